// Copyright (c) 2024, Tri Dao.
// Splitting the different head dimensions to different files to speed up compilation.
// This file is auto-generated. See "generate_kernels.py"
#include "namespace_config.h"
#include "flash_fwd_launch_template.h"

namespace FLASH_NAMESPACE {

template void run_mha_fwd_splitkv_dispatch<cutlass::bfloat16_t, 256, true>(Flash_fwd_params &params, cudaStream_t stream);

} // namespace FLASH_NAMESPACE

// ===== COMPILED SASS (sm_80) =====

	.target	sm_80

	.elftype	@"ET_EXEC"


//--------------------- .note.nv.tkinfo           --------------------------
	.section	.note.nv.tkinfo,"",@"SHT_NOTE"
	.sectionflags	@"SHF_NOTE_NV_TKINFO"
	.tkinfo
        /*0018*/ 	.word	0x00000002
        /*0030*/ 	.string	""
        /*0030*/ 	.string	"ptxas"
        /*0030*/ 	.string	"Cuda compilation tools, release 13.0, V13.0.88"
        /*0030*/ 	.string	"Build cuda_13.0.r13.0/compiler.36424714_0"
        /*0030*/ 	.string	"-arch sm_80 -m 64 "



//--------------------- .note.nv.cuinfo           --------------------------
	.section	.note.nv.cuinfo,"",@"SHT_NOTE"
	.sectionflags	@"SHF_NOTE_NV_CUINFO"
        /*0018*/ 	.short	0x0002
        /*001a*/ 	.short	0x0050
        /*001c*/ 	.short	0x0082
	.zero		2


//--------------------- .nv.info                  --------------------------
	.section	.nv.info,"",@"SHT_CUDA_INFO"
	.align	4


	//----- nvinfo : EIATTR_REGCOUNT
	.align		4
        /*0000*/ 	.byte	0x04, 0x2f
        /*0002*/ 	.short	(.L_12 - .L_11)
	.align		4
.L_11:
        /*0004*/ 	.word	index@(_ZN5flash24flash_fwd_splitkv_kernelI23Flash_fwd_kernel_traitsILi256ELi64ELi64ELi4ELb0ELb0EN7cutlass10bfloat16_tE19Flash_kernel_traitsILi256ELi64ELi64ELi4ES3_EELb1ELb0ELb1ELb0ELb0ELb1ELb1ELb1EEEvNS_16Flash_fwd_paramsE)
        /*0008*/ 	.word	0x000000ff


	//----- nvinfo : EIATTR_FRAME_SIZE
	.align		4
.L_12:
        /*000c*/ 	.byte	0x04, 0x11
        /*000e*/ 	.short	(.L_14 - .L_13)
	.align		4
.L_13:
        /*0010*/ 	.word	index@($__internal_25_$__cuda_sm70_shflsync_bfly_p)
        /*0014*/ 	.word	0x00000000


	//----- nvinfo : EIATTR_FRAME_SIZE
	.align		4
.L_14:
        /*0018*/ 	.byte	0x04, 0x11
        /*001a*/ 	.short	(.L_16 - .L_15)
	.align		4
.L_15:
        /*001c*/ 	.word	index@($_ZN5flash24flash_fwd_splitkv_kernelI23Flash_fwd_kernel_traitsILi256ELi64ELi64ELi4ELb0ELb0EN7cutlass10bfloat16_tE19Flash_kernel_traitsILi256ELi64ELi64ELi4ES3_EELb1ELb0ELb1ELb0ELb0ELb1ELb1ELb1EEEvNS_16Flash_fwd_paramsE$_ZN5flash30compute_attn_1rowblock_splitkvI23Flash_fwd_kernel_traitsILi256ELi64ELi64ELi4ELb0ELb0EN7cutlass10bfloat16_tE19Flash_kernel_traitsILi256ELi64ELi64ELi4ES3_EELb1ELb0ELb1ELb0ELb0ELb1ELb1ELb1ENS_16Flash_fwd_paramsEEEvRKT8_iiiii)
        /*0020*/ 	.word	0x00000000


	//----- nvinfo : EIATTR_FRAME_SIZE
	.align		4
.L_16:
        /*0024*/ 	.byte	0x04, 0x11
        /*0026*/ 	.short	(.L_18 - .L_17)
	.align		4
.L_17:
        /*0028*/ 	.word	index@(_ZN5flash24flash_fwd_splitkv_kernelI23Flash_fwd_kernel_traitsILi256ELi64ELi64ELi4ELb0ELb0EN7cutlass10bfloat16_tE19Flash_kernel_traitsILi256ELi64ELi64ELi4ES3_EELb1ELb0ELb1ELb0ELb0ELb1ELb1ELb1EEEvNS_16Flash_fwd_paramsE)
        /*002c*/ 	.word	0x00000008


	//----- nvinfo : EIATTR_REGCOUNT
	.align		4
.L_18:
        /*0030*/ 	.byte	0x04, 0x2f
        /*0032*/ 	.short	(.L_20 - .L_19)
	.align		4
.L_19:
        /*0034*/ 	.word	index@(_ZN5flash24flash_fwd_splitkv_kernelI23Flash_fwd_kernel_traitsILi256ELi64ELi64ELi4ELb0ELb0EN7cutlass10bfloat16_tE19Flash_kernel_traitsILi256ELi64ELi64ELi4ES3_EELb1ELb0ELb1ELb0ELb0ELb0ELb1ELb1EEEvNS_16Flash_fwd_paramsE)
        /*0038*/ 	.word	0x000000ff


	//----- nvinfo : EIATTR_FRAME_SIZE
	.align		4
.L_20:
        /*003c*/ 	.byte	0x04, 0x11
        /*003e*/ 	.short	(.L_22 - .L_21)
	.align		4
.L_21:
        /*0040*/ 	.word	index@($__internal_24_$__cuda_sm70_shflsync_bfly_p)
        /*0044*/ 	.word	0x00000000


	//----- nvinfo : EIATTR_FRAME_SIZE
	.align		4
.L_22:
        /*0048*/ 	.byte	0x04, 0x11
        /*004a*/ 	.short	(.L_24 - .L_23)
	.align		4
.L_23:
        /*004c*/ 	.word	index@($_ZN5flash24flash_fwd_splitkv_kernelI23Flash_fwd_kernel_traitsILi256ELi64ELi64ELi4ELb0ELb0EN7cutlass10bfloat16_tE19Flash_kernel_traitsILi256ELi64ELi64ELi4ES3_EELb1ELb0ELb1ELb0ELb0ELb0ELb1ELb1EEEvNS_16Flash_fwd_paramsE$_ZN5flash30compute_attn_1rowblock_splitkvI23Flash_fwd_kernel_traitsILi256ELi64ELi64ELi4ELb0ELb0EN7cutlass10bfloat16_tE19Flash_kernel_traitsILi256ELi64ELi64ELi4ES3_EELb1ELb0ELb1ELb0ELb0ELb0ELb1ELb1ENS_16Flash_fwd_paramsEEEvRKT8_iiiii)
        /*0050*/ 	.word	0x00000000


	//----- nvinfo : EIATTR_FRAME_SIZE
	.align		4
.L_24:
        /*0054*/ 	.byte	0x04, 0x11
        /*0056*/ 	.short	(.L_26 - .L_25)
	.align		4
.L_25:
        /*0058*/ 	.word	index@(_ZN5flash24flash_fwd_splitkv_kernelI23Flash_fwd_kernel_traitsILi256ELi64ELi64ELi4ELb0ELb0EN7cutlass10bfloat16_tE19Flash_kernel_traitsILi256ELi64ELi64ELi4ES3_EELb1ELb0ELb1ELb0ELb0ELb0ELb1ELb1EEEvNS_16Flash_fwd_paramsE)
        /*005c*/ 	.word	0x00000000


	//----- nvinfo : EIATTR_REGCOUNT
	.align		4
.L_26:
        /*0060*/ 	.byte	0x04, 0x2f
        /*0062*/ 	.short	(.L_28 - .L_27)
	.align		4
.L_27:
        /*0064*/ 	.word	index@(_ZN5flash24flash_fwd_splitkv_kernelI23Flash_fwd_kernel_traitsILi256ELi64ELi64ELi4ELb0ELb0EN7cutlass10bfloat16_tE19Flash_kernel_traitsILi256ELi64ELi64ELi4ES3_EELb1ELb0ELb0ELb0ELb1ELb1ELb1ELb1EEEvNS_16Flash_fwd_paramsE)
        /*0068*/ 	.word	0x000000ff


	//----- nvinfo : EIATTR_FRAME_SIZE
	.align		4
.L_28:
        /*006c*/ 	.byte	0x04, 0x11
        /*006e*/ 	.short	(.L_30 - .L_29)
	.align		4
.L_29:
        /*0070*/ 	.word	index@($__internal_23_$__cuda_sm70_shflsync_bfly_p)
        /*0074*/ 	.word	0x00000000


	//----- nvinfo : EIATTR_FRAME_SIZE
	.align		4
.L_30:
        /*0078*/ 	.byte	0x04, 0x11
        /*007a*/ 	.short	(.L_32 - .L_31)
	.align		4
.L_31:
        /*007c*/ 	.word	index@($_ZN5flash24flash_fwd_splitkv_kernelI23Flash_fwd_kernel_traitsILi256ELi64ELi64ELi4ELb0ELb0EN7cutlass10bfloat16_tE19Flash_kernel_traitsILi256ELi64ELi64ELi4ES3_EELb1ELb0ELb0ELb0ELb1ELb1ELb1ELb1EEEvNS_16Flash_fwd_paramsE$_ZN5flash30compute_attn_1rowblock_splitkvI23Flash_fwd_kernel_traitsILi256ELi64ELi64ELi4ELb0ELb0EN7cutlass10bfloat16_tE19Flash_kernel_traitsILi256ELi64ELi64ELi4ES3_EELb1ELb0ELb0ELb0ELb1ELb1ELb1ELb1ENS_16Flash_fwd_paramsEEEvRKT8_iiiii)
        /*0080*/ 	.word	0x00000000


	//----- nvinfo : EIATTR_FRAME_SIZE
	.align		4
.L_32:
        /*0084*/ 	.byte	0x04, 0x11
        /*0086*/ 	.short	(.L_34 - .L_33)
	.align		4
.L_33:
        /*0088*/ 	.word	index@(_ZN5flash24flash_fwd_splitkv_kernelI23Flash_fwd_kernel_traitsILi256ELi64ELi64ELi4ELb0ELb0EN7cutlass10bfloat16_tE19Flash_kernel_traitsILi256ELi64ELi64ELi4ES3_EELb1ELb0ELb0ELb0ELb1ELb1ELb1ELb1EEEvNS_16Flash_fwd_paramsE)
        /*008c*/ 	.word	0x00000008


	//----- nvinfo : EIATTR_REGCOUNT
	.align		4
.L_34:
        /*0090*/ 	.byte	0x04, 0x2f
        /*0092*/ 	.short	(.L_36 - .L_35)
	.align		4
.L_35:
        /*0094*/ 	.word	index@(_ZN5flash24flash_fwd_splitkv_kernelI23Flash_fwd_kernel_traitsILi256ELi64ELi64ELi4ELb0ELb0EN7cutlass10bfloat16_tE19Flash_kernel_traitsILi256ELi64ELi64ELi4ES3_EELb1ELb0ELb0ELb0ELb1ELb0ELb1ELb1EEEvNS_16Flash_fwd_paramsE)
        /*0098*/ 	.word	0x000000ff


	//----- nvinfo : EIATTR_FRAME_SIZE
	.align		4
.L_36:
        /*009c*/ 	.byte	0x04, 0x11
        /*009e*/ 	.short	(.L_38 - .L_37)
	.align		4
.L_37:
        /*00a0*/ 	.word	index@($__internal_22_$__cuda_sm70_shflsync_bfly_p)
        /*00a4*/ 	.word	0x00000000


	//----- nvinfo : EIATTR_FRAME_SIZE
	.align		4
.L_38:
        /*00a8*/ 	.byte	0x04, 0x11
        /*00aa*/ 	.short	(.L_40 - .L_39)
	.align		4
.L_39:
        /*00ac*/ 	.word	index@($_ZN5flash24flash_fwd_splitkv_kernelI23Flash_fwd_kernel_traitsILi256ELi64ELi64ELi4ELb0ELb0EN7cutlass10bfloat16_tE19Flash_kernel_traitsILi256ELi64ELi64ELi4ES3_EELb1ELb0ELb0ELb0ELb1ELb0ELb1ELb1EEEvNS_16Flash_fwd_paramsE$_ZN5flash30compute_attn_1rowblock_splitkvI23Flash_fwd_kernel_traitsILi256ELi64ELi64ELi4ELb0ELb0EN7cutlass10bfloat16_tE19Flash_kernel_traitsILi256ELi64ELi64ELi4ES3_EELb1ELb0ELb0ELb0ELb1ELb0ELb1ELb1ENS_16Flash_fwd_paramsEEEvRKT8_iiiii)
        /*00b0*/ 	.word	0x00000000


	//----- nvinfo : EIATTR_FRAME_SIZE
	.align		4
.L_40:
        /*00b4*/ 	.byte	0x04, 0x11
        /*00b6*/ 	.short	(.L_42 - .L_41)
	.align		4
.L_41:
        /*00b8*/ 	.word	index@(_ZN5flash24flash_fwd_splitkv_kernelI23Flash_fwd_kernel_traitsILi256ELi64ELi64ELi4ELb0ELb0EN7cutlass10bfloat16_tE19Flash_kernel_traitsILi256ELi64ELi64ELi4ES3_EELb1ELb0ELb0ELb0ELb1ELb0ELb1ELb1EEEvNS_16Flash_fwd_paramsE)
        /*00bc*/ 	.word	0x00000008


	//----- nvinfo : EIATTR_REGCOUNT
	.align		4
.L_42:
        /*00c0*/ 	.byte	0x04, 0x2f
        /*00c2*/ 	.short	(.L_44 - .L_43)
	.align		4
.L_43:
        /*00c4*/ 	.word	index@(_ZN5flash24flash_fwd_splitkv_kernelI23Flash_fwd_kernel_traitsILi256ELi64ELi64ELi4ELb0ELb0EN7cutlass10bfloat16_tE19Flash_kernel_traitsILi256ELi64ELi64ELi4ES3_EELb1ELb0ELb1ELb0ELb0ELb1ELb1ELb0EEEvNS_16Flash_fwd_paramsE)
        /*00c8*/ 	.word	0x000000ff


	//----- nvinfo : EIATTR_FRAME_SIZE
	.align		4
.L_44:
        /*00cc*/ 	.byte	0x04, 0x11
        /*00ce*/ 	.short	(.L_46 - .L_45)
	.align		4
.L_45:
        /*00d0*/ 	.word	index@(_ZN5flash24flash_fwd_splitkv_kernelI23Flash_fwd_kernel_traitsILi256ELi64ELi64ELi4ELb0ELb0EN7cutlass10bfloat16_tE19Flash_kernel_traitsILi256ELi64ELi64ELi4ES3_EELb1ELb0ELb1ELb0ELb0ELb1ELb1ELb0EEEvNS_16Flash_fwd_paramsE)
        /*00d4*/ 	.word	0x00000000


	//----- nvinfo : EIATTR_REGCOUNT
	.align		4
.L_46:
        /*00d8*/ 	.byte	0x04, 0x2f
        /*00da*/ 	.short	(.L_48 - .L_47)
	.align		4
.L_47:
        /*00dc*/ 	.word	index@(_ZN5flash24flash_fwd_splitkv_kernelI23Flash_fwd_kernel_traitsILi256ELi64ELi64ELi4ELb0ELb0EN7cutlass10bfloat16_tE19Flash_kernel_traitsILi256ELi64ELi64ELi4ES3_EELb1ELb0ELb1ELb0ELb0ELb0ELb1ELb0EEEvNS_16Flash_fwd_paramsE)
        /*00e0*/ 	.word	0x000000fe


	//----- nvinfo : EIATTR_FRAME_SIZE
	.align		4
.L_48:
        /*00e4*/ 	.byte	0x04, 0x11
        /*00e6*/ 	.short	(.L_50 - .L_49)
	.align		4
.L_49:
        /*00e8*/ 	.word	index@(_ZN5flash24flash_fwd_splitkv_kernelI23Flash_fwd_kernel_traitsILi256ELi64ELi64ELi4ELb0ELb0EN7cutlass10bfloat16_tE19Flash_kernel_traitsILi256ELi64ELi64ELi4ES3_EELb1ELb0ELb1ELb0ELb0ELb0ELb1ELb0EEEvNS_16Flash_fwd_paramsE)
        /*00ec*/ 	.word	0x00000000


	//----- nvinfo : EIATTR_REGCOUNT
	.align		4
.L_50:
        /*00f0*/ 	.byte	0x04, 0x2f
        /*00f2*/ 	.short	(.L_52 - .L_51)
	.align		4
.L_51:
        /*00f4*/ 	.word	index@(_ZN5flash24flash_fwd_splitkv_kernelI23Flash_fwd_kernel_traitsILi256ELi64ELi64ELi4ELb0ELb0EN7cutlass10bfloat16_tE19Flash_kernel_traitsILi256ELi64ELi64ELi4ES3_EELb1ELb0ELb0ELb0ELb1ELb1ELb1ELb0EEEvNS_16Flash_fwd_paramsE)
        /*00f8*/ 	.word	0x000000fd


	//----- nvinfo : EIATTR_FRAME_SIZE
	.align		4
.L_52:
        /*00fc*/ 	.byte	0x04, 0x11
        /*00fe*/ 	.short	(.L_54 - .L_53)
	.align		4
.L_53:
        /*0100*/ 	.word	index@(_ZN5flash24flash_fwd_splitkv_kernelI23Flash_fwd_kernel_traitsILi256ELi64ELi64ELi4ELb0ELb0EN7cutlass10bfloat16_tE19Flash_kernel_traitsILi256ELi64ELi64ELi4ES3_EELb1ELb0ELb0ELb0ELb1ELb1ELb1ELb0EEEvNS_16Flash_fwd_paramsE)
        /*0104*/ 	.word	0x00000000


	//----- nvinfo : EIATTR_REGCOUNT
	.align		4
.L_54:
        /*0108*/ 	.byte	0x04, 0x2f
        /*010a*/ 	.short	(.L_56 - .L_55)
	.align		4
.L_55:
        /*010c*/ 	.word	index@(_ZN5flash24flash_fwd_splitkv_kernelI23Flash_fwd_kernel_traitsILi256ELi64ELi64ELi4ELb0ELb0EN7cutlass10bfloat16_tE19Flash_kernel_traitsILi256ELi64ELi64ELi4ES3_EELb1ELb0ELb0ELb0ELb1ELb0ELb1ELb0EEEvNS_16Flash_fwd_paramsE)
        /*0110*/ 	.word	0x000000fe


	//----- nvinfo : EIATTR_FRAME_SIZE
	.align		4
.L_56:
        /*0114*/ 	.byte	0x04, 0x11
        /*0116*/ 	.short	(.L_58 - .L_57)
	.align		4
.L_57:
        /*0118*/ 	.word	index@(_ZN5flash24flash_fwd_splitkv_kernelI23Flash_fwd_kernel_traitsILi256ELi64ELi64ELi4ELb0ELb0EN7cutlass10bfloat16_tE19Flash_kernel_traitsILi256ELi64ELi64ELi4ES3_EELb1ELb0ELb0ELb0ELb1ELb0ELb1ELb0EEEvNS_16Flash_fwd_paramsE)
        /*011c*/ 	.word	0x00000000


	//----- nvinfo : EIATTR_REGCOUNT
	.align		4
.L_58:
        /*0120*/ 	.byte	0x04, 0x2f
        /*0122*/ 	.short	(.L_60 - .L_59)
	.align		4
.L_59:
        /*0124*/ 	.word	index@(_ZN5flash24flash_fwd_splitkv_kernelI23Flash_fwd_kernel_traitsILi256ELi64ELi64ELi4ELb0ELb0EN7cutlass10bfloat16_tE19Flash_kernel_traitsILi256ELi64ELi64ELi4ES3_EELb1ELb0ELb1ELb0ELb0ELb1ELb0ELb1EEEvNS_16Flash_fwd_paramsE)
        /*0128*/ 	.word	0x000000ff


	//----- nvinfo : EIATTR_FRAME_SIZE
	.align		4
.L_60:
        /*012c*/ 	.byte	0x04, 0x11
        /*012e*/ 	.short	(.L_62 - .L_61)
	.align		4
.L_61:
        /*0130*/ 	.word	index@($__internal_21_$__cuda_sm70_shflsync_bfly_p)
        /*0134*/ 	.word	0x00000000


	//----- nvinfo : EIATTR_FRAME_SIZE
	.align		4
.L_62:
        /*0138*/ 	.byte	0x04, 0x11
        /*013a*/ 	.short	(.L_64 - .L_63)
	.align		4
.L_63:
        /*013c*/ 	.word	index@($_ZN5flash24flash_fwd_splitkv_kernelI23Flash_fwd_kernel_traitsILi256ELi64ELi64ELi4ELb0ELb0EN7cutlass10bfloat16_tE19Flash_kernel_traitsILi256ELi64ELi64ELi4ES3_EELb1ELb0ELb1ELb0ELb0ELb1ELb0ELb1EEEvNS_16Flash_fwd_paramsE$_ZN5flash30compute_attn_1rowblock_splitkvI23Flash_fwd_kernel_traitsILi256ELi64ELi64ELi4ELb0ELb0EN7cutlass10bfloat16_tE19Flash_kernel_traitsILi256ELi64ELi64ELi4ES3_EELb1ELb0ELb1ELb0ELb0ELb1ELb0ELb1ENS_16Flash_fwd_paramsEEEvRKT8_iiiii)
        /*0140*/ 	.word	0x00000000


	//----- nvinfo : EIATTR_FRAME_SIZE
	.align		4
.L_64:
        /*0144*/ 	.byte	0x04, 0x11
        /*0146*/ 	.short	(.L_66 - .L_65)
	.align		4
.L_65:
        /*0148*/ 	.word	index@(_ZN5flash24flash_fwd_splitkv_kernelI23Flash_fwd_kernel_traitsILi256ELi64ELi64ELi4ELb0ELb0EN7cutlass10bfloat16_tE19Flash_kernel_traitsILi256ELi64ELi64ELi4ES3_EELb1ELb0ELb1ELb0ELb0ELb1ELb0ELb1EEEvNS_16Flash_fwd_paramsE)
        /*014c*/ 	.word	0x00000008


	//----- nvinfo : EIATTR_REGCOUNT
	.align		4
.L_66:
        /*0150*/ 	.byte	0x04, 0x2f
        /*0152*/ 	.short	(.L_68 - .L_67)
	.align		4
.L_67:
        /*0154*/ 	.word	index@(_ZN5flash24flash_fwd_splitkv_kernelI23Flash_fwd_kernel_traitsILi256ELi64ELi64ELi4ELb0ELb0EN7cutlass10bfloat16_tE19Flash_kernel_traitsILi256ELi64ELi64ELi4ES3_EELb1ELb0ELb1ELb0ELb0ELb0ELb0ELb1EEEvNS_16Flash_fwd_paramsE)
        /*0158*/ 	.word	0x000000fe


	//----- nvinfo : EIATTR_FRAME_SIZE
	.align		4
.L_68:
        /*015c*/ 	.byte	0x04, 0x11
        /*015e*/ 	.short	(.L_70 - .L_69)
	.align		4
.L_69:
        /*0160*/ 	.word	index@($__internal_20_$__cuda_sm70_shflsync_bfly_p)
        /*0164*/ 	.word	0x00000000


	//----- nvinfo : EIATTR_FRAME_SIZE
	.align		4
.L_70:
        /*0168*/ 	.byte	0x04, 0x11
        /*016a*/ 	.short	(.L_72 - .L_71)
	.align		4
.L_71:
        /*016c*/ 	.word	index@($_ZN5flash24flash_fwd_splitkv_kernelI23Flash_fwd_kernel_traitsILi256ELi64ELi64ELi4ELb0ELb0EN7cutlass10bfloat16_tE19Flash_kernel_traitsILi256ELi64ELi64ELi4ES3_EELb1ELb0ELb1ELb0ELb0ELb0ELb0ELb1EEEvNS_16Flash_fwd_paramsE$_ZN5flash30compute_attn_1rowblock_splitkvI23Flash_fwd_kernel_traitsILi256ELi64ELi64ELi4ELb0ELb0EN7cutlass10bfloat16_tE19Flash_kernel_traitsILi256ELi64ELi64ELi4ES3_EELb1ELb0ELb1ELb0ELb0ELb0ELb0ELb1ENS_16Flash_fwd_paramsEEEvRKT8_iiiii)
        /*0170*/ 	.word	0x00000000


	//----- nvinfo : EIATTR_FRAME_SIZE
	.align		4
.L_72:
        /*0174*/ 	.byte	0x04, 0x11
        /*0176*/ 	.short	(.L_74 - .L_73)
	.align		4
.L_73:
        /*0178*/ 	.word	index@(_ZN5flash24flash_fwd_splitkv_kernelI23Flash_fwd_kernel_traitsILi256ELi64ELi64ELi4ELb0ELb0EN7cutlass10bfloat16_tE19Flash_kernel_traitsILi256ELi64ELi64ELi4ES3_EELb1ELb0ELb1ELb0ELb0ELb0ELb0ELb1EEEvNS_16Flash_fwd_paramsE)
        /*017c*/ 	.word	0x00000000


	//----- nvinfo : EIATTR_REGCOUNT
	.align		4
.L_74:
        /*0180*/ 	.byte	0x04, 0x2f
        /*0182*/ 	.short	(.L_76 - .L_75)
	.align		4
.L_75:
        /*0184*/ 	.word	index@(_ZN5flash24flash_fwd_splitkv_kernelI23Flash_fwd_kernel_traitsILi256ELi64ELi64ELi4ELb0ELb0EN7cutlass10bfloat16_tE19Flash_kernel_traitsILi256ELi64ELi64ELi4ES3_EELb1ELb0ELb0ELb0ELb1ELb1ELb0ELb1EEEvNS_16Flash_fwd_paramsE)
        /*0188*/ 	.word	0x000000ff


	//----- nvinfo : EIATTR_FRAME_SIZE
	.align		4
.L_76:
        /*018c*/ 	.byte	0x04, 0x11
        /*018e*/ 	.short	(.L_78 - .L_77)
	.align		4
.L_77:
        /*0190*/ 	.word	index@($__internal_19_$__cuda_sm70_shflsync_bfly_p)
        /*0194*/ 	.word	0x00000000


	//----- nvinfo : EIATTR_FRAME_SIZE
	.align		4
.L_78:
        /*0198*/ 	.byte	0x04, 0x11
        /*019a*/ 	.short	(.L_80 - .L_79)
	.align		4
.L_79:
        /*019c*/ 	.word	index@($_ZN5flash24flash_fwd_splitkv_kernelI23Flash_fwd_kernel_traitsILi256ELi64ELi64ELi4ELb0ELb0EN7cutlass10bfloat16_tE19Flash_kernel_traitsILi256ELi64ELi64ELi4ES3_EELb1ELb0ELb0ELb0ELb1ELb1ELb0ELb1EEEvNS_16Flash_fwd_paramsE$_ZN5flash30compute_attn_1rowblock_splitkvI23Flash_fwd_kernel_traitsILi256ELi64ELi64ELi4ELb0ELb0EN7cutlass10bfloat16_tE19Flash_kernel_traitsILi256ELi64ELi64ELi4ES3_EELb1ELb0ELb0ELb0ELb1ELb1ELb0ELb1ENS_16Flash_fwd_paramsEEEvRKT8_iiiii)
        /*01a0*/ 	.word	0x00000000


	//----- nvinfo : EIATTR_FRAME_SIZE
	.align		4
.L_80:
        /*01a4*/ 	.byte	0x04, 0x11
        /*01a6*/ 	.short	(.L_82 - .L_81)
	.align		4
.L_81:
        /*01a8*/ 	.word	index@(_ZN5flash24flash_fwd_splitkv_kernelI23Flash_fwd_kernel_traitsILi256ELi64ELi64ELi4ELb0ELb0EN7cutlass10bfloat16_tE19Flash_kernel_traitsILi256ELi64ELi64ELi4ES3_EELb1ELb0ELb0ELb0ELb1ELb1ELb0ELb1EEEvNS_16Flash_fwd_paramsE)
        /*01ac*/ 	.word	0x00000010


	//----- nvinfo : EIATTR_REGCOUNT
	.align		4
.L_82:
        /*01b0*/ 	.byte	0x04, 0x2f
        /*01b2*/ 	.short	(.L_84 - .L_83)
	.align		4
.L_83:
        /*01b4*/ 	.word	index@(_ZN5flash24flash_fwd_splitkv_kernelI23Flash_fwd_kernel_traitsILi256ELi64ELi64ELi4ELb0ELb0EN7cutlass10bfloat16_tE19Flash_kernel_traitsILi256ELi64ELi64ELi4ES3_EELb1ELb0ELb0ELb0ELb1ELb0ELb0ELb1EEEvNS_16Flash_fwd_paramsE)
        /*01b8*/ 	.word	0x000000ff


	//----- nvinfo : EIATTR_FRAME_SIZE
	.align		4
.L_84:
        /*01bc*/ 	.byte	0x04, 0x11
        /*01be*/ 	.short	(.L_86 - .L_85)
	.align		4
.L_85:
        /*01c0*/ 	.word	index@($__internal_18_$__cuda_sm70_shflsync_bfly_p)
        /*01c4*/ 	.word	0x00000000


	//----- nvinfo : EIATTR_FRAME_SIZE
	.align		4
.L_86:
        /*01c8*/ 	.byte	0x04, 0x11
        /*01ca*/ 	.short	(.L_88 - .L_87)
	.align		4
.L_87:
        /*01cc*/ 	.word	index@($_ZN5flash24flash_fwd_splitkv_kernelI23Flash_fwd_kernel_traitsILi256ELi64ELi64ELi4ELb0ELb0EN7cutlass10bfloat16_tE19Flash_kernel_traitsILi256ELi64ELi64ELi4ES3_EELb1ELb0ELb0ELb0ELb1ELb0ELb0ELb1EEEvNS_16Flash_fwd_paramsE$_ZN5flash30compute_attn_1rowblock_splitkvI23Flash_fwd_kernel_traitsILi256ELi64ELi64ELi4ELb0ELb0EN7cutlass10bfloat16_tE19Flash_kernel_traitsILi256ELi64ELi64ELi4ES3_EELb1ELb0ELb0ELb0ELb1ELb0ELb0ELb1ENS_16Flash_fwd_paramsEEEvRKT8_iiiii)
        /*01d0*/ 	.word	0x00000000


	//----- nvinfo : EIATTR_FRAME_SIZE
	.align		4
.L_88:
        /*01d4*/ 	.byte	0x04, 0x11
        /*01d6*/ 	.short	(.L_90 - .L_89)
	.align		4
.L_89:
        /*01d8*/ 	.word	index@(_ZN5flash24flash_fwd_splitkv_kernelI23Flash_fwd_kernel_traitsILi256ELi64ELi64ELi4ELb0ELb0EN7cutlass10bfloat16_tE19Flash_kernel_traitsILi256ELi64ELi64ELi4ES3_EELb1ELb0ELb0ELb0ELb1ELb0ELb0ELb1EEEvNS_16Flash_fwd_paramsE)
        /*01dc*/ 	.word	0x00000008


	//----- nvinfo : EIATTR_REGCOUNT
	.align		4
.L_90:
        /*01e0*/ 	.byte	0x04, 0x2f
        /*01e2*/ 	.short	(.L_92 - .L_91)
	.align		4
.L_91:
        /*01e4*/ 	.word	index@(_ZN5flash24flash_fwd_splitkv_kernelI23Flash_fwd_kernel_traitsILi256ELi64ELi64ELi4ELb0ELb0EN7cutlass10bfloat16_tE19Flash_kernel_traitsILi256ELi64ELi64ELi4ES3_EELb1ELb0ELb1ELb0ELb0ELb1ELb0ELb0EEEvNS_16Flash_fwd_paramsE)
        /*01e8*/ 	.word	0x000000fe


	//----- nvinfo : EIATTR_FRAME_SIZE
	.align		4
.L_92:
        /*01ec*/ 	.byte	0x04, 0x11
        /*01ee*/ 	.short	(.L_94 - .L_93)
	.align		4
.L_93:
        /*01f0*/ 	.word	index@(_ZN5flash24flash_fwd_splitkv_kernelI23Flash_fwd_kernel_traitsILi256ELi64ELi64ELi4ELb0ELb0EN7cutlass10bfloat16_tE19Flash_kernel_traitsILi256ELi64ELi64ELi4ES3_EELb1ELb0ELb1ELb0ELb0ELb1ELb0ELb0EEEvNS_16Flash_fwd_paramsE)
        /*01f4*/ 	.word	0x00000000


	//----- nvinfo : EIATTR_REGCOUNT
	.align		4
.L_94:
        /*01f8*/ 	.byte	0x04, 0x2f
        /*01fa*/ 	.short	(.L_96 - .L_95)
	.align		4
.L_95:
        /*01fc*/ 	.word	index@(_ZN5flash24flash_fwd_splitkv_kernelI23Flash_fwd_kernel_traitsILi256ELi64ELi64ELi4ELb0ELb0EN7cutlass10bfloat16_tE19Flash_kernel_traitsILi256ELi64ELi64ELi4ES3_EELb1ELb0ELb1ELb0ELb0ELb0ELb0ELb0EEEvNS_16Flash_fwd_paramsE)
        /*0200*/ 	.word	0x000000fe


	//----- nvinfo : EIATTR_FRAME_SIZE
	.align		4
.L_96:
        /*0204*/ 	.byte	0x04, 0x11
        /*0206*/ 	.short	(.L_98 - .L_97)
	.align		4
.L_97:
        /*0208*/ 	.word	index@(_ZN5flash24flash_fwd_splitkv_kernelI23Flash_fwd_kernel_traitsILi256ELi64ELi64ELi4ELb0ELb0EN7cutlass10bfloat16_tE19Flash_kernel_traitsILi256ELi64ELi64ELi4ES3_EELb1ELb0ELb1ELb0ELb0ELb0ELb0ELb0EEEvNS_16Flash_fwd_paramsE)
        /*020c*/ 	.word	0x00000000


	//----- nvinfo : EIATTR_REGCOUNT
	.align		4
.L_98:
        /*0210*/ 	.byte	0x04, 0x2f
        /*0212*/ 	.short	(.L_100 - .L_99)
	.align		4
.L_99:
        /*0214*/ 	.word	index@(_ZN5flash24flash_fwd_splitkv_kernelI23Flash_fwd_kernel_traitsILi256ELi64ELi64ELi4ELb0ELb0EN7cutlass10bfloat16_tE19Flash_kernel_traitsILi256ELi64ELi64ELi4ES3_EELb1ELb0ELb0ELb0ELb1ELb1ELb0ELb0EEEvNS_16Flash_fwd_paramsE)
        /*0218*/ 	.word	0x000000ff


	//----- nvinfo : EIATTR_FRAME_SIZE
	.align		4
.L_100:
        /*021c*/ 	.byte	0x04, 0x11
        /*021e*/ 	.short	(.L_102 - .L_101)
	.align		4
.L_101:
        /*0220*/ 	.word	index@(_ZN5flash24flash_fwd_splitkv_kernelI23Flash_fwd_kernel_traitsILi256ELi64ELi64ELi4ELb0ELb0EN7cutlass10bfloat16_tE19Flash_kernel_traitsILi256ELi64ELi64ELi4ES3_EELb1ELb0ELb0ELb0ELb1ELb1ELb0ELb0EEEvNS_16Flash_fwd_paramsE)
        /*0224*/ 	.word	0x00000000


	//----- nvinfo : EIATTR_REGCOUNT
	.align		4
.L_102:
        /*0228*/ 	.byte	0x04, 0x2f
        /*022a*/ 	.short	(.L_104 - .L_103)
	.align		4
.L_103:
        /*022c*/ 	.word	index@(_ZN5flash24flash_fwd_splitkv_kernelI23Flash_fwd_kernel_traitsILi256ELi64ELi64ELi4ELb0ELb0EN7cutlass10bfloat16_tE19Flash_kernel_traitsILi256ELi64ELi64ELi4ES3_EELb1ELb0ELb0ELb0ELb1ELb0ELb0ELb0EEEvNS_16Flash_fwd_paramsE)
        /*0230*/ 	.word	0x000000fe


	//----- nvinfo : EIATTR_FRAME_SIZE
	.align		4
.L_104:
        /*0234*/ 	.byte	0x04, 0x11
        /*0236*/ 	.short	(.L_106 - .L_105)
	.align		4
.L_105:
        /*0238*/ 	.word	index@(_ZN5flash24flash_fwd_splitkv_kernelI23Flash_fwd_kernel_traitsILi256ELi64ELi64ELi4ELb0ELb0EN7cutlass10bfloat16_tE19Flash_kernel_traitsILi256ELi64ELi64ELi4ES3_EELb1ELb0ELb0ELb0ELb1ELb0ELb0ELb0EEEvNS_16Flash_fwd_paramsE)
        /*023c*/ 	.word	0x00000000


	//----- nvinfo : EIATTR_REGCOUNT
	.align		4
.L_106:
        /*0240*/ 	.byte	0x04, 0x2f
        /*0242*/ 	.short	(.L_108 - .L_107)
	.align		4
.L_107:
        /*0244*/ 	.word	index@(_ZN5flash24flash_fwd_splitkv_kernelI23Flash_fwd_kernel_traitsILi256ELi64ELi64ELi4ELb0ELb0EN7cutlass10bfloat16_tE19Flash_kernel_traitsILi256ELi64ELi64ELi4ES3_EELb1ELb0ELb0ELb0ELb0ELb1ELb1ELb1EEEvNS_16Flash_fwd_paramsE)
        /*0248*/ 	.word	0x000000ff


	//----- nvinfo : EIATTR_FRAME_SIZE
	.align		4
.L_108:
        /*024c*/ 	.byte	0x04, 0x11
        /*024e*/ 	.short	(.L_110 - .L_109)
	.align		4
.L_109:
        /*0250*/ 	.word	index@($__internal_17_$__cuda_sm70_shflsync_bfly_p)
        /*0254*/ 	.word	0x00000000


	//----- nvinfo : EIATTR_FRAME_SIZE
	.align		4
.L_110:
        /*0258*/ 	.byte	0x04, 0x11
        /*025a*/ 	.short	(.L_112 - .L_111)
	.align		4
.L_111:
        /*025c*/ 	.word	index@($_ZN5flash24flash_fwd_splitkv_kernelI23Flash_fwd_kernel_traitsILi256ELi64ELi64ELi4ELb0ELb0EN7cutlass10bfloat16_tE19Flash_kernel_traitsILi256ELi64ELi64ELi4ES3_EELb1ELb0ELb0ELb0ELb0ELb1ELb1ELb1EEEvNS_16Flash_fwd_paramsE$_ZN5flash30compute_attn_1rowblock_splitkvI23Flash_fwd_kernel_traitsILi256ELi64ELi64ELi4ELb0ELb0EN7cutlass10bfloat16_tE19Flash_kernel_traitsILi256ELi64ELi64ELi4ES3_EELb1ELb0ELb0ELb0ELb0ELb1ELb1ELb1ENS_16Flash_fwd_paramsEEEvRKT8_iiiii)
        /*0260*/ 	.word	0x00000000


	//----- nvinfo : EIATTR_FRAME_SIZE
	.align		4
.L_112:
        /*0264*/ 	.byte	0x04, 0x11
        /*0266*/ 	.short	(.L_114 - .L_113)
	.align		4
.L_113:
        /*0268*/ 	.word	index@(_ZN5flash24flash_fwd_splitkv_kernelI23Flash_fwd_kernel_traitsILi256ELi64ELi64ELi4ELb0ELb0EN7cutlass10bfloat16_tE19Flash_kernel_traitsILi256ELi64ELi64ELi4ES3_EELb1ELb0ELb0ELb0ELb0ELb1ELb1ELb1EEEvNS_16Flash_fwd_paramsE)
        /*026c*/ 	.word	0x00000008


	//----- nvinfo : EIATTR_REGCOUNT
	.align		4
.L_114:
        /*0270*/ 	.byte	0x04, 0x2f
        /*0272*/ 	.short	(.L_116 - .L_115)
	.align		4
.L_115:
        /*0274*/ 	.word	index@(_ZN5flash24flash_fwd_splitkv_kernelI23Flash_fwd_kernel_traitsILi256ELi64ELi64ELi4ELb0ELb0EN7cutlass10bfloat16_tE19Flash_kernel_traitsILi256ELi64ELi64ELi4ES3_EELb1ELb0ELb0ELb0ELb0ELb0ELb1ELb1EEEvNS_16Flash_fwd_paramsE)
        /*0278*/ 	.word	0x000000ff


	//----- nvinfo : EIATTR_FRAME_SIZE
	.align		4
.L_116:
        /*027c*/ 	.byte	0x04, 0x11
        /*027e*/ 	.short	(.L_118 - .L_117)
	.align		4
.L_117:
        /*0280*/ 	.word	index@($__internal_16_$__cuda_sm70_shflsync_bfly_p)
        /*0284*/ 	.word	0x00000000


	//----- nvinfo : EIATTR_FRAME_SIZE
	.align		4
.L_118:
        /*0288*/ 	.byte	0x04, 0x11
        /*028a*/ 	.short	(.L_120 - .L_119)
	.align		4
.L_119:
        /*028c*/ 	.word	index@($_ZN5flash24flash_fwd_splitkv_kernelI23Flash_fwd_kernel_traitsILi256ELi64ELi64ELi4ELb0ELb0EN7cutlass10bfloat16_tE19Flash_kernel_traitsILi256ELi64ELi64ELi4ES3_EELb1ELb0ELb0ELb0ELb0ELb0ELb1ELb1EEEvNS_16Flash_fwd_paramsE$_ZN5flash30compute_attn_1rowblock_splitkvI23Flash_fwd_kernel_traitsILi256ELi64ELi64ELi4ELb0ELb0EN7cutlass10bfloat16_tE19Flash_kernel_traitsILi256ELi64ELi64ELi4ES3_EELb1ELb0ELb0ELb0ELb0ELb0ELb1ELb1ENS_16Flash_fwd_paramsEEEvRKT8_iiiii)
        /*0290*/ 	.word	0x00000000


	//----- nvinfo : EIATTR_FRAME_SIZE
	.align		4
.L_120:
        /*0294*/ 	.byte	0x04, 0x11
        /*0296*/ 	.short	(.L_122 - .L_121)
	.align		4
.L_121:
        /*0298*/ 	.word	index@(_ZN5flash24flash_fwd_splitkv_kernelI23Flash_fwd_kernel_traitsILi256ELi64ELi64ELi4ELb0ELb0EN7cutlass10bfloat16_tE19Flash_kernel_traitsILi256ELi64ELi64ELi4ES3_EELb1ELb0ELb0ELb0ELb0ELb0ELb1ELb1EEEvNS_16Flash_fwd_paramsE)
        /*029c*/ 	.word	0x00000008


	//----- nvinfo : EIATTR_REGCOUNT
	.align		4
.L_122:
        /*02a0*/ 	.byte	0x04, 0x2f
        /*02a2*/ 	.short	(.L_124 - .L_123)
	.align		4
.L_123:
        /*02a4*/ 	.word	index@(_ZN5flash24flash_fwd_splitkv_kernelI23Flash_fwd_kernel_traitsILi256ELi64ELi64ELi4ELb0ELb0EN7cutlass10bfloat16_tE19Flash_kernel_traitsILi256ELi64ELi64ELi4ES3_EELb1ELb0ELb0ELb0ELb0ELb1ELb1ELb0EEEvNS_16Flash_fwd_paramsE)
        /*02a8*/ 	.word	0x000000ff


	//----- nvinfo : EIATTR_FRAME_SIZE
	.align		4
.L_124:
        /*02ac*/ 	.byte	0x04, 0x11
        /*02ae*/ 	.short	(.L_126 - .L_125)
	.align		4
.L_125:
        /*02b0*/ 	.word	index@(_ZN5flash24flash_fwd_splitkv_kernelI23Flash_fwd_kernel_traitsILi256ELi64ELi64ELi4ELb0ELb0EN7cutlass10bfloat16_tE19Flash_kernel_traitsILi256ELi64ELi64ELi4ES3_EELb1ELb0ELb0ELb0ELb0ELb1ELb1ELb0EEEvNS_16Flash_fwd_paramsE)
        /*02b4*/ 	.word	0x00000000


	//----- nvinfo : EIATTR_REGCOUNT
	.align		4
.L_126:
        /*02b8*/ 	.byte	0x04, 0x2f
        /*02ba*/ 	.short	(.L_128 - .L_127)
	.align		4
.L_127:
        /*02bc*/ 	.word	index@(_ZN5flash24flash_fwd_splitkv_kernelI23Flash_fwd_kernel_traitsILi256ELi64ELi64ELi4ELb0ELb0EN7cutlass10bfloat16_tE19Flash_kernel_traitsILi256ELi64ELi64ELi4ES3_EELb1ELb0ELb0ELb0ELb0ELb0ELb1ELb0EEEvNS_16Flash_fwd_paramsE)
        /*02c0*/ 	.word	0x000000fe


	//----- nvinfo : EIATTR_FRAME_SIZE
	.align		4
.L_128:
        /*02c4*/ 	.byte	0x04, 0x11
        /*02c6*/ 	.short	(.L_130 - .L_129)
	.align		4
.L_129:
        /*02c8*/ 	.word	index@(_ZN5flash24flash_fwd_splitkv_kernelI23Flash_fwd_kernel_traitsILi256ELi64ELi64ELi4ELb0ELb0EN7cutlass10bfloat16_tE19Flash_kernel_traitsILi256ELi64ELi64ELi4ES3_EELb1ELb0ELb0ELb0ELb0ELb0ELb1ELb0EEEvNS_16Flash_fwd_paramsE)
        /*02cc*/ 	.word	0x00000000


	//----- nvinfo : EIATTR_REGCOUNT
	.align		4
.L_130:
        /*02d0*/ 	.byte	0x04, 0x2f
        /*02d2*/ 	.short	(.L_132 - .L_131)
	.align		4
.L_131:
        /*02d4*/ 	.word	index@(_ZN5flash24flash_fwd_splitkv_kernelI23Flash_fwd_kernel_traitsILi256ELi64ELi64ELi4ELb0ELb0EN7cutlass10bfloat16_tE19Flash_kernel_traitsILi256ELi64ELi64ELi4ES3_EELb1ELb0ELb0ELb0ELb0ELb1ELb0ELb1EEEvNS_16Flash_fwd_paramsE)
        /*02d8*/ 	.word	0x000000ff


	//----- nvinfo : EIATTR_FRAME_SIZE
	.align		4
.L_132:
        /*02dc*/ 	.byte	0x04, 0x11
        /*02de*/ 	.short	(.L_134 - .L_133)
	.align		4
.L_133:
        /*02e0*/ 	.word	index@($__internal_15_$__cuda_sm70_shflsync_bfly_p)
        /*02e4*/ 	.word	0x00000000


	//----- nvinfo : EIATTR_FRAME_SIZE
	.align		4
.L_134:
        /*02e8*/ 	.byte	0x04, 0x11
        /*02ea*/ 	.short	(.L_136 - .L_135)
	.align		4
.L_135:
        /*02ec*/ 	.word	index@($_ZN5flash24flash_fwd_splitkv_kernelI23Flash_fwd_kernel_traitsILi256ELi64ELi64ELi4ELb0ELb0EN7cutlass10bfloat16_tE19Flash_kernel_traitsILi256ELi64ELi64ELi4ES3_EELb1ELb0ELb0ELb0ELb0ELb1ELb0ELb1EEEvNS_16Flash_fwd_paramsE$_ZN5flash30compute_attn_1rowblock_splitkvI23Flash_fwd_kernel_traitsILi256ELi64ELi64ELi4ELb0ELb0EN7cutlass10bfloat16_tE19Flash_kernel_traitsILi256ELi64ELi64ELi4ES3_EELb1ELb0ELb0ELb0ELb0ELb1ELb0ELb1ENS_16Flash_fwd_paramsEEEvRKT8_iiiii)
        /*02f0*/ 	.word	0x00000000


	//----- nvinfo : EIATTR_FRAME_SIZE
	.align		4
.L_136:
        /*02f4*/ 	.byte	0x04, 0x11
        /*02f6*/ 	.short	(.L_138 - .L_137)
	.align		4
.L_137:
        /*02f8*/ 	.word	index@(_ZN5flash24flash_fwd_splitkv_kernelI23Flash_fwd_kernel_traitsILi256ELi64ELi64ELi4ELb0ELb0EN7cutlass10bfloat16_tE19Flash_kernel_traitsILi256ELi64ELi64ELi4ES3_EELb1ELb0ELb0ELb0ELb0ELb1ELb0ELb1EEEvNS_16Flash_fwd_paramsE)
        /*02fc*/ 	.word	0x00000008


	//----- nvinfo : EIATTR_REGCOUNT
	.align		4
.L_138:
        /*0300*/ 	.byte	0x04, 0x2f
        /*0302*/ 	.short	(.L_140 - .L_139)
	.align		4
.L_139:
        /*0304*/ 	.word	index@(_ZN5flash24flash_fwd_splitkv_kernelI23Flash_fwd_kernel_traitsILi256ELi64ELi64ELi4ELb0ELb0EN7cutlass10bfloat16_tE19Flash_kernel_traitsILi256ELi64ELi64ELi4ES3_EELb1ELb0ELb0ELb0ELb0ELb0ELb0ELb1EEEvNS_16Flash_fwd_paramsE)
        /*0308*/ 	.word	0x000000ff


	//----- nvinfo : EIATTR_FRAME_SIZE
	.align		4
.L_140:
        /*030c*/ 	.byte	0x04, 0x11
        /*030e*/ 	.short	(.L_142 - .L_141)
	.align		4
.L_141:
        /*0310*/ 	.word	index@($__internal_14_$__cuda_sm70_shflsync_bfly_p)
        /*0314*/ 	.word	0x00000000


	//----- nvinfo : EIATTR_FRAME_SIZE
	.align		4
.L_142:
        /*0318*/ 	.byte	0x04, 0x11
        /*031a*/ 	.short	(.L_144 - .L_143)
	.align		4
.L_143:
        /*031c*/ 	.word	index@($_ZN5flash24flash_fwd_splitkv_kernelI23Flash_fwd_kernel_traitsILi256ELi64ELi64ELi4ELb0ELb0EN7cutlass10bfloat16_tE19Flash_kernel_traitsILi256ELi64ELi64ELi4ES3_EELb1ELb0ELb0ELb0ELb0ELb0ELb0ELb1EEEvNS_16Flash_fwd_paramsE$_ZN5flash30compute_attn_1rowblock_splitkvI23Flash_fwd_kernel_traitsILi256ELi64ELi64ELi4ELb0ELb0EN7cutlass10bfloat16_tE19Flash_kernel_traitsILi256ELi64ELi64ELi4ES3_EELb1ELb0ELb0ELb0ELb0ELb0ELb0ELb1ENS_16Flash_fwd_paramsEEEvRKT8_iiiii)
        /*0320*/ 	.word	0x00000000


	//----- nvinfo : EIATTR_FRAME_SIZE
	.align		4
.L_144:
        /*0324*/ 	.byte	0x04, 0x11
        /*0326*/ 	.short	(.L_146 - .L_145)
	.align		4
.L_145:
        /*0328*/ 	.word	index@(_ZN5flash24flash_fwd_splitkv_kernelI23Flash_fwd_kernel_traitsILi256ELi64ELi64ELi4ELb0ELb0EN7cutlass10bfloat16_tE19Flash_kernel_traitsILi256ELi64ELi64ELi4ES3_EELb1ELb0ELb0ELb0ELb0ELb0ELb0ELb1EEEvNS_16Flash_fwd_paramsE)
        /*032c*/ 	.word	0x00000008


	//----- nvinfo : EIATTR_REGCOUNT
	.align		4
.L_146:
        /*0330*/ 	.byte	0x04, 0x2f
        /*0332*/ 	.short	(.L_148 - .L_147)
	.align		4
.L_147:
        /*0334*/ 	.word	index@(_ZN5flash24flash_fwd_splitkv_kernelI23Flash_fwd_kernel_traitsILi256ELi64ELi64ELi4ELb0ELb0EN7cutlass10bfloat16_tE19Flash_kernel_traitsILi256ELi64ELi64ELi4ES3_EELb1ELb0ELb0ELb0ELb0ELb1ELb0ELb0EEEvNS_16Flash_fwd_paramsE)
        /*0338*/ 	.word	0x000000ff


	//----- nvinfo : EIATTR_FRAME_SIZE
	.align		4
.L_148:
        /*033c*/ 	.byte	0x04, 0x11
        /*033e*/ 	.short	(.L_150 - .L_149)
	.align		4
.L_149:
        /*0340*/ 	.word	index@(_ZN5flash24flash_fwd_splitkv_kernelI23Flash_fwd_kernel_traitsILi256ELi64ELi64ELi4ELb0ELb0EN7cutlass10bfloat16_tE19Flash_kernel_traitsILi256ELi64ELi64ELi4ES3_EELb1ELb0ELb0ELb0ELb0ELb1ELb0ELb0EEEvNS_16Flash_fwd_paramsE)
        /*0344*/ 	.word	0x00000008


	//----- nvinfo : EIATTR_REGCOUNT
	.align		4
.L_150:
        /*0348*/ 	.byte	0x04, 0x2f
        /*034a*/ 	.short	(.L_152 - .L_151)
	.align		4
.L_151:
        /*034c*/ 	.word	index@(_ZN5flash24flash_fwd_splitkv_kernelI23Flash_fwd_kernel_traitsILi256ELi64ELi64ELi4ELb0ELb0EN7cutlass10bfloat16_tE19Flash_kernel_traitsILi256ELi64ELi64ELi4ES3_EELb1ELb0ELb0ELb0ELb0ELb0ELb0ELb0EEEvNS_16Flash_fwd_paramsE)
        /*0350*/ 	.word	0x000000fe


	//----- nvinfo : EIATTR_FRAME_SIZE
	.align		4
.L_152:
        /*0354*/ 	.byte	0x04, 0x11
        /*0356*/ 	.short	(.L_154 - .L_153)
	.align		4
.L_153:
        /*0358*/ 	.word	index@(_ZN5flash24flash_fwd_splitkv_kernelI23Flash_fwd_kernel_traitsILi256ELi64ELi64ELi4ELb0ELb0EN7cutlass10bfloat16_tE19Flash_kernel_traitsILi256ELi64ELi64ELi4ES3_EELb1ELb0ELb0ELb0ELb0ELb0ELb0ELb0EEEvNS_16Flash_fwd_paramsE)
        /*035c*/ 	.word	0x00000000


	//----- nvinfo : EIATTR_REGCOUNT
	.align		4
.L_154:
        /*0360*/ 	.byte	0x04, 0x2f
        /*0362*/ 	.short	(.L_156 - .L_155)
	.align		4
.L_155:
        /*0364*/ 	.word	index@(_ZN5flash32flash_fwd_splitkv_combine_kernelI23Flash_fwd_kernel_traitsILi256ELi64ELi64ELi4ELb0ELb0EN7cutlass10bfloat16_tE19Flash_kernel_traitsILi256ELi64ELi64ELi4ES3_EELi4ELi1ELb1EEEvNS_16Flash_fwd_paramsE)
        /*0368*/ 	.word	0x00000038


	//----- nvinfo : EIATTR_FRAME_SIZE
	.align		4
.L_156:
        /*036c*/ 	.byte	0x04, 0x11
        /*036e*/ 	.short	(.L_158 - .L_157)
	.align		4
.L_157:
        /*0370*/ 	.word	index@($__internal_13_$__cuda_sm20_div_s64)
        /*0374*/ 	.word	0x00000000


	//----- nvinfo : EIATTR_FRAME_SIZE
	.align		4
.L_158:
        /*0378*/ 	.byte	0x04, 0x11
        /*037a*/ 	.short	(.L_160 - .L_159)
	.align		4
.L_159:
        /*037c*/ 	.word	index@(_ZN5flash32flash_fwd_splitkv_combine_kernelI23Flash_fwd_kernel_traitsILi256ELi64ELi64ELi4ELb0ELb0EN7cutlass10bfloat16_tE19Flash_kernel_traitsILi256ELi64ELi64ELi4ES3_EELi4ELi1ELb1EEEvNS_16Flash_fwd_paramsE)
        /*0380*/ 	.word	0x00000000


	//----- nvinfo : EIATTR_REGCOUNT
	.align		4
.L_160:
        /*0384*/ 	.byte	0x04, 0x2f
        /*0386*/ 	.short	(.L_162 - .L_161)
	.align		4
.L_161:
        /*0388*/ 	.word	index@(_ZN5flash32flash_fwd_splitkv_combine_kernelI23Flash_fwd_kernel_traitsILi256ELi64ELi64ELi4ELb0ELb0EN7cutlass10bfloat16_tE19Flash_kernel_traitsILi256ELi64ELi64ELi4ES3_EELi4ELi2ELb1EEEvNS_16Flash_fwd_paramsE)
        /*038c*/ 	.word	0x00000036


	//----- nvinfo : EIATTR_FRAME_SIZE
	.align		4
.L_162:
        /*0390*/ 	.byte	0x04, 0x11
        /*0392*/ 	.short	(.L_164 - .L_163)
	.align		4
.L_163:
        /*0394*/ 	.word	index@($__internal_12_$__cuda_sm20_div_s64)
        /*0398*/ 	.word	0x00000000


	//----- nvinfo : EIATTR_FRAME_SIZE
	.align		4
.L_164:
        /*039c*/ 	.byte	0x04, 0x11
        /*039e*/ 	.short	(.L_166 - .L_165)
	.align		4
.L_165:
        /*03a0*/ 	.word	index@(_ZN5flash32flash_fwd_splitkv_combine_kernelI23Flash_fwd_kernel_traitsILi256ELi64ELi64ELi4ELb0ELb0EN7cutlass10bfloat16_tE19Flash_kernel_traitsILi256ELi64ELi64ELi4ES3_EELi4ELi2ELb1EEEvNS_16Flash_fwd_paramsE)
        /*03a4*/ 	.word	0x00000000


	//----- nvinfo : EIATTR_REGCOUNT
	.align		4
.L_166:
        /*03a8*/ 	.byte	0x04, 0x2f
        /*03aa*/ 	.short	(.L_168 - .L_167)
	.align		4
.L_167:
        /*03ac*/ 	.word	index@(_ZN5flash32flash_fwd_splitkv_combine_kernelI23Flash_fwd_kernel_traitsILi256ELi64ELi64ELi4ELb0ELb0EN7cutlass10bfloat16_tE19Flash_kernel_traitsILi256ELi64ELi64ELi4ES3_EELi4ELi3ELb1EEEvNS_16Flash_fwd_paramsE)
        /*03b0*/ 	.word	0x00000034


	//----- nvinfo : EIATTR_FRAME_SIZE
	.align		4
.L_168:
        /*03b4*/ 	.byte	0x04, 0x11
        /*03b6*/ 	.short	(.L_170 - .L_169)
	.align		4
.L_169:
        /*03b8*/ 	.word	index@($__internal_11_$__cuda_sm20_div_s64)
        /*03bc*/ 	.word	0x00000000


	//----- nvinfo : EIATTR_FRAME_SIZE
	.align		4
.L_170:
        /*03c0*/ 	.byte	0x04, 0x11
        /*03c2*/ 	.short	(.L_172 - .L_171)
	.align		4
.L_171:
        /*03c4*/ 	.word	index@(_ZN5flash32flash_fwd_splitkv_combine_kernelI23Flash_fwd_kernel_traitsILi256ELi64ELi64ELi4ELb0ELb0EN7cutlass10bfloat16_tE19Flash_kernel_traitsILi256ELi64ELi64ELi4ES3_EELi4ELi3ELb1EEEvNS_16Flash_fwd_paramsE)
        /*03c8*/ 	.word	0x00000000


	//----- nvinfo : EIATTR_REGCOUNT
	.align		4
.L_172:
        /*03cc*/ 	.byte	0x04, 0x2f
        /*03ce*/ 	.short	(.L_174 - .L_173)
	.align		4
.L_173:
        /*03d0*/ 	.word	index@(_ZN5flash32flash_fwd_splitkv_combine_kernelI23Flash_fwd_kernel_traitsILi256ELi64ELi64ELi4ELb0ELb0EN7cutlass10bfloat16_tE19Flash_kernel_traitsILi256ELi64ELi64ELi4ES3_EELi4ELi4ELb1EEEvNS_16Flash_fwd_paramsE)
        /*03d4*/ 	.word	0x00000034


	//----- nvinfo : EIATTR_FRAME_SIZE
	.align		4
.L_174:
        /*03d8*/ 	.byte	0x04, 0x11
        /*03da*/ 	.short	(.L_176 - .L_175)
	.align		4
.L_175:
        /*03dc*/ 	.word	index@($__internal_10_$__cuda_sm20_div_s64)
        /*03e0*/ 	.word	0x00000000


	//----- nvinfo : EIATTR_FRAME_SIZE
	.align		4
.L_176:
        /*03e4*/ 	.byte	0x04, 0x11
        /*03e6*/ 	.short	(.L_178 - .L_177)
	.align		4
.L_177:
        /*03e8*/ 	.word	index@(_ZN5flash32flash_fwd_splitkv_combine_kernelI23Flash_fwd_kernel_traitsILi256ELi64ELi64ELi4ELb0ELb0EN7cutlass10bfloat16_tE19Flash_kernel_traitsILi256ELi64ELi64ELi4ES3_EELi4ELi4ELb1EEEvNS_16Flash_fwd_paramsE)
        /*03ec*/ 	.word	0x00000000


	//----- nvinfo : EIATTR_REGCOUNT
	.align		4
.L_178:
        /*03f0*/ 	.byte	0x04, 0x2f
        /*03f2*/ 	.short	(.L_180 - .L_179)
	.align		4
.L_179:
        /*03f4*/ 	.word	index@(_ZN5flash32flash_fwd_splitkv_combine_kernelI23Flash_fwd_kernel_traitsILi256ELi64ELi64ELi4ELb0ELb0EN7cutlass10bfloat16_tE19Flash_kernel_traitsILi256ELi64ELi64ELi4ES3_EELi4ELi5ELb1EEEvNS_16Flash_fwd_paramsE)
        /*03f8*/ 	.word	0x00000034


	//----- nvinfo : EIATTR_FRAME_SIZE
	.align		4
.L_180:
        /*03fc*/ 	.byte	0x04, 0x11
        /*03fe*/ 	.short	(.L_182 - .L_181)
	.align		4
.L_181:
        /*0400*/ 	.word	index@($__internal_9_$__cuda_sm20_div_s64)
        /*0404*/ 	.word	0x00000000


	//----- nvinfo : EIATTR_FRAME_SIZE
	.align		4
.L_182:
        /*0408*/ 	.byte	0x04, 0x11
        /*040a*/ 	.short	(.L_184 - .L_183)
	.align		4
.L_183:
        /*040c*/ 	.word	index@(_ZN5flash32flash_fwd_splitkv_combine_kernelI23Flash_fwd_kernel_traitsILi256ELi64ELi64ELi4ELb0ELb0EN7cutlass10bfloat16_tE19Flash_kernel_traitsILi256ELi64ELi64ELi4ES3_EELi4ELi5ELb1EEEvNS_16Flash_fwd_paramsE)
        /*0410*/ 	.word	0x00000000


	//----- nvinfo : EIATTR_REGCOUNT
	.align		4
.L_184:
        /*0414*/ 	.byte	0x04, 0x2f
        /*0416*/ 	.short	(.L_186 - .L_185)
	.align		4
.L_185:
        /*0418*/ 	.word	index@(_ZN5flash32flash_fwd_splitkv_combine_kernelI23Flash_fwd_kernel_traitsILi256ELi64ELi64ELi4ELb0ELb0EN7cutlass10bfloat16_tE19Flash_kernel_traitsILi256ELi64ELi64ELi4ES3_EELi4ELi6ELb1EEEvNS_16Flash_fwd_paramsE)
        /*041c*/ 	.word	0x0000003c


	//----- nvinfo : EIATTR_FRAME_SIZE
	.align		4
.L_186:
        /*0420*/ 	.byte	0x04, 0x11
        /*0422*/ 	.short	(.L_188 - .L_187)
	.align		4
.L_187:
        /*0424*/ 	.word	index@($__internal_8_$__cuda_sm20_div_s64)
        /*0428*/ 	.word	0x00000000


	//----- nvinfo : EIATTR_FRAME_SIZE
	.align		4
.L_188:
        /*042c*/ 	.byte	0x04, 0x11
        /*042e*/ 	.short	(.L_190 - .L_189)
	.align		4
.L_189:
        /*0430*/ 	.word	index@(_ZN5flash32flash_fwd_splitkv_combine_kernelI23Flash_fwd_kernel_traitsILi256ELi64ELi64ELi4ELb0ELb0EN7cutlass10bfloat16_tE19Flash_kernel_traitsILi256ELi64ELi64ELi4ES3_EELi4ELi6ELb1EEEvNS_16Flash_fwd_paramsE)
        /*0434*/ 	.word	0x00000000


	//----- nvinfo : EIATTR_REGCOUNT
	.align		4
.L_190:
        /*0438*/ 	.byte	0x04, 0x2f
        /*043a*/ 	.short	(.L_192 - .L_191)
	.align		4
.L_191:
        /*043c*/ 	.word	index@(_ZN5flash32flash_fwd_splitkv_combine_kernelI23Flash_fwd_kernel_traitsILi256ELi64ELi64ELi4ELb0ELb0EN7cutlass10bfloat16_tE19Flash_kernel_traitsILi256ELi64ELi64ELi4ES3_EELi4ELi7ELb1EEEvNS_16Flash_fwd_paramsE)
        /*0440*/ 	.word	0x0000003e


	//----- nvinfo : EIATTR_FRAME_SIZE
	.align		4
.L_192:
        /*0444*/ 	.byte	0x04, 0x11
        /*0446*/ 	.short	(.L_194 - .L_193)
	.align		4
.L_193:
        /*0448*/ 	.word	index@($__internal_7_$__cuda_sm20_div_s64)
        /*044c*/ 	.word	0x00000000


	//----- nvinfo : EIATTR_FRAME_SIZE
	.align		4
.L_194:
        /*0450*/ 	.byte	0x04, 0x11
        /*0452*/ 	.short	(.L_196 - .L_195)
	.align		4
.L_195:
        /*0454*/ 	.word	index@(_ZN5flash32flash_fwd_splitkv_combine_kernelI23Flash_fwd_kernel_traitsILi256ELi64ELi64ELi4ELb0ELb0EN7cutlass10bfloat16_tE19Flash_kernel_traitsILi256ELi64ELi64ELi4ES3_EELi4ELi7ELb1EEEvNS_16Flash_fwd_paramsE)
        /*0458*/ 	.word	0x00000000


	//----- nvinfo : EIATTR_REGCOUNT
	.align		4
.L_196:
        /*045c*/ 	.byte	0x04, 0x2f
        /*045e*/ 	.short	(.L_198 - .L_197)
	.align		4
.L_197:
        /*0460*/ 	.word	index@(_ZN5flash32flash_fwd_splitkv_combine_kernelI23Flash_fwd_kernel_traitsILi256ELi64ELi64ELi4ELb0ELb0EN7cutlass10bfloat16_tE19Flash_kernel_traitsILi256ELi64ELi64ELi4ES3_EELi4ELi1ELb0EEEvNS_16Flash_fwd_paramsE)
        /*0464*/ 	.word	0x00000036


	//----- nvinfo : EIATTR_FRAME_SIZE
	.align		4
.L_198:
        /*0468*/ 	.byte	0x04, 0x11
        /*046a*/ 	.short	(.L_200 - .L_199)
	.align		4
.L_199:
        /*046c*/ 	.word	index@($__internal_6_$__cuda_sm20_div_s64)
        /*0470*/ 	.word	0x00000000


	//----- nvinfo : EIATTR_FRAME_SIZE
	.align		4
.L_200:
        /*0474*/ 	.byte	0x04, 0x11
        /*0476*/ 	.short	(.L_202 - .L_201)
	.align		4
.L_201:
        /*0478*/ 	.word	index@(_ZN5flash32flash_fwd_splitkv_combine_kernelI23Flash_fwd_kernel_traitsILi256ELi64ELi64ELi4ELb0ELb0EN7cutlass10bfloat16_tE19Flash_kernel_traitsILi256ELi64ELi64ELi4ES3_EELi4ELi1ELb0EEEvNS_16Flash_fwd_paramsE)
        /*047c*/ 	.word	0x00000000


	//----- nvinfo : EIATTR_REGCOUNT
	.align		4
.L_202:
        /*0480*/ 	.byte	0x04, 0x2f
        /*0482*/ 	.short	(.L_204 - .L_203)
	.align		4
.L_203:
        /*0484*/ 	.word	index@(_ZN5flash32flash_fwd_splitkv_combine_kernelI23Flash_fwd_kernel_traitsILi256ELi64ELi64ELi4ELb0ELb0EN7cutlass10bfloat16_tE19Flash_kernel_traitsILi256ELi64ELi64ELi4ES3_EELi4ELi2ELb0EEEvNS_16Flash_fwd_paramsE)
        /*0488*/ 	.word	0x00000036


	//----- nvinfo : EIATTR_FRAME_SIZE
	.align		4
.L_204:
        /*048c*/ 	.byte	0x04, 0x11
        /*048e*/ 	.short	(.L_206 - .L_205)
	.align		4
.L_205:
        /*0490*/ 	.word	index@($__internal_5_$__cuda_sm20_div_s64)
        /*0494*/ 	.word	0x00000000


	//----- nvinfo : EIATTR_FRAME_SIZE
	.align		4
.L_206:
        /*0498*/ 	.byte	0x04, 0x11
        /*049a*/ 	.short	(.L_208 - .L_207)
	.align		4
.L_207:
        /*049c*/ 	.word	index@(_ZN5flash32flash_fwd_splitkv_combine_kernelI23Flash_fwd_kernel_traitsILi256ELi64ELi64ELi4ELb0ELb0EN7cutlass10bfloat16_tE19Flash_kernel_traitsILi256ELi64ELi64ELi4ES3_EELi4ELi2ELb0EEEvNS_16Flash_fwd_paramsE)
        /*04a0*/ 	.word	0x00000000


	//----- nvinfo : EIATTR_REGCOUNT
	.align		4
.L_208:
        /*04a4*/ 	.byte	0x04, 0x2f
        /*04a6*/ 	.short	(.L_210 - .L_209)
	.align		4
.L_209:
        /*04a8*/ 	.word	index@(_ZN5flash32flash_fwd_splitkv_combine_kernelI23Flash_fwd_kernel_traitsILi256ELi64ELi64ELi4ELb0ELb0EN7cutlass10bfloat16_tE19Flash_kernel_traitsILi256ELi64ELi64ELi4ES3_EELi4ELi3ELb0EEEvNS_16Flash_fwd_paramsE)
        /*04ac*/ 	.word	0x00000034


	//----- nvinfo : EIATTR_FRAME_SIZE
	.align		4
.L_210:
        /*04b0*/ 	.byte	0x04, 0x11
        /*04b2*/ 	.short	(.L_212 - .L_211)
	.align		4
.L_211:
        /*04b4*/ 	.word	index@($__internal_4_$__cuda_sm20_div_s64)
        /*04b8*/ 	.word	0x00000000


	//----- nvinfo : EIATTR_FRAME_SIZE
	.align		4
.L_212:
        /*04bc*/ 	.byte	0x04, 0x11
        /*04be*/ 	.short	(.L_214 - .L_213)
	.align		4
.L_213:
        /*04c0*/ 	.word	index@(_ZN5flash32flash_fwd_splitkv_combine_kernelI23Flash_fwd_kernel_traitsILi256ELi64ELi64ELi4ELb0ELb0EN7cutlass10bfloat16_tE19Flash_kernel_traitsILi256ELi64ELi64ELi4ES3_EELi4ELi3ELb0EEEvNS_16Flash_fwd_paramsE)
        /*04c4*/ 	.word	0x00000000


	//----- nvinfo : EIATTR_REGCOUNT
	.align		4
.L_214:
        /*04c8*/ 	.byte	0x04, 0x2f
        /*04ca*/ 	.short	(.L_216 - .L_215)
	.align		4
.L_215:
        /*04cc*/ 	.word	index@(_ZN5flash32flash_fwd_splitkv_combine_kernelI23Flash_fwd_kernel_traitsILi256ELi64ELi64ELi4ELb0ELb0EN7cutlass10bfloat16_tE19Flash_kernel_traitsILi256ELi64ELi64ELi4ES3_EELi4ELi4ELb0EEEvNS_16Flash_fwd_paramsE)
        /*04d0*/ 	.word	0x00000034


	//----- nvinfo : EIATTR_FRAME_SIZE
	.align		4
.L_216:
        /*04d4*/ 	.byte	0x04, 0x11
        /*04d6*/ 	.short	(.L_218 - .L_217)
	.align		4
.L_217:
        /*04d8*/ 	.word	index@($__internal_3_$__cuda_sm20_div_s64)
        /*04dc*/ 	.word	0x00000000


	//----- nvinfo : EIATTR_FRAME_SIZE
	.align		4
.L_218:
        /*04e0*/ 	.byte	0x04, 0x11
        /*04e2*/ 	.short	(.L_220 - .L_219)
	.align		4
.L_219:
        /*04e4*/ 	.word	index@(_ZN5flash32flash_fwd_splitkv_combine_kernelI23Flash_fwd_kernel_traitsILi256ELi64ELi64ELi4ELb0ELb0EN7cutlass10bfloat16_tE19Flash_kernel_traitsILi256ELi64ELi64ELi4ES3_EELi4ELi4ELb0EEEvNS_16Flash_fwd_paramsE)
        /*04e8*/ 	.word	0x00000000


	//----- nvinfo : EIATTR_REGCOUNT
	.align		4
.L_220:
        /*04ec*/ 	.byte	0x04, 0x2f
        /*04ee*/ 	.short	(.L_222 - .L_221)
	.align		4
.L_221:
        /*04f0*/ 	.word	index@(_ZN5flash32flash_fwd_splitkv_combine_kernelI23Flash_fwd_kernel_traitsILi256ELi64ELi64ELi4ELb0ELb0EN7cutlass10bfloat16_tE19Flash_kernel_traitsILi256ELi64ELi64ELi4ES3_EELi4ELi5ELb0EEEvNS_16Flash_fwd_paramsE)
        /*04f4*/ 	.word	0x00000034


	//----- nvinfo : EIATTR_FRAME_SIZE
	.align		4
.L_222:
        /*04f8*/ 	.byte	0x04, 0x11
        /*04fa*/ 	.short	(.L_224 - .L_223)
	.align		4
.L_223:
        /*04fc*/ 	.word	index@($__internal_2_$__cuda_sm20_div_s64)
        /*0500*/ 	.word	0x00000000


	//----- nvinfo : EIATTR_FRAME_SIZE
	.align		4
.L_224:
        /*0504*/ 	.byte	0x04, 0x11
        /*0506*/ 	.short	(.L_226 - .L_225)
	.align		4
.L_225:
        /*0508*/ 	.word	index@(_ZN5flash32flash_fwd_splitkv_combine_kernelI23Flash_fwd_kernel_traitsILi256ELi64ELi64ELi4ELb0ELb0EN7cutlass10bfloat16_tE19Flash_kernel_traitsILi256ELi64ELi64ELi4ES3_EELi4ELi5ELb0EEEvNS_16Flash_fwd_paramsE)
        /*050c*/ 	.word	0x00000000


	//----- nvinfo : EIATTR_REGCOUNT
	.align		4
.L_226:
        /*0510*/ 	.byte	0x04, 0x2f
        /*0512*/ 	.short	(.L_228 - .L_227)
	.align		4
.L_227:
        /*0514*/ 	.word	index@(_ZN5flash32flash_fwd_splitkv_combine_kernelI23Flash_fwd_kernel_traitsILi256ELi64ELi64ELi4ELb0ELb0EN7cutlass10bfloat16_tE19Flash_kernel_traitsILi256ELi64ELi64ELi4ES3_EELi4ELi6ELb0EEEvNS_16Flash_fwd_paramsE)
        /*0518*/ 	.word	0x0000003c


	//----- nvinfo : EIATTR_FRAME_SIZE
	.align		4
.L_228:
        /*051c*/ 	.byte	0x04, 0x11
        /*051e*/ 	.short	(.L_230 - .L_229)
	.align		4
.L_229:
        /*0520*/ 	.word	index@($__internal_1_$__cuda_sm20_div_s64)
        /*0524*/ 	.word	0x00000000


	//----- nvinfo : EIATTR_FRAME_SIZE
	.align		4
.L_230:
        /*0528*/ 	.byte	0x04, 0x11
        /*052a*/ 	.short	(.L_232 - .L_231)
	.align		4
.L_231:
        /*052c*/ 	.word	index@(_ZN5flash32flash_fwd_splitkv_combine_kernelI23Flash_fwd_kernel_traitsILi256ELi64ELi64ELi4ELb0ELb0EN7cutlass10bfloat16_tE19Flash_kernel_traitsILi256ELi64ELi64ELi4ES3_EELi4ELi6ELb0EEEvNS_16Flash_fwd_paramsE)
        /*0530*/ 	.word	0x00000000


	//----- nvinfo : EIATTR_REGCOUNT
	.align		4
.L_232:
        /*0534*/ 	.byte	0x04, 0x2f
        /*0536*/ 	.short	(.L_234 - .L_233)
	.align		4
.L_233:
        /*0538*/ 	.word	index@(_ZN5flash32flash_fwd_splitkv_combine_kernelI23Flash_fwd_kernel_traitsILi256ELi64ELi64ELi4ELb0ELb0EN7cutlass10bfloat16_tE19Flash_kernel_traitsILi256ELi64ELi64ELi4ES3_EELi4ELi7ELb0EEEvNS_16Flash_fwd_paramsE)
        /*053c*/ 	.word	0x0000003e


	//----- nvinfo : EIATTR_FRAME_SIZE
	.align		4
.L_234:
        /*0540*/ 	.byte	0x04, 0x11
        /*0542*/ 	.short	(.L_236 - .L_235)
	.align		4
.L_235:
        /*0544*/ 	.word	index@($__internal_0_$__cuda_sm20_div_s64)
        /*0548*/ 	.word	0x00000000


	//----- nvinfo : EIATTR_FRAME_SIZE
	.align		4
.L_236:
        /*054c*/ 	.byte	0x04, 0x11
        /*054e*/ 	.short	(.L_238 - .L_237)
	.align		4
.L_237:
        /*0550*/ 	.word	index@(_ZN5flash32flash_fwd_splitkv_combine_kernelI23Flash_fwd_kernel_traitsILi256ELi64ELi64ELi4ELb0ELb0EN7cutlass10bfloat16_tE19Flash_kernel_traitsILi256ELi64ELi64ELi4ES3_EELi4ELi7ELb0EEEvNS_16Flash_fwd_paramsE)
        /*0554*/ 	.word	0x00000000


	//----- nvinfo : EIATTR_MIN_STACK_SIZE
	.align		4
.L_238:
        /*0558*/ 	.byte	0x04, 0x12
        /*055a*/ 	.short	(.L_240 - .L_239)
	.align		4
.L_239:
        /*055c*/ 	.word	index@(_ZN5flash32flash_fwd_splitkv_combine_kernelI23Flash_fwd_kernel_traitsILi256ELi64ELi64ELi4ELb0ELb0EN7cutlass10bfloat16_tE19Flash_kernel_traitsILi256ELi64ELi64ELi4ES3_EELi4ELi7ELb0EEEvNS_16Flash_fwd_paramsE)
        /*0560*/ 	.word	0x00000000


	//----- nvinfo : EIATTR_MIN_STACK_SIZE
	.align		4
.L_240:
        /*0564*/ 	.byte	0x04, 0x12
        /*0566*/ 	.short	(.L_242 - .L_241)
	.align		4
.L_241:
        /*0568*/ 	.word	index@(_ZN5flash32flash_fwd_splitkv_combine_kernelI23Flash_fwd_kernel_traitsILi256ELi64ELi64ELi4ELb0ELb0EN7cutlass10bfloat16_tE19Flash_kernel_traitsILi256ELi64ELi64ELi4ES3_EELi4ELi6ELb0EEEvNS_16Flash_fwd_paramsE)
        /*056c*/ 	.word	0x00000000


	//----- nvinfo : EIATTR_MIN_STACK_SIZE
	.align		4
.L_242:
        /*0570*/ 	.byte	0x04, 0x12
        /*0572*/ 	.short	(.L_244 - .L_243)
	.align		4
.L_243:
        /*0574*/ 	.word	index@(_ZN5flash32flash_fwd_splitkv_combine_kernelI23Flash_fwd_kernel_traitsILi256ELi64ELi64ELi4ELb0ELb0EN7cutlass10bfloat16_tE19Flash_kernel_traitsILi256ELi64ELi64ELi4ES3_EELi4ELi5ELb0EEEvNS_16Flash_fwd_paramsE)
        /*0578*/ 	.word	0x00000000


	//----- nvinfo : EIATTR_MIN_STACK_SIZE
	.align		4
.L_244:
        /*057c*/ 	.byte	0x04, 0x12
        /*057e*/ 	.short	(.L_246 - .L_245)
	.align		4
.L_245:
        /*0580*/ 	.word	index@(_ZN5flash32flash_fwd_splitkv_combine_kernelI23Flash_fwd_kernel_traitsILi256ELi64ELi64ELi4ELb0ELb0EN7cutlass10bfloat16_tE19Flash_kernel_traitsILi256ELi64ELi64ELi4ES3_EELi4ELi4ELb0EEEvNS_16Flash_fwd_paramsE)
        /*0584*/ 	.word	0x00000000


	//----- nvinfo : EIATTR_MIN_STACK_SIZE
	.align		4
.L_246:
        /*0588*/ 	.byte	0x04, 0x12
        /*058a*/ 	.short	(.L_248 - .L_247)
	.align		4
.L_247:
        /*058c*/ 	.word	index@(_ZN5flash32flash_fwd_splitkv_combine_kernelI23Flash_fwd_kernel_traitsILi256ELi64ELi64ELi4ELb0ELb0EN7cutlass10bfloat16_tE19Flash_kernel_traitsILi256ELi64ELi64ELi4ES3_EELi4ELi3ELb0EEEvNS_16Flash_fwd_paramsE)
        /*0590*/ 	.word	0x00000000


	//----- nvinfo : EIATTR_MIN_STACK_SIZE
	.align		4
.L_248:
        /*0594*/ 	.byte	0x04, 0x12
        /*0596*/ 	.short	(.L_250 - .L_249)
	.align		4
.L_249:
        /*0598*/ 	.word	index@(_ZN5flash32flash_fwd_splitkv_combine_kernelI23Flash_fwd_kernel_traitsILi256ELi64ELi64ELi4ELb0ELb0EN7cutlass10bfloat16_tE19Flash_kernel_traitsILi256ELi64ELi64ELi4ES3_EELi4ELi2ELb0EEEvNS_16Flash_fwd_paramsE)
        /*059c*/ 	.word	0x00000000


	//----- nvinfo : EIATTR_MIN_STACK_SIZE
	.align		4
.L_250:
        /*05a0*/ 	.byte	0x04, 0x12
        /*05a2*/ 	.short	(.L_252 - .L_251)
	.align		4
.L_251:
        /*05a4*/ 	.word	index@(_ZN5flash32flash_fwd_splitkv_combine_kernelI23Flash_fwd_kernel_traitsILi256ELi64ELi64ELi4ELb0ELb0EN7cutlass10bfloat16_tE19Flash_kernel_traitsILi256ELi64ELi64ELi4ES3_EELi4ELi1ELb0EEEvNS_16Flash_fwd_paramsE)
        /*05a8*/ 	.word	0x00000000


	//----- nvinfo : EIATTR_MIN_STACK_SIZE
	.align		4
.L_252:
        /*05ac*/ 	.byte	0x04, 0x12
        /*05ae*/ 	.short	(.L_254 - .L_253)
	.align		4
.L_253:
        /*05b0*/ 	.word	index@(_ZN5flash32flash_fwd_splitkv_combine_kernelI23Flash_fwd_kernel_traitsILi256ELi64ELi64ELi4ELb0ELb0EN7cutlass10bfloat16_tE19Flash_kernel_traitsILi256ELi64ELi64ELi4ES3_EELi4ELi7ELb1EEEvNS_16Flash_fwd_paramsE)
        /*05b4*/ 	.word	0x00000000


	//----- nvinfo : EIATTR_MIN_STACK_SIZE
	.align		4
.L_254:
        /*05b8*/ 	.byte	0x04, 0x12
        /*05ba*/ 	.short	(.L_256 - .L_255)
	.align		4
.L_255:
        /*05bc*/ 	.word	index@(_ZN5flash32flash_fwd_splitkv_combine_kernelI23Flash_fwd_kernel_traitsILi256ELi64ELi64ELi4ELb0ELb0EN7cutlass10bfloat16_tE19Flash_kernel_traitsILi256ELi64ELi64ELi4ES3_EELi4ELi6ELb1EEEvNS_16Flash_fwd_paramsE)
        /*05c0*/ 	.word	0x00000000


	//----- nvinfo : EIATTR_MIN_STACK_SIZE
	.align		4
.L_256:
        /*05c4*/ 	.byte	0x04, 0x12
        /*05c6*/ 	.short	(.L_258 - .L_257)
	.align		4
.L_257:
        /*05c8*/ 	.word	index@(_ZN5flash32flash_fwd_splitkv_combine_kernelI23Flash_fwd_kernel_traitsILi256ELi64ELi64ELi4ELb0ELb0EN7cutlass10bfloat16_tE19Flash_kernel_traitsILi256ELi64ELi64ELi4ES3_EELi4ELi5ELb1EEEvNS_16Flash_fwd_paramsE)
        /*05cc*/ 	.word	0x00000000


	//----- nvinfo : EIATTR_MIN_STACK_SIZE
	.align		4
.L_258:
        /*05d0*/ 	.byte	0x04, 0x12
        /*05d2*/ 	.short	(.L_260 - .L_259)
	.align		4
.L_259:
        /*05d4*/ 	.word	index@(_ZN5flash32flash_fwd_splitkv_combine_kernelI23Flash_fwd_kernel_traitsILi256ELi64ELi64ELi4ELb0ELb0EN7cutlass10bfloat16_tE19Flash_kernel_traitsILi256ELi64ELi64ELi4ES3_EELi4ELi4ELb1EEEvNS_16Flash_fwd_paramsE)
        /*05d8*/ 	.word	0x00000000


	//----- nvinfo : EIATTR_MIN_STACK_SIZE
	.align		4
.L_260:
        /*05dc*/ 	.byte	0x04, 0x12
        /*05de*/ 	.short	(.L_262 - .L_261)
	.align		4
.L_261:
        /*05e0*/ 	.word	index@(_ZN5flash32flash_fwd_splitkv_combine_kernelI23Flash_fwd_kernel_traitsILi256ELi64ELi64ELi4ELb0ELb0EN7cutlass10bfloat16_tE19Flash_kernel_traitsILi256ELi64ELi64ELi4ES3_EELi4ELi3ELb1EEEvNS_16Flash_fwd_paramsE)
        /*05e4*/ 	.word	0x00000000


	//----- nvinfo : EIATTR_MIN_STACK_SIZE
	.align		4
.L_262:
        /*05e8*/ 	.byte	0x04, 0x12
        /*05ea*/ 	.short	(.L_264 - .L_263)
	.align		4
.L_263:
        /*05ec*/ 	.word	index@(_ZN5flash32flash_fwd_splitkv_combine_kernelI23Flash_fwd_kernel_traitsILi256ELi64ELi64ELi4ELb0ELb0EN7cutlass10bfloat16_tE19Flash_kernel_traitsILi256ELi64ELi64ELi4ES3_EELi4ELi2ELb1EEEvNS_16Flash_fwd_paramsE)
        /*05f0*/ 	.word	0x00000000


	//----- nvinfo : EIATTR_MIN_STACK_SIZE
	.align		4
.L_264:
        /*05f4*/ 	.byte	0x04, 0x12
        /*05f6*/ 	.short	(.L_266 - .L_265)
	.align		4
.L_265:
        /*05f8*/ 	.word	index@(_ZN5flash32flash_fwd_splitkv_combine_kernelI23Flash_fwd_kernel_traitsILi256ELi64ELi64ELi4ELb0ELb0EN7cutlass10bfloat16_tE19Flash_kernel_traitsILi256ELi64ELi64ELi4ES3_EELi4ELi1ELb1EEEvNS_16Flash_fwd_paramsE)
        /*05fc*/ 	.word	0x00000000


	//----- nvinfo : EIATTR_MIN_STACK_SIZE
	.align		4
.L_266:
        /*0600*/ 	.byte	0x04, 0x12
        /*0602*/ 	.short	(.L_268 - .L_267)
	.align		4
.L_267:
        /*0604*/ 	.word	index@(_ZN5flash24flash_fwd_splitkv_kernelI23Flash_fwd_kernel_traitsILi256ELi64ELi64ELi4ELb0ELb0EN7cutlass10bfloat16_tE19Flash_kernel_traitsILi256ELi64ELi64ELi4ES3_EELb1ELb0ELb0ELb0ELb0ELb0ELb0ELb0EEEvNS_16Flash_fwd_paramsE)
        /*0608*/ 	.word	0x00000000


	//----- nvinfo : EIATTR_MIN_STACK_SIZE
	.align		4
.L_268:
        /*060c*/ 	.byte	0x04, 0x12
        /*060e*/ 	.short	(.L_270 - .L_269)
	.align		4
.L_269:
        /*0610*/ 	.word	index@(_ZN5flash24flash_fwd_splitkv_kernelI23Flash_fwd_kernel_traitsILi256ELi64ELi64ELi4ELb0ELb0EN7cutlass10bfloat16_tE19Flash_kernel_traitsILi256ELi64ELi64ELi4ES3_EELb1ELb0ELb0ELb0ELb0ELb1ELb0ELb0EEEvNS_16Flash_fwd_paramsE)
        /*0614*/ 	.word	0x00000008


	//----- nvinfo : EIATTR_MIN_STACK_SIZE
	.align		4
.L_270:
        /*0618*/ 	.byte	0x04, 0x12
        /*061a*/ 	.short	(.L_272 - .L_271)
	.align		4
.L_271:
        /*061c*/ 	.word	index@(_ZN5flash24flash_fwd_splitkv_kernelI23Flash_fwd_kernel_traitsILi256ELi64ELi64ELi4ELb0ELb0EN7cutlass10bfloat16_tE19Flash_kernel_traitsILi256ELi64ELi64ELi4ES3_EELb1ELb0ELb0ELb0ELb0ELb0ELb0ELb1EEEvNS_16Flash_fwd_paramsE)
        /*0620*/ 	.word	0x00000008


	//----- nvinfo : EIATTR_MIN_STACK_SIZE
	.align		4
.L_272:
        /*0624*/ 	.byte	0x04, 0x12
        /*0626*/ 	.short	(.L_274 - .L_273)
	.align		4
.L_273:
        /*0628*/ 	.word	index@(_ZN5flash24flash_fwd_splitkv_kernelI23Flash_fwd_kernel_traitsILi256ELi64ELi64ELi4ELb0ELb0EN7cutlass10bfloat16_tE19Flash_kernel_traitsILi256ELi64ELi64ELi4ES3_EELb1ELb0ELb0ELb0ELb0ELb1ELb0ELb1EEEvNS_16Flash_fwd_paramsE)
        /*062c*/ 	.word	0x00000008


	//----- nvinfo : EIATTR_MIN_STACK_SIZE
	.align		4
.L_274:
        /*0630*/ 	.byte	0x04, 0x12
        /*0632*/ 	.short	(.L_276 - .L_275)
	.align		4
.L_275:
        /*0634*/ 	.word	index@(_ZN5flash24flash_fwd_splitkv_kernelI23Flash_fwd_kernel_traitsILi256ELi64ELi64ELi4ELb0ELb0EN7cutlass10bfloat16_tE19Flash_kernel_traitsILi256ELi64ELi64ELi4ES3_EELb1ELb0ELb0ELb0ELb0ELb0ELb1ELb0EEEvNS_16Flash_fwd_paramsE)
        /*0638*/ 	.word	0x00000000


	//----- nvinfo : EIATTR_MIN_STACK_SIZE
	.align		4
.L_276:
        /*063c*/ 	.byte	0x04, 0x12
        /*063e*/ 	.short	(.L_278 - .L_277)
	.align		4
.L_277:
        /*0640*/ 	.word	index@(_ZN5flash24flash_fwd_splitkv_kernelI23Flash_fwd_kernel_traitsILi256ELi64ELi64ELi4ELb0ELb0EN7cutlass10bfloat16_tE19Flash_kernel_traitsILi256ELi64ELi64ELi4ES3_EELb1ELb0ELb0ELb0ELb0ELb1ELb1ELb0EEEvNS_16Flash_fwd_paramsE)
        /*0644*/ 	.word	0x00000000


	//----- nvinfo : EIATTR_MIN_STACK_SIZE
	.align		4
.L_278:
        /*0648*/ 	.byte	0x04, 0x12
        /*064a*/ 	.short	(.L_280 - .L_279)
	.align		4
.L_279:
        /*064c*/ 	.word	index@(_ZN5flash24flash_fwd_splitkv_kernelI23Flash_fwd_kernel_traitsILi256ELi64ELi64ELi4ELb0ELb0EN7cutlass10bfloat16_tE19Flash_kernel_traitsILi256ELi64ELi64ELi4ES3_EELb1ELb0ELb0ELb0ELb0ELb0ELb1ELb1EEEvNS_16Flash_fwd_paramsE)
        /*0650*/ 	.word	0x00000008


	//----- nvinfo : EIATTR_MIN_STACK_SIZE
	.align		4
.L_280:
        /*0654*/ 	.byte	0x04, 0x12
        /*0656*/ 	.short	(.L_282 - .L_281)
	.align		4
.L_281:
        /*0658*/ 	.word	index@(_ZN5flash24flash_fwd_splitkv_kernelI23Flash_fwd_kernel_traitsILi256ELi64ELi64ELi4ELb0ELb0EN7cutlass10bfloat16_tE19Flash_kernel_traitsILi256ELi64ELi64ELi4ES3_EELb1ELb0ELb0ELb0ELb0ELb1ELb1ELb1EEEvNS_16Flash_fwd_paramsE)
        /*065c*/ 	.word	0x00000008


	//----- nvinfo : EIATTR_MIN_STACK_SIZE
	.align		4
.L_282:
        /*0660*/ 	.byte	0x04, 0x12
        /*0662*/ 	.short	(.L_284 - .L_283)
	.align		4
.L_283:
        /*0664*/ 	.word	index@(_ZN5flash24flash_fwd_splitkv_kernelI23Flash_fwd_kernel_traitsILi256ELi64ELi64ELi4ELb0ELb0EN7cutlass10bfloat16_tE19Flash_kernel_traitsILi256ELi64ELi64ELi4ES3_EELb1ELb0ELb0ELb0ELb1ELb0ELb0ELb0EEEvNS_16Flash_fwd_paramsE)
        /*0668*/ 	.word	0x00000000


	//----- nvinfo : EIATTR_MIN_STACK_SIZE
	.align		4
.L_284:
        /*066c*/ 	.byte	0x04, 0x12
        /*066e*/ 	.short	(.L_286 - .L_285)
	.align		4
.L_285:
        /*0670*/ 	.word	index@(_ZN5flash24flash_fwd_splitkv_kernelI23Flash_fwd_kernel_traitsILi256ELi64ELi64ELi4ELb0ELb0EN7cutlass10bfloat16_tE19Flash_kernel_traitsILi256ELi64ELi64ELi4ES3_EELb1ELb0ELb0ELb0ELb1ELb1ELb0ELb0EEEvNS_16Flash_fwd_paramsE)
        /*0674*/ 	.word	0x00000000


	//----- nvinfo : EIATTR_MIN_STACK_SIZE
	.align		4
.L_286:
        /*0678*/ 	.byte	0x04, 0x12
        /*067a*/ 	.short	(.L_288 - .L_287)
	.align		4
.L_287:
        /*067c*/ 	.word	index@(_ZN5flash24flash_fwd_splitkv_kernelI23Flash_fwd_kernel_traitsILi256ELi64ELi64ELi4ELb0ELb0EN7cutlass10bfloat16_tE19Flash_kernel_traitsILi256ELi64ELi64ELi4ES3_EELb1ELb0ELb1ELb0ELb0ELb0ELb0ELb0EEEvNS_16Flash_fwd_paramsE)
        /*0680*/ 	.word	0x00000000


	//----- nvinfo : EIATTR_MIN_STACK_SIZE
	.align		4
.L_288:
        /*0684*/ 	.byte	0x04, 0x12
        /*0686*/ 	.short	(.L_290 - .L_289)
	.align		4
.L_289:
        /*0688*/ 	.word	index@(_ZN5flash24flash_fwd_splitkv_kernelI23Flash_fwd_kernel_traitsILi256ELi64ELi64ELi4ELb0ELb0EN7cutlass10bfloat16_tE19Flash_kernel_traitsILi256ELi64ELi64ELi4ES3_EELb1ELb0ELb1ELb0ELb0ELb1ELb0ELb0EEEvNS_16Flash_fwd_paramsE)
        /*068c*/ 	.word	0x00000000


	//----- nvinfo : EIATTR_MIN_STACK_SIZE
	.align		4
.L_290:
        /*0690*/ 	.byte	0x04, 0x12
        /*0692*/ 	.short	(.L_292 - .L_291)
	.align		4
.L_291:
        /*0694*/ 	.word	index@(_ZN5flash24flash_fwd_splitkv_kernelI23Flash_fwd_kernel_traitsILi256ELi64ELi64ELi4ELb0ELb0EN7cutlass10bfloat16_tE19Flash_kernel_traitsILi256ELi64ELi64ELi4ES3_EELb1ELb0ELb0ELb0ELb1ELb0ELb0ELb1EEEvNS_16Flash_fwd_paramsE)
        /*0698*/ 	.word	0x00000008


	//----- nvinfo : EIATTR_MIN_STACK_SIZE
	.align		4
.L_292:
        /*069c*/ 	.byte	0x04, 0x12
        /*069e*/ 	.short	(.L_294 - .L_293)
	.align		4
.L_293:
        /*06a0*/ 	.word	index@(_ZN5flash24flash_fwd_splitkv_kernelI23Flash_fwd_kernel_traitsILi256ELi64ELi64ELi4ELb0ELb0EN7cutlass10bfloat16_tE19Flash_kernel_traitsILi256ELi64ELi64ELi4ES3_EELb1ELb0ELb0ELb0ELb1ELb1ELb0ELb1EEEvNS_16Flash_fwd_paramsE)
        /*06a4*/ 	.word	0x00000010


	//----- nvinfo : EIATTR_MIN_STACK_SIZE
	.align		4
.L_294:
        /*06a8*/ 	.byte	0x04, 0x12
        /*06aa*/ 	.short	(.L_296 - .L_295)
	.align		4
.L_295:
        /*06ac*/ 	.word	index@(_ZN5flash24flash_fwd_splitkv_kernelI23Flash_fwd_kernel_traitsILi256ELi64ELi64ELi4ELb0ELb0EN7cutlass10bfloat16_tE19Flash_kernel_traitsILi256ELi64ELi64ELi4ES3_EELb1ELb0ELb1ELb0ELb0ELb0ELb0ELb1EEEvNS_16Flash_fwd_paramsE)
        /*06b0*/ 	.word	0x00000000


	//----- nvinfo : EIATTR_MIN_STACK_SIZE
	.align		4
.L_296:
        /*06b4*/ 	.byte	0x04, 0x12
        /*06b6*/ 	.short	(.L_298 - .L_297)
	.align		4
.L_297:
        /*06b8*/ 	.word	index@(_ZN5flash24flash_fwd_splitkv_kernelI23Flash_fwd_kernel_traitsILi256ELi64ELi64ELi4ELb0ELb0EN7cutlass10bfloat16_tE19Flash_kernel_traitsILi256ELi64ELi64ELi4ES3_EELb1ELb0ELb1ELb0ELb0ELb1ELb0ELb1EEEvNS_16Flash_fwd_paramsE)
        /*06bc*/ 	.word	0x00000008


	//----- nvinfo : EIATTR_MIN_STACK_SIZE
	.align		4
.L_298:
        /*06c0*/ 	.byte	0x04, 0x12
        /*06c2*/ 	.short	(.L_300 - .L_299)
	.align		4
.L_299:
        /*06c4*/ 	.word	index@(_ZN5flash24flash_fwd_splitkv_kernelI23Flash_fwd_kernel_traitsILi256ELi64ELi64ELi4ELb0ELb0EN7cutlass10bfloat16_tE19Flash_kernel_traitsILi256ELi64ELi64ELi4ES3_EELb1ELb0ELb0ELb0ELb1ELb0ELb1ELb0EEEvNS_16Flash_fwd_paramsE)
        /*06c8*/ 	.word	0x00000000


	//----- nvinfo : EIATTR_MIN_STACK_SIZE
	.align		4
.L_300:
        /*06cc*/ 	.byte	0x04, 0x12
        /*06ce*/ 	.short	(.L_302 - .L_301)
	.align		4
.L_301:
        /*06d0*/ 	.word	index@(_ZN5flash24flash_fwd_splitkv_kernelI23Flash_fwd_kernel_traitsILi256ELi64ELi64ELi4ELb0ELb0EN7cutlass10bfloat16_tE19Flash_kernel_traitsILi256ELi64ELi64ELi4ES3_EELb1ELb0ELb0ELb0ELb1ELb1ELb1ELb0EEEvNS_16Flash_fwd_paramsE)
        /*06d4*/ 	.word	0x00000000


	//----- nvinfo : EIATTR_MIN_STACK_SIZE
	.align		4
.L_302:
        /*06d8*/ 	.byte	0x04, 0x12
        /*06da*/ 	.short	(.L_304 - .L_303)
	.align		4
.L_303:
        /*06dc*/ 	.word	index@(_ZN5flash24flash_fwd_splitkv_kernelI23Flash_fwd_kernel_traitsILi256ELi64ELi64ELi4ELb0ELb0EN7cutlass10bfloat16_tE19Flash_kernel_traitsILi256ELi64ELi64ELi4ES3_EELb1ELb0ELb1ELb0ELb0ELb0ELb1ELb0EEEvNS_16Flash_fwd_paramsE)
        /*06e0*/ 	.word	0x00000000


	//----- nvinfo : EIATTR_MIN_STACK_SIZE
	.align		4
.L_304:
        /*06e4*/ 	.byte	0x04, 0x12
        /*06e6*/ 	.short	(.L_306 - .L_305)
	.align		4
.L_305:
        /*06e8*/ 	.word	index@(_ZN5flash24flash_fwd_splitkv_kernelI23Flash_fwd_kernel_traitsILi256ELi64ELi64ELi4ELb0ELb0EN7cutlass10bfloat16_tE19Flash_kernel_traitsILi256ELi64ELi64ELi4ES3_EELb1ELb0ELb1ELb0ELb0ELb1ELb1ELb0EEEvNS_16Flash_fwd_paramsE)
        /*06ec*/ 	.word	0x00000000


	//----- nvinfo : EIATTR_MIN_STACK_SIZE
	.align		4
.L_306:
        /*06f0*/ 	.byte	0x04, 0x12
        /*06f2*/ 	.short	(.L_308 - .L_307)
	.align		4
.L_307:
        /*06f4*/ 	.word	index@(_ZN5flash24flash_fwd_splitkv_kernelI23Flash_fwd_kernel_traitsILi256ELi64ELi64ELi4ELb0ELb0EN7cutlass10bfloat16_tE19Flash_kernel_traitsILi256ELi64ELi64ELi4ES3_EELb1ELb0ELb0ELb0ELb1ELb0ELb1ELb1EEEvNS_16Flash_fwd_paramsE)
        /*06f8*/ 	.word	0x00000008


	//----- nvinfo : EIATTR_MIN_STACK_SIZE
	.align		4
.L_308:
        /*06fc*/ 	.byte	0x04, 0x12
        /*06fe*/ 	.short	(.L_310 - .L_309)
	.align		4
.L_309:
        /*0700*/ 	.word	index@(_ZN5flash24flash_fwd_splitkv_kernelI23Flash_fwd_kernel_traitsILi256ELi64ELi64ELi4ELb0ELb0EN7cutlass10bfloat16_tE19Flash_kernel_traitsILi256ELi64ELi64ELi4ES3_EELb1ELb0ELb0ELb0ELb1ELb1ELb1ELb1EEEvNS_16Flash_fwd_paramsE)
        /*0704*/ 	.word	0x00000008


	//----- nvinfo : EIATTR_MIN_STACK_SIZE
	.align		4
.L_310:
        /*0708*/ 	.byte	0x04, 0x12
        /*070a*/ 	.short	(.L_312 - .L_311)
	.align		4
.L_311:
        /*070c*/ 	.word	index@(_ZN5flash24flash_fwd_splitkv_kernelI23Flash_fwd_kernel_traitsILi256ELi64ELi64ELi4ELb0ELb0EN7cutlass10bfloat16_tE19Flash_kernel_traitsILi256ELi64ELi64ELi4ES3_EELb1ELb0ELb1ELb0ELb0ELb0ELb1ELb1EEEvNS_16Flash_fwd_paramsE)
        /*0710*/ 	.word	0x00000000


	//----- nvinfo : EIATTR_MIN_STACK_SIZE
	.align		4
.L_312:
        /*0714*/ 	.byte	0x04, 0x12
        /*0716*/ 	.short	(.L_314 - .L_313)
	.align		4
.L_313:
        /*0718*/ 	.word	index@(_ZN5flash24flash_fwd_splitkv_kernelI23Flash_fwd_kernel_traitsILi256ELi64ELi64ELi4ELb0ELb0EN7cutlass10bfloat16_tE19Flash_kernel_traitsILi256ELi64ELi64ELi4ES3_EELb1ELb0ELb1ELb0ELb0ELb1ELb1ELb1EEEvNS_16Flash_fwd_paramsE)
        /*071c*/ 	.word	0x00000008
.L_314:


//--------------------- .nv.info._ZN5flash32flash_fwd_splitkv_combine_kernelI23Flash_fwd_kernel_traitsILi256ELi64ELi64ELi4ELb0ELb0EN7cutlass10bfloat16_tE19Flash_kernel_traitsILi256ELi64ELi64ELi4ES3_EELi4ELi7ELb0EEEvNS_16Flash_fwd_paramsE --------------------------
	.section	.nv.info._ZN5flash32flash_fwd_splitkv_combine_kernelI23Flash_fwd_kernel_traitsILi256ELi64ELi64ELi4ELb0ELb0EN7cutlass10bfloat16_tE19Flash_kernel_traitsILi256ELi64ELi64ELi4ES3_EELi4ELi7ELb0EEEvNS_16Flash_fwd_paramsE,"",@"SHT_CUDA_INFO"
	.sectionflags	@""
	.align	4


	//----- nvinfo : EIATTR_CUDA_API_VERSION
	.align		4
        /*0000*/ 	.byte	0x04, 0x37
        /*0002*/ 	.short	(.L_316 - .L_315)
.L_315:
        /*0004*/ 	.word	0x00000082


	//----- nvinfo : EIATTR_SW2861232_WAR
	.align		4
.L_316:
        /*0008*/ 	.byte	0x01, 0x35
	.zero		2


	//----- nvinfo : EIATTR_PARAM_CBANK
	.align		4
        /*000c*/ 	.byte	0x04, 0x0a
        /*000e*/ 	.short	(.L_318 - .L_317)
	.align		4
.L_317:
        /*0010*/ 	.word	index@(.nv.constant0._ZN5flash32flash_fwd_splitkv_combine_kernelI23Flash_fwd_kernel_traitsILi256ELi64ELi64ELi4ELb0ELb0EN7cutlass10bfloat16_tE19Flash_kernel_traitsILi256ELi64ELi64ELi4ES3_EELi4ELi7ELb0EEEvNS_16Flash_fwd_paramsE)
        /*0014*/ 	.short	0x0160
        /*0016*/ 	.short	0x01d0


	//----- nvinfo : EIATTR_CBANK_PARAM_SIZE
	.align		4
.L_318:
        /*0018*/ 	.byte	0x03, 0x19
        /*001a*/ 	.short	0x01d0


	//----- nvinfo : EIATTR_KPARAM_INFO
	.align		4
        /*001c*/ 	.byte	0x04, 0x17
        /*001e*/ 	.short	(.L_320 - .L_319)
.L_319:
        /*0020*/ 	.word	0x00000000
        /*0024*/ 	.short	0x0000
        /*0026*/ 	.short	0x0000
        /*0028*/ 	.byte	0x00, 0xf0, 0x41, 0x07


	//----- nvinfo : EIATTR_MAXREG_COUNT
	.align		4
.L_320:
        /*002c*/ 	.byte	0x03, 0x1b
        /*002e*/ 	.short	0x00ff


	//----- nvinfo : EIATTR_NUM_BARRIERS
	.align		4
        /*0030*/ 	.byte	0x02, 0x4c
        /*0032*/ 	.byte	0x01
	.zero		1


	//----- nvinfo : EIATTR_MERCURY_ISA_VERSION
	.align		4
        /*0034*/ 	.byte	0x03, 0x5f
        /*0036*/ 	.short	0x0000


	//----- nvinfo : EIATTR_COOP_GROUP_MASK_REGIDS
	.align		4
        /*0038*/ 	.byte	0x04, 0x29
        /*003a*/ 	.short	(.L_322 - .L_321)


	//   ....[0]....
.L_321:
        /*003c*/ 	.word	0xffffffff


	//   ....[1]....
        /*0040*/ 	.word	0xffffffff


	//   ....[2]....
        /*0044*/ 	.word	0xffffffff


	//   ....[3]....
        /*0048*/ 	.word	0xffffffff


	//   ....[4]....
        /*004c*/ 	.word	0xffffffff


	//   ....[5]....
        /*0050*/ 	.word	0xffffffff


	//   ....[6]....
        /*0054*/ 	.word	0xffffffff


	//   ....[7]....
        /*0058*/ 	.word	0xffffffff


	//   ....[8]....
        /*005c*/ 	.word	0xffffffff


	//   ....[9]....
        /*0060*/ 	.word	0xffffffff


	//----- nvinfo : EIATTR_COOP_GROUP_INSTR_OFFSETS
	.align		4
.L_322:
        /*0064*/ 	.byte	0x04, 0x28
        /*0066*/ 	.short	(.L_324 - .L_323)


	//   ....[0]....
.L_323:
        /*0068*/ 	.word	0x00001ab0


	//   ....[1]....
        /*006c*/ 	.word	0x00001ad0


	//   ....[2]....
        /*0070*/ 	.word	0x00001af0


	//   ....[3]....
        /*0074*/ 	.word	0x00001b10


	//   ....[4]....
        /*0078*/ 	.word	0x00001b30


	//   ....[5]....
        /*007c*/ 	.word	0x00001c90


	//   ....[6]....
        /*0080*/ 	.word	0x00001ce0


	//   ....[7]....
        /*0084*/ 	.word	0x00001da0


	//   ....[8]....
        /*0088*/ 	.word	0x00001e20


	//   ....[9]....
        /*008c*/ 	.word	0x00001ef0


	//----- nvinfo : EIATTR_EXIT_INSTR_OFFSETS
	.align		4
.L_324:
        /*0090*/ 	.byte	0x04, 0x1c
        /*0092*/ 	.short	(.L_326 - .L_325)


	//   ....[0]....
.L_325:
        /*0094*/ 	.word	0x000043a0


	//   ....[1]....
        /*0098*/ 	.word	0x00004860


	//   ....[2]....
        /*009c*/ 	.word	0x000048c0


	//----- nvinfo : EIATTR_CRS_STACK_SIZE
	.align		4
.L_326:
        /*00a0*/ 	.byte	0x04, 0x1e
        /*00a2*/ 	.short	(.L_328 - .L_327)
.L_327:
        /*00a4*/ 	.word	0x00000000
.L_328:


//--------------------- .nv.info._ZN5flash32flash_fwd_splitkv_combine_kernelI23Flash_fwd_kernel_traitsILi256ELi64ELi64ELi4ELb0ELb0EN7cutlass10bfloat16_tE19Flash_kernel_traitsILi256ELi64ELi64ELi4ES3_EELi4ELi6ELb0EEEvNS_16Flash_fwd_paramsE --------------------------
	.section	.nv.info._ZN5flash32flash_fwd_splitkv_combine_kernelI23Flash_fwd_kernel_traitsILi256ELi64ELi64ELi4ELb0ELb0EN7cutlass10bfloat16_tE19Flash_kernel_traitsILi256ELi64ELi64ELi4ES3_EELi4ELi6ELb0EEEvNS_16Flash_fwd_paramsE,"",@"SHT_CUDA_INFO"
	.sectionflags	@""
	.align	4


	//----- nvinfo : EIATTR_CUDA_API_VERSION
	.align		4
        /*0000*/ 	.byte	0x04, 0x37
        /*0002*/ 	.short	(.L_330 - .L_329)
.L_329:
        /*0004*/ 	.word	0x00000082


	//----- nvinfo : EIATTR_SW2861232_WAR
	.align		4
.L_330:
        /*0008*/ 	.byte	0x01, 0x35
	.zero		2


	//----- nvinfo : EIATTR_PARAM_CBANK
	.align		4
        /*000c*/ 	.byte	0x04, 0x0a
        /*000e*/ 	.short	(.L_332 - .L_331)
	.align		4
.L_331:
        /*0010*/ 	.word	index@(.nv.constant0._ZN5flash32flash_fwd_splitkv_combine_kernelI23Flash_fwd_kernel_traitsILi256ELi64ELi64ELi4ELb0ELb0EN7cutlass10bfloat16_tE19Flash_kernel_traitsILi256ELi64ELi64ELi4ES3_EELi4ELi6ELb0EEEvNS_16Flash_fwd_paramsE)
        /*0014*/ 	.short	0x0160
        /*0016*/ 	.short	0x01d0


	//----- nvinfo : EIATTR_CBANK_PARAM_SIZE
	.align		4
.L_332:
        /*0018*/ 	.byte	0x03, 0x19
        /*001a*/ 	.short	0x01d0


	//----- nvinfo : EIATTR_KPARAM_INFO
	.align		4
        /*001c*/ 	.byte	0x04, 0x17
        /*001e*/ 	.short	(.L_334 - .L_333)
.L_333:
        /*0020*/ 	.word	0x00000000
        /*0024*/ 	.short	0x0000
        /*0026*/ 	.short	0x0000
        /*0028*/ 	.byte	0x00, 0xf0, 0x41, 0x07


	//----- nvinfo : EIATTR_MAXREG_COUNT
	.align		4
.L_334:
        /*002c*/ 	.byte	0x03, 0x1b
        /*002e*/ 	.short	0x00ff


	//----- nvinfo : EIATTR_NUM_BARRIERS
	.align		4
        /*0030*/ 	.byte	0x02, 0x4c
        /*0032*/ 	.byte	0x01
	.zero		1


	//----- nvinfo : EIATTR_MERCURY_ISA_VERSION
	.align		4
        /*0034*/ 	.byte	0x03, 0x5f
        /*0036*/ 	.short	0x0000


	//----- nvinfo : EIATTR_COOP_GROUP_MASK_REGIDS
	.align		4
        /*0038*/ 	.byte	0x04, 0x29
        /*003a*/ 	.short	(.L_336 - .L_335)


	//   ....[0]....
.L_335:
        /*003c*/ 	.word	0xffffffff


	//   ....[1]....
        /*0040*/ 	.word	0xffffffff


	//   ....[2]....
        /*0044*/ 	.word	0xffffffff


	//   ....[3]....
        /*0048*/ 	.word	0xffffffff


	//   ....[4]....
        /*004c*/ 	.word	0xffffffff


	//   ....[5]....
        /*0050*/ 	.word	0xffffffff


	//   ....[6]....
        /*0054*/ 	.word	0xffffffff


	//   ....[7]....
        /*0058*/ 	.word	0xffffffff


	//   ....[8]....
        /*005c*/ 	.word	0xffffffff


	//   ....[9]....
        /*0060*/ 	.word	0xffffffff


	//----- nvinfo : EIATTR_COOP_GROUP_INSTR_OFFSETS
	.align		4
.L_336:
        /*0064*/ 	.byte	0x04, 0x28
        /*0066*/ 	.short	(.L_338 - .L_337)


	//   ....[0]....
.L_337:
        /*0068*/ 	.word	0x000016f0


	//   ....[1]....
        /*006c*/ 	.word	0x00001710


	//   ....[2]....
        /*0070*/ 	.word	0x00001730


	//   ....[3]....
        /*0074*/ 	.word	0x00001760


	//   ....[4]....
        /*0078*/ 	.word	0x000017e0


	//   ....[5]....
        /*007c*/ 	.word	0x00001990


	//   ....[6]....
        /*0080*/ 	.word	0x00001a10


	//   ....[7]....
        /*0084*/ 	.word	0x00001ab0


	//   ....[8]....
        /*0088*/ 	.word	0x00001b50


	//   ....[9]....
        /*008c*/ 	.word	0x00001c40


	//----- nvinfo : EIATTR_EXIT_INSTR_OFFSETS
	.align		4
.L_338:
        /*0090*/ 	.byte	0x04, 0x1c
        /*0092*/ 	.short	(.L_340 - .L_339)


	//   ....[0]....
.L_339:
        /*0094*/ 	.word	0x00004030


	//   ....[1]....
        /*0098*/ 	.word	0x000044f0


	//   ....[2]....
        /*009c*/ 	.word	0x00004550


	//----- nvinfo : EIATTR_CRS_STACK_SIZE
	.align		4
.L_340:
        /*00a0*/ 	.byte	0x04, 0x1e
        /*00a2*/ 	.short	(.L_342 - .L_341)
.L_341:
        /*00a4*/ 	.word	0x00000000
.L_342:


//--------------------- .nv.info._ZN5flash32flash_fwd_splitkv_combine_kernelI23Flash_fwd_kernel_traitsILi256ELi64ELi64ELi4ELb0ELb0EN7cutlass10bfloat16_tE19Flash_kernel_traitsILi256ELi64ELi64ELi4ES3_EELi4ELi5ELb0EEEvNS_16Flash_fwd_paramsE --------------------------
	.section	.nv.info._ZN5flash32flash_fwd_splitkv_combine_kernelI23Flash_fwd_kernel_traitsILi256ELi64ELi64ELi4ELb0ELb0EN7cutlass10bfloat16_tE19Flash_kernel_traitsILi256ELi64ELi64ELi4ES3_EELi4ELi5ELb0EEEvNS_16Flash_fwd_paramsE,"",@"SHT_CUDA_INFO"
	.sectionflags	@""
	.align	4


	//----- nvinfo : EIATTR_CUDA_API_VERSION
	.align		4
        /*0000*/ 	.byte	0x04, 0x37
        /*0002*/ 	.short	(.L_344 - .L_343)
.L_343:
        /*0004*/ 	.word	0x00000082


	//----- nvinfo : EIATTR_SW2861232_WAR
	.align		4
.L_344:
        /*0008*/ 	.byte	0x01, 0x35
	.zero		2


	//----- nvinfo : EIATTR_PARAM_CBANK
	.align		4
        /*000c*/ 	.byte	0x04, 0x0a
        /*000e*/ 	.short	(.L_346 - .L_345)
	.align		4
.L_345:
        /*0010*/ 	.word	index@(.nv.constant0._ZN5flash32flash_fwd_splitkv_combine_kernelI23Flash_fwd_kernel_traitsILi256ELi64ELi64ELi4ELb0ELb0EN7cutlass10bfloat16_tE19Flash_kernel_traitsILi256ELi64ELi64ELi4ES3_EELi4ELi5ELb0EEEvNS_16Flash_fwd_paramsE)
        /*0014*/ 	.short	0x0160
        /*0016*/ 	.short	0x01d0


	//----- nvinfo : EIATTR_CBANK_PARAM_SIZE
	.align		4
.L_346:
        /*0018*/ 	.byte	0x03, 0x19
        /*001a*/ 	.short	0x01d0


	//----- nvinfo : EIATTR_KPARAM_INFO
	.align		4
        /*001c*/ 	.byte	0x04, 0x17
        /*001e*/ 	.short	(.L_348 - .L_347)
.L_347:
        /*0020*/ 	.word	0x00000000
        /*0024*/ 	.short	0x0000
        /*0026*/ 	.short	0x0000
        /*0028*/ 	.byte	0x00, 0xf0, 0x41, 0x07


	//----- nvinfo : EIATTR_MAXREG_COUNT
	.align		4
.L_348:
        /*002c*/ 	.byte	0x03, 0x1b
        /*002e*/ 	.short	0x00ff


	//----- nvinfo : EIATTR_NUM_BARRIERS
	.align		4
        /*0030*/ 	.byte	0x02, 0x4c
        /*0032*/ 	.byte	0x01
	.zero		1


	//----- nvinfo : EIATTR_MERCURY_ISA_VERSION
	.align		4
        /*0034*/ 	.byte	0x03, 0x5f
        /*0036*/ 	.short	0x0000


	//----- nvinfo : EIATTR_COOP_GROUP_MASK_REGIDS
	.align		4
        /*0038*/ 	.byte	0x04, 0x29
        /*003a*/ 	.short	(.L_350 - .L_349)


	//   ....[0]....
.L_349:
        /*003c*/ 	.word	0xffffffff


	//   ....[1]....
        /*0040*/ 	.word	0xffffffff


	//   ....[2]....
        /*0044*/ 	.word	0xffffffff


	//   ....[3]....
        /*0048*/ 	.word	0xffffffff


	//   ....[4]....
        /*004c*/ 	.word	0xffffffff


	//   ....[5]....
        /*0050*/ 	.word	0xffffffff


	//   ....[6]....
        /*0054*/ 	.word	0xffffffff


	//   ....[7]....
        /*0058*/ 	.word	0xffffffff


	//   ....[8]....
        /*005c*/ 	.word	0xffffffff


	//   ....[9]....
        /*0060*/ 	.word	0xffffffff


	//----- nvinfo : EIATTR_COOP_GROUP_INSTR_OFFSETS
	.align		4
.L_350:
        /*0064*/ 	.byte	0x04, 0x28
        /*0066*/ 	.short	(.L_352 - .L_351)


	//   ....[0]....
.L_351:
        /*0068*/ 	.word	0x00001c20


	//   ....[1]....
        /*006c*/ 	.word	0x00001c40


	//   ....[2]....
        /*0070*/ 	.word	0x00001c60


	//   ....[3]....
        /*0074*/ 	.word	0x00001c80


	//   ....[4]....
        /*0078*/ 	.word	0x00001ca0


	//   ....[5]....
        /*007c*/ 	.word	0x00001d10


	//   ....[6]....
        /*0080*/ 	.word	0x00001d30


	//   ....[7]....
        /*0084*/ 	.word	0x00001d60


	//   ....[8]....
        /*0088*/ 	.word	0x00001d80


	//   ....[9]....
        /*008c*/ 	.word	0x00001da0


	//----- nvinfo : EIATTR_EXIT_INSTR_OFFSETS
	.align		4
.L_352:
        /*0090*/ 	.byte	0x04, 0x1c
        /*0092*/ 	.short	(.L_354 - .L_353)


	//   ....[0]....
.L_353:
        /*0094*/ 	.word	0x00003f90


	//   ....[1]....
        /*0098*/ 	.word	0x00004450


	//   ....[2]....
        /*009c*/ 	.word	0x000044b0


	//----- nvinfo : EIATTR_CRS_STACK_SIZE
	.align		4
.L_354:
        /*00a0*/ 	.byte	0x04, 0x1e
        /*00a2*/ 	.short	(.L_356 - .L_355)
.L_355:
        /*00a4*/ 	.word	0x00000000
.L_356:


//--------------------- .nv.info._ZN5flash32flash_fwd_splitkv_combine_kernelI23Flash_fwd_kernel_traitsILi256ELi64ELi64ELi4ELb0ELb0EN7cutlass10bfloat16_tE19Flash_kernel_traitsILi256ELi64ELi64ELi4ES3_EELi4ELi4ELb0EEEvNS_16Flash_fwd_paramsE --------------------------
	.section	.nv.info._ZN5flash32flash_fwd_splitkv_combine_kernelI23Flash_fwd_kernel_traitsILi256ELi64ELi64ELi4ELb0ELb0EN7cutlass10bfloat16_tE19Flash_kernel_traitsILi256ELi64ELi64ELi4ES3_EELi4ELi4ELb0EEEvNS_16Flash_fwd_paramsE,"",@"SHT_CUDA_INFO"
	.sectionflags	@""
	.align	4


	//----- nvinfo : EIATTR_CUDA_API_VERSION
	.align		4
        /*0000*/ 	.byte	0x04, 0x37
        /*0002*/ 	.short	(.L_358 - .L_357)
.L_357:
        /*0004*/ 	.word	0x00000082


	//----- nvinfo : EIATTR_SW2861232_WAR
	.align		4
.L_358:
        /*0008*/ 	.byte	0x01, 0x35
	.zero		2


	//----- nvinfo : EIATTR_PARAM_CBANK
	.align		4
        /*000c*/ 	.byte	0x04, 0x0a
        /*000e*/ 	.short	(.L_360 - .L_359)
	.align		4
.L_359:
        /*0010*/ 	.word	index@(.nv.constant0._ZN5flash32flash_fwd_splitkv_combine_kernelI23Flash_fwd_kernel_traitsILi256ELi64ELi64ELi4ELb0ELb0EN7cutlass10bfloat16_tE19Flash_kernel_traitsILi256ELi64ELi64ELi4ES3_EELi4ELi4ELb0EEEvNS_16Flash_fwd_paramsE)
        /*0014*/ 	.short	0x0160
        /*0016*/ 	.short	0x01d0


	//----- nvinfo : EIATTR_CBANK_PARAM_SIZE
	.align		4
.L_360:
        /*0018*/ 	.byte	0x03, 0x19
        /*001a*/ 	.short	0x01d0


	//----- nvinfo : EIATTR_KPARAM_INFO
	.align		4
        /*001c*/ 	.byte	0x04, 0x17
        /*001e*/ 	.short	(.L_362 - .L_361)
.L_361:
        /*0020*/ 	.word	0x00000000
        /*0024*/ 	.short	0x0000
        /*0026*/ 	.short	0x0000
        /*0028*/ 	.byte	0x00, 0xf0, 0x41, 0x07


	//----- nvinfo : EIATTR_MAXREG_COUNT
	.align		4
.L_362:
        /*002c*/ 	.byte	0x03, 0x1b
        /*002e*/ 	.short	0x00ff


	//----- nvinfo : EIATTR_NUM_BARRIERS
	.align		4
        /*0030*/ 	.byte	0x02, 0x4c
        /*0032*/ 	.byte	0x01
	.zero		1


	//----- nvinfo : EIATTR_MERCURY_ISA_VERSION
	.align		4
        /*0034*/ 	.byte	0x03, 0x5f
        /*0036*/ 	.short	0x0000


	//----- nvinfo : EIATTR_COOP_GROUP_MASK_REGIDS
	.align		4
        /*0038*/ 	.byte	0x04, 0x29
        /*003a*/ 	.short	(.L_364 - .L_363)


	//   ....[0]....
.L_363:
        /*003c*/ 	.word	0xffffffff


	//   ....[1]....
        /*0040*/ 	.word	0xffffffff


	//   ....[2]....
        /*0044*/ 	.word	0xffffffff


	//   ....[3]....
        /*0048*/ 	.word	0xffffffff


	//   ....[4]....
        /*004c*/ 	.word	0xffffffff


	//   ....[5]....
        /*0050*/ 	.word	0xffffffff


	//   ....[6]....
        /*0054*/ 	.word	0xffffffff


	//   ....[7]....
        /*0058*/ 	.word	0xffffffff


	//----- nvinfo : EIATTR_COOP_GROUP_INSTR_OFFSETS
	.align		4
.L_364:
        /*005c*/ 	.byte	0x04, 0x28
        /*005e*/ 	.short	(.L_366 - .L_365)


	//   ....[0]....
.L_365:
        /*0060*/ 	.word	0x00001c20


	//   ....[1]....
        /*0064*/ 	.word	0x00001c40


	//   ....[2]....
        /*0068*/ 	.word	0x00001c60


	//   ....[3]....
        /*006c*/ 	.word	0x00001c80


	//   ....[4]....
        /*0070*/ 	.word	0x00001cf0


	//   ....[5]....
        /*0074*/ 	.word	0x00001d20


	//   ....[6]....
        /*0078*/ 	.word	0x00001d40


	//   ....[7]....
        /*007c*/ 	.word	0x00001d60


	//----- nvinfo : EIATTR_EXIT_INSTR_OFFSETS
	.align		4
.L_366:
        /*0080*/ 	.byte	0x04, 0x1c
        /*0082*/ 	.short	(.L_368 - .L_367)


	//   ....[0]....
.L_367:
        /*0084*/ 	.word	0x00003f80


	//   ....[1]....
        /*0088*/ 	.word	0x00004440


	//   ....[2]....
        /*008c*/ 	.word	0x000044a0


	//----- nvinfo : EIATTR_CRS_STACK_SIZE
	.align		4
.L_368:
        /*0090*/ 	.byte	0x04, 0x1e
        /*0092*/ 	.short	(.L_370 - .L_369)
.L_369:
        /*0094*/ 	.word	0x00000000
.L_370:


//--------------------- .nv.info._ZN5flash32flash_fwd_splitkv_combine_kernelI23Flash_fwd_kernel_traitsILi256ELi64ELi64ELi4ELb0ELb0EN7cutlass10bfloat16_tE19Flash_kernel_traitsILi256ELi64ELi64ELi4ES3_EELi4ELi3ELb0EEEvNS_16Flash_fwd_paramsE --------------------------
	.section	.nv.info._ZN5flash32flash_fwd_splitkv_combine_kernelI23Flash_fwd_kernel_traitsILi256ELi64ELi64ELi4ELb0ELb0EN7cutlass10bfloat16_tE19Flash_kernel_traitsILi256ELi64ELi64ELi4ES3_EELi4ELi3ELb0EEEvNS_16Flash_fwd_paramsE,"",@"SHT_CUDA_INFO"
	.sectionflags	@""
	.align	4


	//----- nvinfo : EIATTR_CUDA_API_VERSION
	.align		4
        /*0000*/ 	.byte	0x04, 0x37
        /*0002*/ 	.short	(.L_372 - .L_371)
.L_371:
        /*0004*/ 	.word	0x00000082


	//----- nvinfo : EIATTR_SW2861232_WAR
	.align		4
.L_372:
        /*0008*/ 	.byte	0x01, 0x35
	.zero		2


	//----- nvinfo : EIATTR_PARAM_CBANK
	.align		4
        /*000c*/ 	.byte	0x04, 0x0a
        /*000e*/ 	.short	(.L_374 - .L_373)
	.align		4
.L_373:
        /*0010*/ 	.word	index@(.nv.constant0._ZN5flash32flash_fwd_splitkv_combine_kernelI23Flash_fwd_kernel_traitsILi256ELi64ELi64ELi4ELb0ELb0EN7cutlass10bfloat16_tE19Flash_kernel_traitsILi256ELi64ELi64ELi4ES3_EELi4ELi3ELb0EEEvNS_16Flash_fwd_paramsE)
        /*0014*/ 	.short	0x0160
        /*0016*/ 	.short	0x01d0


	//----- nvinfo : EIATTR_CBANK_PARAM_SIZE
	.align		4
.L_374:
        /*0018*/ 	.byte	0x03, 0x19
        /*001a*/ 	.short	0x01d0


	//----- nvinfo : EIATTR_KPARAM_INFO
	.align		4
        /*001c*/ 	.byte	0x04, 0x17
        /*001e*/ 	.short	(.L_376 - .L_375)
.L_375:
        /*0020*/ 	.word	0x00000000
        /*0024*/ 	.short	0x0000
        /*0026*/ 	.short	0x0000
        /*0028*/ 	.byte	0x00, 0xf0, 0x41, 0x07


	//----- nvinfo : EIATTR_MAXREG_COUNT
	.align		4
.L_376:
        /*002c*/ 	.byte	0x03, 0x1b
        /*002e*/ 	.short	0x00ff


	//----- nvinfo : EIATTR_NUM_BARRIERS
	.align		4
        /*0030*/ 	.byte	0x02, 0x4c
        /*0032*/ 	.byte	0x01
	.zero		1


	//----- nvinfo : EIATTR_MERCURY_ISA_VERSION
	.align		4
        /*0034*/ 	.byte	0x03, 0x5f
        /*0036*/ 	.short	0x0000


	//----- nvinfo : EIATTR_COOP_GROUP_MASK_REGIDS
	.align		4
        /*0038*/ 	.byte	0x04, 0x29
        /*003a*/ 	.short	(.L_378 - .L_377)


	//   ....[0]....
.L_377:
        /*003c*/ 	.word	0xffffffff


	//   ....[1]....
        /*0040*/ 	.word	0xffffffff


	//   ....[2]....
        /*0044*/ 	.word	0xffffffff


	//   ....[3]....
        /*0048*/ 	.word	0xffffffff


	//   ....[4]....
        /*004c*/ 	.word	0xffffffff


	//   ....[5]....
        /*0050*/ 	.word	0xffffffff


	//----- nvinfo : EIATTR_COOP_GROUP_INSTR_OFFSETS
	.align		4
.L_378:
        /*0054*/ 	.byte	0x04, 0x28
        /*0056*/ 	.short	(.L_380 - .L_379)


	//   ....[0]....
.L_379:
        /*0058*/ 	.word	0x00001c20


	//   ....[1]....
        /*005c*/ 	.word	0x00001c40


	//   ....[2]....
        /*0060*/ 	.word	0x00001c70


	//   ....[3]....
        /*0064*/ 	.word	0x00001ce0


	//   ....[4]....
        /*0068*/ 	.word	0x00001d00


	//   ....[5]....
        /*006c*/ 	.word	0x00001d20


	//----- nvinfo : EIATTR_EXIT_INSTR_OFFSETS
	.align		4
.L_380:
        /*0070*/ 	.byte	0x04, 0x1c
        /*0072*/ 	.short	(.L_382 - .L_381)


	//   ....[0]....
.L_381:
        /*0074*/ 	.word	0x00003f40


	//   ....[1]....
        /*0078*/ 	.word	0x00004400


	//   ....[2]....
        /*007c*/ 	.word	0x00004460


	//----- nvinfo : EIATTR_CRS_STACK_SIZE
	.align		4
.L_382:
        /*0080*/ 	.byte	0x04, 0x1e
        /*0082*/ 	.short	(.L_384 - .L_383)
.L_383:
        /*0084*/ 	.word	0x00000000
.L_384:


//--------------------- .nv.info._ZN5flash32flash_fwd_splitkv_combine_kernelI23Flash_fwd_kernel_traitsILi256ELi64ELi64ELi4ELb0ELb0EN7cutlass10bfloat16_tE19Flash_kernel_traitsILi256ELi64ELi64ELi4ES3_EELi4ELi2ELb0EEEvNS_16Flash_fwd_paramsE --------------------------
	.section	.nv.info._ZN5flash32flash_fwd_splitkv_combine_kernelI23Flash_fwd_kernel_traitsILi256ELi64ELi64ELi4ELb0ELb0EN7cutlass10bfloat16_tE19Flash_kernel_traitsILi256ELi64ELi64ELi4ES3_EELi4ELi2ELb0EEEvNS_16Flash_fwd_paramsE,"",@"SHT_CUDA_INFO"
	.sectionflags	@""
	.align	4


	//----- nvinfo : EIATTR_CUDA_API_VERSION
	.align		4
        /*0000*/ 	.byte	0x04, 0x37
        /*0002*/ 	.short	(.L_386 - .L_385)
.L_385:
        /*0004*/ 	.word	0x00000082


	//----- nvinfo : EIATTR_SW2861232_WAR
	.align		4
.L_386:
        /*0008*/ 	.byte	0x01, 0x35
	.zero		2


	//----- nvinfo : EIATTR_PARAM_CBANK
	.align		4
        /*000c*/ 	.byte	0x04, 0x0a
        /*000e*/ 	.short	(.L_388 - .L_387)
	.align		4
.L_387:
        /*0010*/ 	.word	index@(.nv.constant0._ZN5flash32flash_fwd_splitkv_combine_kernelI23Flash_fwd_kernel_traitsILi256ELi64ELi64ELi4ELb0ELb0EN7cutlass10bfloat16_tE19Flash_kernel_traitsILi256ELi64ELi64ELi4ES3_EELi4ELi2ELb0EEEvNS_16Flash_fwd_paramsE)
        /*0014*/ 	.short	0x0160
        /*0016*/ 	.short	0x01d0


	//----- nvinfo : EIATTR_CBANK_PARAM_SIZE
	.align		4
.L_388:
        /*0018*/ 	.byte	0x03, 0x19
        /*001a*/ 	.short	0x01d0


	//----- nvinfo : EIATTR_KPARAM_INFO
	.align		4
        /*001c*/ 	.byte	0x04, 0x17
        /*001e*/ 	.short	(.L_390 - .L_389)
.L_389:
        /*0020*/ 	.word	0x00000000
        /*0024*/ 	.short	0x0000
        /*0026*/ 	.short	0x0000
        /*0028*/ 	.byte	0x00, 0xf0, 0x41, 0x07


	//----- nvinfo : EIATTR_MAXREG_COUNT
	.align		4
.L_390:
        /*002c*/ 	.byte	0x03, 0x1b
        /*002e*/ 	.short	0x00ff


	//----- nvinfo : EIATTR_NUM_BARRIERS
	.align		4
        /*0030*/ 	.byte	0x02, 0x4c
        /*0032*/ 	.byte	0x01
	.zero		1


	//----- nvinfo : EIATTR_MERCURY_ISA_VERSION
	.align		4
        /*0034*/ 	.byte	0x03, 0x5f
        /*0036*/ 	.short	0x0000


	//----- nvinfo : EIATTR_COOP_GROUP_MASK_REGIDS
	.align		4
        /*0038*/ 	.byte	0x04, 0x29
        /*003a*/ 	.short	(.L_392 - .L_391)


	//   ....[0]....
.L_391:
        /*003c*/ 	.word	0xffffffff


	//   ....[1]....
        /*0040*/ 	.word	0xffffffff


	//   ....[2]....
        /*0044*/ 	.word	0xffffffff


	//   ....[3]....
        /*0048*/ 	.word	0xffffffff


	//----- nvinfo : EIATTR_COOP_GROUP_INSTR_OFFSETS
	.align		4
.L_392:
        /*004c*/ 	.byte	0x04, 0x28
        /*004e*/ 	.short	(.L_394 - .L_393)


	//   ....[0]....
.L_393:
        /*0050*/ 	.word	0x00001bf0


	//   ....[1]....
        /*0054*/ 	.word	0x00001c10


	//   ....[2]....
        /*0058*/ 	.word	0x00001c80


	//   ....[3]....
        /*005c*/ 	.word	0x00001ca0


	//----- nvinfo : EIATTR_EXIT_INSTR_OFFSETS
	.align		4
.L_394:
        /*0060*/ 	.byte	0x04, 0x1c
        /*0062*/ 	.short	(.L_396 - .L_395)


	//   ....[0]....
.L_395:
        /*0064*/ 	.word	0x00003e80


	//   ....[1]....
        /*0068*/ 	.word	0x00004340


	//   ....[2]....
        /*006c*/ 	.word	0x000043a0


	//----- nvinfo : EIATTR_CRS_STACK_SIZE
	.align		4
.L_396:
        /*0070*/ 	.byte	0x04, 0x1e
        /*0072*/ 	.short	(.L_398 - .L_397)
.L_397:
        /*0074*/ 	.word	0x00000000
.L_398:


//--------------------- .nv.info._ZN5flash32flash_fwd_splitkv_combine_kernelI23Flash_fwd_kernel_traitsILi256ELi64ELi64ELi4ELb0ELb0EN7cutlass10bfloat16_tE19Flash_kernel_traitsILi256ELi64ELi64ELi4ES3_EELi4ELi1ELb0EEEvNS_16Flash_fwd_paramsE --------------------------
	.section	.nv.info._ZN5flash32flash_fwd_splitkv_combine_kernelI23Flash_fwd_kernel_traitsILi256ELi64ELi64ELi4ELb0ELb0EN7cutlass10bfloat16_tE19Flash_kernel_traitsILi256ELi64ELi64ELi4ES3_EELi4ELi1ELb0EEEvNS_16Flash_fwd_paramsE,"",@"SHT_CUDA_INFO"
	.sectionflags	@""
	.align	4


	//----- nvinfo : EIATTR_CUDA_API_VERSION
	.align		4
        /*0000*/ 	.byte	0x04, 0x37
        /*0002*/ 	.short	(.L_400 - .L_399)
.L_399:
        /*0004*/ 	.word	0x00000082


	//----- nvinfo : EIATTR_SW2861232_WAR
	.align		4
.L_400:
        /*0008*/ 	.byte	0x01, 0x35
	.zero		2


	//----- nvinfo : EIATTR_PARAM_CBANK
	.align		4
        /*000c*/ 	.byte	0x04, 0x0a
        /*000e*/ 	.short	(.L_402 - .L_401)
	.align		4
.L_401:
        /*0010*/ 	.word	index@(.nv.constant0._ZN5flash32flash_fwd_splitkv_combine_kernelI23Flash_fwd_kernel_traitsILi256ELi64ELi64ELi4ELb0ELb0EN7cutlass10bfloat16_tE19Flash_kernel_traitsILi256ELi64ELi64ELi4ES3_EELi4ELi1ELb0EEEvNS_16Flash_fwd_paramsE)
        /*0014*/ 	.short	0x0160
        /*0016*/ 	.short	0x01d0


	//----- nvinfo : EIATTR_CBANK_PARAM_SIZE
	.align		4
.L_402:
        /*0018*/ 	.byte	0x03, 0x19
        /*001a*/ 	.short	0x01d0


	//----- nvinfo : EIATTR_KPARAM_INFO
	.align		4
        /*001c*/ 	.byte	0x04, 0x17
        /*001e*/ 	.short	(.L_404 - .L_403)
.L_403:
        /*0020*/ 	.word	0x00000000
        /*0024*/ 	.short	0x0000
        /*0026*/ 	.short	0x0000
        /*0028*/ 	.byte	0x00, 0xf0, 0x41, 0x07


	//----- nvinfo : EIATTR_MAXREG_COUNT
	.align		4
.L_404:
        /*002c*/ 	.byte	0x03, 0x1b
        /*002e*/ 	.short	0x00ff


	//----- nvinfo : EIATTR_NUM_BARRIERS
	.align		4
        /*0030*/ 	.byte	0x02, 0x4c
        /*0032*/ 	.byte	0x01
	.zero		1


	//----- nvinfo : EIATTR_MERCURY_ISA_VERSION
	.align		4
        /*0034*/ 	.byte	0x03, 0x5f
        /*0036*/ 	.short	0x0000


	//----- nvinfo : EIATTR_COOP_GROUP_MASK_REGIDS
	.align		4
        /*0038*/ 	.byte	0x04, 0x29
        /*003a*/ 	.short	(.L_406 - .L_405)


	//   ....[0]....
.L_405:
        /*003c*/ 	.word	0xffffffff


	//   ....[1]....
        /*0040*/ 	.word	0xffffffff


	//----- nvinfo : EIATTR_COOP_GROUP_INSTR_OFFSETS
	.align		4
.L_406:
        /*0044*/ 	.byte	0x04, 0x28
        /*0046*/ 	.short	(.L_408 - .L_407)


	//   ....[0]....
.L_407:
        /*0048*/ 	.word	0x00001c70


	//   ....[1]....
        /*004c*/ 	.word	0x00001d00


	//----- nvinfo : EIATTR_EXIT_INSTR_OFFSETS
	.align		4
.L_408:
        /*0050*/ 	.byte	0x04, 0x1c
        /*0052*/ 	.short	(.L_410 - .L_409)


	//   ....[0]....
.L_409:
        /*0054*/ 	.word	0x00003ee0


	//   ....[1]....
        /*0058*/ 	.word	0x00004380


	//   ....[2]....
        /*005c*/ 	.word	0x000043e0


	//----- nvinfo : EIATTR_CRS_STACK_SIZE
	.align		4
.L_410:
        /*0060*/ 	.byte	0x04, 0x1e
        /*0062*/ 	.short	(.L_412 - .L_411)
.L_411:
        /*0064*/ 	.word	0x00000000
.L_412:


//--------------------- .nv.info._ZN5flash32flash_fwd_splitkv_combine_kernelI23Flash_fwd_kernel_traitsILi256ELi64ELi64ELi4ELb0ELb0EN7cutlass10bfloat16_tE19Flash_kernel_traitsILi256ELi64ELi64ELi4ES3_EELi4ELi7ELb1EEEvNS_16Flash_fwd_paramsE --------------------------
	.section	.nv.info._ZN5flash32flash_fwd_splitkv_combine_kernelI23Flash_fwd_kernel_traitsILi256ELi64ELi64ELi4ELb0ELb0EN7cutlass10bfloat16_tE19Flash_kernel_traitsILi256ELi64ELi64ELi4ES3_EELi4ELi7ELb1EEEvNS_16Flash_fwd_paramsE,"",@"SHT_CUDA_INFO"
	.sectionflags	@""
	.align	4


	//----- nvinfo : EIATTR_CUDA_API_VERSION
	.align		4
        /*0000*/ 	.byte	0x04, 0x37
        /*0002*/ 	.short	(.L_414 - .L_413)
.L_413:
        /*0004*/ 	.word	0x00000082


	//----- nvinfo : EIATTR_SW2861232_WAR
	.align		4
.L_414:
        /*0008*/ 	.byte	0x01, 0x35
	.zero		2


	//----- nvinfo : EIATTR_PARAM_CBANK
	.align		4
        /*000c*/ 	.byte	0x04, 0x0a
        /*000e*/ 	.short	(.L_416 - .L_415)
	.align		4
.L_415:
        /*0010*/ 	.word	index@(.nv.constant0._ZN5flash32flash_fwd_splitkv_combine_kernelI23Flash_fwd_kernel_traitsILi256ELi64ELi64ELi4ELb0ELb0EN7cutlass10bfloat16_tE19Flash_kernel_traitsILi256ELi64ELi64ELi4ES3_EELi4ELi7ELb1EEEvNS_16Flash_fwd_paramsE)
        /*0014*/ 	.short	0x0160
        /*0016*/ 	.short	0x01d0


	//----- nvinfo : EIATTR_CBANK_PARAM_SIZE
	.align		4
.L_416:
        /*0018*/ 	.byte	0x03, 0x19
        /*001a*/ 	.short	0x01d0


	//----- nvinfo : EIATTR_KPARAM_INFO
	.align		4
        /*001c*/ 	.byte	0x04, 0x17
        /*001e*/ 	.short	(.L_418 - .L_417)
.L_417:
        /*0020*/ 	.word	0x00000000
        /*0024*/ 	.short	0x0000
        /*0026*/ 	.short	0x0000
        /*0028*/ 	.byte	0x00, 0xf0, 0x41, 0x07


	//----- nvinfo : EIATTR_MAXREG_COUNT
	.align		4
.L_418:
        /*002c*/ 	.byte	0x03, 0x1b
        /*002e*/ 	.short	0x00ff


	//----- nvinfo : EIATTR_NUM_BARRIERS
	.align		4
        /*0030*/ 	.byte	0x02, 0x4c
        /*0032*/ 	.byte	0x01
	.zero		1


	//----- nvinfo : EIATTR_MERCURY_ISA_VERSION
	.align		4
        /*0034*/ 	.byte	0x03, 0x5f
        /*0036*/ 	.short	0x0000


	//----- nvinfo : EIATTR_COOP_GROUP_MASK_REGIDS
	.align		4
        /*0038*/ 	.byte	0x04, 0x29
        /*003a*/ 	.short	(.L_420 - .L_419)


	//   ....[0]....
.L_419:
        /*003c*/ 	.word	0xffffffff


	//   ....[1]....
        /*0040*/ 	.word	0xffffffff


	//   ....[2]....
        /*0044*/ 	.word	0xffffffff


	//   ....[3]....
        /*0048*/ 	.word	0xffffffff


	//   ....[4]....
        /*004c*/ 	.word	0xffffffff


	//   ....[5]....
        /*0050*/ 	.word	0xffffffff


	//   ....[6]....
        /*0054*/ 	.word	0xffffffff


	//   ....[7]....
        /*0058*/ 	.word	0xffffffff


	//   ....[8]....
        /*005c*/ 	.word	0xffffffff


	//   ....[9]....
        /*0060*/ 	.word	0xffffffff


	//----- nvinfo : EIATTR_COOP_GROUP_INSTR_OFFSETS
	.align		4
.L_420:
        /*0064*/ 	.byte	0x04, 0x28
        /*0066*/ 	.short	(.L_422 - .L_421)


	//   ....[0]....
.L_421:
        /*0068*/ 	.word	0x00001ab0


	//   ....[1]....
        /*006c*/ 	.word	0x00001ad0


	//   ....[2]....
        /*0070*/ 	.word	0x00001af0


	//   ....[3]....
        /*0074*/ 	.word	0x00001b10


	//   ....[4]....
        /*0078*/ 	.word	0x00001b30


	//   ....[5]....
        /*007c*/ 	.word	0x00001c90


	//   ....[6]....
        /*0080*/ 	.word	0x00001ce0


	//   ....[7]....
        /*0084*/ 	.word	0x00001da0


	//   ....[8]....
        /*0088*/ 	.word	0x00001e20


	//   ....[9]....
        /*008c*/ 	.word	0x00001ef0


	//----- nvinfo : EIATTR_EXIT_INSTR_OFFSETS
	.align		4
.L_422:
        /*0090*/ 	.byte	0x04, 0x1c
        /*0092*/ 	.short	(.L_424 - .L_423)


	//   ....[0]....
.L_423:
        /*0094*/ 	.word	0x00004910


	//   ....[1]....
        /*0098*/ 	.word	0x00004e10


	//----- nvinfo : EIATTR_CRS_STACK_SIZE
	.align		4
.L_424:
        /*009c*/ 	.byte	0x04, 0x1e
        /*009e*/ 	.short	(.L_426 - .L_425)
.L_425:
        /*00a0*/ 	.word	0x00000000
.L_426:


//--------------------- .nv.info._ZN5flash32flash_fwd_splitkv_combine_kernelI23Flash_fwd_kernel_traitsILi256ELi64ELi64ELi4ELb0ELb0EN7cutlass10bfloat16_tE19Flash_kernel_traitsILi256ELi64ELi64ELi4ES3_EELi4ELi6ELb1EEEvNS_16Flash_fwd_paramsE --------------------------
	.section	.nv.info._ZN5flash32flash_fwd_splitkv_combine_kernelI23Flash_fwd_kernel_traitsILi256ELi64ELi64ELi4ELb0ELb0EN7cutlass10bfloat16_tE19Flash_kernel_traitsILi256ELi64ELi64ELi4ES3_EELi4ELi6ELb1EEEvNS_16Flash_fwd_paramsE,"",@"SHT_CUDA_INFO"
	.sectionflags	@""
	.align	4


	//----- nvinfo : EIATTR_CUDA_API_VERSION
	.align		4
        /*0000*/ 	.byte	0x04, 0x37
        /*0002*/ 	.short	(.L_428 - .L_427)
.L_427:
        /*0004*/ 	.word	0x00000082


	//----- nvinfo : EIATTR_SW2861232_WAR
	.align		4
.L_428:
        /*0008*/ 	.byte	0x01, 0x35
	.zero		2


	//----- nvinfo : EIATTR_PARAM_CBANK
	.align		4
        /*000c*/ 	.byte	0x04, 0x0a
        /*000e*/ 	.short	(.L_430 - .L_429)
	.align		4
.L_429:
        /*0010*/ 	.word	index@(.nv.constant0._ZN5flash32flash_fwd_splitkv_combine_kernelI23Flash_fwd_kernel_traitsILi256ELi64ELi64ELi4ELb0ELb0EN7cutlass10bfloat16_tE19Flash_kernel_traitsILi256ELi64ELi64ELi4ES3_EELi4ELi6ELb1EEEvNS_16Flash_fwd_paramsE)
        /*0014*/ 	.short	0x0160
        /*0016*/ 	.short	0x01d0


	//----- nvinfo : EIATTR_CBANK_PARAM_SIZE
	.align		4
.L_430:
        /*0018*/ 	.byte	0x03, 0x19
        /*001a*/ 	.short	0x01d0


	//----- nvinfo : EIATTR_KPARAM_INFO
	.align		4
        /*001c*/ 	.byte	0x04, 0x17
        /*001e*/ 	.short	(.L_432 - .L_431)
.L_431:
        /*0020*/ 	.word	0x00000000
        /*0024*/ 	.short	0x0000
        /*0026*/ 	.short	0x0000
        /*0028*/ 	.byte	0x00, 0xf0, 0x41, 0x07


	//----- nvinfo : EIATTR_MAXREG_COUNT
	.align		4
.L_432:
        /*002c*/ 	.byte	0x03, 0x1b
        /*002e*/ 	.short	0x00ff


	//----- nvinfo : EIATTR_NUM_BARRIERS
	.align		4
        /*0030*/ 	.byte	0x02, 0x4c
        /*0032*/ 	.byte	0x01
	.zero		1


	//----- nvinfo : EIATTR_MERCURY_ISA_VERSION
	.align		4
        /*0034*/ 	.byte	0x03, 0x5f
        /*0036*/ 	.short	0x0000


	//----- nvinfo : EIATTR_COOP_GROUP_MASK_REGIDS
	.align		4
        /*0038*/ 	.byte	0x04, 0x29
        /*003a*/ 	.short	(.L_434 - .L_433)


	//   ....[0]....
.L_433:
        /*003c*/ 	.word	0xffffffff


	//   ....[1]....
        /*0040*/ 	.word	0xffffffff


	//   ....[2]....
        /*0044*/ 	.word	0xffffffff


	//   ....[3]....
        /*0048*/ 	.word	0xffffffff


	//   ....[4]....
        /*004c*/ 	.word	0xffffffff


	//   ....[5]....
        /*0050*/ 	.word	0xffffffff


	//   ....[6]....
        /*0054*/ 	.word	0xffffffff


	//   ....[7]....
        /*0058*/ 	.word	0xffffffff


	//   ....[8]....
        /*005c*/ 	.word	0xffffffff


	//   ....[9]....
        /*0060*/ 	.word	0xffffffff


	//----- nvinfo : EIATTR_COOP_GROUP_INSTR_OFFSETS
	.align		4
.L_434:
        /*0064*/ 	.byte	0x04, 0x28
        /*0066*/ 	.short	(.L_436 - .L_435)


	//   ....[0]....
.L_435:
        /*0068*/ 	.word	0x000016f0


	//   ....[1]....
        /*006c*/ 	.word	0x00001710


	//   ....[2]....
        /*0070*/ 	.word	0x00001730


	//   ....[3]....
        /*0074*/ 	.word	0x00001760


	//   ....[4]....
        /*0078*/ 	.word	0x000017e0


	//   ....[5]....
        /*007c*/ 	.word	0x00001990


	//   ....[6]....
        /*0080*/ 	.word	0x00001a10


	//   ....[7]....
        /*0084*/ 	.word	0x00001ab0


	//   ....[8]....
        /*0088*/ 	.word	0x00001b50


	//   ....[9]....
        /*008c*/ 	.word	0x00001c40


	//----- nvinfo : EIATTR_EXIT_INSTR_OFFSETS
	.align		4
.L_436:
        /*0090*/ 	.byte	0x04, 0x1c
        /*0092*/ 	.short	(.L_438 - .L_437)


	//   ....[0]....
.L_437:
        /*0094*/ 	.word	0x000045a0


	//   ....[1]....
        /*0098*/ 	.word	0x00004aa0


	//----- nvinfo : EIATTR_CRS_STACK_SIZE
	.align		4
.L_438:
        /*009c*/ 	.byte	0x04, 0x1e
        /*009e*/ 	.short	(.L_440 - .L_439)
.L_439:
        /*00a0*/ 	.word	0x00000000
.L_440:


//--------------------- .nv.info._ZN5flash32flash_fwd_splitkv_combine_kernelI23Flash_fwd_kernel_traitsILi256ELi64ELi64ELi4ELb0ELb0EN7cutlass10bfloat16_tE19Flash_kernel_traitsILi256ELi64ELi64ELi4ES3_EELi4ELi5ELb1EEEvNS_16Flash_fwd_paramsE --------------------------
	.section	.nv.info._ZN5flash32flash_fwd_splitkv_combine_kernelI23Flash_fwd_kernel_traitsILi256ELi64ELi64ELi4ELb0ELb0EN7cutlass10bfloat16_tE19Flash_kernel_traitsILi256ELi64ELi64ELi4ES3_EELi4ELi5ELb1EEEvNS_16Flash_fwd_paramsE,"",@"SHT_CUDA_INFO"
	.sectionflags	@""
	.align	4


	//----- nvinfo : EIATTR_CUDA_API_VERSION
	.align		4
        /*0000*/ 	.byte	0x04, 0x37
        /*0002*/ 	.short	(.L_442 - .L_441)
.L_441:
        /*0004*/ 	.word	0x00000082


	//----- nvinfo : EIATTR_SW2861232_WAR
	.align		4
.L_442:
        /*0008*/ 	.byte	0x01, 0x35
	.zero		2


	//----- nvinfo : EIATTR_PARAM_CBANK
	.align		4
        /*000c*/ 	.byte	0x04, 0x0a
        /*000e*/ 	.short	(.L_444 - .L_443)
	.align		4
.L_443:
        /*0010*/ 	.word	index@(.nv.constant0._ZN5flash32flash_fwd_splitkv_combine_kernelI23Flash_fwd_kernel_traitsILi256ELi64ELi64ELi4ELb0ELb0EN7cutlass10bfloat16_tE19Flash_kernel_traitsILi256ELi64ELi64ELi4ES3_EELi4ELi5ELb1EEEvNS_16Flash_fwd_paramsE)
        /*0014*/ 	.short	0x0160
        /*0016*/ 	.short	0x01d0


	//----- nvinfo : EIATTR_CBANK_PARAM_SIZE
	.align		4
.L_444:
        /*0018*/ 	.byte	0x03, 0x19
        /*001a*/ 	.short	0x01d0


	//----- nvinfo : EIATTR_KPARAM_INFO
	.align		4
        /*001c*/ 	.byte	0x04, 0x17
        /*001e*/ 	.short	(.L_446 - .L_445)
.L_445:
        /*0020*/ 	.word	0x00000000
        /*0024*/ 	.short	0x0000
        /*0026*/ 	.short	0x0000
        /*0028*/ 	.byte	0x00, 0xf0, 0x41, 0x07


	//----- nvinfo : EIATTR_MAXREG_COUNT
	.align		4
.L_446:
        /*002c*/ 	.byte	0x03, 0x1b
        /*002e*/ 	.short	0x00ff


	//----- nvinfo : EIATTR_NUM_BARRIERS
	.align		4
        /*0030*/ 	.byte	0x02, 0x4c
        /*0032*/ 	.byte	0x01
	.zero		1


	//----- nvinfo : EIATTR_MERCURY_ISA_VERSION
	.align		4
        /*0034*/ 	.byte	0x03, 0x5f
        /*0036*/ 	.short	0x0000


	//----- nvinfo : EIATTR_COOP_GROUP_MASK_REGIDS
	.align		4
        /*0038*/ 	.byte	0x04, 0x29
        /*003a*/ 	.short	(.L_448 - .L_447)


	//   ....[0]....
.L_447:
        /*003c*/ 	.word	0xffffffff


	//   ....[1]....
        /*0040*/ 	.word	0xffffffff


	//   ....[2]....
        /*0044*/ 	.word	0xffffffff


	//   ....[3]....
        /*0048*/ 	.word	0xffffffff


	//   ....[4]....
        /*004c*/ 	.word	0xffffffff


	//   ....[5]....
        /*0050*/ 	.word	0xffffffff


	//   ....[6]....
        /*0054*/ 	.word	0xffffffff


	//   ....[7]....
        /*0058*/ 	.word	0xffffffff


	//   ....[8]....
        /*005c*/ 	.word	0xffffffff


	//   ....[9]....
        /*0060*/ 	.word	0xffffffff


	//----- nvinfo : EIATTR_COOP_GROUP_INSTR_OFFSETS
	.align		4
.L_448:
        /*0064*/ 	.byte	0x04, 0x28
        /*0066*/ 	.short	(.L_450 - .L_449)


	//   ....[0]....
.L_449:
        /*0068*/ 	.word	0x00001c20


	//   ....[1]....
        /*006c*/ 	.word	0x00001c40


	//   ....[2]....
        /*0070*/ 	.word	0x00001c60


	//   ....[3]....
        /*0074*/ 	.word	0x00001c80


	//   ....[4]....
        /*0078*/ 	.word	0x00001ca0


	//   ....[5]....
        /*007c*/ 	.word	0x00001d10


	//   ....[6]....
        /*0080*/ 	.word	0x00001d30


	//   ....[7]....
        /*0084*/ 	.word	0x00001d60


	//   ....[8]....
        /*0088*/ 	.word	0x00001d80


	//   ....[9]....
        /*008c*/ 	.word	0x00001da0


	//----- nvinfo : EIATTR_EXIT_INSTR_OFFSETS
	.align		4
.L_450:
        /*0090*/ 	.byte	0x04, 0x1c
        /*0092*/ 	.short	(.L_452 - .L_451)


	//   ....[0]....
.L_451:
        /*0094*/ 	.word	0x00004530


	//   ....[1]....
        /*0098*/ 	.word	0x00004a30


	//----- nvinfo : EIATTR_CRS_STACK_SIZE
	.align		4
.L_452:
        /*009c*/ 	.byte	0x04, 0x1e
        /*009e*/ 	.short	(.L_454 - .L_453)
.L_453:
        /*00a0*/ 	.word	0x00000000
.L_454:


//--------------------- .nv.info._ZN5flash32flash_fwd_splitkv_combine_kernelI23Flash_fwd_kernel_traitsILi256ELi64ELi64ELi4ELb0ELb0EN7cutlass10bfloat16_tE19Flash_kernel_traitsILi256ELi64ELi64ELi4ES3_EELi4ELi4ELb1EEEvNS_16Flash_fwd_paramsE --------------------------
	.section	.nv.info._ZN5flash32flash_fwd_splitkv_combine_kernelI23Flash_fwd_kernel_traitsILi256ELi64ELi64ELi4ELb0ELb0EN7cutlass10bfloat16_tE19Flash_kernel_traitsILi256ELi64ELi64ELi4ES3_EELi4ELi4ELb1EEEvNS_16Flash_fwd_paramsE,"",@"SHT_CUDA_INFO"
	.sectionflags	@""
	.align	4


	//----- nvinfo : EIATTR_CUDA_API_VERSION
	.align		4
        /*0000*/ 	.byte	0x04, 0x37
        /*0002*/ 	.short	(.L_456 - .L_455)
.L_455:
        /*0004*/ 	.word	0x00000082


	//----- nvinfo : EIATTR_SW2861232_WAR
	.align		4
.L_456:
        /*0008*/ 	.byte	0x01, 0x35
	.zero		2


	//----- nvinfo : EIATTR_PARAM_CBANK
	.align		4
        /*000c*/ 	.byte	0x04, 0x0a
        /*000e*/ 	.short	(.L_458 - .L_457)
	.align		4
.L_457:
        /*0010*/ 	.word	index@(.nv.constant0._ZN5flash32flash_fwd_splitkv_combine_kernelI23Flash_fwd_kernel_traitsILi256ELi64ELi64ELi4ELb0ELb0EN7cutlass10bfloat16_tE19Flash_kernel_traitsILi256ELi64ELi64ELi4ES3_EELi4ELi4ELb1EEEvNS_16Flash_fwd_paramsE)
        /*0014*/ 	.short	0x0160
        /*0016*/ 	.short	0x01d0


	//----- nvinfo : EIATTR_CBANK_PARAM_SIZE
	.align		4
.L_458:
        /*0018*/ 	.byte	0x03, 0x19
        /*001a*/ 	.short	0x01d0


	//----- nvinfo : EIATTR_KPARAM_INFO
	.align		4
        /*001c*/ 	.byte	0x04, 0x17
        /*001e*/ 	.short	(.L_460 - .L_459)
.L_459:
        /*0020*/ 	.word	0x00000000
        /*0024*/ 	.short	0x0000
        /*0026*/ 	.short	0x0000
        /*0028*/ 	.byte	0x00, 0xf0, 0x41, 0x07


	//----- nvinfo : EIATTR_MAXREG_COUNT
	.align		4
.L_460:
        /*002c*/ 	.byte	0x03, 0x1b
        /*002e*/ 	.short	0x00ff


	//----- nvinfo : EIATTR_NUM_BARRIERS
	.align		4
        /*0030*/ 	.byte	0x02, 0x4c
        /*0032*/ 	.byte	0x01
	.zero		1


	//----- nvinfo : EIATTR_MERCURY_ISA_VERSION
	.align		4
        /*0034*/ 	.byte	0x03, 0x5f
        /*0036*/ 	.short	0x0000


	//----- nvinfo : EIATTR_COOP_GROUP_MASK_REGIDS
	.align		4
        /*0038*/ 	.byte	0x04, 0x29
        /*003a*/ 	.short	(.L_462 - .L_461)


	//   ....[0]....
.L_461:
        /*003c*/ 	.word	0xffffffff


	//   ....[1]....
        /*0040*/ 	.word	0xffffffff


	//   ....[2]....
        /*0044*/ 	.word	0xffffffff


	//   ....[3]....
        /*0048*/ 	.word	0xffffffff


	//   ....[4]....
        /*004c*/ 	.word	0xffffffff


	//   ....[5]....
        /*0050*/ 	.word	0xffffffff


	//   ....[6]....
        /*0054*/ 	.word	0xffffffff


	//   ....[7]....
        /*0058*/ 	.word	0xffffffff


	//----- nvinfo : EIATTR_COOP_GROUP_INSTR_OFFSETS
	.align		4
.L_462:
        /*005c*/ 	.byte	0x04, 0x28
        /*005e*/ 	.short	(.L_464 - .L_463)


	//   ....[0]....
.L_463:
        /*0060*/ 	.word	0x00001c20


	//   ....[1]....
        /*0064*/ 	.word	0x00001c40


	//   ....[2]....
        /*0068*/ 	.word	0x00001c60


	//   ....[3]....
        /*006c*/ 	.word	0x00001c80


	//   ....[4]....
        /*0070*/ 	.word	0x00001cf0


	//   ....[5]....
        /*0074*/ 	.word	0x00001d20


	//   ....[6]....
        /*0078*/ 	.word	0x00001d40


	//   ....[7]....
        /*007c*/ 	.word	0x00001d60


	//----- nvinfo : EIATTR_EXIT_INSTR_OFFSETS
	.align		4
.L_464:
        /*0080*/ 	.byte	0x04, 0x1c
        /*0082*/ 	.short	(.L_466 - .L_465)


	//   ....[0]....
.L_465:
        /*0084*/ 	.word	0x00004500


	//   ....[1]....
        /*0088*/ 	.word	0x00004a00


	//----- nvinfo : EIATTR_CRS_STACK_SIZE
	.align		4
.L_466:
        /*008c*/ 	.byte	0x04, 0x1e
        /*008e*/ 	.short	(.L_468 - .L_467)
.L_467:
        /*0090*/ 	.word	0x00000000
.L_468:


//--------------------- .nv.info._ZN5flash32flash_fwd_splitkv_combine_kernelI23Flash_fwd_kernel_traitsILi256ELi64ELi64ELi4ELb0ELb0EN7cutlass10bfloat16_tE19Flash_kernel_traitsILi256ELi64ELi64ELi4ES3_EELi4ELi3ELb1EEEvNS_16Flash_fwd_paramsE --------------------------
	.section	.nv.info._ZN5flash32flash_fwd_splitkv_combine_kernelI23Flash_fwd_kernel_traitsILi256ELi64ELi64ELi4ELb0ELb0EN7cutlass10bfloat16_tE19Flash_kernel_traitsILi256ELi64ELi64ELi4ES3_EELi4ELi3ELb1EEEvNS_16Flash_fwd_paramsE,"",@"SHT_CUDA_INFO"
	.sectionflags	@""
	.align	4


	//----- nvinfo : EIATTR_CUDA_API_VERSION
	.align		4
        /*0000*/ 	.byte	0x04, 0x37
        /*0002*/ 	.short	(.L_470 - .L_469)
.L_469:
        /*0004*/ 	.word	0x00000082


	//----- nvinfo : EIATTR_SW2861232_WAR
	.align		4
.L_470:
        /*0008*/ 	.byte	0x01, 0x35
	.zero		2


	//----- nvinfo : EIATTR_PARAM_CBANK
	.align		4
        /*000c*/ 	.byte	0x04, 0x0a
        /*000e*/ 	.short	(.L_472 - .L_471)
	.align		4
.L_471:
        /*0010*/ 	.word	index@(.nv.constant0._ZN5flash32flash_fwd_splitkv_combine_kernelI23Flash_fwd_kernel_traitsILi256ELi64ELi64ELi4ELb0ELb0EN7cutlass10bfloat16_tE19Flash_kernel_traitsILi256ELi64ELi64ELi4ES3_EELi4ELi3ELb1EEEvNS_16Flash_fwd_paramsE)
        /*0014*/ 	.short	0x0160
        /*0016*/ 	.short	0x01d0


	//----- nvinfo : EIATTR_CBANK_PARAM_SIZE
	.align		4
.L_472:
        /*0018*/ 	.byte	0x03, 0x19
        /*001a*/ 	.short	0x01d0


	//----- nvinfo : EIATTR_KPARAM_INFO
	.align		4
        /*001c*/ 	.byte	0x04, 0x17
        /*001e*/ 	.short	(.L_474 - .L_473)
.L_473:
        /*0020*/ 	.word	0x00000000
        /*0024*/ 	.short	0x0000
        /*0026*/ 	.short	0x0000
        /*0028*/ 	.byte	0x00, 0xf0, 0x41, 0x07


	//----- nvinfo : EIATTR_MAXREG_COUNT
	.align		4
.L_474:
        /*002c*/ 	.byte	0x03, 0x1b
        /*002e*/ 	.short	0x00ff


	//----- nvinfo : EIATTR_NUM_BARRIERS
	.align		4
        /*0030*/ 	.byte	0x02, 0x4c
        /*0032*/ 	.byte	0x01
	.zero		1


	//----- nvinfo : EIATTR_MERCURY_ISA_VERSION
	.align		4
        /*0034*/ 	.byte	0x03, 0x5f
        /*0036*/ 	.short	0x0000


	//----- nvinfo : EIATTR_COOP_GROUP_MASK_REGIDS
	.align		4
        /*0038*/ 	.byte	0x04, 0x29
        /*003a*/ 	.short	(.L_476 - .L_475)


	//   ....[0]....
.L_475:
        /*003c*/ 	.word	0xffffffff


	//   ....[1]....
        /*0040*/ 	.word	0xffffffff


	//   ....[2]....
        /*0044*/ 	.word	0xffffffff


	//   ....[3]....
        /*0048*/ 	.word	0xffffffff


	//   ....[4]....
        /*004c*/ 	.word	0xffffffff


	//   ....[5]....
        /*0050*/ 	.word	0xffffffff


	//----- nvinfo : EIATTR_COOP_GROUP_INSTR_OFFSETS
	.align		4
.L_476:
        /*0054*/ 	.byte	0x04, 0x28
        /*0056*/ 	.short	(.L_478 - .L_477)


	//   ....[0]....
.L_477:
        /*0058*/ 	.word	0x00001c20


	//   ....[1]....
        /*005c*/ 	.word	0x00001c40


	//   ....[2]....
        /*0060*/ 	.word	0x00001c70


	//   ....[3]....
        /*0064*/ 	.word	0x00001ce0


	//   ....[4]....
        /*0068*/ 	.word	0x00001d00


	//   ....[5]....
        /*006c*/ 	.word	0x00001d20


	//----- nvinfo : EIATTR_EXIT_INSTR_OFFSETS
	.align		4
.L_478:
        /*0070*/ 	.byte	0x04, 0x1c
        /*0072*/ 	.short	(.L_480 - .L_479)


	//   ....[0]....
.L_479:
        /*0074*/ 	.word	0x000044c0


	//   ....[1]....
        /*0078*/ 	.word	0x000049c0


	//----- nvinfo : EIATTR_CRS_STACK_SIZE
	.align		4
.L_480:
        /*007c*/ 	.byte	0x04, 0x1e
        /*007e*/ 	.short	(.L_482 - .L_481)
.L_481:
        /*0080*/ 	.word	0x00000000
.L_482:


//--------------------- .nv.info._ZN5flash32flash_fwd_splitkv_combine_kernelI23Flash_fwd_kernel_traitsILi256ELi64ELi64ELi4ELb0ELb0EN7cutlass10bfloat16_tE19Flash_kernel_traitsILi256ELi64ELi64ELi4ES3_EELi4ELi2ELb1EEEvNS_16Flash_fwd_paramsE --------------------------
	.section	.nv.info._ZN5flash32flash_fwd_splitkv_combine_kernelI23Flash_fwd_kernel_traitsILi256ELi64ELi64ELi4ELb0ELb0EN7cutlass10bfloat16_tE19Flash_kernel_traitsILi256ELi64ELi64ELi4ES3_EELi4ELi2ELb1EEEvNS_16Flash_fwd_paramsE,"",@"SHT_CUDA_INFO"
	.sectionflags	@""
	.align	4


	//----- nvinfo : EIATTR_CUDA_API_VERSION
	.align		4
        /*0000*/ 	.byte	0x04, 0x37
        /*0002*/ 	.short	(.L_484 - .L_483)
.L_483:
        /*0004*/ 	.word	0x00000082


	//----- nvinfo : EIATTR_SW2861232_WAR
	.align		4
.L_484:
        /*0008*/ 	.byte	0x01, 0x35
	.zero		2


	//----- nvinfo : EIATTR_PARAM_CBANK
	.align		4
        /*000c*/ 	.byte	0x04, 0x0a
        /*000e*/ 	.short	(.L_486 - .L_485)
	.align		4
.L_485:
        /*0010*/ 	.word	index@(.nv.constant0._ZN5flash32flash_fwd_splitkv_combine_kernelI23Flash_fwd_kernel_traitsILi256ELi64ELi64ELi4ELb0ELb0EN7cutlass10bfloat16_tE19Flash_kernel_traitsILi256ELi64ELi64ELi4ES3_EELi4ELi2ELb1EEEvNS_16Flash_fwd_paramsE)
        /*0014*/ 	.short	0x0160
        /*0016*/ 	.short	0x01d0


	//----- nvinfo : EIATTR_CBANK_PARAM_SIZE
	.align		4
.L_486:
        /*0018*/ 	.byte	0x03, 0x19
        /*001a*/ 	.short	0x01d0


	//----- nvinfo : EIATTR_KPARAM_INFO
	.align		4
        /*001c*/ 	.byte	0x04, 0x17
        /*001e*/ 	.short	(.L_488 - .L_487)
.L_487:
        /*0020*/ 	.word	0x00000000
        /*0024*/ 	.short	0x0000
        /*0026*/ 	.short	0x0000
        /*0028*/ 	.byte	0x00, 0xf0, 0x41, 0x07


	//----- nvinfo : EIATTR_MAXREG_COUNT
	.align		4
.L_488:
        /*002c*/ 	.byte	0x03, 0x1b
        /*002e*/ 	.short	0x00ff


	//----- nvinfo : EIATTR_NUM_BARRIERS
	.align		4
        /*0030*/ 	.byte	0x02, 0x4c
        /*0032*/ 	.byte	0x01
	.zero		1


	//----- nvinfo : EIATTR_MERCURY_ISA_VERSION
	.align		4
        /*0034*/ 	.byte	0x03, 0x5f
        /*0036*/ 	.short	0x0000


	//----- nvinfo : EIATTR_COOP_GROUP_MASK_REGIDS
	.align		4
        /*0038*/ 	.byte	0x04, 0x29
        /*003a*/ 	.short	(.L_490 - .L_489)


	//   ....[0]....
.L_489:
        /*003c*/ 	.word	0xffffffff


	//   ....[1]....
        /*0040*/ 	.word	0xffffffff


	//   ....[2]....
        /*0044*/ 	.word	0xffffffff


	//   ....[3]....
        /*0048*/ 	.word	0xffffffff


	//----- nvinfo : EIATTR_COOP_GROUP_INSTR_OFFSETS
	.align		4
.L_490:
        /*004c*/ 	.byte	0x04, 0x28
        /*004e*/ 	.short	(.L_492 - .L_491)


	//   ....[0]....
.L_491:
        /*0050*/ 	.word	0x00001bf0


	//   ....[1]....
        /*0054*/ 	.word	0x00001c10


	//   ....[2]....
        /*0058*/ 	.word	0x00001c80


	//   ....[3]....
        /*005c*/ 	.word	0x00001ca0


	//----- nvinfo : EIATTR_EXIT_INSTR_OFFSETS
	.align		4
.L_492:
        /*0060*/ 	.byte	0x04, 0x1c
        /*0062*/ 	.short	(.L_494 - .L_493)


	//   ....[0]....
.L_493:
        /*0064*/ 	.word	0x00004400


	//   ....[1]....
        /*0068*/ 	.word	0x00004900


	//----- nvinfo : EIATTR_CRS_STACK_SIZE
	.align		4
.L_494:
        /*006c*/ 	.byte	0x04, 0x1e
        /*006e*/ 	.short	(.L_496 - .L_495)
.L_495:
        /*0070*/ 	.word	0x00000000
.L_496:


//--------------------- .nv.info._ZN5flash32flash_fwd_splitkv_combine_kernelI23Flash_fwd_kernel_traitsILi256ELi64ELi64ELi4ELb0ELb0EN7cutlass10bfloat16_tE19Flash_kernel_traitsILi256ELi64ELi64ELi4ES3_EELi4ELi1ELb1EEEvNS_16Flash_fwd_paramsE --------------------------
	.section	.nv.info._ZN5flash32flash_fwd_splitkv_combine_kernelI23Flash_fwd_kernel_traitsILi256ELi64ELi64ELi4ELb0ELb0EN7cutlass10bfloat16_tE19Flash_kernel_traitsILi256ELi64ELi64ELi4ES3_EELi4ELi1ELb1EEEvNS_16Flash_fwd_paramsE,"",@"SHT_CUDA_INFO"
	.sectionflags	@""
	.align	4


	//----- nvinfo : EIATTR_CUDA_API_VERSION
	.align		4
        /*0000*/ 	.byte	0x04, 0x37
        /*0002*/ 	.short	(.L_498 - .L_497)
.L_497:
        /*0004*/ 	.word	0x00000082


	//----- nvinfo : EIATTR_SW2861232_WAR
	.align		4
.L_498:
        /*0008*/ 	.byte	0x01, 0x35
	.zero		2


	//----- nvinfo : EIATTR_PARAM_CBANK
	.align		4
        /*000c*/ 	.byte	0x04, 0x0a
        /*000e*/ 	.short	(.L_500 - .L_499)
	.align		4
.L_499:
        /*0010*/ 	.word	index@(.nv.constant0._ZN5flash32flash_fwd_splitkv_combine_kernelI23Flash_fwd_kernel_traitsILi256ELi64ELi64ELi4ELb0ELb0EN7cutlass10bfloat16_tE19Flash_kernel_traitsILi256ELi64ELi64ELi4ES3_EELi4ELi1ELb1EEEvNS_16Flash_fwd_paramsE)
        /*0014*/ 	.short	0x0160
        /*0016*/ 	.short	0x01d0


	//----- nvinfo : EIATTR_CBANK_PARAM_SIZE
	.align		4
.L_500:
        /*0018*/ 	.byte	0x03, 0x19
        /*001a*/ 	.short	0x01d0


	//----- nvinfo : EIATTR_KPARAM_INFO
	.align		4
        /*001c*/ 	.byte	0x04, 0x17
        /*001e*/ 	.short	(.L_502 - .L_501)
.L_501:
        /*0020*/ 	.word	0x00000000
        /*0024*/ 	.short	0x0000
        /*0026*/ 	.short	0x0000
        /*0028*/ 	.byte	0x00, 0xf0, 0x41, 0x07


	//----- nvinfo : EIATTR_MAXREG_COUNT
	.align		4
.L_502:
        /*002c*/ 	.byte	0x03, 0x1b
        /*002e*/ 	.short	0x00ff


	//----- nvinfo : EIATTR_NUM_BARRIERS
	.align		4
        /*0030*/ 	.byte	0x02, 0x4c
        /*0032*/ 	.byte	0x01
	.zero		1


	//----- nvinfo : EIATTR_MERCURY_ISA_VERSION
	.align		4
        /*0034*/ 	.byte	0x03, 0x5f
        /*0036*/ 	.short	0x0000


	//----- nvinfo : EIATTR_COOP_GROUP_MASK_REGIDS
	.align		4
        /*0038*/ 	.byte	0x04, 0x29
        /*003a*/ 	.short	(.L_504 - .L_503)


	//   ....[0]....
.L_503:
        /*003c*/ 	.word	0xffffffff


	//   ....[1]....
        /*0040*/ 	.word	0xffffffff


	//----- nvinfo : EIATTR_COOP_GROUP_INSTR_OFFSETS
	.align		4
.L_504:
        /*0044*/ 	.byte	0x04, 0x28
        /*0046*/ 	.short	(.L_506 - .L_505)


	//   ....[0]....
.L_505:
        /*0048*/ 	.word	0x00001ca0


	//   ....[1]....
        /*004c*/ 	.word	0x00001d10


	//----- nvinfo : EIATTR_EXIT_INSTR_OFFSETS
	.align		4
.L_506:
        /*0050*/ 	.byte	0x04, 0x1c
        /*0052*/ 	.short	(.L_508 - .L_507)


	//   ....[0]....
.L_507:
        /*0054*/ 	.word	0x00004470


	//   ....[1]....
        /*0058*/ 	.word	0x00004950


	//----- nvinfo : EIATTR_CRS_STACK_SIZE
	.align		4
.L_508:
        /*005c*/ 	.byte	0x04, 0x1e
        /*005e*/ 	.short	(.L_510 - .L_509)
.L_509:
        /*0060*/ 	.word	0x00000000
.L_510:


//--------------------- .nv.info._ZN5flash24flash_fwd_splitkv_kernelI23Flash_fwd_kernel_traitsILi256ELi64ELi64ELi4ELb0ELb0EN7cutlass10bfloat16_tE19Flash_kernel_traitsILi256ELi64ELi64ELi4ES3_EELb1ELb0ELb0ELb0ELb0ELb0ELb0ELb0EEEvNS_16Flash_fwd_paramsE --------------------------
	.section	.nv.info._ZN5flash24flash_fwd_splitkv_kernelI23Flash_fwd_kernel_traitsILi256ELi64ELi64ELi4ELb0ELb0EN7cutlass10bfloat16_tE19Flash_kernel_traitsILi256ELi64ELi64ELi4ES3_EELb1ELb0ELb0ELb0ELb0ELb0ELb0ELb0EEEvNS_16Flash_fwd_paramsE,"",@"SHT_CUDA_INFO"
	.sectionflags	@""
	.align	4


	//----- nvinfo : EIATTR_CUDA_API_VERSION
	.align		4
        /*0000*/ 	.byte	0x04, 0x37
        /*0002*/ 	.short	(.L_512 - .L_511)
.L_511:
        /*0004*/ 	.word	0x00000082


	//----- nvinfo : EIATTR_SW2861232_WAR
	.align		4
.L_512:
        /*0008*/ 	.byte	0x01, 0x35
	.zero		2


	//----- nvinfo : EIATTR_PARAM_CBANK
	.align		4
        /*000c*/ 	.byte	0x04, 0x0a
        /*000e*/ 	.short	(.L_514 - .L_513)
	.align		4
.L_513:
        /*0010*/ 	.word	index@(.nv.constant0._ZN5flash24flash_fwd_splitkv_kernelI23Flash_fwd_kernel_traitsILi256ELi64ELi64ELi4ELb0ELb0EN7cutlass10bfloat16_tE19Flash_kernel_traitsILi256ELi64ELi64ELi4ES3_EELb1ELb0ELb0ELb0ELb0ELb0ELb0ELb0EEEvNS_16Flash_fwd_paramsE)
        /*0014*/ 	.short	0x0160
        /*0016*/ 	.short	0x01d0


	//----- nvinfo : EIATTR_CBANK_PARAM_SIZE
	.align		4
.L_514:
        /*0018*/ 	.byte	0x03, 0x19
        /*001a*/ 	.short	0x01d0


	//----- nvinfo : EIATTR_KPARAM_INFO
	.align		4
        /*001c*/ 	.byte	0x04, 0x17
        /*001e*/ 	.short	(.L_516 - .L_515)
.L_515:
        /*0020*/ 	.word	0x00000000
        /*0024*/ 	.short	0x0000
        /*0026*/ 	.short	0x0000
        /*0028*/ 	.byte	0x00, 0xf0, 0x41, 0x07


	//----- nvinfo : EIATTR_MAXREG_COUNT
	.align		4
.L_516:
        /*002c*/ 	.byte	0x03, 0x1b
        /*002e*/ 	.short	0x00ff


	//----- nvinfo : EIATTR_NUM_BARRIERS
	.align		4
        /*0030*/ 	.byte	0x02, 0x4c
        /*0032*/ 	.byte	0x01
	.zero		1


	//----- nvinfo : EIATTR_MERCURY_ISA_VERSION
	.align		4
        /*0034*/ 	.byte	0x03, 0x5f
        /*0036*/ 	.short	0x0000


	//----- nvinfo : EIATTR_INT_WARP_WIDE_INSTR_OFFSETS
	.align		4
        /*0038*/ 	.byte	0x04, 0x31
        /*003a*/ 	.short	(.L_518 - .L_517)


	//   ....[0]....
.L_517:
        /*003c*/ 	.word	0x0000a410


	//----- nvinfo : EIATTR_COOP_GROUP_MASK_REGIDS
	.align		4
.L_518:
        /*0040*/ 	.byte	0x04, 0x29
        /*0042*/ 	.short	(.L_520 - .L_519)


	//   ....[0]....
.L_519:
        /*0044*/ 	.word	0xffffffff


	//   ....[1]....
        /*0048*/ 	.word	0xffffffff


	//   ....[2]....
        /*004c*/ 	.word	0xffffffff


	//   ....[3]....
        /*0050*/ 	.word	0xffffffff


	//   ....[4]....
        /*0054*/ 	.word	0xffffffff


	//   ....[5]....
        /*0058*/ 	.word	0xffffffff


	//   ....[6]....
        /*005c*/ 	.word	0xffffffff


	//   ....[7]....
        /*0060*/ 	.word	0xffffffff


	//   ....[8]....
        /*0064*/ 	.word	0xffffffff


	//   ....[9]....
        /*0068*/ 	.word	0xffffffff


	//   ....[10]....
        /*006c*/ 	.word	0xffffffff


	//   ....[11]....
        /*0070*/ 	.word	0xffffffff


	//   ....[12]....
        /*0074*/ 	.word	0xffffffff


	//   ....[13]....
        /*0078*/ 	.word	0xffffffff


	//   ....[14]....
        /*007c*/ 	.word	0xffffffff


	//   ....[15]....
        /*0080*/ 	.word	0xffffffff


	//----- nvinfo : EIATTR_COOP_GROUP_INSTR_OFFSETS
	.align		4
.L_520:
        /*0084*/ 	.byte	0x04, 0x28
        /*0086*/ 	.short	(.L_522 - .L_521)


	//   ....[0]....
.L_521:
        /*0088*/ 	.word	0x000069e0


	//   ....[1]....
        /*008c*/ 	.word	0x00006aa0


	//   ....[2]....
        /*0090*/ 	.word	0x00006ab0


	//   ....[3]....
        /*0094*/ 	.word	0x00006ae0


	//   ....[4]....
        /*0098*/ 	.word	0x0000afa0


	//   ....[5]....
        /*009c*/ 	.word	0x0000afb0


	//   ....[6]....
        /*00a0*/ 	.word	0x0000afe0


	//   ....[7]....
        /*00a4*/ 	.word	0x0000aff0


	//   ....[8]....
        /*00a8*/ 	.word	0x0000f720


	//   ....[9]....
        /*00ac*/ 	.word	0x0000f740


	//   ....[10]....
        /*00b0*/ 	.word	0x0000f770


	//   ....[11]....
        /*00b4*/ 	.word	0x0000f780


	//   ....[12]....
        /*00b8*/ 	.word	0x00011350


	//   ....[13]....
        /*00bc*/ 	.word	0x00011390


	//   ....[14]....
        /*00c0*/ 	.word	0x00011450


	//   ....[15]....
        /*00c4*/ 	.word	0x00011480


	//----- nvinfo : EIATTR_EXIT_INSTR_OFFSETS
	.align		4
.L_522:
        /*00c8*/ 	.byte	0x04, 0x1c
        /*00ca*/ 	.short	(.L_524 - .L_523)


	//   ....[0]....
.L_523:
        /*00cc*/ 	.word	0x000004c0


	//   ....[1]....
        /*00d0*/ 	.word	0x00000f50


	//   ....[2]....
        /*00d4*/ 	.word	0x00000f80


	//   ....[3]....
        /*00d8*/ 	.word	0x000130e0


	//   ....[4]....
        /*00dc*/ 	.word	0x000131f0


	//   ....[5]....
        /*00e0*/ 	.word	0x00013210


	//----- nvinfo : EIATTR_CTAIDZ_USED
	.align		4
.L_524:
        /*00e4*/ 	.byte	0x01, 0x04
	.zero		2


	//----- nvinfo : EIATTR_CRS_STACK_SIZE
	.align		4
        /*00e8*/ 	.byte	0x04, 0x1e
        /*00ea*/ 	.short	(.L_526 - .L_525)
.L_525:
        /*00ec*/ 	.word	0x00000000
.L_526:


//--------------------- .nv.info._ZN5flash24flash_fwd_splitkv_kernelI23Flash_fwd_kernel_traitsILi256ELi64ELi64ELi4ELb0ELb0EN7cutlass10bfloat16_tE19Flash_kernel_traitsILi256ELi64ELi64ELi4ES3_EELb1ELb0ELb0ELb0ELb0ELb1ELb0ELb0EEEvNS_16Flash_fwd_paramsE --------------------------
	.section	.nv.info._ZN5flash24flash_fwd_splitkv_kernelI23Flash_fwd_kernel_traitsILi256ELi64ELi64ELi4ELb0ELb0EN7cutlass10bfloat16_tE19Flash_kernel_traitsILi256ELi64ELi64ELi4ES3_EELb1ELb0ELb0ELb0ELb0ELb1ELb0ELb0EEEvNS_16Flash_fwd_paramsE,"",@"SHT_CUDA_INFO"
	.sectionflags	@""
	.align	4


	//----- nvinfo : EIATTR_CUDA_API_VERSION
	.align		4
        /*0000*/ 	.byte	0x04, 0x37
        /*0002*/ 	.short	(.L_528 - .L_527)
.L_527:
        /*0004*/ 	.word	0x00000082


	//----- nvinfo : EIATTR_SW2861232_WAR
	.align		4
.L_528:
        /*0008*/ 	.byte	0x01, 0x35
	.zero		2


	//----- nvinfo : EIATTR_PARAM_CBANK
	.align		4
        /*000c*/ 	.byte	0x04, 0x0a
        /*000e*/ 	.short	(.L_530 - .L_529)
	.align		4
.L_529:
        /*0010*/ 	.word	index@(.nv.constant0._ZN5flash24flash_fwd_splitkv_kernelI23Flash_fwd_kernel_traitsILi256ELi64ELi64ELi4ELb0ELb0EN7cutlass10bfloat16_tE19Flash_kernel_traitsILi256ELi64ELi64ELi4ES3_EELb1ELb0ELb0ELb0ELb0ELb1ELb0ELb0EEEvNS_16Flash_fwd_paramsE)
        /*0014*/ 	.short	0x0160
        /*0016*/ 	.short	0x01d0


	//----- nvinfo : EIATTR_CBANK_PARAM_SIZE
	.align		4
.L_530:
        /*0018*/ 	.byte	0x03, 0x19
        /*001a*/ 	.short	0x01d0


	//----- nvinfo : EIATTR_KPARAM_INFO
	.align		4
        /*001c*/ 	.byte	0x04, 0x17
        /*001e*/ 	.short	(.L_532 - .L_531)
.L_531:
        /*0020*/ 	.word	0x00000000
        /*0024*/ 	.short	0x0000
        /*0026*/ 	.short	0x0000
        /*0028*/ 	.byte	0x00, 0xf0, 0x41, 0x07


	//----- nvinfo : EIATTR_MAXREG_COUNT
	.align		4
.L_532:
        /*002c*/ 	.byte	0x03, 0x1b
        /*002e*/ 	.short	0x00ff


	//----- nvinfo : EIATTR_NUM_BARRIERS
	.align		4
        /*0030*/ 	.byte	0x02, 0x4c
        /*0032*/ 	.byte	0x01
	.zero		1


	//----- nvinfo : EIATTR_ANNOTATIONS
	.align		4
        /*0034*/ 	.byte	0x04, 0x55
        /*0036*/ 	.short	(.L_534 - .L_533)


	//   ....[0]....
.L_533:
        /*0038*/ 	.word	0x00000001
        /*003c*/ 	.byte	0x50, 0x7e, 0x00, 0x00, 0x01, 0x00, 0x00, 0x00, 0x80, 0x80, 0x00, 0x00, 0x01, 0x00, 0x00, 0x00
        /*004c*/ 	.byte	0xc0, 0xd1, 0x00, 0x00, 0x01, 0x00, 0x00, 0x00, 0x50, 0xd3, 0x00, 0x00, 0x01, 0x00, 0x00, 0x00
        /*005c*/ 	.byte	0x10, 0x02, 0x01, 0x00, 0x01, 0x00, 0x00, 0x00, 0x20, 0x04, 0x01, 0x00, 0x01, 0x00, 0x00, 0x00
        /*006c*/ 	.byte	0xf0, 0x1b, 0x01, 0x00, 0x01, 0x00, 0x00, 0x00, 0x70, 0x1c, 0x01, 0x00, 0x01, 0x00, 0x00, 0x00
        /*007c*/ 	.byte	0xe0, 0x1f, 0x01, 0x00, 0x01, 0x00, 0x00, 0x00, 0x20, 0x20, 0x01, 0x00


	//----- nvinfo : EIATTR_MERCURY_ISA_VERSION
	.align		4
.L_534:
        /*0088*/ 	.byte	0x03, 0x5f
        /*008a*/ 	.short	0x0000


	//----- nvinfo : EIATTR_INT_WARP_WIDE_INSTR_OFFSETS
	.align		4
        /*008c*/ 	.byte	0x04, 0x31
        /*008e*/ 	.short	(.L_536 - .L_535)


	//   ....[0]....
.L_535:
        /*0090*/ 	.word	0x0000ac40


	//----- nvinfo : EIATTR_COOP_GROUP_MASK_REGIDS
	.align		4
.L_536:
        /*0094*/ 	.byte	0x04, 0x29
        /*0096*/ 	.short	(.L_538 - .L_537)


	//   ....[0]....
.L_537:
        /*0098*/ 	.word	0xffffffff


	//   ....[1]....
        /*009c*/ 	.word	0xffffffff


	//   ....[2]....
        /*00a0*/ 	.word	0xffffffff


	//   ....[3]....
        /*00a4*/ 	.word	0xffffffff


	//   ....[4]....
        /*00a8*/ 	.word	0xffffffff


	//   ....[5]....
        /*00ac*/ 	.word	0xffffffff


	//   ....[6]....
        /*00b0*/ 	.word	0xffffffff


	//   ....[7]....
        /*00b4*/ 	.word	0xffffffff


	//   ....[8]....
        /*00b8*/ 	.word	0xffffffff


	//   ....[9]....
        /*00bc*/ 	.word	0xffffffff


	//   ....[10]....
        /*00c0*/ 	.word	0xffffffff


	//   ....[11]....
        /*00c4*/ 	.word	0xffffffff


	//   ....[12]....
        /*00c8*/ 	.word	0xffffffff


	//   ....[13]....
        /*00cc*/ 	.word	0xffffffff


	//   ....[14]....
        /*00d0*/ 	.word	0xffffffff


	//   ....[15]....
        /*00d4*/ 	.word	0xffffffff


	//----- nvinfo : EIATTR_COOP_GROUP_INSTR_OFFSETS
	.align		4
.L_538:
        /*00d8*/ 	.byte	0x04, 0x28
        /*00da*/ 	.short	(.L_540 - .L_539)


	//   ....[0]....
.L_539:
        /*00dc*/ 	.word	0x00006e80


	//   ....[1]....
        /*00e0*/ 	.word	0x00006ea0


	//   ....[2]....
        /*00e4*/ 	.word	0x00006ec0


	//   ....[3]....
        /*00e8*/ 	.word	0x00006ee0


	//   ....[4]....
        /*00ec*/ 	.word	0x0000b7d0


	//   ....[5]....
        /*00f0*/ 	.word	0x0000b7e0


	//   ....[6]....
        /*00f4*/ 	.word	0x0000b810


	//   ....[7]....
        /*00f8*/ 	.word	0x0000b820


	//   ....[8]....
        /*00fc*/ 	.word	0x00010360


	//   ....[9]....
        /*0100*/ 	.word	0x00010380


	//   ....[10]....
        /*0104*/ 	.word	0x000103a0


	//   ....[11]....
        /*0108*/ 	.word	0x000103c0


	//   ....[12]....
        /*010c*/ 	.word	0x000121b0


	//   ....[13]....
        /*0110*/ 	.word	0x000121c0


	//   ....[14]....
        /*0114*/ 	.word	0x000121f0


	//   ....[15]....
        /*0118*/ 	.word	0x00012210


	//----- nvinfo : EIATTR_EXIT_INSTR_OFFSETS
	.align		4
.L_540:
        /*011c*/ 	.byte	0x04, 0x1c
        /*011e*/ 	.short	(.L_542 - .L_541)


	//   ....[0]....
.L_541:
        /*0120*/ 	.word	0x000004d0


	//   ....[1]....
        /*0124*/ 	.word	0x00000f60


	//   ....[2]....
        /*0128*/ 	.word	0x00000f90


	//   ....[3]....
        /*012c*/ 	.word	0x00013d90


	//   ....[4]....
        /*0130*/ 	.word	0x00013ea0


	//   ....[5]....
        /*0134*/ 	.word	0x00013ec0


	//----- nvinfo : EIATTR_CTAIDZ_USED
	.align		4
.L_542:
        /*0138*/ 	.byte	0x01, 0x04
	.zero		2


	//----- nvinfo : EIATTR_CRS_STACK_SIZE
	.align		4
        /*013c*/ 	.byte	0x04, 0x1e
        /*013e*/ 	.short	(.L_544 - .L_543)
.L_543:
        /*0140*/ 	.word	0x00000000
.L_544:


//--------------------- .nv.info._ZN5flash24flash_fwd_splitkv_kernelI23Flash_fwd_kernel_traitsILi256ELi64ELi64ELi4ELb0ELb0EN7cutlass10bfloat16_tE19Flash_kernel_traitsILi256ELi64ELi64ELi4ES3_EELb1ELb0ELb0ELb0ELb0ELb0ELb0ELb1EEEvNS_16Flash_fwd_paramsE --------------------------
	.section	.nv.info._ZN5flash24flash_fwd_splitkv_kernelI23Flash_fwd_kernel_traitsILi256ELi64ELi64ELi4ELb0ELb0EN7cutlass10bfloat16_tE19Flash_kernel_traitsILi256ELi64ELi64ELi4ES3_EELb1ELb0ELb0ELb0ELb0ELb0ELb0ELb1EEEvNS_16Flash_fwd_paramsE,"",@"SHT_CUDA_INFO"
	.sectionflags	@""
	.align	4


	//----- nvinfo : EIATTR_CUDA_API_VERSION
	.align		4
        /*0000*/ 	.byte	0x04, 0x37
        /*0002*/ 	.short	(.L_546 - .L_545)
.L_545:
        /*0004*/ 	.word	0x00000082


	//----- nvinfo : EIATTR_SW2861232_WAR
	.align		4
.L_546:
        /*0008*/ 	.byte	0x01, 0x35
	.zero		2


	//----- nvinfo : EIATTR_PARAM_CBANK
	.align		4
        /*000c*/ 	.byte	0x04, 0x0a
        /*000e*/ 	.short	(.L_548 - .L_547)
	.align		4
.L_547:
        /*0010*/ 	.word	index@(.nv.constant0._ZN5flash24flash_fwd_splitkv_kernelI23Flash_fwd_kernel_traitsILi256ELi64ELi64ELi4ELb0ELb0EN7cutlass10bfloat16_tE19Flash_kernel_traitsILi256ELi64ELi64ELi4ES3_EELb1ELb0ELb0ELb0ELb0ELb0ELb0ELb1EEEvNS_16Flash_fwd_paramsE)
        /*0014*/ 	.short	0x0160
        /*0016*/ 	.short	0x01d0


	//----- nvinfo : EIATTR_CBANK_PARAM_SIZE
	.align		4
.L_548:
        /*0018*/ 	.byte	0x03, 0x19
        /*001a*/ 	.short	0x01d0


	//----- nvinfo : EIATTR_KPARAM_INFO
	.align		4
        /*001c*/ 	.byte	0x04, 0x17
        /*001e*/ 	.short	(.L_550 - .L_549)
.L_549:
        /*0020*/ 	.word	0x00000000
        /*0024*/ 	.short	0x0000
        /*0026*/ 	.short	0x0000
        /*0028*/ 	.byte	0x00, 0xf0, 0x41, 0x07


	//----- nvinfo : EIATTR_MAXREG_COUNT
	.align		4
.L_550:
        /*002c*/ 	.byte	0x03, 0x1b
        /*002e*/ 	.short	0x00ff


	//----- nvinfo : EIATTR_NUM_BARRIERS
	.align		4
        /*0030*/ 	.byte	0x02, 0x4c
        /*0032*/ 	.byte	0x01
	.zero		1


	//----- nvinfo : EIATTR_ANNOTATIONS
	.align		4
        /*0034*/ 	.byte	0x04, 0x55
        /*0036*/ 	.short	(.L_552 - .L_551)


	//   ....[0]....
.L_551:
        /*0038*/ 	.word	0x00000001
        /*003c*/ 	.byte	0x60, 0x14, 0x02, 0x00, 0x01, 0x00, 0x00, 0x00, 0x90, 0x29, 0x02, 0x00


	//----- nvinfo : EIATTR_MERCURY_ISA_VERSION
	.align		4
.L_552:
        /*0048*/ 	.byte	0x03, 0x5f
        /*004a*/ 	.short	0x0000


	//----- nvinfo : EIATTR_COOP_GROUP_MASK_REGIDS
	.align		4
        /*004c*/ 	.byte	0x04, 0x29
        /*004e*/ 	.short	(.L_554 - .L_553)


	//   ....[0]....
.L_553:
        /*0050*/ 	.word	0xffffffff


	//   ....[1]....
        /*0054*/ 	.word	0xffffffff


	//   ....[2]....
        /*0058*/ 	.word	0xffffffff


	//   ....[3]....
        /*005c*/ 	.word	0xffffffff


	//   ....[4]....
        /*0060*/ 	.word	0xffffffff


	//   ....[5]....
        /*0064*/ 	.word	0xffffffff


	//   ....[6]....
        /*0068*/ 	.word	0xffffffff


	//   ....[7]....
        /*006c*/ 	.word	0xffffffff


	//   ....[8]....
        /*0070*/ 	.word	0xffffffff


	//   ....[9]....
        /*0074*/ 	.word	0xffffffff


	//   ....[10]....
        /*0078*/ 	.word	0xffffffff


	//   ....[11]....
        /*007c*/ 	.word	0xffffffff


	//   ....[12]....
        /*0080*/ 	.word	0xffffffff


	//   ....[13]....
        /*0084*/ 	.word	0xffffffff


	//   ....[14]....
        /*0088*/ 	.word	0xffffffff


	//   ....[15]....
        /*008c*/ 	.word	0xffffffff


	//   ....[16]....
        /*0090*/ 	.word	0xffffffff


	//   ....[17]....
        /*0094*/ 	.word	0xffffffff


	//   ....[18]....
        /*0098*/ 	.word	0xffffffff


	//   ....[19]....
        /*009c*/ 	.word	0xffffffff


	//----- nvinfo : EIATTR_COOP_GROUP_INSTR_OFFSETS
	.align		4
.L_554:
        /*00a0*/ 	.byte	0x04, 0x28
        /*00a2*/ 	.short	(.L_556 - .L_555)


	//   ....[0]....
.L_555:
        /*00a4*/ 	.word	0x0001b210


	//   ....[1]....
        /*00a8*/ 	.word	0x0001b230


	//   ....[2]....
        /*00ac*/ 	.word	0x0001b250


	//   ....[3]....
        /*00b0*/ 	.word	0x0001b280


	//   ....[4]....
        /*00b4*/ 	.word	0x0001f260


	//   ....[5]....
        /*00b8*/ 	.word	0x0001f2b0


	//   ....[6]....
        /*00bc*/ 	.word	0x0001f2d0


	//   ....[7]....
        /*00c0*/ 	.word	0x0001f2f0


	//   ....[8]....
        /*00c4*/ 	.word	0x00023800


	//   ....[9]....
        /*00c8*/ 	.word	0x00023820


	//   ....[10]....
        /*00cc*/ 	.word	0x00023840


	//   ....[11]....
        /*00d0*/ 	.word	0x00023860


	//   ....[12]....
        /*00d4*/ 	.word	0x00025520


	//   ....[13]....
        /*00d8*/ 	.word	0x00025550


	//   ....[14]....
        /*00dc*/ 	.word	0x00025560


	//   ....[15]....
        /*00e0*/ 	.word	0x00025590


	//   ....[16]....
        /*00e4*/ 	.word	0x000275e0


	//   ....[17]....
        /*00e8*/ 	.word	0x00027620


	//   ....[18]....
        /*00ec*/ 	.word	0x00027670


	//   ....[19]....
        /*00f0*/ 	.word	0x000276c0


	//----- nvinfo : EIATTR_EXIT_INSTR_OFFSETS
	.align		4
.L_556:
        /*00f4*/ 	.byte	0x04, 0x1c
        /*00f6*/ 	.short	(.L_558 - .L_557)


	//   ....[0]....
.L_557:
        /*00f8*/ 	.word	0x000000c0


	//----- nvinfo : EIATTR_CTAIDZ_USED
	.align		4
.L_558:
        /*00fc*/ 	.byte	0x01, 0x04
	.zero		2


	//----- nvinfo : EIATTR_CRS_STACK_SIZE
	.align		4
        /*0100*/ 	.byte	0x04, 0x1e
        /*0102*/ 	.short	(.L_560 - .L_559)
.L_559:
        /*0104*/ 	.word	0x00000000
.L_560:


//--------------------- .nv.info._ZN5flash24flash_fwd_splitkv_kernelI23Flash_fwd_kernel_traitsILi256ELi64ELi64ELi4ELb0ELb0EN7cutlass10bfloat16_tE19Flash_kernel_traitsILi256ELi64ELi64ELi4ES3_EELb1ELb0ELb0ELb0ELb0ELb1ELb0ELb1EEEvNS_16Flash_fwd_paramsE --------------------------
	.section	.nv.info._ZN5flash24flash_fwd_splitkv_kernelI23Flash_fwd_kernel_traitsILi256ELi64ELi64ELi4ELb0ELb0EN7cutlass10bfloat16_tE19Flash_kernel_traitsILi256ELi64ELi64ELi4ES3_EELb1ELb0ELb0ELb0ELb0ELb1ELb0ELb1EEEvNS_16Flash_fwd_paramsE,"",@"SHT_CUDA_INFO"
	.sectionflags	@""
	.align	4


	//----- nvinfo : EIATTR_CUDA_API_VERSION
	.align		4
        /*0000*/ 	.byte	0x04, 0x37
        /*0002*/ 	.short	(.L_562 - .L_561)
.L_561:
        /*0004*/ 	.word	0x00000082


	//----- nvinfo : EIATTR_SW2861232_WAR
	.align		4
.L_562:
        /*0008*/ 	.byte	0x01, 0x35
	.zero		2


	//----- nvinfo : EIATTR_PARAM_CBANK
	.align		4
        /*000c*/ 	.byte	0x04, 0x0a
        /*000e*/ 	.short	(.L_564 - .L_563)
	.align		4
.L_563:
        /*0010*/ 	.word	index@(.nv.constant0._ZN5flash24flash_fwd_splitkv_kernelI23Flash_fwd_kernel_traitsILi256ELi64ELi64ELi4ELb0ELb0EN7cutlass10bfloat16_tE19Flash_kernel_traitsILi256ELi64ELi64ELi4ES3_EELb1ELb0ELb0ELb0ELb0ELb1ELb0ELb1EEEvNS_16Flash_fwd_paramsE)
        /*0014*/ 	.short	0x0160
        /*0016*/ 	.short	0x01d0


	//----- nvinfo : EIATTR_CBANK_PARAM_SIZE
	.align		4
.L_564:
        /*0018*/ 	.byte	0x03, 0x19
        /*001a*/ 	.short	0x01d0


	//----- nvinfo : EIATTR_KPARAM_INFO
	.align		4
        /*001c*/ 	.byte	0x04, 0x17
        /*001e*/ 	.short	(.L_566 - .L_565)
.L_565:
        /*0020*/ 	.word	0x00000000
        /*0024*/ 	.short	0x0000
        /*0026*/ 	.short	0x0000
        /*0028*/ 	.byte	0x00, 0xf0, 0x41, 0x07


	//----- nvinfo : EIATTR_MAXREG_COUNT
	.align		4
.L_566:
        /*002c*/ 	.byte	0x03, 0x1b
        /*002e*/ 	.short	0x00ff


	//----- nvinfo : EIATTR_NUM_BARRIERS
	.align		4
        /*0030*/ 	.byte	0x02, 0x4c
        /*0032*/ 	.byte	0x01
	.zero		1


	//----- nvinfo : EIATTR_ANNOTATIONS
	.align		4
        /*0034*/ 	.byte	0x04, 0x55
        /*0036*/ 	.short	(.L_568 - .L_567)


	//   ....[0]....
.L_567:
        /*0038*/ 	.word	0x00000001
        /*003c*/ 	.byte	0x80, 0xc6, 0x01, 0x00, 0x01, 0x00, 0x00, 0x00, 0x00, 0x15, 0x02, 0x00, 0x01, 0x00, 0x00, 0x00
        /*004c*/ 	.byte	0x00, 0x60, 0x02, 0x00, 0x01, 0x00, 0x00, 0x00, 0x50, 0x63, 0x02, 0x00, 0x01, 0x00, 0x00, 0x00
        /*005c*/ 	.byte	0x10, 0x64, 0x02, 0x00, 0x01, 0x00, 0x00, 0x00, 0x30, 0x64, 0x02, 0x00, 0x01, 0x00, 0x00, 0x00
        /*006c*/ 	.byte	0xd0, 0x84, 0x02, 0x00


	//----- nvinfo : EIATTR_MERCURY_ISA_VERSION
	.align		4
.L_568:
        /*0070*/ 	.byte	0x03, 0x5f
        /*0072*/ 	.short	0x0000


	//----- nvinfo : EIATTR_COOP_GROUP_MASK_REGIDS
	.align		4
        /*0074*/ 	.byte	0x04, 0x29
        /*0076*/ 	.short	(.L_570 - .L_569)


	//   ....[0]....
.L_569:
        /*0078*/ 	.word	0xffffffff


	//   ....[1]....
        /*007c*/ 	.word	0xffffffff


	//   ....[2]....
        /*0080*/ 	.word	0xffffffff


	//   ....[3]....
        /*0084*/ 	.word	0xffffffff


	//   ....[4]....
        /*0088*/ 	.word	0xffffffff


	//   ....[5]....
        /*008c*/ 	.word	0xffffffff


	//   ....[6]....
        /*0090*/ 	.word	0xffffffff


	//   ....[7]....
        /*0094*/ 	.word	0xffffffff


	//   ....[8]....
        /*0098*/ 	.word	0xffffffff


	//   ....[9]....
        /*009c*/ 	.word	0xffffffff


	//   ....[10]....
        /*00a0*/ 	.word	0xffffffff


	//   ....[11]....
        /*00a4*/ 	.word	0xffffffff


	//   ....[12]....
        /*00a8*/ 	.word	0xffffffff


	//   ....[13]....
        /*00ac*/ 	.word	0xffffffff


	//   ....[14]....
        /*00b0*/ 	.word	0xffffffff


	//   ....[15]....
        /*00b4*/ 	.word	0xffffffff


	//   ....[16]....
        /*00b8*/ 	.word	0xffffffff


	//   ....[17]....
        /*00bc*/ 	.word	0xffffffff


	//   ....[18]....
        /*00c0*/ 	.word	0xffffffff


	//   ....[19]....
        /*00c4*/ 	.word	0xffffffff


	//----- nvinfo : EIATTR_COOP_GROUP_INSTR_OFFSETS
	.align		4
.L_570:
        /*00c8*/ 	.byte	0x04, 0x28
        /*00ca*/ 	.short	(.L_572 - .L_571)


	//   ....[0]....
.L_571:
        /*00cc*/ 	.word	0x0001b650


	//   ....[1]....
        /*00d0*/ 	.word	0x0001b670


	//   ....[2]....
        /*00d4*/ 	.word	0x0001b690


	//   ....[3]....
        /*00d8*/ 	.word	0x0001b6b0


	//   ....[4]....
        /*00dc*/ 	.word	0x0001fb00


	//   ....[5]....
        /*00e0*/ 	.word	0x0001fb30


	//   ....[6]....
        /*00e4*/ 	.word	0x0001fb50


	//   ....[7]....
        /*00e8*/ 	.word	0x0001fb70


	//   ....[8]....
        /*00ec*/ 	.word	0x000244b0


	//   ....[9]....
        /*00f0*/ 	.word	0x000244d0


	//   ....[10]....
        /*00f4*/ 	.word	0x000244f0


	//   ....[11]....
        /*00f8*/ 	.word	0x00024510


	//   ....[12]....
        /*00fc*/ 	.word	0x00026420


	//   ....[13]....
        /*0100*/ 	.word	0x00026460


	//   ....[14]....
        /*0104*/ 	.word	0x00026470


	//   ....[15]....
        /*0108*/ 	.word	0x000264a0


	//   ....[16]....
        /*010c*/ 	.word	0x00028500


	//   ....[17]....
        /*0110*/ 	.word	0x00028540


	//   ....[18]....
        /*0114*/ 	.word	0x00028590


	//   ....[19]....
        /*0118*/ 	.word	0x000285e0


	//----- nvinfo : EIATTR_EXIT_INSTR_OFFSETS
	.align		4
.L_572:
        /*011c*/ 	.byte	0x04, 0x1c
        /*011e*/ 	.short	(.L_574 - .L_573)


	//   ....[0]....
.L_573:
        /*0120*/ 	.word	0x000000c0


	//----- nvinfo : EIATTR_CTAIDZ_USED
	.align		4
.L_574:
        /*0124*/ 	.byte	0x01, 0x04
	.zero		2


	//----- nvinfo : EIATTR_CRS_STACK_SIZE
	.align		4
        /*0128*/ 	.byte	0x04, 0x1e
        /*012a*/ 	.short	(.L_576 - .L_575)
.L_575:
        /*012c*/ 	.word	0x00000000
.L_576:


//--------------------- .nv.info._ZN5flash24flash_fwd_splitkv_kernelI23Flash_fwd_kernel_traitsILi256ELi64ELi64ELi4ELb0ELb0EN7cutlass10bfloat16_tE19Flash_kernel_traitsILi256ELi64ELi64ELi4ES3_EELb1ELb0ELb0ELb0ELb0ELb0ELb1ELb0EEEvNS_16Flash_fwd_paramsE --------------------------
	.section	.nv.info._ZN5flash24flash_fwd_splitkv_kernelI23Flash_fwd_kernel_traitsILi256ELi64ELi64ELi4ELb0ELb0EN7cutlass10bfloat16_tE19Flash_kernel_traitsILi256ELi64ELi64ELi4ES3_EELb1ELb0ELb0ELb0ELb0ELb0ELb1ELb0EEEvNS_16Flash_fwd_paramsE,"",@"SHT_CUDA_INFO"
	.sectionflags	@""
	.align	4


	//----- nvinfo : EIATTR_CUDA_API_VERSION
	.align		4
        /*0000*/ 	.byte	0x04, 0x37
        /*0002*/ 	.short	(.L_578 - .L_577)
.L_577:
        /*0004*/ 	.word	0x00000082


	//----- nvinfo : EIATTR_SW2861232_WAR
	.align		4
.L_578:
        /*0008*/ 	.byte	0x01, 0x35
	.zero		2


	//----- nvinfo : EIATTR_PARAM_CBANK
	.align		4
        /*000c*/ 	.byte	0x04, 0x0a
        /*000e*/ 	.short	(.L_580 - .L_579)
	.align		4
.L_579:
        /*0010*/ 	.word	index@(.nv.constant0._ZN5flash24flash_fwd_splitkv_kernelI23Flash_fwd_kernel_traitsILi256ELi64ELi64ELi4ELb0ELb0EN7cutlass10bfloat16_tE19Flash_kernel_traitsILi256ELi64ELi64ELi4ES3_EELb1ELb0ELb0ELb0ELb0ELb0ELb1ELb0EEEvNS_16Flash_fwd_paramsE)
        /*0014*/ 	.short	0x0160
        /*0016*/ 	.short	0x01d0


	//----- nvinfo : EIATTR_CBANK_PARAM_SIZE
	.align		4
.L_580:
        /*0018*/ 	.byte	0x03, 0x19
        /*001a*/ 	.short	0x01d0


	//----- nvinfo : EIATTR_KPARAM_INFO
	.align		4
        /*001c*/ 	.byte	0x04, 0x17
        /*001e*/ 	.short	(.L_582 - .L_581)
.L_581:
        /*0020*/ 	.word	0x00000000
        /*0024*/ 	.short	0x0000
        /*0026*/ 	.short	0x0000
        /*0028*/ 	.byte	0x00, 0xf0, 0x41, 0x07


	//----- nvinfo : EIATTR_MAXREG_COUNT
	.align		4
.L_582:
        /*002c*/ 	.byte	0x03, 0x1b
        /*002e*/ 	.short	0x00ff


	//----- nvinfo : EIATTR_NUM_BARRIERS
	.align		4
        /*0030*/ 	.byte	0x02, 0x4c
        /*0032*/ 	.byte	0x01
	.zero		1


	//----- nvinfo : EIATTR_MERCURY_ISA_VERSION
	.align		4
        /*0034*/ 	.byte	0x03, 0x5f
        /*0036*/ 	.short	0x0000


	//----- nvinfo : EIATTR_INT_WARP_WIDE_INSTR_OFFSETS
	.align		4
        /*0038*/ 	.byte	0x04, 0x31
        /*003a*/ 	.short	(.L_584 - .L_583)


	//   ....[0]....
.L_583:
        /*003c*/ 	.word	0x0000a890


	//----- nvinfo : EIATTR_COOP_GROUP_MASK_REGIDS
	.align		4
.L_584:
        /*0040*/ 	.byte	0x04, 0x29
        /*0042*/ 	.short	(.L_586 - .L_585)


	//   ....[0]....
.L_585:
        /*0044*/ 	.word	0xffffffff


	//   ....[1]....
        /*0048*/ 	.word	0xffffffff


	//   ....[2]....
        /*004c*/ 	.word	0xffffffff


	//   ....[3]....
        /*0050*/ 	.word	0xffffffff


	//   ....[4]....
        /*0054*/ 	.word	0xffffffff


	//   ....[5]....
        /*0058*/ 	.word	0xffffffff


	//   ....[6]....
        /*005c*/ 	.word	0xffffffff


	//   ....[7]....
        /*0060*/ 	.word	0xffffffff


	//   ....[8]....
        /*0064*/ 	.word	0xffffffff


	//   ....[9]....
        /*0068*/ 	.word	0xffffffff


	//   ....[10]....
        /*006c*/ 	.word	0xffffffff


	//   ....[11]....
        /*0070*/ 	.word	0xffffffff


	//   ....[12]....
        /*0074*/ 	.word	0xffffffff


	//   ....[13]....
        /*0078*/ 	.word	0xffffffff


	//   ....[14]....
        /*007c*/ 	.word	0xffffffff


	//   ....[15]....
        /*0080*/ 	.word	0xffffffff


	//----- nvinfo : EIATTR_COOP_GROUP_INSTR_OFFSETS
	.align		4
.L_586:
        /*0084*/ 	.byte	0x04, 0x28
        /*0086*/ 	.short	(.L_588 - .L_587)


	//   ....[0]....
.L_587:
        /*0088*/ 	.word	0x00006ee0


	//   ....[1]....
        /*008c*/ 	.word	0x00006f10


	//   ....[2]....
        /*0090*/ 	.word	0x00006f40


	//   ....[3]....
        /*0094*/ 	.word	0x00006f60


	//   ....[4]....
        /*0098*/ 	.word	0x0000b430


	//   ....[5]....
        /*009c*/ 	.word	0x0000b440


	//   ....[6]....
        /*00a0*/ 	.word	0x0000b470


	//   ....[7]....
        /*00a4*/ 	.word	0x0000b480


	//   ....[8]....
        /*00a8*/ 	.word	0x0000fbb0


	//   ....[9]....
        /*00ac*/ 	.word	0x0000fbd0


	//   ....[10]....
        /*00b0*/ 	.word	0x0000fc00


	//   ....[11]....
        /*00b4*/ 	.word	0x0000fc10


	//   ....[12]....
        /*00b8*/ 	.word	0x000117e0


	//   ....[13]....
        /*00bc*/ 	.word	0x00011820


	//   ....[14]....
        /*00c0*/ 	.word	0x000118e0


	//   ....[15]....
        /*00c4*/ 	.word	0x000118f0


	//----- nvinfo : EIATTR_EXIT_INSTR_OFFSETS
	.align		4
.L_588:
        /*00c8*/ 	.byte	0x04, 0x1c
        /*00ca*/ 	.short	(.L_590 - .L_589)


	//   ....[0]....
.L_589:
        /*00cc*/ 	.word	0x00000620


	//   ....[1]....
        /*00d0*/ 	.word	0x00001360


	//   ....[2]....
        /*00d4*/ 	.word	0x00001390


	//   ....[3]....
        /*00d8*/ 	.word	0x00013450


	//   ....[4]....
        /*00dc*/ 	.word	0x000134f0


	//   ....[5]....
        /*00e0*/ 	.word	0x00013510


	//----- nvinfo : EIATTR_CTAIDZ_USED
	.align		4
.L_590:
        /*00e4*/ 	.byte	0x01, 0x04
	.zero		2


	//----- nvinfo : EIATTR_CRS_STACK_SIZE
	.align		4
        /*00e8*/ 	.byte	0x04, 0x1e
        /*00ea*/ 	.short	(.L_592 - .L_591)
.L_591:
        /*00ec*/ 	.word	0x00000000
.L_592:


//--------------------- .nv.info._ZN5flash24flash_fwd_splitkv_kernelI23Flash_fwd_kernel_traitsILi256ELi64ELi64ELi4ELb0ELb0EN7cutlass10bfloat16_tE19Flash_kernel_traitsILi256ELi64ELi64ELi4ES3_EELb1ELb0ELb0ELb0ELb0ELb1ELb1ELb0EEEvNS_16Flash_fwd_paramsE --------------------------
	.section	.nv.info._ZN5flash24flash_fwd_splitkv_kernelI23Flash_fwd_kernel_traitsILi256ELi64ELi64ELi4ELb0ELb0EN7cutlass10bfloat16_tE19Flash_kernel_traitsILi256ELi64ELi64ELi4ES3_EELb1ELb0ELb0ELb0ELb0ELb1ELb1ELb0EEEvNS_16Flash_fwd_paramsE,"",@"SHT_CUDA_INFO"
	.sectionflags	@""
	.align	4


	//----- nvinfo : EIATTR_CUDA_API_VERSION
	.align		4
        /*0000*/ 	.byte	0x04, 0x37
        /*0002*/ 	.short	(.L_594 - .L_593)
.L_593:
        /*0004*/ 	.word	0x00000082


	//----- nvinfo : EIATTR_SW2861232_WAR
	.align		4
.L_594:
        /*0008*/ 	.byte	0x01, 0x35
	.zero		2


	//----- nvinfo : EIATTR_PARAM_CBANK
	.align		4
        /*000c*/ 	.byte	0x04, 0x0a
        /*000e*/ 	.short	(.L_596 - .L_595)
	.align		4
.L_595:
        /*0010*/ 	.word	index@(.nv.constant0._ZN5flash24flash_fwd_splitkv_kernelI23Flash_fwd_kernel_traitsILi256ELi64ELi64ELi4ELb0ELb0EN7cutlass10bfloat16_tE19Flash_kernel_traitsILi256ELi64ELi64ELi4ES3_EELb1ELb0ELb0ELb0ELb0ELb1ELb1ELb0EEEvNS_16Flash_fwd_paramsE)
        /*0014*/ 	.short	0x0160
        /*0016*/ 	.short	0x01d0


	//----- nvinfo : EIATTR_CBANK_PARAM_SIZE
	.align		4
.L_596:
        /*0018*/ 	.byte	0x03, 0x19
        /*001a*/ 	.short	0x01d0


	//----- nvinfo : EIATTR_KPARAM_INFO
	.align		4
        /*001c*/ 	.byte	0x04, 0x17
        /*001e*/ 	.short	(.L_598 - .L_597)
.L_597:
        /*0020*/ 	.word	0x00000000
        /*0024*/ 	.short	0x0000
        /*0026*/ 	.short	0x0000
        /*0028*/ 	.byte	0x00, 0xf0, 0x41, 0x07


	//----- nvinfo : EIATTR_MAXREG_COUNT
	.align		4
.L_598:
        /*002c*/ 	.byte	0x03, 0x1b
        /*002e*/ 	.short	0x00ff


	//----- nvinfo : EIATTR_NUM_BARRIERS
	.align		4
        /*0030*/ 	.byte	0x02, 0x4c
        /*0032*/ 	.byte	0x01
	.zero		1


	//----- nvinfo : EIATTR_MERCURY_ISA_VERSION
	.align		4
        /*0034*/ 	.byte	0x03, 0x5f
        /*0036*/ 	.short	0x0000


	//----- nvinfo : EIATTR_INT_WARP_WIDE_INSTR_OFFSETS
	.align		4
        /*0038*/ 	.byte	0x04, 0x31
        /*003a*/ 	.short	(.L_600 - .L_599)


	//   ....[0]....
.L_599:
        /*003c*/ 	.word	0x0000b0b0


	//----- nvinfo : EIATTR_COOP_GROUP_MASK_REGIDS
	.align		4
.L_600:
        /*0040*/ 	.byte	0x04, 0x29
        /*0042*/ 	.short	(.L_602 - .L_601)


	//   ....[0]....
.L_601:
        /*0044*/ 	.word	0xffffffff


	//   ....[1]....
        /*0048*/ 	.word	0xffffffff


	//   ....[2]....
        /*004c*/ 	.word	0xffffffff


	//   ....[3]....
        /*0050*/ 	.word	0xffffffff


	//   ....[4]....
        /*0054*/ 	.word	0xffffffff


	//   ....[5]....
        /*0058*/ 	.word	0xffffffff


	//   ....[6]....
        /*005c*/ 	.word	0xffffffff


	//   ....[7]....
        /*0060*/ 	.word	0xffffffff


	//   ....[8]....
        /*0064*/ 	.word	0xffffffff


	//   ....[9]....
        /*0068*/ 	.word	0xffffffff


	//   ....[10]....
        /*006c*/ 	.word	0xffffffff


	//   ....[11]....
        /*0070*/ 	.word	0xffffffff


	//   ....[12]....
        /*0074*/ 	.word	0xffffffff


	//   ....[13]....
        /*0078*/ 	.word	0xffffffff


	//   ....[14]....
        /*007c*/ 	.word	0xffffffff


	//   ....[15]....
        /*0080*/ 	.word	0xffffffff


	//----- nvinfo : EIATTR_COOP_GROUP_INSTR_OFFSETS
	.align		4
.L_602:
        /*0084*/ 	.byte	0x04, 0x28
        /*0086*/ 	.short	(.L_604 - .L_603)


	//   ....[0]....
.L_603:
        /*0088*/ 	.word	0x00007300


	//   ....[1]....
        /*008c*/ 	.word	0x00007320


	//   ....[2]....
        /*0090*/ 	.word	0x00007340


	//   ....[3]....
        /*0094*/ 	.word	0x00007360


	//   ....[4]....
        /*0098*/ 	.word	0x0000bc50


	//   ....[5]....
        /*009c*/ 	.word	0x0000bc60


	//   ....[6]....
        /*00a0*/ 	.word	0x0000bc90


	//   ....[7]....
        /*00a4*/ 	.word	0x0000bca0


	//   ....[8]....
        /*00a8*/ 	.word	0x000107d0


	//   ....[9]....
        /*00ac*/ 	.word	0x000107e0


	//   ....[10]....
        /*00b0*/ 	.word	0x00010810


	//   ....[11]....
        /*00b4*/ 	.word	0x00010820


	//   ....[12]....
        /*00b8*/ 	.word	0x00012400


	//   ....[13]....
        /*00bc*/ 	.word	0x00012440


	//   ....[14]....
        /*00c0*/ 	.word	0x00012500


	//   ....[15]....
        /*00c4*/ 	.word	0x00012510


	//----- nvinfo : EIATTR_EXIT_INSTR_OFFSETS
	.align		4
.L_604:
        /*00c8*/ 	.byte	0x04, 0x1c
        /*00ca*/ 	.short	(.L_606 - .L_605)


	//   ....[0]....
.L_605:
        /*00cc*/ 	.word	0x00000620


	//   ....[1]....
        /*00d0*/ 	.word	0x00001360


	//   ....[2]....
        /*00d4*/ 	.word	0x00001390


	//   ....[3]....
        /*00d8*/ 	.word	0x00014070


	//   ....[4]....
        /*00dc*/ 	.word	0x00014110


	//   ....[5]....
        /*00e0*/ 	.word	0x00014130


	//----- nvinfo : EIATTR_CTAIDZ_USED
	.align		4
.L_606:
        /*00e4*/ 	.byte	0x01, 0x04
	.zero		2


	//----- nvinfo : EIATTR_CRS_STACK_SIZE
	.align		4
        /*00e8*/ 	.byte	0x04, 0x1e
        /*00ea*/ 	.short	(.L_608 - .L_607)
.L_607:
        /*00ec*/ 	.word	0x00000000
.L_608:


//--------------------- .nv.info._ZN5flash24flash_fwd_splitkv_kernelI23Flash_fwd_kernel_traitsILi256ELi64ELi64ELi4ELb0ELb0EN7cutlass10bfloat16_tE19Flash_kernel_traitsILi256ELi64ELi64ELi4ES3_EELb1ELb0ELb0ELb0ELb0ELb0ELb1ELb1EEEvNS_16Flash_fwd_paramsE --------------------------
	.section	.nv.info._ZN5flash24flash_fwd_splitkv_kernelI23Flash_fwd_kernel_traitsILi256ELi64ELi64ELi4ELb0ELb0EN7cutlass10bfloat16_tE19Flash_kernel_traitsILi256ELi64ELi64ELi4ES3_EELb1ELb0ELb0ELb0ELb0ELb0ELb1ELb1EEEvNS_16Flash_fwd_paramsE,"",@"SHT_CUDA_INFO"
	.sectionflags	@""
	.align	4


	//----- nvinfo : EIATTR_CUDA_API_VERSION
	.align		4
        /*0000*/ 	.byte	0x04, 0x37
        /*0002*/ 	.short	(.L_610 - .L_609)
.L_609:
        /*0004*/ 	.word	0x00000082


	//----- nvinfo : EIATTR_SW2861232_WAR
	.align		4
.L_610:
        /*0008*/ 	.byte	0x01, 0x35
	.zero		2


	//----- nvinfo : EIATTR_PARAM_CBANK
	.align		4
        /*000c*/ 	.byte	0x04, 0x0a
        /*000e*/ 	.short	(.L_612 - .L_611)
	.align		4
.L_611:
        /*0010*/ 	.word	index@(.nv.constant0._ZN5flash24flash_fwd_splitkv_kernelI23Flash_fwd_kernel_traitsILi256ELi64ELi64ELi4ELb0ELb0EN7cutlass10bfloat16_tE19Flash_kernel_traitsILi256ELi64ELi64ELi4ES3_EELb1ELb0ELb0ELb0ELb0ELb0ELb1ELb1EEEvNS_16Flash_fwd_paramsE)
        /*0014*/ 	.short	0x0160
        /*0016*/ 	.short	0x01d0


	//----- nvinfo : EIATTR_CBANK_PARAM_SIZE
	.align		4
.L_612:
        /*0018*/ 	.byte	0x03, 0x19
        /*001a*/ 	.short	0x01d0


	//----- nvinfo : EIATTR_KPARAM_INFO
	.align		4
        /*001c*/ 	.byte	0x04, 0x17
        /*001e*/ 	.short	(.L_614 - .L_613)
.L_613:
        /*0020*/ 	.word	0x00000000
        /*0024*/ 	.short	0x0000
        /*0026*/ 	.short	0x0000
        /*0028*/ 	.byte	0x00, 0xf0, 0x41, 0x07


	//----- nvinfo : EIATTR_MAXREG_COUNT
	.align		4
.L_614:
        /*002c*/ 	.byte	0x03, 0x1b
        /*002e*/ 	.short	0x00ff


	//----- nvinfo : EIATTR_NUM_BARRIERS
	.align		4
        /*0030*/ 	.byte	0x02, 0x4c
        /*0032*/ 	.byte	0x01
	.zero		1


	//----- nvinfo : EIATTR_ANNOTATIONS
	.align		4
        /*0034*/ 	.byte	0x04, 0x55
        /*0036*/ 	.short	(.L_616 - .L_615)


	//   ....[0]....
.L_615:
        /*0038*/ 	.word	0x00000001
        /*003c*/ 	.byte	0x30, 0xc6, 0x01, 0x00, 0x01, 0x00, 0x00, 0x00, 0x70, 0x10, 0x02, 0x00, 0x01, 0x00, 0x00, 0x00
        /*004c*/ 	.byte	0xa0, 0x51, 0x02, 0x00, 0x01, 0x00, 0x00, 0x00, 0x90, 0x57, 0x02, 0x00, 0x01, 0x00, 0x00, 0x00
        /*005c*/ 	.byte	0x90, 0x58, 0x02, 0x00, 0x01, 0x00, 0x00, 0x00, 0xb0, 0x58, 0x02, 0x00, 0x01, 0x00, 0x00, 0x00
        /*006c*/ 	.byte	0xd0, 0x76, 0x02, 0x00


	//----- nvinfo : EIATTR_MERCURY_ISA_VERSION
	.align		4
.L_616:
        /*0070*/ 	.byte	0x03, 0x5f
        /*0072*/ 	.short	0x0000


	//----- nvinfo : EIATTR_COOP_GROUP_MASK_REGIDS
	.align		4
        /*0074*/ 	.byte	0x04, 0x29
        /*0076*/ 	.short	(.L_618 - .L_617)


	//   ....[0]....
.L_617:
        /*0078*/ 	.word	0xffffffff


	//   ....[1]....
        /*007c*/ 	.word	0xffffffff


	//   ....[2]....
        /*0080*/ 	.word	0xffffffff


	//   ....[3]....
        /*0084*/ 	.word	0xffffffff


	//   ....[4]....
        /*0088*/ 	.word	0xffffffff


	//   ....[5]....
        /*008c*/ 	.word	0xffffffff


	//   ....[6]....
        /*0090*/ 	.word	0xffffffff


	//   ....[7]....
        /*0094*/ 	.word	0xffffffff


	//   ....[8]....
        /*0098*/ 	.word	0xffffffff


	//   ....[9]....
        /*009c*/ 	.word	0xffffffff


	//   ....[10]....
        /*00a0*/ 	.word	0xffffffff


	//   ....[11]....
        /*00a4*/ 	.word	0xffffffff


	//   ....[12]....
        /*00a8*/ 	.word	0xffffffff


	//   ....[13]....
        /*00ac*/ 	.word	0xffffffff


	//   ....[14]....
        /*00b0*/ 	.word	0xffffffff


	//   ....[15]....
        /*00b4*/ 	.word	0xffffffff


	//   ....[16]....
        /*00b8*/ 	.word	0xffffffff


	//   ....[17]....
        /*00bc*/ 	.word	0xffffffff


	//   ....[18]....
        /*00c0*/ 	.word	0xffffffff


	//   ....[19]....
        /*00c4*/ 	.word	0xffffffff


	//----- nvinfo : EIATTR_COOP_GROUP_INSTR_OFFSETS
	.align		4
.L_618:
        /*00c8*/ 	.byte	0x04, 0x28
        /*00ca*/ 	.short	(.L_620 - .L_619)


	//   ....[0]....
.L_619:
        /*00cc*/ 	.word	0x0001b550


	//   ....[1]....
        /*00d0*/ 	.word	0x0001b620


	//   ....[2]....
        /*00d4*/ 	.word	0x0001b630


	//   ....[3]....
        /*00d8*/ 	.word	0x0001b670


	//   ....[4]....
        /*00dc*/ 	.word	0x0001f660


	//   ....[5]....
        /*00e0*/ 	.word	0x0001f6b0


	//   ....[6]....
        /*00e4*/ 	.word	0x0001f6e0


	//   ....[7]....
        /*00e8*/ 	.word	0x0001f700


	//   ....[8]....
        /*00ec*/ 	.word	0x00023b80


	//   ....[9]....
        /*00f0*/ 	.word	0x00023ba0


	//   ....[10]....
        /*00f4*/ 	.word	0x00023bc0


	//   ....[11]....
        /*00f8*/ 	.word	0x00023be0


	//   ....[12]....
        /*00fc*/ 	.word	0x000258a0


	//   ....[13]....
        /*0100*/ 	.word	0x000258e0


	//   ....[14]....
        /*0104*/ 	.word	0x000258f0


	//   ....[15]....
        /*0108*/ 	.word	0x00025920


	//   ....[16]....
        /*010c*/ 	.word	0x00027700


	//   ....[17]....
        /*0110*/ 	.word	0x00027740


	//   ....[18]....
        /*0114*/ 	.word	0x00027790


	//   ....[19]....
        /*0118*/ 	.word	0x000277e0


	//----- nvinfo : EIATTR_EXIT_INSTR_OFFSETS
	.align		4
.L_620:
        /*011c*/ 	.byte	0x04, 0x1c
        /*011e*/ 	.short	(.L_622 - .L_621)


	//   ....[0]....
.L_621:
        /*0120*/ 	.word	0x00000200


	//----- nvinfo : EIATTR_CTAIDZ_USED
	.align		4
.L_622:
        /*0124*/ 	.byte	0x01, 0x04
	.zero		2


	//----- nvinfo : EIATTR_CRS_STACK_SIZE
	.align		4
        /*0128*/ 	.byte	0x04, 0x1e
        /*012a*/ 	.short	(.L_624 - .L_623)
.L_623:
        /*012c*/ 	.word	0x00000000
.L_624:


//--------------------- .nv.info._ZN5flash24flash_fwd_splitkv_kernelI23Flash_fwd_kernel_traitsILi256ELi64ELi64ELi4ELb0ELb0EN7cutlass10bfloat16_tE19Flash_kernel_traitsILi256ELi64ELi64ELi4ES3_EELb1ELb0ELb0ELb0ELb0ELb1ELb1ELb1EEEvNS_16Flash_fwd_paramsE --------------------------
	.section	.nv.info._ZN5flash24flash_fwd_splitkv_kernelI23Flash_fwd_kernel_traitsILi256ELi64ELi64ELi4ELb0ELb0EN7cutlass10bfloat16_tE19Flash_kernel_traitsILi256ELi64ELi64ELi4ES3_EELb1ELb0ELb0ELb0ELb0ELb1ELb1ELb1EEEvNS_16Flash_fwd_paramsE,"",@"SHT_CUDA_INFO"
	.sectionflags	@""
	.align	4


	//----- nvinfo : EIATTR_CUDA_API_VERSION
	.align		4
        /*0000*/ 	.byte	0x04, 0x37
        /*0002*/ 	.short	(.L_626 - .L_625)
.L_625:
        /*0004*/ 	.word	0x00000082


	//----- nvinfo : EIATTR_SW2861232_WAR
	.align		4
.L_626:
        /*0008*/ 	.byte	0x01, 0x35
	.zero		2


	//----- nvinfo : EIATTR_PARAM_CBANK
	.align		4
        /*000c*/ 	.byte	0x04, 0x0a
        /*000e*/ 	.short	(.L_628 - .L_627)
	.align		4
.L_627:
        /*0010*/ 	.word	index@(.nv.constant0._ZN5flash24flash_fwd_splitkv_kernelI23Flash_fwd_kernel_traitsILi256ELi64ELi64ELi4ELb0ELb0EN7cutlass10bfloat16_tE19Flash_kernel_traitsILi256ELi64ELi64ELi4ES3_EELb1ELb0ELb0ELb0ELb0ELb1ELb1ELb1EEEvNS_16Flash_fwd_paramsE)
        /*0014*/ 	.short	0x0160
        /*0016*/ 	.short	0x01d0


	//----- nvinfo : EIATTR_CBANK_PARAM_SIZE
	.align		4
.L_628:
        /*0018*/ 	.byte	0x03, 0x19
        /*001a*/ 	.short	0x01d0


	//----- nvinfo : EIATTR_KPARAM_INFO
	.align		4
        /*001c*/ 	.byte	0x04, 0x17
        /*001e*/ 	.short	(.L_630 - .L_629)
.L_629:
        /*0020*/ 	.word	0x00000000
        /*0024*/ 	.short	0x0000
        /*0026*/ 	.short	0x0000
        /*0028*/ 	.byte	0x00, 0xf0, 0x41, 0x07


	//----- nvinfo : EIATTR_MAXREG_COUNT
	.align		4
.L_630:
        /*002c*/ 	.byte	0x03, 0x1b
        /*002e*/ 	.short	0x00ff


	//----- nvinfo : EIATTR_NUM_BARRIERS
	.align		4
        /*0030*/ 	.byte	0x02, 0x4c
        /*0032*/ 	.byte	0x01
	.zero		1


	//----- nvinfo : EIATTR_ANNOTATIONS
	.align		4
        /*0034*/ 	.byte	0x04, 0x55
        /*0036*/ 	.short	(.L_632 - .L_631)


	//   ....[0]....
.L_631:
        /*0038*/ 	.word	0x00000001
        /*003c*/ 	.byte	0x40, 0xd3, 0x01, 0x00, 0x01, 0x00, 0x00, 0x00, 0xf0, 0x21, 0x02, 0x00, 0x01, 0x00, 0x00, 0x00
        /*004c*/ 	.byte	0xd0, 0x6e, 0x02, 0x00, 0x01, 0x00, 0x00, 0x00, 0xf0, 0x71, 0x02, 0x00, 0x01, 0x00, 0x00, 0x00
        /*005c*/ 	.byte	0xc0, 0x72, 0x02, 0x00, 0x01, 0x00, 0x00, 0x00, 0xe0, 0x72, 0x02, 0x00, 0x01, 0x00, 0x00, 0x00
        /*006c*/ 	.byte	0x20, 0x91, 0x02, 0x00


	//----- nvinfo : EIATTR_MERCURY_ISA_VERSION
	.align		4
.L_632:
        /*0070*/ 	.byte	0x03, 0x5f
        /*0072*/ 	.short	0x0000


	//----- nvinfo : EIATTR_COOP_GROUP_MASK_REGIDS
	.align		4
        /*0074*/ 	.byte	0x04, 0x29
        /*0076*/ 	.short	(.L_634 - .L_633)


	//   ....[0]....
.L_633:
        /*0078*/ 	.word	0xffffffff


	//   ....[1]....
        /*007c*/ 	.word	0xffffffff


	//   ....[2]....
        /*0080*/ 	.word	0xffffffff


	//   ....[3]....
        /*0084*/ 	.word	0xffffffff


	//   ....[4]....
        /*0088*/ 	.word	0xffffffff


	//   ....[5]....
        /*008c*/ 	.word	0xffffffff


	//   ....[6]....
        /*0090*/ 	.word	0xffffffff


	//   ....[7]....
        /*0094*/ 	.word	0xffffffff


	//   ....[8]....
        /*0098*/ 	.word	0xffffffff


	//   ....[9]....
        /*009c*/ 	.word	0xffffffff


	//   ....[10]....
        /*00a0*/ 	.word	0xffffffff


	//   ....[11]....
        /*00a4*/ 	.word	0xffffffff


	//   ....[12]....
        /*00a8*/ 	.word	0xffffffff


	//   ....[13]....
        /*00ac*/ 	.word	0xffffffff


	//   ....[14]....
        /*00b0*/ 	.word	0xffffffff


	//   ....[15]....
        /*00b4*/ 	.word	0xffffffff


	//   ....[16]....
        /*00b8*/ 	.word	0xffffffff


	//   ....[17]....
        /*00bc*/ 	.word	0xffffffff


	//   ....[18]....
        /*00c0*/ 	.word	0xffffffff


	//   ....[19]....
        /*00c4*/ 	.word	0xffffffff


	//----- nvinfo : EIATTR_COOP_GROUP_INSTR_OFFSETS
	.align		4
.L_634:
        /*00c8*/ 	.byte	0x04, 0x28
        /*00ca*/ 	.short	(.L_636 - .L_635)


	//   ....[0]....
.L_635:
        /*00cc*/ 	.word	0x0001c600


	//   ....[1]....
        /*00d0*/ 	.word	0x0001c620


	//   ....[2]....
        /*00d4*/ 	.word	0x0001c640


	//   ....[3]....
        /*00d8*/ 	.word	0x0001c660


	//   ....[4]....
        /*00dc*/ 	.word	0x00020b30


	//   ....[5]....
        /*00e0*/ 	.word	0x00020b40


	//   ....[6]....
        /*00e4*/ 	.word	0x00020b70


	//   ....[7]....
        /*00e8*/ 	.word	0x00020b80


	//   ....[8]....
        /*00ec*/ 	.word	0x00025440


	//   ....[9]....
        /*00f0*/ 	.word	0x00025460


	//   ....[10]....
        /*00f4*/ 	.word	0x00025480


	//   ....[11]....
        /*00f8*/ 	.word	0x000254a0


	//   ....[12]....
        /*00fc*/ 	.word	0x000272d0


	//   ....[13]....
        /*0100*/ 	.word	0x00027310


	//   ....[14]....
        /*0104*/ 	.word	0x00027320


	//   ....[15]....
        /*0108*/ 	.word	0x00027350


	//   ....[16]....
        /*010c*/ 	.word	0x00029150


	//   ....[17]....
        /*0110*/ 	.word	0x000291b0


	//   ....[18]....
        /*0114*/ 	.word	0x00029200


	//   ....[19]....
        /*0118*/ 	.word	0x00029250


	//----- nvinfo : EIATTR_EXIT_INSTR_OFFSETS
	.align		4
.L_636:
        /*011c*/ 	.byte	0x04, 0x1c
        /*011e*/ 	.short	(.L_638 - .L_637)


	//   ....[0]....
.L_637:
        /*0120*/ 	.word	0x00000200


	//----- nvinfo : EIATTR_CTAIDZ_USED
	.align		4
.L_638:
        /*0124*/ 	.byte	0x01, 0x04
	.zero		2


	//----- nvinfo : EIATTR_CRS_STACK_SIZE
	.align		4
        /*0128*/ 	.byte	0x04, 0x1e
        /*012a*/ 	.short	(.L_640 - .L_639)
.L_639:
        /*012c*/ 	.word	0x00000000
.L_640:


//--------------------- .nv.info._ZN5flash24flash_fwd_splitkv_kernelI23Flash_fwd_kernel_traitsILi256ELi64ELi64ELi4ELb0ELb0EN7cutlass10bfloat16_tE19Flash_kernel_traitsILi256ELi64ELi64ELi4ES3_EELb1ELb0ELb0ELb0ELb1ELb0ELb0ELb0EEEvNS_16Flash_fwd_paramsE --------------------------
	.section	.nv.info._ZN5flash24flash_fwd_splitkv_kernelI23Flash_fwd_kernel_traitsILi256ELi64ELi64ELi4ELb0ELb0EN7cutlass10bfloat16_tE19Flash_kernel_traitsILi256ELi64ELi64ELi4ES3_EELb1ELb0ELb0ELb0ELb1ELb0ELb0ELb0EEEvNS_16Flash_fwd_paramsE,"",@"SHT_CUDA_INFO"
	.sectionflags	@""
	.align	4


	//----- nvinfo : EIATTR_CUDA_API_VERSION
	.align		4
        /*0000*/ 	.byte	0x04, 0x37
        /*0002*/ 	.short	(.L_642 - .L_641)
.L_641:
        /*0004*/ 	.word	0x00000082


	//----- nvinfo : EIATTR_SW2861232_WAR
	.align		4
.L_642:
        /*0008*/ 	.byte	0x01, 0x35
	.zero		2


	//----- nvinfo : EIATTR_PARAM_CBANK
	.align		4
        /*000c*/ 	.byte	0x04, 0x0a
        /*000e*/ 	.short	(.L_644 - .L_643)
	.align		4
.L_643:
        /*0010*/ 	.word	index@(.nv.constant0._ZN5flash24flash_fwd_splitkv_kernelI23Flash_fwd_kernel_traitsILi256ELi64ELi64ELi4ELb0ELb0EN7cutlass10bfloat16_tE19Flash_kernel_traitsILi256ELi64ELi64ELi4ES3_EELb1ELb0ELb0ELb0ELb1ELb0ELb0ELb0EEEvNS_16Flash_fwd_paramsE)
        /*0014*/ 	.short	0x0160
        /*0016*/ 	.short	0x01d0


	//----- nvinfo : EIATTR_CBANK_PARAM_SIZE
	.align		4
.L_644:
        /*0018*/ 	.byte	0x03, 0x19
        /*001a*/ 	.short	0x01d0


	//----- nvinfo : EIATTR_KPARAM_INFO
	.align		4
        /*001c*/ 	.byte	0x04, 0x17
        /*001e*/ 	.short	(.L_646 - .L_645)
.L_645:
        /*0020*/ 	.word	0x00000000
        /*0024*/ 	.short	0x0000
        /*0026*/ 	.short	0x0000
        /*0028*/ 	.byte	0x00, 0xf0, 0x41, 0x07


	//----- nvinfo : EIATTR_MAXREG_COUNT
	.align		4
.L_646:
        /*002c*/ 	.byte	0x03, 0x1b
        /*002e*/ 	.short	0x00ff


	//----- nvinfo : EIATTR_NUM_BARRIERS
	.align		4
        /*0030*/ 	.byte	0x02, 0x4c
        /*0032*/ 	.byte	0x01
	.zero		1


	//----- nvinfo : EIATTR_MERCURY_ISA_VERSION
	.align		4
        /*0034*/ 	.byte	0x03, 0x5f
        /*0036*/ 	.short	0x0000


	//----- nvinfo : EIATTR_COOP_GROUP_MASK_REGIDS
	.align		4
        /*0038*/ 	.byte	0x04, 0x29
        /*003a*/ 	.short	(.L_648 - .L_647)


	//   ....[0]....
.L_647:
        /*003c*/ 	.word	0xffffffff


	//   ....[1]....
        /*0040*/ 	.word	0xffffffff


	//   ....[2]....
        /*0044*/ 	.word	0xffffffff


	//   ....[3]....
        /*0048*/ 	.word	0xffffffff


	//   ....[4]....
        /*004c*/ 	.word	0xffffffff


	//   ....[5]....
        /*0050*/ 	.word	0xffffffff


	//   ....[6]....
        /*0054*/ 	.word	0xffffffff


	//   ....[7]....
        /*0058*/ 	.word	0xffffffff


	//   ....[8]....
        /*005c*/ 	.word	0xffffffff


	//   ....[9]....
        /*0060*/ 	.word	0xffffffff


	//   ....[10]....
        /*0064*/ 	.word	0xffffffff


	//   ....[11]....
        /*0068*/ 	.word	0xffffffff


	//   ....[12]....
        /*006c*/ 	.word	0xffffffff


	//   ....[13]....
        /*0070*/ 	.word	0xffffffff


	//   ....[14]....
        /*0074*/ 	.word	0xffffffff


	//   ....[15]....
        /*0078*/ 	.word	0xffffffff


	//----- nvinfo : EIATTR_COOP_GROUP_INSTR_OFFSETS
	.align		4
.L_648:
        /*007c*/ 	.byte	0x04, 0x28
        /*007e*/ 	.short	(.L_650 - .L_649)


	//   ....[0]....
.L_649:
        /*0080*/ 	.word	0x00004320


	//   ....[1]....
        /*0084*/ 	.word	0x00004340


	//   ....[2]....
        /*0088*/ 	.word	0x000043e0


	//   ....[3]....
        /*008c*/ 	.word	0x000043f0


	//   ....[4]....
        /*0090*/ 	.word	0x00007980


	//   ....[5]....
        /*0094*/ 	.word	0x00007990


	//   ....[6]....
        /*0098*/ 	.word	0x000079c0


	//   ....[7]....
        /*009c*/ 	.word	0x000079d0


	//   ....[8]....
        /*00a0*/ 	.word	0x0000b200


	//   ....[9]....
        /*00a4*/ 	.word	0x0000b220


	//   ....[10]....
        /*00a8*/ 	.word	0x0000b250


	//   ....[11]....
        /*00ac*/ 	.word	0x0000b260


	//   ....[12]....
        /*00b0*/ 	.word	0x0000ce50


	//   ....[13]....
        /*00b4*/ 	.word	0x0000ce90


	//   ....[14]....
        /*00b8*/ 	.word	0x0000cf00


	//   ....[15]....
        /*00bc*/ 	.word	0x0000cf10


	//----- nvinfo : EIATTR_EXIT_INSTR_OFFSETS
	.align		4
.L_650:
        /*00c0*/ 	.byte	0x04, 0x1c
        /*00c2*/ 	.short	(.L_652 - .L_651)


	//   ....[0]....
.L_651:
        /*00c4*/ 	.word	0x000002e0


	//   ....[1]....
        /*00c8*/ 	.word	0x00000b60


	//   ....[2]....
        /*00cc*/ 	.word	0x00000b90


	//   ....[3]....
        /*00d0*/ 	.word	0x0000eaa0


	//   ....[4]....
        /*00d4*/ 	.word	0x0000eb80


	//----- nvinfo : EIATTR_CTAIDZ_USED
	.align		4
.L_652:
        /*00d8*/ 	.byte	0x01, 0x04
	.zero		2


	//----- nvinfo : EIATTR_CRS_STACK_SIZE
	.align		4
        /*00dc*/ 	.byte	0x04, 0x1e
        /*00de*/ 	.short	(.L_654 - .L_653)
.L_653:
        /*00e0*/ 	.word	0x00000000
.L_654:


//--------------------- .nv.info._ZN5flash24flash_fwd_splitkv_kernelI23Flash_fwd_kernel_traitsILi256ELi64ELi64ELi4ELb0ELb0EN7cutlass10bfloat16_tE19Flash_kernel_traitsILi256ELi64ELi64ELi4ES3_EELb1ELb0ELb0ELb0ELb1ELb1ELb0ELb0EEEvNS_16Flash_fwd_paramsE --------------------------
	.section	.nv.info._ZN5flash24flash_fwd_splitkv_kernelI23Flash_fwd_kernel_traitsILi256ELi64ELi64ELi4ELb0ELb0EN7cutlass10bfloat16_tE19Flash_kernel_traitsILi256ELi64ELi64ELi4ES3_EELb1ELb0ELb0ELb0ELb1ELb1ELb0ELb0EEEvNS_16Flash_fwd_paramsE,"",@"SHT_CUDA_INFO"
	.sectionflags	@""
	.align	4


	//----- nvinfo : EIATTR_CUDA_API_VERSION
	.align		4
        /*0000*/ 	.byte	0x04, 0x37
        /*0002*/ 	.short	(.L_656 - .L_655)
.L_655:
        /*0004*/ 	.word	0x00000082


	//----- nvinfo : EIATTR_SW2861232_WAR
	.align		4
.L_656:
        /*0008*/ 	.byte	0x01, 0x35
	.zero		2


	//----- nvinfo : EIATTR_PARAM_CBANK
	.align		4
        /*000c*/ 	.byte	0x04, 0x0a
        /*000e*/ 	.short	(.L_658 - .L_657)
	.align		4
.L_657:
        /*0010*/ 	.word	index@(.nv.constant0._ZN5flash24flash_fwd_splitkv_kernelI23Flash_fwd_kernel_traitsILi256ELi64ELi64ELi4ELb0ELb0EN7cutlass10bfloat16_tE19Flash_kernel_traitsILi256ELi64ELi64ELi4ES3_EELb1ELb0ELb0ELb0ELb1ELb1ELb0ELb0EEEvNS_16Flash_fwd_paramsE)
        /*0014*/ 	.short	0x0160
        /*0016*/ 	.short	0x01d0


	//----- nvinfo : EIATTR_CBANK_PARAM_SIZE
	.align		4
.L_658:
        /*0018*/ 	.byte	0x03, 0x19
        /*001a*/ 	.short	0x01d0


	//----- nvinfo : EIATTR_KPARAM_INFO
	.align		4
        /*001c*/ 	.byte	0x04, 0x17
        /*001e*/ 	.short	(.L_660 - .L_659)
.L_659:
        /*0020*/ 	.word	0x00000000
        /*0024*/ 	.short	0x0000
        /*0026*/ 	.short	0x0000
        /*0028*/ 	.byte	0x00, 0xf0, 0x41, 0x07


	//----- nvinfo : EIATTR_MAXREG_COUNT
	.align		4
.L_660:
        /*002c*/ 	.byte	0x03, 0x1b
        /*002e*/ 	.short	0x00ff


	//----- nvinfo : EIATTR_NUM_BARRIERS
	.align		4
        /*0030*/ 	.byte	0x02, 0x4c
        /*0032*/ 	.byte	0x01
	.zero		1


	//----- nvinfo : EIATTR_MERCURY_ISA_VERSION
	.align		4
        /*0034*/ 	.byte	0x03, 0x5f
        /*0036*/ 	.short	0x0000


	//----- nvinfo : EIATTR_COOP_GROUP_MASK_REGIDS
	.align		4
        /*0038*/ 	.byte	0x04, 0x29
        /*003a*/ 	.short	(.L_662 - .L_661)


	//   ....[0]....
.L_661:
        /*003c*/ 	.word	0xffffffff


	//   ....[1]....
        /*0040*/ 	.word	0xffffffff


	//   ....[2]....
        /*0044*/ 	.word	0xffffffff


	//   ....[3]....
        /*0048*/ 	.word	0xffffffff


	//   ....[4]....
        /*004c*/ 	.word	0xffffffff


	//   ....[5]....
        /*0050*/ 	.word	0xffffffff


	//   ....[6]....
        /*0054*/ 	.word	0xffffffff


	//   ....[7]....
        /*0058*/ 	.word	0xffffffff


	//   ....[8]....
        /*005c*/ 	.word	0xffffffff


	//   ....[9]....
        /*0060*/ 	.word	0xffffffff


	//   ....[10]....
        /*0064*/ 	.word	0xffffffff


	//   ....[11]....
        /*0068*/ 	.word	0xffffffff


	//   ....[12]....
        /*006c*/ 	.word	0xffffffff


	//   ....[13]....
        /*0070*/ 	.word	0xffffffff


	//   ....[14]....
        /*0074*/ 	.word	0xffffffff


	//   ....[15]....
        /*0078*/ 	.word	0xffffffff


	//----- nvinfo : EIATTR_COOP_GROUP_INSTR_OFFSETS
	.align		4
.L_662:
        /*007c*/ 	.byte	0x04, 0x28
        /*007e*/ 	.short	(.L_664 - .L_663)


	//   ....[0]....
.L_663:
        /*0080*/ 	.word	0x00004840


	//   ....[1]....
        /*0084*/ 	.word	0x00004860


	//   ....[2]....
        /*0088*/ 	.word	0x00004900


	//   ....[3]....
        /*008c*/ 	.word	0x00004910


	//   ....[4]....
        /*0090*/ 	.word	0x00008310


	//   ....[5]....
        /*0094*/ 	.word	0x00008320


	//   ....[6]....
        /*0098*/ 	.word	0x00008350


	//   ....[7]....
        /*009c*/ 	.word	0x00008360


	//   ....[8]....
        /*00a0*/ 	.word	0x0000bf70


	//   ....[9]....
        /*00a4*/ 	.word	0x0000bf80


	//   ....[10]....
        /*00a8*/ 	.word	0x0000bfb0


	//   ....[11]....
        /*00ac*/ 	.word	0x0000bfc0


	//   ....[12]....
        /*00b0*/ 	.word	0x0000dbe0


	//   ....[13]....
        /*00b4*/ 	.word	0x0000dc20


	//   ....[14]....
        /*00b8*/ 	.word	0x0000dcb0


	//   ....[15]....
        /*00bc*/ 	.word	0x0000dcc0


	//----- nvinfo : EIATTR_EXIT_INSTR_OFFSETS
	.align		4
.L_664:
        /*00c0*/ 	.byte	0x04, 0x1c
        /*00c2*/ 	.short	(.L_666 - .L_665)


	//   ....[0]....
.L_665:
        /*00c4*/ 	.word	0x000002e0


	//   ....[1]....
        /*00c8*/ 	.word	0x00000b70


	//   ....[2]....
        /*00cc*/ 	.word	0x00000ba0


	//   ....[3]....
        /*00d0*/ 	.word	0x0000f830


	//   ....[4]....
        /*00d4*/ 	.word	0x0000f920


	//----- nvinfo : EIATTR_CTAIDZ_USED
	.align		4
.L_666:
        /*00d8*/ 	.byte	0x01, 0x04
	.zero		2


	//----- nvinfo : EIATTR_CRS_STACK_SIZE
	.align		4
        /*00dc*/ 	.byte	0x04, 0x1e
        /*00de*/ 	.short	(.L_668 - .L_667)
.L_667:
        /*00e0*/ 	.word	0x00000000
.L_668:


//--------------------- .nv.info._ZN5flash24flash_fwd_splitkv_kernelI23Flash_fwd_kernel_traitsILi256ELi64ELi64ELi4ELb0ELb0EN7cutlass10bfloat16_tE19Flash_kernel_traitsILi256ELi64ELi64ELi4ES3_EELb1ELb0ELb1ELb0ELb0ELb0ELb0ELb0EEEvNS_16Flash_fwd_paramsE --------------------------
	.section	.nv.info._ZN5flash24flash_fwd_splitkv_kernelI23Flash_fwd_kernel_traitsILi256ELi64ELi64ELi4ELb0ELb0EN7cutlass10bfloat16_tE19Flash_kernel_traitsILi256ELi64ELi64ELi4ES3_EELb1ELb0ELb1ELb0ELb0ELb0ELb0ELb0EEEvNS_16Flash_fwd_paramsE,"",@"SHT_CUDA_INFO"
	.sectionflags	@""
	.align	4


	//----- nvinfo : EIATTR_CUDA_API_VERSION
	.align		4
        /*0000*/ 	.byte	0x04, 0x37
        /*0002*/ 	.short	(.L_670 - .L_669)
.L_669:
        /*0004*/ 	.word	0x00000082


	//----- nvinfo : EIATTR_SW2861232_WAR
	.align		4
.L_670:
        /*0008*/ 	.byte	0x01, 0x35
	.zero		2


	//----- nvinfo : EIATTR_PARAM_CBANK
	.align		4
        /*000c*/ 	.byte	0x04, 0x0a
        /*000e*/ 	.short	(.L_672 - .L_671)
	.align		4
.L_671:
        /*0010*/ 	.word	index@(.nv.constant0._ZN5flash24flash_fwd_splitkv_kernelI23Flash_fwd_kernel_traitsILi256ELi64ELi64ELi4ELb0ELb0EN7cutlass10bfloat16_tE19Flash_kernel_traitsILi256ELi64ELi64ELi4ES3_EELb1ELb0ELb1ELb0ELb0ELb0ELb0ELb0EEEvNS_16Flash_fwd_paramsE)
        /*0014*/ 	.short	0x0160
        /*0016*/ 	.short	0x01d0


	//----- nvinfo : EIATTR_CBANK_PARAM_SIZE
	.align		4
.L_672:
        /*0018*/ 	.byte	0x03, 0x19
        /*001a*/ 	.short	0x01d0


	//----- nvinfo : EIATTR_KPARAM_INFO
	.align		4
        /*001c*/ 	.byte	0x04, 0x17
        /*001e*/ 	.short	(.L_674 - .L_673)
.L_673:
        /*0020*/ 	.word	0x00000000
        /*0024*/ 	.short	0x0000
        /*0026*/ 	.short	0x0000
        /*0028*/ 	.byte	0x00, 0xf0, 0x41, 0x07


	//----- nvinfo : EIATTR_MAXREG_COUNT
	.align		4
.L_674:
        /*002c*/ 	.byte	0x03, 0x1b
        /*002e*/ 	.short	0x00ff


	//----- nvinfo : EIATTR_NUM_BARRIERS
	.align		4
        /*0030*/ 	.byte	0x02, 0x4c
        /*0032*/ 	.byte	0x01
	.zero		1


	//----- nvinfo : EIATTR_MERCURY_ISA_VERSION
	.align		4
        /*0034*/ 	.byte	0x03, 0x5f
        /*0036*/ 	.short	0x0000


	//----- nvinfo : EIATTR_INT_WARP_WIDE_INSTR_OFFSETS
	.align		4
        /*0038*/ 	.byte	0x04, 0x31
        /*003a*/ 	.short	(.L_676 - .L_675)


	//   ....[0]....
.L_675:
        /*003c*/ 	.word	0x0000aaa0


	//----- nvinfo : EIATTR_COOP_GROUP_MASK_REGIDS
	.align		4
.L_676:
        /*0040*/ 	.byte	0x04, 0x29
        /*0042*/ 	.short	(.L_678 - .L_677)


	//   ....[0]....
.L_677:
        /*0044*/ 	.word	0xffffffff


	//   ....[1]....
        /*0048*/ 	.word	0xffffffff


	//   ....[2]....
        /*004c*/ 	.word	0xffffffff


	//   ....[3]....
        /*0050*/ 	.word	0xffffffff


	//   ....[4]....
        /*0054*/ 	.word	0xffffffff


	//   ....[5]....
        /*0058*/ 	.word	0xffffffff


	//   ....[6]....
        /*005c*/ 	.word	0xffffffff


	//   ....[7]....
        /*0060*/ 	.word	0xffffffff


	//   ....[8]....
        /*0064*/ 	.word	0xffffffff


	//   ....[9]....
        /*0068*/ 	.word	0xffffffff


	//   ....[10]....
        /*006c*/ 	.word	0xffffffff


	//   ....[11]....
        /*0070*/ 	.word	0xffffffff


	//   ....[12]....
        /*0074*/ 	.word	0xffffffff


	//   ....[13]....
        /*0078*/ 	.word	0xffffffff


	//   ....[14]....
        /*007c*/ 	.word	0xffffffff


	//   ....[15]....
        /*0080*/ 	.word	0xffffffff


	//----- nvinfo : EIATTR_COOP_GROUP_INSTR_OFFSETS
	.align		4
.L_678:
        /*0084*/ 	.byte	0x04, 0x28
        /*0086*/ 	.short	(.L_680 - .L_679)


	//   ....[0]....
.L_679:
        /*0088*/ 	.word	0x00006d70


	//   ....[1]....
        /*008c*/ 	.word	0x00006d90


	//   ....[2]....
        /*0090*/ 	.word	0x00006e30


	//   ....[3]....
        /*0094*/ 	.word	0x00006e40


	//   ....[4]....
        /*0098*/ 	.word	0x0000b640


	//   ....[5]....
        /*009c*/ 	.word	0x0000b650


	//   ....[6]....
        /*00a0*/ 	.word	0x0000b680


	//   ....[7]....
        /*00a4*/ 	.word	0x0000b690


	//   ....[8]....
        /*00a8*/ 	.word	0x000101b0


	//   ....[9]....
        /*00ac*/ 	.word	0x000101d0


	//   ....[10]....
        /*00b0*/ 	.word	0x000101f0


	//   ....[11]....
        /*00b4*/ 	.word	0x00010210


	//   ....[12]....
        /*00b8*/ 	.word	0x00011df0


	//   ....[13]....
        /*00bc*/ 	.word	0x00011e30


	//   ....[14]....
        /*00c0*/ 	.word	0x00011e60


	//   ....[15]....
        /*00c4*/ 	.word	0x00011e70


	//----- nvinfo : EIATTR_EXIT_INSTR_OFFSETS
	.align		4
.L_680:
        /*00c8*/ 	.byte	0x04, 0x1c
        /*00ca*/ 	.short	(.L_682 - .L_681)


	//   ....[0]....
.L_681:
        /*00cc*/ 	.word	0x000004c0


	//   ....[1]....
        /*00d0*/ 	.word	0x00000f50


	//   ....[2]....
        /*00d4*/ 	.word	0x00000f80


	//   ....[3]....
        /*00d8*/ 	.word	0x00013bc0


	//   ....[4]....
        /*00dc*/ 	.word	0x00013cd0


	//   ....[5]....
        /*00e0*/ 	.word	0x00013cf0


	//----- nvinfo : EIATTR_CTAIDZ_USED
	.align		4
.L_682:
        /*00e4*/ 	.byte	0x01, 0x04
	.zero		2


	//----- nvinfo : EIATTR_CRS_STACK_SIZE
	.align		4
        /*00e8*/ 	.byte	0x04, 0x1e
        /*00ea*/ 	.short	(.L_684 - .L_683)
.L_683:
        /*00ec*/ 	.word	0x00000000
.L_684:


//--------------------- .nv.info._ZN5flash24flash_fwd_splitkv_kernelI23Flash_fwd_kernel_traitsILi256ELi64ELi64ELi4ELb0ELb0EN7cutlass10bfloat16_tE19Flash_kernel_traitsILi256ELi64ELi64ELi4ES3_EELb1ELb0ELb1ELb0ELb0ELb1ELb0ELb0EEEvNS_16Flash_fwd_paramsE --------------------------
	.section	.nv.info._ZN5flash24flash_fwd_splitkv_kernelI23Flash_fwd_kernel_traitsILi256ELi64ELi64ELi4ELb0ELb0EN7cutlass10bfloat16_tE19Flash_kernel_traitsILi256ELi64ELi64ELi4ES3_EELb1ELb0ELb1ELb0ELb0ELb1ELb0ELb0EEEvNS_16Flash_fwd_paramsE,"",@"SHT_CUDA_INFO"
	.sectionflags	@""
	.align	4


	//----- nvinfo : EIATTR_CUDA_API_VERSION
	.align		4
        /*0000*/ 	.byte	0x04, 0x37
        /*0002*/ 	.short	(.L_686 - .L_685)
.L_685:
        /*0004*/ 	.word	0x00000082


	//----- nvinfo : EIATTR_SW2861232_WAR
	.align		4
.L_686:
        /*0008*/ 	.byte	0x01, 0x35
	.zero		2


	//----- nvinfo : EIATTR_PARAM_CBANK
	.align		4
        /*000c*/ 	.byte	0x04, 0x0a
        /*000e*/ 	.short	(.L_688 - .L_687)
	.align		4
.L_687:
        /*0010*/ 	.word	index@(.nv.constant0._ZN5flash24flash_fwd_splitkv_kernelI23Flash_fwd_kernel_traitsILi256ELi64ELi64ELi4ELb0ELb0EN7cutlass10bfloat16_tE19Flash_kernel_traitsILi256ELi64ELi64ELi4ES3_EELb1ELb0ELb1ELb0ELb0ELb1ELb0ELb0EEEvNS_16Flash_fwd_paramsE)
        /*0014*/ 	.short	0x0160
        /*0016*/ 	.short	0x01d0


	//----- nvinfo : EIATTR_CBANK_PARAM_SIZE
	.align		4
.L_688:
        /*0018*/ 	.byte	0x03, 0x19
        /*001a*/ 	.short	0x01d0


	//----- nvinfo : EIATTR_KPARAM_INFO
	.align		4
        /*001c*/ 	.byte	0x04, 0x17
        /*001e*/ 	.short	(.L_690 - .L_689)
.L_689:
        /*0020*/ 	.word	0x00000000
        /*0024*/ 	.short	0x0000
        /*0026*/ 	.short	0x0000
        /*0028*/ 	.byte	0x00, 0xf0, 0x41, 0x07


	//----- nvinfo : EIATTR_MAXREG_COUNT
	.align		4
.L_690:
        /*002c*/ 	.byte	0x03, 0x1b
        /*002e*/ 	.short	0x00ff


	//----- nvinfo : EIATTR_NUM_BARRIERS
	.align		4
        /*0030*/ 	.byte	0x02, 0x4c
        /*0032*/ 	.byte	0x01
	.zero		1


	//----- nvinfo : EIATTR_MERCURY_ISA_VERSION
	.align		4
        /*0034*/ 	.byte	0x03, 0x5f
        /*0036*/ 	.short	0x0000


	//----- nvinfo : EIATTR_INT_WARP_WIDE_INSTR_OFFSETS
	.align		4
        /*0038*/ 	.byte	0x04, 0x31
        /*003a*/ 	.short	(.L_692 - .L_691)


	//   ....[0]....
.L_691:
        /*003c*/ 	.word	0x0000b3f0


	//----- nvinfo : EIATTR_COOP_GROUP_MASK_REGIDS
	.align		4
.L_692:
        /*0040*/ 	.byte	0x04, 0x29
        /*0042*/ 	.short	(.L_694 - .L_693)


	//   ....[0]....
.L_693:
        /*0044*/ 	.word	0xffffffff


	//   ....[1]....
        /*0048*/ 	.word	0xffffffff


	//   ....[2]....
        /*004c*/ 	.word	0xffffffff


	//   ....[3]....
        /*0050*/ 	.word	0xffffffff


	//   ....[4]....
        /*0054*/ 	.word	0xffffffff


	//   ....[5]....
        /*0058*/ 	.word	0xffffffff


	//   ....[6]....
        /*005c*/ 	.word	0xffffffff


	//   ....[7]....
        /*0060*/ 	.word	0xffffffff


	//   ....[8]....
        /*0064*/ 	.word	0xffffffff


	//   ....[9]....
        /*0068*/ 	.word	0xffffffff


	//   ....[10]....
        /*006c*/ 	.word	0xffffffff


	//   ....[11]....
        /*0070*/ 	.word	0xffffffff


	//   ....[12]....
        /*0074*/ 	.word	0xffffffff


	//   ....[13]....
        /*0078*/ 	.word	0xffffffff


	//   ....[14]....
        /*007c*/ 	.word	0xffffffff


	//   ....[15]....
        /*0080*/ 	.word	0xffffffff


	//----- nvinfo : EIATTR_COOP_GROUP_INSTR_OFFSETS
	.align		4
.L_694:
        /*0084*/ 	.byte	0x04, 0x28
        /*0086*/ 	.short	(.L_696 - .L_695)


	//   ....[0]....
.L_695:
        /*0088*/ 	.word	0x000072c0


	//   ....[1]....
        /*008c*/ 	.word	0x000072e0


	//   ....[2]....
        /*0090*/ 	.word	0x00007380


	//   ....[3]....
        /*0094*/ 	.word	0x00007390


	//   ....[4]....
        /*0098*/ 	.word	0x0000bf80


	//   ....[5]....
        /*009c*/ 	.word	0x0000bf90


	//   ....[6]....
        /*00a0*/ 	.word	0x0000bfc0


	//   ....[7]....
        /*00a4*/ 	.word	0x0000bfd0


	//   ....[8]....
        /*00a8*/ 	.word	0x00011110


	//   ....[9]....
        /*00ac*/ 	.word	0x00011120


	//   ....[10]....
        /*00b0*/ 	.word	0x00011140


	//   ....[11]....
        /*00b4*/ 	.word	0x00011160


	//   ....[12]....
        /*00b8*/ 	.word	0x00012d60


	//   ....[13]....
        /*00bc*/ 	.word	0x00012da0


	//   ....[14]....
        /*00c0*/ 	.word	0x00012de0


	//   ....[15]....
        /*00c4*/ 	.word	0x00012e00


	//----- nvinfo : EIATTR_EXIT_INSTR_OFFSETS
	.align		4
.L_696:
        /*00c8*/ 	.byte	0x04, 0x1c
        /*00ca*/ 	.short	(.L_698 - .L_697)


	//   ....[0]....
.L_697:
        /*00cc*/ 	.word	0x000004c0


	//   ....[1]....
        /*00d0*/ 	.word	0x00000f50


	//   ....[2]....
        /*00d4*/ 	.word	0x00000f80


	//   ....[3]....
        /*00d8*/ 	.word	0x00014b30


	//   ....[4]....
        /*00dc*/ 	.word	0x00014c50


	//   ....[5]....
        /*00e0*/ 	.word	0x00014c70


	//----- nvinfo : EIATTR_CTAIDZ_USED
	.align		4
.L_698:
        /*00e4*/ 	.byte	0x01, 0x04
	.zero		2


	//----- nvinfo : EIATTR_CRS_STACK_SIZE
	.align		4
        /*00e8*/ 	.byte	0x04, 0x1e
        /*00ea*/ 	.short	(.L_700 - .L_699)
.L_699:
        /*00ec*/ 	.word	0x00000000
.L_700:


//--------------------- .nv.info._ZN5flash24flash_fwd_splitkv_kernelI23Flash_fwd_kernel_traitsILi256ELi64ELi64ELi4ELb0ELb0EN7cutlass10bfloat16_tE19Flash_kernel_traitsILi256ELi64ELi64ELi4ES3_EELb1ELb0ELb0ELb0ELb1ELb0ELb0ELb1EEEvNS_16Flash_fwd_paramsE --------------------------
	.section	.nv.info._ZN5flash24flash_fwd_splitkv_kernelI23Flash_fwd_kernel_traitsILi256ELi64ELi64ELi4ELb0ELb0EN7cutlass10bfloat16_tE19Flash_kernel_traitsILi256ELi64ELi64ELi4ES3_EELb1ELb0ELb0ELb0ELb1ELb0ELb0ELb1EEEvNS_16Flash_fwd_paramsE,"",@"SHT_CUDA_INFO"
	.sectionflags	@""
	.align	4


	//----- nvinfo : EIATTR_CUDA_API_VERSION
	.align		4
        /*0000*/ 	.byte	0x04, 0x37
        /*0002*/ 	.short	(.L_702 - .L_701)
.L_701:
        /*0004*/ 	.word	0x00000082


	//----- nvinfo : EIATTR_SW2861232_WAR
	.align		4
.L_702:
        /*0008*/ 	.byte	0x01, 0x35
	.zero		2


	//----- nvinfo : EIATTR_PARAM_CBANK
	.align		4
        /*000c*/ 	.byte	0x04, 0x0a
        /*000e*/ 	.short	(.L_704 - .L_703)
	.align		4
.L_703:
        /*0010*/ 	.word	index@(.nv.constant0._ZN5flash24flash_fwd_splitkv_kernelI23Flash_fwd_kernel_traitsILi256ELi64ELi64ELi4ELb0ELb0EN7cutlass10bfloat16_tE19Flash_kernel_traitsILi256ELi64ELi64ELi4ES3_EELb1ELb0ELb0ELb0ELb1ELb0ELb0ELb1EEEvNS_16Flash_fwd_paramsE)
        /*0014*/ 	.short	0x0160
        /*0016*/ 	.short	0x01d0


	//----- nvinfo : EIATTR_CBANK_PARAM_SIZE
	.align		4
.L_704:
        /*0018*/ 	.byte	0x03, 0x19
        /*001a*/ 	.short	0x01d0


	//----- nvinfo : EIATTR_KPARAM_INFO
	.align		4
        /*001c*/ 	.byte	0x04, 0x17
        /*001e*/ 	.short	(.L_706 - .L_705)
.L_705:
        /*0020*/ 	.word	0x00000000
        /*0024*/ 	.short	0x0000
        /*0026*/ 	.short	0x0000
        /*0028*/ 	.byte	0x00, 0xf0, 0x41, 0x07


	//----- nvinfo : EIATTR_MAXREG_COUNT
	.align		4
.L_706:
        /*002c*/ 	.byte	0x03, 0x1b
        /*002e*/ 	.short	0x00ff


	//----- nvinfo : EIATTR_NUM_BARRIERS
	.align		4
        /*0030*/ 	.byte	0x02, 0x4c
        /*0032*/ 	.byte	0x01
	.zero		1


	//----- nvinfo : EIATTR_ANNOTATIONS
	.align		4
        /*0034*/ 	.byte	0x04, 0x55
        /*0036*/ 	.short	(.L_708 - .L_707)


	//   ....[0]....
.L_707:
        /*0038*/ 	.word	0x00000001
        /*003c*/ 	.byte	0x80, 0x89, 0x01, 0x00, 0x01, 0x00, 0x00, 0x00, 0xd0, 0xc7, 0x01, 0x00, 0x01, 0x00, 0x00, 0x00
        /*004c*/ 	.byte	0x80, 0xe6, 0x01, 0x00, 0x01, 0x00, 0x00, 0x00, 0x60, 0x02, 0x02, 0x00, 0x01, 0x00, 0x00, 0x00
        /*005c*/ 	.byte	0x20, 0x05, 0x02, 0x00, 0x01, 0x00, 0x00, 0x00, 0x40, 0x05, 0x02, 0x00, 0x01, 0x00, 0x00, 0x00
        /*006c*/ 	.byte	0x40, 0x24, 0x02, 0x00


	//----- nvinfo : EIATTR_MERCURY_ISA_VERSION
	.align		4
.L_708:
        /*0070*/ 	.byte	0x03, 0x5f
        /*0072*/ 	.short	0x0000


	//----- nvinfo : EIATTR_COOP_GROUP_MASK_REGIDS
	.align		4
        /*0074*/ 	.byte	0x04, 0x29
        /*0076*/ 	.short	(.L_710 - .L_709)


	//   ....[0]....
.L_709:
        /*0078*/ 	.word	0xffffffff


	//   ....[1]....
        /*007c*/ 	.word	0xffffffff


	//   ....[2]....
        /*0080*/ 	.word	0xffffffff


	//   ....[3]....
        /*0084*/ 	.word	0xffffffff


	//   ....[4]....
        /*0088*/ 	.word	0xffffffff


	//   ....[5]....
        /*008c*/ 	.word	0xffffffff


	//   ....[6]....
        /*0090*/ 	.word	0xffffffff


	//   ....[7]....
        /*0094*/ 	.word	0xffffffff


	//   ....[8]....
        /*0098*/ 	.word	0xffffffff


	//   ....[9]....
        /*009c*/ 	.word	0xffffffff


	//   ....[10]....
        /*00a0*/ 	.word	0xffffffff


	//   ....[11]....
        /*00a4*/ 	.word	0xffffffff


	//   ....[12]....
        /*00a8*/ 	.word	0xffffffff


	//   ....[13]....
        /*00ac*/ 	.word	0xffffffff


	//   ....[14]....
        /*00b0*/ 	.word	0xffffffff


	//   ....[15]....
        /*00b4*/ 	.word	0xffffffff


	//   ....[16]....
        /*00b8*/ 	.word	0xffffffff


	//   ....[17]....
        /*00bc*/ 	.word	0xffffffff


	//   ....[18]....
        /*00c0*/ 	.word	0xffffffff


	//   ....[19]....
        /*00c4*/ 	.word	0xffffffff


	//----- nvinfo : EIATTR_COOP_GROUP_INSTR_OFFSETS
	.align		4
.L_710:
        /*00c8*/ 	.byte	0x04, 0x28
        /*00ca*/ 	.short	(.L_712 - .L_711)


	//   ....[0]....
.L_711:
        /*00cc*/ 	.word	0x000178d0


	//   ....[1]....
        /*00d0*/ 	.word	0x00017960


	//   ....[2]....
        /*00d4*/ 	.word	0x00017980


	//   ....[3]....
        /*00d8*/ 	.word	0x000179b0


	//   ....[4]....
        /*00dc*/ 	.word	0x0001adc0


	//   ....[5]....
        /*00e0*/ 	.word	0x0001ae10


	//   ....[6]....
        /*00e4*/ 	.word	0x0001ae30


	//   ....[7]....
        /*00e8*/ 	.word	0x0001ae60


	//   ....[8]....
        /*00ec*/ 	.word	0x0001e800


	//   ....[9]....
        /*00f0*/ 	.word	0x0001e820


	//   ....[10]....
        /*00f4*/ 	.word	0x0001e840


	//   ....[11]....
        /*00f8*/ 	.word	0x0001e860


	//   ....[12]....
        /*00fc*/ 	.word	0x00020530


	//   ....[13]....
        /*0100*/ 	.word	0x00020570


	//   ....[14]....
        /*0104*/ 	.word	0x00020580


	//   ....[15]....
        /*0108*/ 	.word	0x000205b0


	//   ....[16]....
        /*010c*/ 	.word	0x00022470


	//   ....[17]....
        /*0110*/ 	.word	0x000224b0


	//   ....[18]....
        /*0114*/ 	.word	0x00022500


	//   ....[19]....
        /*0118*/ 	.word	0x00022550


	//----- nvinfo : EIATTR_EXIT_INSTR_OFFSETS
	.align		4
.L_712:
        /*011c*/ 	.byte	0x04, 0x1c
        /*011e*/ 	.short	(.L_714 - .L_713)


	//   ....[0]....
.L_713:
        /*0120*/ 	.word	0x000000c0


	//----- nvinfo : EIATTR_CTAIDZ_USED
	.align		4
.L_714:
        /*0124*/ 	.byte	0x01, 0x04
	.zero		2


	//----- nvinfo : EIATTR_CRS_STACK_SIZE
	.align		4
        /*0128*/ 	.byte	0x04, 0x1e
        /*012a*/ 	.short	(.L_716 - .L_715)
.L_715:
        /*012c*/ 	.word	0x00000000
.L_716:


//--------------------- .nv.info._ZN5flash24flash_fwd_splitkv_kernelI23Flash_fwd_kernel_traitsILi256ELi64ELi64ELi4ELb0ELb0EN7cutlass10bfloat16_tE19Flash_kernel_traitsILi256ELi64ELi64ELi4ES3_EELb1ELb0ELb0ELb0ELb1ELb1ELb0ELb1EEEvNS_16Flash_fwd_paramsE --------------------------
	.section	.nv.info._ZN5flash24flash_fwd_splitkv_kernelI23Flash_fwd_kernel_traitsILi256ELi64ELi64ELi4ELb0ELb0EN7cutlass10bfloat16_tE19Flash_kernel_traitsILi256ELi64ELi64ELi4ES3_EELb1ELb0ELb0ELb0ELb1ELb1ELb0ELb1EEEvNS_16Flash_fwd_paramsE,"",@"SHT_CUDA_INFO"
	.sectionflags	@""
	.align	4


	//----- nvinfo : EIATTR_CUDA_API_VERSION
	.align		4
        /*0000*/ 	.byte	0x04, 0x37
        /*0002*/ 	.short	(.L_718 - .L_717)
.L_717:
        /*0004*/ 	.word	0x00000082


	//----- nvinfo : EIATTR_SW2861232_WAR
	.align		4
.L_718:
        /*0008*/ 	.byte	0x01, 0x35
	.zero		2


	//----- nvinfo : EIATTR_PARAM_CBANK
	.align		4
        /*000c*/ 	.byte	0x04, 0x0a
        /*000e*/ 	.short	(.L_720 - .L_719)
	.align		4
.L_719:
        /*0010*/ 	.word	index@(.nv.constant0._ZN5flash24flash_fwd_splitkv_kernelI23Flash_fwd_kernel_traitsILi256ELi64ELi64ELi4ELb0ELb0EN7cutlass10bfloat16_tE19Flash_kernel_traitsILi256ELi64ELi64ELi4ES3_EELb1ELb0ELb0ELb0ELb1ELb1ELb0ELb1EEEvNS_16Flash_fwd_paramsE)
        /*0014*/ 	.short	0x0160
        /*0016*/ 	.short	0x01d0


	//----- nvinfo : EIATTR_CBANK_PARAM_SIZE
	.align		4
.L_720:
        /*0018*/ 	.byte	0x03, 0x19
        /*001a*/ 	.short	0x01d0


	//----- nvinfo : EIATTR_KPARAM_INFO
	.align		4
        /*001c*/ 	.byte	0x04, 0x17
        /*001e*/ 	.short	(.L_722 - .L_721)
.L_721:
        /*0020*/ 	.word	0x00000000
        /*0024*/ 	.short	0x0000
        /*0026*/ 	.short	0x0000
        /*0028*/ 	.byte	0x00, 0xf0, 0x41, 0x07


	//----- nvinfo : EIATTR_MAXREG_COUNT
	.align		4
.L_722:
        /*002c*/ 	.byte	0x03, 0x1b
        /*002e*/ 	.short	0x00ff


	//----- nvinfo : EIATTR_NUM_BARRIERS
	.align		4
        /*0030*/ 	.byte	0x02, 0x4c
        /*0032*/ 	.byte	0x01
	.zero		1


	//----- nvinfo : EIATTR_ANNOTATIONS
	.align		4
        /*0034*/ 	.byte	0x04, 0x55
        /*0036*/ 	.short	(.L_724 - .L_723)


	//   ....[0]....
.L_723:
        /*0038*/ 	.word	0x00000001
        /*003c*/ 	.byte	0x70, 0x8d, 0x01, 0x00, 0x01, 0x00, 0x00, 0x00, 0xf0, 0xcf, 0x01, 0x00, 0x01, 0x00, 0x00, 0x00
        /*004c*/ 	.byte	0x00, 0xd3, 0x01, 0x00, 0x01, 0x00, 0x00, 0x00, 0x20, 0xd3, 0x01, 0x00, 0x01, 0x00, 0x00, 0x00
        /*005c*/ 	.byte	0x00, 0xf0, 0x01, 0x00, 0x01, 0x00, 0x00, 0x00, 0x30, 0xf0, 0x01, 0x00, 0x01, 0x00, 0x00, 0x00
        /*006c*/ 	.byte	0xf0, 0x0e, 0x02, 0x00, 0x01, 0x00, 0x00, 0x00, 0x30, 0x12, 0x02, 0x00, 0x01, 0x00, 0x00, 0x00
        /*007c*/ 	.byte	0x00, 0x13, 0x02, 0x00, 0x01, 0x00, 0x00, 0x00, 0x20, 0x13, 0x02, 0x00, 0x01, 0x00, 0x00, 0x00
        /*008c*/ 	.byte	0x20, 0x32, 0x02, 0x00


	//----- nvinfo : EIATTR_MERCURY_ISA_VERSION
	.align		4
.L_724:
        /*0090*/ 	.byte	0x03, 0x5f
        /*0092*/ 	.short	0x0000


	//----- nvinfo : EIATTR_COOP_GROUP_MASK_REGIDS
	.align		4
        /*0094*/ 	.byte	0x04, 0x29
        /*0096*/ 	.short	(.L_726 - .L_725)


	//   ....[0]....
.L_725:
        /*0098*/ 	.word	0xffffffff


	//   ....[1]....
        /*009c*/ 	.word	0xffffffff


	//   ....[2]....
        /*00a0*/ 	.word	0xffffffff


	//   ....[3]....
        /*00a4*/ 	.word	0xffffffff


	//   ....[4]....
        /*00a8*/ 	.word	0xffffffff


	//   ....[5]....
        /*00ac*/ 	.word	0xffffffff


	//   ....[6]....
        /*00b0*/ 	.word	0xffffffff


	//   ....[7]....
        /*00b4*/ 	.word	0xffffffff


	//   ....[8]....
        /*00b8*/ 	.word	0xffffffff


	//   ....[9]....
        /*00bc*/ 	.word	0xffffffff


	//   ....[10]....
        /*00c0*/ 	.word	0xffffffff


	//   ....[11]....
        /*00c4*/ 	.word	0xffffffff


	//   ....[12]....
        /*00c8*/ 	.word	0xffffffff


	//   ....[13]....
        /*00cc*/ 	.word	0xffffffff


	//   ....[14]....
        /*00d0*/ 	.word	0xffffffff


	//   ....[15]....
        /*00d4*/ 	.word	0xffffffff


	//   ....[16]....
        /*00d8*/ 	.word	0xffffffff


	//   ....[17]....
        /*00dc*/ 	.word	0xffffffff


	//   ....[18]....
        /*00e0*/ 	.word	0xffffffff


	//   ....[19]....
        /*00e4*/ 	.word	0xffffffff


	//----- nvinfo : EIATTR_COOP_GROUP_INSTR_OFFSETS
	.align		4
.L_726:
        /*00e8*/ 	.byte	0x04, 0x28
        /*00ea*/ 	.short	(.L_728 - .L_727)


	//   ....[0]....
.L_727:
        /*00ec*/ 	.word	0x00017ce0


	//   ....[1]....
        /*00f0*/ 	.word	0x00017d40


	//   ....[2]....
        /*00f4*/ 	.word	0x00017d60


	//   ....[3]....
        /*00f8*/ 	.word	0x00017d80


	//   ....[4]....
        /*00fc*/ 	.word	0x0001b5e0


	//   ....[5]....
        /*0100*/ 	.word	0x0001b620


	//   ....[6]....
        /*0104*/ 	.word	0x0001b640


	//   ....[7]....
        /*0108*/ 	.word	0x0001b670


	//   ....[8]....
        /*010c*/ 	.word	0x0001f450


	//   ....[9]....
        /*0110*/ 	.word	0x0001f470


	//   ....[10]....
        /*0114*/ 	.word	0x0001f490


	//   ....[11]....
        /*0118*/ 	.word	0x0001f4b0


	//   ....[12]....
        /*011c*/ 	.word	0x00021310


	//   ....[13]....
        /*0120*/ 	.word	0x00021350


	//   ....[14]....
        /*0124*/ 	.word	0x00021360


	//   ....[15]....
        /*0128*/ 	.word	0x00021390


	//   ....[16]....
        /*012c*/ 	.word	0x00023250


	//   ....[17]....
        /*0130*/ 	.word	0x00023290


	//   ....[18]....
        /*0134*/ 	.word	0x000232e0


	//   ....[19]....
        /*0138*/ 	.word	0x00023330


	//----- nvinfo : EIATTR_EXIT_INSTR_OFFSETS
	.align		4
.L_728:
        /*013c*/ 	.byte	0x04, 0x1c
        /*013e*/ 	.short	(.L_730 - .L_729)


	//   ....[0]....
.L_729:
        /*0140*/ 	.word	0x000000c0


	//----- nvinfo : EIATTR_CTAIDZ_USED
	.align		4
.L_730:
        /*0144*/ 	.byte	0x01, 0x04
	.zero		2


	//----- nvinfo : EIATTR_CRS_STACK_SIZE
	.align		4
        /*0148*/ 	.byte	0x04, 0x1e
        /*014a*/ 	.short	(.L_732 - .L_731)
.L_731:
        /*014c*/ 	.word	0x00000000
.L_732:


//--------------------- .nv.info._ZN5flash24flash_fwd_splitkv_kernelI23Flash_fwd_kernel_traitsILi256ELi64ELi64ELi4ELb0ELb0EN7cutlass10bfloat16_tE19Flash_kernel_traitsILi256ELi64ELi64ELi4ES3_EELb1ELb0ELb1ELb0ELb0ELb0ELb0ELb1EEEvNS_16Flash_fwd_paramsE --------------------------
	.section	.nv.info._ZN5flash24flash_fwd_splitkv_kernelI23Flash_fwd_kernel_traitsILi256ELi64ELi64ELi4ELb0ELb0EN7cutlass10bfloat16_tE19Flash_kernel_traitsILi256ELi64ELi64ELi4ES3_EELb1ELb0ELb1ELb0ELb0ELb0ELb0ELb1EEEvNS_16Flash_fwd_paramsE,"",@"SHT_CUDA_INFO"
	.sectionflags	@""
	.align	4


	//----- nvinfo : EIATTR_CUDA_API_VERSION
	.align		4
        /*0000*/ 	.byte	0x04, 0x37
        /*0002*/ 	.short	(.L_734 - .L_733)
.L_733:
        /*0004*/ 	.word	0x00000082


	//----- nvinfo : EIATTR_SW2861232_WAR
	.align		4
.L_734:
        /*0008*/ 	.byte	0x01, 0x35
	.zero		2


	//----- nvinfo : EIATTR_PARAM_CBANK
	.align		4
        /*000c*/ 	.byte	0x04, 0x0a
        /*000e*/ 	.short	(.L_736 - .L_735)
	.align		4
.L_735:
        /*0010*/ 	.word	index@(.nv.constant0._ZN5flash24flash_fwd_splitkv_kernelI23Flash_fwd_kernel_traitsILi256ELi64ELi64ELi4ELb0ELb0EN7cutlass10bfloat16_tE19Flash_kernel_traitsILi256ELi64ELi64ELi4ES3_EELb1ELb0ELb1ELb0ELb0ELb0ELb0ELb1EEEvNS_16Flash_fwd_paramsE)
        /*0014*/ 	.short	0x0160
        /*0016*/ 	.short	0x01d0


	//----- nvinfo : EIATTR_CBANK_PARAM_SIZE
	.align		4
.L_736:
        /*0018*/ 	.byte	0x03, 0x19
        /*001a*/ 	.short	0x01d0


	//----- nvinfo : EIATTR_KPARAM_INFO
	.align		4
        /*001c*/ 	.byte	0x04, 0x17
        /*001e*/ 	.short	(.L_738 - .L_737)
.L_737:
        /*0020*/ 	.word	0x00000000
        /*0024*/ 	.short	0x0000
        /*0026*/ 	.short	0x0000
        /*0028*/ 	.byte	0x00, 0xf0, 0x41, 0x07


	//----- nvinfo : EIATTR_MAXREG_COUNT
	.align		4
.L_738:
        /*002c*/ 	.byte	0x03, 0x1b
        /*002e*/ 	.short	0x00ff


	//----- nvinfo : EIATTR_NUM_BARRIERS
	.align		4
        /*0030*/ 	.byte	0x02, 0x4c
        /*0032*/ 	.byte	0x01
	.zero		1


	//----- nvinfo : EIATTR_MERCURY_ISA_VERSION
	.align		4
        /*0034*/ 	.byte	0x03, 0x5f
        /*0036*/ 	.short	0x0000


	//----- nvinfo : EIATTR_COOP_GROUP_MASK_REGIDS
	.align		4
        /*0038*/ 	.byte	0x04, 0x29
        /*003a*/ 	.short	(.L_740 - .L_739)


	//   ....[0]....
.L_739:
        /*003c*/ 	.word	0xffffffff


	//   ....[1]....
        /*0040*/ 	.word	0xffffffff


	//   ....[2]....
        /*0044*/ 	.word	0xffffffff


	//   ....[3]....
        /*0048*/ 	.word	0xffffffff


	//   ....[4]....
        /*004c*/ 	.word	0xffffffff


	//   ....[5]....
        /*0050*/ 	.word	0xffffffff


	//   ....[6]....
        /*0054*/ 	.word	0xffffffff


	//   ....[7]....
        /*0058*/ 	.word	0xffffffff


	//   ....[8]....
        /*005c*/ 	.word	0xffffffff


	//   ....[9]....
        /*0060*/ 	.word	0xffffffff


	//   ....[10]....
        /*0064*/ 	.word	0xffffffff


	//   ....[11]....
        /*0068*/ 	.word	0xffffffff


	//   ....[12]....
        /*006c*/ 	.word	0xffffffff


	//   ....[13]....
        /*0070*/ 	.word	0xffffffff


	//   ....[14]....
        /*0074*/ 	.word	0xffffffff


	//   ....[15]....
        /*0078*/ 	.word	0xffffffff


	//   ....[16]....
        /*007c*/ 	.word	0xffffffff


	//   ....[17]....
        /*0080*/ 	.word	0xffffffff


	//   ....[18]....
        /*0084*/ 	.word	0xffffffff


	//   ....[19]....
        /*0088*/ 	.word	0xffffffff


	//----- nvinfo : EIATTR_COOP_GROUP_INSTR_OFFSETS
	.align		4
.L_740:
        /*008c*/ 	.byte	0x04, 0x28
        /*008e*/ 	.short	(.L_742 - .L_741)


	//   ....[0]....
.L_741:
        /*0090*/ 	.word	0x0001c030


	//   ....[1]....
        /*0094*/ 	.word	0x0001c0e0


	//   ....[2]....
        /*0098*/ 	.word	0x0001c0f0


	//   ....[3]....
        /*009c*/ 	.word	0x0001c170


	//   ....[4]....
        /*00a0*/ 	.word	0x000204f0


	//   ....[5]....
        /*00a4*/ 	.word	0x00020500


	//   ....[6]....
        /*00a8*/ 	.word	0x00020530


	//   ....[7]....
        /*00ac*/ 	.word	0x00020540


	//   ....[8]....
        /*00b0*/ 	.word	0x00024e10


	//   ....[9]....
        /*00b4*/ 	.word	0x00024e20


	//   ....[10]....
        /*00b8*/ 	.word	0x00024e40


	//   ....[11]....
        /*00bc*/ 	.word	0x00024e60


	//   ....[12]....
        /*00c0*/ 	.word	0x00026b10


	//   ....[13]....
        /*00c4*/ 	.word	0x00026b40


	//   ....[14]....
        /*00c8*/ 	.word	0x00026b50


	//   ....[15]....
        /*00cc*/ 	.word	0x00026b80


	//   ....[16]....
        /*00d0*/ 	.word	0x00028c00


	//   ....[17]....
        /*00d4*/ 	.word	0x00028c50


	//   ....[18]....
        /*00d8*/ 	.word	0x00028ca0


	//   ....[19]....
        /*00dc*/ 	.word	0x00028cf0


	//----- nvinfo : EIATTR_EXIT_INSTR_OFFSETS
	.align		4
.L_742:
        /*00e0*/ 	.byte	0x04, 0x1c
        /*00e2*/ 	.short	(.L_744 - .L_743)


	//   ....[0]....
.L_743:
        /*00e4*/ 	.word	0x000000b0


	//----- nvinfo : EIATTR_CTAIDZ_USED
	.align		4
.L_744:
        /*00e8*/ 	.byte	0x01, 0x04
	.zero		2


	//----- nvinfo : EIATTR_CRS_STACK_SIZE
	.align		4
        /*00ec*/ 	.byte	0x04, 0x1e
        /*00ee*/ 	.short	(.L_746 - .L_745)
.L_745:
        /*00f0*/ 	.word	0x00000000
.L_746:


//--------------------- .nv.info._ZN5flash24flash_fwd_splitkv_kernelI23Flash_fwd_kernel_traitsILi256ELi64ELi64ELi4ELb0ELb0EN7cutlass10bfloat16_tE19Flash_kernel_traitsILi256ELi64ELi64ELi4ES3_EELb1ELb0ELb1ELb0ELb0ELb1ELb0ELb1EEEvNS_16Flash_fwd_paramsE --------------------------
	.section	.nv.info._ZN5flash24flash_fwd_splitkv_kernelI23Flash_fwd_kernel_traitsILi256ELi64ELi64ELi4ELb0ELb0EN7cutlass10bfloat16_tE19Flash_kernel_traitsILi256ELi64ELi64ELi4ES3_EELb1ELb0ELb1ELb0ELb0ELb1ELb0ELb1EEEvNS_16Flash_fwd_paramsE,"",@"SHT_CUDA_INFO"
	.sectionflags	@""
	.align	4


	//----- nvinfo : EIATTR_CUDA_API_VERSION
	.align		4
        /*0000*/ 	.byte	0x04, 0x37
        /*0002*/ 	.short	(.L_748 - .L_747)
.L_747:
        /*0004*/ 	.word	0x00000082


	//----- nvinfo : EIATTR_SW2861232_WAR
	.align		4
.L_748:
        /*0008*/ 	.byte	0x01, 0x35
	.zero		2


	//----- nvinfo : EIATTR_PARAM_CBANK
	.align		4
        /*000c*/ 	.byte	0x04, 0x0a
        /*000e*/ 	.short	(.L_750 - .L_749)
	.align		4
.L_749:
        /*0010*/ 	.word	index@(.nv.constant0._ZN5flash24flash_fwd_splitkv_kernelI23Flash_fwd_kernel_traitsILi256ELi64ELi64ELi4ELb0ELb0EN7cutlass10bfloat16_tE19Flash_kernel_traitsILi256ELi64ELi64ELi4ES3_EELb1ELb0ELb1ELb0ELb0ELb1ELb0ELb1EEEvNS_16Flash_fwd_paramsE)
        /*0014*/ 	.short	0x0160
        /*0016*/ 	.short	0x01d0


	//----- nvinfo : EIATTR_CBANK_PARAM_SIZE
	.align		4
.L_750:
        /*0018*/ 	.byte	0x03, 0x19
        /*001a*/ 	.short	0x01d0


	//----- nvinfo : EIATTR_KPARAM_INFO
	.align		4
        /*001c*/ 	.byte	0x04, 0x17
        /*001e*/ 	.short	(.L_752 - .L_751)
.L_751:
        /*0020*/ 	.word	0x00000000
        /*0024*/ 	.short	0x0000
        /*0026*/ 	.short	0x0000
        /*0028*/ 	.byte	0x00, 0xf0, 0x41, 0x07


	//----- nvinfo : EIATTR_MAXREG_COUNT
	.align		4
.L_752:
        /*002c*/ 	.byte	0x03, 0x1b
        /*002e*/ 	.short	0x00ff


	//----- nvinfo : EIATTR_NUM_BARRIERS
	.align		4
        /*0030*/ 	.byte	0x02, 0x4c
        /*0032*/ 	.byte	0x01
	.zero		1


	//----- nvinfo : EIATTR_ANNOTATIONS
	.align		4
        /*0034*/ 	.byte	0x04, 0x55
        /*0036*/ 	.short	(.L_754 - .L_753)


	//   ....[0]....
.L_753:
        /*0038*/ 	.word	0x00000001
        /*003c*/ 	.byte	0x80, 0xca, 0x01, 0x00, 0x01, 0x00, 0x00, 0x00, 0xb0, 0x1b, 0x02, 0x00, 0x01, 0x00, 0x00, 0x00
        /*004c*/ 	.byte	0xb0, 0x68, 0x02, 0x00, 0x01, 0x00, 0x00, 0x00, 0x50, 0x6c, 0x02, 0x00, 0x01, 0x00, 0x00, 0x00
        /*005c*/ 	.byte	0x10, 0x6d, 0x02, 0x00, 0x01, 0x00, 0x00, 0x00, 0x30, 0x6d, 0x02, 0x00, 0x01, 0x00, 0x00, 0x00
        /*006c*/ 	.byte	0xd0, 0x8d, 0x02, 0x00


	//----- nvinfo : EIATTR_MERCURY_ISA_VERSION
	.align		4
.L_754:
        /*0070*/ 	.byte	0x03, 0x5f
        /*0072*/ 	.short	0x0000


	//----- nvinfo : EIATTR_COOP_GROUP_MASK_REGIDS
	.align		4
        /*0074*/ 	.byte	0x04, 0x29
        /*0076*/ 	.short	(.L_756 - .L_755)


	//   ....[0]....
.L_755:
        /*0078*/ 	.word	0xffffffff


	//   ....[1]....
        /*007c*/ 	.word	0xffffffff


	//   ....[2]....
        /*0080*/ 	.word	0xffffffff


	//   ....[3]....
        /*0084*/ 	.word	0xffffffff


	//   ....[4]....
        /*0088*/ 	.word	0xffffffff


	//   ....[5]....
        /*008c*/ 	.word	0xffffffff


	//   ....[6]....
        /*0090*/ 	.word	0xffffffff


	//   ....[7]....
        /*0094*/ 	.word	0xffffffff


	//   ....[8]....
        /*0098*/ 	.word	0xffffffff


	//   ....[9]....
        /*009c*/ 	.word	0xffffffff


	//   ....[10]....
        /*00a0*/ 	.word	0xffffffff


	//   ....[11]....
        /*00a4*/ 	.word	0xffffffff


	//   ....[12]....
        /*00a8*/ 	.word	0xffffffff


	//   ....[13]....
        /*00ac*/ 	.word	0xffffffff


	//   ....[14]....
        /*00b0*/ 	.word	0xffffffff


	//   ....[15]....
        /*00b4*/ 	.word	0xffffffff


	//   ....[16]....
        /*00b8*/ 	.word	0xffffffff


	//   ....[17]....
        /*00bc*/ 	.word	0xffffffff


	//   ....[18]....
        /*00c0*/ 	.word	0xffffffff


	//   ....[19]....
        /*00c4*/ 	.word	0xffffffff


	//----- nvinfo : EIATTR_COOP_GROUP_INSTR_OFFSETS
	.align		4
.L_756:
        /*00c8*/ 	.byte	0x04, 0x28
        /*00ca*/ 	.short	(.L_758 - .L_757)


	//   ....[0]....
.L_757:
        /*00cc*/ 	.word	0x0001ba00


	//   ....[1]....
        /*00d0*/ 	.word	0x0001ba70


	//   ....[2]....
        /*00d4*/ 	.word	0x0001ba90


	//   ....[3]....
        /*00d8*/ 	.word	0x0001bab0


	//   ....[4]....
        /*00dc*/ 	.word	0x00020190


	//   ....[5]....
        /*00e0*/ 	.word	0x000201e0


	//   ....[6]....
        /*00e4*/ 	.word	0x00020200


	//   ....[7]....
        /*00e8*/ 	.word	0x00020230


	//   ....[8]....
        /*00ec*/ 	.word	0x00024f00


	//   ....[9]....
        /*00f0*/ 	.word	0x00024f10


	//   ....[10]....
        /*00f4*/ 	.word	0x00024f30


	//   ....[11]....
        /*00f8*/ 	.word	0x00024f50


	//   ....[12]....
        /*00fc*/ 	.word	0x00026d20


	//   ....[13]....
        /*0100*/ 	.word	0x00026d60


	//   ....[14]....
        /*0104*/ 	.word	0x00026d70


	//   ....[15]....
        /*0108*/ 	.word	0x00026da0


	//   ....[16]....
        /*010c*/ 	.word	0x00028e00


	//   ....[17]....
        /*0110*/ 	.word	0x00028e40


	//   ....[18]....
        /*0114*/ 	.word	0x00028e90


	//   ....[19]....
        /*0118*/ 	.word	0x00028ee0


	//----- nvinfo : EIATTR_EXIT_INSTR_OFFSETS
	.align		4
.L_758:
        /*011c*/ 	.byte	0x04, 0x1c
        /*011e*/ 	.short	(.L_760 - .L_759)


	//   ....[0]....
.L_759:
        /*0120*/ 	.word	0x000000c0


	//----- nvinfo : EIATTR_CTAIDZ_USED
	.align		4
.L_760:
        /*0124*/ 	.byte	0x01, 0x04
	.zero		2


	//----- nvinfo : EIATTR_CRS_STACK_SIZE
	.align		4
        /*0128*/ 	.byte	0x04, 0x1e
        /*012a*/ 	.short	(.L_762 - .L_761)
.L_761:
        /*012c*/ 	.word	0x00000000
.L_762:


//--------------------- .nv.info._ZN5flash24flash_fwd_splitkv_kernelI23Flash_fwd_kernel_traitsILi256ELi64ELi64ELi4ELb0ELb0EN7cutlass10bfloat16_tE19Flash_kernel_traitsILi256ELi64ELi64ELi4ES3_EELb1ELb0ELb0ELb0ELb1ELb0ELb1ELb0EEEvNS_16Flash_fwd_paramsE --------------------------
	.section	.nv.info._ZN5flash24flash_fwd_splitkv_kernelI23Flash_fwd_kernel_traitsILi256ELi64ELi64ELi4ELb0ELb0EN7cutlass10bfloat16_tE19Flash_kernel_traitsILi256ELi64ELi64ELi4ES3_EELb1ELb0ELb0ELb0ELb1ELb0ELb1ELb0EEEvNS_16Flash_fwd_paramsE,"",@"SHT_CUDA_INFO"
	.sectionflags	@""
	.align	4


	//----- nvinfo : EIATTR_CUDA_API_VERSION
	.align		4
        /*0000*/ 	.byte	0x04, 0x37
        /*0002*/ 	.short	(.L_764 - .L_763)
.L_763:
        /*0004*/ 	.word	0x00000082


	//----- nvinfo : EIATTR_SW2861232_WAR
	.align		4
.L_764:
        /*0008*/ 	.byte	0x01, 0x35
	.zero		2


	//----- nvinfo : EIATTR_PARAM_CBANK
	.align		4
        /*000c*/ 	.byte	0x04, 0x0a
        /*000e*/ 	.short	(.L_766 - .L_765)
	.align		4
.L_765:
        /*0010*/ 	.word	index@(.nv.constant0._ZN5flash24flash_fwd_splitkv_kernelI23Flash_fwd_kernel_traitsILi256ELi64ELi64ELi4ELb0ELb0EN7cutlass10bfloat16_tE19Flash_kernel_traitsILi256ELi64ELi64ELi4ES3_EELb1ELb0ELb0ELb0ELb1ELb0ELb1ELb0EEEvNS_16Flash_fwd_paramsE)
        /*0014*/ 	.short	0x0160
        /*0016*/ 	.short	0x01d0


	//----- nvinfo : EIATTR_CBANK_PARAM_SIZE
	.align		4
.L_766:
        /*0018*/ 	.byte	0x03, 0x19
        /*001a*/ 	.short	0x01d0


	//----- nvinfo : EIATTR_KPARAM_INFO
	.align		4
        /*001c*/ 	.byte	0x04, 0x17
        /*001e*/ 	.short	(.L_768 - .L_767)
.L_767:
        /*0020*/ 	.word	0x00000000
        /*0024*/ 	.short	0x0000
        /*0026*/ 	.short	0x0000
        /*0028*/ 	.byte	0x00, 0xf0, 0x41, 0x07


	//----- nvinfo : EIATTR_MAXREG_COUNT
	.align		4
.L_768:
        /*002c*/ 	.byte	0x03, 0x1b
        /*002e*/ 	.short	0x00ff


	//----- nvinfo : EIATTR_NUM_BARRIERS
	.align		4
        /*0030*/ 	.byte	0x02, 0x4c
        /*0032*/ 	.byte	0x01
	.zero		1


	//----- nvinfo : EIATTR_MERCURY_ISA_VERSION
	.align		4
        /*0034*/ 	.byte	0x03, 0x5f
        /*0036*/ 	.short	0x0000


	//----- nvinfo : EIATTR_COOP_GROUP_MASK_REGIDS
	.align		4
        /*0038*/ 	.byte	0x04, 0x29
        /*003a*/ 	.short	(.L_770 - .L_769)


	//   ....[0]....
.L_769:
        /*003c*/ 	.word	0xffffffff


	//   ....[1]....
        /*0040*/ 	.word	0xffffffff


	//   ....[2]....
        /*0044*/ 	.word	0xffffffff


	//   ....[3]....
        /*0048*/ 	.word	0xffffffff


	//   ....[4]....
        /*004c*/ 	.word	0xffffffff


	//   ....[5]....
        /*0050*/ 	.word	0xffffffff


	//   ....[6]....
        /*0054*/ 	.word	0xffffffff


	//   ....[7]....
        /*0058*/ 	.word	0xffffffff


	//   ....[8]....
        /*005c*/ 	.word	0xffffffff


	//   ....[9]....
        /*0060*/ 	.word	0xffffffff


	//   ....[10]....
        /*0064*/ 	.word	0xffffffff


	//   ....[11]....
        /*0068*/ 	.word	0xffffffff


	//   ....[12]....
        /*006c*/ 	.word	0xffffffff


	//   ....[13]....
        /*0070*/ 	.word	0xffffffff


	//   ....[14]....
        /*0074*/ 	.word	0xffffffff


	//   ....[15]....
        /*0078*/ 	.word	0xffffffff


	//----- nvinfo : EIATTR_COOP_GROUP_INSTR_OFFSETS
	.align		4
.L_770:
        /*007c*/ 	.byte	0x04, 0x28
        /*007e*/ 	.short	(.L_772 - .L_771)


	//   ....[0]....
.L_771:
        /*0080*/ 	.word	0x00004560


	//   ....[1]....
        /*0084*/ 	.word	0x000045f0


	//   ....[2]....
        /*0088*/ 	.word	0x00004610


	//   ....[3]....
        /*008c*/ 	.word	0x00004630


	//   ....[4]....
        /*0090*/ 	.word	0x00007b10


	//   ....[5]....
        /*0094*/ 	.word	0x00007b20


	//   ....[6]....
        /*0098*/ 	.word	0x00007b50


	//   ....[7]....
        /*009c*/ 	.word	0x00007b60


	//   ....[8]....
        /*00a0*/ 	.word	0x0000b3b0


	//   ....[9]....
        /*00a4*/ 	.word	0x0000b3d0


	//   ....[10]....
        /*00a8*/ 	.word	0x0000b400


	//   ....[11]....
        /*00ac*/ 	.word	0x0000b410


	//   ....[12]....
        /*00b0*/ 	.word	0x0000cff0


	//   ....[13]....
        /*00b4*/ 	.word	0x0000d030


	//   ....[14]....
        /*00b8*/ 	.word	0x0000d080


	//   ....[15]....
        /*00bc*/ 	.word	0x0000d090


	//----- nvinfo : EIATTR_EXIT_INSTR_OFFSETS
	.align		4
.L_772:
        /*00c0*/ 	.byte	0x04, 0x1c
        /*00c2*/ 	.short	(.L_774 - .L_773)


	//   ....[0]....
.L_773:
        /*00c4*/ 	.word	0x00000420


	//   ....[1]....
        /*00c8*/ 	.word	0x00000cc0


	//   ....[2]....
        /*00cc*/ 	.word	0x00000cf0


	//   ....[3]....
        /*00d0*/ 	.word	0x0000e800


	//   ....[4]....
        /*00d4*/ 	.word	0x0000e850


	//----- nvinfo : EIATTR_CTAIDZ_USED
	.align		4
.L_774:
        /*00d8*/ 	.byte	0x01, 0x04
	.zero		2


	//----- nvinfo : EIATTR_CRS_STACK_SIZE
	.align		4
        /*00dc*/ 	.byte	0x04, 0x1e
        /*00de*/ 	.short	(.L_776 - .L_775)
.L_775:
        /*00e0*/ 	.word	0x00000000
.L_776:


//--------------------- .nv.info._ZN5flash24flash_fwd_splitkv_kernelI23Flash_fwd_kernel_traitsILi256ELi64ELi64ELi4ELb0ELb0EN7cutlass10bfloat16_tE19Flash_kernel_traitsILi256ELi64ELi64ELi4ES3_EELb1ELb0ELb0ELb0ELb1ELb1ELb1ELb0EEEvNS_16Flash_fwd_paramsE --------------------------
	.section	.nv.info._ZN5flash24flash_fwd_splitkv_kernelI23Flash_fwd_kernel_traitsILi256ELi64ELi64ELi4ELb0ELb0EN7cutlass10bfloat16_tE19Flash_kernel_traitsILi256ELi64ELi64ELi4ES3_EELb1ELb0ELb0ELb0ELb1ELb1ELb1ELb0EEEvNS_16Flash_fwd_paramsE,"",@"SHT_CUDA_INFO"
	.sectionflags	@""
	.align	4


	//----- nvinfo : EIATTR_CUDA_API_VERSION
	.align		4
        /*0000*/ 	.byte	0x04, 0x37
        /*0002*/ 	.short	(.L_778 - .L_777)
.L_777:
        /*0004*/ 	.word	0x00000082


	//----- nvinfo : EIATTR_SW2861232_WAR
	.align		4
.L_778:
        /*0008*/ 	.byte	0x01, 0x35
	.zero		2


	//----- nvinfo : EIATTR_PARAM_CBANK
	.align		4
        /*000c*/ 	.byte	0x04, 0x0a
        /*000e*/ 	.short	(.L_780 - .L_779)
	.align		4
.L_779:
        /*0010*/ 	.word	index@(.nv.constant0._ZN5flash24flash_fwd_splitkv_kernelI23Flash_fwd_kernel_traitsILi256ELi64ELi64ELi4ELb0ELb0EN7cutlass10bfloat16_tE19Flash_kernel_traitsILi256ELi64ELi64ELi4ES3_EELb1ELb0ELb0ELb0ELb1ELb1ELb1ELb0EEEvNS_16Flash_fwd_paramsE)
        /*0014*/ 	.short	0x0160
        /*0016*/ 	.short	0x01d0


	//----- nvinfo : EIATTR_CBANK_PARAM_SIZE
	.align		4
.L_780:
        /*0018*/ 	.byte	0x03, 0x19
        /*001a*/ 	.short	0x01d0


	//----- nvinfo : EIATTR_KPARAM_INFO
	.align		4
        /*001c*/ 	.byte	0x04, 0x17
        /*001e*/ 	.short	(.L_782 - .L_781)
.L_781:
        /*0020*/ 	.word	0x00000000
        /*0024*/ 	.short	0x0000
        /*0026*/ 	.short	0x0000
        /*0028*/ 	.byte	0x00, 0xf0, 0x41, 0x07


	//----- nvinfo : EIATTR_MAXREG_COUNT
	.align		4
.L_782:
        /*002c*/ 	.byte	0x03, 0x1b
        /*002e*/ 	.short	0x00ff


	//----- nvinfo : EIATTR_NUM_BARRIERS
	.align		4
        /*0030*/ 	.byte	0x02, 0x4c
        /*0032*/ 	.byte	0x01
	.zero		1


	//----- nvinfo : EIATTR_MERCURY_ISA_VERSION
	.align		4
        /*0034*/ 	.byte	0x03, 0x5f
        /*0036*/ 	.short	0x0000


	//----- nvinfo : EIATTR_COOP_GROUP_MASK_REGIDS
	.align		4
        /*0038*/ 	.byte	0x04, 0x29
        /*003a*/ 	.short	(.L_784 - .L_783)


	//   ....[0]....
.L_783:
        /*003c*/ 	.word	0xffffffff


	//   ....[1]....
        /*0040*/ 	.word	0xffffffff


	//   ....[2]....
        /*0044*/ 	.word	0xffffffff


	//   ....[3]....
        /*0048*/ 	.word	0xffffffff


	//   ....[4]....
        /*004c*/ 	.word	0xffffffff


	//   ....[5]....
        /*0050*/ 	.word	0xffffffff


	//   ....[6]....
        /*0054*/ 	.word	0xffffffff


	//   ....[7]....
        /*0058*/ 	.word	0xffffffff


	//   ....[8]....
        /*005c*/ 	.word	0xffffffff


	//   ....[9]....
        /*0060*/ 	.word	0xffffffff


	//   ....[10]....
        /*0064*/ 	.word	0xffffffff


	//   ....[11]....
        /*0068*/ 	.word	0xffffffff


	//   ....[12]....
        /*006c*/ 	.word	0xffffffff


	//   ....[13]....
        /*0070*/ 	.word	0xffffffff


	//   ....[14]....
        /*0074*/ 	.word	0xffffffff


	//   ....[15]....
        /*0078*/ 	.word	0xffffffff


	//----- nvinfo : EIATTR_COOP_GROUP_INSTR_OFFSETS
	.align		4
.L_784:
        /*007c*/ 	.byte	0x04, 0x28
        /*007e*/ 	.short	(.L_786 - .L_785)


	//   ....[0]....
.L_785:
        /*0080*/ 	.word	0x00004a00


	//   ....[1]....
        /*0084*/ 	.word	0x00004ae0


	//   ....[2]....
        /*0088*/ 	.word	0x00004af0


	//   ....[3]....
        /*008c*/ 	.word	0x00004b20


	//   ....[4]....
        /*0090*/ 	.word	0x00008450


	//   ....[5]....
        /*0094*/ 	.word	0x00008460


	//   ....[6]....
        /*0098*/ 	.word	0x00008490


	//   ....[7]....
        /*009c*/ 	.word	0x000084a0


	//   ....[8]....
        /*00a0*/ 	.word	0x0000c0a0


	//   ....[9]....
        /*00a4*/ 	.word	0x0000c0b0


	//   ....[10]....
        /*00a8*/ 	.word	0x0000c0e0


	//   ....[11]....
        /*00ac*/ 	.word	0x0000c0f0


	//   ....[12]....
        /*00b0*/ 	.word	0x0000dcf0


	//   ....[13]....
        /*00b4*/ 	.word	0x0000dd30


	//   ....[14]....
        /*00b8*/ 	.word	0x0000dd80


	//   ....[15]....
        /*00bc*/ 	.word	0x0000dd90


	//----- nvinfo : EIATTR_EXIT_INSTR_OFFSETS
	.align		4
.L_786:
        /*00c0*/ 	.byte	0x04, 0x1c
        /*00c2*/ 	.short	(.L_788 - .L_787)


	//   ....[0]....
.L_787:
        /*00c4*/ 	.word	0x00000420


	//   ....[1]....
        /*00c8*/ 	.word	0x00000cd0


	//   ....[2]....
        /*00cc*/ 	.word	0x00000d00


	//   ....[3]....
        /*00d0*/ 	.word	0x0000f500


	//   ....[4]....
        /*00d4*/ 	.word	0x0000f550


	//----- nvinfo : EIATTR_CTAIDZ_USED
	.align		4
.L_788:
        /*00d8*/ 	.byte	0x01, 0x04
	.zero		2


	//----- nvinfo : EIATTR_CRS_STACK_SIZE
	.align		4
        /*00dc*/ 	.byte	0x04, 0x1e
        /*00de*/ 	.short	(.L_790 - .L_789)
.L_789:
        /*00e0*/ 	.word	0x00000000
.L_790:


//--------------------- .nv.info._ZN5flash24flash_fwd_splitkv_kernelI23Flash_fwd_kernel_traitsILi256ELi64ELi64ELi4ELb0ELb0EN7cutlass10bfloat16_tE19Flash_kernel_traitsILi256ELi64ELi64ELi4ES3_EELb1ELb0ELb1ELb0ELb0ELb0ELb1ELb0EEEvNS_16Flash_fwd_paramsE --------------------------
	.section	.nv.info._ZN5flash24flash_fwd_splitkv_kernelI23Flash_fwd_kernel_traitsILi256ELi64ELi64ELi4ELb0ELb0EN7cutlass10bfloat16_tE19Flash_kernel_traitsILi256ELi64ELi64ELi4ES3_EELb1ELb0ELb1ELb0ELb0ELb0ELb1ELb0EEEvNS_16Flash_fwd_paramsE,"",@"SHT_CUDA_INFO"
	.sectionflags	@""
	.align	4


	//----- nvinfo : EIATTR_CUDA_API_VERSION
	.align		4
        /*0000*/ 	.byte	0x04, 0x37
        /*0002*/ 	.short	(.L_792 - .L_791)
.L_791:
        /*0004*/ 	.word	0x00000082


	//----- nvinfo : EIATTR_SW2861232_WAR
	.align		4
.L_792:
        /*0008*/ 	.byte	0x01, 0x35
	.zero		2


	//----- nvinfo : EIATTR_PARAM_CBANK
	.align		4
        /*000c*/ 	.byte	0x04, 0x0a
        /*000e*/ 	.short	(.L_794 - .L_793)
	.align		4
.L_793:
        /*0010*/ 	.word	index@(.nv.constant0._ZN5flash24flash_fwd_splitkv_kernelI23Flash_fwd_kernel_traitsILi256ELi64ELi64ELi4ELb0ELb0EN7cutlass10bfloat16_tE19Flash_kernel_traitsILi256ELi64ELi64ELi4ES3_EELb1ELb0ELb1ELb0ELb0ELb0ELb1ELb0EEEvNS_16Flash_fwd_paramsE)
        /*0014*/ 	.short	0x0160
        /*0016*/ 	.short	0x01d0


	//----- nvinfo : EIATTR_CBANK_PARAM_SIZE
	.align		4
.L_794:
        /*0018*/ 	.byte	0x03, 0x19
        /*001a*/ 	.short	0x01d0


	//----- nvinfo : EIATTR_KPARAM_INFO
	.align		4
        /*001c*/ 	.byte	0x04, 0x17
        /*001e*/ 	.short	(.L_796 - .L_795)
.L_795:
        /*0020*/ 	.word	0x00000000
        /*0024*/ 	.short	0x0000
        /*0026*/ 	.short	0x0000
        /*0028*/ 	.byte	0x00, 0xf0, 0x41, 0x07


	//----- nvinfo : EIATTR_MAXREG_COUNT
	.align		4
.L_796:
        /*002c*/ 	.byte	0x03, 0x1b
        /*002e*/ 	.short	0x00ff


	//----- nvinfo : EIATTR_NUM_BARRIERS
	.align		4
        /*0030*/ 	.byte	0x02, 0x4c
        /*0032*/ 	.byte	0x01
	.zero		1


	//----- nvinfo : EIATTR_MERCURY_ISA_VERSION
	.align		4
        /*0034*/ 	.byte	0x03, 0x5f
        /*0036*/ 	.short	0x0000


	//----- nvinfo : EIATTR_INT_WARP_WIDE_INSTR_OFFSETS
	.align		4
        /*0038*/ 	.byte	0x04, 0x31
        /*003a*/ 	.short	(.L_798 - .L_797)


	//   ....[0]....
.L_797:
        /*003c*/ 	.word	0x0000af40


	//----- nvinfo : EIATTR_COOP_GROUP_MASK_REGIDS
	.align		4
.L_798:
        /*0040*/ 	.byte	0x04, 0x29
        /*0042*/ 	.short	(.L_800 - .L_799)


	//   ....[0]....
.L_799:
        /*0044*/ 	.word	0xffffffff


	//   ....[1]....
        /*0048*/ 	.word	0xffffffff


	//   ....[2]....
        /*004c*/ 	.word	0xffffffff


	//   ....[3]....
        /*0050*/ 	.word	0xffffffff


	//   ....[4]....
        /*0054*/ 	.word	0xffffffff


	//   ....[5]....
        /*0058*/ 	.word	0xffffffff


	//   ....[6]....
        /*005c*/ 	.word	0xffffffff


	//   ....[7]....
        /*0060*/ 	.word	0xffffffff


	//   ....[8]....
        /*0064*/ 	.word	0xffffffff


	//   ....[9]....
        /*0068*/ 	.word	0xffffffff


	//   ....[10]....
        /*006c*/ 	.word	0xffffffff


	//   ....[11]....
        /*0070*/ 	.word	0xffffffff


	//   ....[12]....
        /*0074*/ 	.word	0xffffffff


	//   ....[13]....
        /*0078*/ 	.word	0xffffffff


	//   ....[14]....
        /*007c*/ 	.word	0xffffffff


	//   ....[15]....
        /*0080*/ 	.word	0xffffffff


	//----- nvinfo : EIATTR_COOP_GROUP_INSTR_OFFSETS
	.align		4
.L_800:
        /*0084*/ 	.byte	0x04, 0x28
        /*0086*/ 	.short	(.L_802 - .L_801)


	//   ....[0]....
.L_801:
        /*0088*/ 	.word	0x000071a0


	//   ....[1]....
        /*008c*/ 	.word	0x000071c0


	//   ....[2]....
        /*0090*/ 	.word	0x00007260


	//   ....[3]....
        /*0094*/ 	.word	0x00007270


	//   ....[4]....
        /*0098*/ 	.word	0x0000baf0


	//   ....[5]....
        /*009c*/ 	.word	0x0000bb00


	//   ....[6]....
        /*00a0*/ 	.word	0x0000bb30


	//   ....[7]....
        /*00a4*/ 	.word	0x0000bb40


	//   ....[8]....
        /*00a8*/ 	.word	0x00010640


	//   ....[9]....
        /*00ac*/ 	.word	0x00010660


	//   ....[10]....
        /*00b0*/ 	.word	0x00010680


	//   ....[11]....
        /*00b4*/ 	.word	0x000106a0


	//   ....[12]....
        /*00b8*/ 	.word	0x00012280


	//   ....[13]....
        /*00bc*/ 	.word	0x000122c0


	//   ....[14]....
        /*00c0*/ 	.word	0x00012380


	//   ....[15]....
        /*00c4*/ 	.word	0x00012390


	//----- nvinfo : EIATTR_EXIT_INSTR_OFFSETS
	.align		4
.L_802:
        /*00c8*/ 	.byte	0x04, 0x1c
        /*00ca*/ 	.short	(.L_804 - .L_803)


	//   ....[0]....
.L_803:
        /*00cc*/ 	.word	0x00000620


	//   ....[1]....
        /*00d0*/ 	.word	0x00001360


	//   ....[2]....
        /*00d4*/ 	.word	0x00001390


	//   ....[3]....
        /*00d8*/ 	.word	0x00013ef0


	//   ....[4]....
        /*00dc*/ 	.word	0x00013f90


	//   ....[5]....
        /*00e0*/ 	.word	0x00013fb0


	//----- nvinfo : EIATTR_CTAIDZ_USED
	.align		4
.L_804:
        /*00e4*/ 	.byte	0x01, 0x04
	.zero		2


	//----- nvinfo : EIATTR_CRS_STACK_SIZE
	.align		4
        /*00e8*/ 	.byte	0x04, 0x1e
        /*00ea*/ 	.short	(.L_806 - .L_805)
.L_805:
        /*00ec*/ 	.word	0x00000000
.L_806:


//--------------------- .nv.info._ZN5flash24flash_fwd_splitkv_kernelI23Flash_fwd_kernel_traitsILi256ELi64ELi64ELi4ELb0ELb0EN7cutlass10bfloat16_tE19Flash_kernel_traitsILi256ELi64ELi64ELi4ES3_EELb1ELb0ELb1ELb0ELb0ELb1ELb1ELb0EEEvNS_16Flash_fwd_paramsE --------------------------
	.section	.nv.info._ZN5flash24flash_fwd_splitkv_kernelI23Flash_fwd_kernel_traitsILi256ELi64ELi64ELi4ELb0ELb0EN7cutlass10bfloat16_tE19Flash_kernel_traitsILi256ELi64ELi64ELi4ES3_EELb1ELb0ELb1ELb0ELb0ELb1ELb1ELb0EEEvNS_16Flash_fwd_paramsE,"",@"SHT_CUDA_INFO"
	.sectionflags	@""
	.align	4


	//----- nvinfo : EIATTR_CUDA_API_VERSION
	.align		4
        /*0000*/ 	.byte	0x04, 0x37
        /*0002*/ 	.short	(.L_808 - .L_807)
.L_807:
        /*0004*/ 	.word	0x00000082


	//----- nvinfo : EIATTR_SW2861232_WAR
	.align		4
.L_808:
        /*0008*/ 	.byte	0x01, 0x35
	.zero		2


	//----- nvinfo : EIATTR_PARAM_CBANK
	.align		4
        /*000c*/ 	.byte	0x04, 0x0a
        /*000e*/ 	.short	(.L_810 - .L_809)
	.align		4
.L_809:
        /*0010*/ 	.word	index@(.nv.constant0._ZN5flash24flash_fwd_splitkv_kernelI23Flash_fwd_kernel_traitsILi256ELi64ELi64ELi4ELb0ELb0EN7cutlass10bfloat16_tE19Flash_kernel_traitsILi256ELi64ELi64ELi4ES3_EELb1ELb0ELb1ELb0ELb0ELb1ELb1ELb0EEEvNS_16Flash_fwd_paramsE)
        /*0014*/ 	.short	0x0160
        /*0016*/ 	.short	0x01d0


	//----- nvinfo : EIATTR_CBANK_PARAM_SIZE
	.align		4
.L_810:
        /*0018*/ 	.byte	0x03, 0x19
        /*001a*/ 	.short	0x01d0


	//----- nvinfo : EIATTR_KPARAM_INFO
	.align		4
        /*001c*/ 	.byte	0x04, 0x17
        /*001e*/ 	.short	(.L_812 - .L_811)
.L_811:
        /*0020*/ 	.word	0x00000000
        /*0024*/ 	.short	0x0000
        /*0026*/ 	.short	0x0000
        /*0028*/ 	.byte	0x00, 0xf0, 0x41, 0x07


	//----- nvinfo : EIATTR_MAXREG_COUNT
	.align		4
.L_812:
        /*002c*/ 	.byte	0x03, 0x1b
        /*002e*/ 	.short	0x00ff


	//----- nvinfo : EIATTR_NUM_BARRIERS
	.align		4
        /*0030*/ 	.byte	0x02, 0x4c
        /*0032*/ 	.byte	0x01
	.zero		1


	//----- nvinfo : EIATTR_MERCURY_ISA_VERSION
	.align		4
        /*0034*/ 	.byte	0x03, 0x5f
        /*0036*/ 	.short	0x0000


	//----- nvinfo : EIATTR_INT_WARP_WIDE_INSTR_OFFSETS
	.align		4
        /*0038*/ 	.byte	0x04, 0x31
        /*003a*/ 	.short	(.L_814 - .L_813)


	//   ....[0]....
.L_813:
        /*003c*/ 	.word	0x0000b760


	//----- nvinfo : EIATTR_COOP_GROUP_MASK_REGIDS
	.align		4
.L_814:
        /*0040*/ 	.byte	0x04, 0x29
        /*0042*/ 	.short	(.L_816 - .L_815)


	//   ....[0]....
.L_815:
        /*0044*/ 	.word	0xffffffff


	//   ....[1]....
        /*0048*/ 	.word	0xffffffff


	//   ....[2]....
        /*004c*/ 	.word	0xffffffff


	//   ....[3]....
        /*0050*/ 	.word	0xffffffff


	//   ....[4]....
        /*0054*/ 	.word	0xffffffff


	//   ....[5]....
        /*0058*/ 	.word	0xffffffff


	//   ....[6]....
        /*005c*/ 	.word	0xffffffff


	//   ....[7]....
        /*0060*/ 	.word	0xffffffff


	//   ....[8]....
        /*0064*/ 	.word	0xffffffff


	//   ....[9]....
        /*0068*/ 	.word	0xffffffff


	//   ....[10]....
        /*006c*/ 	.word	0xffffffff


	//   ....[11]....
        /*0070*/ 	.word	0xffffffff


	//   ....[12]....
        /*0074*/ 	.word	0xffffffff


	//   ....[13]....
        /*0078*/ 	.word	0xffffffff


	//   ....[14]....
        /*007c*/ 	.word	0xffffffff


	//   ....[15]....
        /*0080*/ 	.word	0xffffffff


	//----- nvinfo : EIATTR_COOP_GROUP_INSTR_OFFSETS
	.align		4
.L_816:
        /*0084*/ 	.byte	0x04, 0x28
        /*0086*/ 	.short	(.L_818 - .L_817)


	//   ....[0]....
.L_817:
        /*0088*/ 	.word	0x000075e0


	//   ....[1]....
        /*008c*/ 	.word	0x00007610


	//   ....[2]....
        /*0090*/ 	.word	0x00007690


	//   ....[3]....
        /*0094*/ 	.word	0x000076a0


	//   ....[4]....
        /*0098*/ 	.word	0x0000c2f0


	//   ....[5]....
        /*009c*/ 	.word	0x0000c300


	//   ....[6]....
        /*00a0*/ 	.word	0x0000c330


	//   ....[7]....
        /*00a4*/ 	.word	0x0000c340


	//   ....[8]....
        /*00a8*/ 	.word	0x00011250


	//   ....[9]....
        /*00ac*/ 	.word	0x00011260


	//   ....[10]....
        /*00b0*/ 	.word	0x00011280


	//   ....[11]....
        /*00b4*/ 	.word	0x000112a0


	//   ....[12]....
        /*00b8*/ 	.word	0x00012ea0


	//   ....[13]....
        /*00bc*/ 	.word	0x00012ee0


	//   ....[14]....
        /*00c0*/ 	.word	0x00012fa0


	//   ....[15]....
        /*00c4*/ 	.word	0x00012fb0


	//----- nvinfo : EIATTR_EXIT_INSTR_OFFSETS
	.align		4
.L_818:
        /*00c8*/ 	.byte	0x04, 0x1c
        /*00ca*/ 	.short	(.L_820 - .L_819)


	//   ....[0]....
.L_819:
        /*00cc*/ 	.word	0x00000620


	//   ....[1]....
        /*00d0*/ 	.word	0x00001360


	//   ....[2]....
        /*00d4*/ 	.word	0x00001390


	//   ....[3]....
        /*00d8*/ 	.word	0x00014b10


	//   ....[4]....
        /*00dc*/ 	.word	0x00014bb0


	//   ....[5]....
        /*00e0*/ 	.word	0x00014bd0


	//----- nvinfo : EIATTR_CTAIDZ_USED
	.align		4
.L_820:
        /*00e4*/ 	.byte	0x01, 0x04
	.zero		2


	//----- nvinfo : EIATTR_CRS_STACK_SIZE
	.align		4
        /*00e8*/ 	.byte	0x04, 0x1e
        /*00ea*/ 	.short	(.L_822 - .L_821)
.L_821:
        /*00ec*/ 	.word	0x00000000
.L_822:


//--------------------- .nv.info._ZN5flash24flash_fwd_splitkv_kernelI23Flash_fwd_kernel_traitsILi256ELi64ELi64ELi4ELb0ELb0EN7cutlass10bfloat16_tE19Flash_kernel_traitsILi256ELi64ELi64ELi4ES3_EELb1ELb0ELb0ELb0ELb1ELb0ELb1ELb1EEEvNS_16Flash_fwd_paramsE --------------------------
	.section	.nv.info._ZN5flash24flash_fwd_splitkv_kernelI23Flash_fwd_kernel_traitsILi256ELi64ELi64ELi4ELb0ELb0EN7cutlass10bfloat16_tE19Flash_kernel_traitsILi256ELi64ELi64ELi4ES3_EELb1ELb0ELb0ELb0ELb1ELb0ELb1ELb1EEEvNS_16Flash_fwd_paramsE,"",@"SHT_CUDA_INFO"
	.sectionflags	@""
	.align	4


	//----- nvinfo : EIATTR_CUDA_API_VERSION
	.align		4
        /*0000*/ 	.byte	0x04, 0x37
        /*0002*/ 	.short	(.L_824 - .L_823)
.L_823:
        /*0004*/ 	.word	0x00000082


	//----- nvinfo : EIATTR_SW2861232_WAR
	.align		4
.L_824:
        /*0008*/ 	.byte	0x01, 0x35
	.zero		2


	//----- nvinfo : EIATTR_PARAM_CBANK
	.align		4
        /*000c*/ 	.byte	0x04, 0x0a
        /*000e*/ 	.short	(.L_826 - .L_825)
	.align		4
.L_825:
        /*0010*/ 	.word	index@(.nv.constant0._ZN5flash24flash_fwd_splitkv_kernelI23Flash_fwd_kernel_traitsILi256ELi64ELi64ELi4ELb0ELb0EN7cutlass10bfloat16_tE19Flash_kernel_traitsILi256ELi64ELi64ELi4ES3_EELb1ELb0ELb0ELb0ELb1ELb0ELb1ELb1EEEvNS_16Flash_fwd_paramsE)
        /*0014*/ 	.short	0x0160
        /*0016*/ 	.short	0x01d0


	//----- nvinfo : EIATTR_CBANK_PARAM_SIZE
	.align		4
.L_826:
        /*0018*/ 	.byte	0x03, 0x19
        /*001a*/ 	.short	0x01d0


	//----- nvinfo : EIATTR_KPARAM_INFO
	.align		4
        /*001c*/ 	.byte	0x04, 0x17
        /*001e*/ 	.short	(.L_828 - .L_827)
.L_827:
        /*0020*/ 	.word	0x00000000
        /*0024*/ 	.short	0x0000
        /*0026*/ 	.short	0x0000
        /*0028*/ 	.byte	0x00, 0xf0, 0x41, 0x07


	//----- nvinfo : EIATTR_MAXREG_COUNT
	.align		4
.L_828:
        /*002c*/ 	.byte	0x03, 0x1b
        /*002e*/ 	.short	0x00ff


	//----- nvinfo : EIATTR_NUM_BARRIERS
	.align		4
        /*0030*/ 	.byte	0x02, 0x4c
        /*0032*/ 	.byte	0x01
	.zero		1


	//----- nvinfo : EIATTR_ANNOTATIONS
	.align		4
        /*0034*/ 	.byte	0x04, 0x55
        /*0036*/ 	.short	(.L_830 - .L_829)


	//   ....[0]....
.L_829:
        /*0038*/ 	.word	0x00000001
        /*003c*/ 	.byte	0x40, 0xcc, 0x01, 0x00, 0x01, 0x00, 0x00, 0x00, 0x60, 0xcc, 0x01, 0x00, 0x01, 0x00, 0x00, 0x00
        /*004c*/ 	.byte	0x40, 0xe5, 0x01, 0x00, 0x01, 0x00, 0x00, 0x00, 0x70, 0xe5, 0x01, 0x00


	//----- nvinfo : EIATTR_MERCURY_ISA_VERSION
	.align		4
.L_830:
        /*0058*/ 	.byte	0x03, 0x5f
        /*005a*/ 	.short	0x0000


	//----- nvinfo : EIATTR_COOP_GROUP_MASK_REGIDS
	.align		4
        /*005c*/ 	.byte	0x04, 0x29
        /*005e*/ 	.short	(.L_832 - .L_831)


	//   ....[0]....
.L_831:
        /*0060*/ 	.word	0xffffffff


	//   ....[1]....
        /*0064*/ 	.word	0xffffffff


	//   ....[2]....
        /*0068*/ 	.word	0xffffffff


	//   ....[3]....
        /*006c*/ 	.word	0xffffffff


	//   ....[4]....
        /*0070*/ 	.word	0xffffffff


	//   ....[5]....
        /*0074*/ 	.word	0xffffffff


	//   ....[6]....
        /*0078*/ 	.word	0xffffffff


	//   ....[7]....
        /*007c*/ 	.word	0xffffffff


	//   ....[8]....
        /*0080*/ 	.word	0xffffffff


	//   ....[9]....
        /*0084*/ 	.word	0xffffffff


	//   ....[10]....
        /*0088*/ 	.word	0xffffffff


	//   ....[11]....
        /*008c*/ 	.word	0xffffffff


	//   ....[12]....
        /*0090*/ 	.word	0xffffffff


	//   ....[13]....
        /*0094*/ 	.word	0xffffffff


	//   ....[14]....
        /*0098*/ 	.word	0xffffffff


	//   ....[15]....
        /*009c*/ 	.word	0xffffffff


	//   ....[16]....
        /*00a0*/ 	.word	0xffffffff


	//   ....[17]....
        /*00a4*/ 	.word	0xffffffff


	//   ....[18]....
        /*00a8*/ 	.word	0xffffffff


	//   ....[19]....
        /*00ac*/ 	.word	0xffffffff


	//----- nvinfo : EIATTR_COOP_GROUP_INSTR_OFFSETS
	.align		4
.L_832:
        /*00b0*/ 	.byte	0x04, 0x28
        /*00b2*/ 	.short	(.L_834 - .L_833)


	//   ....[0]....
.L_833:
        /*00b4*/ 	.word	0x000179f0


	//   ....[1]....
        /*00b8*/ 	.word	0x00017a80


	//   ....[2]....
        /*00bc*/ 	.word	0x00017ab0


	//   ....[3]....
        /*00c0*/ 	.word	0x00017b10


	//   ....[4]....
        /*00c4*/ 	.word	0x0001af10


	//   ....[5]....
        /*00c8*/ 	.word	0x0001af60


	//   ....[6]....
        /*00cc*/ 	.word	0x0001af90


	//   ....[7]....
        /*00d0*/ 	.word	0x0001afb0


	//   ....[8]....
        /*00d4*/ 	.word	0x0001e990


	//   ....[9]....
        /*00d8*/ 	.word	0x0001e9b0


	//   ....[10]....
        /*00dc*/ 	.word	0x0001e9d0


	//   ....[11]....
        /*00e0*/ 	.word	0x0001e9f0


	//   ....[12]....
        /*00e4*/ 	.word	0x00020680


	//   ....[13]....
        /*00e8*/ 	.word	0x000206b0


	//   ....[14]....
        /*00ec*/ 	.word	0x000206c0


	//   ....[15]....
        /*00f0*/ 	.word	0x000206f0


	//   ....[16]....
        /*00f4*/ 	.word	0x00021fc0


	//   ....[17]....
        /*00f8*/ 	.word	0x00022010


	//   ....[18]....
        /*00fc*/ 	.word	0x00022060


	//   ....[19]....
        /*0100*/ 	.word	0x000220a0


	//----- nvinfo : EIATTR_EXIT_INSTR_OFFSETS
	.align		4
.L_834:
        /*0104*/ 	.byte	0x04, 0x1c
        /*0106*/ 	.short	(.L_836 - .L_835)


	//   ....[0]....
.L_835:
        /*0108*/ 	.word	0x00000200


	//----- nvinfo : EIATTR_CTAIDZ_USED
	.align		4
.L_836:
        /*010c*/ 	.byte	0x01, 0x04
	.zero		2


	//----- nvinfo : EIATTR_CRS_STACK_SIZE
	.align		4
        /*0110*/ 	.byte	0x04, 0x1e
        /*0112*/ 	.short	(.L_838 - .L_837)
.L_837:
        /*0114*/ 	.word	0x00000000
.L_838:


//--------------------- .nv.info._ZN5flash24flash_fwd_splitkv_kernelI23Flash_fwd_kernel_traitsILi256ELi64ELi64ELi4ELb0ELb0EN7cutlass10bfloat16_tE19Flash_kernel_traitsILi256ELi64ELi64ELi4ES3_EELb1ELb0ELb0ELb0ELb1ELb1ELb1ELb1EEEvNS_16Flash_fwd_paramsE --------------------------
	.section	.nv.info._ZN5flash24flash_fwd_splitkv_kernelI23Flash_fwd_kernel_traitsILi256ELi64ELi64ELi4ELb0ELb0EN7cutlass10bfloat16_tE19Flash_kernel_traitsILi256ELi64ELi64ELi4ES3_EELb1ELb0ELb0ELb0ELb1ELb1ELb1ELb1EEEvNS_16Flash_fwd_paramsE,"",@"SHT_CUDA_INFO"
	.sectionflags	@""
	.align	4


	//----- nvinfo : EIATTR_CUDA_API_VERSION
	.align		4
        /*0000*/ 	.byte	0x04, 0x37
        /*0002*/ 	.short	(.L_840 - .L_839)
.L_839:
        /*0004*/ 	.word	0x00000082


	//----- nvinfo : EIATTR_SW2861232_WAR
	.align		4
.L_840:
        /*0008*/ 	.byte	0x01, 0x35
	.zero		2


	//----- nvinfo : EIATTR_PARAM_CBANK
	.align		4
        /*000c*/ 	.byte	0x04, 0x0a
        /*000e*/ 	.short	(.L_842 - .L_841)
	.align		4
.L_841:
        /*0010*/ 	.word	index@(.nv.constant0._ZN5flash24flash_fwd_splitkv_kernelI23Flash_fwd_kernel_traitsILi256ELi64ELi64ELi4ELb0ELb0EN7cutlass10bfloat16_tE19Flash_kernel_traitsILi256ELi64ELi64ELi4ES3_EELb1ELb0ELb0ELb0ELb1ELb1ELb1ELb1EEEvNS_16Flash_fwd_paramsE)
        /*0014*/ 	.short	0x0160
        /*0016*/ 	.short	0x01d0


	//----- nvinfo : EIATTR_CBANK_PARAM_SIZE
	.align		4
.L_842:
        /*0018*/ 	.byte	0x03, 0x19
        /*001a*/ 	.short	0x01d0


	//----- nvinfo : EIATTR_KPARAM_INFO
	.align		4
        /*001c*/ 	.byte	0x04, 0x17
        /*001e*/ 	.short	(.L_844 - .L_843)
.L_843:
        /*0020*/ 	.word	0x00000000
        /*0024*/ 	.short	0x0000
        /*0026*/ 	.short	0x0000
        /*0028*/ 	.byte	0x00, 0xf0, 0x41, 0x07


	//----- nvinfo : EIATTR_MAXREG_COUNT
	.align		4
.L_844:
        /*002c*/ 	.byte	0x03, 0x1b
        /*002e*/ 	.short	0x00ff


	//----- nvinfo : EIATTR_NUM_BARRIERS
	.align		4
        /*0030*/ 	.byte	0x02, 0x4c
        /*0032*/ 	.byte	0x01
	.zero		1


	//----- nvinfo : EIATTR_ANNOTATIONS
	.align		4
        /*0034*/ 	.byte	0x04, 0x55
        /*0036*/ 	.short	(.L_846 - .L_845)


	//   ....[0]....
.L_845:
        /*0038*/ 	.word	0x00000001
        /*003c*/ 	.byte	0x70, 0xd4, 0x01, 0x00, 0x01, 0x00, 0x00, 0x00, 0x90, 0xd4, 0x01, 0x00, 0x01, 0x00, 0x00, 0x00
        /*004c*/ 	.byte	0x70, 0xf1, 0x01, 0x00, 0x01, 0x00, 0x00, 0x00, 0xa0, 0xf1, 0x01, 0x00


	//----- nvinfo : EIATTR_MERCURY_ISA_VERSION
	.align		4
.L_846:
        /*0058*/ 	.byte	0x03, 0x5f
        /*005a*/ 	.short	0x0000


	//----- nvinfo : EIATTR_COOP_GROUP_MASK_REGIDS
	.align		4
        /*005c*/ 	.byte	0x04, 0x29
        /*005e*/ 	.short	(.L_848 - .L_847)


	//   ....[0]....
.L_847:
        /*0060*/ 	.word	0xffffffff


	//   ....[1]....
        /*0064*/ 	.word	0xffffffff


	//   ....[2]....
        /*0068*/ 	.word	0xffffffff


	//   ....[3]....
        /*006c*/ 	.word	0xffffffff


	//   ....[4]....
        /*0070*/ 	.word	0xffffffff


	//   ....[5]....
        /*0074*/ 	.word	0xffffffff


	//   ....[6]....
        /*0078*/ 	.word	0xffffffff


	//   ....[7]....
        /*007c*/ 	.word	0xffffffff


	//   ....[8]....
        /*0080*/ 	.word	0xffffffff


	//   ....[9]....
        /*0084*/ 	.word	0xffffffff


	//   ....[10]....
        /*0088*/ 	.word	0xffffffff


	//   ....[11]....
        /*008c*/ 	.word	0xffffffff


	//   ....[12]....
        /*0090*/ 	.word	0xffffffff


	//   ....[13]....
        /*0094*/ 	.word	0xffffffff


	//   ....[14]....
        /*0098*/ 	.word	0xffffffff


	//   ....[15]....
        /*009c*/ 	.word	0xffffffff


	//   ....[16]....
        /*00a0*/ 	.word	0xffffffff


	//   ....[17]....
        /*00a4*/ 	.word	0xffffffff


	//   ....[18]....
        /*00a8*/ 	.word	0xffffffff


	//   ....[19]....
        /*00ac*/ 	.word	0xffffffff


	//----- nvinfo : EIATTR_COOP_GROUP_INSTR_OFFSETS
	.align		4
.L_848:
        /*00b0*/ 	.byte	0x04, 0x28
        /*00b2*/ 	.short	(.L_850 - .L_849)


	//   ....[0]....
.L_849:
        /*00b4*/ 	.word	0x00017e70


	//   ....[1]....
        /*00b8*/ 	.word	0x00017ed0


	//   ....[2]....
        /*00bc*/ 	.word	0x00017ef0


	//   ....[3]....
        /*00c0*/ 	.word	0x00017f20


	//   ....[4]....
        /*00c4*/ 	.word	0x0001b760


	//   ....[5]....
        /*00c8*/ 	.word	0x0001b7b0


	//   ....[6]....
        /*00cc*/ 	.word	0x0001b7d0


	//   ....[7]....
        /*00d0*/ 	.word	0x0001b7f0


	//   ....[8]....
        /*00d4*/ 	.word	0x0001f5b0


	//   ....[9]....
        /*00d8*/ 	.word	0x0001f5d0


	//   ....[10]....
        /*00dc*/ 	.word	0x0001f5f0


	//   ....[11]....
        /*00e0*/ 	.word	0x0001f610


	//   ....[12]....
        /*00e4*/ 	.word	0x000212f0


	//   ....[13]....
        /*00e8*/ 	.word	0x00021320


	//   ....[14]....
        /*00ec*/ 	.word	0x00021330


	//   ....[15]....
        /*00f0*/ 	.word	0x00021360


	//   ....[16]....
        /*00f4*/ 	.word	0x00022c30


	//   ....[17]....
        /*00f8*/ 	.word	0x00022c80


	//   ....[18]....
        /*00fc*/ 	.word	0x00022cd0


	//   ....[19]....
        /*0100*/ 	.word	0x00022d10


	//----- nvinfo : EIATTR_EXIT_INSTR_OFFSETS
	.align		4
.L_850:
        /*0104*/ 	.byte	0x04, 0x1c
        /*0106*/ 	.short	(.L_852 - .L_851)


	//   ....[0]....
.L_851:
        /*0108*/ 	.word	0x00000200


	//----- nvinfo : EIATTR_CTAIDZ_USED
	.align		4
.L_852:
        /*010c*/ 	.byte	0x01, 0x04
	.zero		2


	//----- nvinfo : EIATTR_CRS_STACK_SIZE
	.align		4
        /*0110*/ 	.byte	0x04, 0x1e
        /*0112*/ 	.short	(.L_854 - .L_853)
.L_853:
        /*0114*/ 	.word	0x00000000
.L_854:


//--------------------- .nv.info._ZN5flash24flash_fwd_splitkv_kernelI23Flash_fwd_kernel_traitsILi256ELi64ELi64ELi4ELb0ELb0EN7cutlass10bfloat16_tE19Flash_kernel_traitsILi256ELi64ELi64ELi4ES3_EELb1ELb0ELb1ELb0ELb0ELb0ELb1ELb1EEEvNS_16Flash_fwd_paramsE --------------------------
	.section	.nv.info._ZN5flash24flash_fwd_splitkv_kernelI23Flash_fwd_kernel_traitsILi256ELi64ELi64ELi4ELb0ELb0EN7cutlass10bfloat16_tE19Flash_kernel_traitsILi256ELi64ELi64ELi4ES3_EELb1ELb0ELb1ELb0ELb0ELb0ELb1ELb1EEEvNS_16Flash_fwd_paramsE,"",@"SHT_CUDA_INFO"
	.sectionflags	@""
	.align	4


	//----- nvinfo : EIATTR_CUDA_API_VERSION
	.align		4
        /*0000*/ 	.byte	0x04, 0x37
        /*0002*/ 	.short	(.L_856 - .L_855)
.L_855:
        /*0004*/ 	.word	0x00000082


	//----- nvinfo : EIATTR_SW2861232_WAR
	.align		4
.L_856:
        /*0008*/ 	.byte	0x01, 0x35
	.zero		2


	//----- nvinfo : EIATTR_PARAM_CBANK
	.align		4
        /*000c*/ 	.byte	0x04, 0x0a
        /*000e*/ 	.short	(.L_858 - .L_857)
	.align		4
.L_857:
        /*0010*/ 	.word	index@(.nv.constant0._ZN5flash24flash_fwd_splitkv_kernelI23Flash_fwd_kernel_traitsILi256ELi64ELi64ELi4ELb0ELb0EN7cutlass10bfloat16_tE19Flash_kernel_traitsILi256ELi64ELi64ELi4ES3_EELb1ELb0ELb1ELb0ELb0ELb0ELb1ELb1EEEvNS_16Flash_fwd_paramsE)
        /*0014*/ 	.short	0x0160
        /*0016*/ 	.short	0x01d0


	//----- nvinfo : EIATTR_CBANK_PARAM_SIZE
	.align		4
.L_858:
        /*0018*/ 	.byte	0x03, 0x19
        /*001a*/ 	.short	0x01d0


	//----- nvinfo : EIATTR_KPARAM_INFO
	.align		4
        /*001c*/ 	.byte	0x04, 0x17
        /*001e*/ 	.short	(.L_860 - .L_859)
.L_859:
        /*0020*/ 	.word	0x00000000
        /*0024*/ 	.short	0x0000
        /*0026*/ 	.short	0x0000
        /*0028*/ 	.byte	0x00, 0xf0, 0x41, 0x07


	//----- nvinfo : EIATTR_MAXREG_COUNT
	.align		4
.L_860:
        /*002c*/ 	.byte	0x03, 0x1b
        /*002e*/ 	.short	0x00ff


	//----- nvinfo : EIATTR_NUM_BARRIERS
	.align		4
        /*0030*/ 	.byte	0x02, 0x4c
        /*0032*/ 	.byte	0x01
	.zero		1


	//----- nvinfo : EIATTR_MERCURY_ISA_VERSION
	.align		4
        /*0034*/ 	.byte	0x03, 0x5f
        /*0036*/ 	.short	0x0000


	//----- nvinfo : EIATTR_COOP_GROUP_MASK_REGIDS
	.align		4
        /*0038*/ 	.byte	0x04, 0x29
        /*003a*/ 	.short	(.L_862 - .L_861)


	//   ....[0]....
.L_861:
        /*003c*/ 	.word	0xffffffff


	//   ....[1]....
        /*0040*/ 	.word	0xffffffff


	//   ....[2]....
        /*0044*/ 	.word	0xffffffff


	//   ....[3]....
        /*0048*/ 	.word	0xffffffff


	//   ....[4]....
        /*004c*/ 	.word	0xffffffff


	//   ....[5]....
        /*0050*/ 	.word	0xffffffff


	//   ....[6]....
        /*0054*/ 	.word	0xffffffff


	//   ....[7]....
        /*0058*/ 	.word	0xffffffff


	//   ....[8]....
        /*005c*/ 	.word	0xffffffff


	//   ....[9]....
        /*0060*/ 	.word	0xffffffff


	//   ....[10]....
        /*0064*/ 	.word	0xffffffff


	//   ....[11]....
        /*0068*/ 	.word	0xffffffff


	//   ....[12]....
        /*006c*/ 	.word	0xffffffff


	//   ....[13]....
        /*0070*/ 	.word	0xffffffff


	//   ....[14]....
        /*0074*/ 	.word	0xffffffff


	//   ....[15]....
        /*0078*/ 	.word	0xffffffff


	//   ....[16]....
        /*007c*/ 	.word	0xffffffff


	//   ....[17]....
        /*0080*/ 	.word	0xffffffff


	//   ....[18]....
        /*0084*/ 	.word	0xffffffff


	//   ....[19]....
        /*0088*/ 	.word	0xffffffff


	//----- nvinfo : EIATTR_COOP_GROUP_INSTR_OFFSETS
	.align		4
.L_862:
        /*008c*/ 	.byte	0x04, 0x28
        /*008e*/ 	.short	(.L_864 - .L_863)


	//   ....[0]....
.L_863:
        /*0090*/ 	.word	0x0001b8e0


	//   ....[1]....
        /*0094*/ 	.word	0x0001b950


	//   ....[2]....
        /*0098*/ 	.word	0x0001b990


	//   ....[3]....
        /*009c*/ 	.word	0x0001b9b0


	//   ....[4]....
        /*00a0*/ 	.word	0x0001fd10


	//   ....[5]....
        /*00a4*/ 	.word	0x0001fd50


	//   ....[6]....
        /*00a8*/ 	.word	0x0001fd70


	//   ....[7]....
        /*00ac*/ 	.word	0x0001fd90


	//   ....[8]....
        /*00b0*/ 	.word	0x00024630


	//   ....[9]....
        /*00b4*/ 	.word	0x00024650


	//   ....[10]....
        /*00b8*/ 	.word	0x00024670


	//   ....[11]....
        /*00bc*/ 	.word	0x00024690


	//   ....[12]....
        /*00c0*/ 	.word	0x00026330


	//   ....[13]....
        /*00c4*/ 	.word	0x00026360


	//   ....[14]....
        /*00c8*/ 	.word	0x00026370


	//   ....[15]....
        /*00cc*/ 	.word	0x000263a0


	//   ....[16]....
        /*00d0*/ 	.word	0x00028170


	//   ....[17]....
        /*00d4*/ 	.word	0x000281c0


	//   ....[18]....
        /*00d8*/ 	.word	0x00028210


	//   ....[19]....
        /*00dc*/ 	.word	0x00028260


	//----- nvinfo : EIATTR_EXIT_INSTR_OFFSETS
	.align		4
.L_864:
        /*00e0*/ 	.byte	0x04, 0x1c
        /*00e2*/ 	.short	(.L_866 - .L_865)


	//   ....[0]....
.L_865:
        /*00e4*/ 	.word	0x000001f0


	//----- nvinfo : EIATTR_CTAIDZ_USED
	.align		4
.L_866:
        /*00e8*/ 	.byte	0x01, 0x04
	.zero		2


	//----- nvinfo : EIATTR_CRS_STACK_SIZE
	.align		4
        /*00ec*/ 	.byte	0x04, 0x1e
        /*00ee*/ 	.short	(.L_868 - .L_867)
.L_867:
        /*00f0*/ 	.word	0x00000000
.L_868:


//--------------------- .nv.info._ZN5flash24flash_fwd_splitkv_kernelI23Flash_fwd_kernel_traitsILi256ELi64ELi64ELi4ELb0ELb0EN7cutlass10bfloat16_tE19Flash_kernel_traitsILi256ELi64ELi64ELi4ES3_EELb1ELb0ELb1ELb0ELb0ELb1ELb1ELb1EEEvNS_16Flash_fwd_paramsE --------------------------
	.section	.nv.info._ZN5flash24flash_fwd_splitkv_kernelI23Flash_fwd_kernel_traitsILi256ELi64ELi64ELi4ELb0ELb0EN7cutlass10bfloat16_tE19Flash_kernel_traitsILi256ELi64ELi64ELi4ES3_EELb1ELb0ELb1ELb0ELb0ELb1ELb1ELb1EEEvNS_16Flash_fwd_paramsE,"",@"SHT_CUDA_INFO"
	.sectionflags	@""
	.align	4


	//----- nvinfo : EIATTR_CUDA_API_VERSION
	.align		4
        /*0000*/ 	.byte	0x04, 0x37
        /*0002*/ 	.short	(.L_870 - .L_869)
.L_869:
        /*0004*/ 	.word	0x00000082


	//----- nvinfo : EIATTR_SW2861232_WAR
	.align		4
.L_870:
        /*0008*/ 	.byte	0x01, 0x35
	.zero		2


	//----- nvinfo : EIATTR_PARAM_CBANK
	.align		4
        /*000c*/ 	.byte	0x04, 0x0a
        /*000e*/ 	.short	(.L_872 - .L_871)
	.align		4
.L_871:
        /*0010*/ 	.word	index@(.nv.constant0._ZN5flash24flash_fwd_splitkv_kernelI23Flash_fwd_kernel_traitsILi256ELi64ELi64ELi4ELb0ELb0EN7cutlass10bfloat16_tE19Flash_kernel_traitsILi256ELi64ELi64ELi4ES3_EELb1ELb0ELb1ELb0ELb0ELb1ELb1ELb1EEEvNS_16Flash_fwd_paramsE)
        /*0014*/ 	.short	0x0160
        /*0016*/ 	.short	0x01d0


	//----- nvinfo : EIATTR_CBANK_PARAM_SIZE
	.align		4
.L_872:
        /*0018*/ 	.byte	0x03, 0x19
        /*001a*/ 	.short	0x01d0


	//----- nvinfo : EIATTR_KPARAM_INFO
	.align		4
        /*001c*/ 	.byte	0x04, 0x17
        /*001e*/ 	.short	(.L_874 - .L_873)
.L_873:
        /*0020*/ 	.word	0x00000000
        /*0024*/ 	.short	0x0000
        /*0026*/ 	.short	0x0000
        /*0028*/ 	.byte	0x00, 0xf0, 0x41, 0x07


	//----- nvinfo : EIATTR_MAXREG_COUNT
	.align		4
.L_874:
        /*002c*/ 	.byte	0x03, 0x1b
        /*002e*/ 	.short	0x00ff


	//----- nvinfo : EIATTR_NUM_BARRIERS
	.align		4
        /*0030*/ 	.byte	0x02, 0x4c
        /*0032*/ 	.byte	0x01
	.zero		1


	//----- nvinfo : EIATTR_ANNOTATIONS
	.align		4
        /*0034*/ 	.byte	0x04, 0x55
        /*0036*/ 	.short	(.L_876 - .L_875)


	//   ....[0]....
.L_875:
        /*0038*/ 	.word	0x00000001
        /*003c*/ 	.byte	0x20, 0xce, 0x01, 0x00, 0x01, 0x00, 0x00, 0x00, 0xa0, 0x1f, 0x02, 0x00, 0x01, 0x00, 0x00, 0x00
        /*004c*/ 	.byte	0xc0, 0x6c, 0x02, 0x00, 0x01, 0x00, 0x00, 0x00, 0xa0, 0x70, 0x02, 0x00, 0x01, 0x00, 0x00, 0x00
        /*005c*/ 	.byte	0x60, 0x71, 0x02, 0x00, 0x01, 0x00, 0x00, 0x00, 0x80, 0x71, 0x02, 0x00, 0x01, 0x00, 0x00, 0x00
        /*006c*/ 	.byte	0xa0, 0x8f, 0x02, 0x00


	//----- nvinfo : EIATTR_MERCURY_ISA_VERSION
	.align		4
.L_876:
        /*0070*/ 	.byte	0x03, 0x5f
        /*0072*/ 	.short	0x0000


	//----- nvinfo : EIATTR_COOP_GROUP_MASK_REGIDS
	.align		4
        /*0074*/ 	.byte	0x04, 0x29
        /*0076*/ 	.short	(.L_878 - .L_877)


	//   ....[0]....
.L_877:
        /*0078*/ 	.word	0xffffffff


	//   ....[1]....
        /*007c*/ 	.word	0xffffffff


	//   ....[2]....
        /*0080*/ 	.word	0xffffffff


	//   ....[3]....
        /*0084*/ 	.word	0xffffffff


	//   ....[4]....
        /*0088*/ 	.word	0xffffffff


	//   ....[5]....
        /*008c*/ 	.word	0xffffffff


	//   ....[6]....
        /*0090*/ 	.word	0xffffffff


	//   ....[7]....
        /*0094*/ 	.word	0xffffffff


	//   ....[8]....
        /*0098*/ 	.word	0xffffffff


	//   ....[9]....
        /*009c*/ 	.word	0xffffffff


	//   ....[10]....
        /*00a0*/ 	.word	0xffffffff


	//   ....[11]....
        /*00a4*/ 	.word	0xffffffff


	//   ....[12]....
        /*00a8*/ 	.word	0xffffffff


	//   ....[13]....
        /*00ac*/ 	.word	0xffffffff


	//   ....[14]....
        /*00b0*/ 	.word	0xffffffff


	//   ....[15]....
        /*00b4*/ 	.word	0xffffffff


	//   ....[16]....
        /*00b8*/ 	.word	0xffffffff


	//   ....[17]....
        /*00bc*/ 	.word	0xffffffff


	//   ....[18]....
        /*00c0*/ 	.word	0xffffffff


	//   ....[19]....
        /*00c4*/ 	.word	0xffffffff


	//----- nvinfo : EIATTR_COOP_GROUP_INSTR_OFFSETS
	.align		4
.L_878:
        /*00c8*/ 	.byte	0x04, 0x28
        /*00ca*/ 	.short	(.L_880 - .L_879)


	//   ....[0]....
.L_879:
        /*00cc*/ 	.word	0x0001bda0


	//   ....[1]....
        /*00d0*/ 	.word	0x0001bdf0


	//   ....[2]....
        /*00d4*/ 	.word	0x0001be10


	//   ....[3]....
        /*00d8*/ 	.word	0x0001be30


	//   ....[4]....
        /*00dc*/ 	.word	0x00020580


	//   ....[5]....
        /*00e0*/ 	.word	0x000205d0


	//   ....[6]....
        /*00e4*/ 	.word	0x000205f0


	//   ....[7]....
        /*00e8*/ 	.word	0x00020620


	//   ....[8]....
        /*00ec*/ 	.word	0x000252e0


	//   ....[9]....
        /*00f0*/ 	.word	0x000252f0


	//   ....[10]....
        /*00f4*/ 	.word	0x00025310


	//   ....[11]....
        /*00f8*/ 	.word	0x00025330


	//   ....[12]....
        /*00fc*/ 	.word	0x00027170


	//   ....[13]....
        /*0100*/ 	.word	0x000271b0


	//   ....[14]....
        /*0104*/ 	.word	0x000271c0


	//   ....[15]....
        /*0108*/ 	.word	0x000271f0


	//   ....[16]....
        /*010c*/ 	.word	0x00028fd0


	//   ....[17]....
        /*0110*/ 	.word	0x00029010


	//   ....[18]....
        /*0114*/ 	.word	0x00029060


	//   ....[19]....
        /*0118*/ 	.word	0x000290b0


	//----- nvinfo : EIATTR_EXIT_INSTR_OFFSETS
	.align		4
.L_880:
        /*011c*/ 	.byte	0x04, 0x1c
        /*011e*/ 	.short	(.L_882 - .L_881)


	//   ....[0]....
.L_881:
        /*0120*/ 	.word	0x00000200


	//----- nvinfo : EIATTR_CTAIDZ_USED
	.align		4
.L_882:
        /*0124*/ 	.byte	0x01, 0x04
	.zero		2


	//----- nvinfo : EIATTR_CRS_STACK_SIZE
	.align		4
        /*0128*/ 	.byte	0x04, 0x1e
        /*012a*/ 	.short	(.L_884 - .L_883)
.L_883:
        /*012c*/ 	.word	0x00000000
.L_884:


//--------------------- .nv.callgraph             --------------------------
	.section	.nv.callgraph,"",@"SHT_CUDA_CALLGRAPH"
	.align	4
	.sectionentsize	8
	.align		4
        /*0000*/ 	.word	0x00000000
	.align		4
        /*0004*/ 	.word	0xffffffff
	.align		4
        /*0008*/ 	.word	0x00000000
	.align		4
        /*000c*/ 	.word	0xfffffffe
	.align		4
        /*0010*/ 	.word	0x00000000
	.align		4
        /*0014*/ 	.word	0xfffffffd
	.align		4
        /*0018*/ 	.word	0x00000000
	.align		4
        /*001c*/ 	.word	0xfffffffc


//--------------------- .nv.rel.action            --------------------------
	.section	.nv.rel.action,"",@"SHT_CUDA_RELOCINFO"
	.align	8
	.sectionentsize	8
        /*0000*/ 	.byte	0x73, 0x00, 0x00, 0x00, 0x00, 0x00, 0x00, 0x00, 0x00, 0x00, 0x00, 0x11, 0x25, 0x00, 0x05, 0x36


//--------------------- .nv.constant4             --------------------------
	.section	.nv.constant4,"a",@progbits
	.align	8
	.align		8
.nv.constant4:
        /*0000*/ 	.dword	_ZN79_INTERNAL_b332253a_43_flash_fwd_split_hdim256_bf16_causal_sm80_cu_60c5005d_30214cuda3std3__45__cpo5beginE
	.align		8
        /*0008*/ 	.dword	_ZN79_INTERNAL_b332253a_43_flash_fwd_split_hdim256_bf16_causal_sm80_cu_60c5005d_30214cuda3std3__45__cpo3endE
	.align		8
        /*0010*/ 	.dword	_ZN79_INTERNAL_b332253a_43_flash_fwd_split_hdim256_bf16_causal_sm80_cu_60c5005d_30214cuda3std3__45__cpo6cbeginE
	.align		8
        /*0018*/ 	.dword	_ZN79_INTERNAL_b332253a_43_flash_fwd_split_hdim256_bf16_causal_sm80_cu_60c5005d_30214cuda3std3__45__cpo4cendE
	.align		8
        /*0020*/ 	.dword	_ZN79_INTERNAL_b332253a_43_flash_fwd_split_hdim256_bf16_causal_sm80_cu_60c5005d_30214cuda3std3__481_GLOBAL__N__b332253a_43_flash_fwd_split_hdim256_bf16_causal_sm80_cu_60c5005d_30216ignoreE
	.align		8
        /*0028*/ 	.dword	_ZN79_INTERNAL_b332253a_43_flash_fwd_split_hdim256_bf16_causal_sm80_cu_60c5005d_30214cuda3std3__419piecewise_constructE
	.align		8
        /*0030*/ 	.dword	_ZN79_INTERNAL_b332253a_43_flash_fwd_split_hdim256_bf16_causal_sm80_cu_60c5005d_30214cuda3std3__48in_placeE
	.align		8
        /*0038*/ 	.dword	_ZN79_INTERNAL_b332253a_43_flash_fwd_split_hdim256_bf16_causal_sm80_cu_60c5005d_30214cuda3std6ranges3__45__cpo4swapE
	.align		8
        /*0040*/ 	.dword	_ZN79_INTERNAL_b332253a_43_flash_fwd_split_hdim256_bf16_causal_sm80_cu_60c5005d_30214cuda3std6ranges3__45__cpo9iter_moveE
	.align		8
        /*0048*/ 	.dword	_ZN79_INTERNAL_b332253a_43_flash_fwd_split_hdim256_bf16_causal_sm80_cu_60c5005d_30214cute7productE
	.align		8
        /*0050*/ 	.dword	_ZN79_INTERNAL_b332253a_43_flash_fwd_split_hdim256_bf16_causal_sm80_cu_60c5005d_30214cute1_E


//--------------------- .nv.constant0._ZN5flash32flash_fwd_splitkv_combine_kernelI23Flash_fwd_kernel_traitsILi256ELi64ELi64ELi4ELb0ELb0EN7cutlass10bfloat16_tE19Flash_kernel_traitsILi256ELi64ELi64ELi4ES3_EELi4ELi7ELb0EEEvNS_16Flash_fwd_paramsE --------------------------
	.section	.nv.constant0._ZN5flash32flash_fwd_splitkv_combine_kernelI23Flash_fwd_kernel_traitsILi256ELi64ELi64ELi4ELb0ELb0EN7cutlass10bfloat16_tE19Flash_kernel_traitsILi256ELi64ELi64ELi4ES3_EELi4ELi7ELb0EEEvNS_16Flash_fwd_paramsE,"a",@progbits
	.sectionflags	@""
	.align	4
.nv.constant0._ZN5flash32flash_fwd_splitkv_combine_kernelI23Flash_fwd_kernel_traitsILi256ELi64ELi64ELi4ELb0ELb0EN7cutlass10bfloat16_tE19Flash_kernel_traitsILi256ELi64ELi64ELi4ES3_EELi4ELi7ELb0EEEvNS_16Flash_fwd_paramsE:
	.zero		816


//--------------------- .nv.constant0._ZN5flash32flash_fwd_splitkv_combine_kernelI23Flash_fwd_kernel_traitsILi256ELi64ELi64ELi4ELb0ELb0EN7cutlass10bfloat16_tE19Flash_kernel_traitsILi256ELi64ELi64ELi4ES3_EELi4ELi6ELb0EEEvNS_16Flash_fwd_paramsE --------------------------
	.section	.nv.constant0._ZN5flash32flash_fwd_splitkv_combine_kernelI23Flash_fwd_kernel_traitsILi256ELi64ELi64ELi4ELb0ELb0EN7cutlass10bfloat16_tE19Flash_kernel_traitsILi256ELi64ELi64ELi4ES3_EELi4ELi6ELb0EEEvNS_16Flash_fwd_paramsE,"a",@progbits
	.sectionflags	@""
	.align	4
.nv.constant0._ZN5flash32flash_fwd_splitkv_combine_kernelI23Flash_fwd_kernel_traitsILi256ELi64ELi64ELi4ELb0ELb0EN7cutlass10bfloat16_tE19Flash_kernel_traitsILi256ELi64ELi64ELi4ES3_EELi4ELi6ELb0EEEvNS_16Flash_fwd_paramsE:
	.zero		816


//--------------------- .nv.constant0._ZN5flash32flash_fwd_splitkv_combine_kernelI23Flash_fwd_kernel_traitsILi256ELi64ELi64ELi4ELb0ELb0EN7cutlass10bfloat16_tE19Flash_kernel_traitsILi256ELi64ELi64ELi4ES3_EELi4ELi5ELb0EEEvNS_16Flash_fwd_paramsE --------------------------
	.section	.nv.constant0._ZN5flash32flash_fwd_splitkv_combine_kernelI23Flash_fwd_kernel_traitsILi256ELi64ELi64ELi4ELb0ELb0EN7cutlass10bfloat16_tE19Flash_kernel_traitsILi256ELi64ELi64ELi4ES3_EELi4ELi5ELb0EEEvNS_16Flash_fwd_paramsE,"a",@progbits
	.sectionflags	@""
	.align	4
.nv.constant0._ZN5flash32flash_fwd_splitkv_combine_kernelI23Flash_fwd_kernel_traitsILi256ELi64ELi64ELi4ELb0ELb0EN7cutlass10bfloat16_tE19Flash_kernel_traitsILi256ELi64ELi64ELi4ES3_EELi4ELi5ELb0EEEvNS_16Flash_fwd_paramsE:
	.zero		816


//--------------------- .nv.constant0._ZN5flash32flash_fwd_splitkv_combine_kernelI23Flash_fwd_kernel_traitsILi256ELi64ELi64ELi4ELb0ELb0EN7cutlass10bfloat16_tE19Flash_kernel_traitsILi256ELi64ELi64ELi4ES3_EELi4ELi4ELb0EEEvNS_16Flash_fwd_paramsE --------------------------
	.section	.nv.constant0._ZN5flash32flash_fwd_splitkv_combine_kernelI23Flash_fwd_kernel_traitsILi256ELi64ELi64ELi4ELb0ELb0EN7cutlass10bfloat16_tE19Flash_kernel_traitsILi256ELi64ELi64ELi4ES3_EELi4ELi4ELb0EEEvNS_16Flash_fwd_paramsE,"a",@progbits
	.sectionflags	@""
	.align	4
.nv.constant0._ZN5flash32flash_fwd_splitkv_combine_kernelI23Flash_fwd_kernel_traitsILi256ELi64ELi64ELi4ELb0ELb0EN7cutlass10bfloat16_tE19Flash_kernel_traitsILi256ELi64ELi64ELi4ES3_EELi4ELi4ELb0EEEvNS_16Flash_fwd_paramsE:
	.zero		816


//--------------------- .nv.constant0._ZN5flash32flash_fwd_splitkv_combine_kernelI23Flash_fwd_kernel_traitsILi256ELi64ELi64ELi4ELb0ELb0EN7cutlass10bfloat16_tE19Flash_kernel_traitsILi256ELi64ELi64ELi4ES3_EELi4ELi3ELb0EEEvNS_16Flash_fwd_paramsE --------------------------
	.section	.nv.constant0._ZN5flash32flash_fwd_splitkv_combine_kernelI23Flash_fwd_kernel_traitsILi256ELi64ELi64ELi4ELb0ELb0EN7cutlass10bfloat16_tE19Flash_kernel_traitsILi256ELi64ELi64ELi4ES3_EELi4ELi3ELb0EEEvNS_16Flash_fwd_paramsE,"a",@progbits
	.sectionflags	@""
	.align	4
.nv.constant0._ZN5flash32flash_fwd_splitkv_combine_kernelI23Flash_fwd_kernel_traitsILi256ELi64ELi64ELi4ELb0ELb0EN7cutlass10bfloat16_tE19Flash_kernel_traitsILi256ELi64ELi64ELi4ES3_EELi4ELi3ELb0EEEvNS_16Flash_fwd_paramsE:
	.zero		816


//--------------------- .nv.constant0._ZN5flash32flash_fwd_splitkv_combine_kernelI23Flash_fwd_kernel_traitsILi256ELi64ELi64ELi4ELb0ELb0EN7cutlass10bfloat16_tE19Flash_kernel_traitsILi256ELi64ELi64ELi4ES3_EELi4ELi2ELb0EEEvNS_16Flash_fwd_paramsE --------------------------
	.section	.nv.constant0._ZN5flash32flash_fwd_splitkv_combine_kernelI23Flash_fwd_kernel_traitsILi256ELi64ELi64ELi4ELb0ELb0EN7cutlass10bfloat16_tE19Flash_kernel_traitsILi256ELi64ELi64ELi4ES3_EELi4ELi2ELb0EEEvNS_16Flash_fwd_paramsE,"a",@progbits
	.sectionflags	@""
	.align	4
.nv.constant0._ZN5flash32flash_fwd_splitkv_combine_kernelI23Flash_fwd_kernel_traitsILi256ELi64ELi64ELi4ELb0ELb0EN7cutlass10bfloat16_tE19Flash_kernel_traitsILi256ELi64ELi64ELi4ES3_EELi4ELi2ELb0EEEvNS_16Flash_fwd_paramsE:
	.zero		816


//--------------------- .nv.constant0._ZN5flash32flash_fwd_splitkv_combine_kernelI23Flash_fwd_kernel_traitsILi256ELi64ELi64ELi4ELb0ELb0EN7cutlass10bfloat16_tE19Flash_kernel_traitsILi256ELi64ELi64ELi4ES3_EELi4ELi1ELb0EEEvNS_16Flash_fwd_paramsE --------------------------
	.section	.nv.constant0._ZN5flash32flash_fwd_splitkv_combine_kernelI23Flash_fwd_kernel_traitsILi256ELi64ELi64ELi4ELb0ELb0EN7cutlass10bfloat16_tE19Flash_kernel_traitsILi256ELi64ELi64ELi4ES3_EELi4ELi1ELb0EEEvNS_16Flash_fwd_paramsE,"a",@progbits
	.sectionflags	@""
	.align	4
.nv.constant0._ZN5flash32flash_fwd_splitkv_combine_kernelI23Flash_fwd_kernel_traitsILi256ELi64ELi64ELi4ELb0ELb0EN7cutlass10bfloat16_tE19Flash_kernel_traitsILi256ELi64ELi64ELi4ES3_EELi4ELi1ELb0EEEvNS_16Flash_fwd_paramsE:
	.zero		816


//--------------------- .nv.constant0._ZN5flash32flash_fwd_splitkv_combine_kernelI23Flash_fwd_kernel_traitsILi256ELi64ELi64ELi4ELb0ELb0EN7cutlass10bfloat16_tE19Flash_kernel_traitsILi256ELi64ELi64ELi4ES3_EELi4ELi7ELb1EEEvNS_16Flash_fwd_paramsE --------------------------
	.section	.nv.constant0._ZN5flash32flash_fwd_splitkv_combine_kernelI23Flash_fwd_kernel_traitsILi256ELi64ELi64ELi4ELb0ELb0EN7cutlass10bfloat16_tE19Flash_kernel_traitsILi256ELi64ELi64ELi4ES3_EELi4ELi7ELb1EEEvNS_16Flash_fwd_paramsE,"a",@progbits
	.sectionflags	@""
	.align	4
.nv.constant0._ZN5flash32flash_fwd_splitkv_combine_kernelI23Flash_fwd_kernel_traitsILi256ELi64ELi64ELi4ELb0ELb0EN7cutlass10bfloat16_tE19Flash_kernel_traitsILi256ELi64ELi64ELi4ES3_EELi4ELi7ELb1EEEvNS_16Flash_fwd_paramsE:
	.zero		816


//--------------------- .nv.constant0._ZN5flash32flash_fwd_splitkv_combine_kernelI23Flash_fwd_kernel_traitsILi256ELi64ELi64ELi4ELb0ELb0EN7cutlass10bfloat16_tE19Flash_kernel_traitsILi256ELi64ELi64ELi4ES3_EELi4ELi6ELb1EEEvNS_16Flash_fwd_paramsE --------------------------
	.section	.nv.constant0._ZN5flash32flash_fwd_splitkv_combine_kernelI23Flash_fwd_kernel_traitsILi256ELi64ELi64ELi4ELb0ELb0EN7cutlass10bfloat16_tE19Flash_kernel_traitsILi256ELi64ELi64ELi4ES3_EELi4ELi6ELb1EEEvNS_16Flash_fwd_paramsE,"a",@progbits
	.sectionflags	@""
	.align	4
.nv.constant0._ZN5flash32flash_fwd_splitkv_combine_kernelI23Flash_fwd_kernel_traitsILi256ELi64ELi64ELi4ELb0ELb0EN7cutlass10bfloat16_tE19Flash_kernel_traitsILi256ELi64ELi64ELi4ES3_EELi4ELi6ELb1EEEvNS_16Flash_fwd_paramsE:
	.zero		816


//--------------------- .nv.constant0._ZN5flash32flash_fwd_splitkv_combine_kernelI23Flash_fwd_kernel_traitsILi256ELi64ELi64ELi4ELb0ELb0EN7cutlass10bfloat16_tE19Flash_kernel_traitsILi256ELi64ELi64ELi4ES3_EELi4ELi5ELb1EEEvNS_16Flash_fwd_paramsE --------------------------
	.section	.nv.constant0._ZN5flash32flash_fwd_splitkv_combine_kernelI23Flash_fwd_kernel_traitsILi256ELi64ELi64ELi4ELb0ELb0EN7cutlass10bfloat16_tE19Flash_kernel_traitsILi256ELi64ELi64ELi4ES3_EELi4ELi5ELb1EEEvNS_16Flash_fwd_paramsE,"a",@progbits
	.sectionflags	@""
	.align	4
.nv.constant0._ZN5flash32flash_fwd_splitkv_combine_kernelI23Flash_fwd_kernel_traitsILi256ELi64ELi64ELi4ELb0ELb0EN7cutlass10bfloat16_tE19Flash_kernel_traitsILi256ELi64ELi64ELi4ES3_EELi4ELi5ELb1EEEvNS_16Flash_fwd_paramsE:
	.zero		816


//--------------------- .nv.constant0._ZN5flash32flash_fwd_splitkv_combine_kernelI23Flash_fwd_kernel_traitsILi256ELi64ELi64ELi4ELb0ELb0EN7cutlass10bfloat16_tE19Flash_kernel_traitsILi256ELi64ELi64ELi4ES3_EELi4ELi4ELb1EEEvNS_16Flash_fwd_paramsE --------------------------
	.section	.nv.constant0._ZN5flash32flash_fwd_splitkv_combine_kernelI23Flash_fwd_kernel_traitsILi256ELi64ELi64ELi4ELb0ELb0EN7cutlass10bfloat16_tE19Flash_kernel_traitsILi256ELi64ELi64ELi4ES3_EELi4ELi4ELb1EEEvNS_16Flash_fwd_paramsE,"a",@progbits
	.sectionflags	@""
	.align	4
.nv.constant0._ZN5flash32flash_fwd_splitkv_combine_kernelI23Flash_fwd_kernel_traitsILi256ELi64ELi64ELi4ELb0ELb0EN7cutlass10bfloat16_tE19Flash_kernel_traitsILi256ELi64ELi64ELi4ES3_EELi4ELi4ELb1EEEvNS_16Flash_fwd_paramsE:
	.zero		816


//--------------------- .nv.constant0._ZN5flash32flash_fwd_splitkv_combine_kernelI23Flash_fwd_kernel_traitsILi256ELi64ELi64ELi4ELb0ELb0EN7cutlass10bfloat16_tE19Flash_kernel_traitsILi256ELi64ELi64ELi4ES3_EELi4ELi3ELb1EEEvNS_16Flash_fwd_paramsE --------------------------
	.section	.nv.constant0._ZN5flash32flash_fwd_splitkv_combine_kernelI23Flash_fwd_kernel_traitsILi256ELi64ELi64ELi4ELb0ELb0EN7cutlass10bfloat16_tE19Flash_kernel_traitsILi256ELi64ELi64ELi4ES3_EELi4ELi3ELb1EEEvNS_16Flash_fwd_paramsE,"a",@progbits
	.sectionflags	@""
	.align	4
.nv.constant0._ZN5flash32flash_fwd_splitkv_combine_kernelI23Flash_fwd_kernel_traitsILi256ELi64ELi64ELi4ELb0ELb0EN7cutlass10bfloat16_tE19Flash_kernel_traitsILi256ELi64ELi64ELi4ES3_EELi4ELi3ELb1EEEvNS_16Flash_fwd_paramsE:
	.zero		816


//--------------------- .nv.constant0._ZN5flash32flash_fwd_splitkv_combine_kernelI23Flash_fwd_kernel_traitsILi256ELi64ELi64ELi4ELb0ELb0EN7cutlass10bfloat16_tE19Flash_kernel_traitsILi256ELi64ELi64ELi4ES3_EELi4ELi2ELb1EEEvNS_16Flash_fwd_paramsE --------------------------
	.section	.nv.constant0._ZN5flash32flash_fwd_splitkv_combine_kernelI23Flash_fwd_kernel_traitsILi256ELi64ELi64ELi4ELb0ELb0EN7cutlass10bfloat16_tE19Flash_kernel_traitsILi256ELi64ELi64ELi4ES3_EELi4ELi2ELb1EEEvNS_16Flash_fwd_paramsE,"a",@progbits
	.sectionflags	@""
	.align	4
.nv.constant0._ZN5flash32flash_fwd_splitkv_combine_kernelI23Flash_fwd_kernel_traitsILi256ELi64ELi64ELi4ELb0ELb0EN7cutlass10bfloat16_tE19Flash_kernel_traitsILi256ELi64ELi64ELi4ES3_EELi4ELi2ELb1EEEvNS_16Flash_fwd_paramsE:
	.zero		816


//--------------------- .nv.constant0._ZN5flash32flash_fwd_splitkv_combine_kernelI23Flash_fwd_kernel_traitsILi256ELi64ELi64ELi4ELb0ELb0EN7cutlass10bfloat16_tE19Flash_kernel_traitsILi256ELi64ELi64ELi4ES3_EELi4ELi1ELb1EEEvNS_16Flash_fwd_paramsE --------------------------
	.section	.nv.constant0._ZN5flash32flash_fwd_splitkv_combine_kernelI23Flash_fwd_kernel_traitsILi256ELi64ELi64ELi4ELb0ELb0EN7cutlass10bfloat16_tE19Flash_kernel_traitsILi256ELi64ELi64ELi4ES3_EELi4ELi1ELb1EEEvNS_16Flash_fwd_paramsE,"a",@progbits
	.sectionflags	@""
	.align	4
.nv.constant0._ZN5flash32flash_fwd_splitkv_combine_kernelI23Flash_fwd_kernel_traitsILi256ELi64ELi64ELi4ELb0ELb0EN7cutlass10bfloat16_tE19Flash_kernel_traitsILi256ELi64ELi64ELi4ES3_EELi4ELi1ELb1EEEvNS_16Flash_fwd_paramsE:
	.zero		816


//--------------------- .nv.constant0._ZN5flash24flash_fwd_splitkv_kernelI23Flash_fwd_kernel_traitsILi256ELi64ELi64ELi4ELb0ELb0EN7cutlass10bfloat16_tE19Flash_kernel_traitsILi256ELi64ELi64ELi4ES3_EELb1ELb0ELb0ELb0ELb0ELb0ELb0ELb0EEEvNS_16Flash_fwd_paramsE --------------------------
	.section	.nv.constant0._ZN5flash24flash_fwd_splitkv_kernelI23Flash_fwd_kernel_traitsILi256ELi64ELi64ELi4ELb0ELb0EN7cutlass10bfloat16_tE19Flash_kernel_traitsILi256ELi64ELi64ELi4ES3_EELb1ELb0ELb0ELb0ELb0ELb0ELb0ELb0EEEvNS_16Flash_fwd_paramsE,"a",@progbits
	.sectionflags	@""
	.align	4
.nv.constant0._ZN5flash24flash_fwd_splitkv_kernelI23Flash_fwd_kernel_traitsILi256ELi64ELi64ELi4ELb0ELb0EN7cutlass10bfloat16_tE19Flash_kernel_traitsILi256ELi64ELi64ELi4ES3_EELb1ELb0ELb0ELb0ELb0ELb0ELb0ELb0EEEvNS_16Flash_fwd_paramsE:
	.zero		816


//--------------------- .nv.constant0._ZN5flash24flash_fwd_splitkv_kernelI23Flash_fwd_kernel_traitsILi256ELi64ELi64ELi4ELb0ELb0EN7cutlass10bfloat16_tE19Flash_kernel_traitsILi256ELi64ELi64ELi4ES3_EELb1ELb0ELb0ELb0ELb0ELb1ELb0ELb0EEEvNS_16Flash_fwd_paramsE --------------------------
	.section	.nv.constant0._ZN5flash24flash_fwd_splitkv_kernelI23Flash_fwd_kernel_traitsILi256ELi64ELi64ELi4ELb0ELb0EN7cutlass10bfloat16_tE19Flash_kernel_traitsILi256ELi64ELi64ELi4ES3_EELb1ELb0ELb0ELb0ELb0ELb1ELb0ELb0EEEvNS_16Flash_fwd_paramsE,"a",@progbits
	.sectionflags	@""
	.align	4
.nv.constant0._ZN5flash24flash_fwd_splitkv_kernelI23Flash_fwd_kernel_traitsILi256ELi64ELi64ELi4ELb0ELb0EN7cutlass10bfloat16_tE19Flash_kernel_traitsILi256ELi64ELi64ELi4ES3_EELb1ELb0ELb0ELb0ELb0ELb1ELb0ELb0EEEvNS_16Flash_fwd_paramsE:
	.zero		816


//--------------------- .nv.constant0._ZN5flash24flash_fwd_splitkv_kernelI23Flash_fwd_kernel_traitsILi256ELi64ELi64ELi4ELb0ELb0EN7cutlass10bfloat16_tE19Flash_kernel_traitsILi256ELi64ELi64ELi4ES3_EELb1ELb0ELb0ELb0ELb0ELb0ELb0ELb1EEEvNS_16Flash_fwd_paramsE --------------------------
	.section	.nv.constant0._ZN5flash24flash_fwd_splitkv_kernelI23Flash_fwd_kernel_traitsILi256ELi64ELi64ELi4ELb0ELb0EN7cutlass10bfloat16_tE19Flash_kernel_traitsILi256ELi64ELi64ELi4ES3_EELb1ELb0ELb0ELb0ELb0ELb0ELb0ELb1EEEvNS_16Flash_fwd_paramsE,"a",@progbits
	.sectionflags	@""
	.align	4
.nv.constant0._ZN5flash24flash_fwd_splitkv_kernelI23Flash_fwd_kernel_traitsILi256ELi64ELi64ELi4ELb0ELb0EN7cutlass10bfloat16_tE19Flash_kernel_traitsILi256ELi64ELi64ELi4ES3_EELb1ELb0ELb0ELb0ELb0ELb0ELb0ELb1EEEvNS_16Flash_fwd_paramsE:
	.zero		816


//--------------------- .nv.constant0._ZN5flash24flash_fwd_splitkv_kernelI23Flash_fwd_kernel_traitsILi256ELi64ELi64ELi4ELb0ELb0EN7cutlass10bfloat16_tE19Flash_kernel_traitsILi256ELi64ELi64ELi4ES3_EELb1ELb0ELb0ELb0ELb0ELb1ELb0ELb1EEEvNS_16Flash_fwd_paramsE --------------------------
	.section	.nv.constant0._ZN5flash24flash_fwd_splitkv_kernelI23Flash_fwd_kernel_traitsILi256ELi64ELi64ELi4ELb0ELb0EN7cutlass10bfloat16_tE19Flash_kernel_traitsILi256ELi64ELi64ELi4ES3_EELb1ELb0ELb0ELb0ELb0ELb1ELb0ELb1EEEvNS_16Flash_fwd_paramsE,"a",@progbits
	.sectionflags	@""
	.align	4
.nv.constant0._ZN5flash24flash_fwd_splitkv_kernelI23Flash_fwd_kernel_traitsILi256ELi64ELi64ELi4ELb0ELb0EN7cutlass10bfloat16_tE19Flash_kernel_traitsILi256ELi64ELi64ELi4ES3_EELb1ELb0ELb0ELb0ELb0ELb1ELb0ELb1EEEvNS_16Flash_fwd_paramsE:
	.zero		816


//--------------------- .nv.constant0._ZN5flash24flash_fwd_splitkv_kernelI23Flash_fwd_kernel_traitsILi256ELi64ELi64ELi4ELb0ELb0EN7cutlass10bfloat16_tE19Flash_kernel_traitsILi256ELi64ELi64ELi4ES3_EELb1ELb0ELb0ELb0ELb0ELb0ELb1ELb0EEEvNS_16Flash_fwd_paramsE --------------------------
	.section	.nv.constant0._ZN5flash24flash_fwd_splitkv_kernelI23Flash_fwd_kernel_traitsILi256ELi64ELi64ELi4ELb0ELb0EN7cutlass10bfloat16_tE19Flash_kernel_traitsILi256ELi64ELi64ELi4ES3_EELb1ELb0ELb0ELb0ELb0ELb0ELb1ELb0EEEvNS_16Flash_fwd_paramsE,"a",@progbits
	.sectionflags	@""
	.align	4
.nv.constant0._ZN5flash24flash_fwd_splitkv_kernelI23Flash_fwd_kernel_traitsILi256ELi64ELi64ELi4ELb0ELb0EN7cutlass10bfloat16_tE19Flash_kernel_traitsILi256ELi64ELi64ELi4ES3_EELb1ELb0ELb0ELb0ELb0ELb0ELb1ELb0EEEvNS_16Flash_fwd_paramsE:
	.zero		816


//--------------------- .nv.constant0._ZN5flash24flash_fwd_splitkv_kernelI23Flash_fwd_kernel_traitsILi256ELi64ELi64ELi4ELb0ELb0EN7cutlass10bfloat16_tE19Flash_kernel_traitsILi256ELi64ELi64ELi4ES3_EELb1ELb0ELb0ELb0ELb0ELb1ELb1ELb0EEEvNS_16Flash_fwd_paramsE --------------------------
	.section	.nv.constant0._ZN5flash24flash_fwd_splitkv_kernelI23Flash_fwd_kernel_traitsILi256ELi64ELi64ELi4ELb0ELb0EN7cutlass10bfloat16_tE19Flash_kernel_traitsILi256ELi64ELi64ELi4ES3_EELb1ELb0ELb0ELb0ELb0ELb1ELb1ELb0EEEvNS_16Flash_fwd_paramsE,"a",@progbits
	.sectionflags	@""
	.align	4
.nv.constant0._ZN5flash24flash_fwd_splitkv_kernelI23Flash_fwd_kernel_traitsILi256ELi64ELi64ELi4ELb0ELb0EN7cutlass10bfloat16_tE19Flash_kernel_traitsILi256ELi64ELi64ELi4ES3_EELb1ELb0ELb0ELb0ELb0ELb1ELb1ELb0EEEvNS_16Flash_fwd_paramsE:
	.zero		816


//--------------------- .nv.constant0._ZN5flash24flash_fwd_splitkv_kernelI23Flash_fwd_kernel_traitsILi256ELi64ELi64ELi4ELb0ELb0EN7cutlass10bfloat16_tE19Flash_kernel_traitsILi256ELi64ELi64ELi4ES3_EELb1ELb0ELb0ELb0ELb0ELb0ELb1ELb1EEEvNS_16Flash_fwd_paramsE --------------------------
	.section	.nv.constant0._ZN5flash24flash_fwd_splitkv_kernelI23Flash_fwd_kernel_traitsILi256ELi64ELi64ELi4ELb0ELb0EN7cutlass10bfloat16_tE19Flash_kernel_traitsILi256ELi64ELi64ELi4ES3_EELb1ELb0ELb0ELb0ELb0ELb0ELb1ELb1EEEvNS_16Flash_fwd_paramsE,"a",@progbits
	.sectionflags	@""
	.align	4
.nv.constant0._ZN5flash24flash_fwd_splitkv_kernelI23Flash_fwd_kernel_traitsILi256ELi64ELi64ELi4ELb0ELb0EN7cutlass10bfloat16_tE19Flash_kernel_traitsILi256ELi64ELi64ELi4ES3_EELb1ELb0ELb0ELb0ELb0ELb0ELb1ELb1EEEvNS_16Flash_fwd_paramsE:
	.zero		816


//--------------------- .nv.constant0._ZN5flash24flash_fwd_splitkv_kernelI23Flash_fwd_kernel_traitsILi256ELi64ELi64ELi4ELb0ELb0EN7cutlass10bfloat16_tE19Flash_kernel_traitsILi256ELi64ELi64ELi4ES3_EELb1ELb0ELb0ELb0ELb0ELb1ELb1ELb1EEEvNS_16Flash_fwd_paramsE --------------------------
	.section	.nv.constant0._ZN5flash24flash_fwd_splitkv_kernelI23Flash_fwd_kernel_traitsILi256ELi64ELi64ELi4ELb0ELb0EN7cutlass10bfloat16_tE19Flash_kernel_traitsILi256ELi64ELi64ELi4ES3_EELb1ELb0ELb0ELb0ELb0ELb1ELb1ELb1EEEvNS_16Flash_fwd_paramsE,"a",@progbits
	.sectionflags	@""
	.align	4
.nv.constant0._ZN5flash24flash_fwd_splitkv_kernelI23Flash_fwd_kernel_traitsILi256ELi64ELi64ELi4ELb0ELb0EN7cutlass10bfloat16_tE19Flash_kernel_traitsILi256ELi64ELi64ELi4ES3_EELb1ELb0ELb0ELb0ELb0ELb1ELb1ELb1EEEvNS_16Flash_fwd_paramsE:
	.zero		816


//--------------------- .nv.constant0._ZN5flash24flash_fwd_splitkv_kernelI23Flash_fwd_kernel_traitsILi256ELi64ELi64ELi4ELb0ELb0EN7cutlass10bfloat16_tE19Flash_kernel_traitsILi256ELi64ELi64ELi4ES3_EELb1ELb0ELb0ELb0ELb1ELb0ELb0ELb0EEEvNS_16Flash_fwd_paramsE --------------------------
	.section	.nv.constant0._ZN5flash24flash_fwd_splitkv_kernelI23Flash_fwd_kernel_traitsILi256ELi64ELi64ELi4ELb0ELb0EN7cutlass10bfloat16_tE19Flash_kernel_traitsILi256ELi64ELi64ELi4ES3_EELb1ELb0ELb0ELb0ELb1ELb0ELb0ELb0EEEvNS_16Flash_fwd_paramsE,"a",@progbits
	.sectionflags	@""
	.align	4
.nv.constant0._ZN5flash24flash_fwd_splitkv_kernelI23Flash_fwd_kernel_traitsILi256ELi64ELi64ELi4ELb0ELb0EN7cutlass10bfloat16_tE19Flash_kernel_traitsILi256ELi64ELi64ELi4ES3_EELb1ELb0ELb0ELb0ELb1ELb0ELb0ELb0EEEvNS_16Flash_fwd_paramsE:
	.zero		816


//--------------------- .nv.constant0._ZN5flash24flash_fwd_splitkv_kernelI23Flash_fwd_kernel_traitsILi256ELi64ELi64ELi4ELb0ELb0EN7cutlass10bfloat16_tE19Flash_kernel_traitsILi256ELi64ELi64ELi4ES3_EELb1ELb0ELb0ELb0ELb1ELb1ELb0ELb0EEEvNS_16Flash_fwd_paramsE --------------------------
	.section	.nv.constant0._ZN5flash24flash_fwd_splitkv_kernelI23Flash_fwd_kernel_traitsILi256ELi64ELi64ELi4ELb0ELb0EN7cutlass10bfloat16_tE19Flash_kernel_traitsILi256ELi64ELi64ELi4ES3_EELb1ELb0ELb0ELb0ELb1ELb1ELb0ELb0EEEvNS_16Flash_fwd_paramsE,"a",@progbits
	.sectionflags	@""
	.align	4
.nv.constant0._ZN5flash24flash_fwd_splitkv_kernelI23Flash_fwd_kernel_traitsILi256ELi64ELi64ELi4ELb0ELb0EN7cutlass10bfloat16_tE19Flash_kernel_traitsILi256ELi64ELi64ELi4ES3_EELb1ELb0ELb0ELb0ELb1ELb1ELb0ELb0EEEvNS_16Flash_fwd_paramsE:
	.zero		816


//--------------------- .nv.constant0._ZN5flash24flash_fwd_splitkv_kernelI23Flash_fwd_kernel_traitsILi256ELi64ELi64ELi4ELb0ELb0EN7cutlass10bfloat16_tE19Flash_kernel_traitsILi256ELi64ELi64ELi4ES3_EELb1ELb0ELb1ELb0ELb0ELb0ELb0ELb0EEEvNS_16Flash_fwd_paramsE --------------------------
	.section	.nv.constant0._ZN5flash24flash_fwd_splitkv_kernelI23Flash_fwd_kernel_traitsILi256ELi64ELi64ELi4ELb0ELb0EN7cutlass10bfloat16_tE19Flash_kernel_traitsILi256ELi64ELi64ELi4ES3_EELb1ELb0ELb1ELb0ELb0ELb0ELb0ELb0EEEvNS_16Flash_fwd_paramsE,"a",@progbits
	.sectionflags	@""
	.align	4
.nv.constant0._ZN5flash24flash_fwd_splitkv_kernelI23Flash_fwd_kernel_traitsILi256ELi64ELi64ELi4ELb0ELb0EN7cutlass10bfloat16_tE19Flash_kernel_traitsILi256ELi64ELi64ELi4ES3_EELb1ELb0ELb1ELb0ELb0ELb0ELb0ELb0EEEvNS_16Flash_fwd_paramsE:
	.zero		816


//--------------------- .nv.constant0._ZN5flash24flash_fwd_splitkv_kernelI23Flash_fwd_kernel_traitsILi256ELi64ELi64ELi4ELb0ELb0EN7cutlass10bfloat16_tE19Flash_kernel_traitsILi256ELi64ELi64ELi4ES3_EELb1ELb0ELb1ELb0ELb0ELb1ELb0ELb0EEEvNS_16Flash_fwd_paramsE --------------------------
	.section	.nv.constant0._ZN5flash24flash_fwd_splitkv_kernelI23Flash_fwd_kernel_traitsILi256ELi64ELi64ELi4ELb0ELb0EN7cutlass10bfloat16_tE19Flash_kernel_traitsILi256ELi64ELi64ELi4ES3_EELb1ELb0ELb1ELb0ELb0ELb1ELb0ELb0EEEvNS_16Flash_fwd_paramsE,"a",@progbits
	.sectionflags	@""
	.align	4
.nv.constant0._ZN5flash24flash_fwd_splitkv_kernelI23Flash_fwd_kernel_traitsILi256ELi64ELi64ELi4ELb0ELb0EN7cutlass10bfloat16_tE19Flash_kernel_traitsILi256ELi64ELi64ELi4ES3_EELb1ELb0ELb1ELb0ELb0ELb1ELb0ELb0EEEvNS_16Flash_fwd_paramsE:
	.zero		816


//--------------------- .nv.constant0._ZN5flash24flash_fwd_splitkv_kernelI23Flash_fwd_kernel_traitsILi256ELi64ELi64ELi4ELb0ELb0EN7cutlass10bfloat16_tE19Flash_kernel_traitsILi256ELi64ELi64ELi4ES3_EELb1ELb0ELb0ELb0ELb1ELb0ELb0ELb1EEEvNS_16Flash_fwd_paramsE --------------------------
	.section	.nv.constant0._ZN5flash24flash_fwd_splitkv_kernelI23Flash_fwd_kernel_traitsILi256ELi64ELi64ELi4ELb0ELb0EN7cutlass10bfloat16_tE19Flash_kernel_traitsILi256ELi64ELi64ELi4ES3_EELb1ELb0ELb0ELb0ELb1ELb0ELb0ELb1EEEvNS_16Flash_fwd_paramsE,"a",@progbits
	.sectionflags	@""
	.align	4
.nv.constant0._ZN5flash24flash_fwd_splitkv_kernelI23Flash_fwd_kernel_traitsILi256ELi64ELi64ELi4ELb0ELb0EN7cutlass10bfloat16_tE19Flash_kernel_traitsILi256ELi64ELi64ELi4ES3_EELb1ELb0ELb0ELb0ELb1ELb0ELb0ELb1EEEvNS_16Flash_fwd_paramsE:
	.zero		816


//--------------------- .nv.constant0._ZN5flash24flash_fwd_splitkv_kernelI23Flash_fwd_kernel_traitsILi256ELi64ELi64ELi4ELb0ELb0EN7cutlass10bfloat16_tE19Flash_kernel_traitsILi256ELi64ELi64ELi4ES3_EELb1ELb0ELb0ELb0ELb1ELb1ELb0ELb1EEEvNS_16Flash_fwd_paramsE --------------------------
	.section	.nv.constant0._ZN5flash24flash_fwd_splitkv_kernelI23Flash_fwd_kernel_traitsILi256ELi64ELi64ELi4ELb0ELb0EN7cutlass10bfloat16_tE19Flash_kernel_traitsILi256ELi64ELi64ELi4ES3_EELb1ELb0ELb0ELb0ELb1ELb1ELb0ELb1EEEvNS_16Flash_fwd_paramsE,"a",@progbits
	.sectionflags	@""
	.align	4
.nv.constant0._ZN5flash24flash_fwd_splitkv_kernelI23Flash_fwd_kernel_traitsILi256ELi64ELi64ELi4ELb0ELb0EN7cutlass10bfloat16_tE19Flash_kernel_traitsILi256ELi64ELi64ELi4ES3_EELb1ELb0ELb0ELb0ELb1ELb1ELb0ELb1EEEvNS_16Flash_fwd_paramsE:
	.zero		816


//--------------------- .nv.constant0._ZN5flash24flash_fwd_splitkv_kernelI23Flash_fwd_kernel_traitsILi256ELi64ELi64ELi4ELb0ELb0EN7cutlass10bfloat16_tE19Flash_kernel_traitsILi256ELi64ELi64ELi4ES3_EELb1ELb0ELb1ELb0ELb0ELb0ELb0ELb1EEEvNS_16Flash_fwd_paramsE --------------------------
	.section	.nv.constant0._ZN5flash24flash_fwd_splitkv_kernelI23Flash_fwd_kernel_traitsILi256ELi64ELi64ELi4ELb0ELb0EN7cutlass10bfloat16_tE19Flash_kernel_traitsILi256ELi64ELi64ELi4ES3_EELb1ELb0ELb1ELb0ELb0ELb0ELb0ELb1EEEvNS_16Flash_fwd_paramsE,"a",@progbits
	.sectionflags	@""
	.align	4
.nv.constant0._ZN5flash24flash_fwd_splitkv_kernelI23Flash_fwd_kernel_traitsILi256ELi64ELi64ELi4ELb0ELb0EN7cutlass10bfloat16_tE19Flash_kernel_traitsILi256ELi64ELi64ELi4ES3_EELb1ELb0ELb1ELb0ELb0ELb0ELb0ELb1EEEvNS_16Flash_fwd_paramsE:
	.zero		816


//--------------------- .nv.constant0._ZN5flash24flash_fwd_splitkv_kernelI23Flash_fwd_kernel_traitsILi256ELi64ELi64ELi4ELb0ELb0EN7cutlass10bfloat16_tE19Flash_kernel_traitsILi256ELi64ELi64ELi4ES3_EELb1ELb0ELb1ELb0ELb0ELb1ELb0ELb1EEEvNS_16Flash_fwd_paramsE --------------------------
	.section	.nv.constant0._ZN5flash24flash_fwd_splitkv_kernelI23Flash_fwd_kernel_traitsILi256ELi64ELi64ELi4ELb0ELb0EN7cutlass10bfloat16_tE19Flash_kernel_traitsILi256ELi64ELi64ELi4ES3_EELb1ELb0ELb1ELb0ELb0ELb1ELb0ELb1EEEvNS_16Flash_fwd_paramsE,"a",@progbits
	.sectionflags	@""
	.align	4
.nv.constant0._ZN5flash24flash_fwd_splitkv_kernelI23Flash_fwd_kernel_traitsILi256ELi64ELi64ELi4ELb0ELb0EN7cutlass10bfloat16_tE19Flash_kernel_traitsILi256ELi64ELi64ELi4ES3_EELb1ELb0ELb1ELb0ELb0ELb1ELb0ELb1EEEvNS_16Flash_fwd_paramsE:
	.zero		816


//--------------------- .nv.constant0._ZN5flash24flash_fwd_splitkv_kernelI23Flash_fwd_kernel_traitsILi256ELi64ELi64ELi4ELb0ELb0EN7cutlass10bfloat16_tE19Flash_kernel_traitsILi256ELi64ELi64ELi4ES3_EELb1ELb0ELb0ELb0ELb1ELb0ELb1ELb0EEEvNS_16Flash_fwd_paramsE --------------------------
	.section	.nv.constant0._ZN5flash24flash_fwd_splitkv_kernelI23Flash_fwd_kernel_traitsILi256ELi64ELi64ELi4ELb0ELb0EN7cutlass10bfloat16_tE19Flash_kernel_traitsILi256ELi64ELi64ELi4ES3_EELb1ELb0ELb0ELb0ELb1ELb0ELb1ELb0EEEvNS_16Flash_fwd_paramsE,"a",@progbits
	.sectionflags	@""
	.align	4
.nv.constant0._ZN5flash24flash_fwd_splitkv_kernelI23Flash_fwd_kernel_traitsILi256ELi64ELi64ELi4ELb0ELb0EN7cutlass10bfloat16_tE19Flash_kernel_traitsILi256ELi64ELi64ELi4ES3_EELb1ELb0ELb0ELb0ELb1ELb0ELb1ELb0EEEvNS_16Flash_fwd_paramsE:
	.zero		816


//--------------------- .nv.constant0._ZN5flash24flash_fwd_splitkv_kernelI23Flash_fwd_kernel_traitsILi256ELi64ELi64ELi4ELb0ELb0EN7cutlass10bfloat16_tE19Flash_kernel_traitsILi256ELi64ELi64ELi4ES3_EELb1ELb0ELb0ELb0ELb1ELb1ELb1ELb0EEEvNS_16Flash_fwd_paramsE --------------------------
	.section	.nv.constant0._ZN5flash24flash_fwd_splitkv_kernelI23Flash_fwd_kernel_traitsILi256ELi64ELi64ELi4ELb0ELb0EN7cutlass10bfloat16_tE19Flash_kernel_traitsILi256ELi64ELi64ELi4ES3_EELb1ELb0ELb0ELb0ELb1ELb1ELb1ELb0EEEvNS_16Flash_fwd_paramsE,"a",@progbits
	.sectionflags	@""
	.align	4
.nv.constant0._ZN5flash24flash_fwd_splitkv_kernelI23Flash_fwd_kernel_traitsILi256ELi64ELi64ELi4ELb0ELb0EN7cutlass10bfloat16_tE19Flash_kernel_traitsILi256ELi64ELi64ELi4ES3_EELb1ELb0ELb0ELb0ELb1ELb1ELb1ELb0EEEvNS_16Flash_fwd_paramsE:
	.zero		816


//--------------------- .nv.constant0._ZN5flash24flash_fwd_splitkv_kernelI23Flash_fwd_kernel_traitsILi256ELi64ELi64ELi4ELb0ELb0EN7cutlass10bfloat16_tE19Flash_kernel_traitsILi256ELi64ELi64ELi4ES3_EELb1ELb0ELb1ELb0ELb0ELb0ELb1ELb0EEEvNS_16Flash_fwd_paramsE --------------------------
	.section	.nv.constant0._ZN5flash24flash_fwd_splitkv_kernelI23Flash_fwd_kernel_traitsILi256ELi64ELi64ELi4ELb0ELb0EN7cutlass10bfloat16_tE19Flash_kernel_traitsILi256ELi64ELi64ELi4ES3_EELb1ELb0ELb1ELb0ELb0ELb0ELb1ELb0EEEvNS_16Flash_fwd_paramsE,"a",@progbits
	.sectionflags	@""
	.align	4
.nv.constant0._ZN5flash24flash_fwd_splitkv_kernelI23Flash_fwd_kernel_traitsILi256ELi64ELi64ELi4ELb0ELb0EN7cutlass10bfloat16_tE19Flash_kernel_traitsILi256ELi64ELi64ELi4ES3_EELb1ELb0ELb1ELb0ELb0ELb0ELb1ELb0EEEvNS_16Flash_fwd_paramsE:
	.zero		816


//--------------------- .nv.constant0._ZN5flash24flash_fwd_splitkv_kernelI23Flash_fwd_kernel_traitsILi256ELi64ELi64ELi4ELb0ELb0EN7cutlass10bfloat16_tE19Flash_kernel_traitsILi256ELi64ELi64ELi4ES3_EELb1ELb0ELb1ELb0ELb0ELb1ELb1ELb0EEEvNS_16Flash_fwd_paramsE --------------------------
	.section	.nv.constant0._ZN5flash24flash_fwd_splitkv_kernelI23Flash_fwd_kernel_traitsILi256ELi64ELi64ELi4ELb0ELb0EN7cutlass10bfloat16_tE19Flash_kernel_traitsILi256ELi64ELi64ELi4ES3_EELb1ELb0ELb1ELb0ELb0ELb1ELb1ELb0EEEvNS_16Flash_fwd_paramsE,"a",@progbits
	.sectionflags	@""
	.align	4
.nv.constant0._ZN5flash24flash_fwd_splitkv_kernelI23Flash_fwd_kernel_traitsILi256ELi64ELi64ELi4ELb0ELb0EN7cutlass10bfloat16_tE19Flash_kernel_traitsILi256ELi64ELi64ELi4ES3_EELb1ELb0ELb1ELb0ELb0ELb1ELb1ELb0EEEvNS_16Flash_fwd_paramsE:
	.zero		816


//--------------------- .nv.constant0._ZN5flash24flash_fwd_splitkv_kernelI23Flash_fwd_kernel_traitsILi256ELi64ELi64ELi4ELb0ELb0EN7cutlass10bfloat16_tE19Flash_kernel_traitsILi256ELi64ELi64ELi4ES3_EELb1ELb0ELb0ELb0ELb1ELb0ELb1ELb1EEEvNS_16Flash_fwd_paramsE --------------------------
	.section	.nv.constant0._ZN5flash24flash_fwd_splitkv_kernelI23Flash_fwd_kernel_traitsILi256ELi64ELi64ELi4ELb0ELb0EN7cutlass10bfloat16_tE19Flash_kernel_traitsILi256ELi64ELi64ELi4ES3_EELb1ELb0ELb0ELb0ELb1ELb0ELb1ELb1EEEvNS_16Flash_fwd_paramsE,"a",@progbits
	.sectionflags	@""
	.align	4
.nv.constant0._ZN5flash24flash_fwd_splitkv_kernelI23Flash_fwd_kernel_traitsILi256ELi64ELi64ELi4ELb0ELb0EN7cutlass10bfloat16_tE19Flash_kernel_traitsILi256ELi64ELi64ELi4ES3_EELb1ELb0ELb0ELb0ELb1ELb0ELb1ELb1EEEvNS_16Flash_fwd_paramsE:
	.zero		816


//--------------------- .nv.constant0._ZN5flash24flash_fwd_splitkv_kernelI23Flash_fwd_kernel_traitsILi256ELi64ELi64ELi4ELb0ELb0EN7cutlass10bfloat16_tE19Flash_kernel_traitsILi256ELi64ELi64ELi4ES3_EELb1ELb0ELb0ELb0ELb1ELb1ELb1ELb1EEEvNS_16Flash_fwd_paramsE --------------------------
	.section	.nv.constant0._ZN5flash24flash_fwd_splitkv_kernelI23Flash_fwd_kernel_traitsILi256ELi64ELi64ELi4ELb0ELb0EN7cutlass10bfloat16_tE19Flash_kernel_traitsILi256ELi64ELi64ELi4ES3_EELb1ELb0ELb0ELb0ELb1ELb1ELb1ELb1EEEvNS_16Flash_fwd_paramsE,"a",@progbits
	.sectionflags	@""
	.align	4
.nv.constant0._ZN5flash24flash_fwd_splitkv_kernelI23Flash_fwd_kernel_traitsILi256ELi64ELi64ELi4ELb0ELb0EN7cutlass10bfloat16_tE19Flash_kernel_traitsILi256ELi64ELi64ELi4ES3_EELb1ELb0ELb0ELb0ELb1ELb1ELb1ELb1EEEvNS_16Flash_fwd_paramsE:
	.zero		816


//--------------------- .nv.constant0._ZN5flash24flash_fwd_splitkv_kernelI23Flash_fwd_kernel_traitsILi256ELi64ELi64ELi4ELb0ELb0EN7cutlass10bfloat16_tE19Flash_kernel_traitsILi256ELi64ELi64ELi4ES3_EELb1ELb0ELb1ELb0ELb0ELb0ELb1ELb1EEEvNS_16Flash_fwd_paramsE --------------------------
	.section	.nv.constant0._ZN5flash24flash_fwd_splitkv_kernelI23Flash_fwd_kernel_traitsILi256ELi64ELi64ELi4ELb0ELb0EN7cutlass10bfloat16_tE19Flash_kernel_traitsILi256ELi64ELi64ELi4ES3_EELb1ELb0ELb1ELb0ELb0ELb0ELb1ELb1EEEvNS_16Flash_fwd_paramsE,"a",@progbits
	.sectionflags	@""
	.align	4
.nv.constant0._ZN5flash24flash_fwd_splitkv_kernelI23Flash_fwd_kernel_traitsILi256ELi64ELi64ELi4ELb0ELb0EN7cutlass10bfloat16_tE19Flash_kernel_traitsILi256ELi64ELi64ELi4ES3_EELb1ELb0ELb1ELb0ELb0ELb0ELb1ELb1EEEvNS_16Flash_fwd_paramsE:
	.zero		816


//--------------------- .nv.constant0._ZN5flash24flash_fwd_splitkv_kernelI23Flash_fwd_kernel_traitsILi256ELi64ELi64ELi4ELb0ELb0EN7cutlass10bfloat16_tE19Flash_kernel_traitsILi256ELi64ELi64ELi4ES3_EELb1ELb0ELb1ELb0ELb0ELb1ELb1ELb1EEEvNS_16Flash_fwd_paramsE --------------------------
	.section	.nv.constant0._ZN5flash24flash_fwd_splitkv_kernelI23Flash_fwd_kernel_traitsILi256ELi64ELi64ELi4ELb0ELb0EN7cutlass10bfloat16_tE19Flash_kernel_traitsILi256ELi64ELi64ELi4ES3_EELb1ELb0ELb1ELb0ELb0ELb1ELb1ELb1EEEvNS_16Flash_fwd_paramsE,"a",@progbits
	.sectionflags	@""
	.align	4
.nv.constant0._ZN5flash24flash_fwd_splitkv_kernelI23Flash_fwd_kernel_traitsILi256ELi64ELi64ELi4ELb0ELb0EN7cutlass10bfloat16_tE19Flash_kernel_traitsILi256ELi64ELi64ELi4ES3_EELb1ELb0ELb1ELb0ELb0ELb1ELb1ELb1EEEvNS_16Flash_fwd_paramsE:
	.zero		816


//--------------------- .text._ZN5flash32flash_fwd_splitkv_combine_kernelI23Flash_fwd_kernel_traitsILi256ELi64ELi64ELi4ELb0ELb0EN7cutlass10bfloat16_tE19Flash_kernel_traitsILi256ELi64ELi64ELi4ES3_EELi4ELi7ELb0EEEvNS_16Flash_fwd_paramsE --------------------------
	.section	.text._ZN5flash32flash_fwd_splitkv_combine_kernelI23Flash_fwd_kernel_traitsILi256ELi64ELi64ELi4ELb0ELb0EN7cutlass10bfloat16_tE19Flash_kernel_traitsILi256ELi64ELi64ELi4ES3_EELi4ELi7ELb0EEEvNS_16Flash_fwd_paramsE,"ax",@progbits
	.sectioninfo	@"SHI_REGISTERS=62"
	.align	128
        .global         _ZN5flash32flash_fwd_splitkv_combine_kernelI23Flash_fwd_kernel_traitsILi256ELi64ELi64ELi4ELb0ELb0EN7cutlass10bfloat16_tE19Flash_kernel_traitsILi256ELi64ELi64ELi4ES3_EELi4ELi7ELb0EEEvNS_16Flash_fwd_paramsE
        .type           _ZN5flash32flash_fwd_splitkv_combine_kernelI23Flash_fwd_kernel_traitsILi256ELi64ELi64ELi4ELb0ELb0EN7cutlass10bfloat16_tE19Flash_kernel_traitsILi256ELi64ELi64ELi4ES3_EELi4ELi7ELb0EEEvNS_16Flash_fwd_paramsE,@function
        .size           _ZN5flash32flash_fwd_splitkv_combine_kernelI23Flash_fwd_kernel_traitsILi256ELi64ELi64ELi4ELb0ELb0EN7cutlass10bfloat16_tE19Flash_kernel_traitsILi256ELi64ELi64ELi4ES3_EELi4ELi7ELb0EEEvNS_16Flash_fwd_paramsE,(.L_x_4860 - _ZN5flash32flash_fwd_splitkv_combine_kernelI23Flash_fwd_kernel_traitsILi256ELi64ELi64ELi4ELb0ELb0EN7cutlass10bfloat16_tE19Flash_kernel_traitsILi256ELi64ELi64ELi4ES3_EELi4ELi7ELb0EEEvNS_16Flash_fwd_paramsE)
        .other          _ZN5flash32flash_fwd_splitkv_combine_kernelI23Flash_fwd_kernel_traitsILi256ELi64ELi64ELi4ELb0ELb0EN7cutlass10bfloat16_tE19Flash_kernel_traitsILi256ELi64ELi64ELi4ES3_EELi4ELi7ELb0EEEvNS_16Flash_fwd_paramsE,@"STO_CUDA_ENTRY STV_DEFAULT"
_ZN5flash32flash_fwd_splitkv_combine_kernelI23Flash_fwd_kernel_traitsILi256ELi64ELi64ELi4ELb0ELb0EN7cutlass10bfloat16_tE19Flash_kernel_traitsILi256ELi64ELi64ELi4ES3_EELi4ELi7ELb0EEEvNS_16Flash_fwd_paramsE:
.text._ZN5flash32flash_fwd_splitkv_combine_kernelI23Flash_fwd_kernel_traitsILi256ELi64ELi64ELi4ELb0ELb0EN7cutlass10bfloat16_tE19Flash_kernel_traitsILi256ELi64ELi64ELi4ES3_EELi4ELi7ELb0EEEvNS_16Flash_fwd_paramsE:
[----:B------:R-:W-:Y:S02]  /*0000*/  MOV R1, c[0x0][0x28] ;  /* 0x00000a0000017a02 */ /* 0x000fe40000000f00 */
[----:B------:R-:W-:Y:S01]  /*0010*/  IMAD.MOV.U32 R2, RZ, RZ, c[0x0][0x1c0] ;  /* 0x00007000ff027624 */ /* 0x000fe200078e00ff */
[----:B------:R-:W0:Y:S01]  /*0020*/  S2UR UR7, SR_CTAID.X ;  /* 0x00000000000779c3 */ /* 0x000e220000002500 */
[----:B------:R-:W-:Y:S02]  /*0030*/  IMAD.MOV.U32 R5, RZ, RZ, c[0x0][0x214] ;  /* 0x00008500ff057624 */ /* 0x000fe400078e00ff */
[----:B------:R-:W-:Y:S01]  /*0040*/  IMAD R20, R2, c[0x0][0x210], RZ ;  /* 0x0000840002147a24 */ /* 0x000fe200078e02ff */
[----:B------:R-:W-:Y:S02]  /*0050*/  SHF.R.S32.HI R2, RZ, 0x1f, R2 ;  /* 0x0000001fff027819 */ /* 0x000fe40000011402 */
[----:B------:R-:W-:Y:S01]  /*0060*/  SHF.R.S32.HI R5, RZ, 0x1f, R5 ;  /* 0x0000001fff057819 */ /* 0x000fe20000011405 */
[----:B------:R-:W-:-:S05]  /*0070*/  IMAD R20, R20, c[0x0][0x214], RZ ;  /* 0x0000850014147a24 */ /* 0x000fca00078e02ff */
[----:B------:R-:W-:Y:S02]  /*0080*/  ISETP.LT.U32.AND P0, PT, R20, c[0x0][0x214], PT ;  /* 0x0000850014007a0c */ /* 0x000fe40003f01070 */
[----:B------:R-:W-:-:S04]  /*0090*/  SHF.R.S32.HI R0, RZ, 0x1f, R20 ;  /* 0x0000001fff007819 */ /* 0x000fc80000011414 */
[----:B------:R-:W-:-:S04]  /*00a0*/  ISETP.LT.AND.EX P0, PT, R0, R5, PT, P0 ;  /* 0x000000050000720c */ /* 0x000fc80003f01300 */
[----:B------:R-:W-:Y:S01]  /*00b0*/  SEL R5, R0, R5, P0 ;  /* 0x0000000500057207 */ /* 0x000fe20000000000 */
[----:B0-----:R-:W-:Y:S01]  /*00c0*/  USHF.L.U32 UR7, UR7, 0x2, URZ ;  /* 0x0000000207077899 */ /* 0x001fe2000800063f */
[----:B------:R-:W-:Y:S02]  /*00d0*/  SEL R35, R20, c[0x0][0x214], P0 ;  /* 0x0000850014237a07 */ /* 0x000fe40000000000 */
[----:B------:R-:W-:Y:S01]  /*00e0*/  LOP3.LUT R3, R0, R5, RZ, 0xfc, !PT ;  /* 0x0000000500037212 */ /* 0x000fe200078efcff */
[----:B------:R-:W-:-:S03]  /*00f0*/  USHF.R.S32.HI UR6, URZ, 0x1f, UR7 ;  /* 0x0000001f3f067899 */ /* 0x000fc60008011407 */
[----:B------:R-:W-:-:S13]  /*0100*/  ISETP.NE.U32.AND P1, PT, R3, RZ, PT ;  /* 0x000000ff0300720c */ /* 0x000fda0003f25070 */
[----:B------:R-:W-:Y:S05]  /*0110*/  @!P1 BRA `(.L_x_0) ;  /* 0x0000007000009947 */ /* 0x000fea0003800000 */
[----:B------:R-:W-:Y:S01]  /*0120*/  IMAD.MOV.U32 R18, RZ, RZ, R20 ;  /* 0x000000ffff127224 */ /* 0x000fe200078e0014 */
[----:B------:R-:W-:Y:S01]  /*0130*/  MOV R26, R35 ;  /* 0x00000023001a7202 */ /* 0x000fe20000000f00 */
[----:B------:R-:W-:Y:S01]  /*0140*/  IMAD.MOV.U32 R17, RZ, RZ, R0 ;  /* 0x000000ffff117224 */ /* 0x000fe200078e0000 */
[----:B------:R-:W-:Y:S02]  /*0150*/  MOV R25, R5 ;  /* 0x0000000500197202 */ /* 0x000fe40000000f00 */
[----:B------:R-:W-:Y:S02]  /*0160*/  MOV R24, 0x180 ;  /* 0x0000018000187802 */ /* 0x000fe40000000f00 */
[----:B------:R-:W-:Y:S05]  /*0170*/  CALL.REL.NOINC `($__internal_0_$__cuda_sm20_div_s64) ;  /* 0x0000475000007944 */ /* 0x000fea0003c00000 */
[----:B------:R-:W-:Y:S05]  /*0180*/  BRA `(.L_x_1) ;  /* 0x0000013000007947 */ /* 0x000fea0003800000 */
.L_x_0:
[----:B------:R-:W0:Y:S01]  /*0190*/  I2F.U32.RP R8, R35 ;  /* 0x0000002300087306 */ /* 0x000e220000209000 */
[----:B------:R-:W-:Y:S01]  /*01a0*/  ISETP.NE.U32.AND P0, PT, R35, RZ, PT ;  /* 0x000000ff2300720c */ /* 0x000fe20003f05070 */
[----:B------:R-:W-:-:S06]  /*01b0*/  HFMA2.MMA R23, -RZ, RZ, 0, 0 ;  /* 0x00000000ff177435 */ /* 0x000fcc00000001ff */
[----:B0-----:R-:W0:Y:S02]  /*01c0*/  MUFU.RCP R6, R8 ;  /* 0x0000000800067308 */ /* 0x001e240000001000 */
[----:B0-----:R-:W-:-:S06]  /*01d0*/  IADD3 R6, R6, 0xffffffe, RZ ;  /* 0x0ffffffe06067810 */ /* 0x001fcc0007ffe0ff */
[----:B------:R-:W0:Y:S02]  /*01e0*/  F2I.FTZ.U32.TRUNC.NTZ R7, R6 ;  /* 0x0000000600077305 */ /* 0x000e24000021f000 */
[----:B0-----:R-:W-:Y:S02]  /*01f0*/  IMAD.MOV R3, RZ, RZ, -R7 ;  /* 0x000000ffff037224 */ /* 0x001fe400078e0a07 */
[----:B------:R-:W-:Y:S02]  /*0200*/  IMAD.MOV.U32 R6, RZ, RZ, RZ ;  /* 0x000000ffff067224 */ /* 0x000fe400078e00ff */
[----:B------:R-:W-:-:S04]  /*0210*/  IMAD R3, R3, R35, RZ ;  /* 0x0000002303037224 */ /* 0x000fc800078e02ff */
[----:B------:R-:W-:-:S06]  /*0220*/  IMAD.HI.U32 R3, R7, R3, R6 ;  /* 0x0000000307037227 */ /* 0x000fcc00078e0006 */
[----:B------:R-:W-:-:S05]  /*0230*/  IMAD.HI.U32 R22, R3, R20, RZ ;  /* 0x0000001403167227 */ /* 0x000fca00078e00ff */
[----:B------:R-:W-:-:S05]  /*0240*/  IADD3 R3, -R22, RZ, RZ ;  /* 0x000000ff16037210 */ /* 0x000fca0007ffe1ff */
[----:B------:R-:W-:-:S05]  /*0250*/  IMAD R4, R35, R3, R20 ;  /* 0x0000000323047224 */ /* 0x000fca00078e0214 */
[----:B------:R-:W-:-:S13]  /*0260*/  ISETP.GE.U32.AND P2, PT, R4, R35, PT ;  /* 0x000000230400720c */ /* 0x000fda0003f46070 */
[----:B------:R-:W-:Y:S01]  /*0270*/  @P2 IMAD.IADD R4, R4, 0x1, -R35 ;  /* 0x0000000104042824 */ /* 0x000fe200078e0a23 */
[----:B------:R-:W-:-:S04]  /*0280*/  @P2 IADD3 R22, R22, 0x1, RZ ;  /* 0x0000000116162810 */ /* 0x000fc80007ffe0ff */
[----:B------:R-:W-:-:S13]  /*0290*/  ISETP.GE.U32.AND P1, PT, R4, R35, PT ;  /* 0x000000230400720c */ /* 0x000fda0003f26070 */
[----:B------:R-:W-:Y:S02]  /*02a0*/  @P1 IADD3 R22, R22, 0x1, RZ ;  /* 0x0000000116161810 */ /* 0x000fe40007ffe0ff */
[----:B------:R-:W-:-:S04]  /*02b0*/  @!P0 LOP3.LUT R22, RZ, R35, RZ, 0x33, !PT ;  /* 0x00000023ff168212 */ /* 0x000fc800078e33ff */
.L_x_1:
[----:B------:R-:W-:Y:S01]  /*02c0*/  ISETP.LT.U32.AND P0, PT, R22, c[0x0][0x1c0], PT ;  /* 0x0000700016007a0c */ /* 0x000fe20003f01070 */
[----:B------:R-:W-:Y:S03]  /*02d0*/  BSSY B0, `(.L_x_2) ;  /* 0x0000021000007945 */ /* 0x000fe60003800000 */
[----:B------:R-:W-:-:S04]  /*02e0*/  ISETP.LT.AND.EX P0, PT, R23, R2, PT, P0 ;  /* 0x000000021700720c */ /* 0x000fc80003f01300 */
[C---:B------:R-:W-:Y:S02]  /*02f0*/  SEL R25, R23.reuse, R2, P0 ;  /* 0x0000000217197207 */ /* 0x040fe40000000000 */
[----:B------:R-:W-:Y:S02]  /*0300*/  SEL R26, R22, c[0x0][0x1c0], P0 ;  /* 0x00007000161a7a07 */ /* 0x000fe40000000000 */
[----:B------:R-:W-:-:S04]  /*0310*/  LOP3.LUT R2, R23, R25, RZ, 0xfc, !PT ;  /* 0x0000001917027212 */ /* 0x000fc800078efcff */
[----:B------:R-:W-:-:S13]  /*0320*/  ISETP.NE.U32.AND P1, PT, R2, RZ, PT ;  /* 0x000000ff0200720c */ /* 0x000fda0003f25070 */
[----:B------:R-:W-:Y:S05]  /*0330*/  @!P1 BRA `(.L_x_3) ;  /* 0x0000007000009947 */ /* 0x000fea0003800000 */
[----:B------:R-:W-:Y:S01]  /*0340*/  IMAD.MOV.U32 R18, RZ, RZ, R22 ;  /* 0x000000ffff127224 */ /* 0x000fe200078e0016 */
[----:B------:R-:W-:Y:S02]  /*0350*/  MOV R17, R23 ;  /* 0x0000001700117202 */ /* 0x000fe40000000f00 */
[----:B------:R-:W-:Y:S02]  /*0360*/  MOV R24, 0x380 ;  /* 0x0000038000187802 */ /* 0x000fe40000000f00 */
[----:B------:R-:W-:Y:S05]  /*0370*/  CALL.REL.NOINC `($__internal_0_$__cuda_sm20_div_s64) ;  /* 0x0000455000007944 */ /* 0x000fea0003c00000 */
[----:B------:R-:W-:Y:S02]  /*0380*/  MOV R32, R22 ;  /* 0x0000001600207202 */ /* 0x000fe40000000f00 */
[----:B------:R-:W-:Y:S01]  /*0390*/  MOV R33, R23 ;  /* 0x0000001700217202 */ /* 0x000fe20000000f00 */
[----:B------:R-:W-:Y:S05]  /*03a0*/  BRA `(.L_x_4) ;  /* 0x0000013000007947 */ /* 0x000fea0003800000 */
.L_x_3:
[----:B------:R-:W0:Y:S01]  /*03b0*/  I2F.U32.RP R6, R26 ;  /* 0x0000001a00067306 */ /* 0x000e220000209000 */
[----:B------:R-:W-:Y:S01]  /*03c0*/  ISETP.NE.U32.AND P0, PT, R26, RZ, PT ;  /* 0x000000ff1a00720c */ /* 0x000fe20003f05070 */
[----:B------:R-:W-:-:S06]  /*03d0*/  HFMA2.MMA R33, -RZ, RZ, 0, 0 ;  /* 0x00000000ff217435 */ /* 0x000fcc00000001ff */
[----:B0-----:R-:W0:Y:S02]  /*03e0*/  MUFU.RCP R4, R6 ;  /* 0x0000000600047308 */ /* 0x001e240000001000 */
[----:B0-----:R-:W-:-:S06]  /*03f0*/  IADD3 R4, R4, 0xffffffe, RZ ;  /* 0x0ffffffe04047810 */ /* 0x001fcc0007ffe0ff */
[----:B------:R-:W0:Y:S02]  /*0400*/  F2I.FTZ.U32.TRUNC.NTZ R3, R4 ;  /* 0x0000000400037305 */ /* 0x000e24000021f000 */
[----:B0-----:R-:W-:-:S04]  /*0410*/  IMAD.MOV R2, RZ, RZ, -R3 ;  /* 0x000000ffff027224 */ /* 0x001fc800078e0a03 */
[----:B------:R-:W-:Y:S02]  /*0420*/  IMAD R7, R2, R26, RZ ;  /* 0x0000001a02077224 */ /* 0x000fe400078e02ff */
[----:B------:R-:W-:-:S04]  /*0430*/  IMAD.MOV.U32 R2, RZ, RZ, RZ ;  /* 0x000000ffff027224 */ /* 0x000fc800078e00ff */
        /* <DEDUP_REMOVED lines=9> */
[----:B------:R-:W-:Y:S02]  /*04d0*/  @!P0 LOP3.LUT R32, RZ, R26, RZ, 0x33, !PT ;  /* 0x0000001aff208212 */ /* 0x000fe400078e33ff */
.L_x_4:
[----:B------:R-:W-:Y:S05]  /*04e0*/  BSYNC B0 ;  /* 0x0000000000007941 */ /* 0x000fea0003800000 */
.L_x_2:
[----:B------:R-:W-:Y:S01]  /*04f0*/  IABS R4, c[0x0][0x214] ;  /* 0x0000850000047a13 */ /* 0x000fe20000000000 */
[----:B------:R-:W-:Y:S01]  /*0500*/  ULDC UR4, c[0x0][0x214] ;  /* 0x0000850000047ab9 */ /* 0x000fe20000000800 */
[----:B------:R-:W-:Y:S01]  /*0510*/  BSSY B0, `(.L_x_5) ;  /* 0x000004a000007945 */ /* 0x000fe20003800000 */
[----:B------:R-:W-:Y:S01]  /*0520*/  UIADD3 UR8, UR4, -0x1, URZ ;  /* 0xffffffff04087890 */ /* 0x000fe2000fffe03f */
[----:B------:R-:W0:Y:S01]  /*0530*/  I2F.RP R6, R4 ;  /* 0x0000000400067306 */ /* 0x000e220000209400 */
[----:B------:R-:W-:Y:S02]  /*0540*/  UISETP.LT.AND UP0, UPT, URZ, UR4, UPT ;  /* 0x000000043f00728c */ /* 0x000fe4000bf01270 */
[----:B------:R-:W-:Y:S02]  /*0550*/  USHF.R.S32.HI UR5, URZ, 0x1f, UR4 ;  /* 0x0000001f3f057899 */ /* 0x000fe40008011404 */
[----:B------:R-:W-:Y:S01]  /*0560*/  IADD3 R7, R4, UR8, RZ ;  /* 0x0000000804077c10 */ /* 0x000fe2000fffe0ff */
[----:B------:R-:W-:-:S03]  /*0570*/  ULEA.HI.SX32 UR4, UR4, 0x1, 0x1 ;  /* 0x0000000104047891 */ /* 0x000fc6000f8f0a3f */
[----:B------:R-:W-:-:S03]  /*0580*/  IABS R2, R7 ;  /* 0x0000000700027213 */ /* 0x000fc60000000000 */
[----:B------:R-:W-:Y:S01]  /*0590*/  @!UP0 UIADD3 UR4, UR5, URZ, URZ ;  /* 0x0000003f05048290 */ /* 0x000fe2000fffe03f */
[----:B0-----:R-:W0:Y:S02]  /*05a0*/  MUFU.RCP R8, R6 ;  /* 0x0000000600087308 */ /* 0x001e240000001000 */
[----:B0-----:R-:W-:Y:S01]  /*05b0*/  IADD3 R8, R8, 0xffffffe, RZ ;  /* 0x0ffffffe08087810 */ /* 0x001fe20007ffe0ff */
[----:B------:R-:W-:-:S05]  /*05c0*/  IMAD.MOV.U32 R6, RZ, RZ, R2 ;  /* 0x000000ffff067224 */ /* 0x000fca00078e0002 */
[----:B------:R-:W0:Y:S02]  /*05d0*/  F2I.FTZ.U32.TRUNC.NTZ R9, R8 ;  /* 0x0000000800097305 */ /* 0x000e24000021f000 */
[----:B0-----:R-:W-:Y:S02]  /*05e0*/  IMAD.MOV R3, RZ, RZ, -R9 ;  /* 0x000000ffff037224 */ /* 0x001fe400078e0a09 */
[----:B------:R-:W-:Y:S02]  /*05f0*/  IMAD.MOV.U32 R8, RZ, RZ, RZ ;  /* 0x000000ffff087224 */ /* 0x000fe400078e00ff */
[----:B------:R-:W-:-:S04]  /*0600*/  IMAD R3, R3, R4, RZ ;  /* 0x0000000403037224 */ /* 0x000fc800078e02ff */
[----:B------:R-:W-:-:S06]  /*0610*/  IMAD.HI.U32 R3, R9, R3, R8 ;  /* 0x0000000309037227 */ /* 0x000fcc00078e0008 */
[----:B------:R-:W-:-:S04]  /*0620*/  IMAD.HI.U32 R2, R3, R6, RZ ;  /* 0x0000000603027227 */ /* 0x000fc800078e00ff */
[----:B------:R-:W-:-:S04]  /*0630*/  IMAD.MOV R3, RZ, RZ, -R2 ;  /* 0x000000ffff037224 */ /* 0x000fc800078e0a02 */
[----:B------:R-:W-:-:S05]  /*0640*/  IMAD R3, R4, R3, R6 ;  /* 0x0000000304037224 */ /* 0x000fca00078e0206 */
[----:B------:R-:W-:-:S13]  /*0650*/  ISETP.GT.U32.AND P1, PT, R4, R3, PT ;  /* 0x000000030400720c */ /* 0x000fda0003f24070 */
[----:B------:R-:W-:Y:S01]  /*0660*/  @!P1 IMAD.IADD R3, R3, 0x1, -R4 ;  /* 0x0000000103039824 */ /* 0x000fe200078e0a04 */
[----:B------:R-:W-:Y:S02]  /*0670*/  @!P1 IADD3 R2, R2, 0x1, RZ ;  /* 0x0000000102029810 */ /* 0x000fe40007ffe0ff */
[----:B------:R-:W-:Y:S02]  /*0680*/  ISETP.NE.AND P1, PT, RZ, c[0x0][0x214], PT ;  /* 0x00008500ff007a0c */ /* 0x000fe40003f25270 */
[-C--:B------:R-:W-:Y:S02]  /*0690*/  ISETP.GE.U32.AND P2, PT, R3, R4.reuse, PT ;  /* 0x000000040300720c */ /* 0x080fe40003f46070 */
[C---:B------:R-:W-:Y:S02]  /*06a0*/  LOP3.LUT R3, R7.reuse, R4, RZ, 0x3c, !PT ;  /* 0x0000000407037212 */ /* 0x040fe400078e3cff */
[----:B------:R-:W-:Y:S02]  /*06b0*/  LOP3.LUT R7, R7, c[0x0][0x214], RZ, 0x3c, !PT ;  /* 0x0000850007077a12 */ /* 0x000fe400078e3cff */
[----:B------:R-:W-:-:S07]  /*06c0*/  ISETP.GE.AND P0, PT, R3, RZ, PT ;  /* 0x000000ff0300720c */ /* 0x000fce0003f06270 */
[----:B------:R-:W-:Y:S02]  /*06d0*/  @P2 IADD3 R2, R2, 0x1, RZ ;  /* 0x0000000102022810 */ /* 0x000fe40007ffe0ff */
[----:B------:R-:W-:-:S03]  /*06e0*/  ISETP.NE.AND P2, PT, RZ, c[0x0][0x214], PT ;  /* 0x00008500ff007a0c */ /* 0x000fc60003f45270 */
[--C-:B------:R-:W-:Y:S02]  /*06f0*/  IMAD.MOV.U32 R9, RZ, RZ, R2.reuse ;  /* 0x000000ffff097224 */ /* 0x100fe400078e0002 */
[----:B------:R-:W-:Y:S02]  /*0700*/  IMAD.MOV.U32 R3, RZ, RZ, R2 ;  /* 0x000000ffff037224 */ /* 0x000fe400078e0002 */
[----:B------:R-:W-:Y:S01]  /*0710*/  @!P0 IMAD.MOV R9, RZ, RZ, -R9 ;  /* 0x000000ffff098224 */ /* 0x000fe200078e0a09 */
[----:B------:R-:W-:Y:S02]  /*0720*/  @!P1 LOP3.LUT R9, RZ, R4, RZ, 0x33, !PT ;  /* 0x00000004ff099212 */ /* 0x000fe400078e33ff */
[----:B------:R-:W-:Y:S02]  /*0730*/  ISETP.GE.AND P1, PT, R7, RZ, PT ;  /* 0x000000ff0700720c */ /* 0x000fe40003f26270 */
[----:B------:R-:W-:Y:S02]  /*0740*/  ISETP.LT.U32.AND P0, PT, R26, R9, PT ;  /* 0x000000091a00720c */ /* 0x000fe40003f01070 */
[----:B------:R-:W-:-:S04]  /*0750*/  SHF.R.S32.HI R4, RZ, 0x1f, R9 ;  /* 0x0000001fff047819 */ /* 0x000fc80000011409 */
[----:B------:R-:W-:-:S04]  /*0760*/  ISETP.LT.AND.EX P0, PT, R25, R4, PT, P0 ;  /* 0x000000041900720c */ /* 0x000fc80003f01300 */
[C---:B------:R-:W-:Y:S01]  /*0770*/  SEL R15, R25.reuse, R4, P0 ;  /* 0x00000004190f7207 */ /* 0x040fe20000000000 */
[----:B------:R-:W-:Y:S01]  /*0780*/  @!P1 IMAD.MOV R3, RZ, RZ, -R3 ;  /* 0x000000ffff039224 */ /* 0x000fe200078e0a03 */
[----:B------:R-:W-:Y:S02]  /*0790*/  @!P2 LOP3.LUT R3, RZ, c[0x0][0x214], RZ, 0x33, !PT ;  /* 0x00008500ff03aa12 */ /* 0x000fe400078e33ff */
[----:B------:R-:W-:Y:S02]  /*07a0*/  LOP3.LUT R2, R25, R15, RZ, 0xfc, !PT ;  /* 0x0000000f19027212 */ /* 0x000fe400078efcff */
[----:B------:R-:W-:Y:S01]  /*07b0*/  SEL R16, R26, R9, P0 ;  /* 0x000000091a107207 */ /* 0x000fe20000000000 */
[----:B------:R-:W-:Y:S01]  /*07c0*/  IMAD R3, R3, UR4, RZ ;  /* 0x0000000403037c24 */ /* 0x000fe2000f8e02ff */
        /* <DEDUP_REMOVED lines=8> */
[----:B------:R-:W-:Y:S02]  /*0850*/  MOV R8, R22 ;  /* 0x0000001600087202 */ /* 0x000fe40000000f00 */
[----:B------:R-:W-:Y:S01]  /*0860*/  MOV R9, R23 ;  /* 0x0000001700097202 */ /* 0x000fe20000000f00 */
[----:B------:R-:W-:Y:S05]  /*0870*/  BRA `(.L_x_7) ;  /* 0x0000013000007947 */ /* 0x000fea0003800000 */
.L_x_6:
[----:B------:R-:W0:Y:S01]  /*0880*/  I2F.U32.RP R4, R16 ;  /* 0x0000001000047306 */ /* 0x000e220000209000 */
[----:B------:R-:W-:-:S07]  /*0890*/  ISETP.NE.U32.AND P0, PT, R16, RZ, PT ;  /* 0x000000ff1000720c */ /* 0x000fce0003f05070 */
[----:B0-----:R-:W0:Y:S02]  /*08a0*/  MUFU.RCP R6, R4 ;  /* 0x0000000400067308 */ /* 0x001e240000001000 */
[----:B0-----:R-:W-:-:S06]  /*08b0*/  IADD3 R6, R6, 0xffffffe, RZ ;  /* 0x0ffffffe06067810 */ /* 0x001fcc0007ffe0ff */
[----:B------:R-:W0:Y:S02]  /*08c0*/  F2I.FTZ.U32.TRUNC.NTZ R7, R6 ;  /* 0x0000000600077305 */ /* 0x000e24000021f000 */
[----:B0-----:R-:W-:Y:S02]  /*08d0*/  IMAD.MOV R2, RZ, RZ, -R7 ;  /* 0x000000ffff027224 */ /* 0x001fe400078e0a07 */
[----:B------:R-:W-:Y:S02]  /*08e0*/  IMAD.MOV.U32 R6, RZ, RZ, RZ ;  /* 0x000000ffff067224 */ /* 0x000fe400078e00ff */
[----:B------:R-:W-:-:S04]  /*08f0*/  IMAD R9, R2, R16, RZ ;  /* 0x0000001002097224 */ /* 0x000fc800078e02ff */
[----:B------:R-:W-:-:S06]  /*0900*/  IMAD.HI.U32 R9, R7, R9, R6 ;  /* 0x0000000907097227 */ /* 0x000fcc00078e0006 */
[----:B------:R-:W-:Y:S01]  /*0910*/  IMAD.HI.U32 R8, R9, R26, RZ ;  /* 0x0000001a09087227 */ /* 0x000fe200078e00ff */
[----:B------:R-:W-:-:S04]  /*0920*/  HFMA2.MMA R9, -RZ, RZ, 0, 0 ;  /* 0x00000000ff097435 */ /* 0x000fc800000001ff */
        /* <DEDUP_REMOVED lines=8> */
.L_x_7:
[----:B------:R-:W-:Y:S05]  /*09b0*/  BSYNC B0 ;  /* 0x0000000000007941 */ /* 0x000fea0003800000 */
.L_x_5:
[----:B------:R-:W-:Y:S01]  /*09c0*/  IMAD.MOV.U32 R6, RZ, RZ, c[0x0][0x1c0] ;  /* 0x00007000ff067624 */ /* 0x000fe200078e00ff */
[----:B------:R-:W-:Y:S01]  /*09d0*/  IABS R19, R3 ;  /* 0x0000000300137213 */ /* 0x000fe20000000000 */
[----:B------:R-:W0:Y:S01]  /*09e0*/  S2R R38, SR_TID.X ;  /* 0x0000000000267919 */ /* 0x000e220000002100 */
[----:B------:R-:W-:Y:S01]  /*09f0*/  IABS R14, c[0x0][0x214] ;  /* 0x00008500000e7a13 */ /* 0x000fe20000000000 */
[C---:B------:R-:W-:Y:S01]  /*0a00*/  IMAD R2, R6.reuse, c[0x0][0x214], RZ ;  /* 0x0000850006027a24 */ /* 0x040fe200078e02ff */
[----:B------:R-:W1:Y:S01]  /*0a10*/  I2F.RP R22, R19 ;  /* 0x0000001300167306 */ /* 0x000e620000209400 */
[----:B------:R-:W-:Y:S01]  /*0a20*/  IADD3 R6, R6, -0x1, RZ ;  /* 0xffffffff06067810 */ /* 0x000fe20007ffe0ff */
[----:B------:R-:W-:Y:S01]  /*0a30*/  BSSY B0, `(.L_x_8) ;  /* 0x0000074000007945 */ /* 0x000fe20003800000 */
[----:B------:R-:W-:-:S02]  /*0a40*/  ISETP.NE.AND P5, PT, R3, RZ, PT ;  /* 0x000000ff0300720c */ /* 0x000fc40003fa5270 */
[----:B------:R-:W-:-:S03]  /*0a50*/  IABS R17, R2 ;  /* 0x0000000200117213 */ /* 0x000fc60000000000 */
[----:B------:R-:W-:Y:S08]  /*0a60*/  I2F.RP R7, R14 ;  /* 0x0000000e00077306 */ /* 0x000ff00000209400 */
[----:B------:R-:W2:Y:S08]  /*0a70*/  I2F.RP R21, R17 ;  /* 0x0000001100157306 */ /* 0x000eb00000209400 */
[----:B-1----:R-:W1:Y:S08]  /*0a80*/  MUFU.RCP R4, R22 ;  /* 0x0000001600047308 */ /* 0x002e700000001000 */
[----:B--2---:R-:W2:Y:S01]  /*0a90*/  MUFU.RCP R10, R21 ;  /* 0x00000015000a7308 */ /* 0x004ea20000001000 */
[----:B-1----:R-:W-:-:S07]  /*0aa0*/  IADD3 R12, R4, 0xffffffe, RZ ;  /* 0x0ffffffe040c7810 */ /* 0x002fce0007ffe0ff */
[----:B------:R-:W1:Y:S01]  /*0ab0*/  MUFU.RCP R24, R7 ;  /* 0x0000000700187308 */ /* 0x000e620000001000 */
[----:B------:R-:W-:Y:S02]  /*0ac0*/  IADD3 R22, R17, UR8, RZ ;  /* 0x0000000811167c10 */ /* 0x000fe4000fffe0ff */
[----:B--2---:R-:W-:-:S05]  /*0ad0*/  IADD3 R10, R10, 0xffffffe, RZ ;  /* 0x0ffffffe0a0a7810 */ /* 0x004fca0007ffe0ff */
[----:B------:R-:W2:Y:S08]  /*0ae0*/  F2I.FTZ.U32.TRUNC.NTZ R13, R12 ;  /* 0x0000000c000d7305 */ /* 0x000eb0000021f000 */
[----:B------:R-:W3:Y:S01]  /*0af0*/  F2I.FTZ.U32.TRUNC.NTZ R11, R10 ;  /* 0x0000000a000b7305 */ /* 0x000ee2000021f000 */
[----:B-1----:R-:W-:Y:S01]  /*0b00*/  IADD3 R24, R24, 0xffffffe, RZ ;  /* 0x0ffffffe18187810 */ /* 0x002fe20007ffe0ff */
[----:B--2---:R-:W-:-:S06]  /*0b10*/  IMAD.MOV R4, RZ, RZ, -R13 ;  /* 0x000000ffff047224 */ /* 0x004fcc00078e0a0d */
[----:B------:R-:W1:Y:S01]  /*0b20*/  F2I.FTZ.U32.TRUNC.NTZ R25, R24 ;  /* 0x0000001800197305 */ /* 0x000e62000021f000 */
[----:B------:R-:W-:Y:S02]  /*0b30*/  IMAD.MOV.U32 R12, RZ, RZ, RZ ;  /* 0x000000ffff0c7224 */ /* 0x000fe400078e00ff */
[----:B------:R-:W-:Y:S02]  /*0b40*/  IMAD R21, R4, R19, RZ ;  /* 0x0000001304157224 */ /* 0x000fe400078e02ff */
[----:B------:R-:W-:Y:S02]  /*0b50*/  IMAD.IADD R4, R6, 0x1, R19 ;  /* 0x0000000106047824 */ /* 0x000fe400078e0213 */
[----:B---3--:R-:W-:Y:S02]  /*0b60*/  IMAD.MOV R18, RZ, RZ, -R11 ;  /* 0x000000ffff127224 */ /* 0x008fe400078e0a0b */
[----:B------:R-:W-:Y:S02]  /*0b70*/  IMAD.MOV.U32 R10, RZ, RZ, RZ ;  /* 0x000000ffff0a7224 */ /* 0x000fe400078e00ff */
[----:B------:R-:W-:-:S02]  /*0b80*/  IMAD R18, R18, R17, RZ ;  /* 0x0000001112127224 */ /* 0x000fc400078e02ff */
[----:B------:R-:W-:Y:S01]  /*0b90*/  IMAD.HI.U32 R21, R13, R21, R12 ;  /* 0x000000150d157227 */ /* 0x000fe200078e000c */
[----:B------:R-:W-:Y:S02]  /*0ba0*/  IABS R13, R22 ;  /* 0x00000016000d7213 */ /* 0x000fe40000000000 */
[----:B------:R-:W-:Y:S01]  /*0bb0*/  IABS R12, R4 ;  /* 0x00000004000c7213 */ /* 0x000fe20000000000 */
[----:B------:R-:W-:Y:S01]  /*0bc0*/  IMAD.HI.U32 R18, R11, R18, R10 ;  /* 0x000000120b127227 */ /* 0x000fe200078e000a */
[----:B------:R-:W-:Y:S02]  /*0bd0*/  IABS R10, R2 ;  /* 0x00000002000a7213 */ /* 0x000fe40000000000 */
[----:B------:R-:W-:Y:S01]  /*0be0*/  IABS R11, R3 ;  /* 0x00000003000b7213 */ /* 0x000fe20000000000 */
[----:B-1----:R-:W-:Y:S02]  /*0bf0*/  IMAD.MOV R7, RZ, RZ, -R25 ;  /* 0x000000ffff077224 */ /* 0x002fe400078e0a19 */
[----:B------:R-:W-:-:S02]  /*0c00*/  IMAD.MOV R10, RZ, RZ, -R10 ;  /* 0x000000ffff0a7224 */ /* 0x000fc400078e0a0a */
[----:B------:R-:W-:-:S04]  /*0c10*/  IMAD.HI.U32 R18, R18, R13, RZ ;  /* 0x0000000d12127227 */ /* 0x000fc800078e00ff */
[----:B------:R-:W-:Y:S02]  /*0c20*/  IMAD R10, R18, R10, R13 ;  /* 0x0000000a120a7224 */ /* 0x000fe400078e020d */
[----:B------:R-:W-:Y:S02]  /*0c30*/  IMAD.MOV R11, RZ, RZ, -R11 ;  /* 0x000000ffff0b7224 */ /* 0x000fe400078e0a0b */
[----:B------:R-:W-:Y:S01]  /*0c40*/  IMAD.HI.U32 R21, R21, R12, RZ ;  /* 0x0000000c15157227 */ /* 0x000fe200078e00ff */
[----:B------:R-:W-:-:S03]  /*0c50*/  ISETP.GT.U32.AND P4, PT, R17, R10, PT ;  /* 0x0000000a1100720c */ /* 0x000fc60003f84070 */
[----:B------:R-:W-:Y:S02]  /*0c60*/  IMAD R7, R7, R14, RZ ;  /* 0x0000000e07077224 */ /* 0x000fe400078e02ff */
[----:B------:R-:W-:Y:S02]  /*0c70*/  IMAD.MOV.U32 R24, RZ, RZ, RZ ;  /* 0x000000ffff187224 */ /* 0x000fe400078e00ff */
[----:B------:R-:W-:Y:S01]  /*0c80*/  IMAD R12, R21, R11, R12 ;  /* 0x0000000b150c7224 */ /* 0x000fe200078e020c */
[----:B------:R-:W-:Y:S01]  /*0c90*/  SHF.R.S32.HI R11, RZ, 0x1f, R2 ;  /* 0x0000001fff0b7819 */ /* 0x000fe20000011402 */
[----:B------:R-:W-:-:S03]  /*0ca0*/  IMAD.HI.U32 R24, R25, R7, R24 ;  /* 0x0000000719187227 */ /* 0x000fc600078e0018 */
[----:B------:R-:W-:Y:S01]  /*0cb0*/  ISETP.GT.U32.AND P3, PT, R19, R12, PT ;  /* 0x0000000c1300720c */ /* 0x000fe20003f64070 */
[----:B------:R-:W-:Y:S01]  /*0cc0*/  @!P4 IMAD.IADD R10, R10, 0x1, -R17 ;  /* 0x000000010a0ac824 */ /* 0x000fe200078e0a11 */
[----:B------:R-:W-:Y:S01]  /*0cd0*/  @!P4 IADD3 R18, R18, 0x1, RZ ;  /* 0x000000011212c810 */ /* 0x000fe20007ffe0ff */
[----:B------:R-:W-:Y:S01]  /*0ce0*/  IMAD.HI.U32 R24, R24, R13, RZ ;  /* 0x0000000d18187227 */ /* 0x000fe200078e00ff */
[----:B------:R-:W-:Y:S02]  /*0cf0*/  ISETP.NE.AND P4, PT, R2, RZ, PT ;  /* 0x000000ff0200720c */ /* 0x000fe40003f85270 */
[-C--:B------:R-:W-:Y:S01]  /*0d00*/  ISETP.GE.U32.AND P2, PT, R10, R17.reuse, PT ;  /* 0x000000110a00720c */ /* 0x080fe20003f46070 */
[----:B------:R-:W-:Y:S01]  /*0d10*/  IMAD.MOV R7, RZ, RZ, -R24 ;  /* 0x000000ffff077224 */ /* 0x000fe200078e0a18 */
[C---:B------:R-:W-:Y:S02]  /*0d20*/  LOP3.LUT R10, R22.reuse, R17, RZ, 0x3c, !PT ;  /* 0x00000011160a7212 */ /* 0x040fe400078e3cff */
[----:B------:R-:W-:Y:S01]  /*0d30*/  LOP3.LUT R22, R22, c[0x0][0x214], RZ, 0x3c, !PT ;  /* 0x0000850016167a12 */ /* 0x000fe200078e3cff */
[----:B------:R-:W-:Y:S01]  /*0d40*/  IMAD R7, R14, R7, R13 ;  /* 0x000000070e077224 */ /* 0x000fe200078e020d */
[----:B------:R-:W-:Y:S01]  /*0d50*/  ISETP.GE.AND P1, PT, R10, RZ, PT ;  /* 0x000000ff0a00720c */ /* 0x000fe20003f26270 */
[----:B------:R-:W-:Y:S01]  /*0d60*/  @!P3 IMAD.IADD R12, R12, 0x1, -R19 ;  /* 0x000000010c0cb824 */ /* 0x000fe200078e0a13 */
[----:B------:R-:W-:-:S02]  /*0d70*/  LOP3.LUT R10, R4, R19, RZ, 0x3c, !PT ;  /* 0x00000013040a7212 */ /* 0x000fc400078e3cff */
[----:B------:R-:W-:Y:S02]  /*0d80*/  ISETP.GT.U32.AND P0, PT, R14, R7, PT ;  /* 0x000000070e00720c */ /* 0x000fe40003f04070 */
[----:B------:R-:W-:Y:S02]  /*0d90*/  ISETP.GE.U32.AND P6, PT, R12, R19, PT ;  /* 0x000000130c00720c */ /* 0x000fe40003fc6070 */
[----:B------:R-:W-:Y:S02]  /*0da0*/  @P2 IADD3 R18, R18, 0x1, RZ ;  /* 0x0000000112122810 */ /* 0x000fe40007ffe0ff */
[----:B------:R-:W-:Y:S02]  /*0db0*/  ISETP.GE.AND P2, PT, R10, RZ, PT ;  /* 0x000000ff0a00720c */ /* 0x000fe40003f46270 */
[----:B------:R-:W-:Y:S01]  /*0dc0*/  @!P3 IADD3 R21, R21, 0x1, RZ ;  /* 0x000000011515b810 */ /* 0x000fe20007ffe0ff */
[----:B------:R-:W-:Y:S01]  /*0dd0*/  @!P1 IMAD.MOV R18, RZ, RZ, -R18 ;  /* 0x000000ffff129224 */ /* 0x000fe200078e0a12 */
[----:B------:R-:W-:-:S02]  /*0de0*/  @!P4 LOP3.LUT R18, RZ, R17, RZ, 0x33, !PT ;  /* 0x00000011ff12c212 */ /* 0x000fc400078e33ff */
[----:B------:R-:W-:Y:S01]  /*0df0*/  ISETP.GE.AND P1, PT, R22, RZ, PT ;  /* 0x000000ff1600720c */ /* 0x000fe20003f26270 */
[----:B------:R-:W-:Y:S01]  /*0e00*/  @!P0 IMAD.IADD R7, R7, 0x1, -R14 ;  /* 0x0000000107078824 */ /* 0x000fe200078e0a0e */
[----:B------:R-:W-:Y:S02]  /*0e10*/  @!P0 IADD3 R24, R24, 0x1, RZ ;  /* 0x0000000118188810 */ /* 0x000fe40007ffe0ff */
[----:B------:R-:W-:Y:S02]  /*0e20*/  @P6 IADD3 R21, R21, 0x1, RZ ;  /* 0x0000000115156810 */ /* 0x000fe40007ffe0ff */
[----:B------:R-:W-:Y:S02]  /*0e30*/  ISETP.GE.U32.AND P3, PT, R7, R14, PT ;  /* 0x0000000e0700720c */ /* 0x000fe40003f66070 */
[----:B------:R-:W-:Y:S01]  /*0e40*/  ISETP.LT.U32.AND P0, PT, R32, R18, PT ;  /* 0x000000122000720c */ /* 0x000fe20003f01070 */
[----:B------:R-:W-:Y:S01]  /*0e50*/  @!P2 IMAD.MOV R21, RZ, RZ, -R21 ;  /* 0x000000ffff15a224 */ /* 0x000fe200078e0a15 */
[----:B------:R-:W-:-:S02]  /*0e60*/  SHF.R.S32.HI R7, RZ, 0x1f, R18 ;  /* 0x0000001fff077819 */ /* 0x000fc40000011412 */
[C---:B------:R-:W-:Y:S02]  /*0e70*/  ISETP.GT.AND P2, PT, R2.reuse, RZ, PT ;  /* 0x000000ff0200720c */ /* 0x040fe40003f44270 */
[CC--:B------:R-:W-:Y:S02]  /*0e80*/  ISETP.LT.AND.EX P0, PT, R33.reuse, R7.reuse, PT, P0 ;  /* 0x000000072100720c */ /* 0x0c0fe40003f01300 */
[----:B------:R-:W-:Y:S02]  /*0e90*/  ISETP.NE.AND P4, PT, RZ, c[0x0][0x214], PT ;  /* 0x00008500ff007a0c */ /* 0x000fe40003f85270 */
[C---:B------:R-:W-:Y:S02]  /*0ea0*/  SEL R10, R33.reuse, R7, P0 ;  /* 0x00000007210a7207 */ /* 0x040fe40000000000 */
[----:B------:R-:W-:Y:S02]  /*0eb0*/  LEA.HI.SX32 R7, R2, 0x1, 0x1 ;  /* 0x0000000102077811 */ /* 0x000fe400078f0aff */
[----:B------:R-:W-:-:S02]  /*0ec0*/  LOP3.LUT R2, R33, R10, RZ, 0xfc, !PT ;  /* 0x0000000a21027212 */ /* 0x000fc400078efcff */
[----:B------:R-:W-:Y:S01]  /*0ed0*/  @P3 IADD3 R24, R24, 0x1, RZ ;  /* 0x0000000118183810 */ /* 0x000fe20007ffe0ff */
[----:B------:R-:W-:Y:S01]  /*0ee0*/  @!P2 IMAD.MOV R7, RZ, RZ, R11 ;  /* 0x000000ffff07a224 */ /* 0x000fe200078e020b */
[----:B------:R-:W-:Y:S02]  /*0ef0*/  ISETP.NE.U32.AND P2, PT, R2, RZ, PT ;  /* 0x000000ff0200720c */ /* 0x000fe40003f45070 */
[----:B------:R-:W-:Y:S01]  /*0f00*/  @!P5 LOP3.LUT R21, RZ, R19, RZ, 0x33, !PT ;  /* 0x00000013ff15d212 */ /* 0x000fe200078e33ff */
[----:B------:R-:W-:Y:S01]  /*0f10*/  @!P1 IMAD.MOV R24, RZ, RZ, -R24 ;  /* 0x000000ffff189224 */ /* 0x000fe200078e0a18 */
[----:B------:R-:W-:Y:S02]  /*0f20*/  @!P4 LOP3.LUT R24, RZ, c[0x0][0x214], RZ, 0x33, !PT ;  /* 0x00008500ff18ca12 */ /* 0x000fe400078e33ff */
[----:B------:R-:W-:Y:S02]  /*0f30*/  ISETP.LT.U32.AND P1, PT, R8, R21, PT ;  /* 0x000000150800720c */ /* 0x000fe40003f21070 */
[----:B------:R-:W-:Y:S01]  /*0f40*/  SHF.R.S32.HI R13, RZ, 0x1f, R21 ;  /* 0x0000001fff0d7819 */ /* 0x000fe20000011415 */
[----:B------:R-:W-:Y:S01]  /*0f50*/  IMAD R2, R24, R7, RZ ;  /* 0x0000000718027224 */ /* 0x000fe200078e02ff */
[----:B------:R-:W-:-:S02]  /*0f60*/  SEL R12, R32, R18, P0 ;  /* 0x00000012200c7207 */ /* 0x000fc40000000000 */
[----:B------:R-:W-:-:S04]  /*0f70*/  ISETP.LT.AND.EX P1, PT, R9, R13, PT, P1 ;  /* 0x0000000d0900720c */ /* 0x000fc80003f21310 */
[----:B------:R-:W-:Y:S02]  /*0f80*/  SEL R14, R8, R21, P1 ;  /* 0x00000015080e7207 */ /* 0x000fe40000800000 */
[----:B------:R-:W-:Y:S01]  /*0f90*/  SEL R13, R9, R13, P1 ;  /* 0x0000000d090d7207 */ /* 0x000fe20000800000 */
[----:B------:R-:W-:Y:S05]  /*0fa0*/  @!P2 BRA `(.L_x_9) ;  /* 0x000000900000a947 */ /* 0x000fea0003800000 */
[----:B0-----:R-:W-:Y:S01]  /*0fb0*/  IMAD.MOV.U32 R18, RZ, RZ, R32 ;  /* 0x000000ffff127224 */ /* 0x001fe200078e0020 */
        /* <DEDUP_REMOVED lines=8> */
.L_x_9:
[----:B0-----:R-:W0:Y:S01]  /*1040*/  I2F.U32.RP R11, R12 ;  /* 0x0000000c000b7306 */ /* 0x001e220000209000 */
        /* <DEDUP_REMOVED lines=18> */
.L_x_10:
[----:B------:R-:W-:Y:S05]  /*1170*/  BSYNC B0 ;  /* 0x0000000000007941 */ /* 0x000fea0003800000 */
.L_x_8:
[----:B------:R-:W-:Y:S01]  /*1180*/  SHF.R.S32.HI R7, RZ, 0x1f, R38 ;  /* 0x0000001fff077819 */ /* 0x000fe20000011426 */
[----:B------:R-:W-:Y:S01]  /*1190*/  ULDC.64 UR8, c[0x0][0x118] ;  /* 0x0000460000087ab9 */ /* 0x000fe20000000a00 */
[----:B------:R-:W-:Y:S02]  /*11a0*/  IADD3 R11, P0, R20, -UR7, RZ ;  /* 0x80000007140b7c10 */ /* 0x000fe4000ff1e0ff */
[----:B------:R-:W-:Y:S02]  /*11b0*/  LEA.HI R23, R7, R38, RZ, 0x2 ;  /* 0x0000002607177211 */ /* 0x000fe400078f10ff */
[----:B------:R-:W-:Y:S02]  /*11c0*/  IADD3.X R18, R0, ~UR6, RZ, P0, !PT ;  /* 0x8000000600127c10 */ /* 0x000fe400087fe4ff */
[----:B------:R-:W-:-:S02]  /*11d0*/  LOP3.LUT R17, R23, 0xfffffffc, RZ, 0xc0, !PT ;  /* 0xfffffffc17117812 */ /* 0x000fc400078ec0ff */
[----:B------:R-:W-:-:S03]  /*11e0*/  SHF.R.S32.HI R23, RZ, 0x2, R23 ;  /* 0x00000002ff177819 */ /* 0x000fc60000011417 */
[----:B------:R-:W-:Y:S01]  /*11f0*/  IMAD.IADD R22, R38, 0x1, -R17 ;  /* 0x0000000126167824 */ /* 0x000fe200078e0a11 */
[C---:B------:R-:W-:Y:S02]  /*1200*/  IADD3 R25, R23.reuse, 0x20, RZ ;  /* 0x0000002017197810 */ /* 0x040fe40007ffe0ff */
[----:B------:R-:W-:Y:S02]  /*1210*/  IADD3 R21, R23, 0x60, RZ ;  /* 0x0000006017157810 */ /* 0x000fe40007ffe0ff */
[----:B------:R-:W-:Y:S02]  /*1220*/  ISETP.GT.U32.AND P3, PT, R11, R22, PT ;  /* 0x000000160b00720c */ /* 0x000fe40003f64070 */
[----:B------:R-:W-:Y:S02]  /*1230*/  SHF.R.S32.HI R17, RZ, 0x1f, R22 ;  /* 0x0000001fff117819 */ /* 0x000fe40000011416 */
[----:B------:R-:W-:Y:S02]  /*1240*/  IADD3 R11, R23, 0x40, RZ ;  /* 0x00000040170b7810 */ /* 0x000fe40007ffe0ff */
[----:B------:R-:W-:-:S02]  /*1250*/  ISETP.GT.AND.EX P3, PT, R18, R17, PT, P3 ;  /* 0x000000111200720c */ /* 0x000fc40003f64330 */
[----:B------:R-:W-:Y:S02]  /*1260*/  IADD3 R32, P0, R22, UR7, RZ ;  /* 0x0000000716207c10 */ /* 0x000fe4000ff1e0ff */
[----:B------:R-:W-:Y:S02]  /*1270*/  ISETP.GE.OR P5, PT, R25, c[0x0][0x314], !P3 ;  /* 0x0000c50019007a0c */ /* 0x000fe40005fa6670 */
[----:B------:R-:W-:Y:S02]  /*1280*/  ISETP.GE.OR P4, PT, R11, c[0x0][0x314], !P3 ;  /* 0x0000c5000b007a0c */ /* 0x000fe40005f86670 */
[----:B------:R-:W-:Y:S02]  /*1290*/  ISETP.GE.OR P6, PT, R23, c[0x0][0x314], !P3 ;  /* 0x0000c50017007a0c */ /* 0x000fe40005fc6670 */
[----:B------:R-:W-:Y:S02]  /*12a0*/  ISETP.GE.OR P3, PT, R21, c[0x0][0x314], !P3 ;  /* 0x0000c50015007a0c */ /* 0x000fe40005f66670 */
[----:B------:R-:W-:-:S05]  /*12b0*/  IADD3.X R33, R17, UR6, RZ, P0, !PT ;  /* 0x0000000611217c10 */ /* 0x000fca00087fe4ff */
[----:B------:R-:W-:Y:S01]  /*12c0*/  @!P5 SHF.R.S32.HI R19, RZ, 0x1f, R25 ;  /* 0x0000001fff13d819 */ /* 0x000fe20000011419 */
[----:B------:R-:W-:Y:S01]  /*12d0*/  @!P5 IMAD.WIDE.U32 R28, R20, R25, R32 ;  /* 0x00000019141cd225 */ /* 0x000fe200078e0020 */
[----:B------:R-:W-:-:S03]  /*12e0*/  @!P4 SHF.R.S32.HI R17, RZ, 0x1f, R11 ;  /* 0x0000001fff11c819 */ /* 0x000fc6000001140b */
[-C--:B------:R-:W-:Y:S01]  /*12f0*/  @!P5 IMAD R19, R19, R20.reuse, RZ ;  /* 0x000000141313d224 */ /* 0x080fe200078e02ff */
[----:B------:R-:W-:Y:S01]  /*1300*/  @!P5 LEA R26, P0, R28, c[0x0][0x208], 0x2 ;  /* 0x000082001c1ada11 */ /* 0x000fe200078010ff */
[----:B------:R-:W-:Y:S02]  /*1310*/  @!P4 IMAD R17, R17, R20, RZ ;  /* 0x000000141111c224 */ /* 0x000fe400078e02ff */
[-C--:B------:R-:W-:Y:S01]  /*1320*/  @!P5 IMAD R18, R25, R0.reuse, R19 ;  /* 0x000000001912d224 */ /* 0x080fe200078e0213 */
[----:B------:R-:W-:Y:S01]  /*1330*/  @!P6 SHF.R.S32.HI R19, RZ, 0x1f, R23 ;  /* 0x0000001fff13e819 */ /* 0x000fe20000011417 */
[----:B------:R-:W-:Y:S02]  /*1340*/  @!P4 IMAD.MOV.U32 R24, RZ, RZ, R32 ;  /* 0x000000ffff18c224 */ /* 0x000fe400078e0020 */
[----:B------:R-:W-:Y:S02]  /*1350*/  @!P4 IMAD.MOV.U32 R25, RZ, RZ, R33 ;  /* 0x000000ffff19c224 */ /* 0x000fe400078e0021 */
[----:B------:R-:W-:-:S02]  /*1360*/  @!P4 IMAD R17, R11, R0, R17 ;  /* 0x000000000b11c224 */ /* 0x000fc400078e0211 */
[----:B------:R-:W-:Y:S01]  /*1370*/  @!P4 IMAD.WIDE.U32 R24, R20, R11, R24 ;  /* 0x0000000b1418c225 */ /* 0x000fe200078e0018 */
[----:B------:R-:W-:-:S03]  /*1380*/  @!P3 SHF.R.S32.HI R11, RZ, 0x1f, R21 ;  /* 0x0000001fff0bb819 */ /* 0x000fc60000011415 */
[----:B------:R-:W-:Y:S02]  /*1390*/  @!P6 IMAD.MOV.U32 R30, RZ, RZ, R32 ;  /* 0x000000ffff1ee224 */ /* 0x000fe400078e0020 */
[-C--:B------:R-:W-:Y:S02]  /*13a0*/  @!P3 IMAD R11, R11, R20.reuse, RZ ;  /* 0x000000140b0bb224 */ /* 0x080fe400078e02ff */
[--C-:B------:R-:W-:Y:S02]  /*13b0*/  @!P6 IMAD.MOV.U32 R31, RZ, RZ, R33.reuse ;  /* 0x000000ffff1fe224 */ /* 0x100fe400078e0021 */
[----:B------:R-:W-:Y:S02]  /*13c0*/  @!P6 IMAD R19, R19, R20, RZ ;  /* 0x000000141313e224 */ /* 0x000fe400078e02ff */
[----:B------:R-:W-:Y:S02]  /*13d0*/  @!P5 IMAD.IADD R18, R29, 0x1, R18 ;  /* 0x000000011d12d824 */ /* 0x000fe400078e0212 */
[----:B------:R-:W-:-:S03]  /*13e0*/  @!P3 IMAD.WIDE.U32 R32, R20, R21, R32 ;  /* 0x000000151420b225 */ /* 0x000fc600078e0020 */
[----:B------:R-:W-:Y:S01]  /*13f0*/  @!P5 LEA.HI.X R27, R28, c[0x0][0x20c], R18, 0x2, P0 ;  /* 0x000083001c1bda11 */ /* 0x000fe200000f1412 */
[----:B------:R-:W-:Y:S01]  /*1400*/  @!P3 IMAD R11, R21, R0, R11 ;  /* 0x00000000150bb224 */ /* 0x000fe200078e020b */
[----:B------:R-:W-:Y:S01]  /*1410*/  @!P3 LEA R36, P0, R32, c[0x0][0x208], 0x2 ;  /* 0x000082002024ba11 */ /* 0x000fe200078010ff */
[----:B------:R-:W-:Y:S01]  /*1420*/  @!P6 IMAD.WIDE.U32 R30, R20, R23, R30 ;  /* 0x00000017141ee225 */ /* 0x000fe200078e001e */
[----:B------:R-:W-:-:S03]  /*1430*/  @!P4 LEA R18, P1, R24, c[0x0][0x208], 0x2 ;  /* 0x000082001812ca11 */ /* 0x000fc600078210ff */
[----:B------:R-:W-:Y:S01]  /*1440*/  @!P6 IMAD R19, R23, R0, R19 ;  /* 0x000000001713e224 */ /* 0x000fe200078e0213 */
[----:B------:R-:W-:Y:S01]  /*1450*/  @!P6 LEA R28, P2, R30, c[0x0][0x208], 0x2 ;  /* 0x000082001e1cea11 */ /* 0x000fe200078410ff */
[----:B------:R-:W-:Y:S02]  /*1460*/  @!P3 IMAD.IADD R11, R33, 0x1, R11 ;  /* 0x00000001210bb824 */ /* 0x000fe400078e020b */
[----:B------:R-:W-:Y:S02]  /*1470*/  @!P6 IMAD.IADD R19, R31, 0x1, R19 ;  /* 0x000000011f13e824 */ /* 0x000fe400078e0213 */
[----:B------:R-:W-:Y:S01]  /*1480*/  @!P4 IMAD.IADD R17, R25, 0x1, R17 ;  /* 0x000000011911c824 */ /* 0x000fe200078e0211 */
[----:B------:R-:W-:Y:S01]  /*1490*/  @!P3 LEA.HI.X R37, R32, c[0x0][0x20c], R11, 0x2, P0 ;  /* 0x000083002025ba11 */ /* 0x000fe200000f140b */
[----:B------:R-:W-:Y:S01]  /*14a0*/  IMAD.MOV.U32 R21, RZ, RZ, -0x800000 ;  /* 0xff800000ff157424 */ /* 0x000fe200078e00ff */
[----:B------:R-:W-:Y:S01]  /*14b0*/  @!P6 LEA.HI.X R29, R30, c[0x0][0x20c], R19, 0x2, P2 ;  /* 0x000083001e1dea11 */ /* 0x000fe200010f1413 */
[----:B------:R-:W-:Y:S01]  /*14c0*/  IMAD.MOV.U32 R11, RZ, RZ, -0x800000 ;  /* 0xff800000ff0b7424 */ /* 0x000fe200078e00ff */
[----:B------:R-:W-:Y:S01]  /*14d0*/  @!P4 LEA.HI.X R19, R24, c[0x0][0x20c], R17, 0x2, P1 ;  /* 0x000083001813ca11 */ /* 0x000fe200008f1411 */
[----:B------:R-:W-:-:S02]  /*14e0*/  IMAD.MOV.U32 R17, RZ, RZ, -0x800000 ;  /* 0xff800000ff117424 */ /* 0x000fc400078e00ff */
[----:B------:R-:W-:Y:S01]  /*14f0*/  IMAD.MOV.U32 R24, RZ, RZ, -0x800000 ;  /* 0xff800000ff187424 */ /* 0x000fe200078e00ff */
[----:B------:R-:W2:Y:S04]  /*1500*/  @!P3 LDG.E R21, [R36.64] ;  /* 0x000000082415b981 */ /* 0x000ea8000c1e1900 */
[----:B------:R-:W3:Y:S04]  /*1510*/  @!P6 LDG.E R11, [R28.64] ;  /* 0x000000081c0be981 */ /* 0x000ee8000c1e1900 */
[----:B------:R0:W4:Y:S04]  /*1520*/  @!P5 LDG.E R17, [R26.64] ;  /* 0x000000081a11d981 */ /* 0x000128000c1e1900 */
[----:B------:R1:W5:Y:S01]  /*1530*/  @!P4 LDG.E R24, [R18.64] ;  /* 0x000000081218c981 */ /* 0x000362000c1e1900 */
[----:B------:R-:W-:-:S04]  /*1540*/  IABS R25, c[0x0][0x1c0] ;  /* 0x0000700000197a13 */ /* 0x000fc80000000000 */
[----:B------:R-:W0:Y:S08]  /*1550*/  I2F.U32.RP R32, R25 ;  /* 0x0000001900207306 */ /* 0x000e300000209000 */
[----:B0-----:R-:W0:Y:S02]  /*1560*/  MUFU.RCP R30, R32 ;  /* 0x00000020001e7308 */ /* 0x001e240000001000 */
[----:B0-----:R-:W-:-:S06]  /*1570*/  IADD3 R30, R30, 0xffffffe, RZ ;  /* 0x0ffffffe1e1e7810 */ /* 0x001fcc0007ffe0ff */
[----:B------:R-:W0:Y:S01]  /*1580*/  F2I.FTZ.U32.TRUNC.NTZ R31, R30 ;  /* 0x0000001e001f7305 */ /* 0x000e22000021f000 */
[----:B-1----:R-:W-:Y:S02]  /*1590*/  IABS R19, R4 ;  /* 0x0000000400137213 */ /* 0x002fe40000000000 */
[----:B------:R-:W-:Y:S01]  /*15a0*/  IABS R18, c[0x0][0x1c0] ;  /* 0x0000700000127a13 */ /* 0x000fe20000000000 */
[----:B0-----:R-:W-:Y:S02]  /*15b0*/  IMAD.MOV R26, RZ, RZ, -R31 ;  /* 0x000000ffff1a7224 */ /* 0x001fe400078e0a1f */
[----:B------:R-:W-:Y:S02]  /*15c0*/  IMAD.MOV.U32 R30, RZ, RZ, RZ ;  /* 0x000000ffff1e7224 */ /* 0x000fe400078e00ff */
[----:B------:R-:W-:-:S04]  /*15d0*/  IMAD R26, R26, R25, RZ ;  /* 0x000000191a1a7224 */ /* 0x000fc800078e02ff */
[----:B------:R-:W-:-:S04]  /*15e0*/  IMAD.HI.U32 R26, R31, R26, R30 ;  /* 0x0000001a1f1a7227 */ /* 0x000fc800078e001e */
[----:B------:R-:W-:Y:S02]  /*15f0*/  IMAD.MOV R18, RZ, RZ, -R18 ;  /* 0x000000ffff127224 */ /* 0x000fe400078e0a12 */
[----:B------:R-:W-:-:S04]  /*1600*/  IMAD.HI.U32 R26, R26, R19, RZ ;  /* 0x000000131a1a7227 */ /* 0x000fc800078e00ff */
[----:B------:R-:W-:-:S05]  /*1610*/  IMAD R18, R26, R18, R19 ;  /* 0x000000121a127224 */ /* 0x000fca00078e0213 */
[----:B------:R-:W-:Y:S02]  /*1620*/  ISETP.GT.U32.AND P3, PT, R25, R18, PT ;  /* 0x000000121900720c */ /* 0x000fe40003f64070 */
[C---:B------:R-:W-:Y:S02]  /*1630*/  ISETP.GT.AND P6, PT, R38.reuse, 0x7f, PT ;  /* 0x0000007f2600780c */ /* 0x040fe40003fc4270 */
[C---:B------:R-:W-:Y:S02]  /*1640*/  ISETP.GT.AND P2, PT, R38.reuse, 0x1ff, PT ;  /* 0x000001ff2600780c */ /* 0x040fe40003f44270 */
[C---:B------:R-:W-:Y:S02]  /*1650*/  ISETP.GT.AND P1, PT, R38.reuse, 0x17f, PT ;  /* 0x0000017f2600780c */ /* 0x040fe40003f24270 */
[----:B------:R-:W-:Y:S01]  /*1660*/  ISETP.GT.AND P0, PT, R38, 0xff, PT ;  /* 0x000000ff2600780c */ /* 0x000fe20003f04270 */
[----:B------:R-:W-:-:S04]  /*1670*/  IMAD R22, R23, 0x5, R22 ;  /* 0x0000000517167824 */ /* 0x000fc800078e0216 */
[----:B------:R-:W-:-:S05]  /*1680*/  @!P3 IMAD.IADD R18, R18, 0x1, -R25 ;  /* 0x000000011212b824 */ /* 0x000fca00078e0a19 */
[----:B------:R-:W-:Y:S02]  /*1690*/  ISETP.GE.U32.AND P4, PT, R18, R25, PT ;  /* 0x000000191200720c */ /* 0x000fe40003f86070 */
[----:B------:R-:W-:Y:S02]  /*16a0*/  LOP3.LUT R18, R9, R13, RZ, 0xfc, !PT ;  /* 0x0000000d09127212 */ /* 0x000fe400078efcff */
[----:B------:R-:W-:Y:S02]  /*16b0*/  LOP3.LUT R4, R4, c[0x0][0x1c0], RZ, 0x3c, !PT ;  /* 0x0000700004047a12 */ /* 0x000fe400078e3cff */
[----:B------:R-:W-:-:S07]  /*16c0*/  @!P3 IADD3 R26, R26, 0x1, RZ ;  /* 0x000000011a1ab810 */ /* 0x000fce0007ffe0ff */
[----:B------:R-:W-:Y:S01]  /*16d0*/  @P4 IADD3 R26, R26, 0x1, RZ ;  /* 0x000000011a1a4810 */ /* 0x000fe20007ffe0ff */
[----:B------:R-:W-:Y:S01]  /*16e0*/  BSSY B0, `(.L_x_11) ;  /* 0x0000028000007945 */ /* 0x000fe20003800000 */
[----:B--2---:R0:W-:Y:S04]  /*16f0*/  @!P6 STS [R22.X4+0x780], R21 ;  /* 0x000780151600e388 */ /* 0x0041e80000004800 */
[----:B---3--:R0:W-:Y:S01]  /*1700*/  @!P2 STS [R22.X4], R11 ;  /* 0x0000000b1600a388 */ /* 0x0081e20000004800 */
[----:B------:R-:W-:-:S03]  /*1710*/  ISETP.NE.U32.AND P2, PT, R18, RZ, PT ;  /* 0x000000ff1200720c */ /* 0x000fc60003f45070 */
[----:B----4-:R0:W-:Y:S01]  /*1720*/  @!P1 STS [R22.X4+0x280], R17 ;  /* 0x0002801116009388 */ /* 0x0101e20000004800 */
[----:B------:R-:W-:-:S03]  /*1730*/  ISETP.GE.AND P1, PT, R4, RZ, PT ;  /* 0x000000ff0400720c */ /* 0x000fc60003f26270 */
[----:B-----5:R0:W-:Y:S01]  /*1740*/  @!P0 STS [R22.X4+0x500], R24 ;  /* 0x0005001816008388 */ /* 0x0201e20000004800 */
[----:B------:R-:W-:Y:S01]  /*1750*/  ISETP.NE.AND P0, PT, RZ, c[0x0][0x1c0], PT ;  /* 0x00007000ff007a0c */ /* 0x000fe20003f05270 */
[----:B------:R-:W-:-:S08]  /*1760*/  IMAD.MOV.U32 R4, RZ, RZ, R26 ;  /* 0x000000ffff047224 */ /* 0x000fd000078e001a */
[----:B------:R-:W-:-:S04]  /*1770*/  @!P1 IMAD.MOV R4, RZ, RZ, -R4 ;  /* 0x000000ffff049224 */ /* 0x000fc800078e0a04 */
[----:B------:R-:W-:Y:S01]  /*1780*/  @!P0 LOP3.LUT R4, RZ, c[0x0][0x1c0], RZ, 0x33, !PT ;  /* 0x00007000ff048a12 */ /* 0x000fe200078e33ff */
[----:B------:R-:W-:Y:S05]  /*1790*/  @!P2 BRA `(.L_x_12) ;  /* 0x000000900000a947 */ /* 0x000fea0003800000 */
[----:B------:R-:W-:Y:S01]  /*17a0*/  IMAD.MOV.U32 R18, RZ, RZ, R8 ;  /* 0x000000ffff127224 */ /* 0x000fe200078e0008 */
[----:B------:R-:W-:Y:S01]  /*17b0*/  MOV R26, R14 ;  /* 0x0000000e001a7202 */ /* 0x000fe20000000f00 */
[----:B0-----:R-:W-:Y:S01]  /*17c0*/  IMAD.MOV.U32 R17, RZ, RZ, R9 ;  /* 0x000000ffff117224 */ /* 0x001fe200078e0009 */
[----:B------:R-:W-:Y:S02]  /*17d0*/  MOV R25, R13 ;  /* 0x0000000d00197202 */ /* 0x000fe40000000f00 */
[----:B------:R-:W-:Y:S02]  /*17e0*/  MOV R24, 0x1800 ;  /* 0x0000180000187802 */ /* 0x000fe40000000f00 */
[----:B------:R-:W-:Y:S05]  /*17f0*/  CALL.REL.NOINC `($__internal_0_$__cuda_sm20_div_s64) ;  /* 0x000030d000007944 */ /* 0x000fea0003c00000 */
[----:B------:R-:W-:Y:S02]  /*1800*/  MOV R42, R22 ;  /* 0x00000016002a7202 */ /* 0x000fe40000000f00 */
[----:B------:R-:W-:Y:S01]  /*1810*/  MOV R43, R23 ;  /* 0x00000017002b7202 */ /* 0x000fe20000000f00 */
[----:B------:R-:W-:Y:S05]  /*1820*/  BRA `(.L_x_13) ;  /* 0x0000013000007947 */ /* 0x000fea0003800000 */
.L_x_12:
        /* <DEDUP_REMOVED lines=19> */
.L_x_13:
[----:B------:R-:W-:Y:S05]  /*1960*/  BSYNC B0 ;  /* 0x0000000000007941 */ /* 0x000fea0003800000 */
.L_x_11:
[----:B------:R-:W-:Y:S01]  /*1970*/  BAR.SYNC.DEFER_BLOCKING 0x0 ;  /* 0x0000000000007b1d */ /* 0x000fe20000010000 */
[----:B------:R-:W-:Y:S01]  /*1980*/  LEA.HI R11, R7, R38, RZ, 0x5 ;  /* 0x00000026070b7211 */ /* 0x000fe200078f28ff */
[----:B------:R-:W-:Y:S02]  /*1990*/  IMAD.MOV.U32 R36, RZ, RZ, -0x800000 ;  /* 0xff800000ff247424 */ /* 0x000fe400078e00ff */
[----:B------:R-:W-:Y:S01]  /*19a0*/  IMAD.MOV.U32 R33, RZ, RZ, -0x800000 ;  /* 0xff800000ff217424 */ /* 0x000fe200078e00ff */
[----:B------:R-:W-:Y:S01]  /*19b0*/  LOP3.LUT R7, R11, 0xffffffe0, RZ, 0xc0, !PT ;  /* 0xffffffe00b077812 */ /* 0x000fe200078ec0ff */
[----:B------:R-:W-:Y:S01]  /*19c0*/  IMAD.MOV.U32 R32, RZ, RZ, -0x800000 ;  /* 0xff800000ff207424 */ /* 0x000fe200078e00ff */
[----:B------:R-:W-:Y:S01]  /*19d0*/  SHF.R.S32.HI R11, RZ, 0x5, R11 ;  /* 0x00000005ff0b7819 */ /* 0x000fe2000001140b */
[----:B------:R-:W-:Y:S01]  /*19e0*/  IMAD.MOV.U32 R34, RZ, RZ, -0x800000 ;  /* 0xff800000ff227424 */ /* 0x000fe200078e00ff */
[----:B------:R-:W-:Y:S01]  /*19f0*/  ULDC.U8 UR4, c[0x0][0x329] ;  /* 0x0000ca4000047ab9 */ /* 0x000fe20000000000 */
[----:B------:R-:W-:Y:S01]  /*1a00*/  IMAD.IADD R38, R38, 0x1, -R7 ;  /* 0x0000000126267824 */ /* 0x000fe200078e0a07 */
[----:B------:R-:W-:Y:S01]  /*1a10*/  BSSY B1, `(.L_x_14) ;  /* 0x0000240000017945 */ /* 0x000fe20003800000 */
[----:B------:R-:W-:-:S02]  /*1a20*/  IMAD.MOV.U32 R31, RZ, RZ, 0x7f800000 ;  /* 0x7f800000ff1f7424 */ /* 0x000fc400078e00ff */
[----:B------:R-:W-:-:S05]  /*1a30*/  IMAD R27, R38, 0x5, R11 ;  /* 0x00000005261b7824 */ /* 0x000fca00078e020b */
[----:B------:R-:W-:Y:S04]  /*1a40*/  @!P6 LDS R36, [R27.X4] ;  /* 0x000000001b24e984 */ /* 0x000fe80000004800 */
[----:B------:R-:W0:Y:S04]  /*1a50*/  @!P6 LDS R33, [R27.X4+0x280] ;  /* 0x000280001b21e984 */ /* 0x000e280000004800 */
[----:B------:R-:W1:Y:S04]  /*1a60*/  @!P6 LDS R32, [R27.X4+0x500] ;  /* 0x000500001b20e984 */ /* 0x000e680000004800 */
[----:B------:R-:W2:Y:S01]  /*1a70*/  @!P6 LDS R34, [R27.X4+0x780] ;  /* 0x000780001b22e984 */ /* 0x000ea20000004800 */
[----:B0-----:R-:W-:-:S04]  /*1a80*/  FMNMX.FTZ R7, R36, R33, !PT ;  /* 0x0000002124077209 */ /* 0x001fc80007810000 */
[----:B-1----:R-:W-:-:S04]  /*1a90*/  FMNMX.FTZ R7, R7, R32, !PT ;  /* 0x0000002007077209 */ /* 0x002fc80007810000 */
[----:B--2---:R-:W-:-:S05]  /*1aa0*/  FMNMX.FTZ R18, R7, R34, !PT ;  /* 0x0000002207127209 */ /* 0x004fca0007810000 */
[----:B------:R-:W0:Y:S02]  /*1ab0*/  SHFL.BFLY PT, R19, R18, 0x10, 0x1f ;  /* 0x0e001f0012137f89 */ /* 0x000e2400000e0000 */
[----:B0-----:R-:W-:-:S05]  /*1ac0*/  FMNMX.FTZ R19, R18, R19, !PT ;  /* 0x0000001312137209 */ /* 0x001fca0007810000 */
[----:B------:R-:W0:Y:S02]  /*1ad0*/  SHFL.BFLY PT, R22, R19, 0x8, 0x1f ;  /* 0x0d001f0013167f89 */ /* 0x000e2400000e0000 */
[----:B0-----:R-:W-:-:S05]  /*1ae0*/  FMNMX.FTZ R22, R19, R22, !PT ;  /* 0x0000001613167209 */ /* 0x001fca0007810000 */
[----:B------:R-:W0:Y:S02]  /*1af0*/  SHFL.BFLY PT, R9, R22, 0x4, 0x1f ;  /* 0x0c801f0016097f89 */ /* 0x000e2400000e0000 */
[----:B0-----:R-:W-:-:S05]  /*1b00*/  FMNMX.FTZ R9, R22, R9, !PT ;  /* 0x0000000916097209 */ /* 0x001fca0007810000 */
[----:B------:R-:W0:Y:S02]  /*1b10*/  SHFL.BFLY PT, R8, R9, 0x2, 0x1f ;  /* 0x0c401f0009087f89 */ /* 0x000e2400000e0000 */
[----:B0-----:R-:W-:-:S05]  /*1b20*/  FMNMX.FTZ R8, R9, R8, !PT ;  /* 0x0000000809087209 */ /* 0x001fca0007810000 */
[----:B------:R-:W0:Y:S02]  /*1b30*/  SHFL.BFLY PT, R7, R8, 0x1, 0x1f ;  /* 0x0c201f0008077f89 */ /* 0x000e2400000e0000 */
[----:B0-----:R-:W-:-:S04]  /*1b40*/  FMNMX.FTZ R7, R8, R7, !PT ;  /* 0x0000000708077209 */ /* 0x001fc80007810000 */
[----:B------:R-:W-:-:S04]  /*1b50*/  FSETP.NEU.FTZ.AND P0, PT, R7, -INF , PT ;  /* 0xff8000000700780b */ /* 0x000fc80003f1d000 */
[----:B------:R-:W-:-:S05]  /*1b60*/  FSEL R17, R7, RZ, P0 ;  /* 0x000000ff07117208 */ /* 0x000fca0000000000 */
[C---:B------:R-:W-:Y:S02]  /*1b70*/  FADD.FTZ R18, -R17.reuse, R36 ;  /* 0x0000002411127221 */ /* 0x040fe40000010100 */
[C---:B------:R-:W-:Y:S02]  /*1b80*/  FADD.FTZ R24, -R17.reuse, R33 ;  /* 0x0000002111187221 */ /* 0x040fe40000010100 */
[----:B------:R-:W-:Y:S02]  /*1b90*/  FMUL.FTZ R18, R18, 1.4426950216293334961 ;  /* 0x3fb8aa3b12127820 */ /* 0x000fe40000410000 */
[----:B------:R-:W-:Y:S02]  /*1ba0*/  FMUL.FTZ R24, R24, 1.4426950216293334961 ;  /* 0x3fb8aa3b18187820 */ /* 0x000fe40000410000 */
[C---:B------:R-:W-:Y:S02]  /*1bb0*/  FADD.FTZ R19, -R17.reuse, R32 ;  /* 0x0000002011137221 */ /* 0x040fe40000010100 */
[----:B------:R-:W-:Y:S01]  /*1bc0*/  MUFU.EX2 R18, R18 ;  /* 0x0000001200127308 */ /* 0x000fe20000000800 */
[----:B------:R-:W-:-:S02]  /*1bd0*/  FADD.FTZ R21, -R17, R34 ;  /* 0x0000002211157221 */ /* 0x000fc40000010100 */
[----:B------:R-:W-:Y:S02]  /*1be0*/  FMUL.FTZ R19, R19, 1.4426950216293334961 ;  /* 0x3fb8aa3b13137820 */ /* 0x000fe40000410000 */
[----:B------:R-:W-:-:S03]  /*1bf0*/  FMUL.FTZ R21, R21, 1.4426950216293334961 ;  /* 0x3fb8aa3b15157820 */ /* 0x000fc60000410000 */
[----:B------:R-:W0:Y:S08]  /*1c00*/  MUFU.EX2 R9, R24 ;  /* 0x0000001800097308 */ /* 0x000e300000000800 */
[----:B------:R-:W1:Y:S08]  /*1c10*/  MUFU.EX2 R8, R19 ;  /* 0x0000001300087308 */ /* 0x000e700000000800 */
[----:B------:R-:W2:Y:S01]  /*1c20*/  MUFU.EX2 R7, R21 ;  /* 0x0000001500077308 */ /* 0x000ea20000000800 */
[----:B0-----:R-:W-:-:S04]  /*1c30*/  FADD.FTZ R9, R18, R9 ;  /* 0x0000000912097221 */ /* 0x001fc80000010000 */
[----:B-1----:R-:W-:Y:S01]  /*1c40*/  FADD.FTZ R8, R9, R8 ;  /* 0x0000000809087221 */ /* 0x002fe20000010000 */
[----:B------:R-:W-:-:S03]  /*1c50*/  IABS R9, R2 ;  /* 0x0000000200097213 */ /* 0x000fc60000000000 */
[----:B--2---:R-:W-:Y:S01]  /*1c60*/  FADD.FTZ R23, R8, R7 ;  /* 0x0000000708177221 */ /* 0x004fe20000010000 */
[----:B------:R-:W-:Y:S01]  /*1c70*/  IABS R8, c[0x0][0x1c0] ;  /* 0x0000700000087a13 */ /* 0x000fe20000000000 */
[----:B------:R-:W0:Y:S03]  /*1c80*/  I2F.RP R7, R9 ;  /* 0x0000000900077306 */ /* 0x000e260000209400 */
[----:B------:R-:W1:Y:S05]  /*1c90*/  SHFL.BFLY PT, R22, R23, 0x10, 0x1f ;  /* 0x0e001f0017167f89 */ /* 0x000e6a00000e0000 */
[----:B------:R-:W2:Y:S08]  /*1ca0*/  I2F.U32.RP R21, R8 ;  /* 0x0000000800157306 */ /* 0x000eb00000209000 */
[----:B0-----:R-:W0:Y:S08]  /*1cb0*/  MUFU.RCP R7, R7 ;  /* 0x0000000700077308 */ /* 0x001e300000001000 */
[----:B--2---:R-:W2:Y:S01]  /*1cc0*/  MUFU.RCP R25, R21 ;  /* 0x0000001500197308 */ /* 0x004ea20000001000 */
[----:B-1----:R-:W-:-:S05]  /*1cd0*/  FADD.FTZ R22, R23, R22 ;  /* 0x0000001617167221 */ /* 0x002fca0000010000 */
[----:B------:R-:W1:Y:S01]  /*1ce0*/  SHFL.BFLY PT, R19, R22, 0x8, 0x1f ;  /* 0x0d001f0016137f89 */ /* 0x000e6200000e0000 */
[----:B0-----:R-:W-:Y:S02]  /*1cf0*/  IADD3 R28, R7, 0xffffffe, RZ ;  /* 0x0ffffffe071c7810 */ /* 0x001fe40007ffe0ff */
[----:B------:R-:W-:Y:S02]  /*1d00*/  IABS R7, R2 ;  /* 0x0000000200077213 */ /* 0x000fe40000000000 */
[----:B------:R-:W0:Y:S01]  /*1d10*/  F2I.FTZ.U32.TRUNC.NTZ R29, R28 ;  /* 0x0000001c001d7305 */ /* 0x000e22000021f000 */
[----:B--2---:R-:W-:Y:S02]  /*1d20*/  IADD3 R25, R25, 0xffffffe, RZ ;  /* 0x0ffffffe19197810 */ /* 0x004fe40007ffe0ff */
[----:B------:R-:W-:-:S05]  /*1d30*/  IMAD.MOV R7, RZ, RZ, -R7 ;  /* 0x000000ffff077224 */ /* 0x000fca00078e0a07 */
[----:B------:R-:W2:Y:S01]  /*1d40*/  F2I.FTZ.U32.TRUNC.NTZ R25, R25 ;  /* 0x0000001900197305 */ /* 0x000ea2000021f000 */
[----:B0-----:R-:W-:Y:S02]  /*1d50*/  IMAD.MOV R24, RZ, RZ, -R29 ;  /* 0x000000ffff187224 */ /* 0x001fe400078e0a1d */
[----:B------:R-:W-:Y:S02]  /*1d60*/  IMAD.MOV.U32 R28, RZ, RZ, RZ ;  /* 0x000000ffff1c7224 */ /* 0x000fe400078e00ff */
[----:B-1----:R-:W-:Y:S02]  /*1d70*/  FADD.FTZ R19, R22, R19 ;  /* 0x0000001316137221 */ /* 0x002fe40000010000 */
[----:B------:R-:W-:Y:S02]  /*1d80*/  IMAD.IADD R22, R6, 0x1, R9 ;  /* 0x0000000106167824 */ /* 0x000fe400078e0209 */
[----:B------:R-:W-:Y:S01]  /*1d90*/  IMAD R21, R24, R9, RZ ;  /* 0x0000000918157224 */ /* 0x000fe200078e02ff */
[----:B------:R-:W0:Y:S01]  /*1da0*/  SHFL.BFLY PT, R18, R19, 0x4, 0x1f ;  /* 0x0c801f0013127f89 */ /* 0x000e2200000e0000 */
[----:B--2---:R-:W-:-:S02]  /*1db0*/  IMAD.MOV R6, RZ, RZ, -R25 ;  /* 0x000000ffff067224 */ /* 0x004fc400078e0a19 */
[----:B------:R-:W-:-:S04]  /*1dc0*/  IMAD.HI.U32 R21, R29, R21, R28 ;  /* 0x000000151d157227 */ /* 0x000fc800078e001c */
[----:B------:R-:W-:Y:S02]  /*1dd0*/  IMAD R29, R6, R8, RZ ;  /* 0x00000008061d7224 */ /* 0x000fe400078e02ff */
[----:B------:R-:W-:-:S04]  /*1de0*/  IMAD.MOV.U32 R24, RZ, RZ, RZ ;  /* 0x000000ffff187224 */ /* 0x000fc800078e00ff */
[----:B------:R-:W-:-:S04]  /*1df0*/  IMAD.HI.U32 R29, R25, R29, R24 ;  /* 0x0000001d191d7227 */ /* 0x000fc800078e0018 */
[----:B0-----:R-:W-:Y:S01]  /*1e00*/  FADD.FTZ R18, R19, R18 ;  /* 0x0000001213127221 */ /* 0x001fe20000010000 */
[----:B------:R-:W-:-:S04]  /*1e10*/  IABS R19, R22 ;  /* 0x0000001600137213 */ /* 0x000fc80000000000 */
[----:B------:R-:W0:Y:S01]  /*1e20*/  SHFL.BFLY PT, R23, R18, 0x2, 0x1f ;  /* 0x0c401f0012177f89 */ /* 0x000e2200000e0000 */
[----:B------:R-:W-:Y:S01]  /*1e30*/  IMAD.MOV.U32 R26, RZ, RZ, R19 ;  /* 0x000000ffff1a7224 */ /* 0x000fe200078e0013 */
[----:B------:R-:W-:-:S03]  /*1e40*/  IABS R19, c[0x0][0x1c0] ;  /* 0x0000700000137a13 */ /* 0x000fc60000000000 */
[----:B------:R-:W-:-:S04]  /*1e50*/  IMAD.HI.U32 R21, R21, R26, RZ ;  /* 0x0000001a15157227 */ /* 0x000fc800078e00ff */
[----:B------:R-:W-:Y:S02]  /*1e60*/  IMAD R6, R21, R7, R26 ;  /* 0x0000000715067224 */ /* 0x000fe400078e021a */
[----:B------:R-:W-:Y:S02]  /*1e70*/  IMAD.MOV R19, RZ, RZ, -R19 ;  /* 0x000000ffff137224 */ /* 0x000fe400078e0a13 */
[----:B------:R-:W-:Y:S01]  /*1e80*/  IMAD.HI.U32 R29, R29, R26, RZ ;  /* 0x0000001a1d1d7227 */ /* 0x000fe200078e00ff */
[----:B------:R-:W-:-:S03]  /*1e90*/  ISETP.GT.U32.AND P0, PT, R9, R6, PT ;  /* 0x000000060900720c */ /* 0x000fc60003f04070 */
[----:B------:R-:W-:-:S05]  /*1ea0*/  IMAD R19, R29, R19, R26 ;  /* 0x000000131d137224 */ /* 0x000fca00078e021a */
[----:B------:R-:W-:Y:S01]  /*1eb0*/  ISETP.GT.U32.AND P5, PT, R8, R19, PT ;  /* 0x000000130800720c */ /* 0x000fe20003fa4070 */
[----:B0-----:R-:W-:-:S04]  /*1ec0*/  FADD.FTZ R18, R18, R23 ;  /* 0x0000001712127221 */ /* 0x001fc80000010000 */
[----:B------:R-:W-:Y:S01]  /*1ed0*/  @!P0 IMAD.IADD R6, R6, 0x1, -R9 ;  /* 0x0000000106068824 */ /* 0x000fe200078e0a09 */
[----:B------:R-:W-:Y:S01]  /*1ee0*/  @!P0 IADD3 R21, R21, 0x1, RZ ;  /* 0x0000000115158810 */ /* 0x000fe20007ffe0ff */
[----:B------:R-:W0:Y:S01]  /*1ef0*/  SHFL.BFLY PT, R7, R18, 0x1, 0x1f ;  /* 0x0c201f0012077f89 */ /* 0x000e2200000e0000 */
[----:B------:R-:W-:Y:S02]  /*1f00*/  ISETP.GT.AND P0, PT, R2, RZ, PT ;  /* 0x000000ff0200720c */ /* 0x000fe40003f04270 */
[-C--:B------:R-:W-:Y:S02]  /*1f10*/  ISETP.GE.U32.AND P4, PT, R6, R9.reuse, PT ;  /* 0x000000090600720c */ /* 0x080fe40003f86070 */
[C---:B------:R-:W-:Y:S01]  /*1f20*/  LOP3.LUT R6, R22.reuse, R9, RZ, 0x3c, !PT ;  /* 0x0000000916067212 */ /* 0x040fe200078e3cff */
[----:B------:R-:W-:Y:S01]  /*1f30*/  @!P5 IMAD.IADD R19, R19, 0x1, -R8 ;  /* 0x000000011313d824 */ /* 0x000fe200078e0a08 */
[----:B------:R-:W-:Y:S02]  /*1f40*/  LOP3.LUT R22, R22, c[0x0][0x1c0], RZ, 0x3c, !PT ;  /* 0x0000700016167a12 */ /* 0x000fe400078e3cff */
[----:B------:R-:W-:-:S02]  /*1f50*/  ISETP.GE.AND P3, PT, R6, RZ, PT ;  /* 0x000000ff0600720c */ /* 0x000fc40003f66270 */
[----:B------:R-:W-:Y:S01]  /*1f60*/  ISETP.GE.U32.AND P1, PT, R19, R8, PT ;  /* 0x000000081300720c */ /* 0x000fe20003f26070 */
[----:B------:R-:W1:Y:S01]  /*1f70*/  S2R R6, SR_TID.X ;  /* 0x0000000000067919 */ /* 0x000e620000002100 */
[----:B------:R-:W-:Y:S02]  /*1f80*/  @!P5 IADD3 R29, R29, 0x1, RZ ;  /* 0x000000011d1dd810 */ /* 0x000fe40007ffe0ff */
[----:B------:R-:W-:Y:S02]  /*1f90*/  ISETP.GE.AND P2, PT, R22, RZ, PT ;  /* 0x000000ff1600720c */ /* 0x000fe40003f46270 */
[----:B------:R-:W-:Y:S02]  /*1fa0*/  @P4 IADD3 R21, R21, 0x1, RZ ;  /* 0x0000000115154810 */ /* 0x000fe40007ffe0ff */
[----:B------:R-:W-:Y:S02]  /*1fb0*/  ISETP.GT.AND P4, PT, R3, RZ, PT ;  /* 0x000000ff0300720c */ /* 0x000fe40003f84270 */
[----:B------:R-:W-:Y:S01]  /*1fc0*/  SHF.R.S32.HI R22, RZ, 0x1f, R2 ;  /* 0x0000001fff167819 */ /* 0x000fe20000011402 */
[----:B------:R-:W-:Y:S01]  /*1fd0*/  @!P3 IMAD.MOV R21, RZ, RZ, -R21 ;  /* 0x000000ffff15b224 */ /* 0x000fe200078e0a15 */
[----:B------:R-:W-:Y:S01]  /*1fe0*/  ISETP.NE.AND P5, PT, R2, RZ, PT ;  /* 0x000000ff0200720c */ /* 0x000fe20003fa5270 */
[----:B0-----:R-:W-:Y:S01]  /*1ff0*/  FADD.FTZ R18, R18, R7 ;  /* 0x0000000712127221 */ /* 0x001fe20000010000 */
[----:B------:R-:W-:-:S02]  /*2000*/  @P1 IADD3 R29, R29, 0x1, RZ ;  /* 0x000000011d1d1810 */ /* 0x000fc40007ffe0ff */
[----:B------:R-:W-:Y:S01]  /*2010*/  LEA.HI.SX32 R7, R2, 0x1, 0x1 ;  /* 0x0000000102077811 */ /* 0x000fe200078f0aff */
[----:B------:R-:W-:Y:S01]  /*2020*/  @!P0 IMAD.MOV R7, RZ, RZ, R22 ;  /* 0x000000ffff078224 */ /* 0x000fe200078e0216 */
[----:B------:R-:W-:Y:S01]  /*2030*/  FSETP.NE.FTZ.AND P1, PT, R18, RZ, PT ;  /* 0x000000ff1200720b */ /* 0x000fe20003f35000 */
[----:B------:R-:W-:Y:S01]  /*2040*/  @!P2 IMAD.MOV R29, RZ, RZ, -R29 ;  /* 0x000000ffff1da224 */ /* 0x000fe200078e0a1d */
[----:B------:R-:W-:Y:S02]  /*2050*/  ISETP.NE.AND P0, PT, RZ, c[0x0][0x1c0], PT ;  /* 0x00007000ff007a0c */ /* 0x000fe40003f05270 */
[----:B------:R-:W-:Y:S02]  /*2060*/  SHF.R.S32.HI R19, RZ, 0x1f, R3 ;  /* 0x0000001fff137819 */ /* 0x000fe40000011403 */
[----:B------:R-:W-:Y:S02]  /*2070*/  LEA.HI.SX32 R8, R3, 0x1, 0x1 ;  /* 0x0000000103087811 */ /* 0x000fe400078f0aff */
[C---:B-1----:R-:W-:Y:S01]  /*2080*/  LOP3.LUT P2, RZ, R6.reuse, 0x1f, RZ, 0xc0, !PT ;  /* 0x0000001f06ff7812 */ /* 0x042fe2000784c0ff */
[----:B------:R-:W-:Y:S01]  /*2090*/  @!P4 IMAD.MOV R8, RZ, RZ, R19 ;  /* 0x000000ffff08c224 */ /* 0x000fe200078e0213 */
[----:B------:R-:W-:Y:S01]  /*20a0*/  ISETP.NE.AND P3, PT, RZ, UR4, PT ;  /* 0x00000004ff007c0c */ /* 0x000fe2000bf65270 */
[----:B------:R-:W-:Y:S01]  /*20b0*/  IMAD.MOV.U32 R19, RZ, RZ, c[0x0][0x214] ;  /* 0x00008500ff137624 */ /* 0x000fe200078e00ff */
[----:B------:R-:W-:Y:S01]  /*20c0*/  ISETP.GT.OR P2, PT, R6, 0x7f, P2 ;  /* 0x0000007f0600780c */ /* 0x000fe20001744670 */
[----:B------:R-:W0:Y:S01]  /*20d0*/  @P1 MUFU.LG2 R18, R18 ;  /* 0x0000001200121308 */ /* 0x000e220000000c00 */
[----:B------:R-:W-:-:S02]  /*20e0*/  @!P5 LOP3.LUT R21, RZ, R9, RZ, 0x33, !PT ;  /* 0x00000009ff15d212 */ /* 0x000fc400078e33ff */
[----:B------:R-:W-:Y:S02]  /*20f0*/  SEL R9, R19, 0x1, !P3 ;  /* 0x0000000113097807 */ /* 0x000fe40005800000 */
[----:B------:R-:W-:Y:S02]  /*2100*/  @!P0 LOP3.LUT R29, RZ, c[0x0][0x1c0], RZ, 0x33, !PT ;  /* 0x00007000ff1d8a12 */ /* 0x000fe400078e33ff */
[----:B------:R-:W-:Y:S01]  /*2110*/  ISETP.LT.U32.AND P0, PT, R40, R21, PT ;  /* 0x000000152800720c */ /* 0x000fe20003f01070 */
[-C--:B------:R-:W-:Y:S01]  /*2120*/  IMAD R23, R4, R9.reuse, RZ ;  /* 0x0000000904177224 */ /* 0x080fe200078e02ff */
[----:B------:R-:W-:Y:S01]  /*2130*/  SHF.R.S32.HI R19, RZ, 0x1f, R21 ;  /* 0x0000001fff137819 */ /* 0x000fe20000011415 */
[----:B------:R-:W-:Y:S02]  /*2140*/  IMAD R4, R29, R9, RZ ;  /* 0x000000091d047224 */ /* 0x000fe400078e02ff */
[----:B------:R-:W-:Y:S01]  /*2150*/  IMAD R6, R23, R8, RZ ;  /* 0x0000000817067224 */ /* 0x000fe200078e02ff */
[----:B------:R-:W-:Y:S01]  /*2160*/  ISETP.LT.AND.EX P0, PT, R41, R19, PT, P0 ;  /* 0x000000132900720c */ /* 0x000fe20003f01300 */
[----:B------:R-:W-:-:S02]  /*2170*/  IMAD R7, R7, R4, RZ ;  /* 0x0000000407077224 */ /* 0x000fc400078e02ff */
[----:B0-----:R-:W-:Y:S01]  /*2180*/  @P1 FFMA.FTZ R31, R18, 0.69314718246459960938, R17 ;  /* 0x3f317218121f1823 */ /* 0x001fe20000010011 */
[----:B------:R-:W-:Y:S02]  /*2190*/  SEL R9, R40, R21, P0 ;  /* 0x0000001528097207 */ /* 0x000fe40000000000 */
[----:B------:R-:W-:Y:S01]  /*21a0*/  SEL R8, R41, R19, P0 ;  /* 0x0000001329087207 */ /* 0x000fe20000000000 */
[----:B------:R-:W-:Y:S05]  /*21b0*/  @P2 BRA `(.L_x_15) ;  /* 0x00001c5000002947 */ /* 0x000fea0003800000 */
[----:B------:R-:W-:Y:S01]  /*21c0*/  ULDC.U8 UR4, c[0x0][0x328] ;  /* 0x0000ca0000047ab9 */ /* 0x000fe20000000000 */
[C---:B------:R-:W-:Y:S02]  /*21d0*/  IADD3 R40, P0, R11.reuse, UR7, RZ ;  /* 0x000000070b287c10 */ /* 0x040fe4000ff1e0ff */
[----:B------:R-:W-:Y:S02]  /*21e0*/  ISETP.NE.AND P1, PT, RZ, UR4, PT ;  /* 0x00000004ff007c0c */ /* 0x000fe4000bf25270 */
[----:B------:R-:W-:-:S11]  /*21f0*/  LEA.HI.X.SX32 R41, R11, UR6, 0x1, P0 ;  /* 0x000000060b297c11 */ /* 0x000fd600080f0eff */
[----:B------:R-:W-:Y:S05]  /*2200*/  @!P1 BRA `(.L_x_16) ;  /* 0x00001bd000009947 */ /* 0x000fea0003800000 */
[----:B------:R-:W-:Y:S01]  /*2210*/  ISETP.GE.U32.AND P1, PT, R40, R20, PT ;  /* 0x000000142800720c */ /* 0x000fe20003f26070 */
[----:B------:R-:W-:-:S03]  /*2220*/  IMAD.MOV.U32 R4, RZ, RZ, c[0x0][0x1c0] ;  /* 0x00007000ff047624 */ /* 0x000fc600078e00ff */
[----:B------:R-:W-:Y:S02]  /*2230*/  ISETP.GE.AND.EX P1, PT, R41, R0, PT, P1 ;  /* 0x000000002900720c */ /* 0x000fe40003f26310 */
[----:B------:R-:W-:Y:S02]  /*2240*/  ISETP.LT.U32.AND P0, PT, R4, 0x1, PT ;  /* 0x000000010400780c */ /* 0x000fe40003f01070 */
[----:B------:R-:W-:-:S04]  /*2250*/  SHF.R.S32.HI R17, RZ, 0x1f, R4 ;  /* 0x0000001fff117819 */ /* 0x000fc80000011404 */
[----:B------:R-:W-:-:S04]  /*2260*/  ISETP.LT.AND.EX P0, PT, R17, RZ, PT, P0 ;  /* 0x000000ff1100720c */ /* 0x000fc80003f01300 */
[----:B------:R-:W-:Y:S02]  /*2270*/  SEL R4, R4, 0x1, P0 ;  /* 0x0000000104047807 */ /* 0x000fe40000000000 */
[----:B------:R-:W-:Y:S01]  /*2280*/  SEL R0, R17, RZ, P0 ;  /* 0x000000ff11007207 */ /* 0x000fe20000000000 */
[----:B------:R-:W-:Y:S05]  /*2290*/  @P1 BRA `(.L_x_15) ;  /* 0x00001b7000001947 */ /* 0x000fea0003800000 */
[----:B------:R-:W-:Y:S01]  /*22a0*/  IADD3 R17, P1, R4, 0x1, RZ ;  /* 0x0000000104117810 */ /* 0x000fe20007f3e0ff */
[----:B------:R-:W-:Y:S03]  /*22b0*/  BSSY B0, `(.L_x_17) ;  /* 0x0000036000007945 */ /* 0x000fe60003800000 */
[----:B------:R-:W-:Y:S01]  /*22c0*/  ISETP.GE.U32.AND P0, PT, R17, 0x3, PT ;  /* 0x000000031100780c */ /* 0x000fe20003f06070 */
[----:B------:R-:W-:-:S05]  /*22d0*/  IMAD.X R17, RZ, RZ, R0, P1 ;  /* 0x000000ffff117224 */ /* 0x000fca00008e0600 */
[----:B------:R-:W-:-:S04]  /*22e0*/  ISETP.GE.U32.AND.EX P0, PT, R17, RZ, PT, P0 ;  /* 0x000000ff1100720c */ /* 0x000fc80003f06100 */
[----:B------:R-:W-:Y:S02]  /*22f0*/  SEL R18, R0, RZ, !P0 ;  /* 0x000000ff00127207 */ /* 0x000fe40004000000 */
[----:B------:R-:W-:-:S03]  /*2300*/  SEL R22, R4, RZ, !P0 ;  /* 0x000000ff04167207 */ /* 0x000fc60004000000 */
[-C--:B------:R-:W-:Y:S02]  /*2310*/  IMAD R18, R18, R35.reuse, RZ ;  /* 0x0000002312127224 */ /* 0x080fe400078e02ff */
[----:B------:R-:W-:-:S04]  /*2320*/  IMAD.WIDE.U32 R24, R22, R35, RZ ;  /* 0x0000002316187225 */ /* 0x000fc800078e00ff */
[----:B------:R-:W-:Y:S02]  /*2330*/  IMAD R17, R22, R5, R18 ;  /* 0x0000000516117224 */ /* 0x000fe400078e0212 */
[----:B------:R-:W-:-:S03]  /*2340*/  IMAD.WIDE.U32 R44, R24, R4, RZ ;  /* 0x00000004182c7225 */ /* 0x000fc600078e00ff */
[----:B------:R-:W-:-:S05]  /*2350*/  IADD3 R17, R25, R17, RZ ;  /* 0x0000001119117210 */ /* 0x000fca0007ffe0ff */
[----:B------:R-:W-:-:S04]  /*2360*/  IMAD R25, R17, R4, RZ ;  /* 0x0000000411197224 */ /* 0x000fc800078e02ff */
[----:B------:R-:W-:-:S04]  /*2370*/  IMAD R25, R0, R24, R25 ;  /* 0x0000001800197224 */ /* 0x000fc800078e0219 */
[----:B------:R-:W-:-:S05]  /*2380*/  IMAD.IADD R25, R45, 0x1, R25 ;  /* 0x000000012d197824 */ /* 0x000fca00078e0219 */
[----:B------:R-:W-:-:S04]  /*2390*/  LOP3.LUT R17, R41, R25, RZ, 0xfc, !PT ;  /* 0x0000001929117212 */ /* 0x000fc800078efcff */
[----:B------:R-:W-:-:S13]  /*23a0*/  ISETP.NE.U32.AND P0, PT, R17, RZ, PT ;  /* 0x000000ff1100720c */ /* 0x000fda0003f05070 */
[----:B------:R-:W-:Y:S05]  /*23b0*/  @!P0 BRA `(.L_x_18) ;  /* 0x000000f000008947 */ /* 0x000fea0003800000 */
[----:B------:R-:W-:Y:S01]  /*23c0*/  IMAD.MOV.U32 R18, RZ, RZ, R40 ;  /* 0x000000ffff127224 */ /* 0x000fe200078e0028 */
[----:B------:R-:W-:Y:S01]  /*23d0*/  MOV R17, R41 ;  /* 0x0000002900117202 */ /* 0x000fe20000000f00 */
[----:B------:R-:W-:Y:S01]  /*23e0*/  IMAD.MOV.U32 R26, RZ, RZ, R44 ;  /* 0x000000ffff1a7224 */ /* 0x000fe200078e002c */
[----:B------:R-:W-:Y:S02]  /*23f0*/  MOV R24, 0x2410 ;  /* 0x0000241000187802 */ /* 0x000fe40000000f00 */
[----:B------:R-:W-:Y:S05]  /*2400*/  CALL.REL.NOINC `($__internal_0_$__cuda_sm20_div_s64) ;  /* 0x000024c000007944 */ /* 0x000fea0003c00000 */
[-C--:B------:R-:W-:Y:S02]  /*2410*/  IADD3 R19, P0, RZ, -R22.reuse, RZ ;  /* 0x80000016ff137210 */ /* 0x080fe40007f1e0ff */
[----:B------:R-:W-:Y:S02]  /*2420*/  MOV R50, R22 ;  /* 0x0000001600327202 */ /* 0x000fe40000000f00 */
[----:B------:R-:W-:Y:S01]  /*2430*/  IADD3.X R17, RZ, ~R23, RZ, P0, !PT ;  /* 0x80000017ff117210 */ /* 0x000fe200007fe4ff */
[----:B------:R-:W-:Y:S01]  /*2440*/  IMAD.WIDE.U32 R40, R44, R19, R40 ;  /* 0x000000132c287225 */ /* 0x000fe200078e0028 */
[----:B------:R-:W-:-:S03]  /*2450*/  MOV R51, R23 ;  /* 0x0000001700337202 */ /* 0x000fc60000000f00 */
[----:B------:R-:W-:-:S04]  /*2460*/  IMAD R18, R17, R44, RZ ;  /* 0x0000002c11127224 */ /* 0x000fc800078e02ff */
[----:B------:R-:W-:Y:S01]  /*2470*/  IMAD R17, R25, R19, R18 ;  /* 0x0000001319117224 */ /* 0x000fe200078e0212 */
[----:B------:R-:W-:-:S04]  /*2480*/  MOV R18, R40 ;  /* 0x0000002800127202 */ /* 0x000fc80000000f00 */
[----:B------:R-:W-:Y:S01]  /*2490*/  IADD3 R17, R41, R17, RZ ;  /* 0x0000001129117210 */ /* 0x000fe20007ffe0ff */
[----:B------:R-:W-:Y:S05]  /*24a0*/  BRA `(.L_x_19) ;  /* 0x0000016000007947 */ /* 0x000fea0003800000 */
.L_x_18:
[----:B------:R-:W0:Y:S01]  /*24b0*/  I2F.U32.RP R21, R44 ;  /* 0x0000002c00157306 */ /* 0x000e220000209000 */
[----:B------:R-:W-:Y:S01]  /*24c0*/  ISETP.NE.U32.AND P0, PT, R44, RZ, PT ;  /* 0x000000ff2c00720c */ /* 0x000fe20003f05070 */
[----:B------:R-:W-:-:S06]  /*24d0*/  IMAD.MOV.U32 R51, RZ, RZ, RZ ;  /* 0x000000ffff337224 */ /* 0x000fcc00078e00ff */
[----:B0-----:R-:W0:Y:S02]  /*24e0*/  MUFU.RCP R18, R21 ;  /* 0x0000001500127308 */ /* 0x001e240000001000 */
[----:B0-----:R-:W-:-:S06]  /*24f0*/  IADD3 R18, R18, 0xffffffe, RZ ;  /* 0x0ffffffe12127810 */ /* 0x001fcc0007ffe0ff */
[----:B------:R0:W1:Y:S02]  /*2500*/  F2I.FTZ.U32.TRUNC.NTZ R19, R18 ;  /* 0x0000001200137305 */ /* 0x000064000021f000 */
[----:B0-----:R-:W-:Y:S01]  /*2510*/  HFMA2.MMA R18, -RZ, RZ, 0, 0 ;  /* 0x00000000ff127435 */ /* 0x001fe200000001ff */
[----:B-1----:R-:W-:-:S04]  /*2520*/  IMAD.MOV R17, RZ, RZ, -R19 ;  /* 0x000000ffff117224 */ /* 0x002fc800078e0a13 */
[----:B------:R-:W-:-:S05]  /*2530*/  IMAD R17, R17, R44, RZ ;  /* 0x0000002c11117224 */ /* 0x000fca00078e02ff */
[----:B------:R-:W-:-:S06]  /*2540*/  IMAD.HI.U32 R17, R19, R17, R18 ;  /* 0x0000001113117227 */ /* 0x000fcc00078e0012 */
[----:B------:R-:W-:-:S04]  /*2550*/  IMAD.HI.U32 R50, R17, R40, RZ ;  /* 0x0000002811327227 */ /* 0x000fc800078e00ff */
[----:B------:R-:W-:-:S04]  /*2560*/  IMAD.MOV R17, RZ, RZ, -R50 ;  /* 0x000000ffff117224 */ /* 0x000fc800078e0a32 */
[----:B------:R-:W-:-:S05]  /*2570*/  IMAD R17, R44, R17, R40 ;  /* 0x000000112c117224 */ /* 0x000fca00078e0228 */
[----:B------:R-:W-:-:S13]  /*2580*/  ISETP.GE.U32.AND P2, PT, R17, R44, PT ;  /* 0x0000002c1100720c */ /* 0x000fda0003f46070 */
[-C--:B------:R-:W-:Y:S02]  /*2590*/  @P2 IADD3 R17, R17, -R44.reuse, RZ ;  /* 0x8000002c11112210 */ /* 0x080fe40007ffe0ff */
[----:B------:R-:W-:Y:S02]  /*25a0*/  @P2 IADD3 R50, R50, 0x1, RZ ;  /* 0x0000000132322810 */ /* 0x000fe40007ffe0ff */
[----:B------:R-:W-:Y:S02]  /*25b0*/  ISETP.GE.U32.AND P1, PT, R17, R44, PT ;  /* 0x0000002c1100720c */ /* 0x000fe40003f26070 */
[----:B------:R-:W-:-:S11]  /*25c0*/  MOV R17, RZ ;  /* 0x000000ff00117202 */ /* 0x000fd60000000f00 */
[----:B------:R-:W-:Y:S02]  /*25d0*/  @P1 IADD3 R50, R50, 0x1, RZ ;  /* 0x0000000132321810 */ /* 0x000fe40007ffe0ff */
[----:B------:R-:W-:-:S05]  /*25e0*/  @!P0 LOP3.LUT R50, RZ, R44, RZ, 0x33, !PT ;  /* 0x0000002cff328212 */ /* 0x000fca00078e33ff */
[----:B------:R-:W-:-:S04]  /*25f0*/  IMAD.MOV R19, RZ, RZ, -R50 ;  /* 0x000000ffff137224 */ /* 0x000fc800078e0a32 */
[----:B------:R-:W-:Y:S02]  /*2600*/  IMAD R18, R44, R19, R40 ;  /* 0x000000132c127224 */ /* 0x000fe400078e0228 */
.L_x_19:
[----:B------:R-:W-:Y:S05]  /*2610*/  BSYNC B0 ;  /* 0x0000000000007941 */ /* 0x000fea0003800000 */
.L_x_17:
[----:B------:R-:W-:Y:S01]  /*2620*/  LOP3.LUT R19, R17, R5, RZ, 0xfc, !PT ;  /* 0x0000000511137212 */ /* 0x000fe200078efcff */
[----:B------:R-:W-:Y:S03]  /*2630*/  BSSY B0, `(.L_x_20) ;  /* 0x0000027000007945 */ /* 0x000fe60003800000 */
[----:B------:R-:W-:-:S13]  /*2640*/  ISETP.NE.U32.AND P0, PT, R19, RZ, PT ;  /* 0x000000ff1300720c */ /* 0x000fda0003f05070 */
[----:B------:R-:W-:Y:S05]  /*2650*/  @!P0 BRA `(.L_x_21) ;  /* 0x000000e000008947 */ /* 0x000fea0003800000 */
[----:B------:R-:W-:Y:S01]  /*2660*/  IMAD.MOV.U32 R26, RZ, RZ, R35 ;  /* 0x000000ffff1a7224 */ /* 0x000fe200078e0023 */
[----:B------:R-:W-:Y:S02]  /*2670*/  MOV R25, R5 ;  /* 0x0000000500197202 */ /* 0x000fe40000000f00 */
[----:B------:R-:W-:Y:S02]  /*2680*/  MOV R24, 0x26a0 ;  /* 0x000026a000187802 */ /* 0x000fe40000000f00 */
[----:B------:R-:W-:Y:S05]  /*2690*/  CALL.REL.NOINC `($__internal_0_$__cuda_sm20_div_s64) ;  /* 0x0000223000007944 */ /* 0x000fea0003c00000 */
[-C--:B------:R-:W-:Y:S02]  /*26a0*/  IADD3 R26, P0, RZ, -R22.reuse, RZ ;  /* 0x80000016ff1a7210 */ /* 0x080fe40007f1e0ff */
[----:B------:R-:W-:Y:S02]  /*26b0*/  MOV R19, R17 ;  /* 0x0000001100137202 */ /* 0x000fe40000000f00 */
[-C--:B------:R-:W-:Y:S02]  /*26c0*/  IADD3.X R24, RZ, ~R23.reuse, RZ, P0, !PT ;  /* 0x80000017ff187210 */ /* 0x080fe400007fe4ff */
[----:B------:R-:W-:Y:S01]  /*26d0*/  MOV R44, R22 ;  /* 0x00000016002c7202 */ /* 0x000fe20000000f00 */
[----:B------:R-:W-:Y:S01]  /*26e0*/  IMAD.WIDE.U32 R40, R35, R26, R18 ;  /* 0x0000001a23287225 */ /* 0x000fe200078e0012 */
[----:B------:R-:W-:-:S03]  /*26f0*/  MOV R45, R23 ;  /* 0x00000017002d7202 */ /* 0x000fc60000000f00 */
[----:B------:R-:W-:-:S04]  /*2700*/  IMAD R24, R24, R35, RZ ;  /* 0x0000002318187224 */ /* 0x000fc800078e02ff */
[----:B------:R-:W-:-:S05]  /*2710*/  IMAD R5, R5, R26, R24 ;  /* 0x0000001a05057224 */ /* 0x000fca00078e0218 */
[----:B------:R-:W-:Y:S01]  /*2720*/  IADD3 R5, R41, R5, RZ ;  /* 0x0000000529057210 */ /* 0x000fe20007ffe0ff */
[----:B------:R-:W-:Y:S05]  /*2730*/  BRA `(.L_x_22) ;  /* 0x0000016000007947 */ /* 0x000fea0003800000 */
.L_x_21:
[----:B------:R-:W0:Y:S01]  /*2740*/  I2F.U32.RP R17, R35 ;  /* 0x0000002300117306 */ /* 0x000e220000209000 */
[----:B------:R-:W-:Y:S01]  /*2750*/  HFMA2.MMA R22, -RZ, RZ, 0, 0 ;  /* 0x00000000ff167435 */ /* 0x000fe200000001ff */
[----:B------:R-:W-:Y:S01]  /*2760*/  ISETP.NE.U32.AND P0, PT, R35, RZ, PT ;  /* 0x000000ff2300720c */ /* 0x000fe20003f05070 */
[----:B------:R-:W-:-:S05]  /*2770*/  IMAD.MOV.U32 R45, RZ, RZ, RZ ;  /* 0x000000ffff2d7224 */ /* 0x000fca00078e00ff */
[----:B0-----:R-:W0:Y:S02]  /*2780*/  MUFU.RCP R23, R17 ;  /* 0x0000001100177308 */ /* 0x001e240000001000 */
[----:B0-----:R-:W-:-:S06]  /*2790*/  IADD3 R23, R23, 0xffffffe, RZ ;  /* 0x0ffffffe17177810 */ /* 0x001fcc0007ffe0ff */
[----:B------:R-:W0:Y:S02]  /*27a0*/  F2I.FTZ.U32.TRUNC.NTZ R23, R23 ;  /* 0x0000001700177305 */ /* 0x000e24000021f000 */
[----:B0-----:R-:W-:-:S04]  /*27b0*/  IMAD.MOV R5, RZ, RZ, -R23 ;  /* 0x000000ffff057224 */ /* 0x001fc800078e0a17 */
[----:B------:R-:W-:-:S04]  /*27c0*/  IMAD R5, R5, R35, RZ ;  /* 0x0000002305057224 */ /* 0x000fc800078e02ff */
[----:B------:R-:W-:-:S06]  /*27d0*/  IMAD.HI.U32 R5, R23, R5, R22 ;  /* 0x0000000517057227 */ /* 0x000fcc00078e0016 */
[----:B------:R-:W-:-:S04]  /*27e0*/  IMAD.HI.U32 R44, R5, R18, RZ ;  /* 0x00000012052c7227 */ /* 0x000fc800078e00ff */
[----:B------:R-:W-:-:S04]  /*27f0*/  IMAD.MOV R5, RZ, RZ, -R44 ;  /* 0x000000ffff057224 */ /* 0x000fc800078e0a2c */
[----:B------:R-:W-:Y:S01]  /*2800*/  IMAD R22, R35, R5, R18 ;  /* 0x0000000523167224 */ /* 0x000fe200078e0212 */
[----:B------:R-:W-:-:S04]  /*2810*/  MOV R5, RZ ;  /* 0x000000ff00057202 */ /* 0x000fc80000000f00 */
[----:B------:R-:W-:-:S13]  /*2820*/  ISETP.GE.U32.AND P2, PT, R22, R35, PT ;  /* 0x000000231600720c */ /* 0x000fda0003f46070 */
[-C--:B------:R-:W-:Y:S02]  /*2830*/  @P2 IADD3 R22, R22, -R35.reuse, RZ ;  /* 0x8000002316162210 */ /* 0x080fe40007ffe0ff */
[----:B------:R-:W-:Y:S02]  /*2840*/  @P2 IADD3 R44, R44, 0x1, RZ ;  /* 0x000000012c2c2810 */ /* 0x000fe40007ffe0ff */
[----:B------:R-:W-:-:S13]  /*2850*/  ISETP.GE.U32.AND P1, PT, R22, R35, PT ;  /* 0x000000231600720c */ /* 0x000fda0003f26070 */
[----:B------:R-:W-:Y:S02]  /*2860*/  @P1 IADD3 R44, R44, 0x1, RZ ;  /* 0x000000012c2c1810 */ /* 0x000fe40007ffe0ff */
[----:B------:R-:W-:-:S05]  /*2870*/  @!P0 LOP3.LUT R44, RZ, R35, RZ, 0x33, !PT ;  /* 0x00000023ff2c8212 */ /* 0x000fca00078e33ff */
[----:B------:R-:W-:-:S04]  /*2880*/  IMAD.MOV R40, RZ, RZ, -R44 ;  /* 0x000000ffff287224 */ /* 0x000fc800078e0a2c */
[----:B------:R-:W-:Y:S02]  /*2890*/  IMAD R40, R35, R40, R18 ;  /* 0x0000002823287224 */ /* 0x000fe400078e0212 */
.L_x_22:
[----:B------:R-:W-:Y:S05]  /*28a0*/  BSYNC B0 ;  /* 0x0000000000007941 */ /* 0x000fea0003800000 */
.L_x_20:
[----:B------:R-:W-:Y:S01]  /*28b0*/  LOP3.LUT R17, R45, R0, RZ, 0xfc, !PT ;  /* 0x000000002d117212 */ /* 0x000fe200078efcff */
[----:B------:R-:W-:Y:S01]  /*28c0*/  IMAD.MOV.U32 R28, RZ, RZ, c[0x0][0x210] ;  /* 0x00008400ff1c7624 */ /* 0x000fe200078e00ff */
[----:B------:R-:W-:Y:S02]  /*28d0*/  BSSY B0, `(.L_x_23) ;  /* 0x0000027000007945 */ /* 0x000fe40003800000 */
[----:B------:R-:W-:Y:S02]  /*28e0*/  ISETP.NE.U32.AND P0, PT, R17, RZ, PT ;  /* 0x000000ff1100720c */ /* 0x000fe40003f05070 */
[----:B------:R-:W-:-:S11]  /*28f0*/  SEL R28, R28, 0x1, P3 ;  /* 0x000000011c1c7807 */ /* 0x000fd60001800000 */
[----:B------:R-:W-:Y:S05]  /*2900*/  @!P0 BRA `(.L_x_24) ;  /* 0x000000d000008947 */ /* 0x000fea0003800000 */
[----:B------:R-:W-:Y:S01]  /*2910*/  IMAD.MOV.U32 R18, RZ, RZ, R44 ;  /* 0x000000ffff127224 */ /* 0x000fe200078e002c */
[----:B------:R-:W-:Y:S01]  /*2920*/  MOV R26, R4 ;  /* 0x00000004001a7202 */ /* 0x000fe20000000f00 */
[----:B------:R-:W-:Y:S01]  /*2930*/  IMAD.MOV.U32 R17, RZ, RZ, R45 ;  /* 0x000000ffff117224 */ /* 0x000fe200078e002d */
[----:B------:R-:W-:Y:S02]  /*2940*/  MOV R25, R0 ;  /* 0x0000000000197202 */ /* 0x000fe40000000f00 */
[----:B------:R-:W-:Y:S02]  /*2950*/  MOV R24, 0x2970 ;  /* 0x0000297000187802 */ /* 0x000fe40000000f00 */
[----:B------:R-:W-:Y:S05]  /*2960*/  CALL.REL.NOINC `($__internal_0_$__cuda_sm20_div_s64) ;  /* 0x00001f6000007944 */ /* 0x000fea0003c00000 */
[----:B------:R-:W-:-:S04]  /*2970*/  IADD3 R19, P0, RZ, -R22, RZ ;  /* 0x80000016ff137210 */ /* 0x000fc80007f1e0ff */
[----:B------:R-:W-:Y:S01]  /*2980*/  IADD3.X R17, RZ, ~R23, RZ, P0, !PT ;  /* 0x80000017ff117210 */ /* 0x000fe200007fe4ff */
[----:B------:R-:W-:-:S04]  /*2990*/  IMAD.WIDE.U32 R44, R4, R19, R44 ;  /* 0x00000013042c7225 */ /* 0x000fc800078e002c */
[----:B------:R-:W-:-:S04]  /*29a0*/  IMAD R17, R17, R4, RZ ;  /* 0x0000000411117224 */ /* 0x000fc800078e02ff */
[----:B------:R-:W-:-:S05]  /*29b0*/  IMAD R0, R0, R19, R17 ;  /* 0x0000001300007224 */ /* 0x000fca00078e0211 */
[----:B------:R-:W-:Y:S01]  /*29c0*/  IADD3 R0, R45, R0, RZ ;  /* 0x000000002d007210 */ /* 0x000fe20007ffe0ff */
[----:B------:R-:W-:Y:S05]  /*29d0*/  BRA `(.L_x_25) ;  /* 0x0000016000007947 */ /* 0x000fea0003800000 */
.L_x_24:
        /* <DEDUP_REMOVED lines=9> */
[----:B------:R-:W-:Y:S01]  /*2a70*/  IMAD.HI.U32 R19, R19, R0, R18 ;  /* 0x0000000013137227 */ /* 0x000fe200078e0012 */
[----:B------:R-:W-:-:S05]  /*2a80*/  MOV R0, RZ ;  /* 0x000000ff00007202 */ /* 0x000fca0000000f00 */
[----:B------:R-:W-:-:S04]  /*2a90*/  IMAD.HI.U32 R22, R19, R44, RZ ;  /* 0x0000002c13167227 */ /* 0x000fc800078e00ff */
[----:B------:R-:W-:-:S04]  /*2aa0*/  IMAD.MOV R17, RZ, RZ, -R22 ;  /* 0x000000ffff117224 */ /* 0x000fc800078e0a16 */
[----:B------:R-:W-:-:S05]  /*2ab0*/  IMAD R17, R4, R17, R44 ;  /* 0x0000001104117224 */ /* 0x000fca00078e022c */
        /* <DEDUP_REMOVED lines=8> */
.L_x_25:
[----:B------:R-:W-:Y:S05]  /*2b40*/  BSYNC B0 ;  /* 0x0000000000007941 */ /* 0x000fea0003800000 */
.L_x_23:
[-C--:B------:R-:W-:Y:S01]  /*2b50*/  IMAD R4, R43, R16.reuse, RZ ;  /* 0x000000102b047224 */ /* 0x080fe200078e02ff */
[----:B------:R-:W-:Y:S01]  /*2b60*/  ULDC.U8 UR10, c[0x0][0x329] ;  /* 0x0000ca40000a7ab9 */ /* 0x000fe20000000000 */
[C---:B------:R-:W-:Y:S01]  /*2b70*/  IMAD.WIDE.U32 R48, R42.reuse, R16, RZ ;  /* 0x000000102a307225 */ /* 0x040fe200078e00ff */
[----:B------:R-:W-:Y:S01]  /*2b80*/  UISETP.NE.AND UP0, UPT, UR10, URZ, UPT ;  /* 0x0000003f0a00728c */ /* 0x000fe2000bf05270 */
[----:B------:R-:W-:Y:S01]  /*2b90*/  SHF.R.S32.HI R17, RZ, 0x1f, R28 ;  /* 0x0000001fff117819 */ /* 0x000fe2000001141c */
[----:B------:R-:W-:Y:S01]  /*2ba0*/  ULDC.64 UR4, c[0x0][0x210] ;  /* 0x0000840000047ab9 */ /* 0x000fe20000000a00 */
[----:B------:R-:W-:Y:S01]  /*2bb0*/  IMAD R43, R42, R15, R4 ;  /* 0x0000000f2a2b7224 */ /* 0x000fe200078e0204 */
[----:B------:R-:W-:Y:S01]  /*2bc0*/  UIMAD UR4, UR4, UR5, URZ ;  /* 0x00000005040472a4 */ /* 0x000fe2000f8e023f */
[----:B------:R-:W-:Y:S01]  /*2bd0*/  IMAD R5, R5, R28, RZ ;  /* 0x0000001c05057224 */ /* 0x000fe200078e02ff */
[----:B------:R-:W-:Y:S01]  /*2be0*/  USEL UR5, UR5, 0x1, !UP0 ;  /* 0x0000000105057887 */ /* 0x000fe2000c000000 */
[----:B------:R-:W-:Y:S01]  /*2bf0*/  BSSY B0, `(.L_x_26) ;  /* 0x0000040000007945 */ /* 0x000fe20003800000 */
[----:B------:R-:W-:Y:S01]  /*2c00*/  IADD3 R43, R49, R43, RZ ;  /* 0x0000002b312b7210 */ /* 0x000fe20007ffe0ff */
[----:B------:R-:W-:Y:S01]  /*2c10*/  USHF.R.S32.HI UR11, URZ, 0x1f, UR4 ;  /* 0x0000001f3f0b7899 */ /* 0x000fe20008011404 */
[----:B------:R-:W-:Y:S01]  /*2c20*/  IMAD R17, R17, R40, R5 ;  /* 0x0000002811117224 */ /* 0x000fe200078e0205 */
[----:B------:R-:W-:Y:S01]  /*2c30*/  USHF.R.S32.HI UR10, URZ, 0x1f, UR5 ;  /* 0x0000001f3f0a7899 */ /* 0x000fe20008011405 */
[----:B------:R-:W-:-:S02]  /*2c40*/  IMAD R19, R0, UR4, RZ ;  /* 0x0000000400137c24 */ /* 0x000fc4000f8e02ff */
[----:B------:R-:W-:Y:S02]  /*2c50*/  IMAD R4, R43, R14, RZ ;  /* 0x0000000e2b047224 */ /* 0x000fe400078e02ff */
[----:B------:R-:W-:Y:S02]  /*2c60*/  IMAD R5, R23, UR5, RZ ;  /* 0x0000000517057c24 */ /* 0x000fe4000f8e02ff */
[----:B------:R-:W-:Y:S02]  /*2c70*/  IMAD R25, R13, R48, R4 ;  /* 0x000000300d197224 */ /* 0x000fe400078e0204 */
[----:B------:R-:W-:-:S04]  /*2c80*/  IMAD.WIDE.U32 R48, R48, R14, RZ ;  /* 0x0000000e30307225 */ /* 0x000fc800078e00ff */
[----:B------:R-:W-:Y:S01]  /*2c90*/  IMAD R19, R44, UR11, R19 ;  /* 0x0000000b2c137c24 */ /* 0x000fe2000f8e0213 */
[----:B------:R-:W-:Y:S01]  /*2ca0*/  IADD3 R25, R49, R25, RZ ;  /* 0x0000001931197210 */ /* 0x000fe20007ffe0ff */
[----:B------:R-:W-:-:S03]  /*2cb0*/  IMAD.WIDE.U32 R40, R40, R28, RZ ;  /* 0x0000001c28287225 */ /* 0x000fc600078e00ff */
[----:B------:R-:W-:Y:S01]  /*2cc0*/  LOP3.LUT R4, R51, R25, RZ, 0xfc, !PT ;  /* 0x0000001933047212 */ /* 0x000fe200078efcff */
[----:B------:R-:W-:Y:S01]  /*2cd0*/  IMAD.WIDE.U32 R44, R44, UR4, RZ ;  /* 0x000000042c2c7c25 */ /* 0x000fe2000f8e00ff */
[----:B------:R-:W-:Y:S02]  /*2ce0*/  IADD3 R0, R41, R17, RZ ;  /* 0x0000001129007210 */ /* 0x000fe40007ffe0ff */
[----:B------:R-:W-:Y:S01]  /*2cf0*/  ISETP.NE.U32.AND P0, PT, R4, RZ, PT ;  /* 0x000000ff0400720c */ /* 0x000fe20003f05070 */
[C---:B------:R-:W-:Y:S01]  /*2d00*/  IMAD R5, R22.reuse, UR10, R5 ;  /* 0x0000000a16057c24 */ /* 0x040fe2000f8e0205 */
[----:B------:R-:W-:Y:S01]  /*2d10*/  IADD3 R4, R45, R19, RZ ;  /* 0x000000132d047210 */ /* 0x000fe20007ffe0ff */
[----:B------:R-:W-:-:S04]  /*2d20*/  IMAD.WIDE.U32 R42, R22, UR5, RZ ;  /* 0x00000005162a7c25 */ /* 0x000fc8000f8e00ff */
[----:B------:R-:W-:Y:S01]  /*2d30*/  IMAD R3, R3, UR4, RZ ;  /* 0x0000000403037c24 */ /* 0x000fe2000f8e02ff */
[----:B------:R-:W-:Y:S01]  /*2d40*/  IADD3 R5, R43, R5, RZ ;  /* 0x000000052b057210 */ /* 0x000fe20007ffe0ff */
[----:B------:R-:W-:-:S04]  /*2d50*/  IMAD R2, R2, UR4, RZ ;  /* 0x0000000402027c24 */ /* 0x000fc8000f8e02ff */
[----:B------:R-:W-:Y:S05]  /*2d60*/  @!P0 BRA `(.L_x_27) ;  /* 0x0000011000008947 */ /* 0x000fea0003800000 */
[----:B------:R-:W-:Y:S01]  /*2d70*/  IMAD.MOV.U32 R18, RZ, RZ, R50 ;  /* 0x000000ffff127224 */ /* 0x000fe200078e0032 */
[----:B------:R-:W-:Y:S01]  /*2d80*/  MOV R17, R51 ;  /* 0x0000003300117202 */ /* 0x000fe20000000f00 */
[----:B------:R-:W-:Y:S01]  /*2d90*/  IMAD.MOV.U32 R26, RZ, RZ, R48 ;  /* 0x000000ffff1a7224 */ /* 0x000fe200078e0030 */
[----:B------:R-:W-:Y:S02]  /*2da0*/  MOV R24, 0x2dc0 ;  /* 0x00002dc000187802 */ /* 0x000fe40000000f00 */
[----:B------:R-:W-:Y:S05]  /*2db0*/  CALL.REL.NOINC `($__internal_0_$__cuda_sm20_div_s64) ;  /* 0x00001b1000007944 */ /* 0x000fea0003c00000 */
[----:B------:R-:W-:Y:S01]  /*2dc0*/  IADD3 R18, P0, RZ, -R22, RZ ;  /* 0x80000016ff127210 */ /* 0x000fe20007f1e0ff */
[----:B------:R-:W-:Y:S01]  /*2dd0*/  IMAD.MOV.U32 R47, RZ, RZ, R51 ;  /* 0x000000ffff2f7224 */ /* 0x000fe200078e0033 */
[----:B------:R-:W-:Y:S02]  /*2de0*/  MOV R46, R50 ;  /* 0x00000032002e7202 */ /* 0x000fe40000000f00 */
[----:B------:R-:W-:-:S05]  /*2df0*/  IADD3.X R17, RZ, ~R23, RZ, P0, !PT ;  /* 0x80000017ff117210 */ /* 0x000fca00007fe4ff */
[-C--:B------:R-:W-:Y:S02]  /*2e00*/  IMAD R17, R17, R48.reuse, RZ ;  /* 0x0000003011117224 */ /* 0x080fe400078e02ff */
[----:B------:R-:W-:-:S04]  /*2e10*/  IMAD.WIDE.U32 R48, R18, R48, R46 ;  /* 0x0000003012307225 */ /* 0x000fc800078e002e */
[----:B------:R-:W-:Y:S01]  /*2e20*/  IMAD R17, R25, R18, R17 ;  /* 0x0000001219117224 */ /* 0x000fe200078e0211 */
[----:B------:R-:W-:Y:S02]  /*2e30*/  MOV R18, R48 ;  /* 0x0000003000127202 */ /* 0x000fe40000000f00 */
[----:B------:R-:W-:Y:S01]  /*2e40*/  MOV R48, R22 ;  /* 0x0000001600307202 */ /* 0x000fe20000000f00 */
[----:B------:R-:W-:Y:S01]  /*2e50*/  IMAD.IADD R17, R49, 0x1, R17 ;  /* 0x0000000131117824 */ /* 0x000fe200078e0211 */
[----:B------:R-:W-:Y:S01]  /*2e60*/  MOV R49, R23 ;  /* 0x0000001700317202 */ /* 0x000fe20000000f00 */
[----:B------:R-:W-:Y:S05]  /*2e70*/  BRA `(.L_x_28) ;  /* 0x0000017000007947 */ /* 0x000fea0003800000 */
.L_x_27:
[----:B------:R-:W0:Y:S01]  /*2e80*/  I2F.U32.RP R21, R48 ;  /* 0x0000003000157306 */ /* 0x000e220000209000 */
[----:B------:R-:W-:Y:S01]  /*2e90*/  ISETP.NE.U32.AND P0, PT, R48, RZ, PT ;  /* 0x000000ff3000720c */ /* 0x000fe20003f05070 */
[----:B------:R-:W-:-:S06]  /*2ea0*/  IMAD.MOV.U32 R49, RZ, RZ, RZ ;  /* 0x000000ffff317224 */ /* 0x000fcc00078e00ff */
        /* <DEDUP_REMOVED lines=13> */
[----:B------:R-:W-:Y:S01]  /*2f80*/  ISETP.GE.U32.AND P1, PT, R17, R48, PT ;  /* 0x000000301100720c */ /* 0x000fe20003f26070 */
[----:B------:R-:W-:-:S12]  /*2f90*/  IMAD.MOV.U32 R17, RZ, RZ, RZ ;  /* 0x000000ffff117224 */ /* 0x000fd800078e00ff */
[----:B------:R-:W-:Y:S02]  /*2fa0*/  @P1 IADD3 R19, R19, 0x1, RZ ;  /* 0x0000000113131810 */ /* 0x000fe40007ffe0ff */
[----:B------:R-:W-:-:S04]  /*2fb0*/  @!P0 LOP3.LUT R19, RZ, R48, RZ, 0x33, !PT ;  /* 0x00000030ff138212 */ /* 0x000fc800078e33ff */
[----:B------:R-:W-:-:S05]  /*2fc0*/  IADD3 R21, -R19, RZ, RZ ;  /* 0x000000ff13157210 */ /* 0x000fca0007ffe1ff */
[----:B------:R-:W-:Y:S01]  /*2fd0*/  IMAD R18, R48, R21, R50 ;  /* 0x0000001530127224 */ /* 0x000fe200078e0232 */
[----:B------:R-:W-:Y:S02]  /*2fe0*/  MOV R48, R19 ;  /* 0x0000001300307202 */ /* 0x000fe40000000f00 */
.L_x_28:
[----:B------:R-:W-:Y:S05]  /*2ff0*/  BSYNC B0 ;  /* 0x0000000000007941 */ /* 0x000fea0003800000 */
.L_x_26:
        /* <DEDUP_REMOVED lines=11> */
[----:B------:R-:W-:-:S03]  /*30b0*/  MOV R51, R23 ;  /* 0x0000001700337202 */ /* 0x000fc60000000f00 */
[----:B------:R-:W-:Y:S01]  /*30c0*/  IMAD R24, R19, R16, RZ ;  /* 0x0000001013187224 */ /* 0x000fe200078e02ff */
[----:B------:R-:W-:-:S03]  /*30d0*/  MOV R19, R17 ;  /* 0x0000001100137202 */ /* 0x000fc60000000f00 */
[-C--:B------:R-:W-:Y:S02]  /*30e0*/  IMAD R15, R15, R21.reuse, R24 ;  /* 0x000000150f0f7224 */ /* 0x080fe400078e0218 */
[----:B------:R-:W-:-:S05]  /*30f0*/  IMAD.WIDE.U32 R16, R16, R21, R18 ;  /* 0x0000001510107225 */ /* 0x000fca00078e0012 */
[----:B------:R-:W-:Y:S01]  /*3100*/  IADD3 R15, R17, R15, RZ ;  /* 0x0000000f110f7210 */ /* 0x000fe20007ffe0ff */
[----:B------:R-:W-:Y:S05]  /*3110*/  BRA `(.L_x_31) ;  /* 0x0000016000007947 */ /* 0x000fea0003800000 */
.L_x_30:
        /* <DEDUP_REMOVED lines=22> */
.L_x_31:
[----:B------:R-:W-:Y:S05]  /*3280*/  BSYNC B0 ;  /* 0x0000000000007941 */ /* 0x000fea0003800000 */
.L_x_29:
[----:B------:R-:W-:Y:S01]  /*3290*/  LOP3.LUT R17, R51, R13, RZ, 0xfc, !PT ;  /* 0x0000000d33117212 */ /* 0x000fe200078efcff */
[----:B------:R-:W-:Y:S03]  /*32a0*/  BSSY B0, `(.L_x_32) ;  /* 0x000002c000007945 */ /* 0x000fe60003800000 */
        /* <DEDUP_REMOVED lines=8> */
[----:B------:R-:W-:Y:S01]  /*3330*/  IADD3 R18, P0, RZ, -R22, RZ ;  /* 0x80000016ff127210 */ /* 0x000fe20007f1e0ff */
[----:B------:R-:W-:Y:S01]  /*3340*/  IMAD.MOV.U32 R25, RZ, RZ, R51 ;  /* 0x000000ffff197224 */ /* 0x000fe200078e0033 */
[----:B------:R-:W-:Y:S02]  /*3350*/  MOV R24, R50 ;  /* 0x0000003200187202 */ /* 0x000fe40000000f00 */
[----:B------:R-:W-:-:S03]  /*3360*/  IADD3.X R17, RZ, ~R23, RZ, P0, !PT ;  /* 0x80000017ff117210 */ /* 0x000fc600007fe4ff */
[----:B------:R-:W-:-:S04]  /*3370*/  IMAD.WIDE.U32 R24, R14, R18, R24 ;  /* 0x000000120e187225 */ /* 0x000fc800078e0018 */
[----:B------:R-:W-:Y:S01]  /*3380*/  IMAD R17, R17, R14, RZ ;  /* 0x0000000e11117224 */ /* 0x000fe200078e02ff */
[----:B------:R-:W-:Y:S02]  /*3390*/  MOV R14, R24 ;  /* 0x00000018000e7202 */ /* 0x000fe40000000f00 */
[----:B------:R-:W-:Y:S01]  /*33a0*/  MOV R24, R22 ;  /* 0x0000001600187202 */ /* 0x000fe20000000f00 */
[----:B------:R-:W-:-:S04]  /*33b0*/  IMAD R17, R13, R18, R17 ;  /* 0x000000120d117224 */ /* 0x000fc800078e0211 */
[----:B------:R-:W-:Y:S01]  /*33c0*/  IMAD.IADD R18, R25, 0x1, R17 ;  /* 0x0000000119127824 */ /* 0x000fe200078e0211 */
[----:B------:R-:W-:Y:S01]  /*33d0*/  MOV R25, R23 ;  /* 0x0000001700197202 */ /* 0x000fe20000000f00 */
[----:B------:R-:W-:Y:S05]  /*33e0*/  BRA `(.L_x_34) ;  /* 0x0000017000007947 */ /* 0x000fea0003800000 */
.L_x_33:
[----:B------:R-:W0:Y:S01]  /*33f0*/  I2F.U32.RP R18, R14 ;  /* 0x0000000e00127306 */ /* 0x000e220000209000 */
[----:B------:R-:W-:Y:S01]  /*3400*/  IMAD.MOV.U32 R22, RZ, RZ, RZ ;  /* 0x000000ffff167224 */ /* 0x000fe200078e00ff */
[----:B------:R-:W-:Y:S01]  /*3410*/  ISETP.NE.U32.AND P0, PT, R14, RZ, PT ;  /* 0x000000ff0e00720c */ /* 0x000fe20003f05070 */
[----:B------:R-:W-:-:S05]  /*3420*/  IMAD.MOV.U32 R25, RZ, RZ, RZ ;  /* 0x000000ffff197224 */ /* 0x000fca00078e00ff */
[----:B0-----:R-:W0:Y:S02]  /*3430*/  MUFU.RCP R17, R18 ;  /* 0x0000001200117308 */ /* 0x001e240000001000 */
[----:B0-----:R-:W-:Y:S01]  /*3440*/  IADD3 R17, R17, 0xffffffe, RZ ;  /* 0x0ffffffe11117810 */ /* 0x001fe20007ffe0ff */
[----:B------:R-:W-:-:S05]  /*3450*/  IMAD.MOV.U32 R18, RZ, RZ, RZ ;  /* 0x000000ffff127224 */ /* 0x000fca00078e00ff */
[----:B------:R-:W0:Y:S02]  /*3460*/  F2I.FTZ.U32.TRUNC.NTZ R23, R17 ;  /* 0x0000001100177305 */ /* 0x000e24000021f000 */
[----:B0-----:R-:W-:-:S04]  /*3470*/  IMAD.MOV R13, RZ, RZ, -R23 ;  /* 0x000000ffff0d7224 */ /* 0x001fc800078e0a17 */
        /* <DEDUP_REMOVED lines=11> */
[----:B------:R-:W-:Y:S02]  /*3530*/  IADD3 R13, -R22, RZ, RZ ;  /* 0x000000ff160d7210 */ /* 0x000fe40007ffe1ff */
[----:B------:R-:W-:-:S03]  /*3540*/  MOV R24, R22 ;  /* 0x0000001600187202 */ /* 0x000fc60000000f00 */
[----:B------:R-:W-:Y:S02]  /*3550*/  IMAD R14, R14, R13, R50 ;  /* 0x0000000d0e0e7224 */ /* 0x000fe400078e0232 */
.L_x_34:
[----:B------:R-:W-:Y:S05]  /*3560*/  BSYNC B0 ;  /* 0x0000000000007941 */ /* 0x000fea0003800000 */
.L_x_32:
[----:B------:R-:W-:Y:S01]  /*3570*/  IMAD R21, R18, R3, RZ ;  /* 0x0000000312157224 */ /* 0x000fe200078e02ff */
[----:B------:R-:W-:Y:S01]  /*3580*/  LOP3.LUT R18, R49, R10, RZ, 0xfc, !PT ;  /* 0x0000000a31127212 */ /* 0x000fe200078efcff */
[----:B------:R-:W-:Y:S01]  /*3590*/  IMAD R54, R28, c[0x0][0x214], RZ ;  /* 0x000085001c367a24 */ /* 0x000fe200078e02ff */
[----:B------:R-:W-:Y:S01]  /*35a0*/  SHF.R.S32.HI R13, RZ, 0x1f, R3 ;  /* 0x0000001fff0d7819 */ /* 0x000fe20000011403 */
[-C--:B------:R-:W-:Y:S01]  /*35b0*/  IMAD R17, R25, R6.reuse, RZ ;  /* 0x0000000619117224 */ /* 0x080fe200078e02ff */
[----:B------:R-:W-:Y:S01]  /*35c0*/  ISETP.NE.U32.AND P0, PT, R18, RZ, PT ;  /* 0x000000ff1200720c */ /* 0x000fe20003f05070 */
[----:B------:R-:W-:Y:S01]  /*35d0*/  IMAD.WIDE.U32 R50, R24, R6, RZ ;  /* 0x0000000618327225 */ /* 0x000fe200078e00ff */
[----:B------:R-:W-:Y:S01]  /*35e0*/  SHF.R.S32.HI R22, RZ, 0x1f, R6 ;  /* 0x0000001fff167819 */ /* 0x000fe20000011406 */
[----:B------:R-:W-:Y:S01]  /*35f0*/  BSSY B0, `(.L_x_35) ;  /* 0x0000035000007945 */ /* 0x000fe20003800000 */
[----:B------:R-:W-:Y:S01]  /*3600*/  SHF.R.S32.HI R19, RZ, 0x1f, R54 ;  /* 0x0000001fff137819 */ /* 0x000fe20000011436 */
[----:B------:R-:W-:-:S02]  /*3610*/  IMAD R6, R15, R54, RZ ;  /* 0x000000360f067224 */ /* 0x000fc400078e02ff */
[----:B------:R-:W-:Y:S02]  /*3620*/  IMAD R13, R13, R14, R21 ;  /* 0x0000000e0d0d7224 */ /* 0x000fe400078e0215 */
[----:B------:R-:W-:-:S04]  /*3630*/  IMAD.WIDE.U32 R14, R14, R3, RZ ;  /* 0x000000030e0e7225 */ /* 0x000fc800078e00ff */
[----:B------:R-:W-:Y:S01]  /*3640*/  IMAD R17, R22, R24, R17 ;  /* 0x0000001816117224 */ /* 0x000fe200078e0211 */
[----:B------:R-:W-:Y:S01]  /*3650*/  IADD3 R13, R15, R13, RZ ;  /* 0x0000000d0f0d7210 */ /* 0x000fe20007ffe0ff */
[----:B------:R-:W-:Y:S02]  /*3660*/  IMAD R3, R19, R16, R6 ;  /* 0x0000001013037224 */ /* 0x000fe400078e0206 */
[----:B------:R-:W-:Y:S01]  /*3670*/  IMAD.WIDE.U32 R54, R16, R54, RZ ;  /* 0x0000003610367225 */ /* 0x000fe200078e00ff */
[----:B------:R-:W-:-:S04]  /*3680*/  IADD3 R6, R51, R17, RZ ;  /* 0x0000001133067210 */ /* 0x000fc80007ffe0ff */
[----:B------:R-:W-:Y:S01]  /*3690*/  IADD3 R3, R55, R3, RZ ;  /* 0x0000000337037210 */ /* 0x000fe20007ffe0ff */
        /* <DEDUP_REMOVED lines=10> */
[----:B------:R-:W-:-:S02]  /*3740*/  IADD3.X R17, RZ, ~R23, RZ, P0, !PT ;  /* 0x80000017ff117210 */ /* 0x000fc400007fe4ff */
[----:B------:R-:W-:Y:S01]  /*3750*/  MOV R48, R22 ;  /* 0x0000001600307202 */ /* 0x000fe20000000f00 */
[----:B------:R-:W-:Y:S01]  /*3760*/  IMAD.WIDE.U32 R24, R12, R19, R24 ;  /* 0x000000130c187225 */ /* 0x000fe200078e0018 */
[----:B------:R-:W-:-:S03]  /*3770*/  MOV R49, R23 ;  /* 0x0000001700317202 */ /* 0x000fc60000000f00 */
[----:B------:R-:W-:Y:S01]  /*3780*/  IMAD R17, R17, R12, RZ ;  /* 0x0000000c11117224 */ /* 0x000fe200078e02ff */
[----:B------:R-:W-:-:S03]  /*3790*/  MOV R12, R24 ;  /* 0x00000018000c7202 */ /* 0x000fc60000000f00 */
[----:B------:R-:W-:-:S04]  /*37a0*/  IMAD R10, R10, R19, R17 ;  /* 0x000000130a0a7224 */ /* 0x000fc800078e0211 */
[----:B------:R-:W-:Y:S01]  /*37b0*/  IMAD.IADD R10, R25, 0x1, R10 ;  /* 0x00000001190a7824 */ /* 0x000fe200078e020a */
[----:B------:R-:W-:Y:S05]  /*37c0*/  BRA `(.L_x_37) ;  /* 0x0000017000007947 */ /* 0x000fea0003800000 */
.L_x_36:
[----:B------:R-:W0:Y:S01]  /*37d0*/  I2F.U32.RP R19, R12 ;  /* 0x0000000c00137306 */ /* 0x000e220000209000 */
[----:B------:R-:W-:Y:S01]  /*37e0*/  IMAD.MOV.U32 R16, RZ, RZ, RZ ;  /* 0x000000ffff107224 */ /* 0x000fe200078e00ff */
[----:B------:R-:W-:Y:S01]  /*37f0*/  ISETP.NE.U32.AND P0, PT, R12, RZ, PT ;  /* 0x000000ff0c00720c */ /* 0x000fe20003f05070 */
[----:B------:R-:W-:-:S05]  /*3800*/  IMAD.MOV.U32 R49, RZ, RZ, RZ ;  /* 0x000000ffff317224 */ /* 0x000fca00078e00ff */
[----:B0-----:R-:W0:Y:S02]  /*3810*/  MUFU.RCP R18, R19 ;  /* 0x0000001300127308 */ /* 0x001e240000001000 */
[----:B0-----:R-:W-:-:S06]  /*3820*/  IADD3 R18, R18, 0xffffffe, RZ ;  /* 0x0ffffffe12127810 */ /* 0x001fcc0007ffe0ff */
[----:B------:R-:W0:Y:S02]  /*3830*/  F2I.FTZ.U32.TRUNC.NTZ R17, R18 ;  /* 0x0000001200117305 */ /* 0x000e24000021f000 */
[----:B0-----:R-:W-:-:S04]  /*3840*/  IMAD.MOV R10, RZ, RZ, -R17 ;  /* 0x000000ffff0a7224 */ /* 0x001fc800078e0a11 */
[----:B------:R-:W-:-:S04]  /*3850*/  IMAD R10, R10, R12, RZ ;  /* 0x0000000c0a0a7224 */ /* 0x000fc800078e02ff */
[----:B------:R-:W-:-:S04]  /*3860*/  IMAD.HI.U32 R17, R17, R10, R16 ;  /* 0x0000000a11117227 */ /* 0x000fc800078e0010 */
[----:B------:R-:W-:Y:S02]  /*3870*/  IMAD.MOV.U32 R10, RZ, RZ, RZ ;  /* 0x000000ffff0a7224 */ /* 0x000fe400078e00ff */
        /* <DEDUP_REMOVED lines=9> */
[----:B------:R-:W-:-:S05]  /*3910*/  IADD3 R17, -R16, RZ, RZ ;  /* 0x000000ff10117210 */ /* 0x000fca0007ffe1ff */
[----:B------:R-:W-:Y:S01]  /*3920*/  IMAD R12, R12, R17, R48 ;  /* 0x000000110c0c7224 */ /* 0x000fe200078e0230 */
[----:B------:R-:W-:Y:S02]  /*3930*/  MOV R48, R16 ;  /* 0x0000001000307202 */ /* 0x000fe40000000f00 */
.L_x_37:
[----:B------:R-:W-:Y:S05]  /*3940*/  BSYNC B0 ;  /* 0x0000000000007941 */ /* 0x000fea0003800000 */
.L_x_35:
[----:B------:R-:W-:Y:S01]  /*3950*/  ULDC UR5, c[0x0][0x1c0] ;  /* 0x0000700000057ab9 */ /* 0x000fe20000000800 */
[----:B------:R-:W-:Y:S01]  /*3960*/  LOP3.LUT R16, R49, R8, RZ, 0xfc, !PT ;  /* 0x0000000831107212 */ /* 0x000fe200078efcff */
[----:B------:R-:W-:Y:S01]  /*3970*/  ULDC UR4, c[0x0][0x214] ;  /* 0x0000850000047ab9 */ /* 0x000fe20000000800 */
[----:B------:R-:W-:Y:S01]  /*3980*/  BSSY B0, `(.L_x_38) ;  /* 0x0000031000007945 */ /* 0x000fe20003800000 */
[----:B------:R-:W-:Y:S01]  /*3990*/  UIMAD UR4, UR5, UR4, URZ ;  /* 0x00000004050472a4 */ /* 0x000fe2000f8e023f */
[----:B------:R-:W-:-:S05]  /*39a0*/  ISETP.NE.U32.AND P0, PT, R16, RZ, PT ;  /* 0x000000ff1000720c */ /* 0x000fca0003f05070 */
[----:B------:R-:W-:-:S04]  /*39b0*/  IMAD R57, R28, UR4, RZ ;  /* 0x000000041c397c24 */ /* 0x000fc8000f8e02ff */
[-C--:B------:R-:W-:Y:S01]  /*39c0*/  IMAD R10, R10, R57.reuse, RZ ;  /* 0x000000390a0a7224 */ /* 0x080fe200078e02ff */
[----:B------:R-:W-:Y:S01]  /*39d0*/  SHF.R.S32.HI R17, RZ, 0x1f, R57 ;  /* 0x0000001fff117819 */ /* 0x000fe20000011439 */
[----:B------:R-:W-:-:S04]  /*39e0*/  IMAD.WIDE.U32 R56, R12, R57, RZ ;  /* 0x000000390c387225 */ /* 0x000fc800078e00ff */
[----:B------:R-:W-:-:S05]  /*39f0*/  IMAD R17, R17, R12, R10 ;  /* 0x0000000c11117224 */ /* 0x000fca00078e020a */
        /* <DEDUP_REMOVED lines=8> */
[----:B------:R-:W-:Y:S02]  /*3a80*/  IADD3 R16, P0, RZ, -R22, RZ ;  /* 0x80000016ff107210 */ /* 0x000fe40007f1e0ff */
[----:B------:R-:W-:Y:S02]  /*3a90*/  MOV R18, R48 ;  /* 0x0000003000127202 */ /* 0x000fe40000000f00 */
[----:B------:R-:W-:-:S02]  /*3aa0*/  IADD3.X R12, RZ, ~R23, RZ, P0, !PT ;  /* 0x80000017ff0c7210 */ /* 0x000fc400007fe4ff */
[----:B------:R-:W-:-:S03]  /*3ab0*/  MOV R19, R49 ;  /* 0x0000003100137202 */ /* 0x000fc60000000f00 */
[----:B------:R-:W-:Y:S02]  /*3ac0*/  IMAD R17, R12, R9, RZ ;  /* 0x000000090c117224 */ /* 0x000fe400078e02ff */
[----:B------:R-:W-:-:S04]  /*3ad0*/  IMAD.WIDE.U32 R18, R9, R16, R18 ;  /* 0x0000001009127225 */ /* 0x000fc800078e0012 */
[----:B------:R-:W-:Y:S01]  /*3ae0*/  IMAD R17, R8, R16, R17 ;  /* 0x0000001008117224 */ /* 0x000fe200078e0211 */
[----:B------:R-:W-:-:S04]  /*3af0*/  MOV R8, R18 ;  /* 0x0000001200087202 */ /* 0x000fc80000000f00 */
[----:B------:R-:W-:Y:S01]  /*3b00*/  IADD3 R17, R19, R17, RZ ;  /* 0x0000001113117210 */ /* 0x000fe20007ffe0ff */
[----:B------:R-:W-:Y:S05]  /*3b10*/  BRA `(.L_x_40) ;  /* 0x0000017000007947 */ /* 0x000fea0003800000 */
.L_x_39:
        /* <DEDUP_REMOVED lines=10> */
[----:B------:R-:W-:-:S04]  /*3bc0*/  IMAD.HI.U32 R12, R17, R48, RZ ;  /* 0x00000030110c7227 */ /* 0x000fc800078e00ff */
[----:B------:R-:W-:Y:S01]  /*3bd0*/  IMAD.MOV.U32 R17, RZ, RZ, RZ ;  /* 0x000000ffff117224 */ /* 0x000fe200078e00ff */
        /* <DEDUP_REMOVED lines=11> */
.L_x_40:
[----:B------:R-:W-:Y:S05]  /*3c90*/  BSYNC B0 ;  /* 0x0000000000007941 */ /* 0x000fea0003800000 */
.L_x_38:
[----:B------:R-:W-:Y:S01]  /*3ca0*/  IADD3 R41, P1, P0, R44, R42, R40 ;  /* 0x0000002a2c297210 */ /* 0x000fe2000783e028 */
[----:B------:R-:W-:-:S03]  /*3cb0*/  IMAD R17, R17, R2, RZ ;  /* 0x0000000211117224 */ /* 0x000fc600078e02ff */
[----:B------:R-:W-:Y:S02]  /*3cc0*/  IADD3 R41, P3, P2, R50, R41, R54 ;  /* 0x0000002932297210 */ /* 0x000fe40007a7e036 */
[----:B------:R-:W-:Y:S02]  /*3cd0*/  IADD3.X R0, R4, R5, R0, P1, P0 ;  /* 0x0000000504007210 */ /* 0x000fe40000fe0400 */
[----:B------:R-:W-:Y:S02]  /*3ce0*/  IADD3 R14, P1, P0, R56, R41, R14 ;  /* 0x00000029380e7210 */ /* 0x000fe4000783e00e */
[----:B------:R-:W-:Y:S01]  /*3cf0*/  IADD3.X R0, R6, R0, R3, P3, P2 ;  /* 0x0000000006007210 */ /* 0x000fe20001fe4403 */
[----:B------:R-:W-:Y:S01]  /*3d00*/  IMAD R3, R23, R7, RZ ;  /* 0x0000000717037224 */ /* 0x000fe200078e02ff */
[----:B------:R-:W-:Y:S02]  /*3d10*/  SHF.R.S32.HI R4, RZ, 0x1f, R7 ;  /* 0x0000001fff047819 */ /* 0x000fe40000011407 */
[----:B------:R-:W-:-:S02]  /*3d20*/  IADD3.X R15, R10, R0, R13, P1, P0 ;  /* 0x000000000a0f7210 */ /* 0x000fc40000fe040d */
[----:B------:R-:W-:Y:S01]  /*3d30*/  SHF.R.S32.HI R0, RZ, 0x1f, R2 ;  /* 0x0000001fff007819 */ /* 0x000fe20000011402 */
[-C--:B------:R-:W-:Y:S02]  /*3d40*/  IMAD R3, R4, R22.reuse, R3 ;  /* 0x0000001604037224 */ /* 0x080fe400078e0203 */
[----:B------:R-:W-:-:S04]  /*3d50*/  IMAD.WIDE.U32 R14, R7, R22, R14 ;  /* 0x00000016070e7225 */ /* 0x000fc800078e000e */
[----:B------:R-:W-:Y:S02]  /*3d60*/  IMAD.IADD R15, R15, 0x1, R3 ;  /* 0x000000010f0f7824 */ /* 0x000fe400078e0203 */
[-C--:B------:R-:W-:Y:S02]  /*3d70*/  IMAD R0, R0, R8.reuse, R17 ;  /* 0x0000000800007224 */ /* 0x080fe400078e0211 */
[----:B------:R-:W-:-:S04]  /*3d80*/  IMAD.WIDE.U32 R2, R2, R8, R14 ;  /* 0x0000000802027225 */ /* 0x000fc800078e000e */
[----:B------:R-:W-:Y:S01]  /*3d90*/  IMAD.IADD R3, R3, 0x1, R0 ;  /* 0x0000000103037824 */ /* 0x000fe200078e0200 */
[----:B------:R-:W-:-:S04]  /*3da0*/  LEA R4, P0, R2, c[0x0][0x200], 0x2 ;  /* 0x0000800002047a11 */ /* 0x000fc800078010ff */
[----:B------:R-:W-:-:S05]  /*3db0*/  LEA.HI.X R5, R2, c[0x0][0x204], R3, 0x2, P0 ;  /* 0x0000810002057a11 */ /* 0x000fca00000f1403 */
[----:B------:R0:W-:Y:S01]  /*3dc0*/  STG.E [R4.64], R31 ;  /* 0x0000001f04007986 */ /* 0x0001e2000c101908 */
[----:B------:R-:W-:Y:S05]  /*3dd0*/  BRA `(.L_x_15) ;  /* 0x0000003000007947 */ /* 0x000fea0003800000 */
.L_x_16:
[----:B------:R-:W-:-:S04]  /*3de0*/  LEA R2, P0, R40, c[0x0][0x200], 0x2 ;  /* 0x0000800028027a11 */ /* 0x000fc800078010ff */
[----:B------:R-:W-:-:S05]  /*3df0*/  LEA.HI.X R3, R40, c[0x0][0x204], R41, 0x2, P0 ;  /* 0x0000810028037a11 */ /* 0x000fca00000f1429 */
[----:B------:R0:W-:Y:S04]  /*3e00*/  STG.E [R2.64], R31 ;  /* 0x0000001f02007986 */ /* 0x0001e8000c101908 */
.L_x_15:
[----:B------:R-:W-:Y:S05]  /*3e10*/  BSYNC B1 ;  /* 0x0000000000017941 */ /* 0x000fea0003800000 */
.L_x_14:
[C---:B------:R-:W-:Y:S01]  /*3e20*/  IADD3 R0, R38.reuse, 0x20, RZ ;  /* 0x0000002026007810 */ /* 0x040fe20007ffe0ff */
[----:B0-----:R-:W-:Y:S01]  /*3e30*/  IMAD.MOV.U32 R2, RZ, RZ, c[0x0][0x314] ;  /* 0x0000c500ff027624 */ /* 0x001fe200078e00ff */
[----:B------:R-:W-:Y:S01]  /*3e40*/  ISETP.GE.OR P2, PT, R38, c[0x0][0x314], P6 ;  /* 0x0000c50026007a0c */ /* 0x000fe20003746670 */
[----:B------:R-:W-:Y:S01]  /*3e50*/  HFMA2.MMA R9, -RZ, RZ, 0, 0 ;  /* 0x00000000ff097435 */ /* 0x000fe200000001ff */
[----:B------:R-:W-:Y:S01]  /*3e60*/  ISETP.GE.OR P1, PT, R0, c[0x0][0x314], P6 ;  /* 0x0000c50000007a0c */ /* 0x000fe20003726670 */
[----:B------:R-:W-:Y:S01]  /*3e70*/  CS2R R6, SRZ ;  /* 0x0000000000067805 */ /* 0x000fe2000001ff00 */
[----:B------:R-:W-:Y:S01]  /*3e80*/  IADD3 R0, R38, 0x40, RZ ;  /* 0x0000004026007810 */ /* 0x000fe20007ffe0ff */
[----:B------:R-:W-:-:S03]  /*3e90*/  CS2R R4, SRZ ;  /* 0x0000000000047805 */ /* 0x000fc6000001ff00 */
[----:B------:R-:W-:Y:S02]  /*3ea0*/  ISETP.GE.OR P0, PT, R0, c[0x0][0x314], P6 ;  /* 0x0000c50000007a0c */ /* 0x000fe40003706670 */
[C---:B------:R-:W-:Y:S01]  /*3eb0*/  IADD3 R0, R38.reuse, 0x60, RZ ;  /* 0x0000006026007810 */ /* 0x040fe20007ffe0ff */
[----:B------:R-:W-:Y:S02]  /*3ec0*/  IMAD.SHL.U32 R38, R38, 0x4, RZ ;  /* 0x0000000426267824 */ /* 0x000fe400078e00ff */
[C---:B------:R-:W-:Y:S01]  /*3ed0*/  @!P2 FADD.FTZ R36, -R31.reuse, R36 ;  /* 0x000000241f24a221 */ /* 0x040fe20000010100 */
[----:B------:R-:W-:Y:S01]  /*3ee0*/  ISETP.GE.OR P6, PT, R0, c[0x0][0x314], P6 ;  /* 0x0000c50000007a0c */ /* 0x000fe200037c6670 */
[----:B------:R-:W-:Y:S01]  /*3ef0*/  @!P1 FADD.FTZ R33, -R31, R33 ;  /* 0x000000211f219221 */ /* 0x000fe20000010100 */
[----:B------:R-:W-:Y:S01]  /*3f00*/  IADD3 R25, R38, 0x80, RZ ;  /* 0x0000008026197810 */ /* 0x000fe20007ffe0ff */
[----:B------:R-:W-:Y:S02]  /*3f10*/  @!P2 FMUL.FTZ R36, R36, 1.4426950216293334961 ;  /* 0x3fb8aa3b2424a820 */ /* 0x000fe40000410000 */
[----:B------:R-:W-:-:S02]  /*3f20*/  @!P1 FMUL.FTZ R33, R33, 1.4426950216293334961 ;  /* 0x3fb8aa3b21219820 */ /* 0x000fc40000410000 */
[C---:B------:R-:W-:Y:S02]  /*3f30*/  @!P0 FADD.FTZ R32, -R31.reuse, R32 ;  /* 0x000000201f208221 */ /* 0x040fe40000010100 */
[----:B------:R-:W0:Y:S02]  /*3f40*/  @!P2 MUFU.EX2 R36, R36 ;  /* 0x000000240024a308 */ /* 0x000e240000000800 */
[----:B------:R-:W-:Y:S02]  /*3f50*/  @!P0 FMUL.FTZ R32, R32, 1.4426950216293334961 ;  /* 0x3fb8aa3b20208820 */ /* 0x000fe40000410000 */
[----:B------:R-:W-:-:S04]  /*3f60*/  @!P6 FADD.FTZ R31, -R31, R34 ;  /* 0x000000221f1fe221 */ /* 0x000fc80000010100 */
[----:B------:R-:W1:Y:S01]  /*3f70*/  @!P0 MUFU.EX2 R32, R32 ;  /* 0x0000002000208308 */ /* 0x000e620000000800 */
[----:B------:R-:W-:-:S07]  /*3f80*/  @!P6 FMUL.FTZ R8, R31, 1.4426950216293334961 ;  /* 0x3fb8aa3b1f08e820 */ /* 0x000fce0000410000 */
[----:B------:R-:W2:Y:S01]  /*3f90*/  @!P1 MUFU.EX2 R0, R33 ;  /* 0x0000002100009308 */ /* 0x000ea20000000800 */
[----:B0-----:R-:W-:Y:S07]  /*3fa0*/  @!P2 STS [R27.X4], R36 ;  /* 0x000000241b00a388 */ /* 0x001fee0000004800 */
[----:B------:R-:W0:Y:S01]  /*3fb0*/  @!P6 MUFU.EX2 R8, R8 ;  /* 0x000000080008e308 */ /* 0x000e220000000800 */
[----:B-1----:R-:W-:Y:S01]  /*3fc0*/  @!P0 STS [R27.X4+0x500], R32 ;  /* 0x000500201b008388 */ /* 0x002fe20000004800 */
[----:B------:R-:W-:-:S02]  /*3fd0*/  ISETP.GE.AND P0, PT, R2, 0x1, PT ;  /* 0x000000010200780c */ /* 0x000fc40003f06270 */
[----:B------:R-:W-:Y:S01]  /*3fe0*/  CS2R R2, SRZ ;  /* 0x0000000000027805 */ /* 0x000fe2000001ff00 */
[----:B--2---:R1:W-:Y:S04]  /*3ff0*/  @!P1 STS [R27.X4+0x280], R0 ;  /* 0x000280001b009388 */ /* 0x0043e80000004800 */
[----:B0-----:R0:W-:Y:S01]  /*4000*/  @!P6 STS [R27.X4+0x780], R8 ;  /* 0x000780081b00e388 */ /* 0x0011e20000004800 */
[----:B-1----:R-:W-:-:S03]  /*4010*/  MOV R0, RZ ;  /* 0x000000ff00007202 */ /* 0x002fc60000000f00 */
[----:B------:R-:W-:Y:S06]  /*4020*/  BAR.SYNC.DEFER_BLOCKING 0x0 ;  /* 0x0000000000007b1d */ /* 0x000fec0000010000 */
[----:B------:R-:W-:Y:S05]  /*4030*/  @!P0 BRA `(.L_x_41) ;  /* 0x0000030000008947 */ /* 0x000fea0003800000 */
[----:B------:R-:W-:Y:S01]  /*4040*/  ULDC UR5, c[0x0][0x22c] ;  /* 0x00008b0000057ab9 */ /* 0x000fe20000000800 */
[C---:B------:R-:W-:Y:S01]  /*4050*/  IMAD R21, R11.reuse, 0x100, R38 ;  /* 0x000001000b157824 */ /* 0x040fe200078e0226 */
[----:B------:R-:W-:Y:S01]  /*4060*/  UIMAD UR5, UR7, UR5, URZ ;  /* 0x00000005070572a4 */ /* 0x000fe2000f8e023f */
[C---:B------:R-:W-:Y:S01]  /*4070*/  IADD3 R10, R20.reuse, -UR7, RZ ;  /* 0x80000007140a7c10 */ /* 0x040fe2000fffe0ff */
[----:B------:R-:W-:Y:S01]  /*4080*/  IMAD R26, R20, c[0x0][0x22c], RZ ;  /* 0x00008b00141a7a24 */ /* 0x000fe200078e02ff */
[----:B------:R-:W-:Y:S01]  /*4090*/  CS2R R12, SRZ ;  /* 0x00000000000c7805 */ /* 0x000fe2000001ff00 */
[----:B------:R-:W-:Y:S01]  /*40a0*/  USHF.R.S32.HI UR4, URZ, 0x1f, UR5 ;  /* 0x0000001f3f047899 */ /* 0x000fe20008011405 */
[C---:B------:R-:W-:Y:S01]  /*40b0*/  ISETP.GE.AND P2, PT, R11.reuse, R10, PT ;  /* 0x0000000a0b00720c */ /* 0x040fe20003f46270 */
[----:B------:R-:W-:Y:S01]  /*40c0*/  IMAD.SHL.U32 R10, R11, 0x4, RZ ;  /* 0x000000040b0a7824 */ /* 0x000fe200078e00ff */
[C---:B0-----:R-:W-:Y:S01]  /*40d0*/  IADD3 R8, P0, R21.reuse, UR5, RZ ;  /* 0x0000000515087c10 */ /* 0x041fe2000ff1e0ff */
[----:B------:R-:W-:Y:S01]  /*40e0*/  IMAD.MOV.U32 R24, RZ, RZ, RZ ;  /* 0x000000ffff187224 */ /* 0x000fe200078e00ff */
[----:B------:R-:W-:Y:S01]  /*40f0*/  CS2R R14, SRZ ;  /* 0x00000000000e7805 */ /* 0x000fe2000001ff00 */
[----:B------:R-:W-:Y:S01]  /*4100*/  IMAD.MOV.U32 R9, RZ, RZ, RZ ;  /* 0x000000ffff097224 */ /* 0x000fe200078e00ff */
[----:B------:R-:W-:Y:S01]  /*4110*/  LEA.HI.X.SX32 R21, R21, UR4, 0x1, P0 ;  /* 0x0000000415157c11 */ /* 0x000fe200080f0eff */
[----:B------:R-:W-:Y:S01]  /*4120*/  CS2R R16, SRZ ;  /* 0x0000000000107805 */ /* 0x000fe2000001ff00 */
[----:B------:R-:W-:Y:S01]  /*4130*/  LEA R22, P0, R8, c[0x0][0x1d8], 0x2 ;  /* 0x0000760008167a11 */ /* 0x000fe200078010ff */
[----:B------:R-:W-:Y:S01]  /*4140*/  CS2R R18, SRZ ;  /* 0x0000000000127805 */ /* 0x000fe2000001ff00 */
[----:B------:R-:W-:-:S02]  /*4150*/  IMAD.WIDE R26, R26, 0x4, RZ ;  /* 0x000000041a1a7825 */ /* 0x000fc400078e02ff */
[----:B------:R-:W-:Y:S02]  /*4160*/  LEA.HI.X R21, R8, c[0x0][0x1dc], R21, 0x2, P0 ;  /* 0x0000770008157a11 */ /* 0x000fe400000f1415 */
[----:B------:R-:W-:-:S05]  /*4170*/  IADD3 R22, P0, R22, 0x200, RZ ;  /* 0x0000020016167810 */ /* 0x000fca0007f1e0ff */
[----:B------:R-:W-:-:S05]  /*4180*/  IMAD.X R21, RZ, RZ, R21, P0 ;  /* 0x000000ffff157224 */ /* 0x000fca00000e0615 */
.L_x_44:
[----:B------:R-:W-:Y:S01]  /*4190*/  MOV R23, R21 ;  /* 0x0000001500177202 */ /* 0x000fe20000000f00 */
[----:B------:R-:W-:Y:S01]  /*41a0*/  BSSY B0, `(.L_x_42) ;  /* 0x000000a000007945 */ /* 0x000fe20003800000 */
[----:B------:R-:W-:-:S05]  /*41b0*/  @P2 BRA `(.L_x_43) ;  /* 0x0000008000002947 */ /* 0x000fca0003800000 */
[----:B------:R-:W-:Y:S01]  /*41c0*/  ISETP.GE.AND P1, PT, R38, c[0x0][0x220], PT ;  /* 0x0000880026007a0c */ /* 0x000fe20003f26270 */
[----:B------:R-:W-:Y:S01]  /*41d0*/  CS2R R12, SRZ ;  /* 0x00000000000c7805 */ /* 0x000fe2000001ff00 */
[----:B------:R-:W-:Y:S01]  /*41e0*/  ISETP.GE.AND P0, PT, R25, c[0x0][0x220], PT ;  /* 0x0000880019007a0c */ /* 0x000fe20003f06270 */
[----:B------:R-:W-:Y:S01]  /*41f0*/  CS2R R14, SRZ ;  /* 0x00000000000e7805 */ /* 0x000fe2000001ff00 */
[----:B------:R-:W-:Y:S01]  /*4200*/  CS2R R16, SRZ ;  /* 0x0000000000107805 */ /* 0x000fe2000001ff00 */
[----:B------:R-:W-:Y:S08]  /*4210*/  CS2R R18, SRZ ;  /* 0x0000000000127805 */ /* 0x000ff0000001ff00 */
[----:B------:R0:W5:Y:S04]  /*4220*/  @!P1 LDG.E.128 R12, [R22.64+-0x200] ;  /* 0xfffe0008160c9981 */ /* 0x000168000c1e1d00 */
[----:B------:R0:W5:Y:S02]  /*4230*/  @!P0 LDG.E.128 R16, [R22.64] ;  /* 0x0000000816108981 */ /* 0x000164000c1e1d00 */
.L_x_43:
[----:B------:R-:W-:Y:S05]  /*4240*/  BSYNC B0 ;  /* 0x0000000000007941 */ /* 0x000fea0003800000 */
.L_x_42:
[----:B------:R1:W2:Y:S01]  /*4250*/  LDS R8, [R10] ;  /* 0x000000000a087984 */ /* 0x0002a20000000800 */
[----:B0-----:R-:W-:Y:S02]  /*4260*/  IADD3 R22, P0, R26, R22, RZ ;  /* 0x000000161a167210 */ /* 0x001fe40007f1e0ff */
[----:B------:R-:W-:Y:S02]  /*4270*/  IADD3 R24, R24, 0x1, RZ ;  /* 0x0000000118187810 */ /* 0x000fe40007ffe0ff */
[----:B------:R-:W-:Y:S02]  /*4280*/  IADD3.X R21, R27, R23, RZ, P0, !PT ;  /* 0x000000171b157210 */ /* 0x000fe400007fe4ff */
[----:B------:R-:W-:Y:S02]  /*4290*/  ISETP.GE.AND P0, PT, R24, c[0x0][0x314], PT ;  /* 0x0000c50018007a0c */ /* 0x000fe40003f06270 */
[----:B-1----:R-:W-:Y:S01]  /*42a0*/  IADD3 R10, R10, 0x14, RZ ;  /* 0x000000140a0a7810 */ /* 0x002fe20007ffe0ff */
[C---:B--2--5:R-:W-:Y:S02]  /*42b0*/  FFMA.FTZ R0, R8.reuse, R12, R0 ;  /* 0x0000000c08007223 */ /* 0x064fe40000010000 */
[C---:B------:R-:W-:Y:S02]  /*42c0*/  FFMA.FTZ R3, R8.reuse, R13, R3 ;  /* 0x0000000d08037223 */ /* 0x040fe40000010003 */
[C---:B------:R-:W-:Y:S02]  /*42d0*/  FFMA.FTZ R2, R8.reuse, R14, R2 ;  /* 0x0000000e08027223 */ /* 0x040fe40000010002 */
[C---:B------:R-:W-:Y:S02]  /*42e0*/  FFMA.FTZ R5, R8.reuse, R15, R5 ;  /* 0x0000000f08057223 */ /* 0x040fe40000010005 */
[C---:B------:R-:W-:Y:S02]  /*42f0*/  FFMA.FTZ R4, R8.reuse, R16, R4 ;  /* 0x0000001008047223 */ /* 0x040fe40000010004 */
[C---:B------:R-:W-:Y:S02]  /*4300*/  FFMA.FTZ R7, R8.reuse, R17, R7 ;  /* 0x0000001108077223 */ /* 0x040fe40000010007 */
[C---:B------:R-:W-:Y:S02]  /*4310*/  FFMA.FTZ R6, R8.reuse, R18, R6 ;  /* 0x0000001208067223 */ /* 0x040fe40000010006 */
[----:B------:R-:W-:Y:S01]  /*4320*/  FFMA.FTZ R9, R8, R19, R9 ;  /* 0x0000001308097223 */ /* 0x000fe20000010009 */
[----:B------:R-:W-:-:S05]  /*4330*/  @!P0 BRA `(.L_x_44) ;  /* 0xfffffe5000008947 */ /* 0x000fca000383ffff */
.L_x_41:
[----:B------:R-:W-:Y:S02]  /*4340*/  IADD3 R11, R11, UR7, RZ ;  /* 0x000000070b0b7c10 */ /* 0x000fe4000fffe0ff */
[----:B------:R-:W-:-:S02]  /*4350*/  F2FP.BF16.PACK_AB R15, R5, R2 ;  /* 0x00000002050f723e */ /* 0x000fc400000010ff */
[----:B------:R-:W-:Y:S02]  /*4360*/  ISETP.GE.AND P0, PT, R11, R20, PT ;  /* 0x000000140b00720c */ /* 0x000fe40003f06270 */
[----:B------:R-:W-:Y:S02]  /*4370*/  F2FP.BF16.PACK_AB R14, R3, R0 ;  /* 0x00000000030e723e */ /* 0x000fe400000010ff */
[----:B------:R-:W-:Y:S02]  /*4380*/  F2FP.BF16.PACK_AB R4, R7, R4 ;  /* 0x000000040704723e */ /* 0x000fe400000010ff */
[----:B------:R-:W-:-:S07]  /*4390*/  F2FP.BF16.PACK_AB R5, R9, R6 ;  /* 0x000000060905723e */ /* 0x000fce00000010ff */
[----:B------:R-:W-:Y:S05]  /*43a0*/  @P0 EXIT ;  /* 0x000000000000094d */ /* 0x000fea0003800000 */
[----:B------:R-:W-:Y:S01]  /*43b0*/  IMAD.MOV.U32 R6, RZ, RZ, c[0x0][0x1c0] ;  /* 0x00007000ff067624 */ /* 0x000fe200078e00ff */
[----:B------:R-:W-:Y:S02]  /*43c0*/  IABS R9, R11 ;  /* 0x0000000b00097213 */ /* 0x000fe40000000000 */
[----:B------:R-:W-:Y:S01]  /*43d0*/  IABS R3, c[0x0][0x214] ;  /* 0x0000850000037a13 */ /* 0x000fe20000000000 */
[----:B------:R-:W-:-:S05]  /*43e0*/  IMAD R6, R6, c[0x0][0x214], RZ ;  /* 0x0000850006067a24 */ /* 0x000fca00078e02ff */
[-C--:B0-----:R-:W-:Y:S02]  /*43f0*/  IABS R8, R6.reuse ;  /* 0x0000000600087213 */ /* 0x081fe40000000000 */
[----:B------:R-:W-:Y:S02]  /*4400*/  IABS R2, R6 ;  /* 0x0000000600027213 */ /* 0x000fe40000000000 */
[----:B------:R-:W0:Y:S03]  /*4410*/  I2F.RP R7, R8 ;  /* 0x0000000800077306 */ /* 0x000e260000209400 */
[----:B------:R-:W-:-:S05]  /*4420*/  IMAD.MOV R2, RZ, RZ, -R2 ;  /* 0x000000ffff027224 */ /* 0x000fca00078e0a02 */
[----:B0-----:R-:W0:Y:S02]  /*4430*/  MUFU.RCP R12, R7 ;  /* 0x00000007000c7308 */ /* 0x001e240000001000 */
[----:B0-----:R-:W-:-:S06]  /*4440*/  IADD3 R12, R12, 0xffffffe, RZ ;  /* 0x0ffffffe0c0c7810 */ /* 0x001fcc0007ffe0ff */
[----:B------:R-:W0:Y:S02]  /*4450*/  F2I.FTZ.U32.TRUNC.NTZ R13, R12 ;  /* 0x0000000c000d7305 */ /* 0x000e24000021f000 */
[----:B0-----:R-:W-:Y:S02]  /*4460*/  IMAD.MOV R0, RZ, RZ, -R13 ;  /* 0x000000ffff007224 */ /* 0x001fe400078e0a0d */
[----:B------:R-:W-:Y:S02]  /*4470*/  IMAD.MOV.U32 R12, RZ, RZ, RZ ;  /* 0x000000ffff0c7224 */ /* 0x000fe400078e00ff */
[----:B------:R-:W-:-:S04]  /*4480*/  IMAD R0, R0, R8, RZ ;  /* 0x0000000800007224 */ /* 0x000fc800078e02ff */
[----:B------:R-:W-:-:S06]  /*4490*/  IMAD.HI.U32 R0, R13, R0, R12 ;  /* 0x000000000d007227 */ /* 0x000fcc00078e000c */
[----:B------:R-:W-:Y:S02]  /*44a0*/  IMAD.HI.U32 R7, R0, R9, RZ ;  /* 0x0000000900077227 */ /* 0x000fe400078e00ff */
[----:B------:R-:W0:Y:S02]  /*44b0*/  I2F.RP R0, R3 ;  /* 0x0000000300007306 */ /* 0x000e240000209400 */
[----:B------:R-:W-:Y:S01]  /*44c0*/  IMAD R9, R7, R2, R9 ;  /* 0x0000000207097224 */ /* 0x000fe200078e0209 */
[----:B------:R-:W-:-:S04]  /*44d0*/  LOP3.LUT R2, R11, R6, RZ, 0x3c, !PT ;  /* 0x000000060b027212 */ /* 0x000fc800078e3cff */
[----:B------:R-:W-:Y:S02]  /*44e0*/  ISETP.GT.U32.AND P1, PT, R8, R9, PT ;  /* 0x000000090800720c */ /* 0x000fe40003f24070 */
[----:B------:R-:W-:Y:S01]  /*44f0*/  ISETP.GE.AND P0, PT, R2, RZ, PT ;  /* 0x000000ff0200720c */ /* 0x000fe20003f06270 */
[----:B0-----:R-:W0:Y:S10]  /*4500*/  MUFU.RCP R0, R0 ;  /* 0x0000000000007308 */ /* 0x001e340000001000 */
[----:B------:R-:W-:Y:S01]  /*4510*/  @!P1 IMAD.IADD R9, R9, 0x1, -R8 ;  /* 0x0000000109099824 */ /* 0x000fe200078e0a08 */
[----:B------:R-:W-:-:S02]  /*4520*/  @!P1 IADD3 R7, R7, 0x1, RZ ;  /* 0x0000000107079810 */ /* 0x000fc40007ffe0ff */
[----:B------:R-:W-:Y:S02]  /*4530*/  ISETP.NE.AND P1, PT, R6, RZ, PT ;  /* 0x000000ff0600720c */ /* 0x000fe40003f25270 */
[----:B------:R-:W-:Y:S02]  /*4540*/  ISETP.GE.U32.AND P2, PT, R9, R8, PT ;  /* 0x000000080900720c */ /* 0x000fe40003f46070 */
[----:B0-----:R-:W-:-:S04]  /*4550*/  IADD3 R12, R0, 0xffffffe, RZ ;  /* 0x0ffffffe000c7810 */ /* 0x001fc80007ffe0ff */
[----:B------:R-:W0:Y:S07]  /*4560*/  F2I.FTZ.U32.TRUNC.NTZ R13, R12 ;  /* 0x0000000c000d7305 */ /* 0x000e2e000021f000 */
[----:B------:R-:W-:-:S04]  /*4570*/  @P2 IADD3 R7, R7, 0x1, RZ ;  /* 0x0000000107072810 */ /* 0x000fc80007ffe0ff */
[----:B------:R-:W-:Y:S02]  /*4580*/  @!P0 IADD3 R7, -R7, RZ, RZ ;  /* 0x000000ff07078210 */ /* 0x000fe40007ffe1ff */
[----:B------:R-:W-:-:S05]  /*4590*/  @!P1 LOP3.LUT R7, RZ, R6, RZ, 0x33, !PT ;  /* 0x00000006ff079212 */ /* 0x000fca00078e33ff */
[----:B------:R-:W-:Y:S02]  /*45a0*/  IMAD R6, R7, R6, RZ ;  /* 0x0000000607067224 */ /* 0x000fe400078e02ff */
[--C-:B0-----:R-:W-:Y:S02]  /*45b0*/  IMAD.MOV R2, RZ, RZ, -R13.reuse ;  /* 0x000000ffff027224 */ /* 0x101fe400078e0a0d */
[----:B------:R-:W-:Y:S02]  /*45c0*/  IMAD.IADD R8, R11, 0x1, -R6 ;  /* 0x000000010b087824 */ /* 0x000fe400078e0a06 */
[----:B------:R-:W-:Y:S02]  /*45d0*/  IMAD R2, R2, R3, RZ ;  /* 0x0000000302027224 */ /* 0x000fe400078e02ff */
[----:B------:R-:W-:Y:S01]  /*45e0*/  IMAD.MOV.U32 R12, RZ, RZ, RZ ;  /* 0x000000ffff0c7224 */ /* 0x000fe200078e00ff */
[----:B------:R-:W-:Y:S02]  /*45f0*/  IABS R0, R8 ;  /* 0x0000000800007213 */ /* 0x000fe40000000000 */
[----:B------:R-:W-:Y:S01]  /*4600*/  LOP3.LUT R8, R8, c[0x0][0x214], RZ, 0x3c, !PT ;  /* 0x0000850008087a12 */ /* 0x000fe200078e3cff */
[----:B------:R-:W-:-:S03]  /*4610*/  IMAD.HI.U32 R2, R13, R2, R12 ;  /* 0x000000020d027227 */ /* 0x000fc600078e000c */
[----:B------:R-:W-:Y:S01]  /*4620*/  ISETP.GE.AND P1, PT, R8, RZ, PT ;  /* 0x000000ff0800720c */ /* 0x000fe20003f26270 */
[----:B------:R-:W-:-:S04]  /*4630*/  IMAD.WIDE.U32 R12, R7, c[0x0][0x1e0], RZ ;  /* 0x00007800070c7a25 */ /* 0x000fc800078e00ff */
[----:B------:R-:W-:-:S05]  /*4640*/  IMAD.HI.U32 R9, R2, R0, RZ ;  /* 0x0000000002097227 */ /* 0x000fca00078e00ff */
[----:B------:R-:W-:-:S05]  /*4650*/  IADD3 R2, -R9, RZ, RZ ;  /* 0x000000ff09027210 */ /* 0x000fca0007ffe1ff */
[----:B------:R-:W-:-:S05]  /*4660*/  IMAD R0, R3, R2, R0 ;  /* 0x0000000203007224 */ /* 0x000fca00078e0200 */
[----:B------:R-:W-:-:S13]  /*4670*/  ISETP.GT.U32.AND P0, PT, R3, R0, PT ;  /* 0x000000000300720c */ /* 0x000fda0003f04070 */
[----:B------:R-:W-:Y:S01]  /*4680*/  @!P0 IMAD.IADD R0, R0, 0x1, -R3 ;  /* 0x0000000100008824 */ /* 0x000fe200078e0a03 */
[----:B------:R-:W-:Y:S02]  /*4690*/  @!P0 IADD3 R9, R9, 0x1, RZ ;  /* 0x0000000109098810 */ /* 0x000fe40007ffe0ff */
[----:B------:R-:W-:Y:S02]  /*46a0*/  ISETP.NE.AND P0, PT, RZ, c[0x0][0x214], PT ;  /* 0x00008500ff007a0c */ /* 0x000fe40003f05270 */
[----:B------:R-:W-:Y:S02]  /*46b0*/  ISETP.GE.U32.AND P2, PT, R0, R3, PT ;  /* 0x000000030000720c */ /* 0x000fe40003f46070 */
[----:B------:R-:W-:-:S05]  /*46c0*/  SHF.R.S32.HI R0, RZ, 0x1f, R7 ;  /* 0x0000001fff007819 */ /* 0x000fca0000011407 */
[----:B------:R-:W-:-:S04]  /*46d0*/  IMAD R0, R0, c[0x0][0x1e0], RZ ;  /* 0x0000780000007a24 */ /* 0x000fc800078e02ff */
[----:B------:R-:W-:Y:S02]  /*46e0*/  IMAD R0, R7, c[0x0][0x1e4], R0 ;  /* 0x0000790007007a24 */ /* 0x000fe400078e0200 */
[----:B------:R-:W-:Y:S02]  /*46f0*/  @P2 IADD3 R9, R9, 0x1, RZ ;  /* 0x0000000109092810 */ /* 0x000fe40007ffe0ff */
[----:B------:R-:W-:-:S03]  /*4700*/  IMAD.IADD R13, R13, 0x1, R0 ;  /* 0x000000010d0d7824 */ /* 0x000fc600078e0200 */
[----:B------:R-:W-:Y:S01]  /*4710*/  @!P1 IMAD.MOV R9, RZ, RZ, -R9 ;  /* 0x000000ffff099224 */ /* 0x000fe200078e0a09 */
[----:B------:R-:W-:Y:S02]  /*4720*/  @!P0 LOP3.LUT R9, RZ, c[0x0][0x214], RZ, 0x33, !PT ;  /* 0x00008500ff098a12 */ /* 0x000fe400078e33ff */
[----:B------:R-:W-:Y:S02]  /*4730*/  ISETP.GE.AND P0, PT, R38, c[0x0][0x220], PT ;  /* 0x0000880026007a0c */ /* 0x000fe40003f06270 */
[----:B------:R-:W-:Y:S01]  /*4740*/  SHF.R.S32.HI R2, RZ, 0x1f, R9 ;  /* 0x0000001fff027819 */ /* 0x000fe20000011409 */
[C---:B------:R-:W-:Y:S02]  /*4750*/  IMAD R6, R9.reuse, c[0x0][0x214], R6 ;  /* 0x0000850009067a24 */ /* 0x040fe400078e0206 */
[----:B------:R-:W-:-:S03]  /*4760*/  IMAD.WIDE.U32 R12, R9, c[0x0][0x1f0], R12 ;  /* 0x00007c00090c7a25 */ /* 0x000fc600078e000c */
[----:B------:R-:W-:Y:S01]  /*4770*/  IADD3 R6, R11, -R6, RZ ;  /* 0x800000060b067210 */ /* 0x000fe20007ffe0ff */
[----:B------:R-:W-:-:S03]  /*4780*/  IMAD R2, R2, c[0x0][0x1f0], RZ ;  /* 0x00007c0002027a24 */ /* 0x000fc600078e02ff */
[----:B------:R-:W-:Y:S01]  /*4790*/  SHF.R.S32.HI R0, RZ, 0x1f, R6 ;  /* 0x0000001fff007819 */ /* 0x000fe20000011406 */
[----:B------:R-:W-:-:S04]  /*47a0*/  IMAD R2, R9, c[0x0][0x1f4], R2 ;  /* 0x00007d0009027a24 */ /* 0x000fc800078e0202 */
[----:B------:R-:W-:Y:S02]  /*47b0*/  IMAD R3, R0, c[0x0][0x1e8], RZ ;  /* 0x00007a0000037a24 */ /* 0x000fe400078e02ff */
[----:B------:R-:W-:Y:S02]  /*47c0*/  IMAD.IADD R13, R13, 0x1, R2 ;  /* 0x000000010d0d7824 */ /* 0x000fe400078e0202 */
[C---:B------:R-:W-:Y:S02]  /*47d0*/  IMAD R3, R6.reuse, c[0x0][0x1ec], R3 ;  /* 0x00007b0006037a24 */ /* 0x040fe400078e0203 */
[----:B------:R-:W-:-:S04]  /*47e0*/  IMAD.WIDE.U32 R6, R6, c[0x0][0x1e8], R12 ;  /* 0x00007a0006067a25 */ /* 0x000fc800078e000c */
[----:B------:R-:W-:Y:S01]  /*47f0*/  IMAD.IADD R3, R7, 0x1, R3 ;  /* 0x0000000107037824 */ /* 0x000fe200078e0203 */
[----:B------:R-:W-:-:S04]  /*4800*/  @!P0 IADD3 R0, P1, R38, R6, RZ ;  /* 0x0000000626008210 */ /* 0x000fc80007f3e0ff */
[----:B------:R-:W-:Y:S02]  /*4810*/  @!P0 LEA.HI.X.SX32 R9, R38, R3, 0x1, P1 ;  /* 0x0000000326098211 */ /* 0x000fe400008f0eff */
[----:B------:R-:W-:-:S04]  /*4820*/  @!P0 LEA R8, P1, R0, c[0x0][0x1d0], 0x1 ;  /* 0x0000740000088a11 */ /* 0x000fc800078208ff */
[----:B------:R-:W-:-:S05]  /*4830*/  @!P0 LEA.HI.X R9, R0, c[0x0][0x1d4], R9, 0x1, P1 ;  /* 0x0000750000098a11 */ /* 0x000fca00008f0c09 */
[----:B------:R0:W-:Y:S01]  /*4840*/  @!P0 STG.E.64 [R8.64], R14 ;  /* 0x0000000e08008986 */ /* 0x0001e2000c101b08 */
[----:B------:R-:W-:-:S13]  /*4850*/  ISETP.GE.AND P0, PT, R25, c[0x0][0x220], PT ;  /* 0x0000880019007a0c */ /* 0x000fda0003f06270 */
[----:B------:R-:W-:Y:S05]  /*4860*/  @P0 EXIT ;  /* 0x000000000000094d */ /* 0x000fea0003800000 */
[----:B------:R-:W-:-:S04]  /*4870*/  IADD3 R6, P0, R25, R6, RZ ;  /* 0x0000000619067210 */ /* 0x000fc80007f1e0ff */
[----:B------:R-:W-:Y:S02]  /*4880*/  LEA.HI.X.SX32 R3, R25, R3, 0x1, P0 ;  /* 0x0000000319037211 */ /* 0x000fe400000f0eff */
[----:B------:R-:W-:-:S04]  /*4890*/  LEA R2, P0, R6, c[0x0][0x1d0], 0x1 ;  /* 0x0000740006027a11 */ /* 0x000fc800078008ff */
[----:B------:R-:W-:-:S05]  /*48a0*/  LEA.HI.X R3, R6, c[0x0][0x1d4], R3, 0x1, P0 ;  /* 0x0000750006037a11 */ /* 0x000fca00000f0c03 */
[----:B------:R-:W-:Y:S01]  /*48b0*/  STG.E.64 [R2.64], R4 ;  /* 0x0000000402007986 */ /* 0x000fe2000c101b08 */
[----:B------:R-:W-:Y:S05]  /*48c0*/  EXIT ;  /* 0x000000000000794d */ /* 0x000fea0003800000 */
        .weak           $__internal_0_$__cuda_sm20_div_s64
        .type           $__internal_0_$__cuda_sm20_div_s64,@function
        .size           $__internal_0_$__cuda_sm20_div_s64,(.L_x_4860 - $__internal_0_$__cuda_sm20_div_s64)
$__internal_0_$__cuda_sm20_div_s64:
[----:B------:R-:W-:Y:S02]  /*48d0*/  IADD3 R47, P0, RZ, -R26, RZ ;  /* 0x8000001aff2f7210 */ /* 0x000fe40007f1e0ff */
[----:B------:R-:W-:-:S03]  /*48e0*/  ISETP.GE.AND P1, PT, R25, RZ, PT ;  /* 0x000000ff1900720c */ /* 0x000fc60003f26270 */
[----:B------:R-:W-:Y:S01]  /*48f0*/  IMAD.X R22, RZ, RZ, ~R25, P0 ;  /* 0x000000ffff167224 */ /* 0x000fe200000e0e19 */
[----:B------:R-:W-:-:S04]  /*4900*/  SEL R46, R47, R26, !P1 ;  /* 0x0000001a2f2e7207 */ /* 0x000fc80004800000 */
[----:B------:R-:W-:-:S04]  /*4910*/  SEL R47, R22, R25, !P1 ;  /* 0x00000019162f7207 */ /* 0x000fc80004800000 */
[----:B------:R-:W0:Y:S08]  /*4920*/  I2F.U64.RP R19, R46 ;  /* 0x0000002e00137312 */ /* 0x000e300000309000 */
[----:B0-----:R-:W0:Y:S02]  /*4930*/  MUFU.RCP R23, R19 ;  /* 0x0000001300177308 */ /* 0x001e240000001000 */
[----:B0-----:R-:W-:-:S06]  /*4940*/  IADD3 R23, R23, 0x1ffffffe, RZ ;  /* 0x1ffffffe17177810 */ /* 0x001fcc0007ffe0ff */
[----:B------:R-:W0:Y:S02]  /*4950*/  F2I.U64.TRUNC R58, R23 ;  /* 0x00000017003a7311 */ /* 0x000e24000020d800 */
[----:B0-----:R-:W-:-:S04]  /*4960*/  IMAD.WIDE.U32 R52, R58, R46, RZ ;  /* 0x0000002e3a347225 */ /* 0x001fc800078e00ff */
[C---:B------:R-:W-:Y:S01]  /*4970*/  IMAD R21, R58.reuse, R47, R53 ;  /* 0x0000002f3a157224 */ /* 0x040fe200078e0235 */
[----:B------:R-:W-:Y:S01]  /*4980*/  IADD3 R22, P0, RZ, -R52, RZ ;  /* 0x80000034ff167210 */ /* 0x000fe20007f1e0ff */
[----:B------:R-:W-:Y:S02]  /*4990*/  IMAD.MOV.U32 R53, RZ, RZ, R58 ;  /* 0x000000ffff357224 */ /* 0x000fe400078e003a */
[----:B------:R-:W-:Y:S02]  /*49a0*/  IMAD R21, R59, R46, R21 ;  /* 0x0000002e3b157224 */ /* 0x000fe400078e0215 */
[----:B------:R-:W-:-:S04]  /*49b0*/  IMAD.HI.U32 R52, R58, R22, RZ ;  /* 0x000000163a347227 */ /* 0x000fc800078e00ff */
[----:B------:R-:W-:-:S04]  /*49c0*/  IMAD.X R21, RZ, RZ, ~R21, P0 ;  /* 0x000000ffff157224 */ /* 0x000fc800000e0e15 */
[----:B------:R-:W-:-:S04]  /*49d0*/  IMAD.WIDE.U32 R52, P2, R58, R21, R52 ;  /* 0x000000153a347225 */ /* 0x000fc80007840034 */
[C---:B------:R-:W-:Y:S02]  /*49e0*/  IMAD R19, R59.reuse, R21, RZ ;  /* 0x000000153b137224 */ /* 0x040fe400078e02ff */
[----:B------:R-:W-:-:S04]  /*49f0*/  IMAD.HI.U32 R22, P1, R59, R22, R52 ;  /* 0x000000163b167227 */ /* 0x000fc80007820034 */
[----:B------:R-:W-:Y:S01]  /*4a00*/  IMAD.HI.U32 R21, R59, R21, RZ ;  /* 0x000000153b157227 */ /* 0x000fe200078e00ff */
[----:B------:R-:W-:-:S03]  /*4a10*/  IADD3 R53, P0, R19, R22, RZ ;  /* 0x0000001613357210 */ /* 0x000fc60007f1e0ff */
[----:B------:R-:W-:Y:S02]  /*4a20*/  IMAD.X R21, R21, 0x1, R59, P2 ;  /* 0x0000000115157824 */ /* 0x000fe400010e063b */
[----:B------:R-:W-:-:S03]  /*4a30*/  IMAD.WIDE.U32 R58, R53, R46, RZ ;  /* 0x0000002e353a7225 */ /* 0x000fc600078e00ff */
[----:B------:R-:W-:Y:S01]  /*4a40*/  IADD3.X R23, RZ, RZ, R21, P0, P1 ;  /* 0x000000ffff177210 */ /* 0x000fe200007e2415 */
[----:B------:R-:W-:Y:S01]  /*4a50*/  IMAD R22, R53, R47, R59 ;  /* 0x0000002f35167224 */ /* 0x000fe200078e023b */
[----:B------:R-:W-:Y:S01]  /*4a60*/  IADD3 R30, P0, RZ, -R58, RZ ;  /* 0x8000003aff1e7210 */ /* 0x000fe20007f1e0ff */
[----:B------:R-:W-:Y:S01]  /*4a70*/  IMAD.MOV.U32 R59, RZ, RZ, RZ ;  /* 0x000000ffff3b7224 */ /* 0x000fe200078e00ff */
[----:B------:R-:W-:Y:S01]  /*4a80*/  ISETP.GE.AND P1, PT, R17, RZ, PT ;  /* 0x000000ff1100720c */ /* 0x000fe20003f26270 */
[----:B------:R-:W-:Y:S02]  /*4a90*/  IMAD R22, R23, R46, R22 ;  /* 0x0000002e17167224 */ /* 0x000fe400078e0216 */
[----:B------:R-:W-:-:S04]  /*4aa0*/  IMAD.HI.U32 R52, R53, R30, RZ ;  /* 0x0000001e35347227 */ /* 0x000fc800078e00ff */
[----:B------:R-:W-:Y:S01]  /*4ab0*/  IMAD.X R22, RZ, RZ, ~R22, P0 ;  /* 0x000000ffff167224 */ /* 0x000fe200000e0e16 */
[----:B------:R-:W-:-:S03]  /*4ac0*/  IADD3 R21, P0, RZ, -R18, RZ ;  /* 0x80000012ff157210 */ /* 0x000fc60007f1e0ff */
[----:B------:R-:W-:Y:S01]  /*4ad0*/  IMAD.WIDE.U32 R52, P5, R53, R22, R52 ;  /* 0x0000001635347225 */ /* 0x000fe200078a0034 */
[----:B------:R-:W-:-:S05]  /*4ae0*/  SEL R21, R21, R18, !P1 ;  /* 0x0000001215157207 */ /* 0x000fca0004800000 */
[----:B------:R-:W-:-:S04]  /*4af0*/  IMAD.HI.U32 R19, P4, R23, R30, R52 ;  /* 0x0000001e17137227 */ /* 0x000fc80007880034 */
[CC--:B------:R-:W-:Y:S02]  /*4b00*/  IMAD R30, R23.reuse, R22.reuse, RZ ;  /* 0x00000016171e7224 */ /* 0x0c0fe400078e02ff */
[----:B------:R-:W-:Y:S02]  /*4b10*/  IMAD.X R52, RZ, RZ, ~R17, P0 ;  /* 0x000000ffff347224 */ /* 0x000fe400000e0e11 */
[----:B------:R-:W-:Y:S01]  /*4b20*/  IMAD.HI.U32 R22, R23, R22, RZ ;  /* 0x0000001617167227 */ /* 0x000fe200078e00ff */
[----:B------:R-:W-:Y:S02]  /*4b30*/  IADD3 R30, P2, R30, R19, RZ ;  /* 0x000000131e1e7210 */ /* 0x000fe40007f5e0ff */
[----:B------:R-:W-:Y:S01]  /*4b40*/  SEL R19, R52, R17, !P1 ;  /* 0x0000001134137207 */ /* 0x000fe20004800000 */
[----:B------:R-:W-:Y:S02]  /*4b50*/  IMAD.X R22, R22, 0x1, R23, P5 ;  /* 0x0000000116167824 */ /* 0x000fe400028e0617 */
[----:B------:R-:W-:-:S03]  /*4b60*/  IMAD.HI.U32 R58, R30, R21, RZ ;  /* 0x000000151e3a7227 */ /* 0x000fc600078e00ff */
[----:B------:R-:W-:-:S03]  /*4b70*/  IADD3.X R22, RZ, RZ, R22, P2, P4 ;  /* 0x000000ffff167210 */ /* 0x000fc600017e8416 */
[----:B------:R-:W-:-:S04]  /*4b80*/  IMAD.WIDE.U32 R58, R30, R19, R58 ;  /* 0x000000131e3a7225 */ /* 0x000fc800078e003a */
[C---:B------:R-:W-:Y:S02]  /*4b90*/  IMAD R30, R22.reuse, R19, RZ ;  /* 0x00000013161e7224 */ /* 0x040fe400078e02ff */
[----:B------:R-:W-:-:S04]  /*4ba0*/  IMAD.HI.U32 R23, P1, R22, R21, R58 ;  /* 0x0000001516177227 */ /* 0x000fc8000782003a */
[----:B------:R-:W-:Y:S01]  /*4bb0*/  IMAD.HI.U32 R22, R22, R19, RZ ;  /* 0x0000001316167227 */ /* 0x000fe200078e00ff */
[----:B------:R-:W-:-:S04]  /*4bc0*/  IADD3 R30, P0, R30, R23, RZ ;  /* 0x000000171e1e7210 */ /* 0x000fc80007f1e0ff */
[----:B------:R-:W-:Y:S01]  /*4bd0*/  IADD3.X R22, R22, RZ, RZ, P1, !PT ;  /* 0x000000ff16167210 */ /* 0x000fe20000ffe4ff */
[----:B------:R-:W-:-:S04]  /*4be0*/  IMAD.WIDE.U32 R52, R30, R46, RZ ;  /* 0x0000002e1e347225 */ /* 0x000fc800078e00ff */
[----:B------:R-:W-:Y:S01]  /*4bf0*/  IMAD.X R29, RZ, RZ, R22, P0 ;  /* 0x000000ffff1d7224 */ /* 0x000fe200000e0616 */
[----:B------:R-:W-:Y:S01]  /*4c00*/  IADD3 R21, P0, -R52, R21, RZ ;  /* 0x0000001534157210 */ /* 0x000fe20007f1e1ff */
[----:B------:R-:W-:-:S03]  /*4c10*/  IMAD R22, R30, R47, R53 ;  /* 0x0000002f1e167224 */ /* 0x000fc600078e0235 */
[-C--:B------:R-:W-:Y:S01]  /*4c20*/  ISETP.GE.U32.AND P2, PT, R21, R46.reuse, PT ;  /* 0x0000002e1500720c */ /* 0x080fe20003f46070 */
[----:B------:R-:W-:-:S04]  /*4c30*/  IMAD R22, R29, R46, R22 ;  /* 0x0000002e1d167224 */ /* 0x000fc800078e0216 */
[----:B------:R-:W-:Y:S01]  /*4c40*/  IMAD.X R19, R19, 0x1, ~R22, P0 ;  /* 0x0000000113137824 */ /* 0x000fe200000e0e16 */
[----:B------:R-:W-:Y:S02]  /*4c50*/  IADD3 R22, P1, R21, -R46, RZ ;  /* 0x8000002e15167210 */ /* 0x000fe40007f3e0ff */
[----:B------:R-:W-:Y:S02]  /*4c60*/  IADD3 R23, P0, R30, 0x1, RZ ;  /* 0x000000011e177810 */ /* 0x000fe40007f1e0ff */
[----:B------:R-:W-:-:S04]  /*4c70*/  ISETP.GE.U32.AND.EX P2, PT, R19, R47, PT, P2 ;  /* 0x0000002f1300720c */ /* 0x000fc80003f46120 */
[----:B------:R-:W-:Y:S01]  /*4c80*/  SEL R21, R22, R21, P2 ;  /* 0x0000001516157207 */ /* 0x000fe20001000000 */
[----:B------:R-:W-:Y:S01]  /*4c90*/  IMAD.X R22, R19, 0x1, ~R47, P1 ;  /* 0x0000000113167824 */ /* 0x000fe200008e0e2f */
[----:B------:R-:W-:Y:S01]  /*4ca0*/  SEL R23, R23, R30, P2 ;  /* 0x0000001e17177207 */ /* 0x000fe20001000000 */
[----:B------:R-:W-:Y:S01]  /*4cb0*/  IMAD.X R30, RZ, RZ, R29, P0 ;  /* 0x000000ffff1e7224 */ /* 0x000fe200000e061d */
[----:B------:R-:W-:Y:S01]  /*4cc0*/  ISETP.GE.U32.AND P0, PT, R21, R46, PT ;  /* 0x0000002e1500720c */ /* 0x000fe20003f06070 */
[----:B------:R-:W-:Y:S01]  /*4cd0*/  IMAD.MOV.U32 R46, RZ, RZ, R24 ;  /* 0x000000ffff2e7224 */ /* 0x000fe200078e0018 */
[----:B------:R-:W-:Y:S02]  /*4ce0*/  SEL R19, R22, R19, P2 ;  /* 0x0000001316137207 */ /* 0x000fe40001000000 */
[----:B------:R-:W-:Y:S02]  /*4cf0*/  SEL R30, R30, R29, P2 ;  /* 0x0000001d1e1e7207 */ /* 0x000fe40001000000 */
[----:B------:R-:W-:-:S02]  /*4d00*/  IADD3 R22, P1, R23, 0x1, RZ ;  /* 0x0000000117167810 */ /* 0x000fc40007f3e0ff */
[----:B------:R-:W-:Y:S01]  /*4d10*/  ISETP.GE.U32.AND.EX P0, PT, R19, R47, PT, P0 ;  /* 0x0000002f1300720c */ /* 0x000fe20003f06100 */
[----:B------:R-:W-:Y:S01]  /*4d20*/  IMAD.MOV.U32 R47, RZ, RZ, 0x0 ;  /* 0x00000000ff2f7424 */ /* 0x000fe200078e00ff */
[-C--:B------:R-:W-:Y:S02]  /*4d30*/  IADD3.X R19, RZ, R30.reuse, RZ, P1, !PT ;  /* 0x0000001eff137210 */ /* 0x080fe40000ffe4ff */
[----:B------:R-:W-:Y:S02]  /*4d40*/  SEL R22, R22, R23, P0 ;  /* 0x0000001716167207 */ /* 0x000fe40000000000 */
[----:B------:R-:W-:Y:S02]  /*4d50*/  SEL R30, R19, R30, P0 ;  /* 0x0000001e131e7207 */ /* 0x000fe40000000000 */
[----:B------:R-:W-:Y:S02]  /*4d60*/  LOP3.LUT R21, R25, R17, RZ, 0x3c, !PT ;  /* 0x0000001119157212 */ /* 0x000fe400078e3cff */
[----:B------:R-:W-:-:S02]  /*4d70*/  IADD3 R19, P1, RZ, -R22, RZ ;  /* 0x80000016ff137210 */ /* 0x000fc40007f3e0ff */
[----:B------:R-:W-:Y:S02]  /*4d80*/  ISETP.GE.AND P2, PT, R21, RZ, PT ;  /* 0x000000ff1500720c */ /* 0x000fe40003f46270 */
[----:B------:R-:W-:Y:S01]  /*4d90*/  ISETP.NE.U32.AND P0, PT, R26, RZ, PT ;  /* 0x000000ff1a00720c */ /* 0x000fe20003f05070 */
[----:B------:R-:W-:Y:S01]  /*4da0*/  IMAD.X R21, RZ, RZ, ~R30, P1 ;  /* 0x000000ffff157224 */ /* 0x000fe200008e0e1e */
[----:B------:R-:W-:Y:S02]  /*4db0*/  SEL R19, R19, R22, !P2 ;  /* 0x0000001613137207 */ /* 0x000fe40005000000 */
[----:B------:R-:W-:Y:S02]  /*4dc0*/  ISETP.NE.AND.EX P0, PT, R25, RZ, PT, P0 ;  /* 0x000000ff1900720c */ /* 0x000fe40003f05300 */
[----:B------:R-:W-:Y:S02]  /*4dd0*/  SEL R21, R21, R30, !P2 ;  /* 0x0000001e15157207 */ /* 0x000fe40005000000 */
[----:B------:R-:W-:-:S02]  /*4de0*/  SEL R22, R19, 0xffffffff, P0 ;  /* 0xffffffff13167807 */ /* 0x000fc40000000000 */
[----:B------:R-:W-:Y:S01]  /*4df0*/  SEL R23, R21, 0xffffffff, P0 ;  /* 0xffffffff15177807 */ /* 0x000fe20000000000 */
[----:B------:R-:W-:Y:S06]  /*4e00*/  RET.REL.NODEC R46 `(_ZN5flash32flash_fwd_splitkv_combine_kernelI23Flash_fwd_kernel_traitsILi256ELi64ELi64ELi4ELb0ELb0EN7cutlass10bfloat16_tE19Flash_kernel_traitsILi256ELi64ELi64ELi4ES3_EELi4ELi7ELb0EEEvNS_16Flash_fwd_paramsE) ;  /* 0xffffb1f02e007950 */ /* 0x000fec0003c3ffff */
.L_x_45:
[----:B------:R-:W-:-:S00]  /*4e10*/  BRA `(.L_x_45) ;  /* 0xfffffff000007947 */ /* 0x000fc0000383ffff */
[----:B------:R-:W-:-:S00]  /*4e20*/  NOP ;  /* 0x0000000000007918 */ /* 0x000fc00000000000 */
        /* <DEDUP_REMOVED lines=13> */
.L_x_4860:


//--------------------- .text._ZN5flash32flash_fwd_splitkv_combine_kernelI23Flash_fwd_kernel_traitsILi256ELi64ELi64ELi4ELb0ELb0EN7cutlass10bfloat16_tE19Flash_kernel_traitsILi256ELi64ELi64ELi4ES3_EELi4ELi6ELb0EEEvNS_16Flash_fwd_paramsE --------------------------
	.section	.text._ZN5flash32flash_fwd_splitkv_combine_kernelI23Flash_fwd_kernel_traitsILi256ELi64ELi64ELi4ELb0ELb0EN7cutlass10bfloat16_tE19Flash_kernel_traitsILi256ELi64ELi64ELi4ES3_EELi4ELi6ELb0EEEvNS_16Flash_fwd_paramsE,"ax",@progbits
	.sectioninfo	@"SHI_REGISTERS=60"
	.align	128
        .global         _ZN5flash32flash_fwd_splitkv_combine_kernelI23Flash_fwd_kernel_traitsILi256ELi64ELi64ELi4ELb0ELb0EN7cutlass10bfloat16_tE19Flash_kernel_traitsILi256ELi64ELi64ELi4ES3_EELi4ELi6ELb0EEEvNS_16Flash_fwd_paramsE
        .type           _ZN5flash32flash_fwd_splitkv_combine_kernelI23Flash_fwd_kernel_traitsILi256ELi64ELi64ELi4ELb0ELb0EN7cutlass10bfloat16_tE19Flash_kernel_traitsILi256ELi64ELi64ELi4ES3_EELi4ELi6ELb0EEEvNS_16Flash_fwd_paramsE,@function
        .size           _ZN5flash32flash_fwd_splitkv_combine_kernelI23Flash_fwd_kernel_traitsILi256ELi64ELi64ELi4ELb0ELb0EN7cutlass10bfloat16_tE19Flash_kernel_traitsILi256ELi64ELi64ELi4ES3_EELi4ELi6ELb0EEEvNS_16Flash_fwd_paramsE,(.L_x_4861 - _ZN5flash32flash_fwd_splitkv_combine_kernelI23Flash_fwd_kernel_traitsILi256ELi64ELi64ELi4ELb0ELb0EN7cutlass10bfloat16_tE19Flash_kernel_traitsILi256ELi64ELi64ELi4ES3_EELi4ELi6ELb0EEEvNS_16Flash_fwd_paramsE)
        .other          _ZN5flash32flash_fwd_splitkv_combine_kernelI23Flash_fwd_kernel_traitsILi256ELi64ELi64ELi4ELb0ELb0EN7cutlass10bfloat16_tE19Flash_kernel_traitsILi256ELi64ELi64ELi4ES3_EELi4ELi6ELb0EEEvNS_16Flash_fwd_paramsE,@"STO_CUDA_ENTRY STV_DEFAULT"
_ZN5flash32flash_fwd_splitkv_combine_kernelI23Flash_fwd_kernel_traitsILi256ELi64ELi64ELi4ELb0ELb0EN7cutlass10bfloat16_tE19Flash_kernel_traitsILi256ELi64ELi64ELi4ES3_EELi4ELi6ELb0EEEvNS_16Flash_fwd_paramsE:
.text._ZN5flash32flash_fwd_splitkv_combine_kernelI23Flash_fwd_kernel_traitsILi256ELi64ELi64ELi4ELb0ELb0EN7cutlass10bfloat16_tE19Flash_kernel_traitsILi256ELi64ELi64ELi4ES3_EELi4ELi6ELb0EEEvNS_16Flash_fwd_paramsE:
        /* <DEDUP_REMOVED lines=11> */
[C---:B------:R-:W-:Y:S01]  /*00b0*/  SEL R0, R5.reuse, R0, P0 ;  /* 0x0000000005007207 */ /* 0x040fe20000000000 */
        /* <DEDUP_REMOVED lines=11> */
[----:B------:R-:W-:Y:S05]  /*0170*/  CALL.REL.NOINC `($__internal_1_$__cuda_sm20_div_s64) ;  /* 0x000043e000007944 */ /* 0x000fea0003c00000 */
[----:B------:R-:W-:Y:S05]  /*0180*/  BRA `(.L_x_47) ;  /* 0x0000013000007947 */ /* 0x000fea0003800000 */
.L_x_46:
        /* <DEDUP_REMOVED lines=19> */
.L_x_47:
        /* <DEDUP_REMOVED lines=11> */
[----:B------:R-:W-:Y:S05]  /*0370*/  CALL.REL.NOINC `($__internal_1_$__cuda_sm20_div_s64) ;  /* 0x000041e000007944 */ /* 0x000fea0003c00000 */
[----:B------:R-:W-:Y:S02]  /*0380*/  MOV R8, R22 ;  /* 0x0000001600087202 */ /* 0x000fe40000000f00 */
[----:B------:R-:W-:Y:S01]  /*0390*/  MOV R9, R23 ;  /* 0x0000001700097202 */ /* 0x000fe20000000f00 */
[----:B------:R-:W-:Y:S05]  /*03a0*/  BRA `(.L_x_50) ;  /* 0x0000013000007947 */ /* 0x000fea0003800000 */
.L_x_49:
        /* <DEDUP_REMOVED lines=19> */
.L_x_50:
[----:B------:R-:W-:Y:S05]  /*04e0*/  BSYNC B0 ;  /* 0x0000000000007941 */ /* 0x000fea0003800000 */
.L_x_48:
[----:B------:R-:W-:Y:S01]  /*04f0*/  IABS R7, c[0x0][0x214] ;  /* 0x0000850000077a13 */ /* 0x000fe20000000000 */
[----:B------:R-:W-:Y:S01]  /*0500*/  ULDC UR6, c[0x0][0x214] ;  /* 0x0000850000067ab9 */ /* 0x000fe20000000800 */
[----:B------:R-:W-:Y:S01]  /*0510*/  BSSY B0, `(.L_x_51) ;  /* 0x000003b000007945 */ /* 0x000fe20003800000 */
[----:B------:R-:W-:Y:S01]  /*0520*/  UIADD3 UR6, UR6, -0x1, URZ ;  /* 0xffffffff06067890 */ /* 0x000fe2000fffe03f */
[----:B------:R-:W0:Y:S05]  /*0530*/  I2F.RP R6, R7 ;  /* 0x0000000700067306 */ /* 0x000e2a0000209400 */
[----:B------:R-:W-:-:S04]  /*0540*/  IADD3 R2, R7, UR6, RZ ;  /* 0x0000000607027c10 */ /* 0x000fc8000fffe0ff */
[----:B------:R-:W-:Y:S01]  /*0550*/  IABS R3, R2 ;  /* 0x0000000200037213 */ /* 0x000fe20000000000 */
        /* <DEDUP_REMOVED lines=8> */
[----:B------:R-:W-:-:S04]  /*05e0*/  IMAD.MOV R4, RZ, RZ, -R6 ;  /* 0x000000ffff047224 */ /* 0x000fc800078e0a06 */
[----:B------:R-:W-:Y:S01]  /*05f0*/  IMAD R4, R7, R4, R3 ;  /* 0x0000000407047224 */ /* 0x000fe200078e0203 */
[----:B------:R-:W-:-:S04]  /*0600*/  LOP3.LUT R3, R2, R7, RZ, 0x3c, !PT ;  /* 0x0000000702037212 */ /* 0x000fc800078e3cff */
[----:B------:R-:W-:Y:S02]  /*0610*/  ISETP.GT.U32.AND P1, PT, R7, R4, PT ;  /* 0x000000040700720c */ /* 0x000fe40003f24070 */
[----:B------:R-:W-:-:S11]  /*0620*/  ISETP.GE.AND P0, PT, R3, RZ, PT ;  /* 0x000000ff0300720c */ /* 0x000fd60003f06270 */
[----:B------:R-:W-:Y:S01]  /*0630*/  @!P1 IMAD.IADD R4, R4, 0x1, -R7 ;  /* 0x0000000104049824 */ /* 0x000fe200078e0a07 */
[----:B------:R-:W-:Y:S02]  /*0640*/  @!P1 IADD3 R6, R6, 0x1, RZ ;  /* 0x0000000106069810 */ /* 0x000fe40007ffe0ff */
[----:B------:R-:W-:Y:S02]  /*0650*/  ISETP.NE.AND P1, PT, RZ, c[0x0][0x214], PT ;  /* 0x00008500ff007a0c */ /* 0x000fe40003f25270 */
[----:B------:R-:W-:-:S13]  /*0660*/  ISETP.GE.U32.AND P2, PT, R4, R7, PT ;  /* 0x000000070400720c */ /* 0x000fda0003f46070 */
[----:B------:R-:W-:-:S05]  /*0670*/  @P2 IADD3 R6, R6, 0x1, RZ ;  /* 0x0000000106062810 */ /* 0x000fca0007ffe0ff */
[----:B------:R-:W-:Y:S01]  /*0680*/  @!P0 IMAD.MOV R6, RZ, RZ, -R6 ;  /* 0x000000ffff068224 */ /* 0x000fe200078e0a06 */
[----:B------:R-:W-:-:S04]  /*0690*/  @!P1 LOP3.LUT R6, RZ, R7, RZ, 0x33, !PT ;  /* 0x00000007ff069212 */ /* 0x000fc800078e33ff */
[----:B------:R-:W-:Y:S02]  /*06a0*/  ISETP.LT.U32.AND P0, PT, R28, R6, PT ;  /* 0x000000061c00720c */ /* 0x000fe40003f01070 */
[----:B------:R-:W-:-:S04]  /*06b0*/  SHF.R.S32.HI R4, RZ, 0x1f, R6 ;  /* 0x0000001fff047819 */ /* 0x000fc80000011406 */
[----:B------:R-:W-:-:S04]  /*06c0*/  ISETP.LT.AND.EX P0, PT, R25, R4, PT, P0 ;  /* 0x000000041900720c */ /* 0x000fc80003f01300 */
[C---:B------:R-:W-:Y:S02]  /*06d0*/  SEL R15, R25.reuse, R4, P0 ;  /* 0x00000004190f7207 */ /* 0x040fe40000000000 */
[----:B------:R-:W-:Y:S02]  /*06e0*/  SEL R16, R28, R6, P0 ;  /* 0x000000061c107207 */ /* 0x000fe40000000000 */
[----:B------:R-:W-:-:S04]  /*06f0*/  LOP3.LUT R3, R25, R15, RZ, 0xfc, !PT ;  /* 0x0000000f19037212 */ /* 0x000fc800078efcff */
        /* <DEDUP_REMOVED lines=9> */
.L_x_52:
        /* <DEDUP_REMOVED lines=19> */
.L_x_53:
[----:B------:R-:W-:Y:S05]  /*08c0*/  BSYNC B0 ;  /* 0x0000000000007941 */ /* 0x000fea0003800000 */
.L_x_51:
[----:B------:R-:W-:Y:S01]  /*08d0*/  IABS R6, c[0x0][0x214] ;  /* 0x0000850000067a13 */ /* 0x000fe20000000000 */
[----:B------:R-:W-:Y:S01]  /*08e0*/  ULDC UR4, c[0x0][0x214] ;  /* 0x0000850000047ab9 */ /* 0x000fe20000000800 */
[----:B------:R-:W-:Y:S01]  /*08f0*/  BSSY B0, `(.L_x_54) ;  /* 0x000005e000007945 */ /* 0x000fe20003800000 */
[----:B------:R-:W-:Y:S01]  /*0900*/  UISETP.LT.AND UP0, UPT, URZ, UR4, UPT ;  /* 0x000000043f00728c */ /* 0x000fe2000bf01270 */
[----:B------:R-:W0:Y:S01]  /*0910*/  I2F.RP R12, R6 ;  /* 0x00000006000c7306 */ /* 0x000e220000209400 */
[----:B------:R-:W-:Y:S02]  /*0920*/  USHF.R.S32.HI UR5, URZ, 0x1f, UR4 ;  /* 0x0000001f3f057899 */ /* 0x000fe40008011404 */
[----:B------:R-:W-:-:S07]  /*0930*/  ULEA.HI.SX32 UR4, UR4, 0x1, 0x1 ;  /* 0x0000000104047891 */ /* 0x000fce000f8f0a3f */
[----:B------:R-:W-:Y:S01]  /*0940*/  @!UP0 UIADD3 UR4, UR5, URZ, URZ ;  /* 0x0000003f05048290 */ /* 0x000fe2000fffe03f */
[----:B0-----:R-:W0:Y:S02]  /*0950*/  MUFU.RCP R10, R12 ;  /* 0x0000000c000a7308 */ /* 0x001e240000001000 */
[----:B0-----:R-:W-:-:S06]  /*0960*/  IADD3 R10, R10, 0xffffffe, RZ ;  /* 0x0ffffffe0a0a7810 */ /* 0x001fcc0007ffe0ff */
[----:B------:R-:W0:Y:S02]  /*0970*/  F2I.FTZ.U32.TRUNC.NTZ R11, R10 ;  /* 0x0000000a000b7305 */ /* 0x000e24000021f000 */
[--C-:B0-----:R-:W-:Y:S02]  /*0980*/  IMAD.MOV R3, RZ, RZ, -R11.reuse ;  /* 0x000000ffff037224 */ /* 0x101fe400078e0a0b */
[----:B------:R-:W-:Y:S02]  /*0990*/  IMAD.MOV.U32 R10, RZ, RZ, RZ ;  /* 0x000000ffff0a7224 */ /* 0x000fe400078e00ff */
[----:B------:R-:W-:Y:S01]  /*09a0*/  IMAD R4, R3, R6, RZ ;  /* 0x0000000603047224 */ /* 0x000fe200078e02ff */
[----:B------:R-:W-:Y:S02]  /*09b0*/  IABS R3, R2 ;  /* 0x0000000200037213 */ /* 0x000fe40000000000 */
[----:B------:R-:W-:Y:S01]  /*09c0*/  LOP3.LUT R2, R2, c[0x0][0x214], RZ, 0x3c, !PT ;  /* 0x0000850002027a12 */ /* 0x000fe200078e3cff */
[----:B------:R-:W-:-:S03]  /*09d0*/  IMAD.HI.U32 R4, R11, R4, R10 ;  /* 0x000000040b047227 */ /* 0x000fc600078e000a */
[----:B------:R-:W-:Y:S01]  /*09e0*/  ISETP.GE.AND P2, PT, R2, RZ, PT ;  /* 0x000000ff0200720c */ /* 0x000fe20003f46270 */
[----:B------:R-:W-:Y:S02]  /*09f0*/  IMAD.MOV.U32 R7, RZ, RZ, R3 ;  /* 0x000000ffff077224 */ /* 0x000fe400078e0003 */
[----:B------:R-:W-:Y:S02]  /*0a00*/  IMAD.MOV.U32 R2, RZ, RZ, c[0x0][0x1c0] ;  /* 0x00007000ff027624 */ /* 0x000fe400078e00ff */
[----:B------:R-:W-:-:S04]  /*0a10*/  IMAD.HI.U32 R4, R4, R7, RZ ;  /* 0x0000000704047227 */ /* 0x000fc800078e00ff */
[----:B------:R-:W-:-:S04]  /*0a20*/  IMAD.MOV R3, RZ, RZ, -R4 ;  /* 0x000000ffff037224 */ /* 0x000fc800078e0a04 */
[----:B------:R-:W-:-:S05]  /*0a30*/  IMAD R3, R6, R3, R7 ;  /* 0x0000000306037224 */ /* 0x000fca00078e0207 */
[----:B------:R-:W-:-:S13]  /*0a40*/  ISETP.GT.U32.AND P1, PT, R6, R3, PT ;  /* 0x000000030600720c */ /* 0x000fda0003f24070 */
[----:B------:R-:W-:Y:S01]  /*0a50*/  @!P1 IMAD.IADD R3, R3, 0x1, -R6 ;  /* 0x0000000103039824 */ /* 0x000fe200078e0a06 */
[----:B------:R-:W-:Y:S02]  /*0a60*/  @!P1 IADD3 R4, R4, 0x1, RZ ;  /* 0x0000000104049810 */ /* 0x000fe40007ffe0ff */
[----:B------:R-:W-:Y:S02]  /*0a70*/  ISETP.NE.AND P1, PT, RZ, c[0x0][0x214], PT ;  /* 0x00008500ff007a0c */ /* 0x000fe40003f25270 */
[----:B------:R-:W-:Y:S02]  /*0a80*/  ISETP.GE.U32.AND P0, PT, R3, R6, PT ;  /* 0x000000060300720c */ /* 0x000fe40003f06070 */
[C---:B------:R-:W-:Y:S01]  /*0a90*/  IADD3 R6, R2.reuse, -0x1, RZ ;  /* 0xffffffff02067810 */ /* 0x040fe20007ffe0ff */
[----:B------:R-:W-:-:S10]  /*0aa0*/  IMAD R2, R2, c[0x0][0x214], RZ ;  /* 0x0000850002027a24 */ /* 0x000fd400078e02ff */
[----:B------:R-:W-:-:S05]  /*0ab0*/  @P0 IADD3 R4, R4, 0x1, RZ ;  /* 0x0000000104040810 */ /* 0x000fca0007ffe0ff */
[----:B------:R-:W-:Y:S01]  /*0ac0*/  @!P2 IMAD.MOV R4, RZ, RZ, -R4 ;  /* 0x000000ffff04a224 */ /* 0x000fe200078e0a04 */
[----:B------:R-:W-:-:S05]  /*0ad0*/  @!P1 LOP3.LUT R4, RZ, c[0x0][0x214], RZ, 0x33, !PT ;  /* 0x00008500ff049a12 */ /* 0x000fca00078e33ff */
[----:B------:R-:W-:-:S05]  /*0ae0*/  IMAD R3, R4, UR4, RZ ;  /* 0x0000000404037c24 */ /* 0x000fca000f8e02ff */
[-C--:B------:R-:W-:Y:S02]  /*0af0*/  IABS R13, R3.reuse ;  /* 0x00000003000d7213 */ /* 0x080fe40000000000 */
[----:B------:R-:W-:Y:S02]  /*0b00*/  IABS R7, R3 ;  /* 0x0000000300077213 */ /* 0x000fe40000000000 */
[----:B------:R-:W0:Y:S01]  /*0b10*/  I2F.RP R12, R13 ;  /* 0x0000000d000c7306 */ /* 0x000e220000209400 */
[----:B------:R-:W-:Y:S02]  /*0b20*/  IMAD.IADD R4, R6, 0x1, R13 ;  /* 0x0000000106047824 */ /* 0x000fe400078e020d */
[----:B------:R-:W-:-:S05]  /*0b30*/  IMAD.MOV R7, RZ, RZ, -R7 ;  /* 0x000000ffff077224 */ /* 0x000fca00078e0a07 */
[----:B0-----:R-:W0:Y:S02]  /*0b40*/  MUFU.RCP R18, R12 ;  /* 0x0000000c00127308 */ /* 0x001e240000001000 */
[----:B0-----:R-:W-:-:S06]  /*0b50*/  IADD3 R18, R18, 0xffffffe, RZ ;  /* 0x0ffffffe12127810 */ /* 0x001fcc0007ffe0ff */
[----:B------:R-:W0:Y:S02]  /*0b60*/  F2I.FTZ.U32.TRUNC.NTZ R19, R18 ;  /* 0x0000001200137305 */ /* 0x000e24000021f000 */
[----:B0-----:R-:W-:Y:S02]  /*0b70*/  IMAD.MOV R10, RZ, RZ, -R19 ;  /* 0x000000ffff0a7224 */ /* 0x001fe400078e0a13 */
[----:B------:R-:W-:Y:S02]  /*0b80*/  IMAD.MOV.U32 R18, RZ, RZ, RZ ;  /* 0x000000ffff127224 */ /* 0x000fe400078e00ff */
[----:B------:R-:W-:Y:S01]  /*0b90*/  IMAD R11, R10, R13, RZ ;  /* 0x0000000d0a0b7224 */ /* 0x000fe200078e02ff */
[----:B------:R-:W-:-:S03]  /*0ba0*/  IABS R10, R4 ;  /* 0x00000004000a7213 */ /* 0x000fc60000000000 */
[----:B------:R-:W-:-:S06]  /*0bb0*/  IMAD.HI.U32 R11, R19, R11, R18 ;  /* 0x0000000b130b7227 */ /* 0x000fcc00078e0012 */
[----:B------:R-:W-:-:S04]  /*0bc0*/  IMAD.HI.U32 R11, R11, R10, RZ ;  /* 0x0000000a0b0b7227 */ /* 0x000fc800078e00ff */
[----:B------:R-:W-:Y:S01]  /*0bd0*/  IMAD R10, R11, R7, R10 ;  /* 0x000000070b0a7224 */ /* 0x000fe200078e020a */
[----:B------:R-:W-:-:S04]  /*0be0*/  LOP3.LUT R7, R4, R13, RZ, 0x3c, !PT ;  /* 0x0000000d04077212 */ /* 0x000fc800078e3cff */
[----:B------:R-:W-:Y:S02]  /*0bf0*/  ISETP.GT.U32.AND P1, PT, R13, R10, PT ;  /* 0x0000000a0d00720c */ /* 0x000fe40003f24070 */
[----:B------:R-:W-:-:S11]  /*0c00*/  ISETP.GE.AND P0, PT, R7, RZ, PT ;  /* 0x000000ff0700720c */ /* 0x000fd60003f06270 */
[----:B------:R-:W-:Y:S01]  /*0c10*/  @!P1 IMAD.IADD R10, R10, 0x1, -R13 ;  /* 0x000000010a0a9824 */ /* 0x000fe200078e0a0d */
[----:B------:R-:W-:Y:S02]  /*0c20*/  @!P1 IADD3 R11, R11, 0x1, RZ ;  /* 0x000000010b0b9810 */ /* 0x000fe40007ffe0ff */
[----:B------:R-:W-:Y:S02]  /*0c30*/  ISETP.NE.AND P1, PT, R3, RZ, PT ;  /* 0x000000ff0300720c */ /* 0x000fe40003f25270 */
[----:B------:R-:W-:-:S13]  /*0c40*/  ISETP.GE.U32.AND P2, PT, R10, R13, PT ;  /* 0x0000000d0a00720c */ /* 0x000fda0003f46070 */
[----:B------:R-:W-:-:S05]  /*0c50*/  @P2 IADD3 R11, R11, 0x1, RZ ;  /* 0x000000010b0b2810 */ /* 0x000fca0007ffe0ff */
[----:B------:R-:W-:-:S04]  /*0c60*/  IMAD.MOV.U32 R7, RZ, RZ, R11 ;  /* 0x000000ffff077224 */ /* 0x000fc800078e000b */
        /* <DEDUP_REMOVED lines=16> */
[----:B------:R-:W-:Y:S02]  /*0d70*/  MOV R40, R22 ;  /* 0x0000001600287202 */ /* 0x000fe40000000f00 */
[----:B------:R-:W-:Y:S01]  /*0d80*/  MOV R41, R23 ;  /* 0x0000001700297202 */ /* 0x000fe20000000f00 */
[----:B------:R-:W-:Y:S05]  /*0d90*/  BRA `(.L_x_56) ;  /* 0x0000013000007947 */ /* 0x000fea0003800000 */
.L_x_55:
        /* <DEDUP_REMOVED lines=19> */
.L_x_56:
[----:B------:R-:W-:Y:S05]  /*0ed0*/  BSYNC B0 ;  /* 0x0000000000007941 */ /* 0x000fea0003800000 */
.L_x_54:
[-C--:B------:R-:W-:Y:S01]  /*0ee0*/  IABS R18, R2.reuse ;  /* 0x0000000200127213 */ /* 0x080fe20000000000 */
[----:B------:R-:W-:Y:S01]  /*0ef0*/  BSSY B0, `(.L_x_57) ;  /* 0x000003b000007945 */ /* 0x000fe20003800000 */
[----:B------:R-:W-:Y:S02]  /*0f00*/  IABS R10, R2 ;  /* 0x00000002000a7213 */ /* 0x000fe40000000000 */
[----:B------:R-:W0:Y:S01]  /*0f10*/  I2F.RP R17, R18 ;  /* 0x0000001200117306 */ /* 0x000e220000209400 */
[----:B------:R-:W-:Y:S02]  /*0f20*/  IADD3 R7, R18, UR6, RZ ;  /* 0x0000000612077c10 */ /* 0x000fe4000fffe0ff */
        /* <DEDUP_REMOVED lines=36> */
.L_x_58:
        /* <DEDUP_REMOVED lines=19> */
.L_x_59:
[----:B------:R-:W-:Y:S05]  /*12a0*/  BSYNC B0 ;  /* 0x0000000000007941 */ /* 0x000fea0003800000 */
.L_x_57:
[----:B------:R-:W0:Y:S01]  /*12b0*/  S2R R8, SR_TID.X ;  /* 0x0000000000087919 */ /* 0x000e220000002100 */
[----:B------:R-:W-:Y:S01]  /*12c0*/  IADD3 R19, P0, R20, -UR8, RZ ;  /* 0x8000000814137c10 */ /* 0x000fe2000ff1e0ff */
[----:B------:R-:W-:Y:S01]  /*12d0*/  ULDC.64 UR10, c[0x0][0x118] ;  /* 0x00004600000a7ab9 */ /* 0x000fe20000000a00 */
[----:B0-----:R-:W-:-:S04]  /*12e0*/  SHF.R.S32.HI R11, RZ, 0x1f, R8 ;  /* 0x0000001fff0b7819 */ /* 0x001fc80000011408 */
[----:B------:R-:W-:-:S04]  /*12f0*/  LEA.HI R9, R11, R8, RZ, 0x2 ;  /* 0x000000080b097211 */ /* 0x000fc800078f10ff */
[----:B------:R-:W-:Y:S02]  /*1300*/  LOP3.LUT R17, R9, 0xfffffffc, RZ, 0xc0, !PT ;  /* 0xfffffffc09117812 */ /* 0x000fe400078ec0ff */
[----:B------:R-:W-:-:S03]  /*1310*/  SHF.R.S32.HI R9, RZ, 0x2, R9 ;  /* 0x00000002ff097819 */ /* 0x000fc60000011409 */
[----:B------:R-:W-:Y:S01]  /*1320*/  IMAD.IADD R24, R8, 0x1, -R17 ;  /* 0x0000000108187824 */ /* 0x000fe200078e0a11 */
[----:B------:R-:W-:-:S04]  /*1330*/  IADD3.X R17, R5, ~UR7, RZ, P0, !PT ;  /* 0x8000000705117c10 */ /* 0x000fc800087fe4ff */
[----:B------:R-:W-:Y:S02]  /*1340*/  ISETP.GT.U32.AND P2, PT, R19, R24, PT ;  /* 0x000000181300720c */ /* 0x000fe40003f44070 */
[----:B------:R-:W-:Y:S02]  /*1350*/  SHF.R.S32.HI R18, RZ, 0x1f, R24 ;  /* 0x0000001fff127819 */ /* 0x000fe40000011418 */
[----:B------:R-:W-:Y:S02]  /*1360*/  IADD3 R34, P0, R24, UR8, RZ ;  /* 0x0000000818227c10 */ /* 0x000fe4000ff1e0ff */
[----:B------:R-:W-:Y:S02]  /*1370*/  ISETP.GT.AND.EX P2, PT, R17, R18, PT, P2 ;  /* 0x000000121100720c */ /* 0x000fe40003f44320 */
[C---:B------:R-:W-:Y:S02]  /*1380*/  IADD3 R17, R9.reuse, 0x20, RZ ;  /* 0x0000002009117810 */ /* 0x040fe40007ffe0ff */
[----:B------:R-:W-:-:S02]  /*1390*/  ISETP.GE.OR P3, PT, R9, c[0x0][0x314], !P2 ;  /* 0x0000c50009007a0c */ /* 0x000fc40005766670 */
[----:B------:R-:W-:Y:S02]  /*13a0*/  ISETP.GE.OR P2, PT, R17, c[0x0][0x314], !P2 ;  /* 0x0000c50011007a0c */ /* 0x000fe40005746670 */
[----:B------:R-:W-:-:S09]  /*13b0*/  IADD3.X R35, R18, UR7, RZ, P0, !PT ;  /* 0x0000000712237c10 */ /* 0x000fd200087fe4ff */
[----:B------:R-:W-:Y:S02]  /*13c0*/  @!P3 SHF.R.S32.HI R21, RZ, 0x1f, R9 ;  /* 0x0000001fff15b819 */ /* 0x000fe40000011409 */
[----:B------:R-:W-:Y:S01]  /*13d0*/  @!P2 SHF.R.S32.HI R19, RZ, 0x1f, R17 ;  /* 0x0000001fff13a819 */ /* 0x000fe20000011411 */
[----:B------:R-:W-:Y:S02]  /*13e0*/  @!P2 IMAD.MOV.U32 R26, RZ, RZ, R34 ;  /* 0x000000ffff1aa224 */ /* 0x000fe400078e0022 */
[----:B------:R-:W-:Y:S02]  /*13f0*/  @!P2 IMAD.MOV.U32 R27, RZ, RZ, R35 ;  /* 0x000000ffff1ba224 */ /* 0x000fe400078e0023 */
[-C--:B------:R-:W-:Y:S02]  /*1400*/  @!P3 IMAD R18, R21, R20.reuse, RZ ;  /* 0x000000141512b224 */ /* 0x080fe400078e02ff */
[----:B------:R-:W-:Y:S02]  /*1410*/  @!P2 IMAD R28, R19, R20, RZ ;  /* 0x00000014131ca224 */ /* 0x000fe400078e02ff */
[----:B------:R-:W-:-:S04]  /*1420*/  @!P2 IMAD.WIDE.U32 R26, R20, R17, R26 ;  /* 0x00000011141aa225 */ /* 0x000fc800078e001a */
[----:B------:R-:W-:Y:S01]  /*1430*/  @!P3 IMAD.WIDE.U32 R34, R20, R9, R34 ;  /* 0x000000091422b225 */ /* 0x000fe200078e0022 */
[----:B------:R-:W-:-:S03]  /*1440*/  @!P2 LEA R30, P0, R26, c[0x0][0x208], 0x2 ;  /* 0x000082001a1eaa11 */ /* 0x000fc600078010ff */
[-C--:B------:R-:W-:Y:S01]  /*1450*/  @!P3 IMAD R18, R9, R5.reuse, R18 ;  /* 0x000000050912b224 */ /* 0x080fe200078e0212 */
[----:B------:R-:W-:Y:S01]  /*1460*/  @!P3 LEA R32, P1, R34, c[0x0][0x208], 0x2 ;  /* 0x000082002220ba11 */ /* 0x000fe200078210ff */
[----:B------:R-:W-:Y:S02]  /*1470*/  @!P2 IMAD R17, R17, R5, R28 ;  /* 0x000000051111a224 */ /* 0x000fe400078e021c */
[----:B------:R-:W-:Y:S02]  /*1480*/  @!P3 IMAD.IADD R18, R35, 0x1, R18 ;  /* 0x000000012312b824 */ /* 0x000fe400078e0212 */
[----:B------:R-:W-:-:S03]  /*1490*/  @!P2 IMAD.IADD R17, R27, 0x1, R17 ;  /* 0x000000011b11a824 */ /* 0x000fc600078e0211 */
[----:B------:R-:W-:Y:S01]  /*14a0*/  @!P3 LEA.HI.X R33, R34, c[0x0][0x20c], R18, 0x2, P1 ;  /* 0x000083002221ba11 */ /* 0x000fe200008f1412 */
[----:B------:R-:W-:Y:S01]  /*14b0*/  IMAD.MOV.U32 R18, RZ, RZ, -0x800000 ;  /* 0xff800000ff127424 */ /* 0x000fe200078e00ff */
[----:B------:R-:W-:Y:S01]  /*14c0*/  @!P2 LEA.HI.X R31, R26, c[0x0][0x20c], R17, 0x2, P0 ;  /* 0x000083001a1faa11 */ /* 0x000fe200000f1411 */
[----:B------:R-:W-:-:S04]  /*14d0*/  IMAD.MOV.U32 R17, RZ, RZ, -0x800000 ;  /* 0xff800000ff117424 */ /* 0x000fc800078e00ff */
[----:B------:R0:W2:Y:S04]  /*14e0*/  @!P3 LDG.E R18, [R32.64] ;  /* 0x0000000a2012b981 */ /* 0x0000a8000c1e1900 */
[----:B------:R1:W3:Y:S01]  /*14f0*/  @!P2 LDG.E R17, [R30.64] ;  /* 0x0000000a1e11a981 */ /* 0x0002e2000c1e1900 */
[C---:B------:R-:W-:Y:S01]  /*1500*/  ISETP.GT.AND P0, PT, R8.reuse, 0xff, PT ;  /* 0x000000ff0800780c */ /* 0x040fe20003f04270 */
[----:B------:R-:W-:Y:S01]  /*1510*/  IMAD R24, R9, 0x5, R24 ;  /* 0x0000000509187824 */ /* 0x000fe200078e0218 */
[----:B------:R-:W-:Y:S01]  /*1520*/  ISETP.GT.AND P2, PT, R8, 0x7f, PT ;  /* 0x0000007f0800780c */ /* 0x000fe20003f44270 */
[----:B------:R-:W-:Y:S01]  /*1530*/  IMAD.MOV.U32 R34, RZ, RZ, -0x800000 ;  /* 0xff800000ff227424 */ /* 0x000fe200078e00ff */
[----:B------:R-:W-:Y:S01]  /*1540*/  LEA.HI R11, R11, R8, RZ, 0x5 ;  /* 0x000000080b0b7211 */ /* 0x000fe200078f28ff */
[----:B------:R-:W-:Y:S01]  /*1550*/  ULDC.U8 UR4, c[0x0][0x329] ;  /* 0x0000ca4000047ab9 */ /* 0x000fe20000000000 */
[----:B------:R-:W-:Y:S01]  /*1560*/  IABS R9, c[0x0][0x214] ;  /* 0x0000850000097a13 */ /* 0x000fe20000000000 */
[----:B------:R-:W-:Y:S01]  /*1570*/  BSSY B1, `(.L_x_60) ;  /* 0x000025f000017945 */ /* 0x000fe20003800000 */
[----:B------:R-:W-:-:S02]  /*1580*/  LOP3.LUT R19, R11, 0xffffffe0, RZ, 0xc0, !PT ;  /* 0xffffffe00b137812 */ /* 0x000fc400078ec0ff */
[----:B------:R-:W-:Y:S01]  /*1590*/  SHF.R.S32.HI R11, RZ, 0x5, R11 ;  /* 0x00000005ff0b7819 */ /* 0x000fe2000001140b */
[----:B------:R-:W1:Y:S01]  /*15a0*/  I2F.RP R25, R9 ;  /* 0x0000000900197306 */ /* 0x000e620000209400 */
[----:B------:R-:W-:Y:S01]  /*15b0*/  ISETP.GT.AND P4, PT, R2, RZ, PT ;  /* 0x000000ff0200720c */ /* 0x000fe20003f84270 */
[----:B------:R-:W-:-:S04]  /*15c0*/  IMAD.IADD R36, R8, 0x1, -R19 ;  /* 0x0000000108247824 */ /* 0x000fc800078e0a13 */
[----:B------:R-:W-:Y:S02]  /*15d0*/  IMAD R27, R36, 0x5, R11 ;  /* 0x00000005241b7824 */ /* 0x000fe400078e020b */
[----:B0-----:R-:W-:Y:S01]  /*15e0*/  IMAD.MOV.U32 R33, RZ, RZ, -0x800000 ;  /* 0xff800000ff217424 */ /* 0x001fe200078e00ff */
[----:B-1----:R-:W0:Y:S02]  /*15f0*/  MUFU.RCP R30, R25 ;  /* 0x00000019001e7308 */ /* 0x002e240000001000 */
[----:B0-----:R-:W-:-:S06]  /*1600*/  IADD3 R30, R30, 0xffffffe, RZ ;  /* 0x0ffffffe1e1e7810 */ /* 0x001fcc0007ffe0ff */
[----:B------:R0:W1:Y:S02]  /*1610*/  F2I.FTZ.U32.TRUNC.NTZ R31, R30 ;  /* 0x0000001e001f7305 */ /* 0x000064000021f000 */
[----:B0-----:R-:W-:Y:S01]  /*1620*/  IMAD.MOV.U32 R30, RZ, RZ, RZ ;  /* 0x000000ffff1e7224 */ /* 0x001fe200078e00ff */
[----:B--2---:R1:W-:Y:S04]  /*1630*/  @!P0 STS [R24.X4], R18 ;  /* 0x0000001218008388 */ /* 0x0043e80000004800 */
[----:B---3--:R0:W-:Y:S04]  /*1640*/  @!P2 STS [R24.X4+0x280], R17 ;  /* 0x000280111800a388 */ /* 0x0081e80000004800 */
[----:B------:R-:W-:Y:S01]  /*1650*/  BAR.SYNC.DEFER_BLOCKING 0x0 ;  /* 0x0000000000007b1d */ /* 0x000fe20000010000 */
[----:B-1----:R-:W-:-:S04]  /*1660*/  IMAD.MOV R18, RZ, RZ, -R31 ;  /* 0x000000ffff127224 */ /* 0x002fc800078e0a1f */
[----:B------:R-:W-:Y:S01]  /*1670*/  IMAD R18, R18, R9, RZ ;  /* 0x0000000912127224 */ /* 0x000fe200078e02ff */
[----:B0-----:R-:W-:Y:S01]  /*1680*/  IABS R17, R7 ;  /* 0x0000000700117213 */ /* 0x001fe20000000000 */
[----:B------:R-:W-:Y:S02]  /*1690*/  @!P2 LDS R34, [R27.X4] ;  /* 0x000000001b22a984 */ /* 0x000fe40000004800 */
[----:B------:R-:W-:Y:S01]  /*16a0*/  IMAD.HI.U32 R18, R31, R18, R30 ;  /* 0x000000121f127227 */ /* 0x000fe200078e001e */
[----:B------:R-:W-:Y:S01]  /*16b0*/  LOP3.LUT R7, R7, c[0x0][0x214], RZ, 0x3c, !PT ;  /* 0x0000850007077a12 */ /* 0x000fe200078e3cff */
[----:B------:R-:W0:Y:S04]  /*16c0*/  @!P2 LDS R33, [R27.X4+0x280] ;  /* 0x000280001b21a984 */ /* 0x000e280000004800 */
[----:B------:R-:W-:Y:S01]  /*16d0*/  IMAD.HI.U32 R18, R18, R17, RZ ;  /* 0x0000001112127227 */ /* 0x000fe200078e00ff */
[----:B0-----:R-:W-:-:S05]  /*16e0*/  FMNMX.FTZ R28, R34, R33, !PT ;  /* 0x00000021221c7209 */ /* 0x001fca0007810000 */
[----:B------:R-:W0:Y:S02]  /*16f0*/  SHFL.BFLY PT, R19, R28, 0x10, 0x1f ;  /* 0x0e001f001c137f89 */ /* 0x000e2400000e0000 */
[----:B0-----:R-:W-:-:S05]  /*1700*/  FMNMX.FTZ R19, R28, R19, !PT ;  /* 0x000000131c137209 */ /* 0x001fca0007810000 */
[----:B------:R-:W0:Y:S02]  /*1710*/  SHFL.BFLY PT, R26, R19, 0x8, 0x1f ;  /* 0x0d001f00131a7f89 */ /* 0x000e2400000e0000 */
[----:B0-----:R-:W-:-:S05]  /*1720*/  FMNMX.FTZ R26, R19, R26, !PT ;  /* 0x0000001a131a7209 */ /* 0x001fca0007810000 */
[----:B------:R-:W0:Y:S02]  /*1730*/  SHFL.BFLY PT, R21, R26, 0x4, 0x1f ;  /* 0x0c801f001a157f89 */ /* 0x000e2400000e0000 */
[----:B0-----:R-:W-:Y:S01]  /*1740*/  FMNMX.FTZ R21, R26, R21, !PT ;  /* 0x000000151a157209 */ /* 0x001fe20007810000 */
[----:B------:R-:W-:-:S04]  /*1750*/  IMAD.MOV R26, RZ, RZ, -R18 ;  /* 0x000000ffff1a7224 */ /* 0x000fc800078e0a12 */
[----:B------:R-:W0:Y:S01]  /*1760*/  SHFL.BFLY PT, R24, R21, 0x2, 0x1f ;  /* 0x0c401f0015187f89 */ /* 0x000e2200000e0000 */
[----:B------:R-:W-:-:S05]  /*1770*/  IMAD R26, R9, R26, R17 ;  /* 0x0000001a091a7224 */ /* 0x000fca00078e0211 */
[----:B------:R-:W-:-:S13]  /*1780*/  ISETP.GT.U32.AND P0, PT, R9, R26, PT ;  /* 0x0000001a0900720c */ /* 0x000fda0003f04070 */
[----:B------:R-:W-:Y:S01]  /*1790*/  @!P0 IMAD.IADD R26, R26, 0x1, -R9 ;  /* 0x000000011a1a8824 */ /* 0x000fe200078e0a09 */
[----:B------:R-:W-:Y:S02]  /*17a0*/  @!P0 IADD3 R18, R18, 0x1, RZ ;  /* 0x0000000112128810 */ /* 0x000fe40007ffe0ff */
[----:B------:R-:W-:Y:S02]  /*17b0*/  ISETP.NE.AND P0, PT, RZ, c[0x0][0x214], PT ;  /* 0x00008500ff007a0c */ /* 0x000fe40003f05270 */
[----:B0-----:R-:W-:Y:S02]  /*17c0*/  FMNMX.FTZ R24, R21, R24, !PT ;  /* 0x0000001815187209 */ /* 0x001fe40007810000 */
[----:B------:R-:W-:-:S03]  /*17d0*/  ISETP.GE.U32.AND P3, PT, R26, R9, PT ;  /* 0x000000091a00720c */ /* 0x000fc60003f66070 */
[----:B------:R-:W0:Y:S10]  /*17e0*/  SHFL.BFLY PT, R19, R24, 0x1, 0x1f ;  /* 0x0c201f0018137f89 */ /* 0x000e3400000e0000 */
[----:B------:R-:W-:-:S02]  /*17f0*/  @P3 IADD3 R18, R18, 0x1, RZ ;  /* 0x0000000112123810 */ /* 0x000fc40007ffe0ff */
[----:B0-----:R-:W-:-:S04]  /*1800*/  FMNMX.FTZ R19, R24, R19, !PT ;  /* 0x0000001318137209 */ /* 0x001fc80007810000 */
[----:B------:R-:W-:-:S04]  /*1810*/  FSETP.NEU.FTZ.AND P1, PT, R19, -INF , PT ;  /* 0xff8000001300780b */ /* 0x000fc80003f3d000 */
[----:B------:R-:W-:Y:S02]  /*1820*/  FSEL R17, R19, RZ, P1 ;  /* 0x000000ff13117208 */ /* 0x000fe40000800000 */
[----:B------:R-:W-:Y:S02]  /*1830*/  ISETP.GE.AND P1, PT, R7, RZ, PT ;  /* 0x000000ff0700720c */ /* 0x000fe40003f26270 */
[----:B------:R-:W-:Y:S01]  /*1840*/  LEA.HI.SX32 R7, R2, 0x1, 0x1 ;  /* 0x0000000102077811 */ /* 0x000fe200078f0aff */
[C---:B------:R-:W-:Y:S02]  /*1850*/  FADD.FTZ R19, -R17.reuse, R34 ;  /* 0x0000002211137221 */ /* 0x040fe40000010100 */
[----:B------:R-:W-:Y:S02]  /*1860*/  FADD.FTZ R9, -R17, R33 ;  /* 0x0000002111097221 */ /* 0x000fe40000010100 */
[----:B------:R-:W-:Y:S02]  /*1870*/  FMUL.FTZ R19, R19, 1.4426950216293334961 ;  /* 0x3fb8aa3b13137820 */ /* 0x000fe40000410000 */
[----:B------:R-:W-:Y:S01]  /*1880*/  FMUL.FTZ R24, R9, 1.4426950216293334961 ;  /* 0x3fb8aa3b09187820 */ /* 0x000fe20000410000 */
[----:B------:R-:W-:-:S03]  /*1890*/  SHF.R.S32.HI R9, RZ, 0x1f, R2 ;  /* 0x0000001fff097819 */ /* 0x000fc60000011402 */
[----:B------:R-:W-:Y:S01]  /*18a0*/  MUFU.EX2 R19, R19 ;  /* 0x0000001300137308 */ /* 0x000fe20000000800 */
[----:B------:R-:W-:Y:S01]  /*18b0*/  @!P1 IMAD.MOV R18, RZ, RZ, -R18 ;  /* 0x000000ffff129224 */ /* 0x000fe200078e0a12 */
[----:B------:R-:W-:Y:S01]  /*18c0*/  @!P0 LOP3.LUT R18, RZ, c[0x0][0x214], RZ, 0x33, !PT ;  /* 0x00008500ff128a12 */ /* 0x000fe200078e33ff */
[----:B------:R-:W-:-:S04]  /*18d0*/  @!P4 IMAD.MOV R7, RZ, RZ, R9 ;  /* 0x000000ffff07c224 */ /* 0x000fc800078e0209 */
[----:B------:R-:W-:Y:S01]  /*18e0*/  IMAD R2, R7, R18, RZ ;  /* 0x0000001207027224 */ /* 0x000fe200078e02ff */
[----:B------:R-:W0:Y:S01]  /*18f0*/  MUFU.EX2 R24, R24 ;  /* 0x0000001800187308 */ /* 0x000e220000000800 */
[----:B------:R-:W-:-:S03]  /*1900*/  IABS R7, c[0x0][0x1c0] ;  /* 0x0000700000077a13 */ /* 0x000fc60000000000 */
[-C--:B------:R-:W-:Y:S02]  /*1910*/  IABS R9, R2.reuse ;  /* 0x0000000200097213 */ /* 0x080fe40000000000 */
[----:B------:R-:W-:Y:S02]  /*1920*/  IABS R28, R2 ;  /* 0x00000002001c7213 */ /* 0x000fe40000000000 */
[----:B------:R-:W1:Y:S01]  /*1930*/  I2F.RP R21, R9 ;  /* 0x0000000900157306 */ /* 0x000e620000209400 */
[----:B------:R-:W-:Y:S02]  /*1940*/  ISETP.NE.AND P6, PT, R2, RZ, PT ;  /* 0x000000ff0200720c */ /* 0x000fe40003fc5270 */
[----:B------:R-:W-:Y:S02]  /*1950*/  IMAD.MOV R28, RZ, RZ, -R28 ;  /* 0x000000ffff1c7224 */ /* 0x000fe400078e0a1c */
[----:B0-----:R-:W-:-:S03]  /*1960*/  FADD.FTZ R31, R19, R24 ;  /* 0x00000018131f7221 */ /* 0x001fc60000010000 */
[----:B------:R-:W0:Y:S01]  /*1970*/  I2F.U32.RP R25, R7 ;  /* 0x0000000700197306 */ /* 0x000e220000209000 */
[----:B------:R-:W-:Y:S01]  /*1980*/  IMAD.IADD R24, R6, 0x1, R9 ;  /* 0x0000000106187824 */ /* 0x000fe200078e0209 */
[----:B------:R-:W2:Y:S06]  /*1990*/  SHFL.BFLY PT, R18, R31, 0x10, 0x1f ;  /* 0x0e001f001f127f89 */ /* 0x000eac00000e0000 */
[----:B-1----:R-:W1:Y:S08]  /*19a0*/  MUFU.RCP R21, R21 ;  /* 0x0000001500157308 */ /* 0x002e700000001000 */
[----:B0-----:R-:W0:Y:S01]  /*19b0*/  MUFU.RCP R38, R25 ;  /* 0x0000001900267308 */ /* 0x001e220000001000 */
[----:B-1----:R-:W-:-:S02]  /*19c0*/  IADD3 R42, R21, 0xffffffe, RZ ;  /* 0x0ffffffe152a7810 */ /* 0x002fc40007ffe0ff */
[----:B------:R-:W-:Y:S01]  /*19d0*/  IABS R21, R24 ;  /* 0x0000001800157213 */ /* 0x000fe20000000000 */
[----:B--2---:R-:W-:-:S04]  /*19e0*/  FADD.FTZ R18, R31, R18 ;  /* 0x000000121f127221 */ /* 0x004fc80000010000 */
[----:B------:R-:W1:Y:S01]  /*19f0*/  F2I.FTZ.U32.TRUNC.NTZ R43, R42 ;  /* 0x0000002a002b7305 */ /* 0x000e62000021f000 */
[----:B0-----:R-:W-:Y:S01]  /*1a00*/  IADD3 R38, R38, 0xffffffe, RZ ;  /* 0x0ffffffe26267810 */ /* 0x001fe20007ffe0ff */
[----:B------:R-:W0:Y:S06]  /*1a10*/  SHFL.BFLY PT, R19, R18, 0x8, 0x1f ;  /* 0x0d001f0012137f89 */ /* 0x000e2c00000e0000 */
[----:B------:R-:W2:Y:S01]  /*1a20*/  F2I.FTZ.U32.TRUNC.NTZ R39, R38 ;  /* 0x0000002600277305 */ /* 0x000ea2000021f000 */
[----:B-1----:R-:W-:Y:S02]  /*1a30*/  IMAD.MOV R30, RZ, RZ, -R43 ;  /* 0x000000ffff1e7224 */ /* 0x002fe400078e0a2b */
[----:B------:R-:W-:-:S02]  /*1a40*/  IMAD.MOV.U32 R42, RZ, RZ, RZ ;  /* 0x000000ffff2a7224 */ /* 0x000fc400078e00ff */
[----:B------:R-:W-:-:S04]  /*1a50*/  IMAD R30, R30, R9, RZ ;  /* 0x000000091e1e7224 */ /* 0x000fc800078e02ff */
[----:B------:R-:W-:-:S04]  /*1a60*/  IMAD.HI.U32 R30, R43, R30, R42 ;  /* 0x0000001e2b1e7227 */ /* 0x000fc800078e002a */
[----:B0-----:R-:W-:Y:S01]  /*1a70*/  FADD.FTZ R19, R18, R19 ;  /* 0x0000001312137221 */ /* 0x001fe20000010000 */
[----:B------:R-:W-:Y:S01]  /*1a80*/  IABS R18, c[0x0][0x1c0] ;  /* 0x0000700000127a13 */ /* 0x000fe20000000000 */
[----:B--2---:R-:W-:Y:S02]  /*1a90*/  IMAD.MOV R6, RZ, RZ, -R39 ;  /* 0x000000ffff067224 */ /* 0x004fe400078e0a27 */
[----:B------:R-:W-:Y:S01]  /*1aa0*/  IMAD.HI.U32 R30, R30, R21, RZ ;  /* 0x000000151e1e7227 */ /* 0x000fe200078e00ff */
[----:B------:R-:W0:Y:S03]  /*1ab0*/  SHFL.BFLY PT, R26, R19, 0x4, 0x1f ;  /* 0x0c801f00131a7f89 */ /* 0x000e2600000e0000 */
[----:B------:R-:W-:Y:S02]  /*1ac0*/  IMAD R28, R30, R28, R21 ;  /* 0x0000001c1e1c7224 */ /* 0x000fe400078e0215 */
[----:B------:R-:W-:-:S02]  /*1ad0*/  IMAD.MOV.U32 R38, RZ, RZ, RZ ;  /* 0x000000ffff267224 */ /* 0x000fc400078e00ff */
[----:B------:R-:W-:Y:S01]  /*1ae0*/  IMAD.MOV R18, RZ, RZ, -R18 ;  /* 0x000000ffff127224 */ /* 0x000fe200078e0a12 */
[----:B------:R-:W-:-:S13]  /*1af0*/  ISETP.GT.U32.AND P3, PT, R9, R28, PT ;  /* 0x0000001c0900720c */ /* 0x000fda0003f64070 */
[----:B------:R-:W-:Y:S01]  /*1b00*/  @!P3 IMAD.IADD R28, R28, 0x1, -R9 ;  /* 0x000000011c1cb824 */ /* 0x000fe200078e0a09 */
[----:B------:R-:W-:Y:S01]  /*1b10*/  @!P3 IADD3 R30, R30, 0x1, RZ ;  /* 0x000000011e1eb810 */ /* 0x000fe20007ffe0ff */
[----:B0-----:R-:W-:Y:S02]  /*1b20*/  FADD.FTZ R26, R19, R26 ;  /* 0x0000001a131a7221 */ /* 0x001fe40000010000 */
[----:B------:R-:W-:Y:S01]  /*1b30*/  IMAD R19, R6, R7, RZ ;  /* 0x0000000706137224 */ /* 0x000fe200078e02ff */
[----:B------:R-:W-:Y:S02]  /*1b40*/  IABS R6, R4 ;  /* 0x0000000400067213 */ /* 0x000fe40000000000 */
[----:B------:R-:W0:Y:S01]  /*1b50*/  SHFL.BFLY PT, R25, R26, 0x2, 0x1f ;  /* 0x0c401f001a197f89 */ /* 0x000e2200000e0000 */
[----:B------:R-:W-:Y:S01]  /*1b60*/  IMAD.HI.U32 R38, R39, R19, R38 ;  /* 0x0000001327267227 */ /* 0x000fe200078e0026 */
[----:B------:R-:W-:Y:S02]  /*1b70*/  ISETP.GE.U32.AND P4, PT, R28, R9, PT ;  /* 0x000000091c00720c */ /* 0x000fe40003f86070 */
[----:B------:R-:W-:-:S03]  /*1b80*/  LOP3.LUT R4, R4, c[0x0][0x1c0], RZ, 0x3c, !PT ;  /* 0x0000700004047a12 */ /* 0x000fc600078e3cff */
[----:B------:R-:W-:-:S04]  /*1b90*/  IMAD.HI.U32 R19, R38, R6, RZ ;  /* 0x0000000626137227 */ /* 0x000fc800078e00ff */
[----:B------:R-:W-:-:S04]  /*1ba0*/  IMAD.HI.U32 R38, R38, R21, RZ ;  /* 0x0000001526267227 */ /* 0x000fc800078e00ff */
[-C--:B------:R-:W-:Y:S01]  /*1bb0*/  IMAD R6, R19, R18.reuse, R6 ;  /* 0x0000001213067224 */ /* 0x080fe200078e0206 */
[----:B------:R-:W-:Y:S01]  /*1bc0*/  @P4 IADD3 R30, R30, 0x1, RZ ;  /* 0x000000011e1e4810 */ /* 0x000fe20007ffe0ff */
[----:B------:R-:W-:Y:S01]  /*1bd0*/  IMAD R18, R38, R18, R21 ;  /* 0x0000001226127224 */ /* 0x000fe200078e0215 */
[----:B------:R-:W-:Y:S02]  /*1be0*/  LOP3.LUT R21, R24, R9, RZ, 0x3c, !PT ;  /* 0x0000000918157212 */ /* 0x000fe400078e3cff */
[----:B------:R-:W-:Y:S02]  /*1bf0*/  ISETP.GT.U32.AND P0, PT, R7, R6, PT ;  /* 0x000000060700720c */ /* 0x000fe40003f04070 */
[----:B------:R-:W-:Y:S01]  /*1c00*/  ISETP.GE.AND P5, PT, R21, RZ, PT ;  /* 0x000000ff1500720c */ /* 0x000fe20003fa6270 */
[----:B0-----:R-:W-:Y:S01]  /*1c10*/  FADD.FTZ R26, R26, R25 ;  /* 0x000000191a1a7221 */ /* 0x001fe20000010000 */
[----:B------:R-:W-:Y:S02]  /*1c20*/  ISETP.GT.U32.AND P1, PT, R7, R18, PT ;  /* 0x000000120700720c */ /* 0x000fe40003f24070 */
[----:B------:R-:W-:-:S02]  /*1c30*/  ISETP.GT.AND P4, PT, R3, RZ, PT ;  /* 0x000000ff0300720c */ /* 0x000fc40003f84270 */
[----:B------:R-:W0:Y:S01]  /*1c40*/  SHFL.BFLY PT, R21, R26, 0x1, 0x1f ;  /* 0x0c201f001a157f89 */ /* 0x000e2200000e0000 */
[----:B------:R-:W-:-:S04]  /*1c50*/  LOP3.LUT R24, R24, c[0x0][0x1c0], RZ, 0x3c, !PT ;  /* 0x0000700018187a12 */ /* 0x000fc800078e3cff */
[--C-:B------:R-:W-:Y:S01]  /*1c60*/  @!P0 IMAD.IADD R6, R6, 0x1, -R7.reuse ;  /* 0x0000000106068824 */ /* 0x100fe200078e0a07 */
[----:B------:R-:W-:Y:S01]  /*1c70*/  @!P0 IADD3 R19, R19, 0x1, RZ ;  /* 0x0000000113138810 */ /* 0x000fe20007ffe0ff */
[----:B------:R-:W-:Y:S01]  /*1c80*/  @!P5 IMAD.MOV R30, RZ, RZ, -R30 ;  /* 0x000000ffff1ed224 */ /* 0x000fe200078e0a1e */
[----:B------:R-:W-:Y:S01]  /*1c90*/  ISETP.GE.AND P0, PT, R4, RZ, PT ;  /* 0x000000ff0400720c */ /* 0x000fe20003f06270 */
[----:B------:R-:W-:Y:S01]  /*1ca0*/  IMAD.MOV.U32 R4, RZ, RZ, c[0x0][0x214] ;  /* 0x00008500ff047624 */ /* 0x000fe200078e00ff */
[-C--:B------:R-:W-:Y:S01]  /*1cb0*/  ISETP.GE.U32.AND P3, PT, R6, R7.reuse, PT ;  /* 0x000000070600720c */ /* 0x080fe20003f66070 */
[----:B------:R-:W-:Y:S01]  /*1cc0*/  @!P1 IMAD.IADD R18, R18, 0x1, -R7 ;  /* 0x0000000112129824 */ /* 0x000fe200078e0a07 */
[----:B------:R-:W-:Y:S02]  /*1cd0*/  SHF.R.S32.HI R6, RZ, 0x1f, R3 ;  /* 0x0000001fff067819 */ /* 0x000fe40000011403 */
[----:B------:R-:W-:Y:S02]  /*1ce0*/  @!P1 IADD3 R38, R38, 0x1, RZ ;  /* 0x0000000126269810 */ /* 0x000fe40007ffe0ff */
[----:B------:R-:W-:-:S02]  /*1cf0*/  ISETP.GE.U32.AND P5, PT, R18, R7, PT ;  /* 0x000000071200720c */ /* 0x000fc40003fa6070 */
[----:B------:R-:W-:Y:S01]  /*1d00*/  LEA.HI.SX32 R7, R3, 0x1, 0x1 ;  /* 0x0000000103077811 */ /* 0x000fe200078f0aff */
[----:B------:R-:W-:Y:S01]  /*1d10*/  @!P4 IMAD.MOV R7, RZ, RZ, R6 ;  /* 0x000000ffff07c224 */ /* 0x000fe200078e0206 */
[----:B------:R-:W-:Y:S02]  /*1d20*/  ISETP.GE.AND P1, PT, R24, RZ, PT ;  /* 0x000000ff1800720c */ /* 0x000fe40003f26270 */
[----:B------:R-:W-:Y:S02]  /*1d30*/  LOP3.LUT R6, RZ, c[0x0][0x1c0], RZ, 0x33, !PT ;  /* 0x00007000ff067a12 */ /* 0x000fe400078e33ff */
[----:B------:R-:W-:Y:S01]  /*1d40*/  @P3 IADD3 R19, R19, 0x1, RZ ;  /* 0x0000000113133810 */ /* 0x000fe20007ffe0ff */
[----:B0-----:R-:W-:Y:S01]  /*1d50*/  FADD.FTZ R21, R26, R21 ;  /* 0x000000151a157221 */ /* 0x001fe20000010000 */
[----:B------:R-:W-:Y:S02]  /*1d60*/  ISETP.NE.AND P3, PT, RZ, UR4, PT ;  /* 0x00000004ff007c0c */ /* 0x000fe4000bf65270 */
[----:B------:R-:W-:Y:S01]  /*1d70*/  @!P6 LOP3.LUT R30, RZ, R9, RZ, 0x33, !PT ;  /* 0x00000009ff1ee212 */ /* 0x000fe200078e33ff */
[----:B------:R-:W-:Y:S01]  /*1d80*/  @!P0 IMAD.MOV R19, RZ, RZ, -R19 ;  /* 0x000000ffff138224 */ /* 0x000fe200078e0a13 */
[----:B------:R-:W-:-:S02]  /*1d90*/  FSETP.NE.FTZ.AND P4, PT, R21, RZ, PT ;  /* 0x000000ff1500720b */ /* 0x000fc40003f95000 */
[----:B------:R-:W-:Y:S02]  /*1da0*/  @P5 IADD3 R38, R38, 0x1, RZ ;  /* 0x0000000126265810 */ /* 0x000fe40007ffe0ff */
[----:B------:R-:W-:Y:S02]  /*1db0*/  LOP3.LUT P5, RZ, R8, 0x1f, RZ, 0xc0, !PT ;  /* 0x0000001f08ff7812 */ /* 0x000fe400078ac0ff */
[----:B------:R-:W-:Y:S01]  /*1dc0*/  ISETP.GT.AND P0, PT, R2, RZ, PT ;  /* 0x000000ff0200720c */ /* 0x000fe20003f04270 */
[----:B------:R-:W-:Y:S01]  /*1dd0*/  @!P1 IMAD.MOV R38, RZ, RZ, -R38 ;  /* 0x000000ffff269224 */ /* 0x000fe200078e0a26 */
[----:B------:R-:W-:Y:S02]  /*1de0*/  ISETP.GT.OR P5, PT, R8, 0x7f, P5 ;  /* 0x0000007f0800780c */ /* 0x000fe40002fa4670 */
[----:B------:R-:W-:Y:S02]  /*1df0*/  SEL R8, R4, 0x1, !P3 ;  /* 0x0000000104087807 */ /* 0x000fe40005800000 */
[----:B------:R-:W-:Y:S01]  /*1e00*/  ISETP.NE.AND P1, PT, RZ, c[0x0][0x1c0], PT ;  /* 0x00007000ff007a0c */ /* 0x000fe20003f25270 */
[----:B------:R-:W0:Y:S01]  /*1e10*/  @P4 MUFU.LG2 R4, R21 ;  /* 0x0000001500044308 */ /* 0x000e220000000c00 */
[----:B------:R-:W-:-:S02]  /*1e20*/  SHF.R.S32.HI R18, RZ, 0x1f, R2 ;  /* 0x0000001fff127819 */ /* 0x000fc40000011402 */
[C---:B------:R-:W-:Y:S02]  /*1e30*/  SEL R25, R6.reuse, R19, !P1 ;  /* 0x0000001306197207 */ /* 0x040fe40004800000 */
[----:B------:R-:W-:Y:S02]  /*1e40*/  SEL R31, R6, R38, !P1 ;  /* 0x00000026061f7207 */ /* 0x000fe40004800000 */
[----:B------:R-:W-:Y:S01]  /*1e50*/  ISETP.LT.U32.AND P1, PT, R22, R30, PT ;  /* 0x0000001e1600720c */ /* 0x000fe20003f21070 */
[-C--:B------:R-:W-:Y:S01]  /*1e60*/  IMAD R6, R25, R8.reuse, RZ ;  /* 0x0000000819067224 */ /* 0x080fe200078e02ff */
[----:B------:R-:W-:Y:S01]  /*1e70*/  SHF.R.S32.HI R19, RZ, 0x1f, R30 ;  /* 0x0000001fff137819 */ /* 0x000fe2000001141e */
[----:B------:R-:W-:Y:S01]  /*1e80*/  IMAD R8, R31, R8, RZ ;  /* 0x000000081f087224 */ /* 0x000fe200078e02ff */
[----:B------:R-:W-:Y:S01]  /*1e90*/  LEA.HI.SX32 R9, R2, 0x1, 0x1 ;  /* 0x0000000102097811 */ /* 0x000fe200078f0aff */
[----:B------:R-:W-:Y:S01]  /*1ea0*/  @!P0 IMAD.MOV R9, RZ, RZ, R18 ;  /* 0x000000ffff098224 */ /* 0x000fe200078e0212 */
[----:B------:R-:W-:Y:S01]  /*1eb0*/  ISETP.LT.AND.EX P1, PT, R23, R19, PT, P1 ;  /* 0x000000131700720c */ /* 0x000fe20003f21310 */
[----:B------:R-:W-:-:S02]  /*1ec0*/  IMAD R7, R7, R6, RZ ;  /* 0x0000000607077224 */ /* 0x000fc400078e02ff */
[----:B------:R-:W-:Y:S02]  /*1ed0*/  IMAD.MOV.U32 R31, RZ, RZ, 0x7f800000 ;  /* 0x7f800000ff1f7424 */ /* 0x000fe400078e00ff */
[----:B------:R-:W-:Y:S01]  /*1ee0*/  IMAD R6, R8, R9, RZ ;  /* 0x0000000908067224 */ /* 0x000fe200078e02ff */
[----:B------:R-:W-:Y:S01]  /*1ef0*/  SEL R9, R22, R30, P1 ;  /* 0x0000001e16097207 */ /* 0x000fe20000800000 */
[----:B0-----:R-:W-:Y:S01]  /*1f00*/  @P4 FFMA.FTZ R31, R4, 0.69314718246459960938, R17 ;  /* 0x3f317218041f4823 */ /* 0x001fe20000010011 */
        /* <DEDUP_REMOVED lines=38> */
[----:B------:R-:W-:Y:S05]  /*2170*/  CALL.REL.NOINC `($__internal_1_$__cuda_sm20_div_s64) ;  /* 0x000023e000007944 */ /* 0x000fea0003c00000 */
        /* <DEDUP_REMOVED lines=10> */
.L_x_64:
        /* <DEDUP_REMOVED lines=22> */
.L_x_65:
[----:B------:R-:W-:Y:S05]  /*2380*/  BSYNC B0 ;  /* 0x0000000000007941 */ /* 0x000fea0003800000 */
.L_x_63:
[----:B------:R-:W-:Y:S01]  /*2390*/  LOP3.LUT R19, R17, R0, RZ, 0xfc, !PT ;  /* 0x0000000011137212 */ /* 0x000fe200078efcff */
[----:B------:R-:W-:Y:S03]  /*23a0*/  BSSY B0, `(.L_x_66) ;  /* 0x0000028000007945 */ /* 0x000fe60003800000 */
[----:B------:R-:W-:-:S13]  /*23b0*/  ISETP.NE.U32.AND P0, PT, R19, RZ, PT ;  /* 0x000000ff1300720c */ /* 0x000fda0003f05070 */
[----:B------:R-:W-:Y:S05]  /*23c0*/  @!P0 BRA `(.L_x_67) ;  /* 0x000000f000008947 */ /* 0x000fea0003800000 */
[----:B------:R-:W-:Y:S01]  /*23d0*/  IMAD.MOV.U32 R28, RZ, RZ, R29 ;  /* 0x000000ffff1c7224 */ /* 0x000fe200078e001d */
[----:B------:R-:W-:Y:S02]  /*23e0*/  MOV R25, R0 ;  /* 0x0000000000197202 */ /* 0x000fe40000000f00 */
[----:B------:R-:W-:Y:S02]  /*23f0*/  MOV R26, 0x2410 ;  /* 0x00002410001a7802 */ /* 0x000fe40000000f00 */
[----:B------:R-:W-:Y:S05]  /*2400*/  CALL.REL.NOINC `($__internal_1_$__cuda_sm20_div_s64) ;  /* 0x0000215000007944 */ /* 0x000fea0003c00000 */
[----:B------:R-:W-:Y:S01]  /*2410*/  IADD3 R19, P0, RZ, -R22, RZ ;  /* 0x80000016ff137210 */ /* 0x000fe20007f1e0ff */
[----:B------:R-:W-:Y:S01]  /*2420*/  IMAD.MOV.U32 R43, RZ, RZ, R23 ;  /* 0x000000ffff2b7224 */ /* 0x000fe200078e0017 */
[----:B------:R-:W-:Y:S02]  /*2430*/  MOV R38, R18 ;  /* 0x0000001200267202 */ /* 0x000fe40000000f00 */
[----:B------:R-:W-:Y:S02]  /*2440*/  IADD3.X R24, RZ, ~R23, RZ, P0, !PT ;  /* 0x80000017ff187210 */ /* 0x000fe400007fe4ff */
[----:B------:R-:W-:Y:S02]  /*2450*/  MOV R39, R17 ;  /* 0x0000001100277202 */ /* 0x000fe40000000f00 */
[----:B------:R-:W-:Y:S01]  /*2460*/  MOV R42, R22 ;  /* 0x00000016002a7202 */ /* 0x000fe20000000f00 */
[----:B------:R-:W-:-:S02]  /*2470*/  IMAD R24, R24, R29, RZ ;  /* 0x0000001d18187224 */ /* 0x000fc400078e02ff */
[----:B------:R-:W-:-:S04]  /*2480*/  IMAD.WIDE.U32 R38, R29, R19, R38 ;  /* 0x000000131d267225 */ /* 0x000fc800078e0026 */
[----:B------:R-:W-:-:S04]  /*2490*/  IMAD R0, R0, R19, R24 ;  /* 0x0000001300007224 */ /* 0x000fc800078e0218 */
[----:B------:R-:W-:Y:S01]  /*24a0*/  IMAD.IADD R0, R39, 0x1, R0 ;  /* 0x0000000127007824 */ /* 0x000fe200078e0200 */
[----:B------:R-:W-:Y:S05]  /*24b0*/  BRA `(.L_x_68) ;  /* 0x0000016000007947 */ /* 0x000fea0003800000 */
.L_x_67:
        /* <DEDUP_REMOVED lines=22> */
.L_x_68:
[----:B------:R-:W-:Y:S05]  /*2620*/  BSYNC B0 ;  /* 0x0000000000007941 */ /* 0x000fea0003800000 */
.L_x_66:
        /* <DEDUP_REMOVED lines=11> */
[----:B------:R-:W-:Y:S05]  /*26e0*/  CALL.REL.NOINC `($__internal_1_$__cuda_sm20_div_s64) ;  /* 0x00001e7000007944 */ /* 0x000fea0003c00000 */
[----:B------:R-:W-:-:S04]  /*26f0*/  IADD3 R17, P0, RZ, -R22, RZ ;  /* 0x80000016ff117210 */ /* 0x000fc80007f1e0ff */
[----:B------:R-:W-:Y:S01]  /*2700*/  IADD3.X R18, RZ, ~R23, RZ, P0, !PT ;  /* 0x80000017ff127210 */ /* 0x000fe200007fe4ff */
[----:B------:R-:W-:-:S04]  /*2710*/  IMAD.WIDE.U32 R42, R5, R17, R42 ;  /* 0x00000011052a7225 */ /* 0x000fc800078e002a */
[----:B------:R-:W-:-:S04]  /*2720*/  IMAD R18, R18, R5, RZ ;  /* 0x0000000512127224 */ /* 0x000fc800078e02ff */
[----:B------:R-:W-:-:S05]  /*2730*/  IMAD R4, R4, R17, R18 ;  /* 0x0000001104047224 */ /* 0x000fca00078e0212 */
[----:B------:R-:W-:Y:S01]  /*2740*/  IADD3 R4, R43, R4, RZ ;  /* 0x000000042b047210 */ /* 0x000fe20007ffe0ff */
[----:B------:R-:W-:Y:S05]  /*2750*/  BRA `(.L_x_71) ;  /* 0x0000016000007947 */ /* 0x000fea0003800000 */
.L_x_70:
        /* <DEDUP_REMOVED lines=22> */
.L_x_71:
[----:B------:R-:W-:Y:S05]  /*28c0*/  BSYNC B0 ;  /* 0x0000000000007941 */ /* 0x000fea0003800000 */
.L_x_69:
[-C--:B------:R-:W-:Y:S01]  /*28d0*/  IMAD R5, R41, R16.reuse, RZ ;  /* 0x0000001029057224 */ /* 0x080fe200078e02ff */
[----:B------:R-:W-:Y:S01]  /*28e0*/  SHF.R.S32.HI R17, RZ, 0x1f, R29 ;  /* 0x0000001fff117819 */ /* 0x000fe2000001141d */
[C---:B------:R-:W-:Y:S01]  /*28f0*/  IMAD.WIDE.U32 R46, R40.reuse, R16, RZ ;  /* 0x00000010282e7225 */ /* 0x040fe200078e00ff */
[----:B------:R-:W-:Y:S01]  /*2900*/  ULDC.U8 UR6, c[0x0][0x329] ;  /* 0x0000ca4000067ab9 */ /* 0x000fe20000000000 */
[----:B------:R-:W-:Y:S01]  /*2910*/  BSSY B0, `(.L_x_72) ;  /* 0x0000046000007945 */ /* 0x000fe20003800000 */
[----:B------:R-:W-:Y:S01]  /*2920*/  UISETP.NE.AND UP0, UPT, UR6, URZ, UPT ;  /* 0x0000003f0600728c */ /* 0x000fe2000bf05270 */
[----:B------:R-:W-:Y:S01]  /*2930*/  IMAD R5, R40, R15, R5 ;  /* 0x0000000f28057224 */ /* 0x000fe200078e0205 */
[----:B------:R-:W-:Y:S01]  /*2940*/  ULDC.64 UR4, c[0x0][0x210] ;  /* 0x0000840000047ab9 */ /* 0x000fe20000000a00 */
[----:B------:R-:W-:Y:S01]  /*2950*/  IMAD R0, R0, R29, RZ ;  /* 0x0000001d00007224 */ /* 0x000fe200078e02ff */
[----:B------:R-:W-:Y:S02]  /*2960*/  UIMAD UR4, UR4, UR5, URZ ;  /* 0x00000005040472a4 */ /* 0x000fe4000f8e023f */
[----:B------:R-:W-:Y:S01]  /*2970*/  IADD3 R5, R47, R5, RZ ;  /* 0x000000052f057210 */ /* 0x000fe20007ffe0ff */
[----:B------:R-:W-:Y:S01]  /*2980*/  IMAD R17, R17, R38, R0 ;  /* 0x0000002611117224 */ /* 0x000fe200078e0200 */
[----:B------:R-:W-:Y:S01]  /*2990*/  USEL UR5, UR5, 0x1, !UP0 ;  /* 0x0000000105057887 */ /* 0x000fe2000c000000 */
[----:B------:R-:W-:Y:S01]  /*29a0*/  IMAD.WIDE.U32 R38, R38, R29, RZ ;  /* 0x0000001d26267225 */ /* 0x000fe200078e00ff */
[----:B------:R-:W-:-:S02]  /*29b0*/  USHF.R.S32.HI UR9, URZ, 0x1f, UR4 ;  /* 0x0000001f3f097899 */ /* 0x000fc40008011404 */
[----:B------:R-:W-:Y:S01]  /*29c0*/  USHF.R.S32.HI UR6, URZ, 0x1f, UR5 ;  /* 0x0000001f3f067899 */ /* 0x000fe20008011405 */
[----:B------:R-:W-:Y:S02]  /*29d0*/  IMAD R18, R5, R14, RZ ;  /* 0x0000000e05127224 */ /* 0x000fe400078e02ff */
[----:B------:R-:W-:Y:S02]  /*29e0*/  IMAD R19, R4, UR4, RZ ;  /* 0x0000000404137c24 */ /* 0x000fe4000f8e02ff */
[----:B------:R-:W-:Y:S02]  /*29f0*/  IMAD R25, R13, R46, R18 ;  /* 0x0000002e0d197224 */ /* 0x000fe400078e0212 */
[----:B------:R-:W-:-:S04]  /*2a00*/  IMAD.WIDE.U32 R46, R46, R14, RZ ;  /* 0x0000000e2e2e7225 */ /* 0x000fc800078e00ff */
[----:B------:R-:W-:Y:S01]  /*2a10*/  IMAD R5, R23, UR5, RZ ;  /* 0x0000000517057c24 */ /* 0x000fe2000f8e02ff */
[----:B------:R-:W-:Y:S01]  /*2a20*/  IADD3 R25, R47, R25, RZ ;  /* 0x000000192f197210 */ /* 0x000fe20007ffe0ff */
[C---:B------:R-:W-:Y:S02]  /*2a30*/  IMAD R19, R42.reuse, UR9, R19 ;  /* 0x000000092a137c24 */ /* 0x040fe4000f8e0213 */
[----:B------:R-:W-:Y:S01]  /*2a40*/  IMAD.WIDE.U32 R42, R42, UR4, RZ ;  /* 0x000000042a2a7c25 */ /* 0x000fe2000f8e00ff */
[----:B------:R-:W-:-:S03]  /*2a50*/  LOP3.LUT R0, R49, R25, RZ, 0xfc, !PT ;  /* 0x0000001931007212 */ /* 0x000fc600078efcff */
[----:B------:R-:W-:Y:S01]  /*2a60*/  IMAD R5, R22, UR6, R5 ;  /* 0x0000000616057c24 */ /* 0x000fe2000f8e0205 */
[----:B------:R-:W-:Y:S01]  /*2a70*/  ISETP.NE.U32.AND P0, PT, R0, RZ, PT ;  /* 0x000000ff0000720c */ /* 0x000fe20003f05070 */
[----:B------:R-:W-:Y:S01]  /*2a80*/  IMAD.WIDE.U32 R40, R22, UR5, RZ ;  /* 0x0000000516287c25 */ /* 0x000fe2000f8e00ff */
[----:B------:R-:W-:Y:S02]  /*2a90*/  IADD3 R0, R39, R17, RZ ;  /* 0x0000001127007210 */ /* 0x000fe40007ffe0ff */
[----:B------:R-:W-:Y:S01]  /*2aa0*/  IADD3 R4, R43, R19, RZ ;  /* 0x000000132b047210 */ /* 0x000fe20007ffe0ff */
[----:B------:R-:W-:Y:S01]  /*2ab0*/  IMAD R3, R3, UR4, RZ ;  /* 0x0000000403037c24 */ /* 0x000fe2000f8e02ff */
[----:B------:R-:W-:Y:S01]  /*2ac0*/  IADD3 R5, R41, R5, RZ ;  /* 0x0000000529057210 */ /* 0x000fe20007ffe0ff */
[----:B------:R-:W-:-:S06]  /*2ad0*/  IMAD R2, R2, UR4, RZ ;  /* 0x0000000402027c24 */ /* 0x000fcc000f8e02ff */
[----:B------:R-:W-:Y:S05]  /*2ae0*/  @!P0 BRA `(.L_x_73) ;  /* 0x0000011000008947 */ /* 0x000fea0003800000 */
[----:B------:R-:W-:Y:S01]  /*2af0*/  IMAD.MOV.U32 R18, RZ, RZ, R48 ;  /* 0x000000ffff127224 */ /* 0x000fe200078e0030 */
[----:B------:R-:W-:Y:S01]  /*2b00*/  MOV R17, R49 ;  /* 0x0000003100117202 */ /* 0x000fe20000000f00 */
[----:B------:R-:W-:Y:S01]  /*2b10*/  IMAD.MOV.U32 R28, RZ, RZ, R46 ;  /* 0x000000ffff1c7224 */ /* 0x000fe200078e002e */
[----:B------:R-:W-:Y:S02]  /*2b20*/  MOV R26, 0x2b40 ;  /* 0x00002b40001a7802 */ /* 0x000fe40000000f00 */
[----:B------:R-:W-:Y:S05]  /*2b30*/  CALL.REL.NOINC `($__internal_1_$__cuda_sm20_div_s64) ;  /* 0x00001a2000007944 */ /* 0x000fea0003c00000 */
        /* <DEDUP_REMOVED lines=12> */
.L_x_73:
        /* <DEDUP_REMOVED lines=23> */
.L_x_74:
[----:B------:R-:W-:Y:S05]  /*2d70*/  BSYNC B0 ;  /* 0x0000000000007941 */ /* 0x000fea0003800000 */
.L_x_72:
        /* <DEDUP_REMOVED lines=18> */
.L_x_76:
        /* <DEDUP_REMOVED lines=22> */
.L_x_77:
[----:B------:R-:W-:Y:S05]  /*3000*/  BSYNC B0 ;  /* 0x0000000000007941 */ /* 0x000fea0003800000 */
.L_x_75:
        /* <DEDUP_REMOVED lines=22> */
.L_x_79:
        /* <DEDUP_REMOVED lines=23> */
.L_x_80:
[----:B------:R-:W-:Y:S05]  /*32e0*/  BSYNC B0 ;  /* 0x0000000000007941 */ /* 0x000fea0003800000 */
.L_x_78:
        /* <DEDUP_REMOVED lines=11> */
[----:B------:R-:W-:-:S04]  /*33a0*/  IMAD.WIDE.U32 R50, R14, R3, RZ ;  /* 0x000000030e327225 */ /* 0x000fc800078e00ff */
[----:B------:R-:W-:Y:S02]  /*33b0*/  IMAD R13, R22, R24, R13 ;  /* 0x00000018160d7224 */ /* 0x000fe400078e020d */
[----:B------:R-:W-:Y:S02]  /*33c0*/  IMAD R7, R7, R14, R19 ;  /* 0x0000000e07077224 */ /* 0x000fe400078e0213 */
[----:B------:R-:W-:Y:S01]  /*33d0*/  IMAD R3, R17, R16, R15 ;  /* 0x0000001011037224 */ /* 0x000fe200078e020f */
[----:B------:R-:W-:Y:S01]  /*33e0*/  IADD3 R14, R49, R13, RZ ;  /* 0x0000000d310e7210 */ /* 0x000fe20007ffe0ff */
        /* <DEDUP_REMOVED lines=9> */
[----:B------:R-:W-:Y:S05]  /*3480*/  CALL.REL.NOINC `($__internal_1_$__cuda_sm20_div_s64) ;  /* 0x000010d000007944 */ /* 0x000fea0003c00000 */
[----:B------:R-:W-:Y:S02]  /*3490*/  IADD3 R15, P0, RZ, -R22, RZ ;  /* 0x80000016ff0f7210 */ /* 0x000fe40007f1e0ff */
[----:B------:R-:W-:Y:S02]  /*34a0*/  MOV R16, R46 ;  /* 0x0000002e00107202 */ /* 0x000fe40000000f00 */
[----:B------:R-:W-:-:S02]  /*34b0*/  IADD3.X R13, RZ, ~R23, RZ, P0, !PT ;  /* 0x80000017ff0d7210 */ /* 0x000fc400007fe4ff */
[----:B------:R-:W-:-:S03]  /*34c0*/  MOV R17, R47 ;  /* 0x0000002f00117202 */ /* 0x000fc60000000f00 */
[----:B------:R-:W-:Y:S02]  /*34d0*/  IMAD R13, R13, R12, RZ ;  /* 0x0000000c0d0d7224 */ /* 0x000fe400078e02ff */
[----:B------:R-:W-:Y:S01]  /*34e0*/  IMAD.WIDE.U32 R16, R12, R15, R16 ;  /* 0x0000000f0c107225 */ /* 0x000fe200078e0010 */
[----:B------:R-:W-:-:S03]  /*34f0*/  MOV R12, R22 ;  /* 0x00000016000c7202 */ /* 0x000fc60000000f00 */
[----:B------:R-:W-:Y:S02]  /*3500*/  IMAD R10, R10, R15, R13 ;  /* 0x0000000f0a0a7224 */ /* 0x000fe400078e020d */
[----:B------:R-:W-:Y:S02]  /*3510*/  IMAD.MOV.U32 R13, RZ, RZ, R23 ;  /* 0x000000ffff0d7224 */ /* 0x000fe400078e0017 */
[----:B------:R-:W-:Y:S01]  /*3520*/  IMAD.IADD R10, R17, 0x1, R10 ;  /* 0x00000001110a7824 */ /* 0x000fe200078e020a */
[----:B------:R-:W-:Y:S05]  /*3530*/  BRA `(.L_x_83) ;  /* 0x0000017000007947 */ /* 0x000fea0003800000 */
.L_x_82:
[----:B------:R-:W0:Y:S01]  /*3540*/  I2F.U32.RP R17, R12 ;  /* 0x0000000c00117306 */ /* 0x000e220000209000 */
[----:B------:R-:W-:Y:S01]  /*3550*/  IMAD.MOV.U32 R18, RZ, RZ, RZ ;  /* 0x000000ffff127224 */ /* 0x000fe200078e00ff */
[----:B------:R-:W-:-:S06]  /*3560*/  ISETP.NE.U32.AND P0, PT, R12, RZ, PT ;  /* 0x000000ff0c00720c */ /* 0x000fcc0003f05070 */
        /* <DEDUP_REMOVED lines=18> */
[----:B------:R-:W-:Y:S01]  /*3690*/  MOV R12, R15 ;  /* 0x0000000f000c7202 */ /* 0x000fe20000000f00 */
[----:B------:R-:W-:Y:S02]  /*36a0*/  IMAD.MOV.U32 R13, RZ, RZ, RZ ;  /* 0x000000ffff0d7224 */ /* 0x000fe400078e00ff */
.L_x_83:
[----:B------:R-:W-:Y:S05]  /*36b0*/  BSYNC B0 ;  /* 0x0000000000007941 */ /* 0x000fea0003800000 */
.L_x_81:
        /* <DEDUP_REMOVED lines=23> */
[----:B------:R-:W-:Y:S01]  /*3830*/  IMAD R16, R8, R15, R16 ;  /* 0x0000000f08107224 */ /* 0x000fe200078e0210 */
[----:B------:R-:W-:-:S04]  /*3840*/  MOV R8, R12 ;  /* 0x0000000c00087202 */ /* 0x000fc80000000f00 */
[----:B------:R-:W-:Y:S01]  /*3850*/  IADD3 R13, R13, R16, RZ ;  /* 0x000000100d0d7210 */ /* 0x000fe20007ffe0ff */
[----:B------:R-:W-:Y:S05]  /*3860*/  BRA `(.L_x_86) ;  /* 0x0000017000007947 */ /* 0x000fea0003800000 */
.L_x_85:
        /* <DEDUP_REMOVED lines=23> */
.L_x_86:
[----:B------:R-:W-:Y:S05]  /*39e0*/  BSYNC B0 ;  /* 0x0000000000007941 */ /* 0x000fea0003800000 */
.L_x_84:
        /* <DEDUP_REMOVED lines=20> */
.L_x_62:
[----:B------:R-:W-:-:S04]  /*3b30*/  LEA R2, P0, R38, c[0x0][0x200], 0x2 ;  /* 0x0000800026027a11 */ /* 0x000fc800078010ff */
[----:B------:R-:W-:-:S05]  /*3b40*/  LEA.HI.X R3, R38, c[0x0][0x204], R39, 0x2, P0 ;  /* 0x0000810026037a11 */ /* 0x000fca00000f1427 */
[----:B------:R0:W-:Y:S04]  /*3b50*/  STG.E [R2.64], R31 ;  /* 0x0000001f02007986 */ /* 0x0001e8000c10190a */
.L_x_61:
[----:B------:R-:W-:Y:S05]  /*3b60*/  BSYNC B1 ;  /* 0x0000000000017941 */ /* 0x000fea0003800000 */
.L_x_60:
[C---:B------:R-:W-:Y:S01]  /*3b70*/  ISETP.GE.OR P0, PT, R36.reuse, c[0x0][0x314], P2 ;  /* 0x0000c50024007a0c */ /* 0x040fe20001706670 */
[----:B0-----:R-:W-:Y:S01]  /*3b80*/  IMAD.MOV.U32 R2, RZ, RZ, c[0x0][0x314] ;  /* 0x0000c500ff027624 */ /* 0x001fe200078e00ff */
[C---:B------:R-:W-:Y:S01]  /*3b90*/  IADD3 R0, R36.reuse, 0x20, RZ ;  /* 0x0000002024007810 */ /* 0x040fe20007ffe0ff */
[----:B------:R-:W-:Y:S01]  /*3ba0*/  IMAD.SHL.U32 R36, R36, 0x4, RZ ;  /* 0x0000000424247824 */ /* 0x000fe200078e00ff */
[----:B------:R-:W-:Y:S01]  /*3bb0*/  HFMA2.MMA R9, -RZ, RZ, 0, 0 ;  /* 0x00000000ff097435 */ /* 0x000fe200000001ff */
[----:B------:R-:W-:Y:S01]  /*3bc0*/  CS2R R6, SRZ ;  /* 0x0000000000067805 */ /* 0x000fe2000001ff00 */
[----:B------:R-:W-:Y:S01]  /*3bd0*/  ISETP.GE.OR P2, PT, R0, c[0x0][0x314], P2 ;  /* 0x0000c50000007a0c */ /* 0x000fe20001746670 */
[----:B------:R-:W-:Y:S01]  /*3be0*/  CS2R R4, SRZ ;  /* 0x0000000000047805 */ /* 0x000fe2000001ff00 */
[----:B------:R-:W-:-:S05]  /*3bf0*/  IADD3 R25, R36, 0x80, RZ ;  /* 0x0000008024197810 */ /* 0x000fca0007ffe0ff */
[----:B------:R-:W-:-:S04]  /*3c00*/  @!P0 FADD.FTZ R0, -R31, R34 ;  /* 0x000000221f008221 */ /* 0x000fc80000010100 */
[----:B------:R-:W-:Y:S02]  /*3c10*/  @!P0 FMUL.FTZ R0, R0, 1.4426950216293334961 ;  /* 0x3fb8aa3b00008820 */ /* 0x000fe40000410000 */
[----:B------:R-:W-:-:S04]  /*3c20*/  @!P2 FADD.FTZ R31, -R31, R33 ;  /* 0x000000211f1fa221 */ /* 0x000fc80000010100 */
[----:B------:R-:W0:Y:S01]  /*3c30*/  @!P0 MUFU.EX2 R0, R0 ;  /* 0x0000000000008308 */ /* 0x000e220000000800 */
[----:B------:R-:W-:-:S07]  /*3c40*/  @!P2 FMUL.FTZ R8, R31, 1.4426950216293334961 ;  /* 0x3fb8aa3b1f08a820 */ /* 0x000fce0000410000 */
[----:B------:R-:W1:Y:S01]  /*3c50*/  @!P2 MUFU.EX2 R8, R8 ;  /* 0x000000080008a308 */ /* 0x000e620000000800 */
[----:B0-----:R0:W-:Y:S01]  /*3c60*/  @!P0 STS [R27.X4], R0 ;  /* 0x000000001b008388 */ /* 0x0011e20000004800 */
[----:B------:R-:W-:Y:S02]  /*3c70*/  ISETP.GE.AND P0, PT, R2, 0x1, PT ;  /* 0x000000010200780c */ /* 0x000fe40003f06270 */
[----:B------:R-:W-:Y:S01]  /*3c80*/  CS2R R2, SRZ ;  /* 0x0000000000027805 */ /* 0x000fe2000001ff00 */
[----:B-1----:R1:W-:Y:S01]  /*3c90*/  @!P2 STS [R27.X4+0x280], R8 ;  /* 0x000280081b00a388 */ /* 0x0023e20000004800 */
[----:B0-----:R-:W-:-:S03]  /*3ca0*/  MOV R0, RZ ;  /* 0x000000ff00007202 */ /* 0x001fc60000000f00 */
        /* <DEDUP_REMOVED lines=11> */
[C---:B-1----:R-:W-:Y:S01]  /*3d60*/  IADD3 R8, P0, R21.reuse, UR5, RZ ;  /* 0x0000000515087c10 */ /* 0x042fe2000ff1e0ff */
        /* <DEDUP_REMOVED lines=11> */
.L_x_90:
        /* <DEDUP_REMOVED lines=11> */
.L_x_89:
[----:B------:R-:W-:Y:S05]  /*3ed0*/  BSYNC B0 ;  /* 0x0000000000007941 */ /* 0x000fea0003800000 */
.L_x_88:
        /* <DEDUP_REMOVED lines=15> */
.L_x_87:
        /* <DEDUP_REMOVED lines=11> */
[-C--:B-1----:R-:W-:Y:S02]  /*4080*/  IABS R8, R6.reuse ;  /* 0x0000000600087213 */ /* 0x082fe40000000000 */
        /* <DEDUP_REMOVED lines=77> */
        .weak           $__internal_1_$__cuda_sm20_div_s64
        .type           $__internal_1_$__cuda_sm20_div_s64,@function
        .size           $__internal_1_$__cuda_sm20_div_s64,(.L_x_4861 - $__internal_1_$__cuda_sm20_div_s64)
$__internal_1_$__cuda_sm20_div_s64:
        /* <DEDUP_REMOVED lines=25> */
[----:B------:R-:W-:Y:S02]  /*46f0*/  IADD3 R23, P0, RZ, -R56, RZ ;  /* 0x80000038ff177210 */ /* 0x000fe40007f1e0ff */
[----:B------:R-:W-:Y:S01]  /*4700*/  ISETP.GE.AND P1, PT, R17, RZ, PT ;  /* 0x000000ff1100720c */ /* 0x000fe20003f26270 */
[----:B------:R-:W-:Y:S02]  /*4710*/  IMAD R19, R22, R44, R19 ;  /* 0x0000002c16137224 */ /* 0x000fe400078e0213 */
[----:B------:R-:W-:-:S04]  /*4720*/  IMAD.HI.U32 R54, R55, R23, RZ ;  /* 0x0000001737367227 */ /* 0x000fc800078e00ff */
[----:B------:R-:W-:Y:S01]  /*4730*/  IMAD.X R19, RZ, RZ, ~R19, P0 ;  /* 0x000000ffff137224 */ /* 0x000fe200000e0e13 */
[----:B------:R-:W-:-:S03]  /*4740*/  IADD3 R21, P0, RZ, -R18, RZ ;  /* 0x80000012ff157210 */ /* 0x000fc60007f1e0ff */
[----:B------:R-:W-:Y:S01]  /*4750*/  IMAD.WIDE.U32 R54, P6, R55, R19, R54 ;  /* 0x0000001337367225 */ /* 0x000fe200078c0036 */
[----:B------:R-:W-:-:S03]  /*4760*/  SEL R21, R21, R18, !P1 ;  /* 0x0000001215157207 */ /* 0x000fc60004800000 */
[C---:B------:R-:W-:Y:S02]  /*4770*/  IMAD R24, R22.reuse, R19, RZ ;  /* 0x0000001316187224 */ /* 0x040fe400078e02ff */
[----:B------:R-:W-:-:S04]  /*4780*/  IMAD.HI.U32 R23, P5, R22, R23, R54 ;  /* 0x0000001716177227 */ /* 0x000fc800078a0036 */
[----:B------:R-:W-:Y:S01]  /*4790*/  IMAD.HI.U32 R19, R22, R19, RZ ;  /* 0x0000001316137227 */ /* 0x000fe200078e00ff */
[----:B------:R-:W-:-:S03]  /*47a0*/  IADD3 R24, P4, R24, R23, RZ ;  /* 0x0000001718187210 */ /* 0x000fc60007f9e0ff */
[----:B------:R-:W-:Y:S02]  /*47b0*/  IMAD.X R30, RZ, RZ, ~R17, P0 ;  /* 0x000000ffff1e7224 */ /* 0x000fe400000e0e11 */
[----:B------:R-:W-:Y:S02]  /*47c0*/  IMAD.X R22, R19, 0x1, R22, P6 ;  /* 0x0000000113167824 */ /* 0x000fe400030e0616 */
[----:B------:R-:W-:Y:S01]  /*47d0*/  IMAD.HI.U32 R54, R24, R21, RZ ;  /* 0x0000001518367227 */ /* 0x000fe200078e00ff */
[----:B------:R-:W-:Y:S02]  /*47e0*/  SEL R19, R30, R17, !P1 ;  /* 0x000000111e137207 */ /* 0x000fe40004800000 */
[----:B------:R-:W-:Y:S01]  /*47f0*/  IADD3.X R22, RZ, RZ, R22, P4, P5 ;  /* 0x000000ffff167210 */ /* 0x000fe200027ea416 */
[----:B------:R-:W-:-:S04]  /*4800*/  IMAD.MOV.U32 R55, RZ, RZ, RZ ;  /* 0x000000ffff377224 */ /* 0x000fc800078e00ff */
        /* <DEDUP_REMOVED lines=10> */
[CC--:B------:R-:W-:Y:S01]  /*48b0*/  ISETP.GE.U32.AND P4, PT, R21.reuse, R44.reuse, PT ;  /* 0x0000002c1500720c */ /* 0x0c0fe20003f86070 */
[-C--:B------:R-:W-:Y:S01]  /*48c0*/  IMAD R22, R30, R44.reuse, R23 ;  /* 0x0000002c1e167224 */ /* 0x080fe200078e0217 */
[----:B------:R-:W-:-:S03]  /*48d0*/  IADD3 R24, P1, R21, -R44, RZ ;  /* 0x8000002c15187210 */ /* 0x000fc60007f3e0ff */
[----:B------:R-:W-:Y:S01]  /*48e0*/  IMAD.X R19, R19, 0x1, ~R22, P0 ;  /* 0x0000000113137824 */ /* 0x000fe200000e0e16 */
[----:B------:R-:W-:-:S03]  /*48f0*/  IADD3 R23, P0, R32, 0x1, RZ ;  /* 0x0000000120177810 */ /* 0x000fc60007f1e0ff */
[C---:B------:R-:W-:Y:S01]  /*4900*/  IMAD.X R22, R19.reuse, 0x1, ~R45, P1 ;  /* 0x0000000113167824 */ /* 0x040fe200008e0e2d */
[----:B------:R-:W-:-:S04]  /*4910*/  ISETP.GE.U32.AND.EX P4, PT, R19, R45, PT, P4 ;  /* 0x0000002d1300720c */ /* 0x000fc80003f86140 */
[----:B------:R-:W-:Y:S01]  /*4920*/  SEL R24, R24, R21, P4 ;  /* 0x0000001518187207 */ /* 0x000fe20002000000 */
[----:B------:R-:W-:Y:S01]  /*4930*/  IMAD.X R21, RZ, RZ, R30, P0 ;  /* 0x000000ffff157224 */ /* 0x000fe200000e061e */
[----:B------:R-:W-:Y:S02]  /*4940*/  SEL R23, R23, R32, P4 ;  /* 0x0000002017177207 */ /* 0x000fe40002000000 */
[----:B------:R-:W-:Y:S02]  /*4950*/  SEL R19, R22, R19, P4 ;  /* 0x0000001316137207 */ /* 0x000fe40002000000 */
[----:B------:R-:W-:Y:S01]  /*4960*/  ISETP.GE.U32.AND P0, PT, R24, R44, PT ;  /* 0x0000002c1800720c */ /* 0x000fe20003f06070 */
[----:B------:R-:W-:Y:S01]  /*4970*/  IMAD.MOV.U32 R44, RZ, RZ, R26 ;  /* 0x000000ffff2c7224 */ /* 0x000fe200078e001a */
[----:B------:R-:W-:Y:S02]  /*4980*/  SEL R21, R21, R30, P4 ;  /* 0x0000001e15157207 */ /* 0x000fe40002000000 */
[----:B------:R-:W-:-:S02]  /*4990*/  IADD3 R22, P1, R23, 0x1, RZ ;  /* 0x0000000117167810 */ /* 0x000fc40007f3e0ff */
[----:B------:R-:W-:Y:S01]  /*49a0*/  ISETP.GE.U32.AND.EX P0, PT, R19, R45, PT, P0 ;  /* 0x0000002d1300720c */ /* 0x000fe20003f06100 */
[----:B------:R-:W-:Y:S01]  /*49b0*/  IMAD.MOV.U32 R45, RZ, RZ, 0x0 ;  /* 0x00000000ff2d7424 */ /* 0x000fe200078e00ff */
[----:B------:R-:W-:Y:S02]  /*49c0*/  IADD3.X R24, RZ, R21, RZ, P1, !PT ;  /* 0x00000015ff187210 */ /* 0x000fe40000ffe4ff */
        /* <DEDUP_REMOVED lines=12> */
[----:B------:R-:W-:Y:S06]  /*4a90*/  RET.REL.NODEC R44 `(_ZN5flash32flash_fwd_splitkv_combine_kernelI23Flash_fwd_kernel_traitsILi256ELi64ELi64ELi4ELb0ELb0EN7cutlass10bfloat16_tE19Flash_kernel_traitsILi256ELi64ELi64ELi4ES3_EELi4ELi6ELb0EEEvNS_16Flash_fwd_paramsE) ;  /* 0xffffb5602c007950 */ /* 0x000fec0003c3ffff */
.L_x_91:
        /* <DEDUP_REMOVED lines=14> */
.L_x_4861:


//--------------------- .text._ZN5flash32flash_fwd_splitkv_combine_kernelI23Flash_fwd_kernel_traitsILi256ELi64ELi64ELi4ELb0ELb0EN7cutlass10bfloat16_tE19Flash_kernel_traitsILi256ELi64ELi64ELi4ES3_EELi4ELi5ELb0EEEvNS_16Flash_fwd_paramsE --------------------------
	.section	.text._ZN5flash32flash_fwd_splitkv_combine_kernelI23Flash_fwd_kernel_traitsILi256ELi64ELi64ELi4ELb0ELb0EN7cutlass10bfloat16_tE19Flash_kernel_traitsILi256ELi64ELi64ELi4ES3_EELi4ELi5ELb0EEEvNS_16Flash_fwd_paramsE,"ax",@progbits
	.sectioninfo	@"SHI_REGISTERS=52"
	.align	128
        .global         _ZN5flash32flash_fwd_splitkv_combine_kernelI23Flash_fwd_kernel_traitsILi256ELi64ELi64ELi4ELb0ELb0EN7cutlass10bfloat16_tE19Flash_kernel_traitsILi256ELi64ELi64ELi4ES3_EELi4ELi5ELb0EEEvNS_16Flash_fwd_paramsE
        .type           _ZN5flash32flash_fwd_splitkv_combine_kernelI23Flash_fwd_kernel_traitsILi256ELi64ELi64ELi4ELb0ELb0EN7cutlass10bfloat16_tE19Flash_kernel_traitsILi256ELi64ELi64ELi4ES3_EELi4ELi5ELb0EEEvNS_16Flash_fwd_paramsE,@function
        .size           _ZN5flash32flash_fwd_splitkv_combine_kernelI23Flash_fwd_kernel_traitsILi256ELi64ELi64ELi4ELb0ELb0EN7cutlass10bfloat16_tE19Flash_kernel_traitsILi256ELi64ELi64ELi4ES3_EELi4ELi5ELb0EEEvNS_16Flash_fwd_paramsE,(.L_x_4862 - _ZN5flash32flash_fwd_splitkv_combine_kernelI23Flash_fwd_kernel_traitsILi256ELi64ELi64ELi4ELb0ELb0EN7cutlass10bfloat16_tE19Flash_kernel_traitsILi256ELi64ELi64ELi4ES3_EELi4ELi5ELb0EEEvNS_16Flash_fwd_paramsE)
        .other          _ZN5flash32flash_fwd_splitkv_combine_kernelI23Flash_fwd_kernel_traitsILi256ELi64ELi64ELi4ELb0ELb0EN7cutlass10bfloat16_tE19Flash_kernel_traitsILi256ELi64ELi64ELi4ES3_EELi4ELi5ELb0EEEvNS_16Flash_fwd_paramsE,@"STO_CUDA_ENTRY STV_DEFAULT"
_ZN5flash32flash_fwd_splitkv_combine_kernelI23Flash_fwd_kernel_traitsILi256ELi64ELi64ELi4ELb0ELb0EN7cutlass10bfloat16_tE19Flash_kernel_traitsILi256ELi64ELi64ELi4ES3_EELi4ELi5ELb0EEEvNS_16Flash_fwd_paramsE:
.text._ZN5flash32flash_fwd_splitkv_combine_kernelI23Flash_fwd_kernel_traitsILi256ELi64ELi64ELi4ELb0ELb0EN7cutlass10bfloat16_tE19Flash_kernel_traitsILi256ELi64ELi64ELi4ES3_EELi4ELi5ELb0EEEvNS_16Flash_fwd_paramsE:
        /* <DEDUP_REMOVED lines=23> */
[----:B------:R-:W-:Y:S05]  /*0170*/  CALL.REL.NOINC `($__internal_2_$__cuda_sm20_div_s64) ;  /* 0x0000434000007944 */ /* 0x000fea0003c00000 */
[----:B------:R-:W-:Y:S05]  /*0180*/  BRA `(.L_x_93) ;  /* 0x0000013000007947 */ /* 0x000fea0003800000 */
.L_x_92:
[----:B------:R-:W0:Y:S01]  /*0190*/  I2F.U32.RP R4, R30 ;  /* 0x0000001e00047306 */ /* 0x000e220000209000 */
[----:B------:R-:W-:Y:S01]  /*01a0*/  IMAD.MOV.U32 R6, RZ, RZ, RZ ;  /* 0x000000ffff067224 */ /* 0x000fe200078e00ff */
[----:B------:R-:W-:Y:S01]  /*01b0*/  ISETP.NE.U32.AND P0, PT, R30, RZ, PT ;  /* 0x000000ff1e00720c */ /* 0x000fe20003f05070 */
[----:B------:R-:W-:-:S05]  /*01c0*/  HFMA2.MMA R21, -RZ, RZ, 0, 0 ;  /* 0x00000000ff157435 */ /* 0x000fca00000001ff */
[----:B0-----:R-:W0:Y:S02]  /*01d0*/  MUFU.RCP R7, R4 ;  /* 0x0000000400077308 */ /* 0x001e240000001000 */
[----:B0-----:R-:W-:-:S06]  /*01e0*/  IADD3 R7, R7, 0xffffffe, RZ ;  /* 0x0ffffffe07077810 */ /* 0x001fcc0007ffe0ff */
        /* <DEDUP_REMOVED lines=13> */
.L_x_93:
        /* <DEDUP_REMOVED lines=9> */
[----:B------:R-:W-:Y:S01]  /*0350*/  MOV R17, R21 ;  /* 0x0000001500117202 */ /* 0x000fe20000000f00 */
[----:B------:R-:W-:Y:S01]  /*0360*/  IMAD.MOV.U32 R24, RZ, RZ, R3 ;  /* 0x000000ffff187224 */ /* 0x000fe200078e0003 */
[----:B------:R-:W-:Y:S02]  /*0370*/  MOV R22, 0x390 ;  /* 0x0000039000167802 */ /* 0x000fe40000000f00 */
[----:B------:R-:W-:Y:S05]  /*0380*/  CALL.REL.NOINC `($__internal_2_$__cuda_sm20_div_s64) ;  /* 0x0000413000007944 */ /* 0x000fea0003c00000 */
[----:B------:R-:W-:Y:S02]  /*0390*/  MOV R8, R20 ;  /* 0x0000001400087202 */ /* 0x000fe40000000f00 */
[----:B------:R-:W-:Y:S01]  /*03a0*/  MOV R9, R21 ;  /* 0x0000001500097202 */ /* 0x000fe20000000f00 */
[----:B------:R-:W-:Y:S05]  /*03b0*/  BRA `(.L_x_96) ;  /* 0x0000013000007947 */ /* 0x000fea0003800000 */
.L_x_95:
        /* <DEDUP_REMOVED lines=19> */
.L_x_96:
[----:B------:R-:W-:Y:S05]  /*04f0*/  BSYNC B0 ;  /* 0x0000000000007941 */ /* 0x000fea0003800000 */
.L_x_94:
        /* <DEDUP_REMOVED lines=13> */
[----:B------:R-:W-:-:S04]  /*05d0*/  IMAD.HI.U32 R13, R13, R6, R12 ;  /* 0x000000060d0d7227 */ /* 0x000fc800078e000c */
[----:B------:R-:W-:-:S04]  /*05e0*/  IMAD.MOV.U32 R6, RZ, RZ, R4 ;  /* 0x000000ffff067224 */ /* 0x000fc800078e0004 */
        /* <DEDUP_REMOVED lines=8> */
[----:B------:R-:W-:-:S04]  /*0670*/  LOP3.LUT R4, R2, R7, RZ, 0x3c, !PT ;  /* 0x0000000702047212 */ /* 0x000fc800078e3cff */
[----:B------:R-:W-:-:S07]  /*0680*/  ISETP.GE.AND P0, PT, R4, RZ, PT ;  /* 0x000000ff0400720c */ /* 0x000fce0003f06270 */
[----:B------:R-:W-:-:S06]  /*0690*/  @P2 IADD3 R10, R10, 0x1, RZ ;  /* 0x000000010a0a2810 */ /* 0x000fcc0007ffe0ff */
[----:B------:R-:W-:Y:S01]  /*06a0*/  @!P0 IMAD.MOV R10, RZ, RZ, -R10 ;  /* 0x000000ffff0a8224 */ /* 0x000fe200078e0a0a */
[----:B------:R-:W-:-:S04]  /*06b0*/  @!P1 LOP3.LUT R10, RZ, R7, RZ, 0x33, !PT ;  /* 0x00000007ff0a9212 */ /* 0x000fc800078e33ff */
[----:B------:R-:W-:Y:S02]  /*06c0*/  ISETP.LT.U32.AND P0, PT, R3, R10, PT ;  /* 0x0000000a0300720c */ /* 0x000fe40003f01070 */
[----:B------:R-:W-:-:S04]  /*06d0*/  SHF.R.S32.HI R4, RZ, 0x1f, R10 ;  /* 0x0000001fff047819 */ /* 0x000fc8000001140a */
[----:B------:R-:W-:-:S04]  /*06e0*/  ISETP.LT.AND.EX P0, PT, R23, R4, PT, P0 ;  /* 0x000000041700720c */ /* 0x000fc80003f01300 */
[----:B------:R-:W-:Y:S02]  /*06f0*/  SEL R15, R23, R4, P0 ;  /* 0x00000004170f7207 */ /* 0x000fe40000000000 */
        /* <DEDUP_REMOVED lines=11> */
.L_x_98:
        /* <DEDUP_REMOVED lines=19> */
.L_x_99:
[----:B------:R-:W-:Y:S05]  /*08e0*/  BSYNC B0 ;  /* 0x0000000000007941 */ /* 0x000fea0003800000 */
.L_x_97:
        /* <DEDUP_REMOVED lines=26> */
[----:B------:R-:W-:Y:S01]  /*0a90*/  ISETP.GE.U32.AND P0, PT, R3, R6, PT ;  /* 0x000000060300720c */ /* 0x000fe20003f06070 */
[----:B------:R-:W-:-:S05]  /*0aa0*/  IMAD.MOV.U32 R3, RZ, RZ, c[0x0][0x1c0] ;  /* 0x00007000ff037624 */ /* 0x000fca00078e00ff */
[C---:B------:R-:W-:Y:S01]  /*0ab0*/  IADD3 R6, R3.reuse, -0x1, RZ ;  /* 0xffffffff03067810 */ /* 0x040fe20007ffe0ff */
[----:B------:R-:W-:-:S06]  /*0ac0*/  IMAD R3, R3, c[0x0][0x214], RZ ;  /* 0x0000850003037a24 */ /* 0x000fcc00078e02ff */
        /* <DEDUP_REMOVED lines=8> */
[----:B------:R-:W-:-:S03]  /*0b50*/  IMAD.MOV R7, RZ, RZ, -R7 ;  /* 0x000000ffff077224 */ /* 0x000fc600078e0a07 */
[----:B------:R-:W-:Y:S02]  /*0b60*/  IABS R10, R4 ;  /* 0x00000004000a7213 */ /* 0x000fe40000000000 */
        /* <DEDUP_REMOVED lines=34> */
[----:B------:R-:W-:Y:S02]  /*0d90*/  MOV R32, R20 ;  /* 0x0000001400207202 */ /* 0x000fe40000000f00 */
[----:B------:R-:W-:Y:S01]  /*0da0*/  MOV R33, R21 ;  /* 0x0000001500217202 */ /* 0x000fe20000000f00 */
[----:B------:R-:W-:Y:S05]  /*0db0*/  BRA `(.L_x_102) ;  /* 0x0000013000007947 */ /* 0x000fea0003800000 */
.L_x_101:
        /* <DEDUP_REMOVED lines=19> */
.L_x_102:
[----:B------:R-:W-:Y:S05]  /*0ef0*/  BSYNC B0 ;  /* 0x0000000000007941 */ /* 0x000fea0003800000 */
.L_x_100:
[-C--:B------:R-:W-:Y:S01]  /*0f00*/  IABS R18, R3.reuse ;  /* 0x0000000300127213 */ /* 0x080fe20000000000 */
[----:B------:R-:W-:Y:S01]  /*0f10*/  BSSY B0, `(.L_x_103) ;  /* 0x000003b000007945 */ /* 0x000fe20003800000 */
[----:B------:R-:W-:Y:S02]  /*0f20*/  IABS R10, R3 ;  /* 0x00000003000a7213 */ /* 0x000fe40000000000 */
[----:B------:R-:W0:Y:S01]  /*0f30*/  I2F.RP R19, R18 ;  /* 0x0000001200137306 */ /* 0x000e220000209400 */
[----:B------:R-:W-:Y:S02]  /*0f40*/  IADD3 R7, R18, UR6, RZ ;  /* 0x0000000612077c10 */ /* 0x000fe4000fffe0ff */
[----:B------:R-:W-:Y:S02]  /*0f50*/  IMAD.MOV R10, RZ, RZ, -R10 ;  /* 0x000000ffff0a7224 */ /* 0x000fe400078e0a0a */
[----:B------:R-:W-:-:S03]  /*0f60*/  IABS R12, R7 ;  /* 0x00000007000c7213 */ /* 0x000fc60000000000 */
        /* <DEDUP_REMOVED lines=22> */
[----:B------:R-:W-:-:S04]  /*10d0*/  SEL R10, R9, R19, P0 ;  /* 0x00000013090a7207 */ /* 0x000fc80000000000 */
[----:B------:R-:W-:-:S04]  /*10e0*/  LOP3.LUT R12, R9, R10, RZ, 0xfc, !PT ;  /* 0x0000000a090c7212 */ /* 0x000fc800078efcff */
[----:B------:R-:W-:Y:S02]  /*10f0*/  ISETP.NE.U32.AND P1, PT, R12, RZ, PT ;  /* 0x000000ff0c00720c */ /* 0x000fe40003f25070 */
[----:B------:R-:W-:-:S11]  /*1100*/  SEL R12, R8, R17, P0 ;  /* 0x00000011080c7207 */ /* 0x000fd60000000000 */
        /* <DEDUP_REMOVED lines=8> */
.L_x_104:
        /* <DEDUP_REMOVED lines=19> */
.L_x_105:
[----:B------:R-:W-:Y:S05]  /*12c0*/  BSYNC B0 ;  /* 0x0000000000007941 */ /* 0x000fea0003800000 */
.L_x_103:
[----:B------:R-:W-:Y:S01]  /*12d0*/  IABS R17, c[0x0][0x214] ;  /* 0x0000850000117a13 */ /* 0x000fe20000000000 */
[----:B------:R-:W-:Y:S01]  /*12e0*/  IMAD.MOV.U32 R18, RZ, RZ, RZ ;  /* 0x000000ffff127224 */ /* 0x000fe200078e00ff */
[----:B------:R-:W-:Y:S01]  /*12f0*/  ISETP.GT.AND P3, PT, R3, RZ, PT ;  /* 0x000000ff0300720c */ /* 0x000fe20003f64270 */
[----:B------:R-:W-:Y:S01]  /*1300*/  ULDC.U8 UR4, c[0x0][0x329] ;  /* 0x0000ca4000047ab9 */ /* 0x000fe20000000000 */
[----:B------:R-:W0:Y:S01]  /*1310*/  I2F.RP R22, R17 ;  /* 0x0000001100167306 */ /* 0x000e220000209400 */
[----:B------:R-:W-:Y:S01]  /*1320*/  IABS R26, R4 ;  /* 0x00000004001a7213 */ /* 0x000fe20000000000 */
[----:B------:R-:W-:Y:S01]  /*1330*/  ULDC.64 UR10, c[0x0][0x118] ;  /* 0x00004600000a7ab9 */ /* 0x000fe20000000a00 */
[----:B------:R-:W-:Y:S01]  /*1340*/  LOP3.LUT R4, R4, c[0x0][0x1c0], RZ, 0x3c, !PT ;  /* 0x0000700004047a12 */ /* 0x000fe200078e3cff */
[----:B------:R-:W-:Y:S04]  /*1350*/  BSSY B0, `(.L_x_106) ;  /* 0x000007b000007945 */ /* 0x000fe80003800000 */
[----:B0-----:R-:W0:Y:S02]  /*1360*/  MUFU.RCP R19, R22 ;  /* 0x0000001600137308 */ /* 0x001e240000001000 */
[----:B0-----:R-:W-:-:S06]  /*1370*/  IADD3 R19, R19, 0xffffffe, RZ ;  /* 0x0ffffffe13137810 */ /* 0x001fcc0007ffe0ff */
[----:B------:R-:W0:Y:S02]  /*1380*/  F2I.FTZ.U32.TRUNC.NTZ R19, R19 ;  /* 0x0000001300137305 */ /* 0x000e24000021f000 */
[----:B0-----:R-:W-:-:S04]  /*1390*/  IMAD.MOV R8, RZ, RZ, -R19 ;  /* 0x000000ffff087224 */ /* 0x001fc800078e0a13 */
[----:B------:R-:W-:Y:S01]  /*13a0*/  IMAD R9, R8, R17, RZ ;  /* 0x0000001108097224 */ /* 0x000fe200078e02ff */
[----:B------:R-:W-:Y:S02]  /*13b0*/  IABS R8, R7 ;  /* 0x0000000700087213 */ /* 0x000fe40000000000 */
[----:B------:R-:W-:Y:S01]  /*13c0*/  LOP3.LUT R7, R7, c[0x0][0x214], RZ, 0x3c, !PT ;  /* 0x0000850007077a12 */ /* 0x000fe200078e3cff */
[----:B------:R-:W-:-:S03]  /*13d0*/  IMAD.HI.U32 R9, R19, R9, R18 ;  /* 0x0000000913097227 */ /* 0x000fc600078e0012 */
[----:B------:R-:W-:Y:S02]  /*13e0*/  ISETP.GE.AND P1, PT, R7, RZ, PT ;  /* 0x000000ff0700720c */ /* 0x000fe40003f26270 */
[----:B------:R-:W-:Y:S01]  /*13f0*/  SHF.R.S32.HI R7, RZ, 0x1f, R3 ;  /* 0x0000001fff077819 */ /* 0x000fe20000011403 */
[----:B------:R-:W-:Y:S01]  /*1400*/  IMAD.HI.U32 R18, R9, R8, RZ ;  /* 0x0000000809127227 */ /* 0x000fe200078e00ff */
[----:B------:R-:W-:-:S03]  /*1410*/  LEA.HI.SX32 R3, R3, 0x1, 0x1 ;  /* 0x0000000103037811 */ /* 0x000fc600078f0aff */
[----:B------:R-:W-:Y:S02]  /*1420*/  IMAD.MOV R9, RZ, RZ, -R18 ;  /* 0x000000ffff097224 */ /* 0x000fe400078e0a12 */
[----:B------:R-:W-:Y:S02]  /*1430*/  @!P3 IMAD.MOV R3, RZ, RZ, R7 ;  /* 0x000000ffff03b224 */ /* 0x000fe400078e0207 */
[----:B------:R-:W-:-:S05]  /*1440*/  IMAD R8, R17, R9, R8 ;  /* 0x0000000911087224 */ /* 0x000fca00078e0208 */
[----:B------:R-:W-:-:S13]  /*1450*/  ISETP.GT.U32.AND P0, PT, R17, R8, PT ;  /* 0x000000081100720c */ /* 0x000fda0003f04070 */
[----:B------:R-:W-:Y:S01]  /*1460*/  @!P0 IMAD.IADD R8, R8, 0x1, -R17 ;  /* 0x0000000108088824 */ /* 0x000fe200078e0a11 */
[----:B------:R-:W-:Y:S02]  /*1470*/  @!P0 IADD3 R18, R18, 0x1, RZ ;  /* 0x0000000112128810 */ /* 0x000fe40007ffe0ff */
[----:B------:R-:W-:Y:S02]  /*1480*/  ISETP.NE.AND P0, PT, RZ, c[0x0][0x214], PT ;  /* 0x00008500ff007a0c */ /* 0x000fe40003f05270 */
[----:B------:R-:W-:Y:S02]  /*1490*/  ISETP.GE.U32.AND P2, PT, R8, R17, PT ;  /* 0x000000110800720c */ /* 0x000fe40003f46070 */
[----:B------:R-:W-:-:S04]  /*14a0*/  IABS R8, c[0x0][0x1c0] ;  /* 0x0000700000087a13 */ /* 0x000fc80000000000 */
[----:B------:R-:W0:Y:S07]  /*14b0*/  I2F.U32.RP R17, R8 ;  /* 0x0000000800117306 */ /* 0x000e2e0000209000 */
[----:B------:R-:W-:-:S05]  /*14c0*/  @P2 IADD3 R18, R18, 0x1, RZ ;  /* 0x0000000112122810 */ /* 0x000fca0007ffe0ff */
[----:B------:R-:W-:Y:S01]  /*14d0*/  @!P1 IMAD.MOV R18, RZ, RZ, -R18 ;  /* 0x000000ffff129224 */ /* 0x000fe200078e0a12 */
[----:B------:R-:W-:Y:S01]  /*14e0*/  @!P0 LOP3.LUT R18, RZ, c[0x0][0x214], RZ, 0x33, !PT ;  /* 0x00008500ff128a12 */ /* 0x000fe200078e33ff */
[----:B0-----:R-:W0:Y:S04]  /*14f0*/  MUFU.RCP R19, R17 ;  /* 0x0000001100137308 */ /* 0x001e280000001000 */
[----:B------:R-:W-:-:S05]  /*1500*/  IMAD R3, R3, R18, RZ ;  /* 0x0000001203037224 */ /* 0x000fca00078e02ff */
[----:B------:R-:W-:-:S04]  /*1510*/  IABS R7, R3 ;  /* 0x0000000300077213 */ /* 0x000fc80000000000 */
[----:B------:R-:W1:Y:S01]  /*1520*/  I2F.RP R24, R7 ;  /* 0x0000000700187306 */ /* 0x000e620000209400 */
[----:B------:R-:W-:Y:S01]  /*1530*/  IMAD.IADD R6, R6, 0x1, R7 ;  /* 0x0000000106067824 */ /* 0x000fe200078e0207 */
[----:B0-----:R-:W-:-:S06]  /*1540*/  IADD3 R19, R19, 0xffffffe, RZ ;  /* 0x0ffffffe13137810 */ /* 0x001fcc0007ffe0ff */
[----:B------:R-:W0:Y:S08]  /*1550*/  F2I.FTZ.U32.TRUNC.NTZ R19, R19 ;  /* 0x0000001300137305 */ /* 0x000e30000021f000 */
[----:B-1----:R-:W1:Y:S01]  /*1560*/  MUFU.RCP R9, R24 ;  /* 0x0000001800097308 */ /* 0x002e620000001000 */
[----:B0-----:R-:W-:-:S04]  /*1570*/  IMAD.MOV R25, RZ, RZ, -R19 ;  /* 0x000000ffff197224 */ /* 0x001fc800078e0a13 */
[----:B------:R-:W-:Y:S01]  /*1580*/  IMAD R25, R25, R8, RZ ;  /* 0x0000000819197224 */ /* 0x000fe200078e02ff */
[----:B-1----:R-:W-:Y:S02]  /*1590*/  IADD3 R22, R9, 0xffffffe, RZ ;  /* 0x0ffffffe09167810 */ /* 0x002fe40007ffe0ff */
[----:B------:R-:W-:Y:S02]  /*15a0*/  IABS R24, R6 ;  /* 0x0000000600187213 */ /* 0x000fe40000000000 */
[----:B------:R-:W0:Y:S02]  /*15b0*/  F2I.FTZ.U32.TRUNC.NTZ R23, R22 ;  /* 0x0000001600177305 */ /* 0x000e24000021f000 */
[----:B0-----:R-:W-:Y:S02]  /*15c0*/  IMAD.MOV R18, RZ, RZ, -R23 ;  /* 0x000000ffff127224 */ /* 0x001fe400078e0a17 */
[----:B------:R-:W-:Y:S02]  /*15d0*/  IMAD.MOV.U32 R22, RZ, RZ, RZ ;  /* 0x000000ffff167224 */ /* 0x000fe400078e00ff */
[----:B------:R-:W-:-:S02]  /*15e0*/  IMAD R9, R18, R7, RZ ;  /* 0x0000000712097224 */ /* 0x000fc400078e02ff */
[----:B------:R-:W-:Y:S02]  /*15f0*/  IMAD.MOV.U32 R18, RZ, RZ, RZ ;  /* 0x000000ffff127224 */ /* 0x000fe400078e00ff */
[----:B------:R-:W-:Y:S01]  /*1600*/  IMAD.HI.U32 R9, R23, R9, R22 ;  /* 0x0000000917097227 */ /* 0x000fe200078e0016 */
[----:B------:R-:W-:-:S03]  /*1610*/  IABS R22, R3 ;  /* 0x0000000300167213 */ /* 0x000fc60000000000 */
[----:B------:R-:W-:Y:S01]  /*1620*/  IMAD.HI.U32 R25, R19, R25, R18 ;  /* 0x0000001913197227 */ /* 0x000fe200078e0012 */
[----:B------:R-:W-:-:S03]  /*1630*/  IABS R19, c[0x0][0x1c0] ;  /* 0x0000700000137a13 */ /* 0x000fc60000000000 */
[----:B------:R-:W-:Y:S02]  /*1640*/  IMAD.MOV R22, RZ, RZ, -R22 ;  /* 0x000000ffff167224 */ /* 0x000fe400078e0a16 */
[----:B------:R-:W-:Y:S02]  /*1650*/  IMAD.MOV R19, RZ, RZ, -R19 ;  /* 0x000000ffff137224 */ /* 0x000fe400078e0a13 */
[----:B------:R-:W-:-:S04]  /*1660*/  IMAD.HI.U32 R18, R25, R26, RZ ;  /* 0x0000001a19127227 */ /* 0x000fc800078e00ff */
[----:B------:R-:W-:-:S04]  /*1670*/  IMAD.HI.U32 R9, R9, R24, RZ ;  /* 0x0000001809097227 */ /* 0x000fc800078e00ff */
[----:B------:R-:W-:Y:S02]  /*1680*/  IMAD R17, R18, R19, R26 ;  /* 0x0000001312117224 */ /* 0x000fe400078e021a */
[--C-:B------:R-:W-:Y:S02]  /*1690*/  IMAD R22, R9, R22, R24.reuse ;  /* 0x0000001609167224 */ /* 0x100fe400078e0218 */
[----:B------:R-:W-:Y:S01]  /*16a0*/  IMAD.HI.U32 R25, R25, R24, RZ ;  /* 0x0000001819197227 */ /* 0x000fe200078e00ff */
[----:B------:R-:W-:Y:S02]  /*16b0*/  ISETP.GT.U32.AND P3, PT, R8, R17, PT ;  /* 0x000000110800720c */ /* 0x000fe40003f64070 */
[----:B------:R-:W-:Y:S01]  /*16c0*/  ISETP.GT.U32.AND P0, PT, R7, R22, PT ;  /* 0x000000160700720c */ /* 0x000fe20003f04070 */
[----:B------:R-:W-:-:S05]  /*16d0*/  IMAD R19, R25, R19, R24 ;  /* 0x0000001319137224 */ /* 0x000fca00078e0218 */
[----:B------:R-:W-:-:S05]  /*16e0*/  ISETP.GT.U32.AND P1, PT, R8, R19, PT ;  /* 0x000000130800720c */ /* 0x000fca0003f24070 */
[--C-:B------:R-:W-:Y:S01]  /*16f0*/  @!P3 IMAD.IADD R17, R17, 0x1, -R8.reuse ;  /* 0x000000011111b824 */ /* 0x100fe200078e0a08 */
[----:B------:R-:W-:Y:S01]  /*1700*/  @!P3 IADD3 R18, R18, 0x1, RZ ;  /* 0x000000011212b810 */ /* 0x000fe20007ffe0ff */
[----:B------:R-:W-:Y:S01]  /*1710*/  @!P0 IMAD.IADD R22, R22, 0x1, -R7 ;  /* 0x0000000116168824 */ /* 0x000fe200078e0a07 */
[----:B------:R-:W-:Y:S02]  /*1720*/  @!P0 IADD3 R9, R9, 0x1, RZ ;  /* 0x0000000109098810 */ /* 0x000fe40007ffe0ff */
[----:B------:R-:W-:Y:S02]  /*1730*/  ISETP.GE.U32.AND P6, PT, R17, R8, PT ;  /* 0x000000081100720c */ /* 0x000fe40003fc6070 */
[----:B------:R-:W0:Y:S01]  /*1740*/  S2R R17, SR_TID.X ;  /* 0x0000000000117919 */ /* 0x000e220000002100 */
[-C--:B------:R-:W-:Y:S01]  /*1750*/  ISETP.GE.U32.AND P2, PT, R22, R7.reuse, PT ;  /* 0x000000071600720c */ /* 0x080fe20003f46070 */
[----:B------:R-:W-:Y:S01]  /*1760*/  @!P1 IMAD.IADD R19, R19, 0x1, -R8 ;  /* 0x0000000113139824 */ /* 0x000fe200078e0a08 */
[----:B------:R-:W-:-:S02]  /*1770*/  LOP3.LUT R22, R6, R7, RZ, 0x3c, !PT ;  /* 0x0000000706167212 */ /* 0x000fc400078e3cff */
[----:B------:R-:W-:Y:S02]  /*1780*/  ISETP.GE.AND P0, PT, R4, RZ, PT ;  /* 0x000000ff0400720c */ /* 0x000fe40003f06270 */
[----:B------:R-:W-:Y:S02]  /*1790*/  ISETP.GE.AND P4, PT, R22, RZ, PT ;  /* 0x000000ff1600720c */ /* 0x000fe40003f86270 */
[----:B------:R-:W-:Y:S02]  /*17a0*/  ISETP.GT.AND P3, PT, R2, RZ, PT ;  /* 0x000000ff0200720c */ /* 0x000fe40003f64270 */
[----:B------:R-:W-:Y:S02]  /*17b0*/  @P6 IADD3 R18, R18, 0x1, RZ ;  /* 0x0000000112126810 */ /* 0x000fe40007ffe0ff */
[----:B------:R-:W-:Y:S02]  /*17c0*/  ISETP.NE.AND P6, PT, R3, RZ, PT ;  /* 0x000000ff0300720c */ /* 0x000fe40003fc5270 */
[----:B------:R-:W-:-:S02]  /*17d0*/  @P2 IADD3 R9, R9, 0x1, RZ ;  /* 0x0000000109092810 */ /* 0x000fc40007ffe0ff */
[----:B------:R-:W-:Y:S01]  /*17e0*/  ISETP.GE.U32.AND P5, PT, R19, R8, PT ;  /* 0x000000081300720c */ /* 0x000fe20003fa6070 */
[----:B------:R-:W-:Y:S01]  /*17f0*/  IMAD.MOV.U32 R19, RZ, RZ, c[0x0][0x214] ;  /* 0x00008500ff137624 */ /* 0x000fe200078e00ff */
[----:B------:R-:W-:Y:S01]  /*1800*/  LOP3.LUT R6, R6, c[0x0][0x1c0], RZ, 0x3c, !PT ;  /* 0x0000700006067a12 */ /* 0x000fe200078e3cff */
[----:B------:R-:W-:Y:S01]  /*1810*/  @!P4 IMAD.MOV R9, RZ, RZ, -R9 ;  /* 0x000000ffff09c224 */ /* 0x000fe200078e0a09 */
[----:B------:R-:W-:Y:S01]  /*1820*/  @!P1 IADD3 R25, R25, 0x1, RZ ;  /* 0x0000000119199810 */ /* 0x000fe20007ffe0ff */
[----:B------:R-:W-:Y:S01]  /*1830*/  @!P0 IMAD.MOV R18, RZ, RZ, -R18 ;  /* 0x000000ffff128224 */ /* 0x000fe200078e0a12 */
[----:B------:R-:W-:Y:S02]  /*1840*/  ISETP.GE.AND P2, PT, R6, RZ, PT ;  /* 0x000000ff0600720c */ /* 0x000fe40003f46270 */
[----:B------:R-:W-:Y:S02]  /*1850*/  ISETP.NE.AND P4, PT, RZ, c[0x0][0x1c0], PT ;  /* 0x00007000ff007a0c */ /* 0x000fe40003f85270 */
[----:B------:R-:W-:-:S02]  /*1860*/  LOP3.LUT R6, RZ, c[0x0][0x1c0], RZ, 0x33, !PT ;  /* 0x00007000ff067a12 */ /* 0x000fc400078e33ff */
[----:B------:R-:W-:Y:S02]  /*1870*/  SHF.R.S32.HI R8, RZ, 0x1f, R2 ;  /* 0x0000001fff087819 */ /* 0x000fe40000011402 */
[----:B------:R-:W-:Y:S02]  /*1880*/  ISETP.NE.AND P1, PT, RZ, UR4, PT ;  /* 0x00000004ff007c0c */ /* 0x000fe4000bf25270 */
[----:B0-----:R-:W-:Y:S02]  /*1890*/  SHF.R.S32.HI R4, RZ, 0x1f, R17 ;  /* 0x0000001fff047819 */ /* 0x001fe40000011411 */
[----:B------:R-:W-:Y:S01]  /*18a0*/  LEA.HI.SX32 R22, R2, 0x1, 0x1 ;  /* 0x0000000102167811 */ /* 0x000fe200078f0aff */
[----:B------:R-:W-:Y:S01]  /*18b0*/  @!P3 IMAD.MOV R22, RZ, RZ, R8 ;  /* 0x000000ffff16b224 */ /* 0x000fe200078e0208 */
[----:B------:R-:W-:Y:S02]  /*18c0*/  SEL R19, R19, 0x1, !P1 ;  /* 0x0000000113137807 */ /* 0x000fe40004800000 */
[----:B------:R-:W-:-:S02]  /*18d0*/  SEL R18, R6, R18, !P4 ;  /* 0x0000001206127207 */ /* 0x000fc40006000000 */
[----:B------:R-:W-:Y:S02]  /*18e0*/  @!P6 LOP3.LUT R9, RZ, R7, RZ, 0x33, !PT ;  /* 0x00000007ff09e212 */ /* 0x000fe400078e33ff */
[----:B------:R-:W-:Y:S01]  /*18f0*/  LEA.HI R8, R4, R17, RZ, 0x2 ;  /* 0x0000001104087211 */ /* 0x000fe200078f10ff */
[----:B------:R-:W-:Y:S01]  /*1900*/  IMAD R7, R18, R19, RZ ;  /* 0x0000001312077224 */ /* 0x000fe200078e02ff */
[----:B------:R-:W-:Y:S02]  /*1910*/  @P5 IADD3 R25, R25, 0x1, RZ ;  /* 0x0000000119195810 */ /* 0x000fe40007ffe0ff */
[----:B------:R-:W-:Y:S01]  /*1920*/  ISETP.LT.U32.AND P0, PT, R20, R9, PT ;  /* 0x000000091400720c */ /* 0x000fe20003f01070 */
[----:B------:R-:W-:Y:S01]  /*1930*/  IMAD R7, R22, R7, RZ ;  /* 0x0000000716077224 */ /* 0x000fe200078e02ff */
[----:B------:R-:W-:Y:S01]  /*1940*/  SHF.R.S32.HI R23, RZ, 0x1f, R9 ;  /* 0x0000001fff177819 */ /* 0x000fe20000011409 */
[----:B------:R-:W-:Y:S01]  /*1950*/  @!P2 IMAD.MOV R25, RZ, RZ, -R25 ;  /* 0x000000ffff19a224 */ /* 0x000fe200078e0a19 */
[----:B------:R-:W-:-:S02]  /*1960*/  SHF.R.S32.HI R18, RZ, 0x2, R8 ;  /* 0x00000002ff127819 */ /* 0x000fc40000011408 */
[C---:B------:R-:W-:Y:S02]  /*1970*/  ISETP.LT.AND.EX P2, PT, R21.reuse, R23, PT, P0 ;  /* 0x000000171500720c */ /* 0x040fe40003f41300 */
[----:B------:R-:W-:Y:S02]  /*1980*/  ISETP.GE.AND P0, PT, R18, c[0x0][0x314], PT ;  /* 0x0000c50012007a0c */ /* 0x000fe40003f06270 */
[----:B------:R-:W-:Y:S02]  /*1990*/  LOP3.LUT R22, R8, 0xfffffffc, RZ, 0xc0, !PT ;  /* 0xfffffffc08167812 */ /* 0x000fe400078ec0ff */
[----:B------:R-:W-:Y:S01]  /*19a0*/  SEL R9, R20, R9, P2 ;  /* 0x0000000914097207 */ /* 0x000fe20001000000 */
[----:B------:R-:W-:Y:S01]  /*19b0*/  IMAD.MOV.U32 R20, RZ, RZ, -0x800000 ;  /* 0xff800000ff147424 */ /* 0x000fe200078e00ff */
[----:B------:R-:W-:Y:S01]  /*19c0*/  SEL R8, R21, R23, P2 ;  /* 0x0000001715087207 */ /* 0x000fe20001000000 */
[----:B------:R-:W-:Y:S01]  /*19d0*/  IMAD.IADD R23, R17, 0x1, -R22 ;  /* 0x0000000111177824 */ /* 0x000fe200078e0a16 */
[----:B------:R-:W-:-:S05]  /*19e0*/  SEL R6, R6, R25, !P4 ;  /* 0x0000001906067207 */ /* 0x000fca0006000000 */
[----:B------:R-:W-:Y:S05]  /*19f0*/  @P0 BRA `(.L_x_107) ;  /* 0x0000010000000947 */ /* 0x000fea0003800000 */
[----:B------:R-:W-:Y:S02]  /*1a00*/  IADD3 R22, P2, R11, -UR8, RZ ;  /* 0x800000080b167c10 */ /* 0x000fe4000ff5e0ff */
[----:B------:R-:W-:Y:S02]  /*1a10*/  SHF.R.S32.HI R21, RZ, 0x1f, R23 ;  /* 0x0000001fff157819 */ /* 0x000fe40000011417 */
[----:B------:R-:W-:Y:S02]  /*1a20*/  ISETP.GT.U32.AND P0, PT, R22, R23, PT ;  /* 0x000000171600720c */ /* 0x000fe40003f04070 */
[----:B------:R-:W-:-:S04]  /*1a30*/  IADD3.X R22, R5, ~UR7, RZ, P2, !PT ;  /* 0x8000000705167c10 */ /* 0x000fc800097fe4ff */
[----:B------:R-:W-:-:S13]  /*1a40*/  ISETP.GT.AND.EX P0, PT, R22, R21, PT, P0 ;  /* 0x000000151600720c */ /* 0x000fda0003f04300 */
[----:B------:R-:W-:Y:S05]  /*1a50*/  @!P0 BRA `(.L_x_107) ;  /* 0x000000a000008947 */ /* 0x000fea0003800000 */
[----:B------:R-:W-:Y:S01]  /*1a60*/  IADD3 R24, P0, R23, UR8, RZ ;  /* 0x0000000817187c10 */ /* 0x000fe2000ff1e0ff */
[----:B------:R-:W-:Y:S01]  /*1a70*/  IMAD R20, R5, R18, RZ ;  /* 0x0000001205147224 */ /* 0x000fe200078e02ff */
[----:B------:R-:W-:Y:S02]  /*1a80*/  SHF.R.S32.HI R22, RZ, 0x1f, R18 ;  /* 0x0000001fff167819 */ /* 0x000fe40000011412 */
[----:B------:R-:W-:-:S03]  /*1a90*/  IADD3.X R25, R21, UR7, RZ, P0, !PT ;  /* 0x0000000715197c10 */ /* 0x000fc600087fe4ff */
[C---:B------:R-:W-:Y:S02]  /*1aa0*/  IMAD R20, R11.reuse, R22, R20 ;  /* 0x000000160b147224 */ /* 0x040fe400078e0214 */
[----:B------:R-:W-:-:S04]  /*1ab0*/  IMAD.WIDE.U32 R24, R11, R18, R24 ;  /* 0x000000120b187225 */ /* 0x000fc800078e0018 */
[----:B------:R-:W-:Y:S01]  /*1ac0*/  IMAD.IADD R20, R25, 0x1, R20 ;  /* 0x0000000119147824 */ /* 0x000fe200078e0214 */
[----:B------:R-:W-:-:S04]  /*1ad0*/  LEA R26, P0, R24, c[0x0][0x208], 0x2 ;  /* 0x00008200181a7a11 */ /* 0x000fc800078010ff */
[----:B------:R-:W-:-:S05]  /*1ae0*/  LEA.HI.X R27, R24, c[0x0][0x20c], R20, 0x2, P0 ;  /* 0x00008300181b7a11 */ /* 0x000fca00000f1414 */
[----:B------:R0:W5:Y:S04]  /*1af0*/  LDG.E R20, [R26.64] ;  /* 0x0000000a1a147981 */ /* 0x000168000c1e1900 */
.L_x_107:
[----:B------:R-:W-:Y:S05]  /*1b00*/  BSYNC B0 ;  /* 0x0000000000007941 */ /* 0x000fea0003800000 */
.L_x_106:
[C---:B------:R-:W-:Y:S01]  /*1b10*/  ISETP.GT.AND P0, PT, R17.reuse, 0x7f, PT ;  /* 0x0000007f1100780c */ /* 0x040fe20003f04270 */
[----:B------:R-:W-:Y:S01]  /*1b20*/  IMAD.MOV.U32 R29, RZ, RZ, -0x800000 ;  /* 0xff800000ff1d7424 */ /* 0x000fe200078e00ff */
[----:B------:R-:W-:Y:S01]  /*1b30*/  LOP3.LUT P2, RZ, R17, 0x1f, RZ, 0xc0, !PT ;  /* 0x0000001f11ff7812 */ /* 0x000fe2000784c0ff */
[----:B------:R-:W-:Y:S01]  /*1b40*/  IMAD R19, R6, R19, RZ ;  /* 0x0000001306137224 */ /* 0x000fe200078e02ff */
[----:B------:R-:W-:Y:S01]  /*1b50*/  ISETP.GT.AND P3, PT, R3, RZ, PT ;  /* 0x000000ff0300720c */ /* 0x000fe20003f64270 */
[----:B------:R-:W-:Y:S01]  /*1b60*/  BSSY B1, `(.L_x_108) ;  /* 0x00001f4000017945 */ /* 0x000fe20003800000 */
[----:B------:R-:W-:Y:S01]  /*1b70*/  ISETP.GT.OR P2, PT, R17, 0x7f, P2 ;  /* 0x0000007f1100780c */ /* 0x000fe20001744670 */
[----:B------:R-:W-:-:S06]  /*1b80*/  IMAD.MOV.U32 R28, RZ, RZ, 0x7f800000 ;  /* 0x7f800000ff1c7424 */ /* 0x000fcc00078e00ff */
[----:B------:R-:W-:Y:S01]  /*1b90*/  @!P0 IMAD R23, R18, 0x5, R23 ;  /* 0x0000000512178824 */ /* 0x000fe200078e0217 */
[----:B------:R-:W-:-:S04]  /*1ba0*/  @!P0 LEA.HI R21, R4, R17, RZ, 0x5 ;  /* 0x0000001104158211 */ /* 0x000fc800078f28ff */
[----:B-----5:R-:W-:Y:S01]  /*1bb0*/  @!P0 STS [R23.X4], R20 ;  /* 0x0000001417008388 */ /* 0x020fe20000004800 */
[----:B------:R-:W-:Y:S02]  /*1bc0*/  @!P0 LOP3.LUT R22, R21, 0xffffffe0, RZ, 0xc0, !PT ;  /* 0xffffffe015168812 */ /* 0x000fe400078ec0ff */
[----:B------:R-:W-:-:S03]  /*1bd0*/  @!P0 SHF.R.S32.HI R21, RZ, 0x5, R21 ;  /* 0x00000005ff158819 */ /* 0x000fc60000011415 */
[----:B------:R-:W-:-:S04]  /*1be0*/  @!P0 IMAD.IADD R22, R17, 0x1, -R22 ;  /* 0x0000000111168824 */ /* 0x000fc800078e0a16 */
[----:B------:R-:W-:Y:S01]  /*1bf0*/  @!P0 IMAD R21, R22, 0x5, R21 ;  /* 0x0000000516158824 */ /* 0x000fe200078e0215 */
[----:B------:R-:W-:Y:S06]  /*1c00*/  BAR.SYNC.DEFER_BLOCKING 0x0 ;  /* 0x0000000000007b1d */ /* 0x000fec0000010000 */
[----:B------:R-:W1:Y:S04]  /*1c10*/  @!P0 LDS R29, [R21.X4] ;  /* 0x00000000151d8984 */ /* 0x000e680000004800 */
[----:B-1----:R-:W1:Y:S02]  /*1c20*/  SHFL.BFLY PT, R22, R29, 0x10, 0x1f ;  /* 0x0e001f001d167f89 */ /* 0x002e6400000e0000 */
[----:B-1----:R-:W-:-:S05]  /*1c30*/  FMNMX.FTZ R22, R22, R29, !PT ;  /* 0x0000001d16167209 */ /* 0x002fca0007810000 */
[----:B------:R-:W1:Y:S02]  /*1c40*/  SHFL.BFLY PT, R25, R22, 0x8, 0x1f ;  /* 0x0d001f0016197f89 */ /* 0x000e6400000e0000 */
[----:B-1----:R-:W-:-:S05]  /*1c50*/  FMNMX.FTZ R25, R22, R25, !PT ;  /* 0x0000001916197209 */ /* 0x002fca0007810000 */
[----:B------:R-:W1:Y:S02]  /*1c60*/  SHFL.BFLY PT, R24, R25, 0x4, 0x1f ;  /* 0x0c801f0019187f89 */ /* 0x000e6400000e0000 */
[----:B-1----:R-:W-:-:S05]  /*1c70*/  FMNMX.FTZ R24, R25, R24, !PT ;  /* 0x0000001819187209 */ /* 0x002fca0007810000 */
[----:B0-----:R-:W0:Y:S02]  /*1c80*/  SHFL.BFLY PT, R27, R24, 0x2, 0x1f ;  /* 0x0c401f00181b7f89 */ /* 0x001e2400000e0000 */
[----:B0-----:R-:W-:-:S05]  /*1c90*/  FMNMX.FTZ R27, R24, R27, !PT ;  /* 0x0000001b181b7209 */ /* 0x001fca0007810000 */
[----:B------:R-:W0:Y:S02]  /*1ca0*/  SHFL.BFLY PT, R18, R27, 0x1, 0x1f ;  /* 0x0c201f001b127f89 */ /* 0x000e2400000e0000 */
[----:B0-----:R-:W-:-:S04]  /*1cb0*/  FMNMX.FTZ R18, R27, R18, !PT ;  /* 0x000000121b127209 */ /* 0x001fc80007810000 */
[----:B------:R-:W-:-:S04]  /*1cc0*/  FSETP.NEU.FTZ.AND P0, PT, R18, -INF , PT ;  /* 0xff8000001200780b */ /* 0x000fc80003f1d000 */
[----:B------:R-:W-:-:S05]  /*1cd0*/  FSEL R18, R18, RZ, P0 ;  /* 0x000000ff12127208 */ /* 0x000fca0000000000 */
[----:B------:R-:W-:-:S04]  /*1ce0*/  FADD.FTZ R21, -R18, R29 ;  /* 0x0000001d12157221 */ /* 0x000fc80000010100 */
[----:B------:R-:W-:-:S06]  /*1cf0*/  FMUL.FTZ R21, R21, 1.4426950216293334961 ;  /* 0x3fb8aa3b15157820 */ /* 0x000fcc0000410000 */
[----:B------:R-:W0:Y:S02]  /*1d00*/  MUFU.EX2 R21, R21 ;  /* 0x0000001500157308 */ /* 0x000e240000000800 */
[----:B0-----:R-:W0:Y:S02]  /*1d10*/  SHFL.BFLY PT, R22, R21, 0x10, 0x1f ;  /* 0x0e001f0015167f89 */ /* 0x001e2400000e0000 */
[----:B0-----:R-:W-:-:S05]  /*1d20*/  FADD.FTZ R22, R21, R22 ;  /* 0x0000001615167221 */ /* 0x001fca0000010000 */
[----:B------:R-:W0:Y:S02]  /*1d30*/  SHFL.BFLY PT, R25, R22, 0x8, 0x1f ;  /* 0x0d001f0016197f89 */ /* 0x000e2400000e0000 */
[----:B0-----:R-:W-:Y:S01]  /*1d40*/  FADD.FTZ R25, R22, R25 ;  /* 0x0000001916197221 */ /* 0x001fe20000010000 */
[----:B------:R-:W-:-:S04]  /*1d50*/  SHF.R.S32.HI R22, RZ, 0x1f, R3 ;  /* 0x0000001fff167819 */ /* 0x000fc80000011403 */
[----:B------:R-:W0:Y:S02]  /*1d60*/  SHFL.BFLY PT, R24, R25, 0x4, 0x1f ;  /* 0x0c801f0019187f89 */ /* 0x000e2400000e0000 */
[----:B0-----:R-:W-:-:S05]  /*1d70*/  FADD.FTZ R24, R25, R24 ;  /* 0x0000001819187221 */ /* 0x001fca0000010000 */
[----:B------:R-:W0:Y:S02]  /*1d80*/  SHFL.BFLY PT, R23, R24, 0x2, 0x1f ;  /* 0x0c401f0018177f89 */ /* 0x000e2400000e0000 */
[----:B0-----:R-:W-:-:S05]  /*1d90*/  FADD.FTZ R23, R24, R23 ;  /* 0x0000001718177221 */ /* 0x001fca0000010000 */
[----:B------:R-:W0:Y:S02]  /*1da0*/  SHFL.BFLY PT, R20, R23, 0x1, 0x1f ;  /* 0x0c201f0017147f89 */ /* 0x000e2400000e0000 */
[----:B0-----:R-:W-:Y:S01]  /*1db0*/  FADD.FTZ R26, R23, R20 ;  /* 0x00000014171a7221 */ /* 0x001fe20000010000 */
[----:B------:R-:W-:Y:S01]  /*1dc0*/  LEA.HI.SX32 R20, R3, 0x1, 0x1 ;  /* 0x0000000103147811 */ /* 0x000fe200078f0aff */
[----:B------:R-:W-:-:S03]  /*1dd0*/  @!P3 IMAD.MOV R20, RZ, RZ, R22 ;  /* 0x000000ffff14b224 */ /* 0x000fc600078e0216 */
[----:B------:R-:W-:Y:S01]  /*1de0*/  FSETP.NE.FTZ.AND P0, PT, R26, RZ, PT ;  /* 0x000000ff1a00720b */ /* 0x000fe20003f15000 */
[----:B------:R-:W-:-:S12]  /*1df0*/  IMAD R6, R19, R20, RZ ;  /* 0x0000001413067224 */ /* 0x000fd800078e02ff */
[----:B------:R-:W0:Y:S02]  /*1e00*/  @P0 MUFU.LG2 R21, R26 ;  /* 0x0000001a00150308 */ /* 0x000e240000000c00 */
[----:B0-----:R-:W-:Y:S01]  /*1e10*/  @P0 FFMA.FTZ R28, R21, 0.69314718246459960938, R18 ;  /* 0x3f317218151c0823 */ /* 0x001fe20000010012 */
[----:B------:R-:W-:Y:S05]  /*1e20*/  @P2 BRA `(.L_x_109) ;  /* 0x00001c7000002947 */ /* 0x000fea0003800000 */
[----:B------:R-:W-:Y:S01]  /*1e30*/  ULDC.U8 UR4, c[0x0][0x328] ;  /* 0x0000ca0000047ab9 */ /* 0x000fe20000000000 */
[----:B------:R-:W-:Y:S02]  /*1e40*/  LEA.HI R4, R4, R17, RZ, 0x5 ;  /* 0x0000001104047211 */ /* 0x000fe400078f28ff */
[----:B------:R-:W-:Y:S02]  /*1e50*/  ISETP.NE.AND P2, PT, RZ, UR4, PT ;  /* 0x00000004ff007c0c */ /* 0x000fe4000bf45270 */
[----:B------:R-:W-:-:S04]  /*1e60*/  SHF.R.S32.HI R4, RZ, 0x5, R4 ;  /* 0x00000005ff047819 */ /* 0x000fc80000011404 */
[----:B------:R-:W-:-:S04]  /*1e70*/  IADD3 R36, P0, R4, UR8, RZ ;  /* 0x0000000804247c10 */ /* 0x000fc8000ff1e0ff */
[----:B------:R-:W-:-:S03]  /*1e80*/  LEA.HI.X.SX32 R37, R4, UR7, 0x1, P0 ;  /* 0x0000000704257c11 */ /* 0x000fc600080f0eff */
        /* <DEDUP_REMOVED lines=43> */
.L_x_112:
        /* <DEDUP_REMOVED lines=22> */
.L_x_113:
[----:B------:R-:W-:Y:S05]  /*22a0*/  BSYNC B0 ;  /* 0x0000000000007941 */ /* 0x000fea0003800000 */
.L_x_111:
[----:B------:R-:W-:Y:S01]  /*22b0*/  LOP3.LUT R19, R17, R0, RZ, 0xfc, !PT ;  /* 0x0000000011137212 */ /* 0x000fe200078efcff */
[----:B------:R-:W-:Y:S03]  /*22c0*/  BSSY B0, `(.L_x_114) ;  /* 0x0000028000007945 */ /* 0x000fe60003800000 */
[----:B------:R-:W-:-:S13]  /*22d0*/  ISETP.NE.U32.AND P0, PT, R19, RZ, PT ;  /* 0x000000ff1300720c */ /* 0x000fda0003f05070 */
[----:B------:R-:W-:Y:S05]  /*22e0*/  @!P0 BRA `(.L_x_115) ;  /* 0x000000f000008947 */ /* 0x000fea0003800000 */
[----:B------:R-:W-:Y:S01]  /*22f0*/  IMAD.MOV.U32 R24, RZ, RZ, R30 ;  /* 0x000000ffff187224 */ /* 0x000fe200078e001e */
[----:B------:R-:W-:Y:S02]  /*2300*/  MOV R23, R0 ;  /* 0x0000000000177202 */ /* 0x000fe40000000f00 */
[----:B------:R-:W-:Y:S02]  /*2310*/  MOV R22, 0x2330 ;  /* 0x0000233000167802 */ /* 0x000fe40000000f00 */
[----:B------:R-:W-:Y:S05]  /*2320*/  CALL.REL.NOINC `($__internal_2_$__cuda_sm20_div_s64) ;  /* 0x0000219000007944 */ /* 0x000fea0003c00000 */
        /* <DEDUP_REMOVED lines=11> */
.L_x_115:
        /* <DEDUP_REMOVED lines=22> */
.L_x_116:
[----:B------:R-:W-:Y:S05]  /*2540*/  BSYNC B0 ;  /* 0x0000000000007941 */ /* 0x000fea0003800000 */
.L_x_114:
        /* <DEDUP_REMOVED lines=11> */
[----:B------:R-:W-:Y:S05]  /*2600*/  CALL.REL.NOINC `($__internal_2_$__cuda_sm20_div_s64) ;  /* 0x00001eb000007944 */ /* 0x000fea0003c00000 */
[----:B------:R-:W-:-:S04]  /*2610*/  IADD3 R17, P0, RZ, -R20, RZ ;  /* 0x80000014ff117210 */ /* 0x000fc80007f1e0ff */
[----:B------:R-:W-:Y:S01]  /*2620*/  IADD3.X R18, RZ, ~R21, RZ, P0, !PT ;  /* 0x80000015ff127210 */ /* 0x000fe200007fe4ff */
[----:B------:R-:W-:-:S04]  /*2630*/  IMAD.WIDE.U32 R36, R5, R17, R36 ;  /* 0x0000001105247225 */ /* 0x000fc800078e0024 */
[----:B------:R-:W-:-:S04]  /*2640*/  IMAD R18, R18, R5, RZ ;  /* 0x0000000512127224 */ /* 0x000fc800078e02ff */
[----:B------:R-:W-:-:S05]  /*2650*/  IMAD R4, R4, R17, R18 ;  /* 0x0000001104047224 */ /* 0x000fca00078e0212 */
[----:B------:R-:W-:Y:S01]  /*2660*/  IADD3 R4, R37, R4, RZ ;  /* 0x0000000425047210 */ /* 0x000fe20007ffe0ff */
[----:B------:R-:W-:Y:S05]  /*2670*/  BRA `(.L_x_119) ;  /* 0x0000016000007947 */ /* 0x000fea0003800000 */
.L_x_118:
        /* <DEDUP_REMOVED lines=22> */
.L_x_119:
[----:B------:R-:W-:Y:S05]  /*27e0*/  BSYNC B0 ;  /* 0x0000000000007941 */ /* 0x000fea0003800000 */
.L_x_117:
        /* <DEDUP_REMOVED lines=38> */
[----:B------:R-:W-:Y:S05]  /*2a50*/  CALL.REL.NOINC `($__internal_2_$__cuda_sm20_div_s64) ;  /* 0x00001a6000007944 */ /* 0x000fea0003c00000 */
        /* <DEDUP_REMOVED lines=12> */
.L_x_121:
        /* <DEDUP_REMOVED lines=23> */
.L_x_122:
[----:B------:R-:W-:Y:S05]  /*2c90*/  BSYNC B0 ;  /* 0x0000000000007941 */ /* 0x000fea0003800000 */
.L_x_120:
        /* <DEDUP_REMOVED lines=19> */
.L_x_124:
        /* <DEDUP_REMOVED lines=22> */
.L_x_125:
[----:B------:R-:W-:Y:S05]  /*2f30*/  BSYNC B0 ;  /* 0x0000000000007941 */ /* 0x000fea0003800000 */
.L_x_123:
        /* <DEDUP_REMOVED lines=10> */
[----:B------:R-:W-:Y:S02]  /*2fe0*/  IADD3 R18, P0, RZ, -R20, RZ ;  /* 0x80000014ff127210 */ /* 0x000fe40007f1e0ff */
[----:B------:R-:W-:Y:S02]  /*2ff0*/  MOV R22, R42 ;  /* 0x0000002a00167202 */ /* 0x000fe40000000f00 */
[----:B------:R-:W-:Y:S02]  /*3000*/  IADD3.X R17, RZ, ~R21, RZ, P0, !PT ;  /* 0x80000015ff117210 */ /* 0x000fe400007fe4ff */
[----:B------:R-:W-:-:S03]  /*3010*/  MOV R23, R43 ;  /* 0x0000002b00177202 */ /* 0x000fc60000000f00 */
[----:B------:R-:W-:Y:S02]  /*3020*/  IMAD R17, R17, R14, RZ ;  /* 0x0000000e11117224 */ /* 0x000fe400078e02ff */
[----:B------:R-:W-:-:S04]  /*3030*/  IMAD.WIDE.U32 R22, R14, R18, R22 ;  /* 0x000000120e167225 */ /* 0x000fc800078e0016 */
[----:B------:R-:W-:Y:S01]  /*3040*/  IMAD R13, R13, R18, R17 ;  /* 0x000000120d0d7224 */ /* 0x000fe200078e0211 */
[----:B------:R-:W-:-:S04]  /*3050*/  MOV R14, R22 ;  /* 0x00000016000e7202 */ /* 0x000fc80000000f00 */
[----:B------:R-:W-:Y:S01]  /*3060*/  IADD3 R13, R23, R13, RZ ;  /* 0x0000000d170d7210 */ /* 0x000fe20007ffe0ff */
[----:B------:R-:W-:Y:S05]  /*3070*/  BRA `(.L_x_128) ;  /* 0x0000017000007947 */ /* 0x000fea0003800000 */
.L_x_127:
        /* <DEDUP_REMOVED lines=20> */
[----:B------:R-:W-:Y:S02]  /*31c0*/  IADD3 R17, -R18, RZ, RZ ;  /* 0x000000ff12117210 */ /* 0x000fe40007ffe1ff */
[----:B------:R-:W-:-:S03]  /*31d0*/  MOV R20, R18 ;  /* 0x0000001200147202 */ /* 0x000fc60000000f00 */
[----:B------:R-:W-:Y:S02]  /*31e0*/  IMAD R14, R14, R17, R42 ;  /* 0x000000110e0e7224 */ /* 0x000fe400078e022a */
.L_x_128:
[----:B------:R-:W-:Y:S05]  /*31f0*/  BSYNC B0 ;  /* 0x0000000000007941 */ /* 0x000fea0003800000 */
.L_x_126:
[----:B------:R-:W-:Y:S01]  /*3200*/  LOP3.LUT R19, R41, R10, RZ, 0xfc, !PT ;  /* 0x0000000a29137212 */ /* 0x000fe200078efcff */
[-C--:B------:R-:W-:Y:S01]  /*3210*/  IMAD R17, R21, R7.reuse, RZ ;  /* 0x0000000715117224 */ /* 0x080fe200078e02ff */
[----:B------:R-:W-:Y:S01]  /*3220*/  SHF.R.S32.HI R18, RZ, 0x1f, R7 ;  /* 0x0000001fff127819 */ /* 0x000fe20000011407 */
[----:B------:R-:W-:Y:S01]  /*3230*/  IMAD R44, R25, c[0x0][0x214], RZ ;  /* 0x00008500192c7a24 */ /* 0x000fe200078e02ff */
[----:B------:R-:W-:Y:S01]  /*3240*/  ISETP.NE.U32.AND P0, PT, R19, RZ, PT ;  /* 0x000000ff1300720c */ /* 0x000fe20003f05070 */
[----:B------:R-:W-:Y:S01]  /*3250*/  IMAD.WIDE.U32 R42, R20, R7, RZ ;  /* 0x00000007142a7225 */ /* 0x000fe200078e00ff */
[----:B------:R-:W-:Y:S01]  /*3260*/  SHF.R.S32.HI R21, RZ, 0x1f, R2 ;  /* 0x0000001fff157819 */ /* 0x000fe20000011402 */
[----:B------:R-:W-:Y:S02]  /*3270*/  BSSY B0, `(.L_x_129) ;  /* 0x0000036000007945 */ /* 0x000fe40003800000 */
[----:B------:R-:W-:Y:S01]  /*3280*/  IMAD R7, R18, R20, R17 ;  /* 0x0000001412077224 */ /* 0x000fe200078e0211 */
[----:B------:R-:W-:Y:S01]  /*3290*/  SHF.R.S32.HI R17, RZ, 0x1f, R44 ;  /* 0x0000001fff117819 */ /* 0x000fe2000001142c */
[----:B------:R-:W-:-:S02]  /*32a0*/  IMAD R13, R13, R2, RZ ;  /* 0x000000020d0d7224 */ /* 0x000fc400078e02ff */
[----:B------:R-:W-:Y:S01]  /*32b0*/  IMAD R18, R15, R44, RZ ;  /* 0x0000002c0f127224 */ /* 0x000fe200078e02ff */
[----:B------:R-:W-:Y:S01]  /*32c0*/  IADD3 R7, R43, R7, RZ ;  /* 0x000000072b077210 */ /* 0x000fe20007ffe0ff */
[----:B------:R-:W-:Y:S02]  /*32d0*/  IMAD R13, R21, R14, R13 ;  /* 0x0000000e150d7224 */ /* 0x000fe400078e020d */
[----:B------:R-:W-:-:S04]  /*32e0*/  IMAD.WIDE.U32 R14, R14, R2, RZ ;  /* 0x000000020e0e7225 */ /* 0x000fc800078e00ff */
[----:B------:R-:W-:Y:S01]  /*32f0*/  IMAD R17, R17, R16, R18 ;  /* 0x0000001011117224 */ /* 0x000fe200078e0212 */
[----:B------:R-:W-:Y:S01]  /*3300*/  IADD3 R13, R15, R13, RZ ;  /* 0x0000000d0f0d7210 */ /* 0x000fe20007ffe0ff */
[----:B------:R-:W-:-:S05]  /*3310*/  IMAD.WIDE.U32 R44, R16, R44, RZ ;  /* 0x0000002c102c7225 */ /* 0x000fca00078e00ff */
[----:B------:R-:W-:Y:S01]  /*3320*/  IADD3 R2, R45, R17, RZ ;  /* 0x000000112d027210 */ /* 0x000fe20007ffe0ff */
[----:B------:R-:W-:Y:S05]  /*3330*/  @!P0 BRA `(.L_x_130) ;  /* 0x0000012000008947 */ /* 0x000fea0003800000 */
[----:B------:R-:W-:Y:S01]  /*3340*/  IMAD.MOV.U32 R18, RZ, RZ, R40 ;  /* 0x000000ffff127224 */ /* 0x000fe200078e0028 */
[----:B------:R-:W-:Y:S01]  /*3350*/  MOV R24, R12 ;  /* 0x0000000c00187202 */ /* 0x000fe20000000f00 */
[----:B------:R-:W-:Y:S01]  /*3360*/  IMAD.MOV.U32 R17, RZ, RZ, R41 ;  /* 0x000000ffff117224 */ /* 0x000fe200078e0029 */
[----:B------:R-:W-:Y:S02]  /*3370*/  MOV R23, R10 ;  /* 0x0000000a00177202 */ /* 0x000fe40000000f00 */
[----:B------:R-:W-:Y:S02]  /*3380*/  MOV R22, 0x33a0 ;  /* 0x000033a000167802 */ /* 0x000fe40000000f00 */
[----:B------:R-:W-:Y:S05]  /*3390*/  CALL.REL.NOINC `($__internal_2_$__cuda_sm20_div_s64) ;  /* 0x0000112000007944 */ /* 0x000fea0003c00000 */
        /* <DEDUP_REMOVED lines=12> */
.L_x_130:
        /* <DEDUP_REMOVED lines=23> */
.L_x_131:
[----:B------:R-:W-:Y:S05]  /*35d0*/  BSYNC B0 ;  /* 0x0000000000007941 */ /* 0x000fea0003800000 */
.L_x_129:
        /* <DEDUP_REMOVED lines=29> */
.L_x_133:
        /* <DEDUP_REMOVED lines=23> */
.L_x_134:
[----:B------:R-:W-:Y:S05]  /*3920*/  BSYNC B0 ;  /* 0x0000000000007941 */ /* 0x000fea0003800000 */
.L_x_132:
[----:B------:R-:W-:-:S04]  /*3930*/  IADD3 R31, P1, P0, R36, R32, R30 ;  /* 0x00000020241f7210 */ /* 0x000fc8000783e01e */
[----:B------:R-:W-:Y:S02]  /*3940*/  IADD3 R31, P3, P2, R42, R31, R44 ;  /* 0x0000001f2a1f7210 */ /* 0x000fe40007a7e02c */
[----:B------:R-:W-:Y:S01]  /*3950*/  IADD3.X R0, R4, R5, R0, P1, P0 ;  /* 0x0000000504007210 */ /* 0x000fe20000fe0400 */
[----:B------:R-:W-:Y:S01]  /*3960*/  IMAD R5, R21, R6, RZ ;  /* 0x0000000615057224 */ /* 0x000fe200078e02ff */
[----:B------:R-:W-:Y:S02]  /*3970*/  IADD3 R14, P1, P0, R46, R31, R14 ;  /* 0x0000001f2e0e7210 */ /* 0x000fe4000783e00e */
[----:B------:R-:W-:Y:S02]  /*3980*/  IADD3.X R0, R7, R0, R2, P3, P2 ;  /* 0x0000000007007210 */ /* 0x000fe40001fe4402 */
[----:B------:R-:W-:Y:S02]  /*3990*/  SHF.R.S32.HI R2, RZ, 0x1f, R6 ;  /* 0x0000001fff027819 */ /* 0x000fe40000011406 */
[----:B------:R-:W-:-:S02]  /*39a0*/  IADD3.X R15, R10, R0, R13, P1, P0 ;  /* 0x000000000a0f7210 */ /* 0x000fc40000fe040d */
[----:B------:R-:W-:Y:S01]  /*39b0*/  SHF.R.S32.HI R0, RZ, 0x1f, R3 ;  /* 0x0000001fff007819 */ /* 0x000fe20000011403 */
[-C--:B------:R-:W-:Y:S02]  /*39c0*/  IMAD R2, R2, R20.reuse, R5 ;  /* 0x0000001402027224 */ /* 0x080fe400078e0205 */
[----:B------:R-:W-:-:S04]  /*39d0*/  IMAD.WIDE.U32 R14, R6, R20, R14 ;  /* 0x00000014060e7225 */ /* 0x000fc800078e000e */
[----:B------:R-:W-:Y:S02]  /*39e0*/  IMAD R5, R8, R3, RZ ;  /* 0x0000000308057224 */ /* 0x000fe400078e02ff */
        /* <DEDUP_REMOVED lines=8> */
.L_x_110:
[----:B------:R-:W-:-:S04]  /*3a70*/  LEA R2, P0, R36, c[0x0][0x200], 0x2 ;  /* 0x0000800024027a11 */ /* 0x000fc800078010ff */
[----:B------:R-:W-:-:S05]  /*3a80*/  LEA.HI.X R3, R36, c[0x0][0x204], R37, 0x2, P0 ;  /* 0x0000810024037a11 */ /* 0x000fca00000f1425 */
[----:B------:R0:W-:Y:S04]  /*3a90*/  STG.E [R2.64], R28 ;  /* 0x0000001c02007986 */ /* 0x0001e8000c10190a */
.L_x_109:
[----:B------:R-:W-:Y:S05]  /*3aa0*/  BSYNC B1 ;  /* 0x0000000000017941 */ /* 0x000fea0003800000 */
.L_x_108:
[----:B------:R-:W1:Y:S01]  /*3ab0*/  S2R R0, SR_TID.X ;  /* 0x0000000000007919 */ /* 0x000e620000002100 */
[----:B0-----:R-:W-:Y:S01]  /*3ac0*/  IMAD.MOV.U32 R2, RZ, RZ, c[0x0][0x314] ;  /* 0x0000c500ff027624 */ /* 0x001fe200078e00ff */
[----:B------:R-:W-:Y:S01]  /*3ad0*/  CS2R R6, SRZ ;  /* 0x0000000000067805 */ /* 0x000fe2000001ff00 */
[----:B------:R-:W-:Y:S01]  /*3ae0*/  IMAD.MOV.U32 R9, RZ, RZ, RZ ;  /* 0x000000ffff097224 */ /* 0x000fe200078e00ff */
[----:B------:R-:W-:Y:S01]  /*3af0*/  CS2R R4, SRZ ;  /* 0x0000000000047805 */ /* 0x000fe2000001ff00 */
[----:B-1----:R-:W-:-:S04]  /*3b00*/  SHF.R.S32.HI R3, RZ, 0x1f, R0 ;  /* 0x0000001fff037819 */ /* 0x002fc80000011400 */
[----:B------:R-:W-:-:S04]  /*3b10*/  LEA.HI R20, R3, R0, RZ, 0x5 ;  /* 0x0000000003147211 */ /* 0x000fc800078f28ff */
[----:B------:R-:W-:Y:S02]  /*3b20*/  LOP3.LUT R27, R20, 0xffffffe0, RZ, 0xc0, !PT ;  /* 0xffffffe0141b7812 */ /* 0x000fe400078ec0ff */
[----:B------:R-:W-:-:S03]  /*3b30*/  SHF.R.S32.HI R20, RZ, 0x5, R20 ;  /* 0x00000005ff147819 */ /* 0x000fc60000011414 */
[----:B------:R-:W-:-:S05]  /*3b40*/  IMAD.IADD R27, R0, 0x1, -R27 ;  /* 0x00000001001b7824 */ /* 0x000fca00078e0a1b */
[----:B------:R-:W-:-:S04]  /*3b50*/  ISETP.GE.AND P0, PT, R27, c[0x0][0x314], PT ;  /* 0x0000c5001b007a0c */ /* 0x000fc80003f06270 */
[----:B------:R-:W-:-:S13]  /*3b60*/  ISETP.LT.AND P0, PT, R0, 0x80, !P0 ;  /* 0x000000800000780c */ /* 0x000fda0004701270 */
[----:B------:R-:W-:Y:S02]  /*3b70*/  @P0 FADD.FTZ R0, -R28, R29 ;  /* 0x0000001d1c000221 */ /* 0x000fe40000010100 */
[C---:B------:R-:W-:Y:S02]  /*3b80*/  @P0 IMAD R3, R27.reuse, 0x5, R20 ;  /* 0x000000051b030824 */ /* 0x040fe400078e0214 */
[----:B------:R-:W-:Y:S02]  /*3b90*/  @P0 FMUL.FTZ R0, R0, 1.4426950216293334961 ;  /* 0x3fb8aa3b00000820 */ /* 0x000fe40000410000 */
[----:B------:R-:W-:-:S04]  /*3ba0*/  IMAD.SHL.U32 R27, R27, 0x4, RZ ;  /* 0x000000041b1b7824 */ /* 0x000fc800078e00ff */
[----:B------:R-:W0:Y:S01]  /*3bb0*/  @P0 MUFU.EX2 R0, R0 ;  /* 0x0000000000000308 */ /* 0x000e220000000800 */
[----:B------:R-:W-:Y:S01]  /*3bc0*/  IADD3 R25, R27, 0x80, RZ ;  /* 0x000000801b197810 */ /* 0x000fe20007ffe0ff */
[----:B0-----:R0:W-:Y:S04]  /*3bd0*/  @P0 STS [R3.X4], R0 ;  /* 0x0000000003000388 */ /* 0x0011e80000004800 */
[----:B------:R-:W-:Y:S01]  /*3be0*/  BAR.SYNC.DEFER_BLOCKING 0x0 ;  /* 0x0000000000007b1d */ /* 0x000fe20000010000 */
[----:B------:R-:W-:Y:S02]  /*3bf0*/  ISETP.GE.AND P0, PT, R2, 0x1, PT ;  /* 0x000000010200780c */ /* 0x000fe40003f06270 */
[----:B0-----:R-:W-:Y:S01]  /*3c00*/  CS2R R2, SRZ ;  /* 0x0000000000027805 */ /* 0x001fe2000001ff00 */
[----:B------:R-:W-:-:S10]  /*3c10*/  IMAD.MOV.U32 R0, RZ, RZ, RZ ;  /* 0x000000ffff007224 */ /* 0x000fd400078e00ff */
        /* <DEDUP_REMOVED lines=10> */
[C---:B------:R-:W-:Y:S01]  /*3cc0*/  IADD3 R8, P0, R21.reuse, UR5, RZ ;  /* 0x0000000515087c10 */ /* 0x040fe2000ff1e0ff */
        /* <DEDUP_REMOVED lines=11> */
.L_x_138:
        /* <DEDUP_REMOVED lines=11> */
.L_x_137:
[----:B------:R-:W-:Y:S05]  /*3e30*/  BSYNC B0 ;  /* 0x0000000000007941 */ /* 0x000fea0003800000 */
.L_x_136:
        /* <DEDUP_REMOVED lines=15> */
.L_x_135:
        /* <DEDUP_REMOVED lines=11> */
[-C--:B------:R-:W-:Y:S02]  /*3fe0*/  IABS R2, R7.reuse ;  /* 0x0000000700027213 */ /* 0x080fe40000000000 */
[----:B------:R-:W-:Y:S02]  /*3ff0*/  IABS R9, R7 ;  /* 0x0000000700097213 */ /* 0x000fe40000000000 */
[----:B------:R-:W0:Y:S03]  /*4000*/  I2F.RP R6, R2 ;  /* 0x0000000200067306 */ /* 0x000e260000209400 */
[----:B------:R-:W-:-:S05]  /*4010*/  IMAD.MOV R9, RZ, RZ, -R9 ;  /* 0x000000ffff097224 */ /* 0x000fca00078e0a09 */
[----:B0-----:R-:W0:Y:S02]  /*4020*/  MUFU.RCP R14, R6 ;  /* 0x00000006000e7308 */ /* 0x001e240000001000 */
[----:B0-----:R-:W-:-:S06]  /*4030*/  IADD3 R14, R14, 0xffffffe, RZ ;  /* 0x0ffffffe0e0e7810 */ /* 0x001fcc0007ffe0ff */
[----:B------:R-:W0:Y:S02]  /*4040*/  F2I.FTZ.U32.TRUNC.NTZ R15, R14 ;  /* 0x0000000e000f7305 */ /* 0x000e24000021f000 */
[--C-:B0-----:R-:W-:Y:S02]  /*4050*/  IMAD.MOV R0, RZ, RZ, -R15.reuse ;  /* 0x000000ffff007224 */ /* 0x101fe400078e0a0f */
[----:B------:R-:W-:Y:S02]  /*4060*/  IMAD.MOV.U32 R14, RZ, RZ, RZ ;  /* 0x000000ffff0e7224 */ /* 0x000fe400078e00ff */
[----:B------:R-:W-:Y:S02]  /*4070*/  IMAD R11, R0, R2, RZ ;  /* 0x00000002000b7224 */ /* 0x000fe400078e02ff */
[----:B------:R-:W0:Y:S02]  /*4080*/  I2F.RP R0, R3 ;  /* 0x0000000300007306 */ /* 0x000e240000209400 */
[----:B------:R-:W-:-:S06]  /*4090*/  IMAD.HI.U32 R11, R15, R11, R14 ;  /* 0x0000000b0f0b7227 */ /* 0x000fcc00078e000e */
[----:B------:R-:W-:-:S04]  /*40a0*/  IMAD.HI.U32 R6, R11, R8, RZ ;  /* 0x000000080b067227 */ /* 0x000fc800078e00ff */
[----:B------:R-:W-:Y:S01]  /*40b0*/  IMAD R9, R6, R9, R8 ;  /* 0x0000000906097224 */ /* 0x000fe200078e0208 */
[----:B0-----:R-:W0:Y:S04]  /*40c0*/  MUFU.RCP R0, R0 ;  /* 0x0000000000007308 */ /* 0x001e280000001000 */
[----:B------:R-:W-:-:S13]  /*40d0*/  ISETP.GT.U32.AND P1, PT, R2, R9, PT ;  /* 0x000000090200720c */ /* 0x000fda0003f24070 */
[----:B------:R-:W-:Y:S01]  /*40e0*/  @!P1 IMAD.IADD R9, R9, 0x1, -R2 ;  /* 0x0000000109099824 */ /* 0x000fe200078e0a02 */
[----:B------:R-:W-:Y:S02]  /*40f0*/  @!P1 IADD3 R6, R6, 0x1, RZ ;  /* 0x0000000106069810 */ /* 0x000fe40007ffe0ff */
[----:B0-----:R-:W-:Y:S02]  /*4100*/  IADD3 R10, R0, 0xffffffe, RZ ;  /* 0x0ffffffe000a7810 */ /* 0x001fe40007ffe0ff */
[----:B------:R-:W-:Y:S02]  /*4110*/  ISETP.GE.U32.AND P2, PT, R9, R2, PT ;  /* 0x000000020900720c */ /* 0x000fe40003f46070 */
[----:B------:R-:W-:Y:S01]  /*4120*/  LOP3.LUT R2, R20, R7, RZ, 0x3c, !PT ;  /* 0x0000000714027212 */ /* 0x000fe200078e3cff */
[----:B------:R-:W0:Y:S01]  /*4130*/  F2I.FTZ.U32.TRUNC.NTZ R11, R10 ;  /* 0x0000000a000b7305 */ /* 0x000e22000021f000 */
[----:B------:R-:W-:Y:S02]  /*4140*/  ISETP.NE.AND P1, PT, R7, RZ, PT ;  /* 0x000000ff0700720c */ /* 0x000fe40003f25270 */
[----:B------:R-:W-:-:S07]  /*4150*/  ISETP.GE.AND P0, PT, R2, RZ, PT ;  /* 0x000000ff0200720c */ /* 0x000fce0003f06270 */
[----:B------:R-:W-:-:S06]  /*4160*/  @P2 IADD3 R6, R6, 0x1, RZ ;  /* 0x0000000106062810 */ /* 0x000fcc0007ffe0ff */
[----:B------:R-:W-:Y:S01]  /*4170*/  @!P0 IADD3 R6, -R6, RZ, RZ ;  /* 0x000000ff06068210 */ /* 0x000fe20007ffe1ff */
[--C-:B0-----:R-:W-:Y:S01]  /*4180*/  IMAD.MOV R2, RZ, RZ, -R11.reuse ;  /* 0x000000ffff027224 */ /* 0x101fe200078e0a0b */
[----:B------:R-:W-:Y:S01]  /*4190*/  @!P1 LOP3.LUT R6, RZ, R7, RZ, 0x33, !PT ;  /* 0x00000007ff069212 */ /* 0x000fe200078e33ff */
[----:B------:R-:W-:Y:S02]  /*41a0*/  IMAD.MOV.U32 R10, RZ, RZ, RZ ;  /* 0x000000ffff0a7224 */ /* 0x000fe400078e00ff */
[----:B------:R-:W-:Y:S02]  /*41b0*/  IMAD R2, R2, R3, RZ ;  /* 0x0000000302027224 */ /* 0x000fe400078e02ff */
[----:B------:R-:W-:Y:S02]  /*41c0*/  IMAD R7, R6, R7, RZ ;  /* 0x0000000706077224 */ /* 0x000fe400078e02ff */
[----:B------:R-:W-:-:S04]  /*41d0*/  IMAD.HI.U32 R2, R11, R2, R10 ;  /* 0x000000020b027227 */ /* 0x000fc800078e000a */
[----:B------:R-:W-:Y:S02]  /*41e0*/  IMAD.IADD R8, R20, 0x1, -R7 ;  /* 0x0000000114087824 */ /* 0x000fe400078e0a07 */
[----:B------:R-:W-:-:S03]  /*41f0*/  IMAD.WIDE.U32 R10, R6, c[0x0][0x1e0], RZ ;  /* 0x00007800060a7a25 */ /* 0x000fc600078e00ff */
[----:B------:R-:W-:Y:S02]  /*4200*/  IABS R0, R8 ;  /* 0x0000000800007213 */ /* 0x000fe40000000000 */
[----:B------:R-:W-:-:S03]  /*4210*/  LOP3.LUT R8, R8, c[0x0][0x214], RZ, 0x3c, !PT ;  /* 0x0000850008087a12 */ /* 0x000fc600078e3cff */
[----:B------:R-:W-:Y:S01]  /*4220*/  IMAD.HI.U32 R9, R2, R0, RZ ;  /* 0x0000000002097227 */ /* 0x000fe200078e00ff */
[----:B------:R-:W-:-:S04]  /*4230*/  ISETP.GE.AND P1, PT, R8, RZ, PT ;  /* 0x000000ff0800720c */ /* 0x000fc80003f26270 */
        /* <DEDUP_REMOVED lines=22> */
[----:B------:R-:W-:Y:S02]  /*43a0*/  IMAD.IADD R11, R11, 0x1, R2 ;  /* 0x000000010b0b7824 */ /* 0x000fe400078e0202 */
[----:B------:R-:W-:Y:S02]  /*43b0*/  IMAD R0, R0, c[0x0][0x1e8], RZ ;  /* 0x00007a0000007a24 */ /* 0x000fe400078e02ff */
[----:B------:R-:W-:-:S04]  /*43c0*/  IMAD.WIDE.U32 R10, R7, c[0x0][0x1e8], R10 ;  /* 0x00007a00070a7a25 */ /* 0x000fc800078e000a */
[----:B------:R-:W-:Y:S01]  /*43d0*/  IMAD R0, R7, c[0x0][0x1ec], R0 ;  /* 0x00007b0007007a24 */ /* 0x000fe200078e0200 */
[----:B------:R-:W-:-:S03]  /*43e0*/  @!P0 IADD3 R2, P1, R27, R10, RZ ;  /* 0x0000000a1b028210 */ /* 0x000fc60007f3e0ff */
[----:B------:R-:W-:-:S05]  /*43f0*/  IMAD.IADD R0, R11, 0x1, R0 ;  /* 0x000000010b007824 */ /* 0x000fca00078e0200 */
        /* <DEDUP_REMOVED lines=12> */
        .weak           $__internal_2_$__cuda_sm20_div_s64
        .type           $__internal_2_$__cuda_sm20_div_s64,@function
        .size           $__internal_2_$__cuda_sm20_div_s64,(.L_x_4862 - $__internal_2_$__cuda_sm20_div_s64)
$__internal_2_$__cuda_sm20_div_s64:
        /* <DEDUP_REMOVED lines=29> */
[----:B------:R-:W-:-:S04]  /*4690*/  IMAD.X R26, RZ, RZ, ~R26, P0 ;  /* 0x000000ffff1a7224 */ /* 0x000fc800000e0e1a */
[----:B------:R-:W-:-:S04]  /*46a0*/  IMAD.WIDE.U32 R34, P5, R35, R26, R34 ;  /* 0x0000001a23227225 */ /* 0x000fc800078a0022 */
[C---:B------:R-:W-:Y:S02]  /*46b0*/  IMAD R21, R27.reuse, R26, RZ ;  /* 0x0000001a1b157224 */ /* 0x040fe400078e02ff */
[----:B------:R-:W-:-:S04]  /*46c0*/  IMAD.HI.U32 R20, P4, R27, R20, R34 ;  /* 0x000000141b147227 */ /* 0x000fc80007880022 */
[----:B------:R-:W-:Y:S01]  /*46d0*/  IMAD.HI.U32 R19, R27, R26, RZ ;  /* 0x0000001a1b137227 */ /* 0x000fe200078e00ff */
[----:B------:R-:W-:Y:S02]  /*46e0*/  IADD3 R21, P3, R21, R20, RZ ;  /* 0x0000001415157210 */ /* 0x000fe40007f7e0ff */
[-C--:B------:R-:W-:Y:S01]  /*46f0*/  IADD3 R20, P0, RZ, -R18.reuse, RZ ;  /* 0x80000012ff147210 */ /* 0x080fe20007f1e0ff */
[----:B------:R-:W-:Y:S02]  /*4700*/  IMAD.X R27, R19, 0x1, R27, P5 ;  /* 0x00000001131b7824 */ /* 0x000fe400028e061b */
[----:B------:R-:W-:Y:S01]  /*4710*/  IMAD.MOV.U32 R35, RZ, RZ, RZ ;  /* 0x000000ffff237224 */ /* 0x000fe200078e00ff */
[----:B------:R-:W-:Y:S01]  /*4720*/  SEL R20, R20, R18, !P2 ;  /* 0x0000001214147207 */ /* 0x000fe20005000000 */
[----:B------:R-:W-:-:S04]  /*4730*/  IMAD.X R26, RZ, RZ, ~R17, P0 ;  /* 0x000000ffff1a7224 */ /* 0x000fc800000e0e11 */
[----:B------:R-:W-:Y:S01]  /*4740*/  IMAD.HI.U32 R34, R21, R20, RZ ;  /* 0x0000001415227227 */ /* 0x000fe200078e00ff */
[----:B------:R-:W-:Y:S02]  /*4750*/  SEL R19, R26, R17, !P2 ;  /* 0x000000111a137207 */ /* 0x000fe40005000000 */
        /* <DEDUP_REMOVED lines=8> */
[----:B------:R-:W-:Y:S01]  /*47e0*/  IMAD R21, R27, R39, R35 ;  /* 0x000000271b157224 */ /* 0x000fe200078e0223 */
[----:B------:R-:W-:Y:S01]  /*47f0*/  IADD3 R20, P0, -R34, R20, RZ ;  /* 0x0000001422147210 */ /* 0x000fe20007f1e1ff */
[----:B------:R-:W-:-:S03]  /*4800*/  IMAD.X R26, RZ, RZ, R26, P2 ;  /* 0x000000ffff1a7224 */ /* 0x000fc600010e061a */
[-C--:B------:R-:W-:Y:S01]  /*4810*/  ISETP.GE.U32.AND P4, PT, R20, R38.reuse, PT ;  /* 0x000000261400720c */ /* 0x080fe20003f86070 */
[-C--:B------:R-:W-:Y:S01]  /*4820*/  IMAD R34, R26, R38.reuse, R21 ;  /* 0x000000261a227224 */ /* 0x080fe200078e0215 */
[----:B------:R-:W-:-:S03]  /*4830*/  IADD3 R21, P3, R20, -R38, RZ ;  /* 0x8000002614157210 */ /* 0x000fc60007f7e0ff */
[----:B------:R-:W-:Y:S01]  /*4840*/  IMAD.X R19, R19, 0x1, ~R34, P0 ;  /* 0x0000000113137824 */ /* 0x000fe200000e0e22 */
[----:B------:R-:W-:-:S04]  /*4850*/  IADD3 R34, P2, R27, 0x1, RZ ;  /* 0x000000011b227810 */ /* 0x000fc80007f5e0ff */
[----:B------:R-:W-:-:S04]  /*4860*/  ISETP.GE.U32.AND.EX P4, PT, R19, R39, PT, P4 ;  /* 0x000000271300720c */ /* 0x000fc80003f86140 */
[----:B------:R-:W-:Y:S01]  /*4870*/  SEL R21, R21, R20, P4 ;  /* 0x0000001415157207 */ /* 0x000fe20002000000 */
[----:B------:R-:W-:Y:S01]  /*4880*/  IMAD.X R20, R19, 0x1, ~R39, P3 ;  /* 0x0000000113147824 */ /* 0x000fe200018e0e27 */
[----:B------:R-:W-:Y:S02]  /*4890*/  SEL R34, R34, R27, P4 ;  /* 0x0000001b22227207 */ /* 0x000fe40002000000 */
[----:B------:R-:W-:Y:S01]  /*48a0*/  ISETP.GE.U32.AND P0, PT, R21, R38, PT ;  /* 0x000000261500720c */ /* 0x000fe20003f06070 */
[----:B------:R-:W-:Y:S01]  /*48b0*/  IMAD.X R21, RZ, RZ, R26, P2 ;  /* 0x000000ffff157224 */ /* 0x000fe200010e061a */
[----:B------:R-:W-:Y:S02]  /*48c0*/  SEL R19, R20, R19, P4 ;  /* 0x0000001314137207 */ /* 0x000fe40002000000 */
[----:B------:R-:W-:Y:S02]  /*48d0*/  IADD3 R27, P2, R34, 0x1, RZ ;  /* 0x00000001221b7810 */ /* 0x000fe40007f5e0ff */
[----:B------:R-:W-:Y:S01]  /*48e0*/  SEL R21, R21, R26, P4 ;  /* 0x0000001a15157207 */ /* 0x000fe20002000000 */
[----:B------:R-:W-:Y:S01]  /*48f0*/  IMAD.MOV.U32 R26, RZ, RZ, R22 ;  /* 0x000000ffff1a7224 */ /* 0x000fe200078e0016 */
[----:B------:R-:W-:-:S02]  /*4900*/  ISETP.GE.U32.AND.EX P0, PT, R19, R39, PT, P0 ;  /* 0x000000271300720c */ /* 0x000fc40003f06100 */
[----:B------:R-:W-:Y:S02]  /*4910*/  IADD3.X R20, RZ, R21, RZ, P2, !PT ;  /* 0x00000015ff147210 */ /* 0x000fe400017fe4ff */
[----:B------:R-:W-:Y:S02]  /*4920*/  SEL R27, R27, R34, P0 ;  /* 0x000000221b1b7207 */ /* 0x000fe40000000000 */
[----:B------:R-:W-:Y:S02]  /*4930*/  LOP3.LUT R19, R23, R17, RZ, 0x3c, !PT ;  /* 0x0000001117137212 */ /* 0x000fe400078e3cff */
[----:B------:R-:W-:Y:S02]  /*4940*/  SEL R21, R20, R21, P0 ;  /* 0x0000001514157207 */ /* 0x000fe40000000000 */
[----:B------:R-:W-:Y:S02]  /*4950*/  IADD3 R20, P2, RZ, -R27, RZ ;  /* 0x8000001bff147210 */ /* 0x000fe40007f5e0ff */
[----:B------:R-:W-:-:S02]  /*4960*/  ISETP.GE.AND P3, PT, R19, RZ, PT ;  /* 0x000000ff1300720c */ /* 0x000fc40003f66270 */
[----:B------:R-:W-:Y:S01]  /*4970*/  ISETP.NE.U32.AND P0, PT, R24, RZ, PT ;  /* 0x000000ff1800720c */ /* 0x000fe20003f05070 */
[----:B------:R-:W-:Y:S01]  /*4980*/  IMAD.X R24, RZ, RZ, ~R21, P2 ;  /* 0x000000ffff187224 */ /* 0x000fe200010e0e15 */
[----:B------:R-:W-:Y:S01]  /*4990*/  SEL R20, R20, R27, !P3 ;  /* 0x0000001b14147207 */ /* 0x000fe20005800000 */
[----:B------:R-:W-:Y:S01]  /*49a0*/  IMAD.MOV.U32 R27, RZ, RZ, 0x0 ;  /* 0x00000000ff1b7424 */ /* 0x000fe200078e00ff */
[----:B------:R-:W-:Y:S02]  /*49b0*/  ISETP.NE.AND.EX P0, PT, R23, RZ, PT, P0 ;  /* 0x000000ff1700720c */ /* 0x000fe40003f05300 */
[----:B------:R-:W-:Y:S02]  /*49c0*/  SEL R24, R24, R21, !P3 ;  /* 0x0000001518187207 */ /* 0x000fe40005800000 */
[----:B------:R-:W-:Y:S02]  /*49d0*/  SEL R20, R20, 0xffffffff, P0 ;  /* 0xffffffff14147807 */ /* 0x000fe40000000000 */
[----:B------:R-:W-:Y:S01]  /*49e0*/  SEL R21, R24, 0xffffffff, P0 ;  /* 0xffffffff18157807 */ /* 0x000fe20000000000 */
[----:B------:R-:W-:Y:S06]  /*49f0*/  RET.REL.NODEC R26 `(_ZN5flash32flash_fwd_splitkv_combine_kernelI23Flash_fwd_kernel_traitsILi256ELi64ELi64ELi4ELb0ELb0EN7cutlass10bfloat16_tE19Flash_kernel_traitsILi256ELi64ELi64ELi4ES3_EELi4ELi5ELb0EEEvNS_16Flash_fwd_paramsE) ;  /* 0xffffb6001a007950 */ /* 0x000fec0003c3ffff */
.L_x_139:
        /* <DEDUP_REMOVED lines=16> */
.L_x_4862:


//--------------------- .text._ZN5flash32flash_fwd_splitkv_combine_kernelI23Flash_fwd_kernel_traitsILi256ELi64ELi64ELi4ELb0ELb0EN7cutlass10bfloat16_tE19Flash_kernel_traitsILi256ELi64ELi64ELi4ES3_EELi4ELi4ELb0EEEvNS_16Flash_fwd_paramsE --------------------------
	.section	.text._ZN5flash32flash_fwd_splitkv_combine_kernelI23Flash_fwd_kernel_traitsILi256ELi64ELi64ELi4ELb0ELb0EN7cutlass10bfloat16_tE19Flash_kernel_traitsILi256ELi64ELi64ELi4ES3_EELi4ELi4ELb0EEEvNS_16Flash_fwd_paramsE,"ax",@progbits
	.sectioninfo	@"SHI_REGISTERS=52"
	.align	128
        .global         _ZN5flash32flash_fwd_splitkv_combine_kernelI23Flash_fwd_kernel_traitsILi256ELi64ELi64ELi4ELb0ELb0EN7cutlass10bfloat16_tE19Flash_kernel_traitsILi256ELi64ELi64ELi4ES3_EELi4ELi4ELb0EEEvNS_16Flash_fwd_paramsE
        .type           _ZN5flash32flash_fwd_splitkv_combine_kernelI23Flash_fwd_kernel_traitsILi256ELi64ELi64ELi4ELb0ELb0EN7cutlass10bfloat16_tE19Flash_kernel_traitsILi256ELi64ELi64ELi4ES3_EELi4ELi4ELb0EEEvNS_16Flash_fwd_paramsE,@function
        .size           _ZN5flash32flash_fwd_splitkv_combine_kernelI23Flash_fwd_kernel_traitsILi256ELi64ELi64ELi4ELb0ELb0EN7cutlass10bfloat16_tE19Flash_kernel_traitsILi256ELi64ELi64ELi4ES3_EELi4ELi4ELb0EEEvNS_16Flash_fwd_paramsE,(.L_x_4863 - _ZN5flash32flash_fwd_splitkv_combine_kernelI23Flash_fwd_kernel_traitsILi256ELi64ELi64ELi4ELb0ELb0EN7cutlass10bfloat16_tE19Flash_kernel_traitsILi256ELi64ELi64ELi4ES3_EELi4ELi4ELb0EEEvNS_16Flash_fwd_paramsE)
        .other          _ZN5flash32flash_fwd_splitkv_combine_kernelI23Flash_fwd_kernel_traitsILi256ELi64ELi64ELi4ELb0ELb0EN7cutlass10bfloat16_tE19Flash_kernel_traitsILi256ELi64ELi64ELi4ES3_EELi4ELi4ELb0EEEvNS_16Flash_fwd_paramsE,@"STO_CUDA_ENTRY STV_DEFAULT"
_ZN5flash32flash_fwd_splitkv_combine_kernelI23Flash_fwd_kernel_traitsILi256ELi64ELi64ELi4ELb0ELb0EN7cutlass10bfloat16_tE19Flash_kernel_traitsILi256ELi64ELi64ELi4ES3_EELi4ELi4ELb0EEEvNS_16Flash_fwd_paramsE:
.text._ZN5flash32flash_fwd_splitkv_combine_kernelI23Flash_fwd_kernel_traitsILi256ELi64ELi64ELi4ELb0ELb0EN7cutlass10bfloat16_tE19Flash_kernel_traitsILi256ELi64ELi64ELi4ES3_EELi4ELi4ELb0EEEvNS_16Flash_fwd_paramsE:
        /* <DEDUP_REMOVED lines=23> */
[----:B------:R-:W-:Y:S05]  /*0170*/  CALL.REL.NOINC `($__internal_3_$__cuda_sm20_div_s64) ;  /* 0x0000433000007944 */ /* 0x000fea0003c00000 */
[----:B------:R-:W-:Y:S05]  /*0180*/  BRA `(.L_x_141) ;  /* 0x0000013000007947 */ /* 0x000fea0003800000 */
.L_x_140:
        /* <DEDUP_REMOVED lines=19> */
.L_x_141:
        /* <DEDUP_REMOVED lines=12> */
[----:B------:R-:W-:Y:S05]  /*0380*/  CALL.REL.NOINC `($__internal_3_$__cuda_sm20_div_s64) ;  /* 0x0000412000007944 */ /* 0x000fea0003c00000 */
[----:B------:R-:W-:Y:S02]  /*0390*/  MOV R8, R20 ;  /* 0x0000001400087202 */ /* 0x000fe40000000f00 */
[----:B------:R-:W-:Y:S01]  /*03a0*/  MOV R9, R21 ;  /* 0x0000001500097202 */ /* 0x000fe20000000f00 */
[----:B------:R-:W-:Y:S05]  /*03b0*/  BRA `(.L_x_144) ;  /* 0x0000013000007947 */ /* 0x000fea0003800000 */
.L_x_143:
        /* <DEDUP_REMOVED lines=19> */
.L_x_144:
[----:B------:R-:W-:Y:S05]  /*04f0*/  BSYNC B0 ;  /* 0x0000000000007941 */ /* 0x000fea0003800000 */
.L_x_142:
        /* <DEDUP_REMOVED lines=43> */
.L_x_146:
        /* <DEDUP_REMOVED lines=19> */
.L_x_147:
[----:B------:R-:W-:Y:S05]  /*08e0*/  BSYNC B0 ;  /* 0x0000000000007941 */ /* 0x000fea0003800000 */
.L_x_145:
        /* <DEDUP_REMOVED lines=74> */
[----:B------:R-:W-:Y:S02]  /*0d90*/  MOV R32, R20 ;  /* 0x0000001400207202 */ /* 0x000fe40000000f00 */
[----:B------:R-:W-:Y:S01]  /*0da0*/  MOV R33, R21 ;  /* 0x0000001500217202 */ /* 0x000fe20000000f00 */
[----:B------:R-:W-:Y:S05]  /*0db0*/  BRA `(.L_x_150) ;  /* 0x0000013000007947 */ /* 0x000fea0003800000 */
.L_x_149:
        /* <DEDUP_REMOVED lines=19> */
.L_x_150:
[----:B------:R-:W-:Y:S05]  /*0ef0*/  BSYNC B0 ;  /* 0x0000000000007941 */ /* 0x000fea0003800000 */
.L_x_148:
        /* <DEDUP_REMOVED lines=41> */
.L_x_152:
        /* <DEDUP_REMOVED lines=19> */
.L_x_153:
[----:B------:R-:W-:Y:S05]  /*12c0*/  BSYNC B0 ;  /* 0x0000000000007941 */ /* 0x000fea0003800000 */
.L_x_151:
        /* <DEDUP_REMOVED lines=131> */
.L_x_155:
[----:B------:R-:W-:Y:S05]  /*1b00*/  BSYNC B0 ;  /* 0x0000000000007941 */ /* 0x000fea0003800000 */
.L_x_154:
        /* <DEDUP_REMOVED lines=95> */
.L_x_160:
        /* <DEDUP_REMOVED lines=22> */
.L_x_161:
[----:B------:R-:W-:Y:S05]  /*2260*/  BSYNC B0 ;  /* 0x0000000000007941 */ /* 0x000fea0003800000 */
.L_x_159:
[----:B------:R-:W-:Y:S01]  /*2270*/  LOP3.LUT R19, R17, R0, RZ, 0xfc, !PT ;  /* 0x0000000011137212 */ /* 0x000fe200078efcff */
[----:B------:R-:W-:Y:S03]  /*2280*/  BSSY B0, `(.L_x_162) ;  /* 0x0000028000007945 */ /* 0x000fe60003800000 */
[----:B------:R-:W-:-:S13]  /*2290*/  ISETP.NE.U32.AND P0, PT, R19, RZ, PT ;  /* 0x000000ff1300720c */ /* 0x000fda0003f05070 */
[----:B------:R-:W-:Y:S05]  /*22a0*/  @!P0 BRA `(.L_x_163) ;  /* 0x000000f000008947 */ /* 0x000fea0003800000 */
[----:B------:R-:W-:Y:S01]  /*22b0*/  IMAD.MOV.U32 R24, RZ, RZ, R30 ;  /* 0x000000ffff187224 */ /* 0x000fe200078e001e */
[----:B------:R-:W-:Y:S02]  /*22c0*/  MOV R23, R0 ;  /* 0x0000000000177202 */ /* 0x000fe40000000f00 */
[----:B------:R-:W-:Y:S02]  /*22d0*/  MOV R22, 0x22f0 ;  /* 0x000022f000167802 */ /* 0x000fe40000000f00 */
[----:B------:R-:W-:Y:S05]  /*22e0*/  CALL.REL.NOINC `($__internal_3_$__cuda_sm20_div_s64) ;  /* 0x000021c000007944 */ /* 0x000fea0003c00000 */
        /* <DEDUP_REMOVED lines=11> */
.L_x_163:
        /* <DEDUP_REMOVED lines=22> */
.L_x_164:
[----:B------:R-:W-:Y:S05]  /*2500*/  BSYNC B0 ;  /* 0x0000000000007941 */ /* 0x000fea0003800000 */
.L_x_162:
        /* <DEDUP_REMOVED lines=11> */
[----:B------:R-:W-:Y:S05]  /*25c0*/  CALL.REL.NOINC `($__internal_3_$__cuda_sm20_div_s64) ;  /* 0x00001ee000007944 */ /* 0x000fea0003c00000 */
[----:B------:R-:W-:-:S04]  /*25d0*/  IADD3 R17, P0, RZ, -R20, RZ ;  /* 0x80000014ff117210 */ /* 0x000fc80007f1e0ff */
[----:B------:R-:W-:Y:S01]  /*25e0*/  IADD3.X R18, RZ, ~R21, RZ, P0, !PT ;  /* 0x80000015ff127210 */ /* 0x000fe200007fe4ff */
[----:B------:R-:W-:-:S04]  /*25f0*/  IMAD.WIDE.U32 R36, R5, R17, R36 ;  /* 0x0000001105247225 */ /* 0x000fc800078e0024 */
[----:B------:R-:W-:-:S04]  /*2600*/  IMAD R18, R18, R5, RZ ;  /* 0x0000000512127224 */ /* 0x000fc800078e02ff */
[----:B------:R-:W-:-:S05]  /*2610*/  IMAD R4, R4, R17, R18 ;  /* 0x0000001104047224 */ /* 0x000fca00078e0212 */
[----:B------:R-:W-:Y:S01]  /*2620*/  IADD3 R4, R37, R4, RZ ;  /* 0x0000000425047210 */ /* 0x000fe20007ffe0ff */
[----:B------:R-:W-:Y:S05]  /*2630*/  BRA `(.L_x_167) ;  /* 0x0000016000007947 */ /* 0x000fea0003800000 */
.L_x_166:
        /* <DEDUP_REMOVED lines=22> */
.L_x_167:
[----:B------:R-:W-:Y:S05]  /*27a0*/  BSYNC B0 ;  /* 0x0000000000007941 */ /* 0x000fea0003800000 */
.L_x_165:
        /* <DEDUP_REMOVED lines=38> */
[----:B------:R-:W-:Y:S05]  /*2a10*/  CALL.REL.NOINC `($__internal_3_$__cuda_sm20_div_s64) ;  /* 0x00001a9000007944 */ /* 0x000fea0003c00000 */
        /* <DEDUP_REMOVED lines=12> */
.L_x_169:
        /* <DEDUP_REMOVED lines=23> */
.L_x_170:
[----:B------:R-:W-:Y:S05]  /*2c50*/  BSYNC B0 ;  /* 0x0000000000007941 */ /* 0x000fea0003800000 */
.L_x_168:
        /* <DEDUP_REMOVED lines=19> */
.L_x_172:
        /* <DEDUP_REMOVED lines=22> */
.L_x_173:
[----:B------:R-:W-:Y:S05]  /*2ef0*/  BSYNC B0 ;  /* 0x0000000000007941 */ /* 0x000fea0003800000 */
.L_x_171:
        /* <DEDUP_REMOVED lines=20> */
.L_x_175:
        /* <DEDUP_REMOVED lines=23> */
.L_x_176:
[----:B------:R-:W-:Y:S05]  /*31b0*/  BSYNC B0 ;  /* 0x0000000000007941 */ /* 0x000fea0003800000 */
.L_x_174:
        /* <DEDUP_REMOVED lines=25> */
[----:B------:R-:W-:Y:S05]  /*3350*/  CALL.REL.NOINC `($__internal_3_$__cuda_sm20_div_s64) ;  /* 0x0000115000007944 */ /* 0x000fea0003c00000 */
        /* <DEDUP_REMOVED lines=12> */
.L_x_178:
        /* <DEDUP_REMOVED lines=23> */
.L_x_179:
[----:B------:R-:W-:Y:S05]  /*3590*/  BSYNC B0 ;  /* 0x0000000000007941 */ /* 0x000fea0003800000 */
.L_x_177:
        /* <DEDUP_REMOVED lines=29> */
.L_x_181:
        /* <DEDUP_REMOVED lines=23> */
.L_x_182:
[----:B------:R-:W-:Y:S05]  /*38e0*/  BSYNC B0 ;  /* 0x0000000000007941 */ /* 0x000fea0003800000 */
.L_x_180:
        /* <DEDUP_REMOVED lines=20> */
.L_x_158:
[----:B------:R-:W-:-:S04]  /*3a30*/  LEA R2, P0, R36, c[0x0][0x200], 0x2 ;  /* 0x0000800024027a11 */ /* 0x000fc800078010ff */
[----:B------:R-:W-:-:S05]  /*3a40*/  LEA.HI.X R3, R36, c[0x0][0x204], R37, 0x2, P0 ;  /* 0x0000810024037a11 */ /* 0x000fca00000f1425 */
[----:B------:R0:W-:Y:S04]  /*3a50*/  STG.E [R2.64], R28 ;  /* 0x0000001c02007986 */ /* 0x0001e8000c10190a */
.L_x_157:
[----:B------:R-:W-:Y:S05]  /*3a60*/  BSYNC B1 ;  /* 0x0000000000017941 */ /* 0x000fea0003800000 */
.L_x_156:
[----:B------:R-:W1:Y:S01]  /*3a70*/  S2R R25, SR_TID.X ;  /* 0x0000000000197919 */ /* 0x000e620000002100 */
[----:B------:R-:W-:Y:S01]  /*3a80*/  IMAD.MOV.U32 R9, RZ, RZ, RZ ;  /* 0x000000ffff097224 */ /* 0x000fe200078e00ff */
[----:B------:R-:W-:Y:S01]  /*3a90*/  CS2R R6, SRZ ;  /* 0x0000000000067805 */ /* 0x000fe2000001ff00 */
[----:B-1----:R-:W-:-:S04]  /*3aa0*/  SHF.R.S32.HI R24, RZ, 0x1f, R25 ;  /* 0x0000001fff187819 */ /* 0x002fc80000011419 */
[CC--:B0-----:R-:W-:Y:S02]  /*3ab0*/  LEA.HI R2, R24.reuse, R25.reuse, RZ, 0x4 ;  /* 0x0000001918027211 */ /* 0x0c1fe400078f20ff */
[----:B------:R-:W-:Y:S02]  /*3ac0*/  LEA.HI R24, R24, R25, RZ, 0x5 ;  /* 0x0000001918187211 */ /* 0x000fe400078f28ff */
[----:B------:R-:W-:Y:S02]  /*3ad0*/  LOP3.LUT R0, R2, 0xfffffff0, RZ, 0xc0, !PT ;  /* 0xfffffff002007812 */ /* 0x000fe400078ec0ff */
[----:B------:R-:W-:Y:S02]  /*3ae0*/  LOP3.LUT R4, R24, 0x3fffffe0, RZ, 0xc0, !PT ;  /* 0x3fffffe018047812 */ /* 0x000fe400078ec0ff */
[----:B------:R-:W-:Y:S01]  /*3af0*/  SHF.R.S32.HI R24, RZ, 0x5, R24 ;  /* 0x00000005ff187819 */ /* 0x000fe20000011418 */
[----:B------:R-:W-:-:S05]  /*3b00*/  IMAD.IADD R0, R25, 0x1, -R0 ;  /* 0x0000000119007824 */ /* 0x000fca00078e0a00 */
[----:B------:R-:W-:-:S04]  /*3b10*/  ISETP.GE.AND P0, PT, R0, c[0x0][0x314], PT ;  /* 0x0000c50000007a0c */ /* 0x000fc80003f06270 */
[C---:B------:R-:W-:Y:S01]  /*3b20*/  ISETP.GT.OR P0, PT, R25.reuse, 0x3f, P0 ;  /* 0x0000003f1900780c */ /* 0x040fe20000704670 */
[----:B------:R-:W-:-:S04]  /*3b30*/  IMAD.IADD R25, R25, 0x1, -R4 ;  /* 0x0000000119197824 */ /* 0x000fc800078e0a04 */
[----:B------:R-:W-:-:S05]  /*3b40*/  IMAD.SHL.U32 R25, R25, 0x4, RZ ;  /* 0x0000000419197824 */ /* 0x000fca00078e00ff */
[----:B------:R-:W-:-:S03]  /*3b50*/  IADD3 R23, R25, 0x80, RZ ;  /* 0x0000008019177810 */ /* 0x000fc60007ffe0ff */
[----:B------:R-:W-:Y:S01]  /*3b60*/  @!P0 FADD.FTZ R3, -R28, R29 ;  /* 0x0000001d1c038221 */ /* 0x000fe20000010100 */
[----:B------:R-:W-:Y:S01]  /*3b70*/  @!P0 SHF.R.S32.HI R5, RZ, 0x4, R2 ;  /* 0x00000004ff058819 */ /* 0x000fe20000011402 */
[----:B------:R-:W-:Y:S02]  /*3b80*/  IMAD.MOV.U32 R2, RZ, RZ, c[0x0][0x314] ;  /* 0x0000c500ff027624 */ /* 0x000fe400078e00ff */
[----:B------:R-:W-:Y:S02]  /*3b90*/  @!P0 FMUL.FTZ R3, R3, 1.4426950216293334961 ;  /* 0x3fb8aa3b03038820 */ /* 0x000fe40000410000 */
[----:B------:R-:W-:Y:S02]  /*3ba0*/  @!P0 IMAD R0, R0, 0x5, R5 ;  /* 0x0000000500008824 */ /* 0x000fe400078e0205 */
[----:B------:R-:W-:Y:S02]  /*3bb0*/  CS2R R4, SRZ ;  /* 0x0000000000047805 */ /* 0x000fe4000001ff00 */
[----:B------:R-:W0:Y:S02]  /*3bc0*/  @!P0 MUFU.EX2 R3, R3 ;  /* 0x0000000300038308 */ /* 0x000e240000000800 */
[----:B0-----:R0:W-:Y:S04]  /*3bd0*/  @!P0 STS [R0.X4], R3 ;  /* 0x0000000300008388 */ /* 0x0011e80000004800 */
[----:B------:R-:W-:Y:S01]  /*3be0*/  BAR.SYNC.DEFER_BLOCKING 0x0 ;  /* 0x0000000000007b1d */ /* 0x000fe20000010000 */
[----:B------:R-:W-:-:S02]  /*3bf0*/  ISETP.GE.AND P0, PT, R2, 0x1, PT ;  /* 0x000000010200780c */ /* 0x000fc40003f06270 */
        /* <DEDUP_REMOVED lines=23> */
[----:B------:R-:W-:Y:S02]  /*3d70*/  IMAD.X R21, RZ, RZ, R21, P0 ;  /* 0x000000ffff157224 */ /* 0x000fe400000e0615 */
.L_x_186:
        /* <DEDUP_REMOVED lines=10> */
.L_x_185:
[----:B------:R-:W-:Y:S05]  /*3e20*/  BSYNC B0 ;  /* 0x0000000000007941 */ /* 0x000fea0003800000 */
.L_x_184:
        /* <DEDUP_REMOVED lines=15> */
.L_x_183:
        /* <DEDUP_REMOVED lines=89> */
        .weak           $__internal_3_$__cuda_sm20_div_s64
        .type           $__internal_3_$__cuda_sm20_div_s64,@function
        .size           $__internal_3_$__cuda_sm20_div_s64,(.L_x_4863 - $__internal_3_$__cuda_sm20_div_s64)
$__internal_3_$__cuda_sm20_div_s64:
        /* <DEDUP_REMOVED lines=83> */
[----:B------:R-:W-:Y:S06]  /*49e0*/  RET.REL.NODEC R26 `(_ZN5flash32flash_fwd_splitkv_combine_kernelI23Flash_fwd_kernel_traitsILi256ELi64ELi64ELi4ELb0ELb0EN7cutlass10bfloat16_tE19Flash_kernel_traitsILi256ELi64ELi64ELi4ES3_EELi4ELi4ELb0EEEvNS_16Flash_fwd_paramsE) ;  /* 0xffffb6101a007950 */ /* 0x000fec0003c3ffff */
.L_x_187:
        /* <DEDUP_REMOVED lines=9> */
.L_x_4863:


//--------------------- .text._ZN5flash32flash_fwd_splitkv_combine_kernelI23Flash_fwd_kernel_traitsILi256ELi64ELi64ELi4ELb0ELb0EN7cutlass10bfloat16_tE19Flash_kernel_traitsILi256ELi64ELi64ELi4ES3_EELi4ELi3ELb0EEEvNS_16Flash_fwd_paramsE --------------------------
	.section	.text._ZN5flash32flash_fwd_splitkv_combine_kernelI23Flash_fwd_kernel_traitsILi256ELi64ELi64ELi4ELb0ELb0EN7cutlass10bfloat16_tE19Flash_kernel_traitsILi256ELi64ELi64ELi4ES3_EELi4ELi3ELb0EEEvNS_16Flash_fwd_paramsE,"ax",@progbits
	.sectioninfo	@"SHI_REGISTERS=52"
	.align	128
        .global         _ZN5flash32flash_fwd_splitkv_combine_kernelI23Flash_fwd_kernel_traitsILi256ELi64ELi64ELi4ELb0ELb0EN7cutlass10bfloat16_tE19Flash_kernel_traitsILi256ELi64ELi64ELi4ES3_EELi4ELi3ELb0EEEvNS_16Flash_fwd_paramsE
        .type           _ZN5flash32flash_fwd_splitkv_combine_kernelI23Flash_fwd_kernel_traitsILi256ELi64ELi64ELi4ELb0ELb0EN7cutlass10bfloat16_tE19Flash_kernel_traitsILi256ELi64ELi64ELi4ES3_EELi4ELi3ELb0EEEvNS_16Flash_fwd_paramsE,@function
        .size           _ZN5flash32flash_fwd_splitkv_combine_kernelI23Flash_fwd_kernel_traitsILi256ELi64ELi64ELi4ELb0ELb0EN7cutlass10bfloat16_tE19Flash_kernel_traitsILi256ELi64ELi64ELi4ES3_EELi4ELi3ELb0EEEvNS_16Flash_fwd_paramsE,(.L_x_4864 - _ZN5flash32flash_fwd_splitkv_combine_kernelI23Flash_fwd_kernel_traitsILi256ELi64ELi64ELi4ELb0ELb0EN7cutlass10bfloat16_tE19Flash_kernel_traitsILi256ELi64ELi64ELi4ES3_EELi4ELi3ELb0EEEvNS_16Flash_fwd_paramsE)
        .other          _ZN5flash32flash_fwd_splitkv_combine_kernelI23Flash_fwd_kernel_traitsILi256ELi64ELi64ELi4ELb0ELb0EN7cutlass10bfloat16_tE19Flash_kernel_traitsILi256ELi64ELi64ELi4ES3_EELi4ELi3ELb0EEEvNS_16Flash_fwd_paramsE,@"STO_CUDA_ENTRY STV_DEFAULT"
_ZN5flash32flash_fwd_splitkv_combine_kernelI23Flash_fwd_kernel_traitsILi256ELi64ELi64ELi4ELb0ELb0EN7cutlass10bfloat16_tE19Flash_kernel_traitsILi256ELi64ELi64ELi4ES3_EELi4ELi3ELb0EEEvNS_16Flash_fwd_paramsE:
.text._ZN5flash32flash_fwd_splitkv_combine_kernelI23Flash_fwd_kernel_traitsILi256ELi64ELi64ELi4ELb0ELb0EN7cutlass10bfloat16_tE19Flash_kernel_traitsILi256ELi64ELi64ELi4ES3_EELi4ELi3ELb0EEEvNS_16Flash_fwd_paramsE:
        /* <DEDUP_REMOVED lines=23> */
[----:B------:R-:W-:Y:S05]  /*0170*/  CALL.REL.NOINC `($__internal_4_$__cuda_sm20_div_s64) ;  /* 0x000042f000007944 */ /* 0x000fea0003c00000 */
[----:B------:R-:W-:Y:S05]  /*0180*/  BRA `(.L_x_189) ;  /* 0x0000013000007947 */ /* 0x000fea0003800000 */
.L_x_188:
        /* <DEDUP_REMOVED lines=19> */
.L_x_189:
        /* <DEDUP_REMOVED lines=12> */
[----:B------:R-:W-:Y:S05]  /*0380*/  CALL.REL.NOINC `($__internal_4_$__cuda_sm20_div_s64) ;  /* 0x000040e000007944 */ /* 0x000fea0003c00000 */
[----:B------:R-:W-:Y:S02]  /*0390*/  MOV R8, R20 ;  /* 0x0000001400087202 */ /* 0x000fe40000000f00 */
[----:B------:R-:W-:Y:S01]  /*03a0*/  MOV R9, R21 ;  /* 0x0000001500097202 */ /* 0x000fe20000000f00 */
[----:B------:R-:W-:Y:S05]  /*03b0*/  BRA `(.L_x_192) ;  /* 0x0000013000007947 */ /* 0x000fea0003800000 */
.L_x_191:
        /* <DEDUP_REMOVED lines=19> */
.L_x_192:
[----:B------:R-:W-:Y:S05]  /*04f0*/  BSYNC B0 ;  /* 0x0000000000007941 */ /* 0x000fea0003800000 */
.L_x_190:
        /* <DEDUP_REMOVED lines=43> */
.L_x_194:
        /* <DEDUP_REMOVED lines=19> */
.L_x_195:
[----:B------:R-:W-:Y:S05]  /*08e0*/  BSYNC B0 ;  /* 0x0000000000007941 */ /* 0x000fea0003800000 */
.L_x_193:
        /* <DEDUP_REMOVED lines=74> */
[----:B------:R-:W-:Y:S02]  /*0d90*/  MOV R32, R20 ;  /* 0x0000001400207202 */ /* 0x000fe40000000f00 */
[----:B------:R-:W-:Y:S01]  /*0da0*/  MOV R33, R21 ;  /* 0x0000001500217202 */ /* 0x000fe20000000f00 */
[----:B------:R-:W-:Y:S05]  /*0db0*/  BRA `(.L_x_198) ;  /* 0x0000013000007947 */ /* 0x000fea0003800000 */
.L_x_197:
        /* <DEDUP_REMOVED lines=19> */
.L_x_198:
[----:B------:R-:W-:Y:S05]  /*0ef0*/  BSYNC B0 ;  /* 0x0000000000007941 */ /* 0x000fea0003800000 */
.L_x_196:
        /* <DEDUP_REMOVED lines=41> */
.L_x_200:
        /* <DEDUP_REMOVED lines=19> */
.L_x_201:
[----:B------:R-:W-:Y:S05]  /*12c0*/  BSYNC B0 ;  /* 0x0000000000007941 */ /* 0x000fea0003800000 */
.L_x_199:
        /* <DEDUP_REMOVED lines=131> */
.L_x_203:
[----:B------:R-:W-:Y:S05]  /*1b00*/  BSYNC B0 ;  /* 0x0000000000007941 */ /* 0x000fea0003800000 */
.L_x_202:
        /* <DEDUP_REMOVED lines=19> */
[----:B0-----:R-:W0:Y:S02]  /*1c40*/  SHFL.BFLY PT, R27, R22, 0x2, 0x1f ;  /* 0x0c401f00161b7f89 */ /* 0x001e2400000e0000 */
[----:B0-----:R-:W-:Y:S02]  /*1c50*/  FMNMX.FTZ R27, R22, R27, !PT ;  /* 0x0000001b161b7209 */ /* 0x001fe40007810000 */
[----:B------:R-:W-:-:S03]  /*1c60*/  SHF.R.S32.HI R22, RZ, 0x1f, R3 ;  /* 0x0000001fff167819 */ /* 0x000fc60000011403 */
        /* <DEDUP_REMOVED lines=69> */
.L_x_208:
        /* <DEDUP_REMOVED lines=22> */
.L_x_209:
[----:B------:R-:W-:Y:S05]  /*2220*/  BSYNC B0 ;  /* 0x0000000000007941 */ /* 0x000fea0003800000 */
.L_x_207:
[----:B------:R-:W-:Y:S01]  /*2230*/  LOP3.LUT R19, R17, R0, RZ, 0xfc, !PT ;  /* 0x0000000011137212 */ /* 0x000fe200078efcff */
[----:B------:R-:W-:Y:S03]  /*2240*/  BSSY B0, `(.L_x_210) ;  /* 0x0000028000007945 */ /* 0x000fe60003800000 */
[----:B------:R-:W-:-:S13]  /*2250*/  ISETP.NE.U32.AND P0, PT, R19, RZ, PT ;  /* 0x000000ff1300720c */ /* 0x000fda0003f05070 */
[----:B------:R-:W-:Y:S05]  /*2260*/  @!P0 BRA `(.L_x_211) ;  /* 0x000000f000008947 */ /* 0x000fea0003800000 */
[----:B------:R-:W-:Y:S01]  /*2270*/  IMAD.MOV.U32 R24, RZ, RZ, R30 ;  /* 0x000000ffff187224 */ /* 0x000fe200078e001e */
[----:B------:R-:W-:Y:S02]  /*2280*/  MOV R23, R0 ;  /* 0x0000000000177202 */ /* 0x000fe40000000f00 */
[----:B------:R-:W-:Y:S02]  /*2290*/  MOV R22, 0x22b0 ;  /* 0x000022b000167802 */ /* 0x000fe40000000f00 */
[----:B------:R-:W-:Y:S05]  /*22a0*/  CALL.REL.NOINC `($__internal_4_$__cuda_sm20_div_s64) ;  /* 0x000021c000007944 */ /* 0x000fea0003c00000 */
        /* <DEDUP_REMOVED lines=11> */
.L_x_211:
        /* <DEDUP_REMOVED lines=22> */
.L_x_212:
[----:B------:R-:W-:Y:S05]  /*24c0*/  BSYNC B0 ;  /* 0x0000000000007941 */ /* 0x000fea0003800000 */
.L_x_210:
        /* <DEDUP_REMOVED lines=11> */
[----:B------:R-:W-:Y:S05]  /*2580*/  CALL.REL.NOINC `($__internal_4_$__cuda_sm20_div_s64) ;  /* 0x00001ee000007944 */ /* 0x000fea0003c00000 */
[----:B------:R-:W-:-:S04]  /*2590*/  IADD3 R17, P0, RZ, -R20, RZ ;  /* 0x80000014ff117210 */ /* 0x000fc80007f1e0ff */
[----:B------:R-:W-:Y:S01]  /*25a0*/  IADD3.X R18, RZ, ~R21, RZ, P0, !PT ;  /* 0x80000015ff127210 */ /* 0x000fe200007fe4ff */
[----:B------:R-:W-:-:S04]  /*25b0*/  IMAD.WIDE.U32 R36, R5, R17, R36 ;  /* 0x0000001105247225 */ /* 0x000fc800078e0024 */
[----:B------:R-:W-:-:S04]  /*25c0*/  IMAD R18, R18, R5, RZ ;  /* 0x0000000512127224 */ /* 0x000fc800078e02ff */
[----:B------:R-:W-:-:S05]  /*25d0*/  IMAD R4, R4, R17, R18 ;  /* 0x0000001104047224 */ /* 0x000fca00078e0212 */
[----:B------:R-:W-:Y:S01]  /*25e0*/  IADD3 R4, R37, R4, RZ ;  /* 0x0000000425047210 */ /* 0x000fe20007ffe0ff */
[----:B------:R-:W-:Y:S05]  /*25f0*/  BRA `(.L_x_215) ;  /* 0x0000016000007947 */ /* 0x000fea0003800000 */
.L_x_214:
        /* <DEDUP_REMOVED lines=22> */
.L_x_215:
[----:B------:R-:W-:Y:S05]  /*2760*/  BSYNC B0 ;  /* 0x0000000000007941 */ /* 0x000fea0003800000 */
.L_x_213:
        /* <DEDUP_REMOVED lines=38> */
[----:B------:R-:W-:Y:S05]  /*29d0*/  CALL.REL.NOINC `($__internal_4_$__cuda_sm20_div_s64) ;  /* 0x00001a9000007944 */ /* 0x000fea0003c00000 */
        /* <DEDUP_REMOVED lines=12> */
.L_x_217:
        /* <DEDUP_REMOVED lines=23> */
.L_x_218:
[----:B------:R-:W-:Y:S05]  /*2c10*/  BSYNC B0 ;  /* 0x0000000000007941 */ /* 0x000fea0003800000 */
.L_x_216:
        /* <DEDUP_REMOVED lines=19> */
.L_x_220:
        /* <DEDUP_REMOVED lines=22> */
.L_x_221:
[----:B------:R-:W-:Y:S05]  /*2eb0*/  BSYNC B0 ;  /* 0x0000000000007941 */ /* 0x000fea0003800000 */
.L_x_219:
        /* <DEDUP_REMOVED lines=20> */
.L_x_223:
        /* <DEDUP_REMOVED lines=23> */
.L_x_224:
[----:B------:R-:W-:Y:S05]  /*3170*/  BSYNC B0 ;  /* 0x0000000000007941 */ /* 0x000fea0003800000 */
.L_x_222:
        /* <DEDUP_REMOVED lines=25> */
[----:B------:R-:W-:Y:S05]  /*3310*/  CALL.REL.NOINC `($__internal_4_$__cuda_sm20_div_s64) ;  /* 0x0000115000007944 */ /* 0x000fea0003c00000 */
        /* <DEDUP_REMOVED lines=12> */
.L_x_226:
        /* <DEDUP_REMOVED lines=23> */
.L_x_227:
[----:B------:R-:W-:Y:S05]  /*3550*/  BSYNC B0 ;  /* 0x0000000000007941 */ /* 0x000fea0003800000 */
.L_x_225:
        /* <DEDUP_REMOVED lines=29> */
.L_x_229:
        /* <DEDUP_REMOVED lines=23> */
.L_x_230:
[----:B------:R-:W-:Y:S05]  /*38a0*/  BSYNC B0 ;  /* 0x0000000000007941 */ /* 0x000fea0003800000 */
.L_x_228:
        /* <DEDUP_REMOVED lines=20> */
.L_x_206:
[----:B------:R-:W-:-:S04]  /*39f0*/  LEA R2, P0, R36, c[0x0][0x200], 0x2 ;  /* 0x0000800024027a11 */ /* 0x000fc800078010ff */
[----:B------:R-:W-:-:S05]  /*3a00*/  LEA.HI.X R3, R36, c[0x0][0x204], R37, 0x2, P0 ;  /* 0x0000810024037a11 */ /* 0x000fca00000f1425 */
[----:B------:R0:W-:Y:S04]  /*3a10*/  STG.E [R2.64], R28 ;  /* 0x0000001c02007986 */ /* 0x0001e8000c10190a */
.L_x_205:
[----:B------:R-:W-:Y:S05]  /*3a20*/  BSYNC B1 ;  /* 0x0000000000017941 */ /* 0x000fea0003800000 */
.L_x_204:
        /* <DEDUP_REMOVED lines=49> */
.L_x_234:
        /* <DEDUP_REMOVED lines=10> */
.L_x_233:
[----:B------:R-:W-:Y:S05]  /*3de0*/  BSYNC B0 ;  /* 0x0000000000007941 */ /* 0x000fea0003800000 */
.L_x_232:
        /* <DEDUP_REMOVED lines=15> */
.L_x_231:
        /* <DEDUP_REMOVED lines=89> */
        .weak           $__internal_4_$__cuda_sm20_div_s64
        .type           $__internal_4_$__cuda_sm20_div_s64,@function
        .size           $__internal_4_$__cuda_sm20_div_s64,(.L_x_4864 - $__internal_4_$__cuda_sm20_div_s64)
$__internal_4_$__cuda_sm20_div_s64:
        /* <DEDUP_REMOVED lines=83> */
[----:B------:R-:W-:Y:S06]  /*49a0*/  RET.REL.NODEC R26 `(_ZN5flash32flash_fwd_splitkv_combine_kernelI23Flash_fwd_kernel_traitsILi256ELi64ELi64ELi4ELb0ELb0EN7cutlass10bfloat16_tE19Flash_kernel_traitsILi256ELi64ELi64ELi4ES3_EELi4ELi3ELb0EEEvNS_16Flash_fwd_paramsE) ;  /* 0xffffb6501a007950 */ /* 0x000fec0003c3ffff */
.L_x_235:
        /* <DEDUP_REMOVED lines=13> */
.L_x_4864:


//--------------------- .text._ZN5flash32flash_fwd_splitkv_combine_kernelI23Flash_fwd_kernel_traitsILi256ELi64ELi64ELi4ELb0ELb0EN7cutlass10bfloat16_tE19Flash_kernel_traitsILi256ELi64ELi64ELi4ES3_EELi4ELi2ELb0EEEvNS_16Flash_fwd_paramsE --------------------------
	.section	.text._ZN5flash32flash_fwd_splitkv_combine_kernelI23Flash_fwd_kernel_traitsILi256ELi64ELi64ELi4ELb0ELb0EN7cutlass10bfloat16_tE19Flash_kernel_traitsILi256ELi64ELi64ELi4ES3_EELi4ELi2ELb0EEEvNS_16Flash_fwd_paramsE,"ax",@progbits
	.sectioninfo	@"SHI_REGISTERS=54"
	.align	128
        .global         _ZN5flash32flash_fwd_splitkv_combine_kernelI23Flash_fwd_kernel_traitsILi256ELi64ELi64ELi4ELb0ELb0EN7cutlass10bfloat16_tE19Flash_kernel_traitsILi256ELi64ELi64ELi4ES3_EELi4ELi2ELb0EEEvNS_16Flash_fwd_paramsE
        .type           _ZN5flash32flash_fwd_splitkv_combine_kernelI23Flash_fwd_kernel_traitsILi256ELi64ELi64ELi4ELb0ELb0EN7cutlass10bfloat16_tE19Flash_kernel_traitsILi256ELi64ELi64ELi4ES3_EELi4ELi2ELb0EEEvNS_16Flash_fwd_paramsE,@function
        .size           _ZN5flash32flash_fwd_splitkv_combine_kernelI23Flash_fwd_kernel_traitsILi256ELi64ELi64ELi4ELb0ELb0EN7cutlass10bfloat16_tE19Flash_kernel_traitsILi256ELi64ELi64ELi4ES3_EELi4ELi2ELb0EEEvNS_16Flash_fwd_paramsE,(.L_x_4865 - _ZN5flash32flash_fwd_splitkv_combine_kernelI23Flash_fwd_kernel_traitsILi256ELi64ELi64ELi4ELb0ELb0EN7cutlass10bfloat16_tE19Flash_kernel_traitsILi256ELi64ELi64ELi4ES3_EELi4ELi2ELb0EEEvNS_16Flash_fwd_paramsE)
        .other          _ZN5flash32flash_fwd_splitkv_combine_kernelI23Flash_fwd_kernel_traitsILi256ELi64ELi64ELi4ELb0ELb0EN7cutlass10bfloat16_tE19Flash_kernel_traitsILi256ELi64ELi64ELi4ES3_EELi4ELi2ELb0EEEvNS_16Flash_fwd_paramsE,@"STO_CUDA_ENTRY STV_DEFAULT"
_ZN5flash32flash_fwd_splitkv_combine_kernelI23Flash_fwd_kernel_traitsILi256ELi64ELi64ELi4ELb0ELb0EN7cutlass10bfloat16_tE19Flash_kernel_traitsILi256ELi64ELi64ELi4ES3_EELi4ELi2ELb0EEEvNS_16Flash_fwd_paramsE:
.text._ZN5flash32flash_fwd_splitkv_combine_kernelI23Flash_fwd_kernel_traitsILi256ELi64ELi64ELi4ELb0ELb0EN7cutlass10bfloat16_tE19Flash_kernel_traitsILi256ELi64ELi64ELi4ES3_EELi4ELi2ELb0EEEvNS_16Flash_fwd_paramsE:
        /* <DEDUP_REMOVED lines=23> */
[----:B------:R-:W-:Y:S05]  /*0170*/  CALL.REL.NOINC `($__internal_5_$__cuda_sm20_div_s64) ;  /* 0x0000423000007944 */ /* 0x000fea0003c00000 */
[----:B------:R-:W-:Y:S01]  /*0180*/  MOV R24, R0 ;  /* 0x0000000000187202 */ /* 0x000fe20000000f00 */
[----:B------:R-:W-:Y:S05]  /*0190*/  BRA `(.L_x_237) ;  /* 0x0000013000007947 */ /* 0x000fea0003800000 */
.L_x_236:
        /* <DEDUP_REMOVED lines=19> */
.L_x_237:
        /* <DEDUP_REMOVED lines=8> */
[----:B------:R-:W-:Y:S02]  /*0350*/  MOV R21, R25 ;  /* 0x0000001900157202 */ /* 0x000fe40000000f00 */
[----:B------:R-:W-:Y:S02]  /*0360*/  MOV R20, 0x380 ;  /* 0x0000038000147802 */ /* 0x000fe40000000f00 */
[----:B------:R-:W-:Y:S05]  /*0370*/  CALL.REL.NOINC `($__internal_5_$__cuda_sm20_div_s64) ;  /* 0x0000403000007944 */ /* 0x000fea0003c00000 */
[----:B------:R-:W-:Y:S02]  /*0380*/  MOV R12, R0 ;  /* 0x00000000000c7202 */ /* 0x000fe40000000f00 */
[----:B------:R-:W-:Y:S01]  /*0390*/  MOV R13, R25 ;  /* 0x00000019000d7202 */ /* 0x000fe20000000f00 */
[----:B------:R-:W-:Y:S05]  /*03a0*/  BRA `(.L_x_240) ;  /* 0x0000013000007947 */ /* 0x000fea0003800000 */
.L_x_239:
        /* <DEDUP_REMOVED lines=19> */
.L_x_240:
[----:B------:R-:W-:Y:S05]  /*04e0*/  BSYNC B0 ;  /* 0x0000000000007941 */ /* 0x000fea0003800000 */
.L_x_238:
        /* <DEDUP_REMOVED lines=44> */
.L_x_242:
        /* <DEDUP_REMOVED lines=19> */
.L_x_243:
[----:B------:R-:W-:Y:S05]  /*08e0*/  BSYNC B0 ;  /* 0x0000000000007941 */ /* 0x000fea0003800000 */
.L_x_241:
        /* <DEDUP_REMOVED lines=70> */
[----:B------:R-:W-:Y:S02]  /*0d50*/  MOV R20, 0xd70 ;  /* 0x00000d7000147802 */ /* 0x000fe40000000f00 */
[----:B------:R-:W-:Y:S05]  /*0d60*/  CALL.REL.NOINC `($__internal_5_$__cuda_sm20_div_s64) ;  /* 0x0000364000007944 */ /* 0x000fea0003c00000 */
[----:B------:R-:W-:Y:S02]  /*0d70*/  MOV R32, R0 ;  /* 0x0000000000207202 */ /* 0x000fe40000000f00 */
[----:B------:R-:W-:Y:S01]  /*0d80*/  MOV R33, R25 ;  /* 0x0000001900217202 */ /* 0x000fe20000000f00 */
[----:B------:R-:W-:Y:S05]  /*0d90*/  BRA `(.L_x_246) ;  /* 0x0000013000007947 */ /* 0x000fea0003800000 */
.L_x_245:
        /* <DEDUP_REMOVED lines=19> */
.L_x_246:
[----:B------:R-:W-:Y:S05]  /*0ed0*/  BSYNC B0 ;  /* 0x0000000000007941 */ /* 0x000fea0003800000 */
.L_x_244:
        /* <DEDUP_REMOVED lines=15> */
[----:B------:R-:W-:-:S05]  /*0fd0*/  IMAD R0, R21, R0, R2 ;  /* 0x0000000015007224 */ /* 0x000fca00078e0202 */
[----:B------:R-:W-:-:S13]  /*0fe0*/  ISETP.GT.U32.AND P1, PT, R15, R0, PT ;  /* 0x000000000f00720c */ /* 0x000fda0003f24070 */
[----:B------:R-:W-:Y:S01]  /*0ff0*/  @!P1 IMAD.IADD R0, R0, 0x1, -R15 ;  /* 0x0000000100009824 */ /* 0x000fe200078e0a0f */
[----:B------:R-:W-:Y:S02]  /*1000*/  @!P1 IADD3 R21, R21, 0x1, RZ ;  /* 0x0000000115159810 */ /* 0x000fe40007ffe0ff */
[----:B------:R-:W-:Y:S02]  /*1010*/  ISETP.NE.AND P1, PT, R5, RZ, PT ;  /* 0x000000ff0500720c */ /* 0x000fe40003f25270 */
        /* <DEDUP_REMOVED lines=22> */
.L_x_248:
        /* <DEDUP_REMOVED lines=19> */
.L_x_249:
[----:B------:R-:W-:Y:S05]  /*12b0*/  BSYNC B0 ;  /* 0x0000000000007941 */ /* 0x000fea0003800000 */
.L_x_247:
[----:B------:R-:W-:Y:S01]  /*12c0*/  IABS R6, c[0x0][0x214] ;  /* 0x0000850000067a13 */ /* 0x000fe20000000000 */
[----:B------:R-:W-:Y:S01]  /*12d0*/  IMAD.MOV.U32 R22, RZ, RZ, RZ ;  /* 0x000000ffff167224 */ /* 0x000fe200078e00ff */
[----:B------:R-:W-:Y:S01]  /*12e0*/  ISETP.GT.AND P3, PT, R5, RZ, PT ;  /* 0x000000ff0500720c */ /* 0x000fe20003f64270 */
[----:B------:R-:W-:Y:S01]  /*12f0*/  ULDC.U8 UR4, c[0x0][0x329] ;  /* 0x0000ca4000047ab9 */ /* 0x000fe20000000000 */
[----:B------:R-:W0:Y:S01]  /*1300*/  I2F.RP R20, R6 ;  /* 0x0000000600147306 */ /* 0x000e220000209400 */
[----:B------:R-:W-:Y:S01]  /*1310*/  ULDC.64 UR10, c[0x0][0x118] ;  /* 0x00004600000a7ab9 */ /* 0x000fe20000000a00 */
[----:B------:R-:W-:Y:S06]  /*1320*/  BSSY B0, `(.L_x_250) ;  /* 0x000007e000007945 */ /* 0x000fec0003800000 */
        /* <DEDUP_REMOVED lines=9> */
[----:B------:R-:W-:-:S03]  /*13c0*/  ISETP.GE.AND P1, PT, R10, RZ, PT ;  /* 0x000000ff0a00720c */ /* 0x000fc60003f26270 */
[----:B------:R-:W-:-:S04]  /*13d0*/  IMAD.HI.U32 R2, R2, R0, RZ ;  /* 0x0000000002027227 */ /* 0x000fc800078e00ff */
[----:B------:R-:W-:-:S04]  /*13e0*/  IMAD.MOV R13, RZ, RZ, -R2 ;  /* 0x000000ffff0d7224 */ /* 0x000fc800078e0a02 */
[C---:B------:R-:W-:Y:S01]  /*13f0*/  IMAD R13, R6.reuse, R13, R0 ;  /* 0x0000000d060d7224 */ /* 0x040fe200078e0200 */
[----:B------:R-:W-:Y:S02]  /*1400*/  SHF.R.S32.HI R0, RZ, 0x1f, R5 ;  /* 0x0000001fff007819 */ /* 0x000fe40000011405 */
[----:B------:R-:W-:Y:S02]  /*1410*/  LEA.HI.SX32 R5, R5, 0x1, 0x1 ;  /* 0x0000000105057811 */ /* 0x000fe400078f0aff */
[----:B------:R-:W-:Y:S01]  /*1420*/  ISETP.GT.U32.AND P0, PT, R6, R13, PT ;  /* 0x0000000d0600720c */ /* 0x000fe20003f04070 */
[----:B------:R-:W-:-:S12]  /*1430*/  @!P3 IMAD.MOV R5, RZ, RZ, R0 ;  /* 0x000000ffff05b224 */ /* 0x000fd800078e0200 */
[----:B------:R-:W-:Y:S01]  /*1440*/  @!P0 IMAD.IADD R13, R13, 0x1, -R6 ;  /* 0x000000010d0d8824 */ /* 0x000fe200078e0a06 */
[----:B------:R-:W-:Y:S02]  /*1450*/  @!P0 IADD3 R2, R2, 0x1, RZ ;  /* 0x0000000102028810 */ /* 0x000fe40007ffe0ff */
[----:B------:R-:W-:Y:S02]  /*1460*/  ISETP.NE.AND P0, PT, RZ, c[0x0][0x214], PT ;  /* 0x00008500ff007a0c */ /* 0x000fe40003f05270 */
[----:B------:R-:W-:-:S13]  /*1470*/  ISETP.GE.U32.AND P2, PT, R13, R6, PT ;  /* 0x000000060d00720c */ /* 0x000fda0003f46070 */
[----:B------:R-:W-:-:S05]  /*1480*/  @P2 IADD3 R2, R2, 0x1, RZ ;  /* 0x0000000102022810 */ /* 0x000fca0007ffe0ff */
[----:B------:R-:W-:Y:S01]  /*1490*/  @!P1 IMAD.MOV R2, RZ, RZ, -R2 ;  /* 0x000000ffff029224 */ /* 0x000fe200078e0a02 */
[----:B------:R-:W-:-:S05]  /*14a0*/  @!P0 LOP3.LUT R2, RZ, c[0x0][0x214], RZ, 0x33, !PT ;  /* 0x00008500ff028a12 */ /* 0x000fca00078e33ff */
[----:B------:R-:W-:Y:S01]  /*14b0*/  IMAD R5, R5, R2, RZ ;  /* 0x0000000205057224 */ /* 0x000fe200078e02ff */
[----:B------:R-:W-:-:S04]  /*14c0*/  IABS R2, c[0x0][0x1c0] ;  /* 0x0000700000027a13 */ /* 0x000fc80000000000 */
[----:B------:R-:W0:Y:S01]  /*14d0*/  I2F.U32.RP R10, R2 ;  /* 0x00000002000a7306 */ /* 0x000e220000209000 */
[-C--:B------:R-:W-:Y:S02]  /*14e0*/  IABS R6, R5.reuse ;  /* 0x0000000500067213 */ /* 0x080fe40000000000 */
[----:B------:R-:W-:-:S03]  /*14f0*/  IABS R27, R5 ;  /* 0x00000005001b7213 */ /* 0x000fc60000000000 */
[----:B------:R-:W-:Y:S02]  /*1500*/  IMAD.IADD R9, R9, 0x1, R6 ;  /* 0x0000000109097824 */ /* 0x000fe400078e0206 */
[----:B------:R-:W1:Y:S01]  /*1510*/  I2F.RP R12, R6 ;  /* 0x00000006000c7306 */ /* 0x000e620000209400 */
[----:B------:R-:W-:-:S07]  /*1520*/  IMAD.MOV R27, RZ, RZ, -R27 ;  /* 0x000000ffff1b7224 */ /* 0x000fce00078e0a1b */
[----:B0-----:R-:W0:Y:S08]  /*1530*/  MUFU.RCP R20, R10 ;  /* 0x0000000a00147308 */ /* 0x001e300000001000 */
[----:B-1----:R-:W1:Y:S01]  /*1540*/  MUFU.RCP R0, R12 ;  /* 0x0000000c00007308 */ /* 0x002e620000001000 */
[----:B0-----:R-:W-:-:S07]  /*1550*/  IADD3 R20, R20, 0xffffffe, RZ ;  /* 0x0ffffffe14147810 */ /* 0x001fce0007ffe0ff */
[----:B------:R-:W0:Y:S01]  /*1560*/  F2I.FTZ.U32.TRUNC.NTZ R21, R20 ;  /* 0x0000001400157305 */ /* 0x000e22000021f000 */
[----:B-1----:R-:W-:Y:S02]  /*1570*/  IADD3 R0, R0, 0xffffffe, RZ ;  /* 0x0ffffffe00007810 */ /* 0x002fe40007ffe0ff */
[----:B------:R-:W-:-:S05]  /*1580*/  IABS R12, R8 ;  /* 0x00000008000c7213 */ /* 0x000fca0000000000 */
[----:B------:R-:W1:Y:S01]  /*1590*/  F2I.FTZ.U32.TRUNC.NTZ R23, R0 ;  /* 0x0000000000177305 */ /* 0x000e62000021f000 */
[----:B------:R-:W-:Y:S01]  /*15a0*/  LOP3.LUT R8, R8, c[0x0][0x1c0], RZ, 0x3c, !PT ;  /* 0x0000700008087a12 */ /* 0x000fe200078e3cff */
[----:B0-----:R-:W-:Y:S02]  /*15b0*/  IMAD.MOV R29, RZ, RZ, -R21 ;  /* 0x000000ffff1d7224 */ /* 0x001fe400078e0a15 */
[----:B------:R-:W-:Y:S02]  /*15c0*/  IMAD.MOV.U32 R20, RZ, RZ, RZ ;  /* 0x000000ffff147224 */ /* 0x000fe400078e00ff */
[----:B------:R-:W-:Y:S02]  /*15d0*/  IMAD R29, R29, R2, RZ ;  /* 0x000000021d1d7224 */ /* 0x000fe400078e02ff */
[----:B-1----:R-:W-:Y:S01]  /*15e0*/  IMAD.MOV R13, RZ, RZ, -R23 ;  /* 0x000000ffff0d7224 */ /* 0x002fe200078e0a17 */
[----:B------:R-:W-:Y:S01]  /*15f0*/  IABS R0, R9 ;  /* 0x0000000900007213 */ /* 0x000fe20000000000 */
[----:B------:R-:W-:Y:S01]  /*1600*/  IMAD.HI.U32 R29, R21, R29, R20 ;  /* 0x0000001d151d7227 */ /* 0x000fe200078e0014 */
[----:B------:R-:W-:-:S03]  /*1610*/  IABS R21, c[0x0][0x1c0] ;  /* 0x0000700000157a13 */ /* 0x000fc60000000000 */
[----:B------:R-:W-:Y:S02]  /*1620*/  IMAD R13, R13, R6, RZ ;  /* 0x000000060d0d7224 */ /* 0x000fe400078e02ff */
[----:B------:R-:W-:Y:S02]  /*1630*/  IMAD.MOV R21, RZ, RZ, -R21 ;  /* 0x000000ffff157224 */ /* 0x000fe400078e0a15 */
[----:B------:R-:W-:-:S04]  /*1640*/  IMAD.HI.U32 R10, R29, R12, RZ ;  /* 0x0000000c1d0a7227 */ /* 0x000fc800078e00ff */
[----:B------:R-:W-:-:S04]  /*1650*/  IMAD.HI.U32 R13, R23, R13, R22 ;  /* 0x0000000d170d7227 */ /* 0x000fc800078e0016 */
[----:B------:R-:W-:Y:S02]  /*1660*/  IMAD R23, R10, R21, R12 ;  /* 0x000000150a177224 */ /* 0x000fe400078e020c */
[----:B------:R-:W-:-:S03]  /*1670*/  IMAD.HI.U32 R13, R13, R0, RZ ;  /* 0x000000000d0d7227 */ /* 0x000fc600078e00ff */
[----:B------:R-:W-:Y:S01]  /*1680*/  ISETP.GT.U32.AND P3, PT, R2, R23, PT ;  /* 0x000000170200720c */ /* 0x000fe20003f64070 */
[----:B------:R-:W-:Y:S02]  /*1690*/  IMAD R27, R13, R27, R0 ;  /* 0x0000001b0d1b7224 */ /* 0x000fe400078e0200 */
[----:B------:R-:W-:-:S03]  /*16a0*/  IMAD.HI.U32 R12, R29, R0, RZ ;  /* 0x000000001d0c7227 */ /* 0x000fc600078e00ff */
[----:B------:R-:W-:Y:S01]  /*16b0*/  ISETP.GT.U32.AND P0, PT, R6, R27, PT ;  /* 0x0000001b0600720c */ /* 0x000fe20003f04070 */
[----:B------:R-:W-:Y:S01]  /*16c0*/  IMAD R21, R12, R21, R0 ;  /* 0x000000150c157224 */ /* 0x000fe200078e0200 */
[C---:B------:R-:W-:Y:S02]  /*16d0*/  LOP3.LUT R0, R9.reuse, R6, RZ, 0x3c, !PT ;  /* 0x0000000609007212 */ /* 0x040fe400078e3cff */
[----:B------:R-:W-:Y:S02]  /*16e0*/  LOP3.LUT R9, R9, c[0x0][0x1c0], RZ, 0x3c, !PT ;  /* 0x0000700009097a12 */ /* 0x000fe400078e3cff */
[----:B------:R-:W-:Y:S01]  /*16f0*/  ISETP.GT.U32.AND P1, PT, R2, R21, PT ;  /* 0x000000150200720c */ /* 0x000fe20003f24070 */
[----:B------:R-:W-:Y:S01]  /*1700*/  @!P3 IMAD.IADD R23, R23, 0x1, -R2 ;  /* 0x000000011717b824 */ /* 0x000fe200078e0a02 */
[----:B------:R-:W-:Y:S02]  /*1710*/  ISETP.GE.AND P4, PT, R0, RZ, PT ;  /* 0x000000ff0000720c */ /* 0x000fe40003f86270 */
[----:B------:R-:W0:Y:S01]  /*1720*/  S2R R0, SR_TID.X ;  /* 0x0000000000007919 */ /* 0x000e220000002100 */
[----:B------:R-:W-:-:S02]  /*1730*/  @!P3 IADD3 R10, R10, 0x1, RZ ;  /* 0x000000010a0ab810 */ /* 0x000fc40007ffe0ff */
[----:B------:R-:W-:Y:S01]  /*1740*/  ISETP.GE.U32.AND P6, PT, R23, R2, PT ;  /* 0x000000021700720c */ /* 0x000fe20003fc6070 */
[----:B------:R-:W-:Y:S01]  /*1750*/  @!P0 IMAD.IADD R27, R27, 0x1, -R6 ;  /* 0x000000011b1b8824 */ /* 0x000fe200078e0a06 */
[----:B------:R-:W-:Y:S02]  /*1760*/  @!P0 IADD3 R13, R13, 0x1, RZ ;  /* 0x000000010d0d8810 */ /* 0x000fe40007ffe0ff */
[----:B------:R-:W-:Y:S01]  /*1770*/  ISETP.GE.AND P0, PT, R8, RZ, PT ;  /* 0x000000ff0800720c */ /* 0x000fe20003f06270 */
[----:B------:R-:W-:Y:S01]  /*1780*/  IMAD.MOV.U32 R8, RZ, RZ, c[0x0][0x214] ;  /* 0x00008500ff087624 */ /* 0x000fe200078e00ff */
[----:B------:R-:W-:Y:S01]  /*1790*/  ISETP.GE.U32.AND P2, PT, R27, R6, PT ;  /* 0x000000061b00720c */ /* 0x000fe20003f46070 */
[----:B------:R-:W-:Y:S01]  /*17a0*/  @!P1 IMAD.IADD R21, R21, 0x1, -R2 ;  /* 0x0000000115159824 */ /* 0x000fe200078e0a02 */
[----:B------:R-:W-:Y:S02]  /*17b0*/  ISETP.GT.AND P3, PT, R4, RZ, PT ;  /* 0x000000ff0400720c */ /* 0x000fe40003f64270 */
[----:B------:R-:W-:-:S02]  /*17c0*/  @!P1 IADD3 R12, R12, 0x1, RZ ;  /* 0x000000010c0c9810 */ /* 0x000fc40007ffe0ff */
[----:B------:R-:W-:Y:S02]  /*17d0*/  ISETP.GE.U32.AND P5, PT, R21, R2, PT ;  /* 0x000000021500720c */ /* 0x000fe40003fa6070 */
[----:B------:R-:W-:Y:S02]  /*17e0*/  @P6 IADD3 R10, R10, 0x1, RZ ;  /* 0x000000010a0a6810 */ /* 0x000fe40007ffe0ff */
[----:B------:R-:W-:Y:S02]  /*17f0*/  ISETP.NE.AND P6, PT, R5, RZ, PT ;  /* 0x000000ff0500720c */ /* 0x000fe40003fc5270 */
[----:B------:R-:W-:Y:S01]  /*1800*/  SHF.R.S32.HI R2, RZ, 0x1f, R4 ;  /* 0x0000001fff027819 */ /* 0x000fe20000011404 */
[----:B------:R-:W-:Y:S01]  /*1810*/  IMAD.MOV.U32 R20, RZ, RZ, R10 ;  /* 0x000000ffff147224 */ /* 0x000fe200078e000a */
[----:B------:R-:W-:Y:S02]  /*1820*/  @P2 IADD3 R13, R13, 0x1, RZ ;  /* 0x000000010d0d2810 */ /* 0x000fe40007ffe0ff */
[----:B------:R-:W-:Y:S01]  /*1830*/  ISETP.GE.AND P2, PT, R9, RZ, PT ;  /* 0x000000ff0900720c */ /* 0x000fe20003f46270 */
[----:B------:R-:W-:Y:S01]  /*1840*/  @!P0 IMAD.MOV R20, RZ, RZ, -R20 ;  /* 0x000000ffff148224 */ /* 0x000fe200078e0a14 */
[----:B0-----:R-:W-:Y:S01]  /*1850*/  SHF.R.S32.HI R21, RZ, 0x1f, R0 ;  /* 0x0000001fff157819 */ /* 0x001fe20000011400 */
[----:B------:R-:W-:Y:S01]  /*1860*/  @!P4 IMAD.MOV R13, RZ, RZ, -R13 ;  /* 0x000000ffff0dc224 */ /* 0x000fe200078e0a0d */
[----:B------:R-:W-:-:S02]  /*1870*/  @P5 IADD3 R12, R12, 0x1, RZ ;  /* 0x000000010c0c5810 */ /* 0x000fc40007ffe0ff */
[----:B------:R-:W-:Y:S01]  /*1880*/  LEA.HI.SX32 R10, R4, 0x1, 0x1 ;  /* 0x00000001040a7811 */ /* 0x000fe200078f0aff */
[----:B------:R-:W-:Y:S01]  /*1890*/  @!P3 IMAD.MOV R10, RZ, RZ, R2 ;  /* 0x000000ffff0ab224 */ /* 0x000fe200078e0202 */
[----:B------:R-:W-:Y:S02]  /*18a0*/  @!P6 LOP3.LUT R13, RZ, R6, RZ, 0x33, !PT ;  /* 0x00000006ff0de212 */ /* 0x000fe400078e33ff */
[----:B------:R-:W-:Y:S02]  /*18b0*/  LEA.HI R6, R21, R0, RZ, 0x2 ;  /* 0x0000000015067211 */ /* 0x000fe400078f10ff */
[----:B------:R-:W-:Y:S01]  /*18c0*/  ISETP.LT.U32.AND P0, PT, R24, R13, PT ;  /* 0x0000000d1800720c */ /* 0x000fe20003f01070 */
[----:B------:R-:W-:Y:S01]  /*18d0*/  @!P2 IMAD.MOV R12, RZ, RZ, -R12 ;  /* 0x000000ffff0ca224 */ /* 0x000fe200078e0a0c */
[----:B------:R-:W-:Y:S02]  /*18e0*/  SHF.R.S32.HI R21, RZ, 0x1f, R13 ;  /* 0x0000001fff157819 */ /* 0x000fe4000001140d */
[----:B------:R-:W-:-:S02]  /*18f0*/  ISETP.NE.AND P4, PT, RZ, c[0x0][0x1c0], PT ;  /* 0x00007000ff007a0c */ /* 0x000fc40003f85270 */
[----:B------:R-:W-:Y:S02]  /*1900*/  LOP3.LUT R9, RZ, c[0x0][0x1c0], RZ, 0x33, !PT ;  /* 0x00007000ff097a12 */ /* 0x000fe400078e33ff */
[----:B------:R-:W-:Y:S02]  /*1910*/  ISETP.NE.AND P1, PT, RZ, UR4, PT ;  /* 0x00000004ff007c0c */ /* 0x000fe4000bf25270 */
[----:B------:R-:W-:Y:S02]  /*1920*/  SHF.R.S32.HI R2, RZ, 0x2, R6 ;  /* 0x00000002ff027819 */ /* 0x000fe40000011406 */
[----:B------:R-:W-:Y:S02]  /*1930*/  ISETP.LT.AND.EX P2, PT, R25, R21, PT, P0 ;  /* 0x000000151900720c */ /* 0x000fe40003f41300 */
[----:B------:R-:W-:Y:S02]  /*1940*/  SEL R8, R8, 0x1, !P1 ;  /* 0x0000000108087807 */ /* 0x000fe40004800000 */
[----:B------:R-:W-:Y:S01]  /*1950*/  SEL R23, R9, R20, !P4 ;  /* 0x0000001409177207 */ /* 0x000fe20006000000 */
[----:B------:R-:W-:Y:S01]  /*1960*/  IMAD.MOV.U32 R20, RZ, RZ, -0x800000 ;  /* 0xff800000ff147424 */ /* 0x000fe200078e00ff */
[----:B------:R-:W-:-:S02]  /*1970*/  ISETP.GE.AND P0, PT, R2, c[0x0][0x314], PT ;  /* 0x0000c50002007a0c */ /* 0x000fc40003f06270 */
[----:B------:R-:W-:Y:S01]  /*1980*/  SEL R9, R9, R12, !P4 ;  /* 0x0000000c09097207 */ /* 0x000fe20006000000 */
[----:B------:R-:W-:Y:S01]  /*1990*/  IMAD R23, R23, R8, RZ ;  /* 0x0000000817177224 */ /* 0x000fe200078e02ff */
[----:B------:R-:W-:Y:S02]  /*19a0*/  SEL R13, R24, R13, P2 ;  /* 0x0000000d180d7207 */ /* 0x000fe40001000000 */
[----:B------:R-:W-:Y:S01]  /*19b0*/  SEL R12, R25, R21, P2 ;  /* 0x00000015190c7207 */ /* 0x000fe20001000000 */
[----:B------:R-:W-:Y:S01]  /*19c0*/  IMAD R10, R10, R23, RZ ;  /* 0x000000170a0a7224 */ /* 0x000fe200078e02ff */
[----:B------:R-:W-:-:S05]  /*19d0*/  LOP3.LUT R23, R6, 0xfffffffc, RZ, 0xc0, !PT ;  /* 0xfffffffc06177812 */ /* 0x000fca00078ec0ff */
[----:B------:R-:W-:Y:S01]  /*19e0*/  IMAD.IADD R23, R0, 0x1, -R23 ;  /* 0x0000000100177824 */ /* 0x000fe200078e0a17 */
        /* <DEDUP_REMOVED lines=17> */
.L_x_251:
[----:B------:R-:W-:Y:S05]  /*1b00*/  BSYNC B0 ;  /* 0x0000000000007941 */ /* 0x000fea0003800000 */
.L_x_250:
[C---:B------:R-:W-:Y:S01]  /*1b10*/  ISETP.GT.AND P0, PT, R0.reuse, 0xf, PT ;  /* 0x0000000f0000780c */ /* 0x040fe20003f04270 */
[----:B------:R-:W-:Y:S01]  /*1b20*/  IMAD.MOV.U32 R29, RZ, RZ, -0x800000 ;  /* 0xff800000ff1d7424 */ /* 0x000fe200078e00ff */
[C---:B------:R-:W-:Y:S01]  /*1b30*/  LOP3.LUT P2, RZ, R0.reuse, 0x3, RZ, 0xc0, !PT ;  /* 0x0000000300ff7812 */ /* 0x040fe2000784c0ff */
[----:B------:R-:W-:Y:S01]  /*1b40*/  IMAD R9, R9, R8, RZ ;  /* 0x0000000809097224 */ /* 0x000fe200078e02ff */
[----:B------:R-:W-:Y:S01]  /*1b50*/  ISETP.GT.AND P3, PT, R5, RZ, PT ;  /* 0x000000ff0500720c */ /* 0x000fe20003f64270 */
[----:B------:R-:W-:Y:S01]  /*1b60*/  BSSY B1, `(.L_x_252) ;  /* 0x00001e2000017945 */ /* 0x000fe20003800000 */
[----:B------:R-:W-:Y:S01]  /*1b70*/  ISETP.GT.OR P2, PT, R0, 0xf, P2 ;  /* 0x0000000f0000780c */ /* 0x000fe20001744670 */
[----:B------:R-:W-:Y:S01]  /*1b80*/  IMAD.MOV.U32 R28, RZ, RZ, 0x7f800000 ;  /* 0x7f800000ff1c7424 */ /* 0x000fe200078e00ff */
[----:B------:R-:W-:-:S05]  /*1b90*/  SHF.R.S32.HI R22, RZ, 0x1f, R5 ;  /* 0x0000001fff167819 */ /* 0x000fca0000011405 */
[----:B------:R-:W-:Y:S02]  /*1ba0*/  @!P0 IMAD R21, R2, 0x5, R23 ;  /* 0x0000000502158824 */ /* 0x000fe400078e0217 */
[----:B------:R-:W-:-:S03]  /*1bb0*/  IMAD R23, R23, 0x5, R2 ;  /* 0x0000000517177824 */ /* 0x000fc600078e0202 */
[----:B-----5:R-:W-:Y:S04]  /*1bc0*/  @!P0 STS [R21.X4], R20 ;  /* 0x0000001415008388 */ /* 0x020fe80000004800 */
[----:B------:R-:W-:Y:S06]  /*1bd0*/  BAR.SYNC.DEFER_BLOCKING 0x0 ;  /* 0x0000000000007b1d */ /* 0x000fec0000010000 */
[----:B------:R-:W1:Y:S04]  /*1be0*/  @!P0 LDS R29, [R23.X4] ;  /* 0x00000000171d8984 */ /* 0x000e680000004800 */
[----:B-1----:R-:W1:Y:S02]  /*1bf0*/  SHFL.BFLY PT, R6, R29, 0x2, 0x1f ;  /* 0x0c401f001d067f89 */ /* 0x002e6400000e0000 */
[----:B01----:R-:W-:-:S05]  /*1c00*/  FMNMX.FTZ R27, R6, R29, !PT ;  /* 0x0000001d061b7209 */ /* 0x003fca0007810000 */
        /* <DEDUP_REMOVED lines=11> */
[----:B------:R-:W-:Y:S02]  /*1cc0*/  LEA.HI.SX32 R20, R5, 0x1, 0x1 ;  /* 0x0000000105147811 */ /* 0x000fe400078f0aff */
[----:B------:R-:W-:Y:S02]  /*1cd0*/  @!P3 IADD3 R20, R22, RZ, RZ ;  /* 0x000000ff1614b210 */ /* 0x000fe40007ffe0ff */
[----:B------:R-:W-:-:S03]  /*1ce0*/  FSETP.NE.FTZ.AND P0, PT, R21, RZ, PT ;  /* 0x000000ff1500720b */ /* 0x000fc60003f15000 */
[----:B------:R-:W-:-:S10]  /*1cf0*/  IMAD R9, R9, R20, RZ ;  /* 0x0000001409097224 */ /* 0x000fd400078e02ff */
[----:B------:R-:W0:Y:S02]  /*1d00*/  @P0 MUFU.LG2 R21, R21 ;  /* 0x0000001500150308 */ /* 0x000e240000000c00 */
[----:B0-----:R-:W-:Y:S01]  /*1d10*/  @P0 FFMA.FTZ R28, R21, 0.69314718246459960938, R6 ;  /* 0x3f317218151c0823 */ /* 0x001fe20000010006 */
        /* <DEDUP_REMOVED lines=38> */
[-C--:B------:R-:W-:Y:S02]  /*1f80*/  IADD3 R27, P0, RZ, -R0.reuse, RZ ;  /* 0x80000000ff1b7210 */ /* 0x080fe40007f1e0ff */
[----:B------:R-:W-:Y:S02]  /*1f90*/  MOV R40, R0 ;  /* 0x0000000000287202 */ /* 0x000fe40000000f00 */
[----:B------:R-:W-:Y:S01]  /*1fa0*/  IADD3.X R21, RZ, ~R25, RZ, P0, !PT ;  /* 0x80000019ff157210 */ /* 0x000fe200007fe4ff */
[----:B------:R-:W-:Y:S01]  /*1fb0*/  IMAD.WIDE.U32 R34, R36, R27, R34 ;  /* 0x0000001b24227225 */ /* 0x000fe200078e0022 */
[----:B------:R-:W-:-:S03]  /*1fc0*/  MOV R41, R25 ;  /* 0x0000001900297202 */ /* 0x000fc60000000f00 */
[----:B------:R-:W-:Y:S01]  /*1fd0*/  IMAD R21, R21, R36, RZ ;  /* 0x0000002415157224 */ /* 0x000fe200078e02ff */
[----:B------:R-:W-:-:S03]  /*1fe0*/  MOV R26, R34 ;  /* 0x00000022001a7202 */ /* 0x000fc60000000f00 */
[----:B------:R-:W-:-:S05]  /*1ff0*/  IMAD R21, R6, R27, R21 ;  /* 0x0000001b06157224 */ /* 0x000fca00078e0215 */
[----:B------:R-:W-:Y:S01]  /*2000*/  IADD3 R21, R35, R21, RZ ;  /* 0x0000001523157210 */ /* 0x000fe20007ffe0ff */
[----:B------:R-:W-:Y:S05]  /*2010*/  BRA `(.L_x_257) ;  /* 0x0000016000007947 */ /* 0x000fea0003800000 */
.L_x_256:
        /* <DEDUP_REMOVED lines=22> */
.L_x_257:
[----:B------:R-:W-:Y:S05]  /*2180*/  BSYNC B0 ;  /* 0x0000000000007941 */ /* 0x000fea0003800000 */
.L_x_255:
[----:B------:R-:W-:Y:S01]  /*2190*/  LOP3.LUT R0, R21, R3, RZ, 0xfc, !PT ;  /* 0x0000000315007212 */ /* 0x000fe200078efcff */
[----:B------:R-:W-:Y:S03]  /*21a0*/  BSSY B0, `(.L_x_258) ;  /* 0x0000028000007945 */ /* 0x000fe60003800000 */
[----:B------:R-:W-:-:S13]  /*21b0*/  ISETP.NE.U32.AND P0, PT, R0, RZ, PT ;  /* 0x000000ff0000720c */ /* 0x000fda0003f05070 */
[----:B------:R-:W-:Y:S05]  /*21c0*/  @!P0 BRA `(.L_x_259) ;  /* 0x000000f000008947 */ /* 0x000fea0003800000 */
[----:B------:R-:W-:Y:S01]  /*21d0*/  IMAD.MOV.U32 R24, RZ, RZ, R26 ;  /* 0x000000ffff187224 */ /* 0x000fe200078e001a */
[----:B------:R-:W-:Y:S01]  /*21e0*/  MOV R22, R30 ;  /* 0x0000001e00167202 */ /* 0x000fe20000000f00 */
[----:B------:R-:W-:Y:S01]  /*21f0*/  IMAD.MOV.U32 R6, RZ, RZ, R3 ;  /* 0x000000ffff067224 */ /* 0x000fe200078e0003 */
[----:B------:R-:W-:Y:S02]  /*2200*/  MOV R20, 0x2220 ;  /* 0x0000222000147802 */ /* 0x000fe40000000f00 */
[----:B------:R-:W-:Y:S05]  /*2210*/  CALL.REL.NOINC `($__internal_5_$__cuda_sm20_div_s64) ;  /* 0x0000219000007944 */ /* 0x000fea0003c00000 */
[----:B------:R-:W-:Y:S02]  /*2220*/  IADD3 R2, P0, RZ, -R0, RZ ;  /* 0x80000000ff027210 */ /* 0x000fe40007f1e0ff */
[----:B------:R-:W-:Y:S02]  /*2230*/  MOV R20, R26 ;  /* 0x0000001a00147202 */ /* 0x000fe40000000f00 */
[-C--:B------:R-:W-:Y:S02]  /*2240*/  IADD3.X R27, RZ, ~R25.reuse, RZ, P0, !PT ;  /* 0x80000019ff1b7210 */ /* 0x080fe400007fe4ff */
[----:B------:R-:W-:Y:S02]  /*2250*/  MOV R34, R0 ;  /* 0x0000000000227202 */ /* 0x000fe40000000f00 */
[----:B------:R-:W-:Y:S01]  /*2260*/  MOV R35, R25 ;  /* 0x0000001900237202 */ /* 0x000fe20000000f00 */
[----:B------:R-:W-:-:S02]  /*2270*/  IMAD R27, R27, R30, RZ ;  /* 0x0000001e1b1b7224 */ /* 0x000fc400078e02ff */
[----:B------:R-:W-:-:S04]  /*2280*/  IMAD.WIDE.U32 R30, R30, R2, R20 ;  /* 0x000000021e1e7225 */ /* 0x000fc800078e0014 */
[----:B------:R-:W-:-:S05]  /*2290*/  IMAD R3, R3, R2, R27 ;  /* 0x0000000203037224 */ /* 0x000fca00078e021b */
[----:B------:R-:W-:Y:S01]  /*22a0*/  IADD3 R3, R31, R3, RZ ;  /* 0x000000031f037210 */ /* 0x000fe20007ffe0ff */
[----:B------:R-:W-:Y:S05]  /*22b0*/  BRA `(.L_x_260) ;  /* 0x0000016000007947 */ /* 0x000fea0003800000 */
.L_x_259:
        /* <DEDUP_REMOVED lines=22> */
.L_x_260:
[----:B------:R-:W-:Y:S05]  /*2420*/  BSYNC B0 ;  /* 0x0000000000007941 */ /* 0x000fea0003800000 */
.L_x_258:
        /* <DEDUP_REMOVED lines=11> */
[----:B------:R-:W-:Y:S05]  /*24e0*/  CALL.REL.NOINC `($__internal_5_$__cuda_sm20_div_s64) ;  /* 0x00001ec000007944 */ /* 0x000fea0003c00000 */
[-C--:B------:R-:W-:Y:S02]  /*24f0*/  IADD3 R2, P0, RZ, -R0.reuse, RZ ;  /* 0x80000000ff027210 */ /* 0x080fe40007f1e0ff */
[----:B------:R-:W-:Y:S02]  /*2500*/  MOV R24, R0 ;  /* 0x0000000000187202 */ /* 0x000fe40000000f00 */
[----:B------:R-:W-:Y:S01]  /*2510*/  IADD3.X R21, RZ, ~R25, RZ, P0, !PT ;  /* 0x80000019ff157210 */ /* 0x000fe200007fe4ff */
[----:B------:R-:W-:-:S04]  /*2520*/  IMAD.WIDE.U32 R34, R8, R2, R34 ;  /* 0x0000000208227225 */ /* 0x000fc800078e0022 */
[----:B------:R-:W-:Y:S01]  /*2530*/  IMAD R21, R21, R8, RZ ;  /* 0x0000000815157224 */ /* 0x000fe200078e02ff */
[----:B------:R-:W-:-:S03]  /*2540*/  MOV R8, R34 ;  /* 0x0000002200087202 */ /* 0x000fc60000000f00 */
[----:B------:R-:W-:-:S05]  /*2550*/  IMAD R2, R7, R2, R21 ;  /* 0x0000000207027224 */ /* 0x000fca00078e0215 */
[----:B------:R-:W-:Y:S01]  /*2560*/  IADD3 R2, R35, R2, RZ ;  /* 0x0000000223027210 */ /* 0x000fe20007ffe0ff */
[----:B------:R-:W-:Y:S05]  /*2570*/  BRA `(.L_x_263) ;  /* 0x0000016000007947 */ /* 0x000fea0003800000 */
.L_x_262:
[----:B------:R-:W0:Y:S01]  /*2580*/  I2F.U32.RP R2, R8 ;  /* 0x0000000800027306 */ /* 0x000e220000209000 */
[----:B------:R-:W-:Y:S01]  /*2590*/  ISETP.NE.U32.AND P0, PT, R8, RZ, PT ;  /* 0x000000ff0800720c */ /* 0x000fe20003f05070 */
[----:B------:R-:W-:-:S06]  /*25a0*/  IMAD.MOV.U32 R25, RZ, RZ, RZ ;  /* 0x000000ffff197224 */ /* 0x000fcc00078e00ff */
[----:B0-----:R-:W0:Y:S02]  /*25b0*/  MUFU.RCP R6, R2 ;  /* 0x0000000200067308 */ /* 0x001e240000001000 */
[----:B0-----:R-:W-:Y:S02]  /*25c0*/  IADD3 R6, R6, 0xffffffe, RZ ;  /* 0x0ffffffe06067810 */ /* 0x001fe40007ffe0ff */
[----:B------:R-:W-:-:S04]  /*25d0*/  MOV R2, RZ ;  /* 0x000000ff00027202 */ /* 0x000fc80000000f00 */
        /* <DEDUP_REMOVED lines=16> */
.L_x_263:
[----:B------:R-:W-:Y:S05]  /*26e0*/  BSYNC B0 ;  /* 0x0000000000007941 */ /* 0x000fea0003800000 */
.L_x_261:
[-C--:B------:R-:W-:Y:S01]  /*26f0*/  IMAD R7, R33, R19.reuse, RZ ;  /* 0x0000001321077224 */ /* 0x080fe200078e02ff */
[----:B------:R-:W-:Y:S01]  /*2700*/  ULDC.U8 UR6, c[0x0][0x329] ;  /* 0x0000ca4000067ab9 */ /* 0x000fe20000000000 */
[C---:B------:R-:W-:Y:S01]  /*2710*/  IMAD.WIDE.U32 R20, R32.reuse, R19, RZ ;  /* 0x0000001320147225 */ /* 0x040fe200078e00ff */
[----:B------:R-:W-:Y:S01]  /*2720*/  UISETP.NE.AND UP0, UPT, UR6, URZ, UPT ;  /* 0x0000003f0600728c */ /* 0x000fe2000bf05270 */
[----:B------:R-:W-:Y:S01]  /*2730*/  BSSY B0, `(.L_x_264) ;  /* 0x0000045000007945 */ /* 0x000fe20003800000 */
[----:B------:R-:W-:Y:S01]  /*2740*/  ULDC.64 UR4, c[0x0][0x210] ;  /* 0x0000840000047ab9 */ /* 0x000fe20000000a00 */
[----:B------:R-:W-:Y:S01]  /*2750*/  IMAD R7, R32, R18, R7 ;  /* 0x0000001220077224 */ /* 0x000fe200078e0207 */
[----:B------:R-:W-:Y:S01]  /*2760*/  UIMAD UR4, UR4, UR5, URZ ;  /* 0x00000005040472a4 */ /* 0x000fe2000f8e023f */
[----:B------:R-:W-:Y:S01]  /*2770*/  IMAD.WIDE.U32 R32, R20, R17, RZ ;  /* 0x0000001114207225 */ /* 0x000fe200078e00ff */
[----:B------:R-:W-:Y:S02]  /*2780*/  USEL UR5, UR5, 0x1, !UP0 ;  /* 0x0000000105057887 */ /* 0x000fe4000c000000 */
[----:B------:R-:W-:Y:S01]  /*2790*/  IADD3 R0, R21, R7, RZ ;  /* 0x0000000715007210 */ /* 0x000fe20007ffe0ff */
[----:B------:R-:W-:Y:S01]  /*27a0*/  IMAD R3, R3, R26, RZ ;  /* 0x0000001a03037224 */ /* 0x000fe200078e02ff */
[----:B------:R-:W-:Y:S01]  /*27b0*/  SHF.R.S32.HI R7, RZ, 0x1f, R26 ;  /* 0x0000001fff077819 */ /* 0x000fe2000001141a */
[----:B------:R-:W-:Y:S01]  /*27c0*/  USHF.R.S32.HI UR9, URZ, 0x1f, UR4 ;  /* 0x0000001f3f097899 */ /* 0x000fe20008011404 */
[----:B------:R-:W-:Y:S01]  /*27d0*/  IMAD.WIDE.U32 R36, R8, UR4, RZ ;  /* 0x0000000408247c25 */ /* 0x000fe2000f8e00ff */
[----:B------:R-:W-:-:S03]  /*27e0*/  USHF.R.S32.HI UR6, URZ, 0x1f, UR5 ;  /* 0x0000001f3f067899 */ /* 0x000fc60008011405 */
[----:B------:R-:W-:Y:S02]  /*27f0*/  IMAD R21, R0, R17, RZ ;  /* 0x0000001100157224 */ /* 0x000fe400078e02ff */
[----:B------:R-:W-:Y:S02]  /*2800*/  IMAD R3, R7, R30, R3 ;  /* 0x0000001e07037224 */ /* 0x000fe400078e0203 */
[----:B------:R-:W-:Y:S02]  /*2810*/  IMAD R21, R16, R20, R21 ;  /* 0x0000001410157224 */ /* 0x000fe400078e0215 */
[----:B------:R-:W-:Y:S02]  /*2820*/  IMAD R7, R2, UR4, RZ ;  /* 0x0000000402077c24 */ /* 0x000fe4000f8e02ff */
[----:B------:R-:W-:Y:S01]  /*2830*/  IMAD.WIDE.U32 R30, R30, R26, RZ ;  /* 0x0000001a1e1e7225 */ /* 0x000fe200078e00ff */
[----:B------:R-:W-:-:S03]  /*2840*/  IADD3 R6, R33, R21, RZ ;  /* 0x0000001521067210 */ /* 0x000fc60007ffe0ff */
[----:B------:R-:W-:Y:S01]  /*2850*/  IMAD R21, R25, UR5, RZ ;  /* 0x0000000519157c24 */ /* 0x000fe2000f8e02ff */
[----:B------:R-:W-:Y:S01]  /*2860*/  LOP3.LUT R0, R41, R6, RZ, 0xfc, !PT ;  /* 0x0000000629007212 */ /* 0x000fe200078efcff */
[----:B------:R-:W-:Y:S01]  /*2870*/  IMAD R7, R8, UR9, R7 ;  /* 0x0000000908077c24 */ /* 0x000fe2000f8e0207 */
[----:B------:R-:W-:Y:S01]  /*2880*/  IADD3 R3, R31, R3, RZ ;  /* 0x000000031f037210 */ /* 0x000fe20007ffe0ff */
[----:B------:R-:W-:Y:S01]  /*2890*/  IMAD R21, R24, UR6, R21 ;  /* 0x0000000618157c24 */ /* 0x000fe2000f8e0215 */
[----:B------:R-:W-:Y:S01]  /*28a0*/  ISETP.NE.U32.AND P0, PT, R0, RZ, PT ;  /* 0x000000ff0000720c */ /* 0x000fe20003f05070 */
[----:B------:R-:W-:Y:S01]  /*28b0*/  IMAD.WIDE.U32 R34, R24, UR5, RZ ;  /* 0x0000000518227c25 */ /* 0x000fe2000f8e00ff */
[----:B------:R-:W-:-:S03]  /*28c0*/  IADD3 R7, R37, R7, RZ ;  /* 0x0000000725077210 */ /* 0x000fc60007ffe0ff */
        /* <DEDUP_REMOVED lines=11> */
[----:B------:R-:W-:Y:S02]  /*2980*/  IADD3.X R21, RZ, ~R25, RZ, P0, !PT ;  /* 0x80000019ff157210 */ /* 0x000fe400007fe4ff */
[----:B------:R-:W-:Y:S01]  /*2990*/  MOV R39, R41 ;  /* 0x0000002900277202 */ /* 0x000fe20000000f00 */
[----:B------:R-:W-:Y:S01]  /*29a0*/  IMAD.MOV.U32 R41, RZ, RZ, R25 ;  /* 0x000000ffff297224 */ /* 0x000fe200078e0019 */
[----:B------:R-:W-:Y:S01]  /*29b0*/  MOV R40, R0 ;  /* 0x0000000000287202 */ /* 0x000fe20000000f00 */
[----:B------:R-:W-:-:S02]  /*29c0*/  IMAD R21, R21, R32, RZ ;  /* 0x0000002015157224 */ /* 0x000fc400078e02ff */
[----:B------:R-:W-:-:S04]  /*29d0*/  IMAD.WIDE.U32 R32, R27, R32, R38 ;  /* 0x000000201b207225 */ /* 0x000fc800078e0026 */
[----:B------:R-:W-:-:S04]  /*29e0*/  IMAD R21, R6, R27, R21 ;  /* 0x0000001b06157224 */ /* 0x000fc800078e0215 */
[----:B------:R-:W-:Y:S01]  /*29f0*/  IMAD.IADD R21, R33, 0x1, R21 ;  /* 0x0000000121157824 */ /* 0x000fe200078e0215 */
[----:B------:R-:W-:Y:S05]  /*2a00*/  BRA `(.L_x_266) ;  /* 0x0000017000007947 */ /* 0x000fea0003800000 */
.L_x_265:
        /* <DEDUP_REMOVED lines=23> */
.L_x_266:
[----:B------:R-:W-:Y:S05]  /*2b80*/  BSYNC B0 ;  /* 0x0000000000007941 */ /* 0x000fea0003800000 */
.L_x_264:
        /* <DEDUP_REMOVED lines=19> */
.L_x_268:
[----:B------:R-:W0:Y:S01]  /*2cc0*/  I2F.U32.RP R6, R19 ;  /* 0x0000001300067306 */ /* 0x000e220000209000 */
[----:B------:R-:W-:Y:S01]  /*2cd0*/  HFMA2.MMA R20, -RZ, RZ, 0, 0 ;  /* 0x00000000ff147435 */ /* 0x000fe200000001ff */
[----:B------:R-:W-:Y:S01]  /*2ce0*/  ISETP.NE.U32.AND P0, PT, R19, RZ, PT ;  /* 0x000000ff1300720c */ /* 0x000fe20003f05070 */
[----:B------:R-:W-:Y:S01]  /*2cf0*/  IMAD.MOV.U32 R45, RZ, RZ, RZ ;  /* 0x000000ffff2d7224 */ /* 0x000fe200078e00ff */
[----:B------:R-:W-:-:S04]  /*2d00*/  MOV R18, RZ ;  /* 0x000000ff00127202 */ /* 0x000fc80000000f00 */
        /* <DEDUP_REMOVED lines=17> */
.L_x_269:
[----:B------:R-:W-:Y:S05]  /*2e20*/  BSYNC B0 ;  /* 0x0000000000007941 */ /* 0x000fea0003800000 */
.L_x_267:
        /* <DEDUP_REMOVED lines=10> */
[----:B------:R-:W-:Y:S01]  /*2ed0*/  IADD3 R6, P0, RZ, -R0, RZ ;  /* 0x80000000ff067210 */ /* 0x000fe20007f1e0ff */
[----:B------:R-:W-:Y:S01]  /*2ee0*/  IMAD.MOV.U32 R24, RZ, RZ, R0 ;  /* 0x000000ffff187224 */ /* 0x000fe200078e0000 */
[----:B------:R-:W-:Y:S02]  /*2ef0*/  MOV R20, R44 ;  /* 0x0000002c00147202 */ /* 0x000fe40000000f00 */
[----:B------:R-:W-:Y:S02]  /*2f00*/  IADD3.X R2, RZ, ~R25, RZ, P0, !PT ;  /* 0x80000019ff027210 */ /* 0x000fe400007fe4ff */
[----:B------:R-:W-:-:S03]  /*2f10*/  MOV R21, R45 ;  /* 0x0000002d00157202 */ /* 0x000fc60000000f00 */
[----:B------:R-:W-:Y:S02]  /*2f20*/  IMAD R19, R2, R17, RZ ;  /* 0x0000001102137224 */ /* 0x000fe400078e02ff */
[----:B------:R-:W-:-:S04]  /*2f30*/  IMAD.WIDE.U32 R20, R17, R6, R20 ;  /* 0x0000000611147225 */ /* 0x000fc800078e0014 */
[----:B------:R-:W-:Y:S02]  /*2f40*/  IMAD R19, R16, R6, R19 ;  /* 0x0000000610137224 */ /* 0x000fe400078e0213 */
[----:B------:R-:W-:-:S03]  /*2f50*/  IMAD.MOV.U32 R2, RZ, RZ, R20 ;  /* 0x000000ffff027224 */ /* 0x000fc600078e0014 */
[----:B------:R-:W-:Y:S01]  /*2f60*/  IADD3 R19, R21, R19, RZ ;  /* 0x0000001315137210 */ /* 0x000fe20007ffe0ff */
[----:B------:R-:W-:Y:S05]  /*2f70*/  BRA `(.L_x_272) ;  /* 0x0000017000007947 */ /* 0x000fea0003800000 */
.L_x_271:
        /* <DEDUP_REMOVED lines=23> */
.L_x_272:
[----:B------:R-:W-:Y:S05]  /*30f0*/  BSYNC B0 ;  /* 0x0000000000007941 */ /* 0x000fea0003800000 */
.L_x_270:
[----:B------:R-:W-:Y:S01]  /*3100*/  LOP3.LUT R6, R41, R14, RZ, 0xfc, !PT ;  /* 0x0000000e29067212 */ /* 0x000fe200078efcff */
[----:B------:R-:W-:Y:S01]  /*3110*/  IMAD R33, R26, c[0x0][0x214], RZ ;  /* 0x000085001a217a24 */ /* 0x000fe200078e02ff */
[----:B------:R-:W-:Y:S01]  /*3120*/  SHF.R.S32.HI R0, RZ, 0x1f, R10 ;  /* 0x0000001fff007819 */ /* 0x000fe2000001140a */
[----:B------:R-:W-:Y:S01]  /*3130*/  IMAD R17, R25, R10, RZ ;  /* 0x0000000a19117224 */ /* 0x000fe200078e02ff */
[----:B------:R-:W-:Y:S01]  /*3140*/  ISETP.NE.U32.AND P0, PT, R6, RZ, PT ;  /* 0x000000ff0600720c */ /* 0x000fe20003f05070 */
[----:B------:R-:W-:Y:S01]  /*3150*/  IMAD R19, R19, R4, RZ ;  /* 0x0000000413137224 */ /* 0x000fe200078e02ff */
[----:B------:R-:W-:Y:S01]  /*3160*/  SHF.R.S32.HI R25, RZ, 0x1f, R4 ;  /* 0x0000001fff197819 */ /* 0x000fe20000011404 */
[----:B------:R-:W-:Y:S01]  /*3170*/  IMAD R17, R0, R24, R17 ;  /* 0x0000001800117224 */ /* 0x000fe200078e0211 */
[----:B------:R-:W-:Y:S01]  /*3180*/  SHF.R.S32.HI R21, RZ, 0x1f, R33 ;  /* 0x0000001fff157819 */ /* 0x000fe20000011421 */
[----:B------:R-:W-:Y:S01]  /*3190*/  IMAD R0, R18, R33, RZ ;  /* 0x0000002112007224 */ /* 0x000fe200078e02ff */
[----:B------:R-:W-:Y:S01]  /*31a0*/  BSSY B0, `(.L_x_273) ;  /* 0x0000033000007945 */ /* 0x000fe20003800000 */
[----:B------:R-:W-:-:S02]  /*31b0*/  IMAD R25, R25, R2, R19 ;  /* 0x0000000219197224 */ /* 0x000fc400078e0213 */
[----:B------:R-:W-:Y:S02]  /*31c0*/  IMAD R21, R21, R32, R0 ;  /* 0x0000002015157224 */ /* 0x000fe400078e0200 */
[----:B------:R-:W-:-:S04]  /*31d0*/  IMAD.WIDE.U32 R44, R24, R10, RZ ;  /* 0x0000000a182c7225 */ /* 0x000fc800078e00ff */
[----:B------:R-:W-:Y:S01]  /*31e0*/  IMAD.WIDE.U32 R18, R2, R4, RZ ;  /* 0x0000000402127225 */ /* 0x000fe200078e00ff */
[----:B------:R-:W-:-:S03]  /*31f0*/  IADD3 R17, R45, R17, RZ ;  /* 0x000000112d117210 */ /* 0x000fc60007ffe0ff */
        /* <DEDUP_REMOVED lines=13> */
[----:B------:R-:W-:-:S02]  /*32d0*/  IADD3.X R2, RZ, ~R25, RZ, P0, !PT ;  /* 0x80000019ff027210 */ /* 0x000fc400007fe4ff */
[----:B------:R-:W-:Y:S01]  /*32e0*/  MOV R40, R0 ;  /* 0x0000000000287202 */ /* 0x000fe20000000f00 */
[----:B------:R-:W-:Y:S01]  /*32f0*/  IMAD.WIDE.U32 R38, R15, R6, R38 ;  /* 0x000000060f267225 */ /* 0x000fe200078e0026 */
[----:B------:R-:W-:-:S03]  /*3300*/  MOV R41, R25 ;  /* 0x0000001900297202 */ /* 0x000fc60000000f00 */
[----:B------:R-:W-:-:S04]  /*3310*/  IMAD R21, R2, R15, RZ ;  /* 0x0000000f02157224 */ /* 0x000fc800078e02ff */
[----:B------:R-:W-:Y:S01]  /*3320*/  IMAD R21, R14, R6, R21 ;  /* 0x000000060e157224 */ /* 0x000fe200078e0215 */
[----:B------:R-:W-:-:S03]  /*3330*/  MOV R6, R38 ;  /* 0x0000002600067202 */ /* 0x000fc60000000f00 */
[----:B------:R-:W-:Y:S01]  /*3340*/  IMAD.IADD R2, R39, 0x1, R21 ;  /* 0x0000000127027824 */ /* 0x000fe200078e0215 */
[----:B------:R-:W-:Y:S05]  /*3350*/  BRA `(.L_x_275) ;  /* 0x0000017000007947 */ /* 0x000fea0003800000 */
.L_x_274:
        /* <DEDUP_REMOVED lines=23> */
.L_x_275:
[----:B------:R-:W-:Y:S05]  /*34d0*/  BSYNC B0 ;  /* 0x0000000000007941 */ /* 0x000fea0003800000 */
.L_x_273:
        /* <DEDUP_REMOVED lines=23> */
[----:B------:R-:W-:-:S04]  /*3650*/  IMAD R21, R2, R13, RZ ;  /* 0x0000000d02157224 */ /* 0x000fc800078e02ff */
[----:B------:R-:W-:-:S05]  /*3660*/  IMAD R21, R12, R6, R21 ;  /* 0x000000060c157224 */ /* 0x000fca00078e0215 */
[----:B------:R-:W-:Y:S01]  /*3670*/  IADD3 R2, R41, R21, RZ ;  /* 0x0000001529027210 */ /* 0x000fe20007ffe0ff */
[----:B------:R-:W-:Y:S05]  /*3680*/  BRA `(.L_x_278) ;  /* 0x0000017000007947 */ /* 0x000fea0003800000 */
.L_x_277:
[----:B------:R-:W0:Y:S01]  /*3690*/  I2F.U32.RP R12, R13 ;  /* 0x0000000d000c7306 */ /* 0x000e220000209000 */
[----:B------:R-:W-:Y:S01]  /*36a0*/  IMAD.MOV.U32 R20, RZ, RZ, RZ ;  /* 0x000000ffff147224 */ /* 0x000fe200078e00ff */
[----:B------:R-:W-:Y:S01]  /*36b0*/  ISETP.NE.U32.AND P0, PT, R13, RZ, PT ;  /* 0x000000ff0d00720c */ /* 0x000fe20003f05070 */
[----:B------:R-:W-:-:S05]  /*36c0*/  IMAD.MOV.U32 R25, RZ, RZ, RZ ;  /* 0x000000ffff197224 */ /* 0x000fca00078e00ff */
        /* <DEDUP_REMOVED lines=19> */
.L_x_278:
[----:B------:R-:W-:Y:S05]  /*3800*/  BSYNC B0 ;  /* 0x0000000000007941 */ /* 0x000fea0003800000 */
.L_x_276:
[----:B------:R-:W-:Y:S02]  /*3810*/  IADD3 R31, P1, P0, R36, R34, R30 ;  /* 0x00000022241f7210 */ /* 0x000fe4000783e01e */
[----:B------:R-:W-:Y:S02]  /*3820*/  SHF.R.S32.HI R0, RZ, 0x1f, R9 ;  /* 0x0000001fff007819 */ /* 0x000fe40000011409 */
[----:B------:R-:W-:Y:S02]  /*3830*/  IADD3 R31, P3, P2, R44, R31, R32 ;  /* 0x0000001f2c1f7210 */ /* 0x000fe40007a7e020 */
[----:B------:R-:W-:Y:S02]  /*3840*/  IADD3.X R3, R7, R8, R3, P1, P0 ;  /* 0x0000000807037210 */ /* 0x000fe40000fe0403 */
[----:B------:R-:W-:Y:S02]  /*3850*/  IADD3 R18, P1, P0, R46, R31, R18 ;  /* 0x0000001f2e127210 */ /* 0x000fe4000783e012 */
[----:B------:R-:W-:Y:S01]  /*3860*/  IADD3.X R4, R17, R3, R4, P3, P2 ;  /* 0x0000000311047210 */ /* 0x000fe20001fe4404 */
[----:B------:R-:W-:-:S03]  /*3870*/  IMAD R3, R25, R9, RZ ;  /* 0x0000000919037224 */ /* 0x000fc600078e02ff */
[----:B------:R-:W-:Y:S01]  /*3880*/  IADD3.X R19, R15, R4, R10, P1, P0 ;  /* 0x000000040f137210 */ /* 0x000fe20000fe040a */
[-C--:B------:R-:W-:Y:S02]  /*3890*/  IMAD R0, R0, R24.reuse, R3 ;  /* 0x0000001800007224 */ /* 0x080fe400078e0203 */
[----:B------:R-:W-:Y:S01]  /*38a0*/  IMAD R3, R2, R5, RZ ;  /* 0x0000000502037224 */ /* 0x000fe200078e02ff */
[----:B------:R-:W-:Y:S01]  /*38b0*/  SHF.R.S32.HI R2, RZ, 0x1f, R5 ;  /* 0x0000001fff027819 */ /* 0x000fe20000011405 */
        /* <DEDUP_REMOVED lines=9> */
.L_x_254:
[----:B------:R-:W-:-:S04]  /*3950*/  LEA R2, P0, R34, c[0x0][0x200], 0x2 ;  /* 0x0000800022027a11 */ /* 0x000fc800078010ff */
[----:B------:R-:W-:-:S05]  /*3960*/  LEA.HI.X R3, R34, c[0x0][0x204], R35, 0x2, P0 ;  /* 0x0000810022037a11 */ /* 0x000fca00000f1423 */
[----:B------:R0:W-:Y:S04]  /*3970*/  STG.E [R2.64], R28 ;  /* 0x0000001c02007986 */ /* 0x0001e8000c10190a */
.L_x_253:
[----:B------:R-:W-:Y:S05]  /*3980*/  BSYNC B1 ;  /* 0x0000000000017941 */ /* 0x000fea0003800000 */
.L_x_252:
[----:B------:R-:W1:Y:S01]  /*3990*/  S2R R25, SR_TID.X ;  /* 0x0000000000197919 */ /* 0x000e620000002100 */
[----:B0-----:R-:W-:Y:S01]  /*39a0*/  IMAD.MOV.U32 R2, RZ, RZ, c[0x0][0x314] ;  /* 0x0000c500ff027624 */ /* 0x001fe200078e00ff */
[----:B------:R-:W-:Y:S01]  /*39b0*/  CS2R R6, SRZ ;  /* 0x0000000000067805 */ /* 0x000fe2000001ff00 */
[----:B------:R-:W-:Y:S01]  /*39c0*/  IMAD.MOV.U32 R9, RZ, RZ, RZ ;  /* 0x000000ffff097224 */ /* 0x000fe200078e00ff */
[----:B-1----:R-:W-:-:S04]  /*39d0*/  SHF.R.S32.HI R24, RZ, 0x1f, R25 ;  /* 0x0000001fff187819 */ /* 0x002fc80000011419 */
[CC--:B------:R-:W-:Y:S02]  /*39e0*/  LEA.HI R0, R24.reuse, R25.reuse, RZ, 0x2 ;  /* 0x0000001918007211 */ /* 0x0c0fe400078f10ff */
[----:B------:R-:W-:Y:S02]  /*39f0*/  LEA.HI R24, R24, R25, RZ, 0x5 ;  /* 0x0000001918187211 */ /* 0x000fe400078f28ff */
[----:B------:R-:W-:Y:S02]  /*3a00*/  LOP3.LUT R0, R0, 0xfffffffc, RZ, 0xc0, !PT ;  /* 0xfffffffc00007812 */ /* 0x000fe400078ec0ff */
[----:B------:R-:W-:Y:S02]  /*3a10*/  LOP3.LUT R4, R24, 0x3fffffe0, RZ, 0xc0, !PT ;  /* 0x3fffffe018047812 */ /* 0x000fe400078ec0ff */
[----:B------:R-:W-:Y:S01]  /*3a20*/  SHF.R.S32.HI R24, RZ, 0x5, R24 ;  /* 0x00000005ff187819 */ /* 0x000fe20000011418 */
[----:B------:R-:W-:-:S05]  /*3a30*/  IMAD.IADD R0, R25, 0x1, -R0 ;  /* 0x0000000119007824 */ /* 0x000fca00078e0a00 */
[----:B------:R-:W-:-:S04]  /*3a40*/  ISETP.GE.AND P0, PT, R0, c[0x0][0x314], PT ;  /* 0x0000c50000007a0c */ /* 0x000fc80003f06270 */
[C---:B------:R-:W-:Y:S01]  /*3a50*/  ISETP.GT.OR P0, PT, R25.reuse, 0xf, P0 ;  /* 0x0000000f1900780c */ /* 0x040fe20000704670 */
[----:B------:R-:W-:Y:S02]  /*3a60*/  IMAD.IADD R25, R25, 0x1, -R4 ;  /* 0x0000000119197824 */ /* 0x000fe400078e0a04 */
[----:B------:R-:W-:Y:S02]  /*3a70*/  CS2R R4, SRZ ;  /* 0x0000000000047805 */ /* 0x000fe4000001ff00 */
[----:B------:R-:W-:-:S08]  /*3a80*/  IMAD.SHL.U32 R25, R25, 0x4, RZ ;  /* 0x0000000419197824 */ /* 0x000fd000078e00ff */
[----:B------:R-:W-:-:S04]  /*3a90*/  @!P0 FADD.FTZ R0, -R28, R29 ;  /* 0x0000001d1c008221 */ /* 0x000fc80000010100 */
[----:B------:R-:W-:-:S06]  /*3aa0*/  @!P0 FMUL.FTZ R0, R0, 1.4426950216293334961 ;  /* 0x3fb8aa3b00008820 */ /* 0x000fcc0000410000 */
[----:B------:R-:W0:Y:S02]  /*3ab0*/  @!P0 MUFU.EX2 R0, R0 ;  /* 0x0000000000008308 */ /* 0x000e240000000800 */
[----:B0-----:R0:W-:Y:S04]  /*3ac0*/  @!P0 STS [R23.X4], R0 ;  /* 0x0000000017008388 */ /* 0x0011e80000004800 */
[----:B------:R-:W-:Y:S01]  /*3ad0*/  BAR.SYNC.DEFER_BLOCKING 0x0 ;  /* 0x0000000000007b1d */ /* 0x000fe20000010000 */
[----:B------:R-:W-:Y:S02]  /*3ae0*/  ISETP.GE.AND P0, PT, R2, 0x1, PT ;  /* 0x000000010200780c */ /* 0x000fe40003f06270 */
[----:B------:R-:W-:Y:S01]  /*3af0*/  CS2R R2, SRZ ;  /* 0x0000000000027805 */ /* 0x000fe2000001ff00 */
[----:B0-----:R-:W-:Y:S01]  /*3b00*/  IMAD.MOV.U32 R0, RZ, RZ, RZ ;  /* 0x000000ffff007224 */ /* 0x001fe200078e00ff */
[----:B------:R-:W-:-:S09]  /*3b10*/  IADD3 R23, R25, 0x80, RZ ;  /* 0x0000008019177810 */ /* 0x000fd20007ffe0ff */
        /* <DEDUP_REMOVED lines=22> */
.L_x_282:
        /* <DEDUP_REMOVED lines=10> */
.L_x_281:
[----:B------:R-:W-:Y:S05]  /*3d20*/  BSYNC B0 ;  /* 0x0000000000007941 */ /* 0x000fea0003800000 */
.L_x_280:
        /* <DEDUP_REMOVED lines=15> */
.L_x_279:
        /* <DEDUP_REMOVED lines=89> */
        .weak           $__internal_5_$__cuda_sm20_div_s64
        .type           $__internal_5_$__cuda_sm20_div_s64,@function
        .size           $__internal_5_$__cuda_sm20_div_s64,(.L_x_4865 - $__internal_5_$__cuda_sm20_div_s64)
$__internal_5_$__cuda_sm20_div_s64:
        /* <DEDUP_REMOVED lines=30> */
[----:B------:R-:W-:-:S06]  /*4590*/  IMAD.WIDE.U32 R42, P0, R43, R0, R42 ;  /* 0x000000002b2a7225 */ /* 0x000fcc000780002a */
[----:B------:R-:W-:-:S04]  /*45a0*/  IMAD.HI.U32 R25, P4, R27, R2, R42 ;  /* 0x000000021b197227 */ /* 0x000fc8000788002a */
[----:B------:R-:W-:-:S04]  /*45b0*/  IMAD.HI.U32 R2, R27, R0, RZ ;  /* 0x000000001b027227 */ /* 0x000fc800078e00ff */
[----:B------:R-:W-:Y:S02]  /*45c0*/  IMAD R0, R27, R0, RZ ;  /* 0x000000001b007224 */ /* 0x000fe400078e02ff */
[----:B------:R-:W-:Y:S01]  /*45d0*/  IMAD.X R2, R2, 0x1, R27, P0 ;  /* 0x0000000102027824 */ /* 0x000fe200000e061b */
[-C--:B------:R-:W-:Y:S01]  /*45e0*/  IADD3 R27, P0, RZ, -R24.reuse, RZ ;  /* 0x80000018ff1b7210 */ /* 0x080fe20007f1e0ff */
[----:B------:R-:W-:Y:S01]  /*45f0*/  IMAD.MOV.U32 R43, RZ, RZ, RZ ;  /* 0x000000ffff2b7224 */ /* 0x000fe200078e00ff */
[----:B------:R-:W-:Y:S02]  /*4600*/  IADD3 R25, P3, R0, R25, RZ ;  /* 0x0000001900197210 */ /* 0x000fe40007f7e0ff */
[----:B------:R-:W-:Y:S01]  /*4610*/  SEL R24, R27, R24, !P2 ;  /* 0x000000181b187207 */ /* 0x000fe20005000000 */
[----:B------:R-:W-:Y:S01]  /*4620*/  IMAD.X R0, RZ, RZ, ~R21, P0 ;  /* 0x000000ffff007224 */ /* 0x000fe200000e0e15 */
[----:B------:R-:W-:-:S03]  /*4630*/  IADD3.X R27, RZ, RZ, R2, P3, P4 ;  /* 0x000000ffff1b7210 */ /* 0x000fc60001fe8402 */
[----:B------:R-:W-:Y:S01]  /*4640*/  IMAD.HI.U32 R42, R25, R24, RZ ;  /* 0x00000018192a7227 */ /* 0x000fe200078e00ff */
[----:B------:R-:W-:-:S05]  /*4650*/  SEL R0, R0, R21, !P2 ;  /* 0x0000001500007207 */ /* 0x000fca0005000000 */
[----:B------:R-:W-:-:S04]  /*4660*/  IMAD.WIDE.U32 R42, R25, R0, R42 ;  /* 0x00000000192a7225 */ /* 0x000fc800078e002a */
[C---:B------:R-:W-:Y:S02]  /*4670*/  IMAD R25, R27.reuse, R0, RZ ;  /* 0x000000001b197224 */ /* 0x040fe400078e02ff */
[----:B------:R-:W-:-:S05]  /*4680*/  IMAD.HI.U32 R2, P0, R27, R24, R42 ;  /* 0x000000181b027227 */ /* 0x000fca000780002a */
[----:B------:R-:W-:Y:S01]  /*4690*/  IADD3 R25, P2, R25, R2, RZ ;  /* 0x0000000219197210 */ /* 0x000fe20007f5e0ff */
[----:B------:R-:W-:-:S04]  /*46a0*/  IMAD.HI.U32 R2, R27, R0, RZ ;  /* 0x000000001b027227 */ /* 0x000fc800078e00ff */
[----:B------:R-:W-:Y:S01]  /*46b0*/  IMAD.WIDE.U32 R42, R25, R38, RZ ;  /* 0x00000026192a7225 */ /* 0x000fe200078e00ff */
[----:B------:R-:W-:-:S03]  /*46c0*/  IADD3.X R2, R2, RZ, RZ, P0, !PT ;  /* 0x000000ff02027210 */ /* 0x000fc600007fe4ff */
[C---:B------:R-:W-:Y:S01]  /*46d0*/  IMAD R43, R25.reuse, R39, R43 ;  /* 0x00000027192b7224 */ /* 0x040fe200078e022b */
[----:B------:R-:W-:Y:S01]  /*46e0*/  IADD3 R27, P0, -R42, R24, RZ ;  /* 0x000000182a1b7210 */ /* 0x000fe20007f1e1ff */
[----:B------:R-:W-:Y:S01]  /*46f0*/  IMAD.X R2, RZ, RZ, R2, P2 ;  /* 0x000000ffff027224 */ /* 0x000fe200010e0602 */
[----:B------:R-:W-:Y:S02]  /*4700*/  IADD3 R24, P2, R25, 0x1, RZ ;  /* 0x0000000119187810 */ /* 0x000fe40007f5e0ff */
[-C--:B------:R-:W-:Y:S01]  /*4710*/  ISETP.GE.U32.AND P4, PT, R27, R38.reuse, PT ;  /* 0x000000261b00720c */ /* 0x080fe20003f86070 */
[----:B------:R-:W-:-:S04]  /*4720*/  IMAD R43, R2, R38, R43 ;  /* 0x00000026022b7224 */ /* 0x000fc800078e022b */
[----:B------:R-:W-:Y:S01]  /*4730*/  IMAD.X R43, R0, 0x1, ~R43, P0 ;  /* 0x00000001002b7824 */ /* 0x000fe200000e0e2b */
[----:B------:R-:W-:-:S04]  /*4740*/  IADD3 R0, P3, R27, -R38, RZ ;  /* 0x800000261b007210 */ /* 0x000fc80007f7e0ff */
        /* <DEDUP_REMOVED lines=25> */
[----:B------:R-:W-:Y:S06]  /*48e0*/  RET.REL.NODEC R38 `(_ZN5flash32flash_fwd_splitkv_combine_kernelI23Flash_fwd_kernel_traitsILi256ELi64ELi64ELi4ELb0ELb0EN7cutlass10bfloat16_tE19Flash_kernel_traitsILi256ELi64ELi64ELi4ES3_EELi4ELi2ELb0EEEvNS_16Flash_fwd_paramsE) ;  /* 0xffffb71026007950 */ /* 0x000fec0003c3ffff */
.L_x_283:
        /* <DEDUP_REMOVED lines=9> */
.L_x_4865:


//--------------------- .text._ZN5flash32flash_fwd_splitkv_combine_kernelI23Flash_fwd_kernel_traitsILi256ELi64ELi64ELi4ELb0ELb0EN7cutlass10bfloat16_tE19Flash_kernel_traitsILi256ELi64ELi64ELi4ES3_EELi4ELi1ELb0EEEvNS_16Flash_fwd_paramsE --------------------------
	.section	.text._ZN5flash32flash_fwd_splitkv_combine_kernelI23Flash_fwd_kernel_traitsILi256ELi64ELi64ELi4ELb0ELb0EN7cutlass10bfloat16_tE19Flash_kernel_traitsILi256ELi64ELi64ELi4ES3_EELi4ELi1ELb0EEEvNS_16Flash_fwd_paramsE,"ax",@progbits
	.sectioninfo	@"SHI_REGISTERS=54"
	.align	128
        .global         _ZN5flash32flash_fwd_splitkv_combine_kernelI23Flash_fwd_kernel_traitsILi256ELi64ELi64ELi4ELb0ELb0EN7cutlass10bfloat16_tE19Flash_kernel_traitsILi256ELi64ELi64ELi4ES3_EELi4ELi1ELb0EEEvNS_16Flash_fwd_paramsE
        .type           _ZN5flash32flash_fwd_splitkv_combine_kernelI23Flash_fwd_kernel_traitsILi256ELi64ELi64ELi4ELb0ELb0EN7cutlass10bfloat16_tE19Flash_kernel_traitsILi256ELi64ELi64ELi4ES3_EELi4ELi1ELb0EEEvNS_16Flash_fwd_paramsE,@function
        .size           _ZN5flash32flash_fwd_splitkv_combine_kernelI23Flash_fwd_kernel_traitsILi256ELi64ELi64ELi4ELb0ELb0EN7cutlass10bfloat16_tE19Flash_kernel_traitsILi256ELi64ELi64ELi4ES3_EELi4ELi1ELb0EEEvNS_16Flash_fwd_paramsE,(.L_x_4866 - _ZN5flash32flash_fwd_splitkv_combine_kernelI23Flash_fwd_kernel_traitsILi256ELi64ELi64ELi4ELb0ELb0EN7cutlass10bfloat16_tE19Flash_kernel_traitsILi256ELi64ELi64ELi4ES3_EELi4ELi1ELb0EEEvNS_16Flash_fwd_paramsE)
        .other          _ZN5flash32flash_fwd_splitkv_combine_kernelI23Flash_fwd_kernel_traitsILi256ELi64ELi64ELi4ELb0ELb0EN7cutlass10bfloat16_tE19Flash_kernel_traitsILi256ELi64ELi64ELi4ES3_EELi4ELi1ELb0EEEvNS_16Flash_fwd_paramsE,@"STO_CUDA_ENTRY STV_DEFAULT"
_ZN5flash32flash_fwd_splitkv_combine_kernelI23Flash_fwd_kernel_traitsILi256ELi64ELi64ELi4ELb0ELb0EN7cutlass10bfloat16_tE19Flash_kernel_traitsILi256ELi64ELi64ELi4ES3_EELi4ELi1ELb0EEEvNS_16Flash_fwd_paramsE:
.text._ZN5flash32flash_fwd_splitkv_combine_kernelI23Flash_fwd_kernel_traitsILi256ELi64ELi64ELi4ELb0ELb0EN7cutlass10bfloat16_tE19Flash_kernel_traitsILi256ELi64ELi64ELi4ES3_EELi4ELi1ELb0EEEvNS_16Flash_fwd_paramsE:
        /* <DEDUP_REMOVED lines=23> */
[----:B------:R-:W-:Y:S05]  /*0170*/  CALL.REL.NOINC `($__internal_6_$__cuda_sm20_div_s64) ;  /* 0x0000427000007944 */ /* 0x000fea0003c00000 */
[----:B------:R-:W-:Y:S01]  /*0180*/  MOV R22, R0 ;  /* 0x0000000000167202 */ /* 0x000fe20000000f00 */
[----:B------:R-:W-:Y:S05]  /*0190*/  BRA `(.L_x_285) ;  /* 0x0000013000007947 */ /* 0x000fea0003800000 */
.L_x_284:
        /* <DEDUP_REMOVED lines=19> */
.L_x_285:
        /* <DEDUP_REMOVED lines=11> */
[----:B------:R-:W-:Y:S05]  /*0380*/  CALL.REL.NOINC `($__internal_6_$__cuda_sm20_div_s64) ;  /* 0x0000406000007944 */ /* 0x000fea0003c00000 */
[----:B------:R-:W-:Y:S02]  /*0390*/  MOV R12, R0 ;  /* 0x00000000000c7202 */ /* 0x000fe40000000f00 */
[----:B------:R-:W-:Y:S01]  /*03a0*/  MOV R13, R23 ;  /* 0x00000017000d7202 */ /* 0x000fe20000000f00 */
[----:B------:R-:W-:Y:S05]  /*03b0*/  BRA `(.L_x_288) ;  /* 0x0000013000007947 */ /* 0x000fea0003800000 */
.L_x_287:
        /* <DEDUP_REMOVED lines=19> */
.L_x_288:
[----:B------:R-:W-:Y:S05]  /*04f0*/  BSYNC B0 ;  /* 0x0000000000007941 */ /* 0x000fea0003800000 */
.L_x_286:
        /* <DEDUP_REMOVED lines=44> */
.L_x_290:
        /* <DEDUP_REMOVED lines=19> */
.L_x_291:
[----:B------:R-:W-:Y:S05]  /*08f0*/  BSYNC B0 ;  /* 0x0000000000007941 */ /* 0x000fea0003800000 */
.L_x_289:
[----:B------:R-:W-:Y:S01]  /*0900*/  IABS R6, c[0x0][0x214] ;  /* 0x0000850000067a13 */ /* 0x000fe20000000000 */
[----:B------:R-:W-:Y:S01]  /*0910*/  ULDC UR4, c[0x0][0x214] ;  /* 0x0000850000047ab9 */ /* 0x000fe20000000800 */
[----:B------:R-:W-:Y:S01]  /*0920*/  IMAD.MOV.U32 R11, RZ, RZ, c[0x0][0x1c0] ;  /* 0x00007000ff0b7624 */ /* 0x000fe200078e00ff */
[----:B------:R-:W-:Y:S01]  /*0930*/  UISETP.LT.AND UP0, UPT, URZ, UR4, UPT ;  /* 0x000000043f00728c */ /* 0x000fe2000bf01270 */
[----:B------:R-:W0:Y:S01]  /*0940*/  I2F.RP R10, R6 ;  /* 0x00000006000a7306 */ /* 0x000e220000209400 */
[----:B------:R-:W-:Y:S01]  /*0950*/  USHF.R.S32.HI UR5, URZ, 0x1f, UR4 ;  /* 0x0000001f3f057899 */ /* 0x000fe20008011404 */
[----:B------:R-:W-:Y:S01]  /*0960*/  BSSY B0, `(.L_x_292) ;  /* 0x0000059000007945 */ /* 0x000fe20003800000 */
[----:B------:R-:W-:-:S07]  /*0970*/  ULEA.HI.SX32 UR4, UR4, 0x1, 0x1 ;  /* 0x0000000104047891 */ /* 0x000fce000f8f0a3f */
[----:B------:R-:W-:Y:S01]  /*0980*/  @!UP0 UIADD3 UR4, UR5, URZ, URZ ;  /* 0x0000003f05048290 */ /* 0x000fe2000fffe03f */
[----:B0-----:R-:W0:Y:S02]  /*0990*/  MUFU.RCP R8, R10 ;  /* 0x0000000a00087308 */ /* 0x001e240000001000 */
[----:B0-----:R-:W-:Y:S02]  /*09a0*/  IADD3 R8, R8, 0xffffffe, RZ ;  /* 0x0ffffffe08087810 */ /* 0x001fe40007ffe0ff */
[C---:B------:R-:W-:Y:S01]  /*09b0*/  IADD3 R10, R11.reuse, -0x1, RZ ;  /* 0xffffffff0b0a7810 */ /* 0x040fe20007ffe0ff */
[----:B------:R-:W-:-:S03]  /*09c0*/  IMAD R11, R11, c[0x0][0x214], RZ ;  /* 0x000085000b0b7a24 */ /* 0x000fc600078e02ff */
        /* <DEDUP_REMOVED lines=16> */
[----:B------:R-:W-:-:S13]  /*0ad0*/  ISETP.GE.U32.AND P0, PT, R9, R6, PT ;  /* 0x000000060900720c */ /* 0x000fda0003f06070 */
        /* <DEDUP_REMOVED lines=43> */
[----:B------:R-:W-:Y:S02]  /*0d90*/  MOV R34, R0 ;  /* 0x0000000000227202 */ /* 0x000fe40000000f00 */
[----:B------:R-:W-:Y:S01]  /*0da0*/  MOV R35, R23 ;  /* 0x0000001700237202 */ /* 0x000fe20000000f00 */
[----:B------:R-:W-:Y:S05]  /*0db0*/  BRA `(.L_x_294) ;  /* 0x0000013000007947 */ /* 0x000fea0003800000 */
.L_x_293:
        /* <DEDUP_REMOVED lines=19> */
.L_x_294:
[----:B------:R-:W-:Y:S05]  /*0ef0*/  BSYNC B0 ;  /* 0x0000000000007941 */ /* 0x000fea0003800000 */
.L_x_292:
        /* <DEDUP_REMOVED lines=42> */
.L_x_296:
        /* <DEDUP_REMOVED lines=19> */
.L_x_297:
[----:B------:R-:W-:Y:S05]  /*12d0*/  BSYNC B0 ;  /* 0x0000000000007941 */ /* 0x000fea0003800000 */
.L_x_295:
[----:B------:R-:W-:Y:S01]  /*12e0*/  IABS R6, c[0x0][0x214] ;  /* 0x0000850000067a13 */ /* 0x000fe20000000000 */
[----:B------:R-:W-:Y:S01]  /*12f0*/  ULDC.U8 UR4, c[0x0][0x329] ;  /* 0x0000ca4000047ab9 */ /* 0x000fe20000000000 */
[----:B------:R-:W-:Y:S01]  /*1300*/  ISETP.GT.AND P3, PT, R11, RZ, PT ;  /* 0x000000ff0b00720c */ /* 0x000fe20003f64270 */
[----:B------:R-:W-:Y:S01]  /*1310*/  ULDC.64 UR8, c[0x0][0x118] ;  /* 0x0000460000087ab9 */ /* 0x000fe20000000a00 */
[----:B------:R-:W0:Y:S01]  /*1320*/  I2F.RP R21, R6 ;  /* 0x0000000600157306 */ /* 0x000e220000209400 */
[----:B------:R-:W-:Y:S07]  /*1330*/  BSSY B0, `(.L_x_298) ;  /* 0x000007e000007945 */ /* 0x000fee0003800000 */
        /* <DEDUP_REMOVED lines=12> */
[----:B------:R-:W-:Y:S01]  /*1400*/  IMAD R13, R6, R13, R0 ;  /* 0x0000000d060d7224 */ /* 0x000fe200078e0200 */
[----:B------:R-:W-:-:S04]  /*1410*/  SHF.R.S32.HI R0, RZ, 0x1f, R11 ;  /* 0x0000001fff007819 */ /* 0x000fc8000001140b */
[----:B------:R-:W-:-:S13]  /*1420*/  ISETP.GT.U32.AND P0, PT, R6, R13, PT ;  /* 0x0000000d0600720c */ /* 0x000fda0003f04070 */
[----:B------:R-:W-:Y:S01]  /*1430*/  @!P0 IMAD.IADD R13, R13, 0x1, -R6 ;  /* 0x000000010d0d8824 */ /* 0x000fe200078e0a06 */
[----:B------:R-:W-:Y:S02]  /*1440*/  @!P0 IADD3 R2, R2, 0x1, RZ ;  /* 0x0000000102028810 */ /* 0x000fe40007ffe0ff */
[----:B------:R-:W-:Y:S02]  /*1450*/  ISETP.NE.AND P0, PT, RZ, c[0x0][0x214], PT ;  /* 0x00008500ff007a0c */ /* 0x000fe40003f05270 */
[----:B------:R-:W-:Y:S02]  /*1460*/  ISETP.GE.U32.AND P2, PT, R13, R6, PT ;  /* 0x000000060d00720c */ /* 0x000fe40003f46070 */
[----:B------:R-:W-:Y:S01]  /*1470*/  LEA.HI.SX32 R13, R11, 0x1, 0x1 ;  /* 0x000000010b0d7811 */ /* 0x000fe200078f0aff */
[----:B------:R-:W-:-:S10]  /*1480*/  @!P3 IMAD.MOV R13, RZ, RZ, R0 ;  /* 0x000000ffff0db224 */ /* 0x000fd400078e0200 */
[----:B------:R-:W-:-:S05]  /*1490*/  @P2 IADD3 R2, R2, 0x1, RZ ;  /* 0x0000000102022810 */ /* 0x000fca0007ffe0ff */
[----:B------:R-:W-:Y:S01]  /*14a0*/  @!P1 IMAD.MOV R2, RZ, RZ, -R2 ;  /* 0x000000ffff029224 */ /* 0x000fe200078e0a02 */
[----:B------:R-:W-:-:S05]  /*14b0*/  @!P0 LOP3.LUT R2, RZ, c[0x0][0x214], RZ, 0x33, !PT ;  /* 0x00008500ff028a12 */ /* 0x000fca00078e33ff */
[----:B------:R-:W-:Y:S01]  /*14c0*/  IMAD R8, R13, R2, RZ ;  /* 0x000000020d087224 */ /* 0x000fe200078e02ff */
[----:B------:R-:W-:-:S04]  /*14d0*/  IABS R2, c[0x0][0x1c0] ;  /* 0x0000700000027a13 */ /* 0x000fc80000000000 */
[----:B------:R-:W-:Y:S01]  /*14e0*/  IABS R13, R8 ;  /* 0x00000008000d7213 */ /* 0x000fe20000000000 */
[----:B------:R-:W0:Y:S04]  /*14f0*/  I2F.U32.RP R6, R2 ;  /* 0x0000000200067306 */ /* 0x000e280000209000 */
[----:B------:R-:W-:-:S04]  /*1500*/  IMAD.IADD R10, R10, 0x1, R13 ;  /* 0x000000010a0a7824 */ /* 0x000fc800078e020d */
[----:B------:R-:W1:Y:S08]  /*1510*/  I2F.RP R12, R13 ;  /* 0x0000000d000c7306 */ /* 0x000e700000209400 */
        /* <DEDUP_REMOVED lines=11> */
[----:B-1----:R-:W-:Y:S02]  /*15d0*/  IMAD.MOV R0, RZ, RZ, -R25 ;  /* 0x000000ffff007224 */ /* 0x002fe400078e0a19 */
[----:B------:R-:W-:-:S02]  /*15e0*/  IMAD.MOV.U32 R24, RZ, RZ, RZ ;  /* 0x000000ffff187224 */ /* 0x000fc400078e00ff */
[----:B------:R-:W-:Y:S01]  /*15f0*/  IMAD R21, R0, R13, RZ ;  /* 0x0000000d00157224 */ /* 0x000fe200078e02ff */
[----:B------:R-:W-:Y:S01]  /*1600*/  IABS R0, R10 ;  /* 0x0000000a00007213 */ /* 0x000fe20000000000 */
[----:B------:R-:W-:-:S04]  /*1610*/  IMAD.HI.U32 R29, R27, R29, R26 ;  /* 0x0000001d1b1d7227 */ /* 0x000fc800078e001a */
[----:B------:R-:W-:Y:S01]  /*1620*/  IMAD.HI.U32 R21, R25, R21, R24 ;  /* 0x0000001519157227 */ /* 0x000fe200078e0018 */
[----:B------:R-:W-:Y:S02]  /*1630*/  IABS R25, c[0x0][0x1c0] ;  /* 0x0000700000197a13 */ /* 0x000fe40000000000 */
[----:B------:R-:W-:Y:S01]  /*1640*/  IABS R24, R8 ;  /* 0x0000000800187213 */ /* 0x000fe20000000000 */
[----:B------:R-:W-:-:S04]  /*1650*/  IMAD.HI.U32 R6, R29, R12, RZ ;  /* 0x0000000c1d067227 */ /* 0x000fc800078e00ff */
[----:B------:R-:W-:Y:S02]  /*1660*/  IMAD.MOV R25, RZ, RZ, -R25 ;  /* 0x000000ffff197224 */ /* 0x000fe400078e0a19 */
[----:B------:R-:W-:Y:S02]  /*1670*/  IMAD.MOV R24, RZ, RZ, -R24 ;  /* 0x000000ffff187224 */ /* 0x000fe400078e0a18 */
        /* <DEDUP_REMOVED lines=17> */
[----:B------:R-:W-:Y:S02]  /*1790*/  ISETP.GE.AND P0, PT, R9, RZ, PT ;  /* 0x000000ff0900720c */ /* 0x000fe40003f06270 */
[----:B------:R-:W-:Y:S01]  /*17a0*/  ISETP.GE.U32.AND P2, PT, R24, R13, PT ;  /* 0x0000000d1800720c */ /* 0x000fe20003f46070 */
[----:B------:R-:W-:Y:S01]  /*17b0*/  @!P1 IMAD.IADD R25, R25, 0x1, -R2 ;  /* 0x0000000119199824 */ /* 0x000fe200078e0a02 */
[----:B------:R-:W-:Y:S02]  /*17c0*/  @!P1 IADD3 R12, R12, 0x1, RZ ;  /* 0x000000010c0c9810 */ /* 0x000fe40007ffe0ff */
[----:B------:R-:W-:-:S02]  /*17d0*/  LOP3.LUT R9, RZ, c[0x0][0x1c0], RZ, 0x33, !PT ;  /* 0x00007000ff097a12 */ /* 0x000fc400078e33ff */
[----:B------:R-:W-:Y:S01]  /*17e0*/  ISETP.GE.U32.AND P5, PT, R25, R2, PT ;  /* 0x000000021900720c */ /* 0x000fe20003fa6070 */
[----:B------:R-:W-:Y:S01]  /*17f0*/  IMAD.MOV.U32 R2, RZ, RZ, c[0x0][0x214] ;  /* 0x00008500ff027624 */ /* 0x000fe200078e00ff */
[----:B------:R-:W-:Y:S02]  /*1800*/  @P6 IADD3 R6, R6, 0x1, RZ ;  /* 0x0000000106066810 */ /* 0x000fe40007ffe0ff */
[----:B------:R-:W-:Y:S02]  /*1810*/  ISETP.NE.AND P6, PT, R8, RZ, PT ;  /* 0x000000ff0800720c */ /* 0x000fe40003fc5270 */
[----:B------:R-:W-:Y:S01]  /*1820*/  ISETP.GT.AND P3, PT, R4, RZ, PT ;  /* 0x000000ff0400720c */ /* 0x000fe20003f64270 */
[----:B------:R-:W-:Y:S01]  /*1830*/  @!P0 IMAD.MOV R6, RZ, RZ, -R6 ;  /* 0x000000ffff068224 */ /* 0x000fe200078e0a06 */
[----:B------:R-:W-:Y:S02]  /*1840*/  @P2 IADD3 R21, R21, 0x1, RZ ;  /* 0x0000000115152810 */ /* 0x000fe40007ffe0ff */
[----:B------:R-:W-:-:S02]  /*1850*/  ISETP.GE.AND P2, PT, R10, RZ, PT ;  /* 0x000000ff0a00720c */ /* 0x000fc40003f46270 */
[----:B0-----:R-:W-:Y:S01]  /*1860*/  SHF.R.S32.HI R25, RZ, 0x1f, R0 ;  /* 0x0000001fff197819 */ /* 0x001fe20000011400 */
[----:B------:R-:W-:Y:S01]  /*1870*/  @!P4 IMAD.MOV R21, RZ, RZ, -R21 ;  /* 0x000000ffff15c224 */ /* 0x000fe200078e0a15 */
[----:B------:R-:W-:Y:S02]  /*1880*/  ISETP.NE.AND P4, PT, RZ, c[0x0][0x1c0], PT ;  /* 0x00007000ff007a0c */ /* 0x000fe40003f85270 */
[----:B------:R-:W-:Y:S02]  /*1890*/  @P5 IADD3 R12, R12, 0x1, RZ ;  /* 0x000000010c0c5810 */ /* 0x000fe40007ffe0ff */
[----:B------:R-:W-:Y:S02]  /*18a0*/  @!P6 LOP3.LUT R21, RZ, R13, RZ, 0x33, !PT ;  /* 0x0000000dff15e212 */ /* 0x000fe400078e33ff */
[----:B------:R-:W-:Y:S02]  /*18b0*/  LEA.HI R13, R25, R0, RZ, 0x2 ;  /* 0x00000000190d7211 */ /* 0x000fe400078f10ff */
[----:B------:R-:W-:Y:S01]  /*18c0*/  SEL R27, R9, R6, !P4 ;  /* 0x00000006091b7207 */ /* 0x000fe20006000000 */
[----:B------:R-:W-:Y:S01]  /*18d0*/  @!P2 IMAD.MOV R12, RZ, RZ, -R12 ;  /* 0x000000ffff0ca224 */ /* 0x000fe200078e0a0c */
[----:B------:R-:W-:-:S02]  /*18e0*/  ISETP.LT.U32.AND P0, PT, R22, R21, PT ;  /* 0x000000151600720c */ /* 0x000fc40003f01070 */
[----:B------:R-:W-:Y:S02]  /*18f0*/  SHF.R.S32.HI R25, RZ, 0x1f, R21 ;  /* 0x0000001fff197819 */ /* 0x000fe40000011415 */
[----:B------:R-:W-:Y:S02]  /*1900*/  ISETP.NE.AND P1, PT, RZ, UR4, PT ;  /* 0x00000004ff007c0c */ /* 0x000fe4000bf25270 */
[----:B------:R-:W-:Y:S02]  /*1910*/  SHF.R.S32.HI R6, RZ, 0x2, R13 ;  /* 0x00000002ff067819 */ /* 0x000fe4000001140d */
[----:B------:R-:W-:Y:S02]  /*1920*/  ISETP.LT.AND.EX P2, PT, R23, R25, PT, P0 ;  /* 0x000000191700720c */ /* 0x000fe40003f41300 */
[----:B------:R-:W-:Y:S02]  /*1930*/  SHF.R.S32.HI R24, RZ, 0x1f, R4 ;  /* 0x0000001fff187819 */ /* 0x000fe40000011404 */
[----:B------:R-:W-:-:S02]  /*1940*/  SEL R2, R2, 0x1, !P1 ;  /* 0x0000000102027807 */ /* 0x000fc40004800000 */
[----:B------:R-:W-:Y:S02]  /*1950*/  ISETP.GE.AND P0, PT, R6, c[0x0][0x314], PT ;  /* 0x0000c50006007a0c */ /* 0x000fe40003f06270 */
[----:B------:R-:W-:Y:S01]  /*1960*/  LEA.HI.SX32 R10, R4, 0x1, 0x1 ;  /* 0x00000001040a7811 */ /* 0x000fe200078f0aff */
[----:B------:R-:W-:Y:S01]  /*1970*/  @!P3 IMAD.MOV R10, RZ, RZ, R24 ;  /* 0x000000ffff0ab224 */ /* 0x000fe200078e0218 */
[----:B------:R-:W-:Y:S01]  /*1980*/  SEL R9, R9, R12, !P4 ;  /* 0x0000000c09097207 */ /* 0x000fe20006000000 */
[----:B------:R-:W-:Y:S01]  /*1990*/  IMAD R27, R27, R2, RZ ;  /* 0x000000021b1b7224 */ /* 0x000fe200078e02ff */
[----:B------:R-:W-:-:S03]  /*19a0*/  SEL R12, R23, R25, P2 ;  /* 0x00000019170c7207 */ /* 0x000fc60001000000 */
[----:B------:R-:W-:Y:S01]  /*19b0*/  IMAD R10, R10, R27, RZ ;  /* 0x0000001b0a0a7224 */ /* 0x000fe200078e02ff */
[----:B------:R-:W-:Y:S02]  /*19c0*/  LOP3.LUT R27, R13, 0xfffffffc, RZ, 0xc0, !PT ;  /* 0xfffffffc0d1b7812 */ /* 0x000fe400078ec0ff */
[----:B------:R-:W-:Y:S01]  /*19d0*/  SEL R13, R22, R21, P2 ;  /* 0x00000015160d7207 */ /* 0x000fe20001000000 */
[----:B------:R-:W-:Y:S02]  /*19e0*/  IMAD.MOV.U32 R22, RZ, RZ, -0x800000 ;  /* 0xff800000ff167424 */ /* 0x000fe400078e00ff */
[----:B------:R-:W-:Y:S01]  /*19f0*/  IMAD.IADD R27, R0, 0x1, -R27 ;  /* 0x00000001001b7824 */ /* 0x000fe200078e0a1b */
[----:B------:R-:W-:Y:S05]  /*1a00*/  @P0 BRA `(.L_x_299) ;  /* 0x0000010000000947 */ /* 0x000fea0003800000 */
[----:B------:R-:W-:Y:S02]  /*1a10*/  IADD3 R24, P2, R20, -UR7, RZ ;  /* 0x8000000714187c10 */ /* 0x000fe4000ff5e0ff */
[----:B------:R-:W-:Y:S02]  /*1a20*/  SHF.R.S32.HI R21, RZ, 0x1f, R27 ;  /* 0x0000001fff157819 */ /* 0x000fe4000001141b */
[----:B------:R-:W-:-:S02]  /*1a30*/  ISETP.GT.U32.AND P0, PT, R24, R27, PT ;  /* 0x0000001b1800720c */ /* 0x000fc40003f04070 */
        /* <DEDUP_REMOVED lines=13> */
.L_x_299:
[----:B------:R-:W-:Y:S05]  /*1b10*/  BSYNC B0 ;  /* 0x0000000000007941 */ /* 0x000fea0003800000 */
.L_x_298:
[----:B------:R-:W-:Y:S01]  /*1b20*/  ISETP.GT.AND P0, PT, R0, 0x7, PT ;  /* 0x000000070000780c */ /* 0x000fe20003f04270 */
[----:B------:R-:W-:Y:S01]  /*1b30*/  IMAD.MOV.U32 R30, RZ, RZ, -0x800000 ;  /* 0xff800000ff1e7424 */ /* 0x000fe200078e00ff */
[----:B------:R-:W-:Y:S01]  /*1b40*/  ISETP.GT.AND P3, PT, R8, RZ, PT ;  /* 0x000000ff0800720c */ /* 0x000fe20003f64270 */
[----:B------:R-:W-:Y:S01]  /*1b50*/  IMAD R9, R9, R2, RZ ;  /* 0x0000000209097224 */ /* 0x000fe200078e02ff */
[----:B------:R-:W-:Y:S09]  /*1b60*/  BSSY B1, `(.L_x_300) ;  /* 0x00001e4000017945 */ /* 0x000ff20003800000 */
[----:B------:R-:W-:Y:S01]  /*1b70*/  @!P0 IMAD R27, R6, 0x5, R27 ;  /* 0x00000005061b8824 */ /* 0x000fe200078e021b */
[----:B------:R-:W-:-:S04]  /*1b80*/  @!P0 LEA.HI R21, R0, R0, RZ, 0x1 ;  /* 0x0000000000158211 */ /* 0x000fc800078f08ff */
[----:B-----5:R1:W-:Y:S01]  /*1b90*/  @!P0 STS [R27.X4], R22 ;  /* 0x000000161b008388 */ /* 0x0203e20000004800 */
[C---:B------:R-:W-:Y:S01]  /*1ba0*/  @!P0 LOP3.LUT R23, R21.reuse, 0xfffffffe, RZ, 0xc0, !PT ;  /* 0xfffffffe15178812 */ /* 0x040fe200078ec0ff */
[----:B------:R-:W-:-:S04]  /*1bb0*/  @!P0 IMAD.SHL.U32 R21, R21, 0x2, RZ ;  /* 0x0000000215158824 */ /* 0x000fc800078e00ff */
[C---:B------:R-:W-:Y:S01]  /*1bc0*/  @!P0 IMAD.IADD R24, R0.reuse, 0x1, -R23 ;  /* 0x0000000100188824 */ /* 0x040fe200078e0a17 */
[----:B------:R-:W-:Y:S02]  /*1bd0*/  @!P0 LOP3.LUT R21, R21, 0xfffffffc, RZ, 0xc0, !PT ;  /* 0xfffffffc15158812 */ /* 0x000fe400078ec0ff */
[----:B------:R-:W-:-:S03]  /*1be0*/  LOP3.LUT R23, R0, 0x1, RZ, 0xc0, !PT ;  /* 0x0000000100177812 */ /* 0x000fc600078ec0ff */
[----:B------:R-:W-:Y:S01]  /*1bf0*/  @!P0 IMAD R24, R24, 0x14, R21 ;  /* 0x0000001418188824 */ /* 0x000fe200078e0215 */
[----:B------:R-:W-:Y:S01]  /*1c00*/  BAR.SYNC.DEFER_BLOCKING 0x0 ;  /* 0x0000000000007b1d */ /* 0x000fe20000010000 */
[----:B-1----:R-:W-:Y:S01]  /*1c10*/  LEA.HI.SX32 R22, R8, 0x1, 0x1 ;  /* 0x0000000108167811 */ /* 0x002fe200078f0aff */
[----:B------:R-:W-:-:S04]  /*1c20*/  IMAD.MOV.U32 R27, RZ, RZ, 0x7f800000 ;  /* 0x7f800000ff1b7424 */ /* 0x000fc800078e00ff */
[----:B------:R1:W2:Y:S02]  /*1c30*/  @!P0 LDS R30, [R24] ;  /* 0x00000000181e8984 */ /* 0x0002a40000000800 */
[----:B-1----:R-:W-:-:S05]  /*1c40*/  SHF.R.S32.HI R24, RZ, 0x1f, R8 ;  /* 0x0000001fff187819 */ /* 0x002fca0000011408 */
[----:B------:R-:W-:-:S04]  /*1c50*/  @!P3 IMAD.MOV R22, RZ, RZ, R24 ;  /* 0x000000ffff16b224 */ /* 0x000fc800078e0218 */
[----:B------:R-:W-:Y:S01]  /*1c60*/  IMAD R9, R9, R22, RZ ;  /* 0x0000001609097224 */ /* 0x000fe200078e02ff */
[----:B--2---:R-:W1:Y:S02]  /*1c70*/  SHFL.BFLY PT, R21, R30, 0x1, 0x1f ;  /* 0x0c201f001e157f89 */ /* 0x004e6400000e0000 */
[----:B-1----:R-:W-:-:S04]  /*1c80*/  FMNMX.FTZ R21, R21, R30, !PT ;  /* 0x0000001e15157209 */ /* 0x002fc80007810000 */
[----:B------:R-:W-:-:S04]  /*1c90*/  FSETP.NEU.FTZ.AND P0, PT, R21, -INF , PT ;  /* 0xff8000001500780b */ /* 0x000fc80003f1d000 */
[----:B------:R-:W-:Y:S02]  /*1ca0*/  FSEL R21, R21, RZ, P0 ;  /* 0x000000ff15157208 */ /* 0x000fe40000000000 */
[----:B------:R-:W-:-:S03]  /*1cb0*/  ISETP.NE.U32.AND P0, PT, R23, 0x1, PT ;  /* 0x000000011700780c */ /* 0x000fc60003f05070 */
[----:B------:R-:W-:Y:S01]  /*1cc0*/  FADD.FTZ R25, -R21, R30 ;  /* 0x0000001e15197221 */ /* 0x000fe20000010100 */
[----:B------:R-:W-:-:S03]  /*1cd0*/  ISETP.GT.OR P0, PT, R0, 0x7, !P0 ;  /* 0x000000070000780c */ /* 0x000fc60004704670 */
[----:B------:R-:W-:-:S06]  /*1ce0*/  FMUL.FTZ R25, R25, 1.4426950216293334961 ;  /* 0x3fb8aa3b19197820 */ /* 0x000fcc0000410000 */
[----:B------:R-:W1:Y:S02]  /*1cf0*/  MUFU.EX2 R25, R25 ;  /* 0x0000001900197308 */ /* 0x000e640000000800 */
[----:B-1----:R-:W1:Y:S02]  /*1d00*/  SHFL.BFLY PT, R6, R25, 0x1, 0x1f ;  /* 0x0c201f0019067f89 */ /* 0x002e6400000e0000 */
[----:B-1----:R-:W-:-:S05]  /*1d10*/  FADD.FTZ R6, R25, R6 ;  /* 0x0000000619067221 */ /* 0x002fca0000010000 */
[----:B------:R-:W-:-:S13]  /*1d20*/  FSETP.NE.FTZ.AND P2, PT, R6, RZ, PT ;  /* 0x000000ff0600720b */ /* 0x000fda0003f55000 */
[----:B------:R-:W1:Y:S02]  /*1d30*/  @P2 MUFU.LG2 R6, R6 ;  /* 0x0000000600062308 */ /* 0x000e640000000c00 */
[----:B-1----:R-:W-:Y:S01]  /*1d40*/  @P2 FFMA.FTZ R27, R6, 0.69314718246459960938, R21 ;  /* 0x3f317218061b2823 */ /* 0x002fe20000010015 */
        /* <DEDUP_REMOVED lines=39> */
[----:B0-----:R-:W-:Y:S05]  /*1fc0*/  CALL.REL.NOINC `($__internal_6_$__cuda_sm20_div_s64) ;  /* 0x0000242000007944 */ /* 0x001fea0003c00000 */
        /* <DEDUP_REMOVED lines=10> */
.L_x_304:
[----:B------:R-:W1:Y:S01]  /*2070*/  I2F.U32.RP R2, R36 ;  /* 0x0000002400027306 */ /* 0x000e620000209000 */
[----:B------:R-:W-:Y:S01]  /*2080*/  ISETP.NE.U32.AND P0, PT, R36, RZ, PT ;  /* 0x000000ff2400720c */ /* 0x000fe20003f05070 */
[----:B------:R-:W-:-:S06]  /*2090*/  IMAD.MOV.U32 R43, RZ, RZ, RZ ;  /* 0x000000ffff2b7224 */ /* 0x000fcc00078e00ff */
[----:B-1----:R-:W1:Y:S02]  /*20a0*/  MUFU.RCP R22, R2 ;  /* 0x0000000200167308 */ /* 0x002e640000001000 */
[----:B-1----:R-:W-:-:S06]  /*20b0*/  IADD3 R22, R22, 0xffffffe, RZ ;  /* 0x0ffffffe16167810 */ /* 0x002fcc0007ffe0ff */
[----:B------:R1:W2:Y:S02]  /*20c0*/  F2I.FTZ.U32.TRUNC.NTZ R23, R22 ;  /* 0x0000001600177305 */ /* 0x0002a4000021f000 */
[----:B-1----:R-:W-:Y:S01]  /*20d0*/  HFMA2.MMA R22, -RZ, RZ, 0, 0 ;  /* 0x00000000ff167435 */ /* 0x002fe200000001ff */
[----:B--2---:R-:W-:-:S04]  /*20e0*/  IMAD.MOV R0, RZ, RZ, -R23 ;  /* 0x000000ffff007224 */ /* 0x004fc800078e0a17 */
        /* <DEDUP_REMOVED lines=14> */
.L_x_305:
[----:B------:R-:W-:Y:S05]  /*21d0*/  BSYNC B0 ;  /* 0x0000000000007941 */ /* 0x000fea0003800000 */
.L_x_303:
[----:B------:R-:W-:Y:S01]  /*21e0*/  LOP3.LUT R0, R21, R5, RZ, 0xfc, !PT ;  /* 0x0000000515007212 */ /* 0x000fe200078efcff */
[----:B------:R-:W-:Y:S03]  /*21f0*/  BSSY B0, `(.L_x_306) ;  /* 0x0000028000007945 */ /* 0x000fe60003800000 */
[----:B------:R-:W-:-:S13]  /*2200*/  ISETP.NE.U32.AND P0, PT, R0, RZ, PT ;  /* 0x000000ff0000720c */ /* 0x000fda0003f05070 */
[----:B------:R-:W-:Y:S05]  /*2210*/  @!P0 BRA `(.L_x_307) ;  /* 0x000000f000008947 */ /* 0x000fea0003800000 */
[----:B------:R-:W-:Y:S01]  /*2220*/  IMAD.MOV.U32 R24, RZ, RZ, R3 ;  /* 0x000000ffff187224 */ /* 0x000fe200078e0003 */
[----:B------:R-:W-:Y:S02]  /*2230*/  MOV R6, R5 ;  /* 0x0000000500067202 */ /* 0x000fe40000000f00 */
[----:B------:R-:W-:Y:S02]  /*2240*/  MOV R22, 0x2260 ;  /* 0x0000226000167802 */ /* 0x000fe40000000f00 */
[----:B0-----:R-:W-:Y:S05]  /*2250*/  CALL.REL.NOINC `($__internal_6_$__cuda_sm20_div_s64) ;  /* 0x0000219000007944 */ /* 0x001fea0003c00000 */
        /* <DEDUP_REMOVED lines=11> */
.L_x_307:
[----:B------:R-:W1:Y:S01]  /*2310*/  I2F.U32.RP R2, R3 ;  /* 0x0000000300027306 */ /* 0x000e620000209000 */
[----:B------:R-:W-:Y:S01]  /*2320*/  ISETP.NE.U32.AND P0, PT, R3, RZ, PT ;  /* 0x000000ff0300720c */ /* 0x000fe20003f05070 */
[----:B------:R-:W-:Y:S01]  /*2330*/  IMAD.MOV.U32 R37, RZ, RZ, RZ ;  /* 0x000000ffff257224 */ /* 0x000fe200078e00ff */
[----:B------:R-:W-:-:S05]  /*2340*/  MOV R5, RZ ;  /* 0x000000ff00057202 */ /* 0x000fca0000000f00 */
        /* <DEDUP_REMOVED lines=18> */
.L_x_308:
[----:B------:R-:W-:Y:S05]  /*2470*/  BSYNC B0 ;  /* 0x0000000000007941 */ /* 0x000fea0003800000 */
.L_x_306:
[----:B------:R-:W-:Y:S01]  /*2480*/  LOP3.LUT R0, R37, R7, RZ, 0xfc, !PT ;  /* 0x0000000725007212 */ /* 0x000fe200078efcff */
[----:B0-----:R-:W-:Y:S01]  /*2490*/  IMAD.MOV.U32 R28, RZ, RZ, c[0x0][0x210] ;  /* 0x00008400ff1c7624 */ /* 0x001fe200078e00ff */
[----:B------:R-:W-:Y:S02]  /*24a0*/  BSSY B0, `(.L_x_309) ;  /* 0x0000029000007945 */ /* 0x000fe40003800000 */
[----:B------:R-:W-:Y:S01]  /*24b0*/  ISETP.NE.U32.AND P0, PT, R0, RZ, PT ;  /* 0x000000ff0000720c */ /* 0x000fe20003f05070 */
[C---:B------:R-:W-:Y:S01]  /*24c0*/  IMAD R3, R28.reuse, c[0x0][0x214], RZ ;  /* 0x000085001c037a24 */ /* 0x040fe200078e02ff */
[----:B------:R-:W-:-:S11]  /*24d0*/  SEL R28, R28, 0x1, P1 ;  /* 0x000000011c1c7807 */ /* 0x000fd60000800000 */
[----:B------:R-:W-:Y:S05]  /*24e0*/  @!P0 BRA `(.L_x_310) ;  /* 0x000000e000008947 */ /* 0x000fea0003800000 */
[----:B------:R-:W-:Y:S01]  /*24f0*/  IMAD.MOV.U32 R26, RZ, RZ, R36 ;  /* 0x000000ffff1a7224 */ /* 0x000fe200078e0024 */
[----:B------:R-:W-:Y:S01]  /*2500*/  MOV R24, R31 ;  /* 0x0000001f00187202 */ /* 0x000fe20000000f00 */
[----:B------:R-:W-:Y:S01]  /*2510*/  IMAD.MOV.U32 R21, RZ, RZ, R37 ;  /* 0x000000ffff157224 */ /* 0x000fe200078e0025 */
[----:B------:R-:W-:Y:S02]  /*2520*/  MOV R6, R7 ;  /* 0x0000000700067202 */ /* 0x000fe40000000f00 */
[----:B------:R-:W-:Y:S02]  /*2530*/  MOV R22, 0x2550 ;  /* 0x0000255000167802 */ /* 0x000fe40000000f00 */
[----:B------:R-:W-:Y:S05]  /*2540*/  CALL.REL.NOINC `($__internal_6_$__cuda_sm20_div_s64) ;  /* 0x00001ea000007944 */ /* 0x000fea0003c00000 */
        /* <DEDUP_REMOVED lines=8> */
.L_x_310:
        /* <DEDUP_REMOVED lines=22> */
.L_x_311:
[----:B------:R-:W-:Y:S05]  /*2730*/  BSYNC B0 ;  /* 0x0000000000007941 */ /* 0x000fea0003800000 */
.L_x_309:
[-C--:B------:R-:W-:Y:S01]  /*2740*/  IMAD R7, R35, R19.reuse, RZ ;  /* 0x0000001323077224 */ /* 0x080fe200078e02ff */
[----:B------:R-:W-:Y:S01]  /*2750*/  ULDC.U8 UR5, c[0x0][0x329] ;  /* 0x0000ca4000057ab9 */ /* 0x000fe20000000000 */
[C---:B------:R-:W-:Y:S01]  /*2760*/  IMAD.WIDE.U32 R24, R34.reuse, R19, RZ ;  /* 0x0000001322187225 */ /* 0x040fe200078e00ff */
[----:B------:R-:W-:Y:S01]  /*2770*/  UISETP.NE.AND UP0, UPT, UR5, URZ, UPT ;  /* 0x0000003f0500728c */ /* 0x000fe2000bf05270 */
[----:B------:R-:W-:Y:S01]  /*2780*/  SHF.R.S32.HI R21, RZ, 0x1f, R28 ;  /* 0x0000001fff157819 */ /* 0x000fe2000001141c */
[----:B------:R-:W-:Y:S01]  /*2790*/  ULDC UR4, c[0x0][0x214] ;  /* 0x0000850000047ab9 */ /* 0x000fe20000000800 */
[----:B------:R-:W-:Y:S01]  /*27a0*/  IMAD R7, R34, R18, R7 ;  /* 0x0000001222077224 */ /* 0x000fe200078e0207 */
[----:B------:R-:W-:Y:S01]  /*27b0*/  USEL UR4, UR4, 0x1, !UP0 ;  /* 0x0000000104047887 */ /* 0x000fe2000c000000 */
[----:B------:R-:W-:Y:S01]  /*27c0*/  IMAD.WIDE.U32 R34, R24, R17, RZ ;  /* 0x0000001118227225 */ /* 0x000fe200078e00ff */
[----:B------:R-:W-:Y:S02]  /*27d0*/  BSSY B0, `(.L_x_312) ;  /* 0x0000040000007945 */ /* 0x000fe40003800000 */
[----:B------:R-:W-:Y:S01]  /*27e0*/  IADD3 R0, R25, R7, RZ ;  /* 0x0000000719007210 */ /* 0x000fe20007ffe0ff */
[----:B------:R-:W-:Y:S01]  /*27f0*/  IMAD R7, R2, R3, RZ ;  /* 0x0000000302077224 */ /* 0x000fe200078e02ff */
[----:B------:R-:W-:Y:S01]  /*2800*/  USHF.R.S32.HI UR5, URZ, 0x1f, UR4 ;  /* 0x0000001f3f057899 */ /* 0x000fe20008011404 */
[----:B------:R-:W-:-:S02]  /*2810*/  IMAD R5, R5, R28, RZ ;  /* 0x0000001c05057224 */ /* 0x000fc400078e02ff */
[----:B------:R-:W-:Y:S01]  /*2820*/  IMAD R25, R0, R17, RZ ;  /* 0x0000001100197224 */ /* 0x000fe200078e02ff */
[----:B------:R-:W-:Y:S01]  /*2830*/  SHF.R.S32.HI R0, RZ, 0x1f, R3 ;  /* 0x0000001fff007819 */ /* 0x000fe20000011403 */
[----:B------:R-:W-:Y:S02]  /*2840*/  IMAD R23, R23, UR4, RZ ;  /* 0x0000000417177c24 */ /* 0x000fe4000f8e02ff */
[----:B------:R-:W-:Y:S02]  /*2850*/  IMAD R25, R16, R24, R25 ;  /* 0x0000001810197224 */ /* 0x000fe400078e0219 */
[----:B------:R-:W-:Y:S02]  /*2860*/  IMAD R7, R0, R36, R7 ;  /* 0x0000002400077224 */ /* 0x000fe400078e0207 */
[----:B------:R-:W-:Y:S01]  /*2870*/  IMAD R21, R21, R32, R5 ;  /* 0x0000002015157224 */ /* 0x000fe200078e0205 */
[----:B------:R-:W-:Y:S01]  /*2880*/  IADD3 R6, R35, R25, RZ ;  /* 0x0000001923067210 */ /* 0x000fe20007ffe0ff */
[----:B------:R-:W-:-:S03]  /*2890*/  IMAD.WIDE.U32 R38, R36, R3, RZ ;  /* 0x0000000324267225 */ /* 0x000fc600078e00ff */
[----:B------:R-:W-:Y:S01]  /*28a0*/  LOP3.LUT R0, R43, R6, RZ, 0xfc, !PT ;  /* 0x000000062b007212 */ /* 0x000fe200078efcff */
[----:B------:R-:W-:Y:S01]  /*28b0*/  IMAD.WIDE.U32 R32, R32, R28, RZ ;  /* 0x0000001c20207225 */ /* 0x000fe200078e00ff */
[----:B------:R-:W-:Y:S02]  /*28c0*/  IADD3 R7, R39, R7, RZ ;  /* 0x0000000727077210 */ /* 0x000fe40007ffe0ff */
[----:B------:R-:W-:Y:S01]  /*28d0*/  ISETP.NE.U32.AND P0, PT, R0, RZ, PT ;  /* 0x000000ff0000720c */ /* 0x000fe20003f05070 */
[C---:B------:R-:W-:Y:S02]  /*28e0*/  IMAD R23, R22.reuse, UR5, R23 ;  /* 0x0000000516177c24 */ /* 0x040fe4000f8e0217 */
[----:B------:R-:W-:-:S04]  /*28f0*/  IMAD.WIDE.U32 R36, R22, UR4, RZ ;  /* 0x0000000416247c25 */ /* 0x000fc8000f8e00ff */
[----:B------:R-:W-:Y:S01]  /*2900*/  IMAD R5, R8, R3, RZ ;  /* 0x0000000308057224 */ /* 0x000fe200078e02ff */
[----:B------:R-:W-:Y:S01]  /*2910*/  IADD3 R8, R37, R23, RZ ;  /* 0x0000001725087210 */ /* 0x000fe20007ffe0ff */
[----:B------:R-:W-:Y:S01]  /*2920*/  IMAD R4, R4, R3, RZ ;  /* 0x0000000304047224 */ /* 0x000fe200078e02ff */
[----:B------:R-:W-:-:S03]  /*2930*/  IADD3 R3, R33, R21, RZ ;  /* 0x0000001521037210 */ /* 0x000fc60007ffe0ff */
[----:B------:R-:W-:Y:S05]  /*2940*/  @!P0 BRA `(.L_x_313) ;  /* 0x0000011000008947 */ /* 0x000fea0003800000 */
[----:B------:R-:W-:Y:S01]  /*2950*/  IMAD.MOV.U32 R26, RZ, RZ, R42 ;  /* 0x000000ffff1a7224 */ /* 0x000fe200078e002a */
[----:B------:R-:W-:Y:S01]  /*2960*/  MOV R21, R43 ;  /* 0x0000002b00157202 */ /* 0x000fe20000000f00 */
[----:B------:R-:W-:Y:S01]  /*2970*/  IMAD.MOV.U32 R24, RZ, RZ, R34 ;  /* 0x000000ffff187224 */ /* 0x000fe200078e0022 */
[----:B------:R-:W-:Y:S02]  /*2980*/  MOV R22, 0x29a0 ;  /* 0x000029a000167802 */ /* 0x000fe40000000f00 */
[----:B------:R-:W-:Y:S05]  /*2990*/  CALL.REL.NOINC `($__internal_6_$__cuda_sm20_div_s64) ;  /* 0x00001a5000007944 */ /* 0x000fea0003c00000 */
[----:B------:R-:W-:Y:S01]  /*29a0*/  IADD3 R25, P0, RZ, -R0, RZ ;  /* 0x80000000ff197210 */ /* 0x000fe20007f1e0ff */
[----:B------:R-:W-:Y:S01]  /*29b0*/  IMAD.MOV.U32 R41, RZ, RZ, R43 ;  /* 0x000000ffff297224 */ /* 0x000fe200078e002b */
[----:B------:R-:W-:Y:S02]  /*29c0*/  MOV R40, R42 ;  /* 0x0000002a00287202 */ /* 0x000fe40000000f00 */
[-C--:B------:R-:W-:Y:S02]  /*29d0*/  IADD3.X R21, RZ, ~R23.reuse, RZ, P0, !PT ;  /* 0x80000017ff157210 */ /* 0x080fe400007fe4ff */
[----:B------:R-:W-:Y:S02]  /*29e0*/  MOV R42, R0 ;  /* 0x00000000002a7202 */ /* 0x000fe40000000f00 */
[----:B------:R-:W-:Y:S01]  /*29f0*/  MOV R43, R23 ;  /* 0x00000017002b7202 */ /* 0x000fe20000000f00 */
[----:B------:R-:W-:-:S02]  /*2a00*/  IMAD R21, R21, R34, RZ ;  /* 0x0000002215157224 */ /* 0x000fc400078e02ff */
[----:B------:R-:W-:-:S04]  /*2a10*/  IMAD.WIDE.U32 R34, R25, R34, R40 ;  /* 0x0000002219227225 */ /* 0x000fc800078e0028 */
[----:B------:R-:W-:Y:S01]  /*2a20*/  IMAD R21, R6, R25, R21 ;  /* 0x0000001906157224 */ /* 0x000fe200078e0215 */
[----:B------:R-:W-:-:S03]  /*2a30*/  MOV R26, R34 ;  /* 0x00000022001a7202 */ /* 0x000fc60000000f00 */
[----:B------:R-:W-:Y:S01]  /*2a40*/  IMAD.IADD R21, R35, 0x1, R21 ;  /* 0x0000000123157824 */ /* 0x000fe200078e0215 */
[----:B------:R-:W-:Y:S05]  /*2a50*/  BRA `(.L_x_314) ;  /* 0x0000017000007947 */ /* 0x000fea0003800000 */
.L_x_313:
        /* <DEDUP_REMOVED lines=23> */
.L_x_314:
[----:B------:R-:W-:Y:S05]  /*2bd0*/  BSYNC B0 ;  /* 0x0000000000007941 */ /* 0x000fea0003800000 */
.L_x_312:
[----:B------:R-:W-:Y:S01]  /*2be0*/  LOP3.LUT R0, R21, R18, RZ, 0xfc, !PT ;  /* 0x0000001215007212 */ /* 0x000fe200078efcff */
[----:B------:R-:W-:Y:S03]  /*2bf0*/  BSSY B0, `(.L_x_315) ;  /* 0x0000028000007945 */ /* 0x000fe60003800000 */
[----:B------:R-:W-:-:S13]  /*2c00*/  ISETP.NE.U32.AND P0, PT, R0, RZ, PT ;  /* 0x000000ff0000720c */ /* 0x000fda0003f05070 */
[----:B------:R-:W-:Y:S05]  /*2c10*/  @!P0 BRA `(.L_x_316) ;  /* 0x000000f000008947 */ /* 0x000fea0003800000 */
[----:B------:R-:W-:Y:S01]  /*2c20*/  IMAD.MOV.U32 R24, RZ, RZ, R19 ;  /* 0x000000ffff187224 */ /* 0x000fe200078e0013 */
[----:B------:R-:W-:Y:S02]  /*2c30*/  MOV R6, R18 ;  /* 0x0000001200067202 */ /* 0x000fe40000000f00 */
[----:B------:R-:W-:Y:S02]  /*2c40*/  MOV R22, 0x2c60 ;  /* 0x00002c6000167802 */ /* 0x000fe40000000f00 */
[----:B------:R-:W-:Y:S05]  /*2c50*/  CALL.REL.NOINC `($__internal_6_$__cuda_sm20_div_s64) ;  /* 0x0000179000007944 */ /* 0x000fea0003c00000 */
        /* <DEDUP_REMOVED lines=11> */
.L_x_316:
        /* <DEDUP_REMOVED lines=22> */
.L_x_317:
[----:B------:R-:W-:Y:S05]  /*2e70*/  BSYNC B0 ;  /* 0x0000000000007941 */ /* 0x000fea0003800000 */
.L_x_315:
        /* <DEDUP_REMOVED lines=21> */
.L_x_319:
        /* <DEDUP_REMOVED lines=23> */
.L_x_320:
[----:B------:R-:W-:Y:S05]  /*3140*/  BSYNC B0 ;  /* 0x0000000000007941 */ /* 0x000fea0003800000 */
.L_x_318:
        /* <DEDUP_REMOVED lines=38> */
.L_x_322:
        /* <DEDUP_REMOVED lines=23> */
.L_x_323:
[----:B------:R-:W-:Y:S05]  /*3520*/  BSYNC B0 ;  /* 0x0000000000007941 */ /* 0x000fea0003800000 */
.L_x_321:
[----:B------:R-:W-:Y:S01]  /*3530*/  LOP3.LUT R0, R43, R12, RZ, 0xfc, !PT ;  /* 0x0000000c2b007212 */ /* 0x000fe200078efcff */
[----:B------:R-:W-:Y:S01]  /*3540*/  IMAD R47, R11, R28, RZ ;  /* 0x0000001c0b2f7224 */ /* 0x000fe200078e02ff */
[----:B------:R-:W-:Y:S02]  /*3550*/  BSSY B0, `(.L_x_324) ;  /* 0x000002d000007945 */ /* 0x000fe40003800000 */
[----:B------:R-:W-:Y:S01]  /*3560*/  ISETP.NE.U32.AND P0, PT, R0, RZ, PT ;  /* 0x000000ff0000720c */ /* 0x000fe20003f05070 */
        /* <DEDUP_REMOVED lines=20> */
.L_x_325:
[----:B------:R-:W0:Y:S01]  /*36b0*/  I2F.U32.RP R12, R13 ;  /* 0x0000000d000c7306 */ /* 0x000e220000209000 */
[----:B------:R-:W-:Y:S01]  /*36c0*/  IMAD.MOV.U32 R22, RZ, RZ, RZ ;  /* 0x000000ffff167224 */ /* 0x000fe200078e00ff */
[----:B------:R-:W-:-:S06]  /*36d0*/  ISETP.NE.U32.AND P0, PT, R13, RZ, PT ;  /* 0x000000ff0d00720c */ /* 0x000fcc0003f05070 */
[----:B0-----:R-:W0:Y:S02]  /*36e0*/  MUFU.RCP R2, R12 ;  /* 0x0000000c00027308 */ /* 0x001e240000001000 */
[----:B0-----:R-:W-:-:S06]  /*36f0*/  IADD3 R2, R2, 0xffffffe, RZ ;  /* 0x0ffffffe02027810 */ /* 0x001fcc0007ffe0ff */
[----:B------:R-:W0:Y:S02]  /*3700*/  F2I.FTZ.U32.TRUNC.NTZ R23, R2 ;  /* 0x0000000200177305 */ /* 0x000e24000021f000 */
[----:B0-----:R-:W-:Y:S02]  /*3710*/  IMAD.MOV R0, RZ, RZ, -R23 ;  /* 0x000000ffff007224 */ /* 0x001fe400078e0a17 */
[----:B------:R-:W-:Y:S02]  /*3720*/  IMAD.MOV.U32 R2, RZ, RZ, RZ ;  /* 0x000000ffff027224 */ /* 0x000fe400078e00ff */
        /* <DEDUP_REMOVED lines=15> */
.L_x_326:
[----:B------:R-:W-:Y:S05]  /*3820*/  BSYNC B0 ;  /* 0x0000000000007941 */ /* 0x000fea0003800000 */
.L_x_324:
        /* <DEDUP_REMOVED lines=20> */
.L_x_302:
[----:B------:R-:W-:-:S04]  /*3970*/  LEA R2, P0, R32, c[0x0][0x200], 0x2 ;  /* 0x0000800020027a11 */ /* 0x000fc800078010ff */
[----:B------:R-:W-:-:S05]  /*3980*/  LEA.HI.X R3, R32, c[0x0][0x204], R33, 0x2, P0 ;  /* 0x0000810020037a11 */ /* 0x000fca00000f1421 */
[----:B------:R1:W-:Y:S04]  /*3990*/  STG.E [R2.64], R27 ;  /* 0x0000001b02007986 */ /* 0x0003e8000c101908 */
.L_x_301:
[----:B------:R-:W-:Y:S05]  /*39a0*/  BSYNC B1 ;  /* 0x0000000000017941 */ /* 0x000fea0003800000 */
.L_x_300:
[----:B------:R-:W2:Y:S01]  /*39b0*/  S2R R0, SR_TID.X ;  /* 0x0000000000007919 */ /* 0x000ea20000002100 */
[----:B------:R-:W-:Y:S01]  /*39c0*/  IMAD.MOV.U32 R9, RZ, RZ, RZ ;  /* 0x000000ffff097224 */ /* 0x000fe200078e00ff */
[----:B------:R-:W-:Y:S01]  /*39d0*/  CS2R R6, SRZ ;  /* 0x0000000000067805 */ /* 0x000fe2000001ff00 */
[----:B012---:R-:W-:-:S04]  /*39e0*/  LEA.HI R3, R0, R0, RZ, 0x1 ;  /* 0x0000000000037211 */ /* 0x007fc800078f08ff */
[----:B------:R-:W-:-:S05]  /*39f0*/  LOP3.LUT R5, R3, 0xfffffffe, RZ, 0xc0, !PT ;  /* 0xfffffffe03057812 */ /* 0x000fca00078ec0ff */
[----:B------:R-:W-:Y:S02]  /*3a00*/  IMAD.IADD R2, R0, 0x1, -R5 ;  /* 0x0000000100027824 */ /* 0x000fe400078e0a05 */
[----:B------:R-:W-:-:S03]  /*3a10*/  CS2R R4, SRZ ;  /* 0x0000000000047805 */ /* 0x000fc6000001ff00 */
[----:B------:R-:W-:-:S04]  /*3a20*/  ISETP.GE.AND P0, PT, R2, c[0x0][0x314], PT ;  /* 0x0000c50002007a0c */ /* 0x000fc80003f06270 */
[----:B------:R-:W-:-:S13]  /*3a30*/  ISETP.GT.OR P0, PT, R0, 0x7, P0 ;  /* 0x000000070000780c */ /* 0x000fda0000704670 */
[----:B------:R-:W-:Y:S02]  /*3a40*/  @!P0 FADD.FTZ R8, -R27, R30 ;  /* 0x0000001e1b088221 */ /* 0x000fe40000010100 */
[----:B------:R-:W-:Y:S01]  /*3a50*/  @!P0 IMAD.SHL.U32 R13, R3, 0x2, RZ ;  /* 0x00000002030d8824 */ /* 0x000fe200078e00ff */
[----:B------:R-:W-:Y:S01]  /*3a60*/  SHF.R.S32.HI R3, RZ, 0x1f, R0 ;  /* 0x0000001fff037819 */ /* 0x000fe20000011400 */
[----:B------:R-:W-:-:S03]  /*3a70*/  @!P0 FMUL.FTZ R8, R8, 1.4426950216293334961 ;  /* 0x3fb8aa3b08088820 */ /* 0x000fc60000410000 */
[----:B------:R-:W-:Y:S02]  /*3a80*/  @!P0 LOP3.LUT R13, R13, 0xfffffffc, RZ, 0xc0, !PT ;  /* 0xfffffffc0d0d8812 */ /* 0x000fe400078ec0ff */
[----:B------:R-:W-:Y:S01]  /*3a90*/  LEA.HI R26, R3, R0, RZ, 0x5 ;  /* 0x00000000031a7211 */ /* 0x000fe200078f28ff */
[----:B------:R-:W0:Y:S02]  /*3aa0*/  @!P0 MUFU.EX2 R8, R8 ;  /* 0x0000000800088308 */ /* 0x000e240000000800 */
[----:B------:R-:W-:Y:S01]  /*3ab0*/  @!P0 IMAD R13, R2, 0x14, R13 ;  /* 0x00000014020d8824 */ /* 0x000fe200078e020d */
[----:B------:R-:W-:Y:S01]  /*3ac0*/  LOP3.LUT R27, R26, 0x3fffffe0, RZ, 0xc0, !PT ;  /* 0x3fffffe01a1b7812 */ /* 0x000fe200078ec0ff */
[----:B------:R-:W-:Y:S01]  /*3ad0*/  IMAD.MOV.U32 R2, RZ, RZ, c[0x0][0x314] ;  /* 0x0000c500ff027624 */ /* 0x000fe200078e00ff */
[----:B------:R-:W-:-:S03]  /*3ae0*/  SHF.R.S32.HI R26, RZ, 0x5, R26 ;  /* 0x00000005ff1a7819 */ /* 0x000fc6000001141a */
[----:B------:R-:W-:Y:S02]  /*3af0*/  IMAD.IADD R27, R0, 0x1, -R27 ;  /* 0x00000001001b7824 */ /* 0x000fe400078e0a1b */
[----:B------:R-:W-:Y:S02]  /*3b00*/  IMAD.MOV.U32 R0, RZ, RZ, RZ ;  /* 0x000000ffff007224 */ /* 0x000fe400078e00ff */
[----:B------:R-:W-:Y:S01]  /*3b10*/  IMAD.SHL.U32 R27, R27, 0x4, RZ ;  /* 0x000000041b1b7824 */ /* 0x000fe200078e00ff */
[----:B0-----:R0:W-:Y:S04]  /*3b20*/  @!P0 STS [R13], R8 ;  /* 0x000000080d008388 */ /* 0x0011e80000000800 */
[----:B------:R-:W-:Y:S01]  /*3b30*/  BAR.SYNC.DEFER_BLOCKING 0x0 ;  /* 0x0000000000007b1d */ /* 0x000fe20000010000 */
[----:B------:R-:W-:-:S02]  /*3b40*/  ISETP.GE.AND P0, PT, R2, 0x1, PT ;  /* 0x000000010200780c */ /* 0x000fc40003f06270 */
[----:B------:R-:W-:Y:S01]  /*3b50*/  CS2R R2, SRZ ;  /* 0x0000000000027805 */ /* 0x000fe2000001ff00 */
[----:B------:R-:W-:-:S10]  /*3b60*/  IADD3 R25, R27, 0x80, RZ ;  /* 0x000000801b197810 */ /* 0x000fd40007ffe0ff */
[----:B------:R-:W-:Y:S05]  /*3b70*/  @!P0 BRA `(.L_x_327) ;  /* 0x0000030000008947 */ /* 0x000fea0003800000 */
[----:B------:R-:W-:Y:S01]  /*3b80*/  ULDC UR5, c[0x0][0x22c] ;  /* 0x00008b0000057ab9 */ /* 0x000fe20000000800 */
[----:B------:R-:W-:Y:S01]  /*3b90*/  IMAD R21, R26, 0x100, R27 ;  /* 0x000001001a157824 */ /* 0x000fe200078e021b */
[----:B------:R-:W-:Y:S01]  /*3ba0*/  UIMAD UR5, UR7, UR5, URZ ;  /* 0x00000005070572a4 */ /* 0x000fe2000f8e023f */
[C---:B------:R-:W-:Y:S01]  /*3bb0*/  IADD3 R9, R20.reuse, -UR7, RZ ;  /* 0x8000000714097c10 */ /* 0x040fe2000fffe0ff */
[----:B------:R-:W-:Y:S01]  /*3bc0*/  IMAD R28, R20, c[0x0][0x22c], RZ ;  /* 0x00008b00141c7a24 */ /* 0x000fe200078e02ff */
[----:B0-----:R-:W-:Y:S01]  /*3bd0*/  CS2R R12, SRZ ;  /* 0x00000000000c7805 */ /* 0x001fe2000001ff00 */
        /* <DEDUP_REMOVED lines=15> */
.L_x_330:
        /* <DEDUP_REMOVED lines=11> */
.L_x_329:
[----:B------:R-:W-:Y:S05]  /*3d80*/  BSYNC B0 ;  /* 0x0000000000007941 */ /* 0x000fea0003800000 */
.L_x_328:
        /* <DEDUP_REMOVED lines=15> */
.L_x_327:
[----:B------:R-:W-:Y:S02]  /*3e80*/  IADD3 R26, R26, UR7, RZ ;  /* 0x000000071a1a7c10 */ /* 0x000fe4000fffe0ff */
[----:B0-----:R-:W-:-:S02]  /*3e90*/  F2FP.BF16.PACK_AB R13, R5, R2 ;  /* 0x00000002050d723e */ /* 0x001fc400000010ff */
[----:B------:R-:W-:Y:S02]  /*3ea0*/  ISETP.GE.AND P0, PT, R26, R20, PT ;  /* 0x000000141a00720c */ /* 0x000fe40003f06270 */
[----:B------:R-:W-:Y:S02]  /*3eb0*/  F2FP.BF16.PACK_AB R12, R3, R0 ;  /* 0x00000000030c723e */ /* 0x000fe400000010ff */
[----:B------:R-:W-:Y:S02]  /*3ec0*/  F2FP.BF16.PACK_AB R4, R7, R4 ;  /* 0x000000040704723e */ /* 0x000fe400000010ff */
[----:B------:R-:W-:-:S07]  /*3ed0*/  F2FP.BF16.PACK_AB R5, R9, R6 ;  /* 0x000000060905723e */ /* 0x000fce00000010ff */
[----:B------:R-:W-:Y:S05]  /*3ee0*/  @P0 EXIT ;  /* 0x000000000000094d */ /* 0x000fea0003800000 */
[-C--:B------:R-:W-:Y:S02]  /*3ef0*/  IABS R6, R11.reuse ;  /* 0x0000000b00067213 */ /* 0x080fe40000000000 */
[----:B------:R-:W-:Y:S02]  /*3f00*/  IABS R8, R26 ;  /* 0x0000001a00087213 */ /* 0x000fe40000000000 */
[----:B------:R-:W0:Y:S01]  /*3f10*/  I2F.RP R2, R6 ;  /* 0x0000000600027306 */ /* 0x000e220000209400 */
[----:B------:R-:W-:-:S05]  /*3f20*/  IABS R7, R11 ;  /* 0x0000000b00077213 */ /* 0x000fca0000000000 */
[----:B------:R-:W-:Y:S02]  /*3f30*/  IMAD.MOV R7, RZ, RZ, -R7 ;  /* 0x000000ffff077224 */ /* 0x000fe400078e0a07 */
[----:B0-----:R-:W0:Y:S02]  /*3f40*/  MUFU.RCP R14, R2 ;  /* 0x00000002000e7308 */ /* 0x001e240000001000 */
[----:B0-----:R-:W-:-:S06]  /*3f50*/  IADD3 R14, R14, 0xffffffe, RZ ;  /* 0x0ffffffe0e0e7810 */ /* 0x001fcc0007ffe0ff */
[----:B------:R-:W0:Y:S02]  /*3f60*/  F2I.FTZ.U32.TRUNC.NTZ R15, R14 ;  /* 0x0000000e000f7305 */ /* 0x000e24000021f000 */
[----:B0-----:R-:W-:Y:S02]  /*3f70*/  IMAD.MOV R0, RZ, RZ, -R15 ;  /* 0x000000ffff007224 */ /* 0x001fe400078e0a0f */
[----:B------:R-:W-:Y:S02]  /*3f80*/  IMAD.MOV.U32 R14, RZ, RZ, RZ ;  /* 0x000000ffff0e7224 */ /* 0x000fe400078e00ff */
[----:B------:R-:W-:Y:S01]  /*3f90*/  IMAD R3, R0, R6, RZ ;  /* 0x0000000600037224 */ /* 0x000fe200078e02ff */
[----:B------:R-:W-:-:S03]  /*3fa0*/  IABS R0, c[0x0][0x214] ;  /* 0x0000850000007a13 */ /* 0x000fc60000000000 */
[----:B------:R-:W-:-:S06]  /*3fb0*/  IMAD.HI.U32 R3, R15, R3, R14 ;  /* 0x000000030f037227 */ /* 0x000fcc00078e000e */
[----:B------:R-:W-:Y:S02]  /*3fc0*/  IMAD.HI.U32 R2, R3, R8, RZ ;  /* 0x0000000803027227 */ /* 0x000fe400078e00ff */
[----:B------:R-:W0:Y:S02]  /*3fd0*/  I2F.RP R3, R0 ;  /* 0x0000000000037306 */ /* 0x000e240000209400 */
[----:B------:R-:W-:-:S05]  /*3fe0*/  IMAD R7, R2, R7, R8 ;  /* 0x0000000702077224 */ /* 0x000fca00078e0208 */
[----:B------:R-:W-:Y:S01]  /*3ff0*/  ISETP.GT.U32.AND P1, PT, R6, R7, PT ;  /* 0x000000070600720c */ /* 0x000fe20003f24070 */
[----:B0-----:R-:W0:-:S12]  /*4000*/  MUFU.RCP R3, R3 ;  /* 0x0000000300037308 */ /* 0x001e180000001000 */
[----:B------:R-:W-:Y:S01]  /*4010*/  @!P1 IMAD.IADD R7, R7, 0x1, -R6 ;  /* 0x0000000107079824 */ /* 0x000fe200078e0a06 */
[----:B------:R-:W-:Y:S02]  /*4020*/  @!P1 IADD3 R2, R2, 0x1, RZ ;  /* 0x0000000102029810 */ /* 0x000fe40007ffe0ff */
[----:B------:R-:W-:Y:S02]  /*4030*/  ISETP.NE.AND P1, PT, R11, RZ, PT ;  /* 0x000000ff0b00720c */ /* 0x000fe40003f25270 */
[----:B------:R-:W-:Y:S02]  /*4040*/  ISETP.GE.U32.AND P2, PT, R7, R6, PT ;  /* 0x000000060700720c */ /* 0x000fe40003f46070 */
[----:B------:R-:W-:-:S04]  /*4050*/  LOP3.LUT R6, R26, R11, RZ, 0x3c, !PT ;  /* 0x0000000b1a067212 */ /* 0x000fc800078e3cff */
[----:B------:R-:W-:Y:S02]  /*4060*/  ISETP.GE.AND P0, PT, R6, RZ, PT ;  /* 0x000000ff0600720c */ /* 0x000fe40003f06270 */
[----:B0-----:R-:W-:-:S04]  /*4070*/  IADD3 R6, R3, 0xffffffe, RZ ;  /* 0x0ffffffe03067810 */ /* 0x001fc80007ffe0ff */
[----:B------:R0:W1:Y:S01]  /*4080*/  F2I.FTZ.U32.TRUNC.NTZ R7, R6 ;  /* 0x0000000600077305 */ /* 0x000062000021f000 */
[----:B------:R-:W-:-:S06]  /*4090*/  @P2 IADD3 R2, R2, 0x1, RZ ;  /* 0x0000000102022810 */ /* 0x000fcc0007ffe0ff */
[----:B------:R-:W-:Y:S01]  /*40a0*/  @!P0 IMAD.MOV R2, RZ, RZ, -R2 ;  /* 0x000000ffff028224 */ /* 0x000fe200078e0a02 */
[----:B------:R-:W-:-:S05]  /*40b0*/  @!P1 LOP3.LUT R2, RZ, R11, RZ, 0x33, !PT ;  /* 0x0000000bff029212 */ /* 0x000fca00078e33ff */
[----:B------:R-:W-:Y:S01]  /*40c0*/  IMAD R11, R2, R11, RZ ;  /* 0x0000000b020b7224 */ /* 0x000fe200078e02ff */
[----:B0-----:R-:W-:Y:S01]  /*40d0*/  HFMA2.MMA R6, -RZ, RZ, 0, 0 ;  /* 0x00000000ff067435 */ /* 0x001fe200000001ff */
[----:B-1----:R-:W-:Y:S02]  /*40e0*/  IMAD.MOV R3, RZ, RZ, -R7 ;  /* 0x000000ffff037224 */ /* 0x002fe400078e0a07 */
[----:B------:R-:W-:Y:S02]  /*40f0*/  IMAD.IADD R8, R26, 0x1, -R11 ;  /* 0x000000011a087824 */ /* 0x000fe400078e0a0b */
[----:B------:R-:W-:-:S03]  /*4100*/  IMAD R9, R3, R0, RZ ;  /* 0x0000000003097224 */ /* 0x000fc600078e02ff */
[----:B------:R-:W-:Y:S02]  /*4110*/  IABS R3, R8 ;  /* 0x0000000800037213 */ /* 0x000fe40000000000 */
[----:B------:R-:W-:Y:S01]  /*4120*/  IMAD.HI.U32 R9, R7, R9, R6 ;  /* 0x0000000907097227 */ /* 0x000fe200078e0006 */
[----:B------:R-:W-:-:S04]  /*4130*/  LOP3.LUT R8, R8, c[0x0][0x214], RZ, 0x3c, !PT ;  /* 0x0000850008087a12 */ /* 0x000fc800078e3cff */
[----:B------:R-:W-:Y:S01]  /*4140*/  ISETP.GE.AND P1, PT, R8, RZ, PT ;  /* 0x000000ff0800720c */ /* 0x000fe20003f26270 */
[----:B------:R-:W-:-:S04]  /*4150*/  IMAD.HI.U32 R9, R9, R3, RZ ;  /* 0x0000000309097227 */ /* 0x000fc800078e00ff */
[----:B------:R-:W-:-:S04]  /*4160*/  IMAD.MOV R6, RZ, RZ, -R9 ;  /* 0x000000ffff067224 */ /* 0x000fc800078e0a09 */
[----:B------:R-:W-:Y:S02]  /*4170*/  IMAD R3, R0, R6, R3 ;  /* 0x0000000600037224 */ /* 0x000fe400078e0203 */
[----:B------:R-:W-:-:S03]  /*4180*/  IMAD.WIDE.U32 R6, R2, c[0x0][0x1e0], RZ ;  /* 0x0000780002067a25 */ /* 0x000fc600078e00ff */
        /* <DEDUP_REMOVED lines=38> */
        .weak           $__internal_6_$__cuda_sm20_div_s64
        .type           $__internal_6_$__cuda_sm20_div_s64,@function
        .size           $__internal_6_$__cuda_sm20_div_s64,(.L_x_4866 - $__internal_6_$__cuda_sm20_div_s64)
$__internal_6_$__cuda_sm20_div_s64:
        /* <DEDUP_REMOVED lines=34> */
[----:B------:R-:W-:Y:S02]  /*4610*/  IMAD.X R2, R2, 0x1, R25, P0 ;  /* 0x0000000102027824 */ /* 0x000fe400000e0619 */
[----:B------:R-:W-:Y:S01]  /*4620*/  IMAD.MOV.U32 R49, RZ, RZ, RZ ;  /* 0x000000ffff317224 */ /* 0x000fe200078e00ff */
[----:B------:R-:W-:Y:S02]  /*4630*/  IADD3 R25, P3, R0, R23, RZ ;  /* 0x0000001700197210 */ /* 0x000fe40007f7e0ff */
[-C--:B------:R-:W-:Y:S02]  /*4640*/  IADD3 R23, P0, RZ, -R26.reuse, RZ ;  /* 0x8000001aff177210 */ /* 0x080fe40007f1e0ff */
[----:B------:R-:W-:Y:S02]  /*4650*/  IADD3.X R29, RZ, RZ, R2, P3, P4 ;  /* 0x000000ffff1d7210 */ /* 0x000fe40001fe8402 */
[----:B------:R-:W-:Y:S01]  /*4660*/  SEL R23, R23, R26, !P2 ;  /* 0x0000001a17177207 */ /* 0x000fe20005000000 */
[----:B------:R-:W-:-:S04]  /*4670*/  IMAD.X R0, RZ, RZ, ~R21, P0 ;  /* 0x000000ffff007224 */ /* 0x000fc800000e0e15 */
        /* <DEDUP_REMOVED lines=9> */
[----:B------:R-:W-:Y:S01]  /*4710*/  IMAD R29, R25, R41, R49 ;  /* 0x00000029191d7224 */ /* 0x000fe200078e0231 */
[----:B------:R-:W-:Y:S01]  /*4720*/  IADD3 R23, P0, -R48, R23, RZ ;  /* 0x0000001730177210 */ /* 0x000fe20007f1e1ff */
[----:B------:R-:W-:-:S03]  /*4730*/  IMAD.X R2, RZ, RZ, R2, P2 ;  /* 0x000000ffff027224 */ /* 0x000fc600010e0602 */
[-C--:B------:R-:W-:Y:S01]  /*4740*/  ISETP.GE.U32.AND P4, PT, R23, R40.reuse, PT ;  /* 0x000000281700720c */ /* 0x080fe20003f86070 */
[----:B------:R-:W-:-:S04]  /*4750*/  IMAD R29, R2, R40, R29 ;  /* 0x00000028021d7224 */ /* 0x000fc800078e021d */
[----:B------:R-:W-:Y:S01]  /*4760*/  IMAD.X R29, R0, 0x1, ~R29, P0 ;  /* 0x00000001001d7824 */ /* 0x000fe200000e0e1d */
[----:B------:R-:W-:-:S04]  /*4770*/  IADD3 R0, P3, R23, -R40, RZ ;  /* 0x8000002817007210 */ /* 0x000fc80007f7e0ff */
[----:B------:R-:W-:-:S04]  /*4780*/  ISETP.GE.U32.AND.EX P4, PT, R29, R41, PT, P4 ;  /* 0x000000291d00720c */ /* 0x000fc80003f86140 */
[----:B------:R-:W-:Y:S01]  /*4790*/  SEL R23, R0, R23, P4 ;  /* 0x0000001700177207 */ /* 0x000fe20002000000 */
[----:B------:R-:W-:-:S03]  /*47a0*/  IMAD.X R0, R29, 0x1, ~R41, P3 ;  /* 0x000000011d007824 */ /* 0x000fc600018e0e29 */
[----:B------:R-:W-:Y:S02]  /*47b0*/  ISETP.GE.U32.AND P0, PT, R23, R40, PT ;  /* 0x000000281700720c */ /* 0x000fe40003f06070 */
[----:B------:R-:W-:Y:S02]  /*47c0*/  IADD3 R40, P2, R25, 0x1, RZ ;  /* 0x0000000119287810 */ /* 0x000fe40007f5e0ff */
[----:B------:R-:W-:Y:S02]  /*47d0*/  SEL R29, R0, R29, P4 ;  /* 0x0000001d001d7207 */ /* 0x000fe40002000000 */
[----:B------:R-:W-:Y:S01]  /*47e0*/  SEL R40, R40, R25, P4 ;  /* 0x0000001928287207 */ /* 0x000fe20002000000 */
[----:B------:R-:W-:Y:S01]  /*47f0*/  IMAD.X R23, RZ, RZ, R2, P2 ;  /* 0x000000ffff177224 */ /* 0x000fe200010e0602 */
[----:B------:R-:W-:Y:S01]  /*4800*/  ISETP.GE.U32.AND.EX P0, PT, R29, R41, PT, P0 ;  /* 0x000000291d00720c */ /* 0x000fe20003f06100 */
[----:B------:R-:W-:Y:S01]  /*4810*/  IMAD.MOV.U32 R41, RZ, RZ, 0x0 ;  /* 0x00000000ff297424 */ /* 0x000fe200078e00ff */
[----:B------:R-:W-:-:S02]  /*4820*/  IADD3 R25, P2, R40, 0x1, RZ ;  /* 0x0000000128197810 */ /* 0x000fc40007f5e0ff */
[----:B------:R-:W-:Y:S02]  /*4830*/  SEL R23, R23, R2, P4 ;  /* 0x0000000217177207 */ /* 0x000fe40002000000 */
[----:B------:R-:W-:Y:S01]  /*4840*/  SEL R25, R25, R40, P0 ;  /* 0x0000002819197207 */ /* 0x000fe20000000000 */
[----:B------:R-:W-:Y:S01]  /*4850*/  IMAD.MOV.U32 R40, RZ, RZ, R22 ;  /* 0x000000ffff287224 */ /* 0x000fe200078e0016 */
[----:B------:R-:W-:Y:S02]  /*4860*/  IADD3.X R0, RZ, R23, RZ, P2, !PT ;  /* 0x00000017ff007210 */ /* 0x000fe400017fe4ff */
[----:B------:R-:W-:Y:S02]  /*4870*/  LOP3.LUT R2, R6, R21, RZ, 0x3c, !PT ;  /* 0x0000001506027212 */ /* 0x000fe400078e3cff */
[----:B------:R-:W-:Y:S02]  /*4880*/  SEL R23, R0, R23, P0 ;  /* 0x0000001700177207 */ /* 0x000fe40000000000 */
        /* <DEDUP_REMOVED lines=9> */
[----:B------:R-:W-:Y:S06]  /*4920*/  RET.REL.NODEC R40 `(_ZN5flash32flash_fwd_splitkv_combine_kernelI23Flash_fwd_kernel_traitsILi256ELi64ELi64ELi4ELb0ELb0EN7cutlass10bfloat16_tE19Flash_kernel_traitsILi256ELi64ELi64ELi4ES3_EELi4ELi1ELb0EEEvNS_16Flash_fwd_paramsE) ;  /* 0xffffb6d028007950 */ /* 0x000fec0003c3ffff */
.L_x_331:
        /* <DEDUP_REMOVED lines=13> */
.L_x_4866:


//--------------------- .text._ZN5flash32flash_fwd_splitkv_combine_kernelI23Flash_fwd_kernel_traitsILi256ELi64ELi64ELi4ELb0ELb0EN7cutlass10bfloat16_tE19Flash_kernel_traitsILi256ELi64ELi64ELi4ES3_EELi4ELi7ELb1EEEvNS_16Flash_fwd_paramsE --------------------------
	.section	.text._ZN5flash32flash_fwd_splitkv_combine_kernelI23Flash_fwd_kernel_traitsILi256ELi64ELi64ELi4ELb0ELb0EN7cutlass10bfloat16_tE19Flash_kernel_traitsILi256ELi64ELi64ELi4ES3_EELi4ELi7ELb1EEEvNS_16Flash_fwd_paramsE,"ax",@progbits
	.sectioninfo	@"SHI_REGISTERS=62"
	.align	128
        .global         _ZN5flash32flash_fwd_splitkv_combine_kernelI23Flash_fwd_kernel_traitsILi256ELi64ELi64ELi4ELb0ELb0EN7cutlass10bfloat16_tE19Flash_kernel_traitsILi256ELi64ELi64ELi4ES3_EELi4ELi7ELb1EEEvNS_16Flash_fwd_paramsE
        .type           _ZN5flash32flash_fwd_splitkv_combine_kernelI23Flash_fwd_kernel_traitsILi256ELi64ELi64ELi4ELb0ELb0EN7cutlass10bfloat16_tE19Flash_kernel_traitsILi256ELi64ELi64ELi4ES3_EELi4ELi7ELb1EEEvNS_16Flash_fwd_paramsE,@function
        .size           _ZN5flash32flash_fwd_splitkv_combine_kernelI23Flash_fwd_kernel_traitsILi256ELi64ELi64ELi4ELb0ELb0EN7cutlass10bfloat16_tE19Flash_kernel_traitsILi256ELi64ELi64ELi4ES3_EELi4ELi7ELb1EEEvNS_16Flash_fwd_paramsE,(.L_x_4867 - _ZN5flash32flash_fwd_splitkv_combine_kernelI23Flash_fwd_kernel_traitsILi256ELi64ELi64ELi4ELb0ELb0EN7cutlass10bfloat16_tE19Flash_kernel_traitsILi256ELi64ELi64ELi4ES3_EELi4ELi7ELb1EEEvNS_16Flash_fwd_paramsE)
        .other          _ZN5flash32flash_fwd_splitkv_combine_kernelI23Flash_fwd_kernel_traitsILi256ELi64ELi64ELi4ELb0ELb0EN7cutlass10bfloat16_tE19Flash_kernel_traitsILi256ELi64ELi64ELi4ES3_EELi4ELi7ELb1EEEvNS_16Flash_fwd_paramsE,@"STO_CUDA_ENTRY STV_DEFAULT"
_ZN5flash32flash_fwd_splitkv_combine_kernelI23Flash_fwd_kernel_traitsILi256ELi64ELi64ELi4ELb0ELb0EN7cutlass10bfloat16_tE19Flash_kernel_traitsILi256ELi64ELi64ELi4ES3_EELi4ELi7ELb1EEEvNS_16Flash_fwd_paramsE:
.text._ZN5flash32flash_fwd_splitkv_combine_kernelI23Flash_fwd_kernel_traitsILi256ELi64ELi64ELi4ELb0ELb0EN7cutlass10bfloat16_tE19Flash_kernel_traitsILi256ELi64ELi64ELi4ES3_EELi4ELi7ELb1EEEvNS_16Flash_fwd_paramsE:
        /* <DEDUP_REMOVED lines=23> */
[----:B------:R-:W-:Y:S05]  /*0170*/  CALL.REL.NOINC `($__internal_7_$__cuda_sm20_div_s64) ;  /* 0x00004ca000007944 */ /* 0x000fea0003c00000 */
[----:B------:R-:W-:Y:S05]  /*0180*/  BRA `(.L_x_333) ;  /* 0x0000013000007947 */ /* 0x000fea0003800000 */
.L_x_332:
        /* <DEDUP_REMOVED lines=19> */
.L_x_333:
        /* <DEDUP_REMOVED lines=11> */
[----:B------:R-:W-:Y:S05]  /*0370*/  CALL.REL.NOINC `($__internal_7_$__cuda_sm20_div_s64) ;  /* 0x00004aa000007944 */ /* 0x000fea0003c00000 */
[----:B------:R-:W-:Y:S02]  /*0380*/  MOV R32, R22 ;  /* 0x0000001600207202 */ /* 0x000fe40000000f00 */
[----:B------:R-:W-:Y:S01]  /*0390*/  MOV R33, R23 ;  /* 0x0000001700217202 */ /* 0x000fe20000000f00 */
[----:B------:R-:W-:Y:S05]  /*03a0*/  BRA `(.L_x_336) ;  /* 0x0000013000007947 */ /* 0x000fea0003800000 */
.L_x_335:
        /* <DEDUP_REMOVED lines=19> */
.L_x_336:
[----:B------:R-:W-:Y:S05]  /*04e0*/  BSYNC B0 ;  /* 0x0000000000007941 */ /* 0x000fea0003800000 */
.L_x_334:
        /* <DEDUP_REMOVED lines=54> */
[----:B------:R-:W-:Y:S02]  /*0850*/  MOV R8, R22 ;  /* 0x0000001600087202 */ /* 0x000fe40000000f00 */
[----:B------:R-:W-:Y:S01]  /*0860*/  MOV R9, R23 ;  /* 0x0000001700097202 */ /* 0x000fe20000000f00 */
[----:B------:R-:W-:Y:S05]  /*0870*/  BRA `(.L_x_339) ;  /* 0x0000013000007947 */ /* 0x000fea0003800000 */
.L_x_338:
        /* <DEDUP_REMOVED lines=19> */
.L_x_339:
[----:B------:R-:W-:Y:S05]  /*09b0*/  BSYNC B0 ;  /* 0x0000000000007941 */ /* 0x000fea0003800000 */
.L_x_337:
        /* <DEDUP_REMOVED lines=104> */
.L_x_341:
        /* <DEDUP_REMOVED lines=19> */
.L_x_342:
[----:B------:R-:W-:Y:S05]  /*1170*/  BSYNC B0 ;  /* 0x0000000000007941 */ /* 0x000fea0003800000 */
.L_x_340:
        /* <DEDUP_REMOVED lines=103> */
[----:B------:R-:W-:Y:S05]  /*17f0*/  CALL.REL.NOINC `($__internal_7_$__cuda_sm20_div_s64) ;  /* 0x0000362000007944 */ /* 0x000fea0003c00000 */
[----:B------:R-:W-:Y:S02]  /*1800*/  MOV R42, R22 ;  /* 0x00000016002a7202 */ /* 0x000fe40000000f00 */
[----:B------:R-:W-:Y:S01]  /*1810*/  MOV R43, R23 ;  /* 0x00000017002b7202 */ /* 0x000fe20000000f00 */
[----:B------:R-:W-:Y:S05]  /*1820*/  BRA `(.L_x_345) ;  /* 0x0000013000007947 */ /* 0x000fea0003800000 */
.L_x_344:
        /* <DEDUP_REMOVED lines=19> */
.L_x_345:
[----:B------:R-:W-:Y:S05]  /*1960*/  BSYNC B0 ;  /* 0x0000000000007941 */ /* 0x000fea0003800000 */
.L_x_343:
        /* <DEDUP_REMOVED lines=169> */
[----:B------:R-:W-:Y:S05]  /*2400*/  CALL.REL.NOINC `($__internal_7_$__cuda_sm20_div_s64) ;  /* 0x00002a1000007944 */ /* 0x000fea0003c00000 */
        /* <DEDUP_REMOVED lines=10> */
.L_x_350:
        /* <DEDUP_REMOVED lines=22> */
.L_x_351:
[----:B------:R-:W-:Y:S05]  /*2610*/  BSYNC B0 ;  /* 0x0000000000007941 */ /* 0x000fea0003800000 */
.L_x_349:
[----:B------:R-:W-:Y:S01]  /*2620*/  LOP3.LUT R19, R17, R5, RZ, 0xfc, !PT ;  /* 0x0000000511137212 */ /* 0x000fe200078efcff */
[----:B------:R-:W-:Y:S03]  /*2630*/  BSSY B0, `(.L_x_352) ;  /* 0x0000027000007945 */ /* 0x000fe60003800000 */
[----:B------:R-:W-:-:S13]  /*2640*/  ISETP.NE.U32.AND P0, PT, R19, RZ, PT ;  /* 0x000000ff1300720c */ /* 0x000fda0003f05070 */
[----:B------:R-:W-:Y:S05]  /*2650*/  @!P0 BRA `(.L_x_353) ;  /* 0x000000e000008947 */ /* 0x000fea0003800000 */
[----:B------:R-:W-:Y:S01]  /*2660*/  IMAD.MOV.U32 R26, RZ, RZ, R35 ;  /* 0x000000ffff1a7224 */ /* 0x000fe200078e0023 */
[----:B------:R-:W-:Y:S02]  /*2670*/  MOV R25, R5 ;  /* 0x0000000500197202 */ /* 0x000fe40000000f00 */
[----:B------:R-:W-:Y:S02]  /*2680*/  MOV R24, 0x26a0 ;  /* 0x000026a000187802 */ /* 0x000fe40000000f00 */
[----:B------:R-:W-:Y:S05]  /*2690*/  CALL.REL.NOINC `($__internal_7_$__cuda_sm20_div_s64) ;  /* 0x0000278000007944 */ /* 0x000fea0003c00000 */
        /* <DEDUP_REMOVED lines=10> */
.L_x_353:
        /* <DEDUP_REMOVED lines=22> */
.L_x_354:
[----:B------:R-:W-:Y:S05]  /*28a0*/  BSYNC B0 ;  /* 0x0000000000007941 */ /* 0x000fea0003800000 */
.L_x_352:
        /* <DEDUP_REMOVED lines=11> */
[----:B------:R-:W-:Y:S05]  /*2960*/  CALL.REL.NOINC `($__internal_7_$__cuda_sm20_div_s64) ;  /* 0x000024b000007944 */ /* 0x000fea0003c00000 */
[----:B------:R-:W-:-:S04]  /*2970*/  IADD3 R19, P0, RZ, -R22, RZ ;  /* 0x80000016ff137210 */ /* 0x000fc80007f1e0ff */
[----:B------:R-:W-:Y:S01]  /*2980*/  IADD3.X R17, RZ, ~R23, RZ, P0, !PT ;  /* 0x80000017ff117210 */ /* 0x000fe200007fe4ff */
[----:B------:R-:W-:-:S04]  /*2990*/  IMAD.WIDE.U32 R44, R4, R19, R44 ;  /* 0x00000013042c7225 */ /* 0x000fc800078e002c */
[----:B------:R-:W-:-:S04]  /*29a0*/  IMAD R17, R17, R4, RZ ;  /* 0x0000000411117224 */ /* 0x000fc800078e02ff */
[----:B------:R-:W-:-:S05]  /*29b0*/  IMAD R0, R0, R19, R17 ;  /* 0x0000001300007224 */ /* 0x000fca00078e0211 */
[----:B------:R-:W-:Y:S01]  /*29c0*/  IADD3 R0, R45, R0, RZ ;  /* 0x000000002d007210 */ /* 0x000fe20007ffe0ff */
[----:B------:R-:W-:Y:S05]  /*29d0*/  BRA `(.L_x_357) ;  /* 0x0000016000007947 */ /* 0x000fea0003800000 */
.L_x_356:
        /* <DEDUP_REMOVED lines=22> */
.L_x_357:
[----:B------:R-:W-:Y:S05]  /*2b40*/  BSYNC B0 ;  /* 0x0000000000007941 */ /* 0x000fea0003800000 */
.L_x_355:
        /* <DEDUP_REMOVED lines=38> */
[----:B------:R-:W-:Y:S05]  /*2db0*/  CALL.REL.NOINC `($__internal_7_$__cuda_sm20_div_s64) ;  /* 0x0000206000007944 */ /* 0x000fea0003c00000 */
        /* <DEDUP_REMOVED lines=12> */
.L_x_359:
        /* <DEDUP_REMOVED lines=23> */
.L_x_360:
[----:B------:R-:W-:Y:S05]  /*2ff0*/  BSYNC B0 ;  /* 0x0000000000007941 */ /* 0x000fea0003800000 */
.L_x_358:
        /* <DEDUP_REMOVED lines=18> */
.L_x_362:
        /* <DEDUP_REMOVED lines=22> */
.L_x_363:
[----:B------:R-:W-:Y:S05]  /*3280*/  BSYNC B0 ;  /* 0x0000000000007941 */ /* 0x000fea0003800000 */
.L_x_361:
        /* <DEDUP_REMOVED lines=22> */
.L_x_365:
        /* <DEDUP_REMOVED lines=23> */
.L_x_366:
[----:B------:R-:W-:Y:S05]  /*3560*/  BSYNC B0 ;  /* 0x0000000000007941 */ /* 0x000fea0003800000 */
.L_x_364:
        /* <DEDUP_REMOVED lines=38> */
.L_x_368:
        /* <DEDUP_REMOVED lines=23> */
.L_x_369:
[----:B------:R-:W-:Y:S05]  /*3940*/  BSYNC B0 ;  /* 0x0000000000007941 */ /* 0x000fea0003800000 */
.L_x_367:
        /* <DEDUP_REMOVED lines=29> */
.L_x_371:
        /* <DEDUP_REMOVED lines=23> */
.L_x_372:
[----:B------:R-:W-:Y:S05]  /*3c90*/  BSYNC B0 ;  /* 0x0000000000007941 */ /* 0x000fea0003800000 */
.L_x_370:
        /* <DEDUP_REMOVED lines=20> */
.L_x_348:
[----:B------:R-:W-:-:S04]  /*3de0*/  LEA R2, P0, R40, c[0x0][0x200], 0x2 ;  /* 0x0000800028027a11 */ /* 0x000fc800078010ff */
[----:B------:R-:W-:-:S05]  /*3df0*/  LEA.HI.X R3, R40, c[0x0][0x204], R41, 0x2, P0 ;  /* 0x0000810028037a11 */ /* 0x000fca00000f1429 */
[----:B------:R0:W-:Y:S04]  /*3e00*/  STG.E [R2.64], R31 ;  /* 0x0000001f02007986 */ /* 0x0001e8000c101908 */
.L_x_347:
[----:B------:R-:W-:Y:S05]  /*3e10*/  BSYNC B1 ;  /* 0x0000000000017941 */ /* 0x000fea0003800000 */
.L_x_346:
[C---:B------:R-:W-:Y:S01]  /*3e20*/  IADD3 R0, R38.reuse, 0x20, RZ ;  /* 0x0000002026007810 */ /* 0x040fe20007ffe0ff */
[----:B------:R-:W-:Y:S01]  /*3e30*/  IMAD.MOV.U32 R21, RZ, RZ, c[0x0][0x314] ;  /* 0x0000c500ff157624 */ /* 0x000fe200078e00ff */
[----:B------:R-:W-:Y:S01]  /*3e40*/  ISETP.GE.OR P2, PT, R38, c[0x0][0x314], P6 ;  /* 0x0000c50026007a0c */ /* 0x000fe20003746670 */
[----:B0-----:R-:W-:Y:S01]  /*3e50*/  CS2R R2, SRZ ;  /* 0x0000000000027805 */ /* 0x001fe2000001ff00 */
[----:B------:R-:W-:Y:S01]  /*3e60*/  ISETP.GE.OR P1, PT, R0, c[0x0][0x314], P6 ;  /* 0x0000c50000007a0c */ /* 0x000fe20003726670 */
[----:B------:R-:W-:Y:S01]  /*3e70*/  CS2R R4, SRZ ;  /* 0x0000000000047805 */ /* 0x000fe2000001ff00 */
[----:B------:R-:W-:-:S04]  /*3e80*/  IADD3 R0, R38, 0x40, RZ ;  /* 0x0000004026007810 */ /* 0x000fc80007ffe0ff */
[----:B------:R-:W-:Y:S02]  /*3e90*/  ISETP.GE.OR P0, PT, R0, c[0x0][0x314], P6 ;  /* 0x0000c50000007a0c */ /* 0x000fe40003706670 */
[C---:B------:R-:W-:Y:S01]  /*3ea0*/  IADD3 R0, R38.reuse, 0x60, RZ ;  /* 0x0000006026007810 */ /* 0x040fe20007ffe0ff */
[----:B------:R-:W-:Y:S02]  /*3eb0*/  IMAD.SHL.U32 R38, R38, 0x4, RZ ;  /* 0x0000000426267824 */ /* 0x000fe400078e00ff */
[C---:B------:R-:W-:Y:S01]  /*3ec0*/  @!P2 FADD.FTZ R36, -R31.reuse, R36 ;  /* 0x000000241f24a221 */ /* 0x040fe20000010100 */
[----:B------:R-:W-:Y:S01]  /*3ed0*/  ISETP.GE.OR P6, PT, R0, c[0x0][0x314], P6 ;  /* 0x0000c50000007a0c */ /* 0x000fe200037c6670 */
[----:B------:R-:W-:Y:S01]  /*3ee0*/  @!P1 FADD.FTZ R33, -R31, R33 ;  /* 0x000000211f219221 */ /* 0x000fe20000010100 */
[----:B------:R-:W-:Y:S01]  /*3ef0*/  HFMA2.MMA R0, -RZ, RZ, 0, 0 ;  /* 0x00000000ff007435 */ /* 0x000fe200000001ff */
        /* <DEDUP_REMOVED lines=12> */
[----:B------:R-:W-:-:S03]  /*3fc0*/  ISETP.GE.AND P0, PT, R21, 0x1, PT ;  /* 0x000000011500780c */ /* 0x000fc60003f06270 */
[----:B--2---:R1:W-:Y:S04]  /*3fd0*/  @!P1 STS [R27.X4+0x280], R6 ;  /* 0x000280061b009388 */ /* 0x0043e80000004800 */
[----:B0-----:R0:W-:Y:S01]  /*3fe0*/  @!P6 STS [R27.X4+0x780], R8 ;  /* 0x000780081b00e388 */ /* 0x0011e20000004800 */
[----:B-1----:R-:W-:Y:S01]  /*3ff0*/  CS2R R6, SRZ ;  /* 0x0000000000067805 */ /* 0x002fe2000001ff00 */
[----:B0-----:R-:W-:Y:S02]  /*4000*/  MOV R8, RZ ;  /* 0x000000ff00087202 */ /* 0x001fe40000000f00 */
[----:B------:R-:W-:Y:S06]  /*4010*/  BAR.SYNC.DEFER_BLOCKING 0x0 ;  /* 0x0000000000007b1d */ /* 0x000fec0000010000 */
[----:B------:R-:W-:Y:S05]  /*4020*/  @!P0 BRA `(.L_x_373) ;  /* 0x0000088000008947 */ /* 0x000fea0003800000 */
[----:B------:R-:W-:Y:S01]  /*4030*/  ULDC UR5, c[0x0][0x22c] ;  /* 0x00008b0000057ab9 */ /* 0x000fe20000000800 */
[----:B------:R-:W-:Y:S01]  /*4040*/  IMAD R31, R11, 0x100, R38 ;  /* 0x000001000b1f7824 */ /* 0x000fe200078e0226 */
[----:B------:R-:W-:Y:S01]  /*4050*/  UIMAD UR5, UR7, UR5, URZ ;  /* 0x00000005070572a4 */ /* 0x000fe2000f8e023f */
[----:B------:R-:W-:Y:S01]  /*4060*/  ISETP.GT.AND P1, PT, R21, 0x3, PT ;  /* 0x000000031500780c */ /* 0x000fe20003f24270 */
[C---:B------:R-:W-:Y:S01]  /*4070*/  IMAD R26, R20.reuse, c[0x0][0x22c], RZ ;  /* 0x00008b00141a7a24 */ /* 0x040fe200078e02ff */
[----:B------:R-:W-:Y:S01]  /*4080*/  PLOP3.LUT P4, PT, PT, PT, PT, 0x80, 0x0 ;  /* 0x000000000000781c */ /* 0x000fe20003f8f070 */
[----:B------:R-:W-:Y:S01]  /*4090*/  USHF.R.S32.HI UR4, URZ, 0x1f, UR5 ;  /* 0x0000001f3f047899 */ /* 0x000fe20008011405 */
[----:B------:R-:W-:Y:S01]  /*40a0*/  IMAD.SHL.U32 R10, R11, 0x4, RZ ;  /* 0x000000040b0a7824 */ /* 0x000fe200078e00ff */
[C---:B------:R-:W-:Y:S01]  /*40b0*/  IADD3 R0, P0, R31.reuse, UR5, RZ ;  /* 0x000000051f007c10 */ /* 0x040fe2000ff1e0ff */
[----:B------:R-:W-:Y:S01]  /*40c0*/  IMAD.MOV.U32 R22, RZ, RZ, RZ ;  /* 0x000000ffff167224 */ /* 0x000fe200078e00ff */
[----:B------:R-:W-:Y:S01]  /*40d0*/  IADD3 R24, R20, -UR7, RZ ;  /* 0x8000000714187c10 */ /* 0x000fe2000fffe0ff */
[----:B------:R-:W-:Y:S01]  /*40e0*/  CS2R R12, SRZ ;  /* 0x00000000000c7805 */ /* 0x000fe2000001ff00 */
[----:B------:R-:W-:Y:S01]  /*40f0*/  LEA.HI.X.SX32 R31, R31, UR4, 0x1, P0 ;  /* 0x000000041f1f7c11 */ /* 0x000fe200080f0eff */
[----:B------:R-:W-:Y:S01]  /*4100*/  CS2R R14, SRZ ;  /* 0x00000000000e7805 */ /* 0x000fe2000001ff00 */
[----:B------:R-:W-:Y:S01]  /*4110*/  LEA R30, P0, R0, c[0x0][0x1d8], 0x2 ;  /* 0x00007600001e7a11 */ /* 0x000fe200078010ff */
[----:B------:R-:W-:Y:S01]  /*4120*/  CS2R R16, SRZ ;  /* 0x0000000000107805 */ /* 0x000fe2000001ff00 */
[----:B------:R-:W-:Y:S01]  /*4130*/  CS2R R18, SRZ ;  /* 0x0000000000127805 */ /* 0x000fe2000001ff00 */
[----:B------:R-:W-:Y:S01]  /*4140*/  IMAD.WIDE R26, R26, 0x4, RZ ;  /* 0x000000041a1a7825 */ /* 0x000fe200078e02ff */
[----:B------:R-:W-:-:S02]  /*4150*/  LEA.HI.X R31, R0, c[0x0][0x1dc], R31, 0x2, P0 ;  /* 0x00007700001f7a11 */ /* 0x000fc400000f141f */
[----:B------:R-:W-:Y:S01]  /*4160*/  IADD3 R30, P0, R30, 0x200, RZ ;  /* 0x000002001e1e7810 */ /* 0x000fe20007f1e0ff */
[----:B------:R-:W-:-:S04]  /*4170*/  IMAD.MOV.U32 R0, RZ, RZ, RZ ;  /* 0x000000ffff007224 */ /* 0x000fc800078e00ff */
[----:B------:R-:W-:Y:S01]  /*4180*/  IMAD.X R31, RZ, RZ, R31, P0 ;  /* 0x000000ffff1f7224 */ /* 0x000fe200000e061f */
[----:B------:R-:W-:Y:S05]  /*4190*/  @!P1 BRA `(.L_x_374) ;  /* 0x000003d000009947 */ /* 0x000fea0003800000 */
[----:B------:R-:W-:Y:S02]  /*41a0*/  PLOP3.LUT P4, PT, PT, PT, PT, 0x8, 0x0 ;  /* 0x000000000000781c */ /* 0x000fe40003f8e170 */
[CC--:B------:R-:W-:Y:S02]  /*41b0*/  ISETP.GE.AND P3, PT, R11.reuse, R24.reuse, PT ;  /* 0x000000180b00720c */ /* 0x0c0fe40003f66270 */
[----:B------:R-:W-:Y:S02]  /*41c0*/  ISETP.GE.AND P0, PT, R11, R24, PT ;  /* 0x000000180b00720c */ /* 0x000fe40003f06270 */
[----:B------:R-:W-:-:S09]  /*41d0*/  IADD3 R21, R21, -0x3, RZ ;  /* 0xfffffffd15157810 */ /* 0x000fd20007ffe0ff */
.L_x_375:
[----:B------:R0:W2:Y:S01]  /*41e0*/  @!P3 LDG.E.128 R12, [R30.64+-0x200] ;  /* 0xfffe00081e0cb981 */ /* 0x0000a2000c1e1d00 */
[----:B------:R-:W-:Y:S02]  /*41f0*/  IADD3 R28, P1, R26, R30, RZ ;  /* 0x0000001e1a1c7210 */ /* 0x000fe40007f3e0ff */
[----:B------:R-:W-:Y:S01]  /*4200*/  IADD3 R22, R22, 0x4, RZ ;  /* 0x0000000416167810 */ /* 0x000fe20007ffe0ff */
[----:B------:R0:W3:Y:S01]  /*4210*/  @!P3 LDG.E.128 R16, [R30.64] ;  /* 0x000000081e10b981 */ /* 0x0000e2000c1e1d00 */
[----:B------:R-:W-:Y:S02]  /*4220*/  PLOP3.LUT P3, PT, P0, PT, PT, 0x80, 0x0 ;  /* 0x000000000000781c */ /* 0x000fe4000076f070 */
[C---:B------:R-:W-:Y:S01]  /*4230*/  IADD3.X R29, R27.reuse, R31, RZ, P1, !PT ;  /* 0x0000001f1b1d7210 */ /* 0x040fe20000ffe4ff */
[----:B------:R-:W2:Y:S01]  /*4240*/  LDS R9, [R10] ;  /* 0x000000000a097984 */ /* 0x000ea20000000800 */
[----:B------:R-:W-:Y:S02]  /*4250*/  ISETP.GE.AND P2, PT, R22, R21, PT ;  /* 0x000000151600720c */ /* 0x000fe40003f46270 */
[C---:B0-----:R-:W-:Y:S04]  /*4260*/  IADD3 R30, P1, R26.reuse, R28, RZ ;  /* 0x0000001c1a1e7210 */ /* 0x041fe80007f3e0ff */
[----:B------:R-:W-:Y:S01]  /*4270*/  IADD3.X R31, R27, R29, RZ, P1, !PT ;  /* 0x0000001d1b1f7210 */ /* 0x000fe20000ffe4ff */
[C---:B--2---:R-:W-:Y:S02]  /*4280*/  FFMA.FTZ R8, R9.reuse, R12, R8 ;  /* 0x0000000c09087223 */ /* 0x044fe40000010008 */
[C---:B------:R-:W-:Y:S02]  /*4290*/  FFMA.FTZ R7, R9.reuse, R13, R7 ;  /* 0x0000000d09077223 */ /* 0x040fe40000010007 */
[C---:B------:R-:W-:Y:S02]  /*42a0*/  FFMA.FTZ R6, R9.reuse, R14, R6 ;  /* 0x0000000e09067223 */ /* 0x040fe40000010006 */
[C---:B------:R-:W-:Y:S02]  /*42b0*/  FFMA.FTZ R5, R9.reuse, R15, R5 ;  /* 0x0000000f09057223 */ /* 0x040fe40000010005 */
[C---:B---3--:R-:W-:Y:S01]  /*42c0*/  FFMA.FTZ R4, R9.reuse, R16, R4 ;  /* 0x0000001009047223 */ /* 0x048fe20000010004 */
[----:B------:R0:W2:Y:S01]  /*42d0*/  @!P3 LDG.E.128 R12, [R28.64+-0x200] ;  /* 0xfffe00081c0cb981 */ /* 0x0000a2000c1e1d00 */
[C---:B------:R-:W-:Y:S02]  /*42e0*/  FFMA.FTZ R3, R9.reuse, R17, R3 ;  /* 0x0000001109037223 */ /* 0x040fe40000010003 */
[C---:B------:R-:W-:Y:S02]  /*42f0*/  FFMA.FTZ R2, R9.reuse, R18, R2 ;  /* 0x0000001209027223 */ /* 0x040fe40000010002 */
[----:B------:R-:W-:Y:S02]  /*4300*/  FFMA.FTZ R0, R9, R19, R0 ;  /* 0x0000001309007223 */ /* 0x000fe40000010000 */
[----:B------:R0:W3:Y:S04]  /*4310*/  @!P3 LDG.E.128 R16, [R28.64] ;  /* 0x000000081c10b981 */ /* 0x0000e8000c1e1d00 */
[----:B------:R-:W2:Y:S01]  /*4320*/  LDS R9, [R10+0x14] ;  /* 0x000014000a097984 */ /* 0x000ea20000000800 */
        /* <DEDUP_REMOVED lines=13> */
[----:B0-----:R-:W-:Y:S04]  /*4400*/  IADD3 R30, P1, R26, R28, RZ ;  /* 0x0000001c1a1e7210 */ /* 0x001fe80007f3e0ff */
[----:B------:R-:W-:Y:S01]  /*4410*/  IADD3.X R31, R27, R29, RZ, P1, !PT ;  /* 0x0000001d1b1f7210 */ /* 0x000fe20000ffe4ff */
[C---:B--2---:R-:W-:Y:S02]  /*4420*/  FFMA.FTZ R8, R9.reuse, R12, R8 ;  /* 0x0000000c09087223 */ /* 0x044fe40000010008 */
[C---:B------:R-:W-:Y:S02]  /*4430*/  FFMA.FTZ R7, R9.reuse, R13, R7 ;  /* 0x0000000d09077223 */ /* 0x040fe40000010007 */
[C---:B------:R-:W-:Y:S02]  /*4440*/  FFMA.FTZ R6, R9.reuse, R14, R6 ;  /* 0x0000000e09067223 */ /* 0x040fe40000010006 */
[C---:B------:R-:W-:Y:S02]  /*4450*/  FFMA.FTZ R5, R9.reuse, R15, R5 ;  /* 0x0000000f09057223 */ /* 0x040fe40000010005 */
[C---:B---3--:R-:W-:Y:S01]  /*4460*/  FFMA.FTZ R4, R9.reuse, R16, R4 ;  /* 0x0000001009047223 */ /* 0x048fe20000010004 */
[----:B------:R-:W2:Y:S01]  /*4470*/  @!P3 LDG.E.128 R12, [R28.64+-0x200] ;  /* 0xfffe00081c0cb981 */ /* 0x000ea2000c1e1d00 */
[C---:B------:R-:W-:Y:S02]  /*4480*/  FFMA.FTZ R3, R9.reuse, R17, R3 ;  /* 0x0000001109037223 */ /* 0x040fe40000010003 */
[C---:B------:R-:W-:Y:S02]  /*4490*/  FFMA.FTZ R2, R9.reuse, R18, R2 ;  /* 0x0000001209027223 */ /* 0x040fe40000010002 */
[----:B------:R-:W-:Y:S02]  /*44a0*/  FFMA.FTZ R0, R9, R19, R0 ;  /* 0x0000001309007223 */ /* 0x000fe40000010000 */
[----:B------:R-:W3:Y:S04]  /*44b0*/  @!P3 LDG.E.128 R16, [R28.64] ;  /* 0x000000081c10b981 */ /* 0x000ee8000c1e1d00 */
[----:B------:R0:W2:Y:S02]  /*44c0*/  LDS R9, [R10+0x3c] ;  /* 0x00003c000a097984 */ /* 0x0000a40000000800 */
[----:B0-----:R-:W-:Y:S01]  /*44d0*/  IADD3 R10, R10, 0x50, RZ ;  /* 0x000000500a0a7810 */ /* 0x001fe20007ffe0ff */
[C---:B--2---:R-:W-:Y:S02]  /*44e0*/  FFMA.FTZ R8, R9.reuse, R12, R8 ;  /* 0x0000000c09087223 */ /* 0x044fe40000010008 */
[C---:B------:R-:W-:Y:S02]  /*44f0*/  FFMA.FTZ R7, R9.reuse, R13, R7 ;  /* 0x0000000d09077223 */ /* 0x040fe40000010007 */
[C---:B------:R-:W-:Y:S02]  /*4500*/  FFMA.FTZ R6, R9.reuse, R14, R6 ;  /* 0x0000000e09067223 */ /* 0x040fe40000010006 */
[C---:B------:R-:W-:Y:S02]  /*4510*/  FFMA.FTZ R5, R9.reuse, R15, R5 ;  /* 0x0000000f09057223 */ /* 0x040fe40000010005 */
[C---:B---3--:R-:W-:Y:S02]  /*4520*/  FFMA.FTZ R4, R9.reuse, R16, R4 ;  /* 0x0000001009047223 */ /* 0x048fe40000010004 */
[C---:B------:R-:W-:Y:S02]  /*4530*/  FFMA.FTZ R3, R9.reuse, R17, R3 ;  /* 0x0000001109037223 */ /* 0x040fe40000010003 */
[C---:B------:R-:W-:Y:S02]  /*4540*/  FFMA.FTZ R2, R9.reuse, R18, R2 ;  /* 0x0000001209027223 */ /* 0x040fe40000010002 */
[----:B------:R-:W-:Y:S01]  /*4550*/  FFMA.FTZ R0, R9, R19, R0 ;  /* 0x0000001309007223 */ /* 0x000fe20000010000 */
[----:B------:R-:W-:-:S05]  /*4560*/  @!P2 BRA `(.L_x_375) ;  /* 0xfffffc700000a947 */ /* 0x000fca000383ffff */
.L_x_374:
[----:B------:R-:W-:-:S04]  /*4570*/  IADD3 R9, -R22, c[0x0][0x314], RZ ;  /* 0x0000c50016097a10 */ /* 0x000fc80007ffe1ff */
[----:B------:R-:W-:-:S13]  /*4580*/  ISETP.GT.AND P0, PT, R9, 0x1, PT ;  /* 0x000000010900780c */ /* 0x000fda0003f04270 */
[----:B------:R-:W-:Y:S05]  /*4590*/  @!P0 BRA `(.L_x_376) ;  /* 0x0000020000008947 */ /* 0x000fea0003800000 */
[----:B------:R-:W-:Y:S01]  /*45a0*/  ISETP.GE.AND P0, PT, R11, R24, PT ;  /* 0x000000180b00720c */ /* 0x000fe20003f06270 */
[----:B------:R-:W0:-:S12]  /*45b0*/  LDS R29, [R10] ;  /* 0x000000000a1d7984 */ /* 0x000e180000000800 */
[----:B------:R-:W0:Y:S04]  /*45c0*/  @!P0 LDG.E.128 R12, [R30.64+-0x200] ;  /* 0xfffe00081e0c8981 */ /* 0x000e28000c1e1d00 */
[----:B------:R-:W2:Y:S01]  /*45d0*/  @!P0 LDG.E.128 R16, [R30.64] ;  /* 0x000000081e108981 */ /* 0x000ea2000c1e1d00 */
[----:B------:R-:W-:-:S04]  /*45e0*/  IADD3 R36, P1, R26, R30, RZ ;  /* 0x0000001e1a247210 */ /* 0x000fc80007f3e0ff */
[----:B------:R-:W-:Y:S01]  /*45f0*/  IADD3.X R37, R27, R31, RZ, P1, !PT ;  /* 0x0000001f1b257210 */ /* 0x000fe20000ffe4ff */
[-C--:B0-----:R-:W-:Y:S02]  /*4600*/  FFMA.FTZ R25, R12, R29.reuse, R8 ;  /* 0x0000001d0c197223 */ /* 0x081fe40000010008 */
[-C--:B------:R-:W-:Y:S02]  /*4610*/  FFMA.FTZ R34, R13, R29.reuse, R7 ;  /* 0x0000001d0d227223 */ /* 0x080fe40000010007 */
[-C--:B------:R-:W-:Y:S02]  /*4620*/  FFMA.FTZ R23, R14, R29.reuse, R6 ;  /* 0x0000001d0e177223 */ /* 0x080fe40000010006 */
[-C--:B------:R-:W-:Y:S02]  /*4630*/  FFMA.FTZ R32, R15, R29.reuse, R5 ;  /* 0x0000001d0f207223 */ /* 0x080fe40000010005 */
[-C--:B--2---:R-:W-:Y:S01]  /*4640*/  FFMA.FTZ R21, R16, R29.reuse, R4 ;  /* 0x0000001d10157223 */ /* 0x084fe20000010004 */
[----:B------:R-:W2:Y:S01]  /*4650*/  @!P0 LDG.E.128 R12, [R36.64+-0x200] ;  /* 0xfffe0008240c8981 */ /* 0x000ea2000c1e1d00 */
[----:B------:R-:W-:-:S02]  /*4660*/  FFMA.FTZ R28, R17, R29, R3 ;  /* 0x0000001d111c7223 */ /* 0x000fc40000010003 */
[-C--:B------:R-:W-:Y:S02]  /*4670*/  FFMA.FTZ R9, R18, R29.reuse, R2 ;  /* 0x0000001d12097223 */ /* 0x080fe40000010002 */
[----:B------:R-:W-:Y:S02]  /*4680*/  FFMA.FTZ R0, R19, R29, R0 ;  /* 0x0000001d13007223 */ /* 0x000fe40000010000 */
[----:B------:R-:W3:Y:S01]  /*4690*/  @!P0 LDG.E.128 R16, [R36.64] ;  /* 0x0000000824108981 */ /* 0x000ee2000c1e1d00 */
[----:B------:R-:W-:Y:S02]  /*46a0*/  IADD3 R30, P0, R26, R36, RZ ;  /* 0x000000241a1e7210 */ /* 0x000fe40007f1e0ff */
[----:B------:R-:W-:Y:S01]  /*46b0*/  IADD3 R22, R22, 0x1, RZ ;  /* 0x0000000116167810 */ /* 0x000fe20007ffe0ff */
[----:B------:R0:W2:Y:S01]  /*46c0*/  LDS R29, [R10+0x14] ;  /* 0x000014000a1d7984 */ /* 0x0000a20000000800 */
[----:B------:R-:W-:Y:S02]  /*46d0*/  IADD3 R26, R10, 0x14, RZ ;  /* 0x000000140a1a7810 */ /* 0x000fe40007ffe0ff */
[----:B------:R-:W-:-:S02]  /*46e0*/  IADD3.X R31, R27, R37, RZ, P0, !PT ;  /* 0x000000251b1f7210 */ /* 0x000fc400007fe4ff */
[----:B------:R-:W-:Y:S02]  /*46f0*/  PLOP3.LUT P4, PT, PT, PT, PT, 0x8, 0x0 ;  /* 0x000000000000781c */ /* 0x000fe40003f8e170 */
[----:B------:R-:W-:Y:S02]  /*4700*/  IADD3 R22, R22, 0x1, RZ ;  /* 0x0000000116167810 */ /* 0x000fe40007ffe0ff */
[----:B0-----:R-:W-:Y:S01]  /*4710*/  IADD3 R10, R26, 0x14, RZ ;  /* 0x000000141a0a7810 */ /* 0x001fe20007ffe0ff */
[-C--:B--2---:R-:W-:Y:S02]  /*4720*/  FFMA.FTZ R8, R12, R29.reuse, R25 ;  /* 0x0000001d0c087223 */ /* 0x084fe40000010019 */
[-C--:B------:R-:W-:Y:S02]  /*4730*/  FFMA.FTZ R7, R13, R29.reuse, R34 ;  /* 0x0000001d0d077223 */ /* 0x080fe40000010022 */
[-C--:B------:R-:W-:Y:S02]  /*4740*/  FFMA.FTZ R6, R14, R29.reuse, R23 ;  /* 0x0000001d0e067223 */ /* 0x080fe40000010017 */
[----:B------:R-:W-:-:S02]  /*4750*/  FFMA.FTZ R5, R15, R29, R32 ;  /* 0x0000001d0f057223 */ /* 0x000fc40000010020 */
[-C--:B---3--:R-:W-:Y:S02]  /*4760*/  FFMA.FTZ R4, R16, R29.reuse, R21 ;  /* 0x0000001d10047223 */ /* 0x088fe40000010015 */
[-C--:B------:R-:W-:Y:S02]  /*4770*/  FFMA.FTZ R3, R17, R29.reuse, R28 ;  /* 0x0000001d11037223 */ /* 0x080fe4000001001c */
[-C--:B------:R-:W-:Y:S02]  /*4780*/  FFMA.FTZ R2, R18, R29.reuse, R9 ;  /* 0x0000001d12027223 */ /* 0x080fe40000010009 */
[----:B------:R-:W-:Y:S02]  /*4790*/  FFMA.FTZ R0, R19, R29, R0 ;  /* 0x0000001d13007223 */ /* 0x000fe40000010000 */
.L_x_376:
[----:B------:R-:W-:-:S13]  /*47a0*/  ISETP.LT.OR P4, PT, R22, c[0x0][0x314], P4 ;  /* 0x0000c50016007a0c */ /* 0x000fda0002781670 */
[----:B------:R-:W-:Y:S05]  /*47b0*/  @!P4 BRA `(.L_x_373) ;  /* 0x000000f00000c947 */ /* 0x000fea0003800000 */
[----:B------:R-:W-:Y:S01]  /*47c0*/  ISETP.GE.AND P0, PT, R11, R24, PT ;  /* 0x000000180b00720c */ /* 0x000fe20003f06270 */
[----:B------:R-:W-:-:S12]  /*47d0*/  BSSY B0, `(.L_x_377) ;  /* 0x0000004000007945 */ /* 0x000fd80003800000 */
[----:B------:R-:W-:Y:S05]  /*47e0*/  @P0 BRA `(.L_x_378) ;  /* 0x0000002000000947 */ /* 0x000fea0003800000 */
[----:B------:R0:W5:Y:S04]  /*47f0*/  LDG.E.128 R12, [R30.64+-0x200] ;  /* 0xfffe00081e0c7981 */ /* 0x000168000c1e1d00 */
[----:B------:R0:W5:Y:S02]  /*4800*/  LDG.E.128 R16, [R30.64] ;  /* 0x000000081e107981 */ /* 0x000164000c1e1d00 */
.L_x_378:
[----:B------:R-:W-:Y:S05]  /*4810*/  BSYNC B0 ;  /* 0x0000000000007941 */ /* 0x000fea0003800000 */
.L_x_377:
[----:B------:R-:W1:Y:S02]  /*4820*/  LDS R9, [R10] ;  /* 0x000000000a097984 */ /* 0x000e640000000800 */
[C---:B-1---5:R-:W-:Y:S02]  /*4830*/  FFMA.FTZ R8, R9.reuse, R12, R8 ;  /* 0x0000000c09087223 */ /* 0x062fe40000010008 */
[C---:B------:R-:W-:Y:S02]  /*4840*/  FFMA.FTZ R7, R9.reuse, R13, R7 ;  /* 0x0000000d09077223 */ /* 0x040fe40000010007 */
[----:B------:R-:W-:-:S02]  /*4850*/  FFMA.FTZ R6, R9, R14, R6 ;  /* 0x0000000e09067223 */ /* 0x000fc40000010006 */
[C---:B------:R-:W-:Y:S02]  /*4860*/  FFMA.FTZ R5, R9.reuse, R15, R5 ;  /* 0x0000000f09057223 */ /* 0x040fe40000010005 */
[C---:B------:R-:W-:Y:S02]  /*4870*/  FFMA.FTZ R4, R9.reuse, R16, R4 ;  /* 0x0000001009047223 */ /* 0x040fe40000010004 */
[C---:B------:R-:W-:Y:S02]  /*4880*/  FFMA.FTZ R3, R9.reuse, R17, R3 ;  /* 0x0000001109037223 */ /* 0x040fe40000010003 */
[C---:B------:R-:W-:Y:S02]  /*4890*/  FFMA.FTZ R2, R9.reuse, R18, R2 ;  /* 0x0000001209027223 */ /* 0x040fe40000010002 */
[----:B------:R-:W-:Y:S02]  /*48a0*/  FFMA.FTZ R0, R9, R19, R0 ;  /* 0x0000001309007223 */ /* 0x000fe40000010000 */
.L_x_373:
        /* <DEDUP_REMOVED lines=13> */
[----:B------:R-:W1:Y:S03]  /*4980*/  I2F.RP R13, R10 ;  /* 0x0000000a000d7306 */ /* 0x000e660000209400 */
[----:B------:R-:W-:-:S05]  /*4990*/  IMAD.MOV R2, RZ, RZ, -R2 ;  /* 0x000000ffff027224 */ /* 0x000fca00078e0a02 */
[----:B-1----:R-:W1:Y:S02]  /*49a0*/  MUFU.RCP R14, R13 ;  /* 0x0000000d000e7308 */ /* 0x002e640000001000 */
[----:B-1----:R-:W-:-:S06]  /*49b0*/  IADD3 R14, R14, 0xffffffe, RZ ;  /* 0x0ffffffe0e0e7810 */ /* 0x002fcc0007ffe0ff */
[----:B------:R-:W1:Y:S02]  /*49c0*/  F2I.FTZ.U32.TRUNC.NTZ R15, R14 ;  /* 0x0000000e000f7305 */ /* 0x000e64000021f000 */
[--C-:B-1----:R-:W-:Y:S02]  /*49d0*/  IMAD.MOV R0, RZ, RZ, -R15.reuse ;  /* 0x000000ffff007224 */ /* 0x102fe400078e0a0f */
[----:B------:R-:W-:Y:S02]  /*49e0*/  IMAD.MOV.U32 R14, RZ, RZ, RZ ;  /* 0x000000ffff0e7224 */ /* 0x000fe400078e00ff */
[----:B------:R-:W-:Y:S02]  /*49f0*/  IMAD R7, R0, R10, RZ ;  /* 0x0000000a00077224 */ /* 0x000fe400078e02ff */
[----:B------:R-:W1:Y:S02]  /*4a00*/  I2F.RP R0, R3 ;  /* 0x0000000300007306 */ /* 0x000e640000209400 */
[----:B------:R-:W-:-:S06]  /*4a10*/  IMAD.HI.U32 R7, R15, R7, R14 ;  /* 0x000000070f077227 */ /* 0x000fcc00078e000e */
[----:B------:R-:W-:-:S04]  /*4a20*/  IMAD.HI.U32 R7, R7, R12, RZ ;  /* 0x0000000c07077227 */ /* 0x000fc800078e00ff */
[----:B------:R-:W-:Y:S01]  /*4a30*/  IMAD R13, R7, R2, R12 ;  /* 0x00000002070d7224 */ /* 0x000fe200078e020c */
[----:B------:R-:W-:Y:S01]  /*4a40*/  LOP3.LUT R2, R11, R6, RZ, 0x3c, !PT ;  /* 0x000000060b027212 */ /* 0x000fe200078e3cff */
[----:B-1----:R-:W1:Y:S03]  /*4a50*/  MUFU.RCP R0, R0 ;  /* 0x0000000000007308 */ /* 0x002e660000001000 */
[----:B------:R-:W-:Y:S02]  /*4a60*/  ISETP.GT.U32.AND P1, PT, R10, R13, PT ;  /* 0x0000000d0a00720c */ /* 0x000fe40003f24070 */
[----:B------:R-:W-:-:S11]  /*4a70*/  ISETP.GE.AND P0, PT, R2, RZ, PT ;  /* 0x000000ff0200720c */ /* 0x000fd60003f06270 */
[----:B------:R-:W-:Y:S01]  /*4a80*/  @!P1 IMAD.IADD R13, R13, 0x1, -R10 ;  /* 0x000000010d0d9824 */ /* 0x000fe200078e0a0a */
[----:B------:R-:W-:Y:S02]  /*4a90*/  @!P1 IADD3 R7, R7, 0x1, RZ ;  /* 0x0000000107079810 */ /* 0x000fe40007ffe0ff */
[----:B-1----:R-:W-:Y:S02]  /*4aa0*/  IADD3 R12, R0, 0xffffffe, RZ ;  /* 0x0ffffffe000c7810 */ /* 0x002fe40007ffe0ff */
[----:B------:R-:W-:Y:S02]  /*4ab0*/  ISETP.GE.U32.AND P2, PT, R13, R10, PT ;  /* 0x0000000a0d00720c */ /* 0x000fe40003f46070 */
[----:B------:R-:W-:Y:S01]  /*4ac0*/  ISETP.NE.AND P1, PT, R6, RZ, PT ;  /* 0x000000ff0600720c */ /* 0x000fe20003f25270 */
[----:B------:R1:W2:Y:S10]  /*4ad0*/  F2I.FTZ.U32.TRUNC.NTZ R13, R12 ;  /* 0x0000000c000d7305 */ /* 0x0002b4000021f000 */
[----:B------:R-:W-:-:S05]  /*4ae0*/  @P2 IADD3 R7, R7, 0x1, RZ ;  /* 0x0000000107072810 */ /* 0x000fca0007ffe0ff */
[----:B------:R-:W-:Y:S01]  /*4af0*/  @!P0 IMAD.MOV R7, RZ, RZ, -R7 ;  /* 0x000000ffff078224 */ /* 0x000fe200078e0a07 */
[----:B------:R-:W-:Y:S01]  /*4b00*/  @!P1 LOP3.LUT R7, RZ, R6, RZ, 0x33, !PT ;  /* 0x00000006ff079212 */ /* 0x000fe200078e33ff */
[----:B-1----:R-:W-:Y:S01]  /*4b10*/  HFMA2.MMA R12, -RZ, RZ, 0, 0 ;  /* 0x00000000ff0c7435 */ /* 0x002fe200000001ff */
[----:B--2---:R-:W-:-:S03]  /*4b20*/  IMAD.MOV R2, RZ, RZ, -R13 ;  /* 0x000000ffff027224 */ /* 0x004fc600078e0a0d */
[----:B------:R-:W-:Y:S02]  /*4b30*/  IMAD R6, R7, R6, RZ ;  /* 0x0000000607067224 */ /* 0x000fe400078e02ff */
[----:B------:R-:W-:Y:S02]  /*4b40*/  IMAD R2, R2, R3, RZ ;  /* 0x0000000302027224 */ /* 0x000fe400078e02ff */
[----:B------:R-:W-:Y:S02]  /*4b50*/  IMAD.IADD R10, R11, 0x1, -R6 ;  /* 0x000000010b0a7824 */ /* 0x000fe400078e0a06 */
[----:B------:R-:W-:-:S03]  /*4b60*/  IMAD.HI.U32 R2, R13, R2, R12 ;  /* 0x000000020d027227 */ /* 0x000fc600078e000c */
[----:B------:R-:W-:Y:S01]  /*4b70*/  IABS R0, R10 ;  /* 0x0000000a00007213 */ /* 0x000fe20000000000 */
[----:B------:R-:W-:Y:S01]  /*4b80*/  IMAD.WIDE.U32 R14, R7, c[0x0][0x1e0], RZ ;  /* 0x00007800070e7a25 */ /* 0x000fe200078e00ff */
[----:B------:R-:W-:-:S03]  /*4b90*/  LOP3.LUT R10, R10, c[0x0][0x214], RZ, 0x3c, !PT ;  /* 0x000085000a0a7a12 */ /* 0x000fc600078e3cff */
[----:B------:R-:W-:Y:S01]  /*4ba0*/  IMAD.HI.U32 R12, R2, R0, RZ ;  /* 0x00000000020c7227 */ /* 0x000fe200078e00ff */
[----:B------:R-:W-:-:S03]  /*4bb0*/  ISETP.GE.AND P1, PT, R10, RZ, PT ;  /* 0x000000ff0a00720c */ /* 0x000fc60003f26270 */
[----:B------:R-:W-:-:S04]  /*4bc0*/  IMAD.MOV R2, RZ, RZ, -R12 ;  /* 0x000000ffff027224 */ /* 0x000fc800078e0a0c */
        /* <DEDUP_REMOVED lines=12> */
[----:B------:R-:W-:-:S04]  /*4c90*/  @!P0 LOP3.LUT R12, RZ, c[0x0][0x214], RZ, 0x33, !PT ;  /* 0x00008500ff0c8a12 */ /* 0x000fc800078e33ff */
[----:B------:R-:W-:Y:S01]  /*4ca0*/  SHF.R.S32.HI R2, RZ, 0x1f, R12 ;  /* 0x0000001fff027819 */ /* 0x000fe2000001140c */
[C---:B------:R-:W-:Y:S02]  /*4cb0*/  IMAD R6, R12.reuse, c[0x0][0x214], R6 ;  /* 0x000085000c067a24 */ /* 0x040fe400078e0206 */
[----:B------:R-:W-:-:S03]  /*4cc0*/  IMAD.WIDE.U32 R14, R12, c[0x0][0x1f0], R14 ;  /* 0x00007c000c0e7a25 */ /* 0x000fc600078e000e */
[----:B------:R-:W-:Y:S01]  /*4cd0*/  IADD3 R6, R11, -R6, RZ ;  /* 0x800000060b067210 */ /* 0x000fe20007ffe0ff */
[----:B------:R-:W-:-:S04]  /*4ce0*/  IMAD R3, R2, c[0x0][0x1f0], RZ ;  /* 0x00007c0002037a24 */ /* 0x000fc800078e02ff */
[----:B------:R-:W-:Y:S01]  /*4cf0*/  IMAD R7, R12, c[0x0][0x1f4], R3 ;  /* 0x00007d000c077a24 */ /* 0x000fe200078e0203 */
[----:B------:R-:W-:-:S03]  /*4d00*/  SHF.R.S32.HI R3, RZ, 0x1f, R6 ;  /* 0x0000001fff037819 */ /* 0x000fc60000011406 */
[----:B------:R-:W-:Y:S01]  /*4d10*/  IMAD.IADD R15, R15, 0x1, R7 ;  /* 0x000000010f0f7824 */ /* 0x000fe200078e0207 */
[----:B------:R-:W-:Y:S01]  /*4d20*/  IADD3 R7, R38, 0x80, RZ ;  /* 0x0000008026077810 */ /* 0x000fe20007ffe0ff */
[----:B------:R-:W-:Y:S02]  /*4d30*/  IMAD R3, R3, c[0x0][0x1e8], RZ ;  /* 0x00007a0003037a24 */ /* 0x000fe400078e02ff */
[----:B------:R-:W-:-:S04]  /*4d40*/  IMAD.WIDE.U32 R14, R6, c[0x0][0x1e8], R14 ;  /* 0x00007a00060e7a25 */ /* 0x000fc800078e000e */
[----:B------:R-:W-:Y:S01]  /*4d50*/  IMAD R3, R6, c[0x0][0x1ec], R3 ;  /* 0x00007b0006037a24 */ /* 0x000fe200078e0203 */
[-C--:B------:R-:W-:Y:S02]  /*4d60*/  IADD3 R0, P1, R38, R14.reuse, RZ ;  /* 0x0000000e26007210 */ /* 0x080fe40007f3e0ff */
[----:B------:R-:W-:Y:S01]  /*4d70*/  IADD3 R2, P0, R7, R14, RZ ;  /* 0x0000000e07027210 */ /* 0x000fe20007f1e0ff */
[----:B------:R-:W-:-:S05]  /*4d80*/  IMAD.IADD R6, R15, 0x1, R3 ;  /* 0x000000010f067824 */ /* 0x000fca00078e0203 */
[-C--:B------:R-:W-:Y:S02]  /*4d90*/  LEA.HI.X.SX32 R3, R38, R6.reuse, 0x1, P1 ;  /* 0x0000000626037211 */ /* 0x080fe400008f0eff */
[----:B------:R-:W-:Y:S02]  /*4da0*/  LEA.HI.X.SX32 R7, R7, R6, 0x1, P0 ;  /* 0x0000000607077211 */ /* 0x000fe400000f0eff */
[----:B------:R-:W-:Y:S02]  /*4db0*/  LEA R10, P1, R0, c[0x0][0x1d0], 0x1 ;  /* 0x00007400000a7a11 */ /* 0x000fe400078208ff */
[----:B------:R-:W-:Y:S02]  /*4dc0*/  LEA R6, P0, R2, c[0x0][0x1d0], 0x1 ;  /* 0x0000740002067a11 */ /* 0x000fe400078008ff */
[----:B------:R-:W-:Y:S02]  /*4dd0*/  LEA.HI.X R11, R0, c[0x0][0x1d4], R3, 0x1, P1 ;  /* 0x00007500000b7a11 */ /* 0x000fe400008f0c03 */
[----:B------:R-:W-:-:S03]  /*4de0*/  LEA.HI.X R7, R2, c[0x0][0x1d4], R7, 0x1, P0 ;  /* 0x0000750002077a11 */ /* 0x000fc600000f0c07 */
[----:B------:R-:W-:Y:S04]  /*4df0*/  STG.E.64 [R10.64], R8 ;  /* 0x000000080a007986 */ /* 0x000fe8000c101b08 */
[----:B------:R-:W-:Y:S01]  /*4e00*/  STG.E.64 [R6.64], R4 ;  /* 0x0000000406007986 */ /* 0x000fe2000c101b08 */
[----:B------:R-:W-:Y:S05]  /*4e10*/  EXIT ;  /* 0x000000000000794d */ /* 0x000fea0003800000 */
        .weak           $__internal_7_$__cuda_sm20_div_s64
        .type           $__internal_7_$__cuda_sm20_div_s64,@function
        .size           $__internal_7_$__cuda_sm20_div_s64,(.L_x_4867 - $__internal_7_$__cuda_sm20_div_s64)
$__internal_7_$__cuda_sm20_div_s64:
        /* <DEDUP_REMOVED lines=83> */
[----:B------:R-:W-:Y:S06]  /*5350*/  RET.REL.NODEC R46 `(_ZN5flash32flash_fwd_splitkv_combine_kernelI23Flash_fwd_kernel_traitsILi256ELi64ELi64ELi4ELb0ELb0EN7cutlass10bfloat16_tE19Flash_kernel_traitsILi256ELi64ELi64ELi4ES3_EELi4ELi7ELb1EEEvNS_16Flash_fwd_paramsE) ;  /* 0xffffaca02e007950 */ /* 0x000fec0003c3ffff */
.L_x_379:
        /* <DEDUP_REMOVED lines=10> */
.L_x_4867:


//--------------------- .text._ZN5flash32flash_fwd_splitkv_combine_kernelI23Flash_fwd_kernel_traitsILi256ELi64ELi64ELi4ELb0ELb0EN7cutlass10bfloat16_tE19Flash_kernel_traitsILi256ELi64ELi64ELi4ES3_EELi4ELi6ELb1EEEvNS_16Flash_fwd_paramsE --------------------------
	.section	.text._ZN5flash32flash_fwd_splitkv_combine_kernelI23Flash_fwd_kernel_traitsILi256ELi64ELi64ELi4ELb0ELb0EN7cutlass10bfloat16_tE19Flash_kernel_traitsILi256ELi64ELi64ELi4ES3_EELi4ELi6ELb1EEEvNS_16Flash_fwd_paramsE,"ax",@progbits
	.sectioninfo	@"SHI_REGISTERS=60"
	.align	128
        .global         _ZN5flash32flash_fwd_splitkv_combine_kernelI23Flash_fwd_kernel_traitsILi256ELi64ELi64ELi4ELb0ELb0EN7cutlass10bfloat16_tE19Flash_kernel_traitsILi256ELi64ELi64ELi4ES3_EELi4ELi6ELb1EEEvNS_16Flash_fwd_paramsE
        .type           _ZN5flash32flash_fwd_splitkv_combine_kernelI23Flash_fwd_kernel_traitsILi256ELi64ELi64ELi4ELb0ELb0EN7cutlass10bfloat16_tE19Flash_kernel_traitsILi256ELi64ELi64ELi4ES3_EELi4ELi6ELb1EEEvNS_16Flash_fwd_paramsE,@function
        .size           _ZN5flash32flash_fwd_splitkv_combine_kernelI23Flash_fwd_kernel_traitsILi256ELi64ELi64ELi4ELb0ELb0EN7cutlass10bfloat16_tE19Flash_kernel_traitsILi256ELi64ELi64ELi4ES3_EELi4ELi6ELb1EEEvNS_16Flash_fwd_paramsE,(.L_x_4868 - _ZN5flash32flash_fwd_splitkv_combine_kernelI23Flash_fwd_kernel_traitsILi256ELi64ELi64ELi4ELb0ELb0EN7cutlass10bfloat16_tE19Flash_kernel_traitsILi256ELi64ELi64ELi4ES3_EELi4ELi6ELb1EEEvNS_16Flash_fwd_paramsE)
        .other          _ZN5flash32flash_fwd_splitkv_combine_kernelI23Flash_fwd_kernel_traitsILi256ELi64ELi64ELi4ELb0ELb0EN7cutlass10bfloat16_tE19Flash_kernel_traitsILi256ELi64ELi64ELi4ES3_EELi4ELi6ELb1EEEvNS_16Flash_fwd_paramsE,@"STO_CUDA_ENTRY STV_DEFAULT"
_ZN5flash32flash_fwd_splitkv_combine_kernelI23Flash_fwd_kernel_traitsILi256ELi64ELi64ELi4ELb0ELb0EN7cutlass10bfloat16_tE19Flash_kernel_traitsILi256ELi64ELi64ELi4ES3_EELi4ELi6ELb1EEEvNS_16Flash_fwd_paramsE:
.text._ZN5flash32flash_fwd_splitkv_combine_kernelI23Flash_fwd_kernel_traitsILi256ELi64ELi64ELi4ELb0ELb0EN7cutlass10bfloat16_tE19Flash_kernel_traitsILi256ELi64ELi64ELi4ES3_EELi4ELi6ELb1EEEvNS_16Flash_fwd_paramsE:
        /* <DEDUP_REMOVED lines=23> */
[----:B------:R-:W-:Y:S05]  /*0170*/  CALL.REL.NOINC `($__internal_8_$__cuda_sm20_div_s64) ;  /* 0x0000493000007944 */ /* 0x000fea0003c00000 */
[----:B------:R-:W-:Y:S05]  /*0180*/  BRA `(.L_x_381) ;  /* 0x0000013000007947 */ /* 0x000fea0003800000 */
.L_x_380:
        /* <DEDUP_REMOVED lines=19> */
.L_x_381:
        /* <DEDUP_REMOVED lines=11> */
[----:B------:R-:W-:Y:S05]  /*0370*/  CALL.REL.NOINC `($__internal_8_$__cuda_sm20_div_s64) ;  /* 0x0000473000007944 */ /* 0x000fea0003c00000 */
[----:B------:R-:W-:Y:S02]  /*0380*/  MOV R8, R22 ;  /* 0x0000001600087202 */ /* 0x000fe40000000f00 */
[----:B------:R-:W-:Y:S01]  /*0390*/  MOV R9, R23 ;  /* 0x0000001700097202 */ /* 0x000fe20000000f00 */
[----:B------:R-:W-:Y:S05]  /*03a0*/  BRA `(.L_x_384) ;  /* 0x0000013000007947 */ /* 0x000fea0003800000 */
.L_x_383:
        /* <DEDUP_REMOVED lines=19> */
.L_x_384:
[----:B------:R-:W-:Y:S05]  /*04e0*/  BSYNC B0 ;  /* 0x0000000000007941 */ /* 0x000fea0003800000 */
.L_x_382:
        /* <DEDUP_REMOVED lines=42> */
.L_x_386:
        /* <DEDUP_REMOVED lines=19> */
.L_x_387:
[----:B------:R-:W-:Y:S05]  /*08c0*/  BSYNC B0 ;  /* 0x0000000000007941 */ /* 0x000fea0003800000 */
.L_x_385:
        /* <DEDUP_REMOVED lines=74> */
[----:B------:R-:W-:Y:S02]  /*0d70*/  MOV R40, R22 ;  /* 0x0000001600287202 */ /* 0x000fe40000000f00 */
[----:B------:R-:W-:Y:S01]  /*0d80*/  MOV R41, R23 ;  /* 0x0000001700297202 */ /* 0x000fe20000000f00 */
[----:B------:R-:W-:Y:S05]  /*0d90*/  BRA `(.L_x_390) ;  /* 0x0000013000007947 */ /* 0x000fea0003800000 */
.L_x_389:
        /* <DEDUP_REMOVED lines=19> */
.L_x_390:
[----:B------:R-:W-:Y:S05]  /*0ed0*/  BSYNC B0 ;  /* 0x0000000000007941 */ /* 0x000fea0003800000 */
.L_x_388:
        /* <DEDUP_REMOVED lines=41> */
.L_x_392:
        /* <DEDUP_REMOVED lines=19> */
.L_x_393:
[----:B------:R-:W-:Y:S05]  /*12a0*/  BSYNC B0 ;  /* 0x0000000000007941 */ /* 0x000fea0003800000 */
.L_x_391:
        /* <DEDUP_REMOVED lines=236> */
[----:B------:R-:W-:Y:S05]  /*2170*/  CALL.REL.NOINC `($__internal_8_$__cuda_sm20_div_s64) ;  /* 0x0000293000007944 */ /* 0x000fea0003c00000 */
        /* <DEDUP_REMOVED lines=10> */
.L_x_398:
        /* <DEDUP_REMOVED lines=22> */
.L_x_399:
[----:B------:R-:W-:Y:S05]  /*2380*/  BSYNC B0 ;  /* 0x0000000000007941 */ /* 0x000fea0003800000 */
.L_x_397:
[----:B------:R-:W-:Y:S01]  /*2390*/  LOP3.LUT R19, R17, R0, RZ, 0xfc, !PT ;  /* 0x0000000011137212 */ /* 0x000fe200078efcff */
[----:B------:R-:W-:Y:S03]  /*23a0*/  BSSY B0, `(.L_x_400) ;  /* 0x0000028000007945 */ /* 0x000fe60003800000 */
[----:B------:R-:W-:-:S13]  /*23b0*/  ISETP.NE.U32.AND P0, PT, R19, RZ, PT ;  /* 0x000000ff1300720c */ /* 0x000fda0003f05070 */
[----:B------:R-:W-:Y:S05]  /*23c0*/  @!P0 BRA `(.L_x_401) ;  /* 0x000000f000008947 */ /* 0x000fea0003800000 */
[----:B------:R-:W-:Y:S01]  /*23d0*/  IMAD.MOV.U32 R28, RZ, RZ, R29 ;  /* 0x000000ffff1c7224 */ /* 0x000fe200078e001d */
[----:B------:R-:W-:Y:S02]  /*23e0*/  MOV R25, R0 ;  /* 0x0000000000197202 */ /* 0x000fe40000000f00 */
[----:B------:R-:W-:Y:S02]  /*23f0*/  MOV R26, 0x2410 ;  /* 0x00002410001a7802 */ /* 0x000fe40000000f00 */
[----:B------:R-:W-:Y:S05]  /*2400*/  CALL.REL.NOINC `($__internal_8_$__cuda_sm20_div_s64) ;  /* 0x000026a000007944 */ /* 0x000fea0003c00000 */
        /* <DEDUP_REMOVED lines=11> */
.L_x_401:
        /* <DEDUP_REMOVED lines=22> */
.L_x_402:
[----:B------:R-:W-:Y:S05]  /*2620*/  BSYNC B0 ;  /* 0x0000000000007941 */ /* 0x000fea0003800000 */
.L_x_400:
        /* <DEDUP_REMOVED lines=11> */
[----:B------:R-:W-:Y:S05]  /*26e0*/  CALL.REL.NOINC `($__internal_8_$__cuda_sm20_div_s64) ;  /* 0x000023c000007944 */ /* 0x000fea0003c00000 */
[----:B------:R-:W-:-:S04]  /*26f0*/  IADD3 R17, P0, RZ, -R22, RZ ;  /* 0x80000016ff117210 */ /* 0x000fc80007f1e0ff */
[----:B------:R-:W-:Y:S01]  /*2700*/  IADD3.X R18, RZ, ~R23, RZ, P0, !PT ;  /* 0x80000017ff127210 */ /* 0x000fe200007fe4ff */
[----:B------:R-:W-:-:S04]  /*2710*/  IMAD.WIDE.U32 R42, R5, R17, R42 ;  /* 0x00000011052a7225 */ /* 0x000fc800078e002a */
[----:B------:R-:W-:-:S04]  /*2720*/  IMAD R18, R18, R5, RZ ;  /* 0x0000000512127224 */ /* 0x000fc800078e02ff */
[----:B------:R-:W-:-:S05]  /*2730*/  IMAD R4, R4, R17, R18 ;  /* 0x0000001104047224 */ /* 0x000fca00078e0212 */
[----:B------:R-:W-:Y:S01]  /*2740*/  IADD3 R4, R43, R4, RZ ;  /* 0x000000042b047210 */ /* 0x000fe20007ffe0ff */
[----:B------:R-:W-:Y:S05]  /*2750*/  BRA `(.L_x_405) ;  /* 0x0000016000007947 */ /* 0x000fea0003800000 */
.L_x_404:
        /* <DEDUP_REMOVED lines=22> */
.L_x_405:
[----:B------:R-:W-:Y:S05]  /*28c0*/  BSYNC B0 ;  /* 0x0000000000007941 */ /* 0x000fea0003800000 */
.L_x_403:
        /* <DEDUP_REMOVED lines=38> */
[----:B------:R-:W-:Y:S05]  /*2b30*/  CALL.REL.NOINC `($__internal_8_$__cuda_sm20_div_s64) ;  /* 0x00001f7000007944 */ /* 0x000fea0003c00000 */
        /* <DEDUP_REMOVED lines=12> */
.L_x_407:
        /* <DEDUP_REMOVED lines=23> */
.L_x_408:
[----:B------:R-:W-:Y:S05]  /*2d70*/  BSYNC B0 ;  /* 0x0000000000007941 */ /* 0x000fea0003800000 */
.L_x_406:
        /* <DEDUP_REMOVED lines=18> */
.L_x_410:
        /* <DEDUP_REMOVED lines=22> */
.L_x_411:
[----:B------:R-:W-:Y:S05]  /*3000*/  BSYNC B0 ;  /* 0x0000000000007941 */ /* 0x000fea0003800000 */
.L_x_409:
        /* <DEDUP_REMOVED lines=22> */
.L_x_413:
        /* <DEDUP_REMOVED lines=23> */
.L_x_414:
[----:B------:R-:W-:Y:S05]  /*32e0*/  BSYNC B0 ;  /* 0x0000000000007941 */ /* 0x000fea0003800000 */
.L_x_412:
        /* <DEDUP_REMOVED lines=25> */
[----:B------:R-:W-:Y:S05]  /*3480*/  CALL.REL.NOINC `($__internal_8_$__cuda_sm20_div_s64) ;  /* 0x0000162000007944 */ /* 0x000fea0003c00000 */
        /* <DEDUP_REMOVED lines=11> */
.L_x_416:
        /* <DEDUP_REMOVED lines=23> */
.L_x_417:
[----:B------:R-:W-:Y:S05]  /*36b0*/  BSYNC B0 ;  /* 0x0000000000007941 */ /* 0x000fea0003800000 */
.L_x_415:
        /* <DEDUP_REMOVED lines=27> */
.L_x_419:
        /* <DEDUP_REMOVED lines=23> */
.L_x_420:
[----:B------:R-:W-:Y:S05]  /*39e0*/  BSYNC B0 ;  /* 0x0000000000007941 */ /* 0x000fea0003800000 */
.L_x_418:
        /* <DEDUP_REMOVED lines=20> */
.L_x_396:
[----:B------:R-:W-:-:S04]  /*3b30*/  LEA R2, P0, R38, c[0x0][0x200], 0x2 ;  /* 0x0000800026027a11 */ /* 0x000fc800078010ff */
[----:B------:R-:W-:-:S05]  /*3b40*/  LEA.HI.X R3, R38, c[0x0][0x204], R39, 0x2, P0 ;  /* 0x0000810026037a11 */ /* 0x000fca00000f1427 */
[----:B------:R0:W-:Y:S04]  /*3b50*/  STG.E [R2.64], R31 ;  /* 0x0000001f02007986 */ /* 0x0001e8000c10190a */
.L_x_395:
[----:B------:R-:W-:Y:S05]  /*3b60*/  BSYNC B1 ;  /* 0x0000000000017941 */ /* 0x000fea0003800000 */
.L_x_394:
[C---:B------:R-:W-:Y:S01]  /*3b70*/  ISETP.GE.OR P0, PT, R36.reuse, c[0x0][0x314], P2 ;  /* 0x0000c50024007a0c */ /* 0x040fe20001706670 */
[----:B------:R-:W-:Y:S01]  /*3b80*/  IMAD.MOV.U32 R21, RZ, RZ, c[0x0][0x314] ;  /* 0x0000c500ff157624 */ /* 0x000fe200078e00ff */
[C---:B------:R-:W-:Y:S01]  /*3b90*/  IADD3 R0, R36.reuse, 0x20, RZ ;  /* 0x0000002024007810 */ /* 0x040fe20007ffe0ff */
[----:B------:R-:W-:Y:S01]  /*3ba0*/  IMAD.SHL.U32 R36, R36, 0x4, RZ ;  /* 0x0000000424247824 */ /* 0x000fe200078e00ff */
[----:B0-----:R-:W-:Y:S02]  /*3bb0*/  CS2R R4, SRZ ;  /* 0x0000000000047805 */ /* 0x001fe4000001ff00 */
[----:B------:R-:W-:Y:S01]  /*3bc0*/  ISETP.GE.OR P2, PT, R0, c[0x0][0x314], P2 ;  /* 0x0000c50000007a0c */ /* 0x000fe20001746670 */
[----:B------:R-:W-:-:S06]  /*3bd0*/  HFMA2.MMA R0, -RZ, RZ, 0, 0 ;  /* 0x00000000ff007435 */ /* 0x000fcc00000001ff */
[----:B------:R-:W-:-:S04]  /*3be0*/  @!P0 FADD.FTZ R3, -R31, R34 ;  /* 0x000000221f038221 */ /* 0x000fc80000010100 */
[----:B------:R-:W-:Y:S02]  /*3bf0*/  @!P0 FMUL.FTZ R3, R3, 1.4426950216293334961 ;  /* 0x3fb8aa3b03038820 */ /* 0x000fe40000410000 */
[----:B------:R-:W-:Y:S02]  /*3c00*/  @!P2 FADD.FTZ R31, -R31, R33 ;  /* 0x000000211f1fa221 */ /* 0x000fe40000010100 */
[----:B------:R-:W0:Y:S02]  /*3c10*/  @!P0 MUFU.EX2 R6, R3 ;  /* 0x0000000300068308 */ /* 0x000e240000000800 */
[----:B------:R-:W-:-:S06]  /*3c20*/  @!P2 FMUL.FTZ R8, R31, 1.4426950216293334961 ;  /* 0x3fb8aa3b1f08a820 */ /* 0x000fcc0000410000 */
[----:B------:R-:W1:Y:S01]  /*3c30*/  @!P2 MUFU.EX2 R8, R8 ;  /* 0x000000080008a308 */ /* 0x000e620000000800 */
[----:B0-----:R0:W-:Y:S01]  /*3c40*/  @!P0 STS [R27.X4], R6 ;  /* 0x000000061b008388 */ /* 0x0011e20000004800 */
[----:B------:R-:W-:Y:S01]  /*3c50*/  ISETP.GE.AND P0, PT, R21, 0x1, PT ;  /* 0x000000011500780c */ /* 0x000fe20003f06270 */
[----:B------:R-:W-:Y:S02]  /*3c60*/  CS2R R2, SRZ ;  /* 0x0000000000027805 */ /* 0x000fe4000001ff00 */
[----:B-1----:R1:W-:Y:S01]  /*3c70*/  @!P2 STS [R27.X4+0x280], R8 ;  /* 0x000280081b00a388 */ /* 0x0023e20000004800 */
[----:B0-----:R-:W-:Y:S01]  /*3c80*/  CS2R R6, SRZ ;  /* 0x0000000000067805 */ /* 0x001fe2000001ff00 */
[----:B-1----:R-:W-:Y:S02]  /*3c90*/  MOV R8, RZ ;  /* 0x000000ff00087202 */ /* 0x002fe40000000f00 */
        /* <DEDUP_REMOVED lines=29> */
.L_x_423:
        /* <DEDUP_REMOVED lines=57> */
.L_x_422:
        /* <DEDUP_REMOVED lines=35> */
.L_x_424:
[----:B------:R-:W-:-:S13]  /*4430*/  ISETP.LT.OR P4, PT, R22, c[0x0][0x314], P4 ;  /* 0x0000c50016007a0c */ /* 0x000fda0002781670 */
[----:B------:R-:W-:Y:S05]  /*4440*/  @!P4 BRA `(.L_x_421) ;  /* 0x000000f00000c947 */ /* 0x000fea0003800000 */
[----:B------:R-:W-:Y:S01]  /*4450*/  ISETP.GE.AND P0, PT, R11, R24, PT ;  /* 0x000000180b00720c */ /* 0x000fe20003f06270 */
[----:B------:R-:W-:-:S12]  /*4460*/  BSSY B0, `(.L_x_425) ;  /* 0x0000004000007945 */ /* 0x000fd80003800000 */
[----:B------:R-:W-:Y:S05]  /*4470*/  @P0 BRA `(.L_x_426) ;  /* 0x0000002000000947 */ /* 0x000fea0003800000 */
[----:B------:R0:W5:Y:S04]  /*4480*/  LDG.E.128 R12, [R30.64+-0x200] ;  /* 0xfffe000a1e0c7981 */ /* 0x000168000c1e1d00 */
[----:B------:R0:W5:Y:S02]  /*4490*/  LDG.E.128 R16, [R30.64] ;  /* 0x0000000a1e107981 */ /* 0x000164000c1e1d00 */
.L_x_426:
[----:B------:R-:W-:Y:S05]  /*44a0*/  BSYNC B0 ;  /* 0x0000000000007941 */ /* 0x000fea0003800000 */
.L_x_425:
        /* <DEDUP_REMOVED lines=9> */
.L_x_421:
        /* <DEDUP_REMOVED lines=87> */
        .weak           $__internal_8_$__cuda_sm20_div_s64
        .type           $__internal_8_$__cuda_sm20_div_s64,@function
        .size           $__internal_8_$__cuda_sm20_div_s64,(.L_x_4868 - $__internal_8_$__cuda_sm20_div_s64)
$__internal_8_$__cuda_sm20_div_s64:
        /* <DEDUP_REMOVED lines=83> */
[----:B------:R-:W-:Y:S06]  /*4fe0*/  RET.REL.NODEC R44 `(_ZN5flash32flash_fwd_splitkv_combine_kernelI23Flash_fwd_kernel_traitsILi256ELi64ELi64ELi4ELb0ELb0EN7cutlass10bfloat16_tE19Flash_kernel_traitsILi256ELi64ELi64ELi4ES3_EELi4ELi6ELb1EEEvNS_16Flash_fwd_paramsE) ;  /* 0xffffb0102c007950 */ /* 0x000fec0003c3ffff */
.L_x_427:
        /* <DEDUP_REMOVED lines=9> */
.L_x_4868:


//--------------------- .text._ZN5flash32flash_fwd_splitkv_combine_kernelI23Flash_fwd_kernel_traitsILi256ELi64ELi64ELi4ELb0ELb0EN7cutlass10bfloat16_tE19Flash_kernel_traitsILi256ELi64ELi64ELi4ES3_EELi4ELi5ELb1EEEvNS_16Flash_fwd_paramsE --------------------------
	.section	.text._ZN5flash32flash_fwd_splitkv_combine_kernelI23Flash_fwd_kernel_traitsILi256ELi64ELi64ELi4ELb0ELb0EN7cutlass10bfloat16_tE19Flash_kernel_traitsILi256ELi64ELi64ELi4ES3_EELi4ELi5ELb1EEEvNS_16Flash_fwd_paramsE,"ax",@progbits
	.sectioninfo	@"SHI_REGISTERS=52"
	.align	128
        .global         _ZN5flash32flash_fwd_splitkv_combine_kernelI23Flash_fwd_kernel_traitsILi256ELi64ELi64ELi4ELb0ELb0EN7cutlass10bfloat16_tE19Flash_kernel_traitsILi256ELi64ELi64ELi4ES3_EELi4ELi5ELb1EEEvNS_16Flash_fwd_paramsE
        .type           _ZN5flash32flash_fwd_splitkv_combine_kernelI23Flash_fwd_kernel_traitsILi256ELi64ELi64ELi4ELb0ELb0EN7cutlass10bfloat16_tE19Flash_kernel_traitsILi256ELi64ELi64ELi4ES3_EELi4ELi5ELb1EEEvNS_16Flash_fwd_paramsE,@function
        .size           _ZN5flash32flash_fwd_splitkv_combine_kernelI23Flash_fwd_kernel_traitsILi256ELi64ELi64ELi4ELb0ELb0EN7cutlass10bfloat16_tE19Flash_kernel_traitsILi256ELi64ELi64ELi4ES3_EELi4ELi5ELb1EEEvNS_16Flash_fwd_paramsE,(.L_x_4869 - _ZN5flash32flash_fwd_splitkv_combine_kernelI23Flash_fwd_kernel_traitsILi256ELi64ELi64ELi4ELb0ELb0EN7cutlass10bfloat16_tE19Flash_kernel_traitsILi256ELi64ELi64ELi4ES3_EELi4ELi5ELb1EEEvNS_16Flash_fwd_paramsE)
        .other          _ZN5flash32flash_fwd_splitkv_combine_kernelI23Flash_fwd_kernel_traitsILi256ELi64ELi64ELi4ELb0ELb0EN7cutlass10bfloat16_tE19Flash_kernel_traitsILi256ELi64ELi64ELi4ES3_EELi4ELi5ELb1EEEvNS_16Flash_fwd_paramsE,@"STO_CUDA_ENTRY STV_DEFAULT"
_ZN5flash32flash_fwd_splitkv_combine_kernelI23Flash_fwd_kernel_traitsILi256ELi64ELi64ELi4ELb0ELb0EN7cutlass10bfloat16_tE19Flash_kernel_traitsILi256ELi64ELi64ELi4ES3_EELi4ELi5ELb1EEEvNS_16Flash_fwd_paramsE:
.text._ZN5flash32flash_fwd_splitkv_combine_kernelI23Flash_fwd_kernel_traitsILi256ELi64ELi64ELi4ELb0ELb0EN7cutlass10bfloat16_tE19Flash_kernel_traitsILi256ELi64ELi64ELi4ES3_EELi4ELi5ELb1EEEvNS_16Flash_fwd_paramsE:
        /* <DEDUP_REMOVED lines=23> */
[----:B------:R-:W-:Y:S05]  /*0170*/  CALL.REL.NOINC `($__internal_9_$__cuda_sm20_div_s64) ;  /* 0x000048c000007944 */ /* 0x000fea0003c00000 */
[----:B------:R-:W-:Y:S05]  /*0180*/  BRA `(.L_x_429) ;  /* 0x0000013000007947 */ /* 0x000fea0003800000 */
.L_x_428:
        /* <DEDUP_REMOVED lines=19> */
.L_x_429:
        /* <DEDUP_REMOVED lines=12> */
[----:B------:R-:W-:Y:S05]  /*0380*/  CALL.REL.NOINC `($__internal_9_$__cuda_sm20_div_s64) ;  /* 0x000046b000007944 */ /* 0x000fea0003c00000 */
[----:B------:R-:W-:Y:S02]  /*0390*/  MOV R8, R20 ;  /* 0x0000001400087202 */ /* 0x000fe40000000f00 */
[----:B------:R-:W-:Y:S01]  /*03a0*/  MOV R9, R21 ;  /* 0x0000001500097202 */ /* 0x000fe20000000f00 */
[----:B------:R-:W-:Y:S05]  /*03b0*/  BRA `(.L_x_432) ;  /* 0x0000013000007947 */ /* 0x000fea0003800000 */
.L_x_431:
        /* <DEDUP_REMOVED lines=19> */
.L_x_432:
[----:B------:R-:W-:Y:S05]  /*04f0*/  BSYNC B0 ;  /* 0x0000000000007941 */ /* 0x000fea0003800000 */
.L_x_430:
        /* <DEDUP_REMOVED lines=43> */
.L_x_434:
        /* <DEDUP_REMOVED lines=19> */
.L_x_435:
[----:B------:R-:W-:Y:S05]  /*08e0*/  BSYNC B0 ;  /* 0x0000000000007941 */ /* 0x000fea0003800000 */
.L_x_433:
        /* <DEDUP_REMOVED lines=74> */
[----:B------:R-:W-:Y:S02]  /*0d90*/  MOV R32, R20 ;  /* 0x0000001400207202 */ /* 0x000fe40000000f00 */
[----:B------:R-:W-:Y:S01]  /*0da0*/  MOV R33, R21 ;  /* 0x0000001500217202 */ /* 0x000fe20000000f00 */
[----:B------:R-:W-:Y:S05]  /*0db0*/  BRA `(.L_x_438) ;  /* 0x0000013000007947 */ /* 0x000fea0003800000 */
.L_x_437:
        /* <DEDUP_REMOVED lines=19> */
.L_x_438:
[----:B------:R-:W-:Y:S05]  /*0ef0*/  BSYNC B0 ;  /* 0x0000000000007941 */ /* 0x000fea0003800000 */
.L_x_436:
        /* <DEDUP_REMOVED lines=41> */
.L_x_440:
        /* <DEDUP_REMOVED lines=19> */
.L_x_441:
[----:B------:R-:W-:Y:S05]  /*12c0*/  BSYNC B0 ;  /* 0x0000000000007941 */ /* 0x000fea0003800000 */
.L_x_439:
        /* <DEDUP_REMOVED lines=131> */
.L_x_443:
[----:B------:R-:W-:Y:S05]  /*1b00*/  BSYNC B0 ;  /* 0x0000000000007941 */ /* 0x000fea0003800000 */
.L_x_442:
        /* <DEDUP_REMOVED lines=99> */
.L_x_448:
        /* <DEDUP_REMOVED lines=22> */
.L_x_449:
[----:B------:R-:W-:Y:S05]  /*22a0*/  BSYNC B0 ;  /* 0x0000000000007941 */ /* 0x000fea0003800000 */
.L_x_447:
[----:B------:R-:W-:Y:S01]  /*22b0*/  LOP3.LUT R19, R17, R0, RZ, 0xfc, !PT ;  /* 0x0000000011137212 */ /* 0x000fe200078efcff */
[----:B------:R-:W-:Y:S03]  /*22c0*/  BSSY B0, `(.L_x_450) ;  /* 0x0000028000007945 */ /* 0x000fe60003800000 */
[----:B------:R-:W-:-:S13]  /*22d0*/  ISETP.NE.U32.AND P0, PT, R19, RZ, PT ;  /* 0x000000ff1300720c */ /* 0x000fda0003f05070 */
[----:B------:R-:W-:Y:S05]  /*22e0*/  @!P0 BRA `(.L_x_451) ;  /* 0x000000f000008947 */ /* 0x000fea0003800000 */
[----:B------:R-:W-:Y:S01]  /*22f0*/  IMAD.MOV.U32 R24, RZ, RZ, R30 ;  /* 0x000000ffff187224 */ /* 0x000fe200078e001e */
[----:B------:R-:W-:Y:S02]  /*2300*/  MOV R23, R0 ;  /* 0x0000000000177202 */ /* 0x000fe40000000f00 */
[----:B------:R-:W-:Y:S02]  /*2310*/  MOV R22, 0x2330 ;  /* 0x0000233000167802 */ /* 0x000fe40000000f00 */
[----:B------:R-:W-:Y:S05]  /*2320*/  CALL.REL.NOINC `($__internal_9_$__cuda_sm20_div_s64) ;  /* 0x0000271000007944 */ /* 0x000fea0003c00000 */
        /* <DEDUP_REMOVED lines=11> */
.L_x_451:
        /* <DEDUP_REMOVED lines=22> */
.L_x_452:
[----:B------:R-:W-:Y:S05]  /*2540*/  BSYNC B0 ;  /* 0x0000000000007941 */ /* 0x000fea0003800000 */
.L_x_450:
        /* <DEDUP_REMOVED lines=11> */
[----:B------:R-:W-:Y:S05]  /*2600*/  CALL.REL.NOINC `($__internal_9_$__cuda_sm20_div_s64) ;  /* 0x0000243000007944 */ /* 0x000fea0003c00000 */
[----:B------:R-:W-:-:S04]  /*2610*/  IADD3 R17, P0, RZ, -R20, RZ ;  /* 0x80000014ff117210 */ /* 0x000fc80007f1e0ff */
[----:B------:R-:W-:Y:S01]  /*2620*/  IADD3.X R18, RZ, ~R21, RZ, P0, !PT ;  /* 0x80000015ff127210 */ /* 0x000fe200007fe4ff */
[----:B------:R-:W-:-:S04]  /*2630*/  IMAD.WIDE.U32 R36, R5, R17, R36 ;  /* 0x0000001105247225 */ /* 0x000fc800078e0024 */
[----:B------:R-:W-:-:S04]  /*2640*/  IMAD R18, R18, R5, RZ ;  /* 0x0000000512127224 */ /* 0x000fc800078e02ff */
[----:B------:R-:W-:-:S05]  /*2650*/  IMAD R4, R4, R17, R18 ;  /* 0x0000001104047224 */ /* 0x000fca00078e0212 */
[----:B------:R-:W-:Y:S01]  /*2660*/  IADD3 R4, R37, R4, RZ ;  /* 0x0000000425047210 */ /* 0x000fe20007ffe0ff */
[----:B------:R-:W-:Y:S05]  /*2670*/  BRA `(.L_x_455) ;  /* 0x0000016000007947 */ /* 0x000fea0003800000 */
.L_x_454:
        /* <DEDUP_REMOVED lines=22> */
.L_x_455:
[----:B------:R-:W-:Y:S05]  /*27e0*/  BSYNC B0 ;  /* 0x0000000000007941 */ /* 0x000fea0003800000 */
.L_x_453:
        /* <DEDUP_REMOVED lines=38> */
[----:B------:R-:W-:Y:S05]  /*2a50*/  CALL.REL.NOINC `($__internal_9_$__cuda_sm20_div_s64) ;  /* 0x00001fe000007944 */ /* 0x000fea0003c00000 */
        /* <DEDUP_REMOVED lines=12> */
.L_x_457:
        /* <DEDUP_REMOVED lines=23> */
.L_x_458:
[----:B------:R-:W-:Y:S05]  /*2c90*/  BSYNC B0 ;  /* 0x0000000000007941 */ /* 0x000fea0003800000 */
.L_x_456:
        /* <DEDUP_REMOVED lines=19> */
.L_x_460:
        /* <DEDUP_REMOVED lines=22> */
.L_x_461:
[----:B------:R-:W-:Y:S05]  /*2f30*/  BSYNC B0 ;  /* 0x0000000000007941 */ /* 0x000fea0003800000 */
.L_x_459:
        /* <DEDUP_REMOVED lines=20> */
.L_x_463:
        /* <DEDUP_REMOVED lines=23> */
.L_x_464:
[----:B------:R-:W-:Y:S05]  /*31f0*/  BSYNC B0 ;  /* 0x0000000000007941 */ /* 0x000fea0003800000 */
.L_x_462:
        /* <DEDUP_REMOVED lines=25> */
[----:B------:R-:W-:Y:S05]  /*3390*/  CALL.REL.NOINC `($__internal_9_$__cuda_sm20_div_s64) ;  /* 0x000016a000007944 */ /* 0x000fea0003c00000 */
        /* <DEDUP_REMOVED lines=12> */
.L_x_466:
        /* <DEDUP_REMOVED lines=23> */
.L_x_467:
[----:B------:R-:W-:Y:S05]  /*35d0*/  BSYNC B0 ;  /* 0x0000000000007941 */ /* 0x000fea0003800000 */
.L_x_465:
        /* <DEDUP_REMOVED lines=29> */
.L_x_469:
        /* <DEDUP_REMOVED lines=23> */
.L_x_470:
[----:B------:R-:W-:Y:S05]  /*3920*/  BSYNC B0 ;  /* 0x0000000000007941 */ /* 0x000fea0003800000 */
.L_x_468:
        /* <DEDUP_REMOVED lines=20> */
.L_x_446:
[----:B------:R-:W-:-:S04]  /*3a70*/  LEA R2, P0, R36, c[0x0][0x200], 0x2 ;  /* 0x0000800024027a11 */ /* 0x000fc800078010ff */
[----:B------:R-:W-:-:S05]  /*3a80*/  LEA.HI.X R3, R36, c[0x0][0x204], R37, 0x2, P0 ;  /* 0x0000810024037a11 */ /* 0x000fca00000f1425 */
[----:B------:R0:W-:Y:S04]  /*3a90*/  STG.E [R2.64], R28 ;  /* 0x0000001c02007986 */ /* 0x0001e8000c10190a */
.L_x_445:
[----:B------:R-:W-:Y:S05]  /*3aa0*/  BSYNC B1 ;  /* 0x0000000000017941 */ /* 0x000fea0003800000 */
.L_x_444:
[----:B------:R-:W1:Y:S01]  /*3ab0*/  S2R R0, SR_TID.X ;  /* 0x0000000000007919 */ /* 0x000e620000002100 */
[----:B------:R-:W-:Y:S01]  /*3ac0*/  IMAD.MOV.U32 R21, RZ, RZ, c[0x0][0x314] ;  /* 0x0000c500ff157624 */ /* 0x000fe200078e00ff */
[----:B------:R-:W-:Y:S01]  /*3ad0*/  CS2R R4, SRZ ;  /* 0x0000000000047805 */ /* 0x000fe2000001ff00 */
[----:B------:R-:W-:Y:S01]  /*3ae0*/  CS2R R6, SRZ ;  /* 0x0000000000067805 */ /* 0x000fe2000001ff00 */
[----:B01----:R-:W-:-:S04]  /*3af0*/  SHF.R.S32.HI R3, RZ, 0x1f, R0 ;  /* 0x0000001fff037819 */ /* 0x003fc80000011400 */
[----:B------:R-:W-:Y:S02]  /*3b00*/  LEA.HI R20, R3, R0, RZ, 0x5 ;  /* 0x0000000003147211 */ /* 0x000fe400078f28ff */
[----:B------:R-:W-:Y:S02]  /*3b10*/  CS2R R2, SRZ ;  /* 0x0000000000027805 */ /* 0x000fe4000001ff00 */
[----:B------:R-:W-:Y:S02]  /*3b20*/  LOP3.LUT R25, R20, 0xffffffe0, RZ, 0xc0, !PT ;  /* 0xffffffe014197812 */ /* 0x000fe400078ec0ff */
[----:B------:R-:W-:-:S03]  /*3b30*/  SHF.R.S32.HI R20, RZ, 0x5, R20 ;  /* 0x00000005ff147819 */ /* 0x000fc60000011414 */
[----:B------:R-:W-:-:S05]  /*3b40*/  IMAD.IADD R25, R0, 0x1, -R25 ;  /* 0x0000000100197824 */ /* 0x000fca00078e0a19 */
[----:B------:R-:W-:-:S04]  /*3b50*/  ISETP.GE.AND P0, PT, R25, c[0x0][0x314], PT ;  /* 0x0000c50019007a0c */ /* 0x000fc80003f06270 */
[----:B------:R-:W-:Y:S01]  /*3b60*/  ISETP.LT.AND P0, PT, R0, 0x80, !P0 ;  /* 0x000000800000780c */ /* 0x000fe20004701270 */
[----:B------:R-:W-:-:S12]  /*3b70*/  HFMA2.MMA R0, -RZ, RZ, 0, 0 ;  /* 0x00000000ff007435 */ /* 0x000fd800000001ff */
[----:B------:R-:W-:Y:S02]  /*3b80*/  @P0 FADD.FTZ R8, -R28, R29 ;  /* 0x0000001d1c080221 */ /* 0x000fe40000010100 */
[C---:B------:R-:W-:Y:S01]  /*3b90*/  @P0 IMAD R9, R25.reuse, 0x5, R20 ;  /* 0x0000000519090824 */ /* 0x040fe200078e0214 */
[----:B------:R-:W-:Y:S01]  /*3ba0*/  SHF.L.U32 R25, R25, 0x2, RZ ;  /* 0x0000000219197819 */ /* 0x000fe200000006ff */
[----:B------:R-:W-:-:S06]  /*3bb0*/  @P0 FMUL.FTZ R8, R8, 1.4426950216293334961 ;  /* 0x3fb8aa3b08080820 */ /* 0x000fcc0000410000 */
[----:B------:R-:W0:Y:S02]  /*3bc0*/  @P0 MUFU.EX2 R8, R8 ;  /* 0x0000000800080308 */ /* 0x000e240000000800 */
[----:B0-----:R0:W-:Y:S04]  /*3bd0*/  @P0 STS [R9.X4], R8 ;  /* 0x0000000809000388 */ /* 0x0011e80000004800 */
[----:B------:R-:W-:Y:S01]  /*3be0*/  BAR.SYNC.DEFER_BLOCKING 0x0 ;  /* 0x0000000000007b1d */ /* 0x000fe20000010000 */
[----:B------:R-:W-:Y:S01]  /*3bf0*/  ISETP.GE.AND P0, PT, R21, 0x1, PT ;  /* 0x000000011500780c */ /* 0x000fe20003f06270 */
[----:B0-----:R-:W-:-:S12]  /*3c00*/  IMAD.MOV.U32 R8, RZ, RZ, RZ ;  /* 0x000000ffff087224 */ /* 0x001fd800078e00ff */
[----:B------:R-:W-:Y:S05]  /*3c10*/  @!P0 BRA `(.L_x_471) ;  /* 0x000008b000008947 */ /* 0x000fea0003800000 */
[----:B------:R-:W-:Y:S01]  /*3c20*/  ULDC UR5, c[0x0][0x22c] ;  /* 0x00008b0000057ab9 */ /* 0x000fe20000000800 */
[C---:B------:R-:W-:Y:S01]  /*3c30*/  IMAD R29, R20.reuse, 0x100, R25 ;  /* 0x00000100141d7824 */ /* 0x040fe200078e0219 */
[----:B------:R-:W-:Y:S01]  /*3c40*/  UIMAD UR5, UR8, UR5, URZ ;  /* 0x00000005080572a4 */ /* 0x000fe2000f8e023f */
[----:B------:R-:W-:Y:S01]  /*3c50*/  ISETP.GT.AND P1, PT, R21, 0x3, PT ;  /* 0x000000031500780c */ /* 0x000fe20003f24270 */
[C---:B------:R-:W-:Y:S01]  /*3c60*/  IMAD R26, R11.reuse, c[0x0][0x22c], RZ ;  /* 0x00008b000b1a7a24 */ /* 0x040fe200078e02ff */
[----:B------:R-:W-:Y:S01]  /*3c70*/  PLOP3.LUT P4, PT, PT, PT, PT, 0x80, 0x0 ;  /* 0x000000000000781c */ /* 0x000fe20003f8f070 */
[----:B------:R-:W-:Y:S01]  /*3c80*/  USHF.R.S32.HI UR4, URZ, 0x1f, UR5 ;  /* 0x0000001f3f047899 */ /* 0x000fe20008011405 */
[----:B------:R-:W-:Y:S01]  /*3c90*/  IADD3 R23, R11, -UR8, RZ ;  /* 0x800000080b177c10 */ /* 0x000fe2000fffe0ff */
[----:B------:R-:W-:Y:S01]  /*3ca0*/  IMAD.SHL.U32 R10, R20, 0x4, RZ ;  /* 0x00000004140a7824 */ /* 0x000fe200078e00ff */
[C---:B------:R-:W-:Y:S01]  /*3cb0*/  IADD3 R0, P0, R29.reuse, UR5, RZ ;  /* 0x000000051d007c10 */ /* 0x040fe2000ff1e0ff */
[----:B------:R-:W-:Y:S01]  /*3cc0*/  IMAD.MOV.U32 R22, RZ, RZ, RZ ;  /* 0x000000ffff167224 */ /* 0x000fe200078e00ff */
[----:B------:R-:W-:Y:S01]  /*3cd0*/  CS2R R12, SRZ ;  /* 0x00000000000c7805 */ /* 0x000fe2000001ff00 */
[----:B------:R-:W-:Y:S01]  /*3ce0*/  CS2R R14, SRZ ;  /* 0x00000000000e7805 */ /* 0x000fe2000001ff00 */
[----:B------:R-:W-:Y:S01]  /*3cf0*/  LEA.HI.X.SX32 R29, R29, UR4, 0x1, P0 ;  /* 0x000000041d1d7c11 */ /* 0x000fe200080f0eff */
[----:B------:R-:W-:Y:S01]  /*3d00*/  CS2R R16, SRZ ;  /* 0x0000000000107805 */ /* 0x000fe2000001ff00 */
[----:B------:R-:W-:Y:S01]  /*3d10*/  LEA R24, P0, R0, c[0x0][0x1d8], 0x2 ;  /* 0x0000760000187a11 */ /* 0x000fe200078010ff */
[----:B------:R-:W-:Y:S01]  /*3d20*/  CS2R R18, SRZ ;  /* 0x0000000000127805 */ /* 0x000fe2000001ff00 */
[----:B------:R-:W-:-:S02]  /*3d30*/  IMAD.WIDE R26, R26, 0x4, RZ ;  /* 0x000000041a1a7825 */ /* 0x000fc400078e02ff */
[----:B------:R-:W-:Y:S02]  /*3d40*/  LEA.HI.X R29, R0, c[0x0][0x1dc], R29, 0x2, P0 ;  /* 0x00007700001d7a11 */ /* 0x000fe400000f141d */
[----:B------:R-:W-:Y:S01]  /*3d50*/  IADD3 R24, P0, R24, 0x200, RZ ;  /* 0x0000020018187810 */ /* 0x000fe20007f1e0ff */
[----:B------:R-:W-:-:S04]  /*3d60*/  IMAD.MOV.U32 R0, RZ, RZ, RZ ;  /* 0x000000ffff007224 */ /* 0x000fc800078e00ff */
[----:B------:R-:W-:Y:S01]  /*3d70*/  IMAD.X R29, RZ, RZ, R29, P0 ;  /* 0x000000ffff1d7224 */ /* 0x000fe200000e061d */
[----:B------:R-:W-:Y:S05]  /*3d80*/  @!P1 BRA `(.L_x_472) ;  /* 0x000003e000009947 */ /* 0x000fea0003800000 */
[----:B------:R-:W-:Y:S02]  /*3d90*/  PLOP3.LUT P4, PT, PT, PT, PT, 0x8, 0x0 ;  /* 0x000000000000781c */ /* 0x000fe40003f8e170 */
[CC--:B------:R-:W-:Y:S02]  /*3da0*/  ISETP.GE.AND P3, PT, R20.reuse, R23.reuse, PT ;  /* 0x000000171400720c */ /* 0x0c0fe40003f66270 */
[----:B------:R-:W-:Y:S02]  /*3db0*/  ISETP.GE.AND P0, PT, R20, R23, PT ;  /* 0x000000171400720c */ /* 0x000fe40003f06270 */
[----:B------:R-:W-:-:S04]  /*3dc0*/  IADD3 R21, R21, -0x3, RZ ;  /* 0xfffffffd15157810 */ /* 0x000fc80007ffe0ff */
.L_x_473:
[----:B------:R-:W-:Y:S01]  /*3dd0*/  MOV R28, R24 ;  /* 0x00000018001c7202 */ /* 0x000fe20000000f00 */
[----:B------:R-:W0:Y:S01]  /*3de0*/  LDS R9, [R10] ;  /* 0x000000000a097984 */ /* 0x000e220000000800 */
[----:B------:R-:W-:Y:S02]  /*3df0*/  IADD3 R22, R22, 0x4, RZ ;  /* 0x0000000416167810 */ /* 0x000fe40007ffe0ff */
[----:B------:R-:W-:Y:S01]  /*3e00*/  IADD3 R32, P1, R26, R28, RZ ;  /* 0x0000001c1a207210 */ /* 0x000fe20007f3e0ff */
[----:B------:R1:W0:Y:S01]  /*3e10*/  @!P3 LDG.E.128 R12, [R28.64+-0x200] ;  /* 0xfffe000a1c0cb981 */ /* 0x000222000c1e1d00 */
[----:B------:R-:W-:Y:S02]  /*3e20*/  ISETP.GE.AND P2, PT, R22, R21, PT ;  /* 0x000000151600720c */ /* 0x000fe40003f46270 */
[C---:B------:R-:W-:Y:S01]  /*3e30*/  IADD3.X R33, R27.reuse, R29, RZ, P1, !PT ;  /* 0x0000001d1b217210 */ /* 0x040fe20000ffe4ff */
[----:B------:R1:W2:Y:S01]  /*3e40*/  @!P3 LDG.E.128 R16, [R28.64] ;  /* 0x0000000a1c10b981 */ /* 0x0002a2000c1e1d00 */
[----:B------:R-:W-:Y:S02]  /*3e50*/  PLOP3.LUT P3, PT, P0, PT, PT, 0x80, 0x0 ;  /* 0x000000000000781c */ /* 0x000fe4000076f070 */
[C---:B------:R-:W-:Y:S04]  /*3e60*/  IADD3 R30, P1, R26.reuse, R32, RZ ;  /* 0x000000201a1e7210 */ /* 0x040fe80007f3e0ff */
[C---:B------:R-:W-:Y:S02]  /*3e70*/  IADD3.X R31, R27.reuse, R33, RZ, P1, !PT ;  /* 0x000000211b1f7210 */ /* 0x040fe40000ffe4ff */
[C---:B-1----:R-:W-:Y:S04]  /*3e80*/  IADD3 R28, P1, R26.reuse, R30, RZ ;  /* 0x0000001e1a1c7210 */ /* 0x042fe80007f3e0ff */
[----:B------:R-:W-:Y:S02]  /*3e90*/  IADD3.X R29, R27, R31, RZ, P1, !PT ;  /* 0x0000001f1b1d7210 */ /* 0x000fe40000ffe4ff */
[----:B------:R-:W-:Y:S01]  /*3ea0*/  IADD3 R24, P1, R26, R28, RZ ;  /* 0x0000001c1a187210 */ /* 0x000fe20007f3e0ff */
[C---:B0-----:R-:W-:Y:S02]  /*3eb0*/  FFMA.FTZ R8, R9.reuse, R12, R8 ;  /* 0x0000000c09087223 */ /* 0x041fe40000010008 */
[C---:B------:R-:W-:Y:S02]  /*3ec0*/  FFMA.FTZ R7, R9.reuse, R13, R7 ;  /* 0x0000000d09077223 */ /* 0x040fe40000010007 */
[C---:B------:R-:W-:Y:S02]  /*3ed0*/  FFMA.FTZ R6, R9.reuse, R14, R6 ;  /* 0x0000000e09067223 */ /* 0x040fe40000010006 */
[C---:B------:R-:W-:Y:S02]  /*3ee0*/  FFMA.FTZ R5, R9.reuse, R15, R5 ;  /* 0x0000000f09057223 */ /* 0x040fe40000010005 */
[C---:B--2---:R-:W-:Y:S01]  /*3ef0*/  FFMA.FTZ R4, R9.reuse, R16, R4 ;  /* 0x0000001009047223 */ /* 0x044fe20000010004 */
[----:B------:R-:W2:Y:S01]  /*3f00*/  @!P3 LDG.E.128 R12, [R32.64+-0x200] ;  /* 0xfffe000a200cb981 */ /* 0x000ea2000c1e1d00 */
[C---:B------:R-:W-:Y:S02]  /*3f10*/  FFMA.FTZ R3, R9.reuse, R17, R3 ;  /* 0x0000001109037223 */ /* 0x040fe40000010003 */
[C---:B------:R-:W-:Y:S02]  /*3f20*/  FFMA.FTZ R2, R9.reuse, R18, R2 ;  /* 0x0000001209027223 */ /* 0x040fe40000010002 */
[----:B------:R-:W-:Y:S02]  /*3f30*/  FFMA.FTZ R0, R9, R19, R0 ;  /* 0x0000001309007223 */ /* 0x000fe40000010000 */
[----:B------:R-:W3:Y:S04]  /*3f40*/  @!P3 LDG.E.128 R16, [R32.64] ;  /* 0x0000000a2010b981 */ /* 0x000ee8000c1e1d00 */
[----:B------:R-:W2:Y:S02]  /*3f50*/  LDS R9, [R10+0x14] ;  /* 0x000014000a097984 */ /* 0x000ea40000000800 */
        /* <DEDUP_REMOVED lines=21> */
[----:B------:R1:W2:Y:S01]  /*40b0*/  LDS R9, [R10+0x3c] ;  /* 0x00003c000a097984 */ /* 0x0002a20000000800 */
[----:B0-----:R-:W-:Y:S02]  /*40c0*/  IADD3.X R29, R27, R29, RZ, P1, !PT ;  /* 0x0000001d1b1d7210 */ /* 0x001fe40000ffe4ff */
[----:B-1----:R-:W-:Y:S01]  /*40d0*/  IADD3 R10, R10, 0x50, RZ ;  /* 0x000000500a0a7810 */ /* 0x002fe20007ffe0ff */
        /* <DEDUP_REMOVED lines=9> */
.L_x_472:
[----:B------:R-:W-:-:S04]  /*4170*/  IADD3 R9, -R22, c[0x0][0x314], RZ ;  /* 0x0000c50016097a10 */ /* 0x000fc80007ffe1ff */
[----:B------:R-:W-:-:S13]  /*4180*/  ISETP.GT.AND P0, PT, R9, 0x1, PT ;  /* 0x000000010900780c */ /* 0x000fda0003f04270 */
[----:B------:R-:W-:Y:S05]  /*4190*/  @!P0 BRA `(.L_x_474) ;  /* 0x0000021000008947 */ /* 0x000fea0003800000 */
[----:B------:R-:W-:Y:S01]  /*41a0*/  ISETP.GE.AND P0, PT, R20, R23, PT ;  /* 0x000000171400720c */ /* 0x000fe20003f06270 */
[----:B------:R-:W0:Y:S01]  /*41b0*/  LDS R35, [R10] ;  /* 0x000000000a237984 */ /* 0x000e220000000800 */
[----:B------:R-:W-:-:S03]  /*41c0*/  IADD3 R36, P1, R26, R24, RZ ;  /* 0x000000181a247210 */ /* 0x000fc60007f3e0ff */
[----:B------:R1:W2:Y:S08]  /*41d0*/  LDS R34, [R10+0x14] ;  /* 0x000014000a227984 */ /* 0x0002b00000000800 */
[----:B------:R-:W-:-:S05]  /*41e0*/  @!P0 MOV R28, R24 ;  /* 0x00000018001c8202 */ /* 0x000fca0000000f00 */
[----:B------:R-:W0:Y:S04]  /*41f0*/  @!P0 LDG.E.128 R12, [R28.64+-0x200] ;  /* 0xfffe000a1c0c8981 */ /* 0x000e28000c1e1d00 */
[----:B------:R-:W3:Y:S01]  /*4200*/  @!P0 LDG.E.128 R16, [R28.64] ;  /* 0x0000000a1c108981 */ /* 0x000ee2000c1e1d00 */
[----:B------:R-:W-:Y:S01]  /*4210*/  IADD3.X R37, R27, R29, RZ, P1, !PT ;  /* 0x0000001d1b257210 */ /* 0x000fe20000ffe4ff */
[-C--:B0-----:R-:W-:Y:S02]  /*4220*/  FFMA.FTZ R33, R12, R35.reuse, R8 ;  /* 0x000000230c217223 */ /* 0x081fe40000010008 */
[-C--:B------:R-:W-:Y:S02]  /*4230*/  FFMA.FTZ R32, R13, R35.reuse, R7 ;  /* 0x000000230d207223 */ /* 0x080fe40000010007 */
[----:B------:R-:W-:-:S02]  /*4240*/  FFMA.FTZ R31, R14, R35, R6 ;  /* 0x000000230e1f7223 */ /* 0x000fc40000010006 */
[-C--:B------:R-:W-:Y:S02]  /*4250*/  FFMA.FTZ R30, R15, R35.reuse, R5 ;  /* 0x000000230f1e7223 */ /* 0x080fe40000010005 */
[-C--:B---3--:R-:W-:Y:S01]  /*4260*/  FFMA.FTZ R21, R16, R35.reuse, R4 ;  /* 0x0000002310157223 */ /* 0x088fe20000010004 */
[----:B------:R-:W2:Y:S01]  /*4270*/  @!P0 LDG.E.128 R12, [R36.64+-0x200] ;  /* 0xfffe000a240c8981 */ /* 0x000ea2000c1e1d00 */
[-C--:B------:R-:W-:Y:S02]  /*4280*/  FFMA.FTZ R28, R17, R35.reuse, R3 ;  /* 0x00000023111c7223 */ /* 0x080fe40000010003 */
[-C--:B------:R-:W-:Y:S02]  /*4290*/  FFMA.FTZ R9, R18, R35.reuse, R2 ;  /* 0x0000002312097223 */ /* 0x080fe40000010002 */
[----:B------:R-:W-:Y:S02]  /*42a0*/  FFMA.FTZ R0, R19, R35, R0 ;  /* 0x0000002313007223 */ /* 0x000fe40000010000 */
[----:B------:R-:W3:Y:S01]  /*42b0*/  @!P0 LDG.E.128 R16, [R36.64] ;  /* 0x0000000a24108981 */ /* 0x000ee2000c1e1d00 */
[----:B------:R-:W-:-:S02]  /*42c0*/  IADD3 R24, P0, R26, R36, RZ ;  /* 0x000000241a187210 */ /* 0x000fc40007f1e0ff */
[----:B------:R-:W-:Y:S02]  /*42d0*/  IADD3 R22, R22, 0x1, RZ ;  /* 0x0000000116167810 */ /* 0x000fe40007ffe0ff */
[----:B------:R-:W-:Y:S02]  /*42e0*/  IADD3 R26, R10, 0x14, RZ ;  /* 0x000000140a1a7810 */ /* 0x000fe40007ffe0ff */
[----:B------:R-:W-:Y:S02]  /*42f0*/  IADD3.X R29, R27, R37, RZ, P0, !PT ;  /* 0x000000251b1d7210 */ /* 0x000fe400007fe4ff */
[----:B------:R-:W-:Y:S02]  /*4300*/  PLOP3.LUT P4, PT, PT, PT, PT, 0x8, 0x0 ;  /* 0x000000000000781c */ /* 0x000fe40003f8e170 */
[----:B------:R-:W-:Y:S02]  /*4310*/  IADD3 R22, R22, 0x1, RZ ;  /* 0x0000000116167810 */ /* 0x000fe40007ffe0ff */
[----:B-1----:R-:W-:Y:S01]  /*4320*/  IADD3 R10, R26, 0x14, RZ ;  /* 0x000000141a0a7810 */ /* 0x002fe20007ffe0ff */
[----:B--2---:R-:W-:-:S02]  /*4330*/  FFMA.FTZ R8, R12, R34, R33 ;  /* 0x000000220c087223 */ /* 0x004fc40000010021 */
[-C--:B------:R-:W-:Y:S02]  /*4340*/  FFMA.FTZ R7, R13, R34.reuse, R32 ;  /* 0x000000220d077223 */ /* 0x080fe40000010020 */
[-C--:B------:R-:W-:Y:S02]  /*4350*/  FFMA.FTZ R6, R14, R34.reuse, R31 ;  /* 0x000000220e067223 */ /* 0x080fe4000001001f */
[-C--:B------:R-:W-:Y:S02]  /*4360*/  FFMA.FTZ R5, R15, R34.reuse, R30 ;  /* 0x000000220f057223 */ /* 0x080fe4000001001e */
[-C--:B---3--:R-:W-:Y:S02]  /*4370*/  FFMA.FTZ R4, R16, R34.reuse, R21 ;  /* 0x0000002210047223 */ /* 0x088fe40000010015 */
[-C--:B------:R-:W-:Y:S02]  /*4380*/  FFMA.FTZ R3, R17, R34.reuse, R28 ;  /* 0x0000002211037223 */ /* 0x080fe4000001001c */
[----:B------:R-:W-:-:S02]  /*4390*/  FFMA.FTZ R2, R18, R34, R9 ;  /* 0x0000002212027223 */ /* 0x000fc40000010009 */
[----:B------:R-:W-:Y:S02]  /*43a0*/  FFMA.FTZ R0, R19, R34, R0 ;  /* 0x0000002213007223 */ /* 0x000fe40000010000 */
.L_x_474:
[----:B------:R-:W-:Y:S02]  /*43b0*/  ISETP.LT.OR P4, PT, R22, c[0x0][0x314], P4 ;  /* 0x0000c50016007a0c */ /* 0x000fe40002781670 */
[----:B------:R-:W-:-:S11]  /*43c0*/  MOV R28, R24 ;  /* 0x00000018001c7202 */ /* 0x000fd60000000f00 */
[----:B------:R-:W-:Y:S05]  /*43d0*/  @!P4 BRA `(.L_x_471) ;  /* 0x000000f00000c947 */ /* 0x000fea0003800000 */
[----:B------:R-:W-:Y:S01]  /*43e0*/  ISETP.GE.AND P0, PT, R20, R23, PT ;  /* 0x000000171400720c */ /* 0x000fe20003f06270 */
[----:B------:R-:W-:-:S12]  /*43f0*/  BSSY B0, `(.L_x_475) ;  /* 0x0000004000007945 */ /* 0x000fd80003800000 */
[----:B------:R-:W-:Y:S05]  /*4400*/  @P0 BRA `(.L_x_476) ;  /* 0x0000002000000947 */ /* 0x000fea0003800000 */
[----:B------:R0:W5:Y:S04]  /*4410*/  LDG.E.128 R12, [R28.64+-0x200] ;  /* 0xfffe000a1c0c7981 */ /* 0x000168000c1e1d00 */
[----:B------:R0:W5:Y:S02]  /*4420*/  LDG.E.128 R16, [R28.64] ;  /* 0x0000000a1c107981 */ /* 0x000164000c1e1d00 */
.L_x_476:
[----:B------:R-:W-:Y:S05]  /*4430*/  BSYNC B0 ;  /* 0x0000000000007941 */ /* 0x000fea0003800000 */
.L_x_475:
        /* <DEDUP_REMOVED lines=9> */
.L_x_471:
        /* <DEDUP_REMOVED lines=25> */
[----:B-1----:R-:W1:Y:S04]  /*4660*/  MUFU.RCP R0, R0 ;  /* 0x0000000000007308 */ /* 0x002e680000001000 */
[----:B------:R-:W-:-:S13]  /*4670*/  ISETP.GT.U32.AND P1, PT, R2, R11, PT ;  /* 0x0000000b0200720c */ /* 0x000fda0003f24070 */
[----:B------:R-:W-:Y:S01]  /*4680*/  @!P1 IMAD.IADD R11, R11, 0x1, -R2 ;  /* 0x000000010b0b9824 */ /* 0x000fe200078e0a02 */
[----:B------:R-:W-:Y:S02]  /*4690*/  @!P1 IADD3 R6, R6, 0x1, RZ ;  /* 0x0000000106069810 */ /* 0x000fe40007ffe0ff */
[----:B-1----:R-:W-:Y:S02]  /*46a0*/  IADD3 R12, R0, 0xffffffe, RZ ;  /* 0x0ffffffe000c7810 */ /* 0x002fe40007ffe0ff */
[----:B------:R-:W-:Y:S02]  /*46b0*/  ISETP.GE.U32.AND P2, PT, R11, R2, PT ;  /* 0x000000020b00720c */ /* 0x000fe40003f46070 */
[----:B------:R-:W-:Y:S01]  /*46c0*/  LOP3.LUT R2, R20, R7, RZ, 0x3c, !PT ;  /* 0x0000000714027212 */ /* 0x000fe200078e3cff */
[----:B------:R1:W2:Y:S01]  /*46d0*/  F2I.FTZ.U32.TRUNC.NTZ R13, R12 ;  /* 0x0000000c000d7305 */ /* 0x0002a2000021f000 */
[----:B------:R-:W-:Y:S02]  /*46e0*/  ISETP.NE.AND P1, PT, R7, RZ, PT ;  /* 0x000000ff0700720c */ /* 0x000fe40003f25270 */
[----:B------:R-:W-:-:S07]  /*46f0*/  ISETP.GE.AND P0, PT, R2, RZ, PT ;  /* 0x000000ff0200720c */ /* 0x000fce0003f06270 */
[----:B------:R-:W-:-:S06]  /*4700*/  @P2 IADD3 R6, R6, 0x1, RZ ;  /* 0x0000000106062810 */ /* 0x000fcc0007ffe0ff */
        /* <DEDUP_REMOVED lines=22> */
[----:B------:R-:W-:Y:S01]  /*4870*/  IMAD R0, R6, c[0x0][0x1e4], R3 ;  /* 0x0000790006007a24 */ /* 0x000fe200078e0203 */
[----:B------:R-:W-:Y:S02]  /*4880*/  IADD3 R3, R25, 0x80, RZ ;  /* 0x0000008019037810 */ /* 0x000fe40007ffe0ff */
[----:B------:R-:W-:Y:S01]  /*4890*/  @P2 IADD3 R11, R11, 0x1, RZ ;  /* 0x000000010b0b2810 */ /* 0x000fe20007ffe0ff */
[----:B------:R-:W-:-:S04]  /*48a0*/  IMAD.IADD R13, R13, 0x1, R0 ;  /* 0x000000010d0d7824 */ /* 0x000fc800078e0200 */
[----:B------:R-:W-:Y:S01]  /*48b0*/  @!P1 IMAD.MOV R11, RZ, RZ, -R11 ;  /* 0x000000ffff0b9224 */ /* 0x000fe200078e0a0b */
[----:B------:R-:W-:-:S04]  /*48c0*/  @!P0 LOP3.LUT R11, RZ, c[0x0][0x214], RZ, 0x33, !PT ;  /* 0x00008500ff0b8a12 */ /* 0x000fc800078e33ff */
        /* <DEDUP_REMOVED lines=11> */
[----:B------:R-:W-:-:S03]  /*4980*/  IADD3 R2, P0, R3, R12, RZ ;  /* 0x0000000c03027210 */ /* 0x000fc60007f1e0ff */
[----:B------:R-:W-:Y:S01]  /*4990*/  IMAD.IADD R6, R13, 0x1, R0 ;  /* 0x000000010d067824 */ /* 0x000fe200078e0200 */
[----:B------:R-:W-:-:S04]  /*49a0*/  IADD3 R0, P1, R25, R12, RZ ;  /* 0x0000000c19007210 */ /* 0x000fc80007f3e0ff */
        /* <DEDUP_REMOVED lines=9> */
        .weak           $__internal_9_$__cuda_sm20_div_s64
        .type           $__internal_9_$__cuda_sm20_div_s64,@function
        .size           $__internal_9_$__cuda_sm20_div_s64,(.L_x_4869 - $__internal_9_$__cuda_sm20_div_s64)
$__internal_9_$__cuda_sm20_div_s64:
        /* <DEDUP_REMOVED lines=83> */
[----:B------:R-:W-:Y:S06]  /*4f70*/  RET.REL.NODEC R26 `(_ZN5flash32flash_fwd_splitkv_combine_kernelI23Flash_fwd_kernel_traitsILi256ELi64ELi64ELi4ELb0ELb0EN7cutlass10bfloat16_tE19Flash_kernel_traitsILi256ELi64ELi64ELi4ES3_EELi4ELi5ELb1EEEvNS_16Flash_fwd_paramsE) ;  /* 0xffffb0801a007950 */ /* 0x000fec0003c3ffff */
.L_x_477:
        /* <DEDUP_REMOVED lines=16> */
.L_x_4869:


//--------------------- .text._ZN5flash32flash_fwd_splitkv_combine_kernelI23Flash_fwd_kernel_traitsILi256ELi64ELi64ELi4ELb0ELb0EN7cutlass10bfloat16_tE19Flash_kernel_traitsILi256ELi64ELi64ELi4ES3_EELi4ELi4ELb1EEEvNS_16Flash_fwd_paramsE --------------------------
	.section	.text._ZN5flash32flash_fwd_splitkv_combine_kernelI23Flash_fwd_kernel_traitsILi256ELi64ELi64ELi4ELb0ELb0EN7cutlass10bfloat16_tE19Flash_kernel_traitsILi256ELi64ELi64ELi4ES3_EELi4ELi4ELb1EEEvNS_16Flash_fwd_paramsE,"ax",@progbits
	.sectioninfo	@"SHI_REGISTERS=52"
	.align	128
        .global         _ZN5flash32flash_fwd_splitkv_combine_kernelI23Flash_fwd_kernel_traitsILi256ELi64ELi64ELi4ELb0ELb0EN7cutlass10bfloat16_tE19Flash_kernel_traitsILi256ELi64ELi64ELi4ES3_EELi4ELi4ELb1EEEvNS_16Flash_fwd_paramsE
        .type           _ZN5flash32flash_fwd_splitkv_combine_kernelI23Flash_fwd_kernel_traitsILi256ELi64ELi64ELi4ELb0ELb0EN7cutlass10bfloat16_tE19Flash_kernel_traitsILi256ELi64ELi64ELi4ES3_EELi4ELi4ELb1EEEvNS_16Flash_fwd_paramsE,@function
        .size           _ZN5flash32flash_fwd_splitkv_combine_kernelI23Flash_fwd_kernel_traitsILi256ELi64ELi64ELi4ELb0ELb0EN7cutlass10bfloat16_tE19Flash_kernel_traitsILi256ELi64ELi64ELi4ES3_EELi4ELi4ELb1EEEvNS_16Flash_fwd_paramsE,(.L_x_4870 - _ZN5flash32flash_fwd_splitkv_combine_kernelI23Flash_fwd_kernel_traitsILi256ELi64ELi64ELi4ELb0ELb0EN7cutlass10bfloat16_tE19Flash_kernel_traitsILi256ELi64ELi64ELi4ES3_EELi4ELi4ELb1EEEvNS_16Flash_fwd_paramsE)
        .other          _ZN5flash32flash_fwd_splitkv_combine_kernelI23Flash_fwd_kernel_traitsILi256ELi64ELi64ELi4ELb0ELb0EN7cutlass10bfloat16_tE19Flash_kernel_traitsILi256ELi64ELi64ELi4ES3_EELi4ELi4ELb1EEEvNS_16Flash_fwd_paramsE,@"STO_CUDA_ENTRY STV_DEFAULT"
_ZN5flash32flash_fwd_splitkv_combine_kernelI23Flash_fwd_kernel_traitsILi256ELi64ELi64ELi4ELb0ELb0EN7cutlass10bfloat16_tE19Flash_kernel_traitsILi256ELi64ELi64ELi4ES3_EELi4ELi4ELb1EEEvNS_16Flash_fwd_paramsE:
.text._ZN5flash32flash_fwd_splitkv_combine_kernelI23Flash_fwd_kernel_traitsILi256ELi64ELi64ELi4ELb0ELb0EN7cutlass10bfloat16_tE19Flash_kernel_traitsILi256ELi64ELi64ELi4ES3_EELi4ELi4ELb1EEEvNS_16Flash_fwd_paramsE:
        /* <DEDUP_REMOVED lines=23> */
[----:B------:R-:W-:Y:S05]  /*0170*/  CALL.REL.NOINC `($__internal_10_$__cuda_sm20_div_s64) ;  /* 0x0000489000007944 */ /* 0x000fea0003c00000 */
[----:B------:R-:W-:Y:S05]  /*0180*/  BRA `(.L_x_479) ;  /* 0x0000013000007947 */ /* 0x000fea0003800000 */
.L_x_478:
        /* <DEDUP_REMOVED lines=19> */
.L_x_479:
        /* <DEDUP_REMOVED lines=12> */
[----:B------:R-:W-:Y:S05]  /*0380*/  CALL.REL.NOINC `($__internal_10_$__cuda_sm20_div_s64) ;  /* 0x0000468000007944 */ /* 0x000fea0003c00000 */
[----:B------:R-:W-:Y:S02]  /*0390*/  MOV R8, R20 ;  /* 0x0000001400087202 */ /* 0x000fe40000000f00 */
[----:B------:R-:W-:Y:S01]  /*03a0*/  MOV R9, R21 ;  /* 0x0000001500097202 */ /* 0x000fe20000000f00 */
[----:B------:R-:W-:Y:S05]  /*03b0*/  BRA `(.L_x_482) ;  /* 0x0000013000007947 */ /* 0x000fea0003800000 */
.L_x_481:
        /* <DEDUP_REMOVED lines=19> */
.L_x_482:
[----:B------:R-:W-:Y:S05]  /*04f0*/  BSYNC B0 ;  /* 0x0000000000007941 */ /* 0x000fea0003800000 */
.L_x_480:
        /* <DEDUP_REMOVED lines=43> */
.L_x_484:
        /* <DEDUP_REMOVED lines=19> */
.L_x_485:
[----:B------:R-:W-:Y:S05]  /*08e0*/  BSYNC B0 ;  /* 0x0000000000007941 */ /* 0x000fea0003800000 */
.L_x_483:
        /* <DEDUP_REMOVED lines=74> */
[----:B------:R-:W-:Y:S02]  /*0d90*/  MOV R32, R20 ;  /* 0x0000001400207202 */ /* 0x000fe40000000f00 */
[----:B------:R-:W-:Y:S01]  /*0da0*/  MOV R33, R21 ;  /* 0x0000001500217202 */ /* 0x000fe20000000f00 */
[----:B------:R-:W-:Y:S05]  /*0db0*/  BRA `(.L_x_488) ;  /* 0x0000013000007947 */ /* 0x000fea0003800000 */
.L_x_487:
        /* <DEDUP_REMOVED lines=19> */
.L_x_488:
[----:B------:R-:W-:Y:S05]  /*0ef0*/  BSYNC B0 ;  /* 0x0000000000007941 */ /* 0x000fea0003800000 */
.L_x_486:
        /* <DEDUP_REMOVED lines=41> */
.L_x_490:
        /* <DEDUP_REMOVED lines=19> */
.L_x_491:
[----:B------:R-:W-:Y:S05]  /*12c0*/  BSYNC B0 ;  /* 0x0000000000007941 */ /* 0x000fea0003800000 */
.L_x_489:
        /* <DEDUP_REMOVED lines=131> */
.L_x_493:
[----:B------:R-:W-:Y:S05]  /*1b00*/  BSYNC B0 ;  /* 0x0000000000007941 */ /* 0x000fea0003800000 */
.L_x_492:
        /* <DEDUP_REMOVED lines=95> */
.L_x_498:
        /* <DEDUP_REMOVED lines=22> */
.L_x_499:
[----:B------:R-:W-:Y:S05]  /*2260*/  BSYNC B0 ;  /* 0x0000000000007941 */ /* 0x000fea0003800000 */
.L_x_497:
[----:B------:R-:W-:Y:S01]  /*2270*/  LOP3.LUT R19, R17, R0, RZ, 0xfc, !PT ;  /* 0x0000000011137212 */ /* 0x000fe200078efcff */
[----:B------:R-:W-:Y:S03]  /*2280*/  BSSY B0, `(.L_x_500) ;  /* 0x0000028000007945 */ /* 0x000fe60003800000 */
[----:B------:R-:W-:-:S13]  /*2290*/  ISETP.NE.U32.AND P0, PT, R19, RZ, PT ;  /* 0x000000ff1300720c */ /* 0x000fda0003f05070 */
[----:B------:R-:W-:Y:S05]  /*22a0*/  @!P0 BRA `(.L_x_501) ;  /* 0x000000f000008947 */ /* 0x000fea0003800000 */
[----:B------:R-:W-:Y:S01]  /*22b0*/  IMAD.MOV.U32 R24, RZ, RZ, R30 ;  /* 0x000000ffff187224 */ /* 0x000fe200078e001e */
[----:B------:R-:W-:Y:S02]  /*22c0*/  MOV R23, R0 ;  /* 0x0000000000177202 */ /* 0x000fe40000000f00 */
[----:B------:R-:W-:Y:S02]  /*22d0*/  MOV R22, 0x22f0 ;  /* 0x000022f000167802 */ /* 0x000fe40000000f00 */
[----:B------:R-:W-:Y:S05]  /*22e0*/  CALL.REL.NOINC `($__internal_10_$__cuda_sm20_div_s64) ;  /* 0x0000272000007944 */ /* 0x000fea0003c00000 */
        /* <DEDUP_REMOVED lines=11> */
.L_x_501:
        /* <DEDUP_REMOVED lines=22> */
.L_x_502:
[----:B------:R-:W-:Y:S05]  /*2500*/  BSYNC B0 ;  /* 0x0000000000007941 */ /* 0x000fea0003800000 */
.L_x_500:
        /* <DEDUP_REMOVED lines=11> */
[----:B------:R-:W-:Y:S05]  /*25c0*/  CALL.REL.NOINC `($__internal_10_$__cuda_sm20_div_s64) ;  /* 0x0000244000007944 */ /* 0x000fea0003c00000 */
[----:B------:R-:W-:-:S04]  /*25d0*/  IADD3 R17, P0, RZ, -R20, RZ ;  /* 0x80000014ff117210 */ /* 0x000fc80007f1e0ff */
[----:B------:R-:W-:Y:S01]  /*25e0*/  IADD3.X R18, RZ, ~R21, RZ, P0, !PT ;  /* 0x80000015ff127210 */ /* 0x000fe200007fe4ff */
[----:B------:R-:W-:-:S04]  /*25f0*/  IMAD.WIDE.U32 R36, R5, R17, R36 ;  /* 0x0000001105247225 */ /* 0x000fc800078e0024 */
[----:B------:R-:W-:-:S04]  /*2600*/  IMAD R18, R18, R5, RZ ;  /* 0x0000000512127224 */ /* 0x000fc800078e02ff */
[----:B------:R-:W-:-:S05]  /*2610*/  IMAD R4, R4, R17, R18 ;  /* 0x0000001104047224 */ /* 0x000fca00078e0212 */
[----:B------:R-:W-:Y:S01]  /*2620*/  IADD3 R4, R37, R4, RZ ;  /* 0x0000000425047210 */ /* 0x000fe20007ffe0ff */
[----:B------:R-:W-:Y:S05]  /*2630*/  BRA `(.L_x_505) ;  /* 0x0000016000007947 */ /* 0x000fea0003800000 */
.L_x_504:
        /* <DEDUP_REMOVED lines=22> */
.L_x_505:
[----:B------:R-:W-:Y:S05]  /*27a0*/  BSYNC B0 ;  /* 0x0000000000007941 */ /* 0x000fea0003800000 */
.L_x_503:
        /* <DEDUP_REMOVED lines=38> */
[----:B------:R-:W-:Y:S05]  /*2a10*/  CALL.REL.NOINC `($__internal_10_$__cuda_sm20_div_s64) ;  /* 0x00001ff000007944 */ /* 0x000fea0003c00000 */
        /* <DEDUP_REMOVED lines=12> */
.L_x_507:
        /* <DEDUP_REMOVED lines=23> */
.L_x_508:
[----:B------:R-:W-:Y:S05]  /*2c50*/  BSYNC B0 ;  /* 0x0000000000007941 */ /* 0x000fea0003800000 */
.L_x_506:
        /* <DEDUP_REMOVED lines=19> */
.L_x_510:
        /* <DEDUP_REMOVED lines=22> */
.L_x_511:
[----:B------:R-:W-:Y:S05]  /*2ef0*/  BSYNC B0 ;  /* 0x0000000000007941 */ /* 0x000fea0003800000 */
.L_x_509:
        /* <DEDUP_REMOVED lines=20> */
.L_x_513:
        /* <DEDUP_REMOVED lines=23> */
.L_x_514:
[----:B------:R-:W-:Y:S05]  /*31b0*/  BSYNC B0 ;  /* 0x0000000000007941 */ /* 0x000fea0003800000 */
.L_x_512:
        /* <DEDUP_REMOVED lines=25> */
[----:B------:R-:W-:Y:S05]  /*3350*/  CALL.REL.NOINC `($__internal_10_$__cuda_sm20_div_s64) ;  /* 0x000016b000007944 */ /* 0x000fea0003c00000 */
        /* <DEDUP_REMOVED lines=12> */
.L_x_516:
        /* <DEDUP_REMOVED lines=23> */
.L_x_517:
[----:B------:R-:W-:Y:S05]  /*3590*/  BSYNC B0 ;  /* 0x0000000000007941 */ /* 0x000fea0003800000 */
.L_x_515:
        /* <DEDUP_REMOVED lines=29> */
.L_x_519:
        /* <DEDUP_REMOVED lines=23> */
.L_x_520:
[----:B------:R-:W-:Y:S05]  /*38e0*/  BSYNC B0 ;  /* 0x0000000000007941 */ /* 0x000fea0003800000 */
.L_x_518:
        /* <DEDUP_REMOVED lines=20> */
.L_x_496:
[----:B------:R-:W-:-:S04]  /*3a30*/  LEA R2, P0, R36, c[0x0][0x200], 0x2 ;  /* 0x0000800024027a11 */ /* 0x000fc800078010ff */
[----:B------:R-:W-:-:S05]  /*3a40*/  LEA.HI.X R3, R36, c[0x0][0x204], R37, 0x2, P0 ;  /* 0x0000810024037a11 */ /* 0x000fca00000f1425 */
[----:B------:R0:W-:Y:S04]  /*3a50*/  STG.E [R2.64], R28 ;  /* 0x0000001c02007986 */ /* 0x0001e8000c10190a */
.L_x_495:
[----:B------:R-:W-:Y:S05]  /*3a60*/  BSYNC B1 ;  /* 0x0000000000017941 */ /* 0x000fea0003800000 */
.L_x_494:
[----:B------:R-:W1:Y:S01]  /*3a70*/  S2R R24, SR_TID.X ;  /* 0x0000000000187919 */ /* 0x000e620000002100 */
[----:B------:R-:W-:Y:S01]  /*3a80*/  IMAD.MOV.U32 R20, RZ, RZ, c[0x0][0x314] ;  /* 0x0000c500ff147624 */ /* 0x000fe200078e00ff */
[----:B------:R-:W-:Y:S01]  /*3a90*/  CS2R R4, SRZ ;  /* 0x0000000000047805 */ /* 0x000fe2000001ff00 */
[----:B------:R-:W-:Y:S01]  /*3aa0*/  IMAD.MOV.U32 R8, RZ, RZ, RZ ;  /* 0x000000ffff087224 */ /* 0x000fe200078e00ff */
[----:B-1----:R-:W-:-:S04]  /*3ab0*/  SHF.R.S32.HI R23, RZ, 0x1f, R24 ;  /* 0x0000001fff177819 */ /* 0x002fc80000011418 */
[CC--:B0-----:R-:W-:Y:S02]  /*3ac0*/  LEA.HI R2, R23.reuse, R24.reuse, RZ, 0x4 ;  /* 0x0000001817027211 */ /* 0x0c1fe400078f20ff */
[----:B------:R-:W-:Y:S02]  /*3ad0*/  LEA.HI R23, R23, R24, RZ, 0x5 ;  /* 0x0000001817177211 */ /* 0x000fe400078f28ff */
[----:B------:R-:W-:-:S05]  /*3ae0*/  LOP3.LUT R3, R2, 0xfffffff0, RZ, 0xc0, !PT ;  /* 0xfffffff002037812 */ /* 0x000fca00078ec0ff */
[----:B------:R-:W-:Y:S01]  /*3af0*/  IMAD.IADD R0, R24, 0x1, -R3 ;  /* 0x0000000118007824 */ /* 0x000fe200078e0a03 */
[----:B------:R-:W-:Y:S02]  /*3b00*/  LOP3.LUT R3, R23, 0x3fffffe0, RZ, 0xc0, !PT ;  /* 0x3fffffe017037812 */ /* 0x000fe400078ec0ff */
[----:B------:R-:W-:Y:S02]  /*3b10*/  SHF.R.S32.HI R23, RZ, 0x5, R23 ;  /* 0x00000005ff177819 */ /* 0x000fe40000011417 */
[----:B------:R-:W-:-:S04]  /*3b20*/  ISETP.GE.AND P0, PT, R0, c[0x0][0x314], PT ;  /* 0x0000c50000007a0c */ /* 0x000fc80003f06270 */
[C---:B------:R-:W-:Y:S01]  /*3b30*/  ISETP.GT.OR P0, PT, R24.reuse, 0x3f, P0 ;  /* 0x0000003f1800780c */ /* 0x040fe20000704670 */
[----:B------:R-:W-:-:S04]  /*3b40*/  IMAD.IADD R24, R24, 0x1, -R3 ;  /* 0x0000000118187824 */ /* 0x000fc800078e0a03 */
[----:B------:R-:W-:-:S08]  /*3b50*/  IMAD.SHL.U32 R24, R24, 0x4, RZ ;  /* 0x0000000418187824 */ /* 0x000fd000078e00ff */
[----:B------:R-:W-:Y:S01]  /*3b60*/  @!P0 FADD.FTZ R6, -R28, R29 ;  /* 0x0000001d1c068221 */ /* 0x000fe20000010100 */
[----:B------:R-:W-:Y:S02]  /*3b70*/  @!P0 SHF.R.S32.HI R7, RZ, 0x4, R2 ;  /* 0x00000004ff078819 */ /* 0x000fe40000011402 */
[----:B------:R-:W-:Y:S01]  /*3b80*/  CS2R R2, SRZ ;  /* 0x0000000000027805 */ /* 0x000fe2000001ff00 */
[----:B------:R-:W-:Y:S02]  /*3b90*/  @!P0 FMUL.FTZ R6, R6, 1.4426950216293334961 ;  /* 0x3fb8aa3b06068820 */ /* 0x000fe40000410000 */
[----:B------:R-:W-:Y:S02]  /*3ba0*/  @!P0 IMAD R7, R0, 0x5, R7 ;  /* 0x0000000500078824 */ /* 0x000fe400078e0207 */
[----:B------:R-:W-:Y:S02]  /*3bb0*/  IMAD.MOV.U32 R0, RZ, RZ, RZ ;  /* 0x000000ffff007224 */ /* 0x000fe400078e00ff */
[----:B------:R-:W0:Y:S02]  /*3bc0*/  @!P0 MUFU.EX2 R6, R6 ;  /* 0x0000000600068308 */ /* 0x000e240000000800 */
[----:B0-----:R0:W-:Y:S04]  /*3bd0*/  @!P0 STS [R7.X4], R6 ;  /* 0x0000000607008388 */ /* 0x0011e80000004800 */
[----:B------:R-:W-:Y:S01]  /*3be0*/  BAR.SYNC.DEFER_BLOCKING 0x0 ;  /* 0x0000000000007b1d */ /* 0x000fe20000010000 */
[----:B------:R-:W-:Y:S01]  /*3bf0*/  ISETP.GE.AND P0, PT, R20, 0x1, PT ;  /* 0x000000011400780c */ /* 0x000fe20003f06270 */
[----:B0-----:R-:W-:-:S12]  /*3c00*/  CS2R R6, SRZ ;  /* 0x0000000000067805 */ /* 0x001fd8000001ff00 */
        /* <DEDUP_REMOVED lines=28> */
.L_x_523:
[----:B------:R0:W2:Y:S01]  /*3dd0*/  @!P3 LDG.E.128 R12, [R30.64+-0x200] ;  /* 0xfffe000a1e0cb981 */ /* 0x0000a2000c1e1d00 */
[C---:B------:R-:W-:Y:S02]  /*3de0*/  IADD3 R28, P1, R26.reuse, R30, RZ ;  /* 0x0000001e1a1c7210 */ /* 0x040fe40007f3e0ff */
[----:B------:R-:W-:Y:S01]  /*3df0*/  IADD3 R21, R21, 0x4, RZ ;  /* 0x0000000415157810 */ /* 0x000fe20007ffe0ff */
[----:B------:R0:W3:Y:S01]  /*3e00*/  @!P3 LDG.E.128 R16, [R30.64] ;  /* 0x0000000a1e10b981 */ /* 0x0000e2000c1e1d00 */
[----:B------:R-:W-:Y:S02]  /*3e10*/  PLOP3.LUT P3, PT, P0, PT, PT, 0x80, 0x0 ;  /* 0x000000000000781c */ /* 0x000fe4000076f070 */
[----:B------:R-:W-:Y:S01]  /*3e20*/  IADD3.X R29, R27, R31, RZ, P1, !PT ;  /* 0x0000001f1b1d7210 */ /* 0x000fe20000ffe4ff */
        /* <DEDUP_REMOVED lines=51> */
.L_x_522:
[----:B------:R-:W-:-:S04]  /*4160*/  IADD3 R9, -R21, c[0x0][0x314], RZ ;  /* 0x0000c50015097a10 */ /* 0x000fc80007ffe1ff */
[----:B------:R-:W-:-:S13]  /*4170*/  ISETP.GT.AND P0, PT, R9, 0x1, PT ;  /* 0x000000010900780c */ /* 0x000fda0003f04270 */
[----:B------:R-:W-:Y:S05]  /*4180*/  @!P0 BRA `(.L_x_524) ;  /* 0x0000020000008947 */ /* 0x000fea0003800000 */
[----:B------:R-:W-:Y:S01]  /*4190*/  ISETP.GE.AND P0, PT, R23, R22, PT ;  /* 0x000000161700720c */ /* 0x000fe20003f06270 */
[----:B------:R-:W0:Y:S01]  /*41a0*/  LDS R35, [R10] ;  /* 0x000000000a237984 */ /* 0x000e220000000800 */
[----:B------:R-:W-:-:S03]  /*41b0*/  IADD3 R36, P1, R26, R30, RZ ;  /* 0x0000001e1a247210 */ /* 0x000fc60007f3e0ff */
[----:B------:R1:W2:Y:S08]  /*41c0*/  LDS R34, [R10+0x14] ;  /* 0x000014000a227984 */ /* 0x0002b00000000800 */
[----:B------:R-:W0:Y:S04]  /*41d0*/  @!P0 LDG.E.128 R12, [R30.64+-0x200] ;  /* 0xfffe000a1e0c8981 */ /* 0x000e28000c1e1d00 */
[----:B------:R-:W3:Y:S01]  /*41e0*/  @!P0 LDG.E.128 R16, [R30.64] ;  /* 0x0000000a1e108981 */ /* 0x000ee2000c1e1d00 */
[----:B------:R-:W-:Y:S01]  /*41f0*/  IADD3.X R37, R27, R31, RZ, P1, !PT ;  /* 0x0000001f1b257210 */ /* 0x000fe20000ffe4ff */
[----:B0-----:R-:W-:-:S02]  /*4200*/  FFMA.FTZ R33, R12, R35, R8 ;  /* 0x000000230c217223 */ /* 0x001fc40000010008 */
[-C--:B------:R-:W-:Y:S02]  /*4210*/  FFMA.FTZ R32, R13, R35.reuse, R7 ;  /* 0x000000230d207223 */ /* 0x080fe40000010007 */
[-C--:B------:R-:W-:Y:S02]  /*4220*/  FFMA.FTZ R29, R14, R35.reuse, R6 ;  /* 0x000000230e1d7223 */ /* 0x080fe40000010006 */
[-C--:B------:R-:W-:Y:S02]  /*4230*/  FFMA.FTZ R28, R15, R35.reuse, R5 ;  /* 0x000000230f1c7223 */ /* 0x080fe40000010005 */
[-C--:B---3--:R-:W-:Y:S01]  /*4240*/  FFMA.FTZ R25, R16, R35.reuse, R4 ;  /* 0x0000002310197223 */ /* 0x088fe20000010004 */
[----:B------:R-:W2:Y:S01]  /*4250*/  @!P0 LDG.E.128 R12, [R36.64+-0x200] ;  /* 0xfffe000a240c8981 */ /* 0x000ea2000c1e1d00 */
[-C--:B------:R-:W-:Y:S02]  /*4260*/  FFMA.FTZ R20, R17, R35.reuse, R3 ;  /* 0x0000002311147223 */ /* 0x080fe40000010003 */
[----:B------:R-:W-:-:S02]  /*4270*/  FFMA.FTZ R9, R18, R35, R2 ;  /* 0x0000002312097223 */ /* 0x000fc40000010002 */
[----:B------:R-:W-:Y:S02]  /*4280*/  FFMA.FTZ R0, R19, R35, R0 ;  /* 0x0000002313007223 */ /* 0x000fe40000010000 */
[----:B------:R-:W3:Y:S01]  /*4290*/  @!P0 LDG.E.128 R16, [R36.64] ;  /* 0x0000000a24108981 */ /* 0x000ee2000c1e1d00 */
[----:B------:R-:W-:Y:S02]  /*42a0*/  IADD3 R30, P0, R26, R36, RZ ;  /* 0x000000241a1e7210 */ /* 0x000fe40007f1e0ff */
[----:B------:R-:W-:Y:S02]  /*42b0*/  IADD3 R21, R21, 0x1, RZ ;  /* 0x0000000115157810 */ /* 0x000fe40007ffe0ff */
[----:B------:R-:W-:Y:S02]  /*42c0*/  IADD3 R26, R10, 0x14, RZ ;  /* 0x000000140a1a7810 */ /* 0x000fe40007ffe0ff */
[----:B------:R-:W-:Y:S02]  /*42d0*/  IADD3.X R31, R27, R37, RZ, P0, !PT ;  /* 0x000000251b1f7210 */ /* 0x000fe400007fe4ff */
[----:B------:R-:W-:-:S02]  /*42e0*/  PLOP3.LUT P4, PT, PT, PT, PT, 0x8, 0x0 ;  /* 0x000000000000781c */ /* 0x000fc40003f8e170 */
[----:B------:R-:W-:Y:S02]  /*42f0*/  IADD3 R21, R21, 0x1, RZ ;  /* 0x0000000115157810 */ /* 0x000fe40007ffe0ff */
[----:B-1----:R-:W-:Y:S01]  /*4300*/  IADD3 R10, R26, 0x14, RZ ;  /* 0x000000141a0a7810 */ /* 0x002fe20007ffe0ff */
[-C--:B--2---:R-:W-:Y:S02]  /*4310*/  FFMA.FTZ R8, R12, R34.reuse, R33 ;  /* 0x000000220c087223 */ /* 0x084fe40000010021 */
[-C--:B------:R-:W-:Y:S02]  /*4320*/  FFMA.FTZ R7, R13, R34.reuse, R32 ;  /* 0x000000220d077223 */ /* 0x080fe40000010020 */
[-C--:B------:R-:W-:Y:S02]  /*4330*/  FFMA.FTZ R6, R14, R34.reuse, R29 ;  /* 0x000000220e067223 */ /* 0x080fe4000001001d */
[-C--:B------:R-:W-:Y:S02]  /*4340*/  FFMA.FTZ R5, R15, R34.reuse, R28 ;  /* 0x000000220f057223 */ /* 0x080fe4000001001c */
[----:B---3--:R-:W-:-:S02]  /*4350*/  FFMA.FTZ R4, R16, R34, R25 ;  /* 0x0000002210047223 */ /* 0x008fc40000010019 */
[-C--:B------:R-:W-:Y:S02]  /*4360*/  FFMA.FTZ R3, R17, R34.reuse, R20 ;  /* 0x0000002211037223 */ /* 0x080fe40000010014 */
[-C--:B------:R-:W-:Y:S02]  /*4370*/  FFMA.FTZ R2, R18, R34.reuse, R9 ;  /* 0x0000002212027223 */ /* 0x080fe40000010009 */
[----:B------:R-:W-:Y:S02]  /*4380*/  FFMA.FTZ R0, R19, R34, R0 ;  /* 0x0000002213007223 */ /* 0x000fe40000010000 */
.L_x_524:
[----:B------:R-:W-:-:S13]  /*4390*/  ISETP.LT.OR P4, PT, R21, c[0x0][0x314], P4 ;  /* 0x0000c50015007a0c */ /* 0x000fda0002781670 */
[----:B------:R-:W-:Y:S05]  /*43a0*/  @!P4 BRA `(.L_x_521) ;  /* 0x000000f00000c947 */ /* 0x000fea0003800000 */
[----:B------:R-:W-:Y:S01]  /*43b0*/  ISETP.GE.AND P0, PT, R23, R22, PT ;  /* 0x000000161700720c */ /* 0x000fe20003f06270 */
[----:B------:R-:W-:-:S12]  /*43c0*/  BSSY B0, `(.L_x_525) ;  /* 0x0000004000007945 */ /* 0x000fd80003800000 */
[----:B------:R-:W-:Y:S05]  /*43d0*/  @P0 BRA `(.L_x_526) ;  /* 0x0000002000000947 */ /* 0x000fea0003800000 */
[----:B------:R0:W5:Y:S04]  /*43e0*/  LDG.E.128 R12, [R30.64+-0x200] ;  /* 0xfffe000a1e0c7981 */ /* 0x000168000c1e1d00 */
[----:B------:R0:W5:Y:S02]  /*43f0*/  LDG.E.128 R16, [R30.64] ;  /* 0x0000000a1e107981 */ /* 0x000164000c1e1d00 */
.L_x_526:
[----:B------:R-:W-:Y:S05]  /*4400*/  BSYNC B0 ;  /* 0x0000000000007941 */ /* 0x000fea0003800000 */
.L_x_525:
        /* <DEDUP_REMOVED lines=9> */
.L_x_521:
        /* <DEDUP_REMOVED lines=74> */
[----:B------:R-:W-:-:S03]  /*4940*/  IADD3 R7, R24, 0x80, RZ ;  /* 0x0000008018077810 */ /* 0x000fc60007ffe0ff */
[----:B------:R-:W-:Y:S01]  /*4950*/  IMAD.IADD R6, R3, 0x1, R0 ;  /* 0x0000000103067824 */ /* 0x000fe200078e0200 */
[CC--:B------:R-:W-:Y:S02]  /*4960*/  IADD3 R0, P1, R24.reuse, R2.reuse, RZ ;  /* 0x0000000218007210 */ /* 0x0c0fe40007f3e0ff */
[C---:B------:R-:W-:Y:S02]  /*4970*/  IADD3 R2, P0, R7.reuse, R2, RZ ;  /* 0x0000000207027210 */ /* 0x040fe40007f1e0ff */
[-C--:B------:R-:W-:Y:S02]  /*4980*/  LEA.HI.X.SX32 R3, R24, R6.reuse, 0x1, P1 ;  /* 0x0000000618037211 */ /* 0x080fe400008f0eff */
[----:B------:R-:W-:Y:S02]  /*4990*/  LEA.HI.X.SX32 R7, R7, R6, 0x1, P0 ;  /* 0x0000000607077211 */ /* 0x000fe400000f0eff */
[----:B------:R-:W-:Y:S02]  /*49a0*/  LEA R10, P1, R0, c[0x0][0x1d0], 0x1 ;  /* 0x00007400000a7a11 */ /* 0x000fe400078208ff */
[----:B------:R-:W-:-:S02]  /*49b0*/  LEA R6, P0, R2, c[0x0][0x1d0], 0x1 ;  /* 0x0000740002067a11 */ /* 0x000fc400078008ff */
[----:B------:R-:W-:Y:S02]  /*49c0*/  LEA.HI.X R11, R0, c[0x0][0x1d4], R3, 0x1, P1 ;  /* 0x00007500000b7a11 */ /* 0x000fe400008f0c03 */
[----:B------:R-:W-:-:S03]  /*49d0*/  LEA.HI.X R7, R2, c[0x0][0x1d4], R7, 0x1, P0 ;  /* 0x0000750002077a11 */ /* 0x000fc600000f0c07 */
[----:B------:R-:W-:Y:S04]  /*49e0*/  STG.E.64 [R10.64], R8 ;  /* 0x000000080a007986 */ /* 0x000fe8000c101b0a */
[----:B------:R-:W-:Y:S01]  /*49f0*/  STG.E.64 [R6.64], R4 ;  /* 0x0000000406007986 */ /* 0x000fe2000c101b0a */
[----:B------:R-:W-:Y:S05]  /*4a00*/  EXIT ;  /* 0x000000000000794d */ /* 0x000fea0003800000 */
        .weak           $__internal_10_$__cuda_sm20_div_s64
        .type           $__internal_10_$__cuda_sm20_div_s64,@function
        .size           $__internal_10_$__cuda_sm20_div_s64,(.L_x_4870 - $__internal_10_$__cuda_sm20_div_s64)
$__internal_10_$__cuda_sm20_div_s64:
        /* <DEDUP_REMOVED lines=83> */
[----:B------:R-:W-:Y:S06]  /*4f40*/  RET.REL.NODEC R26 `(_ZN5flash32flash_fwd_splitkv_combine_kernelI23Flash_fwd_kernel_traitsILi256ELi64ELi64ELi4ELb0ELb0EN7cutlass10bfloat16_tE19Flash_kernel_traitsILi256ELi64ELi64ELi4ES3_EELi4ELi4ELb1EEEvNS_16Flash_fwd_paramsE) ;  /* 0xffffb0b01a007950 */ /* 0x000fec0003c3ffff */
.L_x_527:
        /* <DEDUP_REMOVED lines=11> */
.L_x_4870:


//--------------------- .text._ZN5flash32flash_fwd_splitkv_combine_kernelI23Flash_fwd_kernel_traitsILi256ELi64ELi64ELi4ELb0ELb0EN7cutlass10bfloat16_tE19Flash_kernel_traitsILi256ELi64ELi64ELi4ES3_EELi4ELi3ELb1EEEvNS_16Flash_fwd_paramsE --------------------------
	.section	.text._ZN5flash32flash_fwd_splitkv_combine_kernelI23Flash_fwd_kernel_traitsILi256ELi64ELi64ELi4ELb0ELb0EN7cutlass10bfloat16_tE19Flash_kernel_traitsILi256ELi64ELi64ELi4ES3_EELi4ELi3ELb1EEEvNS_16Flash_fwd_paramsE,"ax",@progbits
	.sectioninfo	@"SHI_REGISTERS=52"
	.align	128
        .global         _ZN5flash32flash_fwd_splitkv_combine_kernelI23Flash_fwd_kernel_traitsILi256ELi64ELi64ELi4ELb0ELb0EN7cutlass10bfloat16_tE19Flash_kernel_traitsILi256ELi64ELi64ELi4ES3_EELi4ELi3ELb1EEEvNS_16Flash_fwd_paramsE
        .type           _ZN5flash32flash_fwd_splitkv_combine_kernelI23Flash_fwd_kernel_traitsILi256ELi64ELi64ELi4ELb0ELb0EN7cutlass10bfloat16_tE19Flash_kernel_traitsILi256ELi64ELi64ELi4ES3_EELi4ELi3ELb1EEEvNS_16Flash_fwd_paramsE,@function
        .size           _ZN5flash32flash_fwd_splitkv_combine_kernelI23Flash_fwd_kernel_traitsILi256ELi64ELi64ELi4ELb0ELb0EN7cutlass10bfloat16_tE19Flash_kernel_traitsILi256ELi64ELi64ELi4ES3_EELi4ELi3ELb1EEEvNS_16Flash_fwd_paramsE,(.L_x_4871 - _ZN5flash32flash_fwd_splitkv_combine_kernelI23Flash_fwd_kernel_traitsILi256ELi64ELi64ELi4ELb0ELb0EN7cutlass10bfloat16_tE19Flash_kernel_traitsILi256ELi64ELi64ELi4ES3_EELi4ELi3ELb1EEEvNS_16Flash_fwd_paramsE)
        .other          _ZN5flash32flash_fwd_splitkv_combine_kernelI23Flash_fwd_kernel_traitsILi256ELi64ELi64ELi4ELb0ELb0EN7cutlass10bfloat16_tE19Flash_kernel_traitsILi256ELi64ELi64ELi4ES3_EELi4ELi3ELb1EEEvNS_16Flash_fwd_paramsE,@"STO_CUDA_ENTRY STV_DEFAULT"
_ZN5flash32flash_fwd_splitkv_combine_kernelI23Flash_fwd_kernel_traitsILi256ELi64ELi64ELi4ELb0ELb0EN7cutlass10bfloat16_tE19Flash_kernel_traitsILi256ELi64ELi64ELi4ES3_EELi4ELi3ELb1EEEvNS_16Flash_fwd_paramsE:
.text._ZN5flash32flash_fwd_splitkv_combine_kernelI23Flash_fwd_kernel_traitsILi256ELi64ELi64ELi4ELb0ELb0EN7cutlass10bfloat16_tE19Flash_kernel_traitsILi256ELi64ELi64ELi4ES3_EELi4ELi3ELb1EEEvNS_16Flash_fwd_paramsE:
        /* <DEDUP_REMOVED lines=23> */
[----:B------:R-:W-:Y:S05]  /*0170*/  CALL.REL.NOINC `($__internal_11_$__cuda_sm20_div_s64) ;  /* 0x0000485000007944 */ /* 0x000fea0003c00000 */
[----:B------:R-:W-:Y:S05]  /*0180*/  BRA `(.L_x_529) ;  /* 0x0000013000007947 */ /* 0x000fea0003800000 */
.L_x_528:
        /* <DEDUP_REMOVED lines=19> */
.L_x_529:
        /* <DEDUP_REMOVED lines=12> */
[----:B------:R-:W-:Y:S05]  /*0380*/  CALL.REL.NOINC `($__internal_11_$__cuda_sm20_div_s64) ;  /* 0x0000464000007944 */ /* 0x000fea0003c00000 */
[----:B------:R-:W-:Y:S02]  /*0390*/  MOV R8, R20 ;  /* 0x0000001400087202 */ /* 0x000fe40000000f00 */
[----:B------:R-:W-:Y:S01]  /*03a0*/  MOV R9, R21 ;  /* 0x0000001500097202 */ /* 0x000fe20000000f00 */
[----:B------:R-:W-:Y:S05]  /*03b0*/  BRA `(.L_x_532) ;  /* 0x0000013000007947 */ /* 0x000fea0003800000 */
.L_x_531:
        /* <DEDUP_REMOVED lines=19> */
.L_x_532:
[----:B------:R-:W-:Y:S05]  /*04f0*/  BSYNC B0 ;  /* 0x0000000000007941 */ /* 0x000fea0003800000 */
.L_x_530:
        /* <DEDUP_REMOVED lines=43> */
.L_x_534:
        /* <DEDUP_REMOVED lines=19> */
.L_x_535:
[----:B------:R-:W-:Y:S05]  /*08e0*/  BSYNC B0 ;  /* 0x0000000000007941 */ /* 0x000fea0003800000 */
.L_x_533:
        /* <DEDUP_REMOVED lines=74> */
[----:B------:R-:W-:Y:S02]  /*0d90*/  MOV R32, R20 ;  /* 0x0000001400207202 */ /* 0x000fe40000000f00 */
[----:B------:R-:W-:Y:S01]  /*0da0*/  MOV R33, R21 ;  /* 0x0000001500217202 */ /* 0x000fe20000000f00 */
[----:B------:R-:W-:Y:S05]  /*0db0*/  BRA `(.L_x_538) ;  /* 0x0000013000007947 */ /* 0x000fea0003800000 */
.L_x_537:
        /* <DEDUP_REMOVED lines=19> */
.L_x_538:
[----:B------:R-:W-:Y:S05]  /*0ef0*/  BSYNC B0 ;  /* 0x0000000000007941 */ /* 0x000fea0003800000 */
.L_x_536:
        /* <DEDUP_REMOVED lines=41> */
.L_x_540:
        /* <DEDUP_REMOVED lines=19> */
.L_x_541:
[----:B------:R-:W-:Y:S05]  /*12c0*/  BSYNC B0 ;  /* 0x0000000000007941 */ /* 0x000fea0003800000 */
.L_x_539:
        /* <DEDUP_REMOVED lines=131> */
.L_x_543:
[----:B------:R-:W-:Y:S05]  /*1b00*/  BSYNC B0 ;  /* 0x0000000000007941 */ /* 0x000fea0003800000 */
.L_x_542:
        /* <DEDUP_REMOVED lines=91> */
.L_x_548:
        /* <DEDUP_REMOVED lines=22> */
.L_x_549:
[----:B------:R-:W-:Y:S05]  /*2220*/  BSYNC B0 ;  /* 0x0000000000007941 */ /* 0x000fea0003800000 */
.L_x_547:
[----:B------:R-:W-:Y:S01]  /*2230*/  LOP3.LUT R19, R17, R0, RZ, 0xfc, !PT ;  /* 0x0000000011137212 */ /* 0x000fe200078efcff */
[----:B------:R-:W-:Y:S03]  /*2240*/  BSSY B0, `(.L_x_550) ;  /* 0x0000028000007945 */ /* 0x000fe60003800000 */
[----:B------:R-:W-:-:S13]  /*2250*/  ISETP.NE.U32.AND P0, PT, R19, RZ, PT ;  /* 0x000000ff1300720c */ /* 0x000fda0003f05070 */
[----:B------:R-:W-:Y:S05]  /*2260*/  @!P0 BRA `(.L_x_551) ;  /* 0x000000f000008947 */ /* 0x000fea0003800000 */
[----:B------:R-:W-:Y:S01]  /*2270*/  IMAD.MOV.U32 R24, RZ, RZ, R30 ;  /* 0x000000ffff187224 */ /* 0x000fe200078e001e */
[----:B------:R-:W-:Y:S02]  /*2280*/  MOV R23, R0 ;  /* 0x0000000000177202 */ /* 0x000fe40000000f00 */
[----:B------:R-:W-:Y:S02]  /*2290*/  MOV R22, 0x22b0 ;  /* 0x000022b000167802 */ /* 0x000fe40000000f00 */
[----:B------:R-:W-:Y:S05]  /*22a0*/  CALL.REL.NOINC `($__internal_11_$__cuda_sm20_div_s64) ;  /* 0x0000272000007944 */ /* 0x000fea0003c00000 */
        /* <DEDUP_REMOVED lines=11> */
.L_x_551:
        /* <DEDUP_REMOVED lines=22> */
.L_x_552:
[----:B------:R-:W-:Y:S05]  /*24c0*/  BSYNC B0 ;  /* 0x0000000000007941 */ /* 0x000fea0003800000 */
.L_x_550:
        /* <DEDUP_REMOVED lines=11> */
[----:B------:R-:W-:Y:S05]  /*2580*/  CALL.REL.NOINC `($__internal_11_$__cuda_sm20_div_s64) ;  /* 0x0000244000007944 */ /* 0x000fea0003c00000 */
[----:B------:R-:W-:-:S04]  /*2590*/  IADD3 R17, P0, RZ, -R20, RZ ;  /* 0x80000014ff117210 */ /* 0x000fc80007f1e0ff */
[----:B------:R-:W-:Y:S01]  /*25a0*/  IADD3.X R18, RZ, ~R21, RZ, P0, !PT ;  /* 0x80000015ff127210 */ /* 0x000fe200007fe4ff */
[----:B------:R-:W-:-:S04]  /*25b0*/  IMAD.WIDE.U32 R36, R5, R17, R36 ;  /* 0x0000001105247225 */ /* 0x000fc800078e0024 */
[----:B------:R-:W-:-:S04]  /*25c0*/  IMAD R18, R18, R5, RZ ;  /* 0x0000000512127224 */ /* 0x000fc800078e02ff */
[----:B------:R-:W-:-:S05]  /*25d0*/  IMAD R4, R4, R17, R18 ;  /* 0x0000001104047224 */ /* 0x000fca00078e0212 */
[----:B------:R-:W-:Y:S01]  /*25e0*/  IADD3 R4, R37, R4, RZ ;  /* 0x0000000425047210 */ /* 0x000fe20007ffe0ff */
[----:B------:R-:W-:Y:S05]  /*25f0*/  BRA `(.L_x_555) ;  /* 0x0000016000007947 */ /* 0x000fea0003800000 */
.L_x_554:
        /* <DEDUP_REMOVED lines=22> */
.L_x_555:
[----:B------:R-:W-:Y:S05]  /*2760*/  BSYNC B0 ;  /* 0x0000000000007941 */ /* 0x000fea0003800000 */
.L_x_553:
        /* <DEDUP_REMOVED lines=38> */
[----:B------:R-:W-:Y:S05]  /*29d0*/  CALL.REL.NOINC `($__internal_11_$__cuda_sm20_div_s64) ;  /* 0x00001ff000007944 */ /* 0x000fea0003c00000 */
        /* <DEDUP_REMOVED lines=12> */
.L_x_557:
        /* <DEDUP_REMOVED lines=23> */
.L_x_558:
[----:B------:R-:W-:Y:S05]  /*2c10*/  BSYNC B0 ;  /* 0x0000000000007941 */ /* 0x000fea0003800000 */
.L_x_556:
        /* <DEDUP_REMOVED lines=19> */
.L_x_560:
        /* <DEDUP_REMOVED lines=22> */
.L_x_561:
[----:B------:R-:W-:Y:S05]  /*2eb0*/  BSYNC B0 ;  /* 0x0000000000007941 */ /* 0x000fea0003800000 */
.L_x_559:
        /* <DEDUP_REMOVED lines=20> */
.L_x_563:
        /* <DEDUP_REMOVED lines=23> */
.L_x_564:
[----:B------:R-:W-:Y:S05]  /*3170*/  BSYNC B0 ;  /* 0x0000000000007941 */ /* 0x000fea0003800000 */
.L_x_562:
        /* <DEDUP_REMOVED lines=25> */
[----:B------:R-:W-:Y:S05]  /*3310*/  CALL.REL.NOINC `($__internal_11_$__cuda_sm20_div_s64) ;  /* 0x000016b000007944 */ /* 0x000fea0003c00000 */
        /* <DEDUP_REMOVED lines=12> */
.L_x_566:
        /* <DEDUP_REMOVED lines=23> */
.L_x_567:
[----:B------:R-:W-:Y:S05]  /*3550*/  BSYNC B0 ;  /* 0x0000000000007941 */ /* 0x000fea0003800000 */
.L_x_565:
        /* <DEDUP_REMOVED lines=29> */
.L_x_569:
        /* <DEDUP_REMOVED lines=23> */
.L_x_570:
[----:B------:R-:W-:Y:S05]  /*38a0*/  BSYNC B0 ;  /* 0x0000000000007941 */ /* 0x000fea0003800000 */
.L_x_568:
        /* <DEDUP_REMOVED lines=20> */
.L_x_546:
[----:B------:R-:W-:-:S04]  /*39f0*/  LEA R2, P0, R36, c[0x0][0x200], 0x2 ;  /* 0x0000800024027a11 */ /* 0x000fc800078010ff */
[----:B------:R-:W-:-:S05]  /*3a00*/  LEA.HI.X R3, R36, c[0x0][0x204], R37, 0x2, P0 ;  /* 0x0000810024037a11 */ /* 0x000fca00000f1425 */
[----:B------:R0:W-:Y:S04]  /*3a10*/  STG.E [R2.64], R28 ;  /* 0x0000001c02007986 */ /* 0x0001e8000c10190a */
.L_x_545:
[----:B------:R-:W-:Y:S05]  /*3a20*/  BSYNC B1 ;  /* 0x0000000000017941 */ /* 0x000fea0003800000 */
.L_x_544:
        /* <DEDUP_REMOVED lines=54> */
.L_x_573:
        /* <DEDUP_REMOVED lines=57> */
.L_x_572:
        /* <DEDUP_REMOVED lines=35> */
.L_x_574:
[----:B------:R-:W-:-:S13]  /*4350*/  ISETP.LT.OR P4, PT, R21, c[0x0][0x314], P4 ;  /* 0x0000c50015007a0c */ /* 0x000fda0002781670 */
[----:B------:R-:W-:Y:S05]  /*4360*/  @!P4 BRA `(.L_x_571) ;  /* 0x000000f00000c947 */ /* 0x000fea0003800000 */
[----:B------:R-:W-:Y:S01]  /*4370*/  ISETP.GE.AND P0, PT, R23, R22, PT ;  /* 0x000000161700720c */ /* 0x000fe20003f06270 */
[----:B------:R-:W-:-:S12]  /*4380*/  BSSY B0, `(.L_x_575) ;  /* 0x0000004000007945 */ /* 0x000fd80003800000 */
[----:B------:R-:W-:Y:S05]  /*4390*/  @P0 BRA `(.L_x_576) ;  /* 0x0000002000000947 */ /* 0x000fea0003800000 */
[----:B------:R0:W5:Y:S04]  /*43a0*/  LDG.E.128 R12, [R30.64+-0x200] ;  /* 0xfffe000a1e0c7981 */ /* 0x000168000c1e1d00 */
[----:B------:R0:W5:Y:S02]  /*43b0*/  LDG.E.128 R16, [R30.64] ;  /* 0x0000000a1e107981 */ /* 0x000164000c1e1d00 */
.L_x_576:
[----:B------:R-:W-:Y:S05]  /*43c0*/  BSYNC B0 ;  /* 0x0000000000007941 */ /* 0x000fea0003800000 */
.L_x_575:
        /* <DEDUP_REMOVED lines=9> */
.L_x_571:
        /* <DEDUP_REMOVED lines=87> */
        .weak           $__internal_11_$__cuda_sm20_div_s64
        .type           $__internal_11_$__cuda_sm20_div_s64,@function
        .size           $__internal_11_$__cuda_sm20_div_s64,(.L_x_4871 - $__internal_11_$__cuda_sm20_div_s64)
$__internal_11_$__cuda_sm20_div_s64:
        /* <DEDUP_REMOVED lines=83> */
[----:B------:R-:W-:Y:S06]  /*4f00*/  RET.REL.NODEC R26 `(_ZN5flash32flash_fwd_splitkv_combine_kernelI23Flash_fwd_kernel_traitsILi256ELi64ELi64ELi4ELb0ELb0EN7cutlass10bfloat16_tE19Flash_kernel_traitsILi256ELi64ELi64ELi4ES3_EELi4ELi3ELb1EEEvNS_16Flash_fwd_paramsE) ;  /* 0xffffb0f01a007950 */ /* 0x000fec0003c3ffff */
.L_x_577:
        /* <DEDUP_REMOVED lines=15> */
.L_x_4871:


//--------------------- .text._ZN5flash32flash_fwd_splitkv_combine_kernelI23Flash_fwd_kernel_traitsILi256ELi64ELi64ELi4ELb0ELb0EN7cutlass10bfloat16_tE19Flash_kernel_traitsILi256ELi64ELi64ELi4ES3_EELi4ELi2ELb1EEEvNS_16Flash_fwd_paramsE --------------------------
	.section	.text._ZN5flash32flash_fwd_splitkv_combine_kernelI23Flash_fwd_kernel_traitsILi256ELi64ELi64ELi4ELb0ELb0EN7cutlass10bfloat16_tE19Flash_kernel_traitsILi256ELi64ELi64ELi4ES3_EELi4ELi2ELb1EEEvNS_16Flash_fwd_paramsE,"ax",@progbits
	.sectioninfo	@"SHI_REGISTERS=54"
	.align	128
        .global         _ZN5flash32flash_fwd_splitkv_combine_kernelI23Flash_fwd_kernel_traitsILi256ELi64ELi64ELi4ELb0ELb0EN7cutlass10bfloat16_tE19Flash_kernel_traitsILi256ELi64ELi64ELi4ES3_EELi4ELi2ELb1EEEvNS_16Flash_fwd_paramsE
        .type           _ZN5flash32flash_fwd_splitkv_combine_kernelI23Flash_fwd_kernel_traitsILi256ELi64ELi64ELi4ELb0ELb0EN7cutlass10bfloat16_tE19Flash_kernel_traitsILi256ELi64ELi64ELi4ES3_EELi4ELi2ELb1EEEvNS_16Flash_fwd_paramsE,@function
        .size           _ZN5flash32flash_fwd_splitkv_combine_kernelI23Flash_fwd_kernel_traitsILi256ELi64ELi64ELi4ELb0ELb0EN7cutlass10bfloat16_tE19Flash_kernel_traitsILi256ELi64ELi64ELi4ES3_EELi4ELi2ELb1EEEvNS_16Flash_fwd_paramsE,(.L_x_4872 - _ZN5flash32flash_fwd_splitkv_combine_kernelI23Flash_fwd_kernel_traitsILi256ELi64ELi64ELi4ELb0ELb0EN7cutlass10bfloat16_tE19Flash_kernel_traitsILi256ELi64ELi64ELi4ES3_EELi4ELi2ELb1EEEvNS_16Flash_fwd_paramsE)
        .other          _ZN5flash32flash_fwd_splitkv_combine_kernelI23Flash_fwd_kernel_traitsILi256ELi64ELi64ELi4ELb0ELb0EN7cutlass10bfloat16_tE19Flash_kernel_traitsILi256ELi64ELi64ELi4ES3_EELi4ELi2ELb1EEEvNS_16Flash_fwd_paramsE,@"STO_CUDA_ENTRY STV_DEFAULT"
_ZN5flash32flash_fwd_splitkv_combine_kernelI23Flash_fwd_kernel_traitsILi256ELi64ELi64ELi4ELb0ELb0EN7cutlass10bfloat16_tE19Flash_kernel_traitsILi256ELi64ELi64ELi4ES3_EELi4ELi2ELb1EEEvNS_16Flash_fwd_paramsE:
.text._ZN5flash32flash_fwd_splitkv_combine_kernelI23Flash_fwd_kernel_traitsILi256ELi64ELi64ELi4ELb0ELb0EN7cutlass10bfloat16_tE19Flash_kernel_traitsILi256ELi64ELi64ELi4ES3_EELi4ELi2ELb1EEEvNS_16Flash_fwd_paramsE:
        /* <DEDUP_REMOVED lines=23> */
[----:B------:R-:W-:Y:S05]  /*0170*/  CALL.REL.NOINC `($__internal_12_$__cuda_sm20_div_s64) ;  /* 0x0000479000007944 */ /* 0x000fea0003c00000 */
[----:B------:R-:W-:Y:S01]  /*0180*/  MOV R24, R0 ;  /* 0x0000000000187202 */ /* 0x000fe20000000f00 */
[----:B------:R-:W-:Y:S05]  /*0190*/  BRA `(.L_x_579) ;  /* 0x0000013000007947 */ /* 0x000fea0003800000 */
.L_x_578:
        /* <DEDUP_REMOVED lines=19> */
.L_x_579:
        /* <DEDUP_REMOVED lines=10> */
[----:B------:R-:W-:Y:S05]  /*0370*/  CALL.REL.NOINC `($__internal_12_$__cuda_sm20_div_s64) ;  /* 0x0000459000007944 */ /* 0x000fea0003c00000 */
[----:B------:R-:W-:Y:S02]  /*0380*/  MOV R12, R0 ;  /* 0x00000000000c7202 */ /* 0x000fe40000000f00 */
[----:B------:R-:W-:Y:S01]  /*0390*/  MOV R13, R25 ;  /* 0x00000019000d7202 */ /* 0x000fe20000000f00 */
[----:B------:R-:W-:Y:S05]  /*03a0*/  BRA `(.L_x_582) ;  /* 0x0000013000007947 */ /* 0x000fea0003800000 */
.L_x_581:
        /* <DEDUP_REMOVED lines=19> */
.L_x_582:
[----:B------:R-:W-:Y:S05]  /*04e0*/  BSYNC B0 ;  /* 0x0000000000007941 */ /* 0x000fea0003800000 */
.L_x_580:
        /* <DEDUP_REMOVED lines=44> */
.L_x_584:
        /* <DEDUP_REMOVED lines=19> */
.L_x_585:
[----:B------:R-:W-:Y:S05]  /*08e0*/  BSYNC B0 ;  /* 0x0000000000007941 */ /* 0x000fea0003800000 */
.L_x_583:
        /* <DEDUP_REMOVED lines=71> */
[----:B------:R-:W-:Y:S05]  /*0d60*/  CALL.REL.NOINC `($__internal_12_$__cuda_sm20_div_s64) ;  /* 0x00003ba000007944 */ /* 0x000fea0003c00000 */
[----:B------:R-:W-:Y:S02]  /*0d70*/  MOV R32, R0 ;  /* 0x0000000000207202 */ /* 0x000fe40000000f00 */
[----:B------:R-:W-:Y:S01]  /*0d80*/  MOV R33, R25 ;  /* 0x0000001900217202 */ /* 0x000fe20000000f00 */
[----:B------:R-:W-:Y:S05]  /*0d90*/  BRA `(.L_x_588) ;  /* 0x0000013000007947 */ /* 0x000fea0003800000 */
.L_x_587:
        /* <DEDUP_REMOVED lines=19> */
.L_x_588:
[----:B------:R-:W-:Y:S05]  /*0ed0*/  BSYNC B0 ;  /* 0x0000000000007941 */ /* 0x000fea0003800000 */
.L_x_586:
        /* <DEDUP_REMOVED lines=42> */
.L_x_590:
        /* <DEDUP_REMOVED lines=19> */
.L_x_591:
[----:B------:R-:W-:Y:S05]  /*12b0*/  BSYNC B0 ;  /* 0x0000000000007941 */ /* 0x000fea0003800000 */
.L_x_589:
        /* <DEDUP_REMOVED lines=132> */
.L_x_593:
[----:B------:R-:W-:Y:S05]  /*1b00*/  BSYNC B0 ;  /* 0x0000000000007941 */ /* 0x000fea0003800000 */
.L_x_592:
        /* <DEDUP_REMOVED lines=81> */
.L_x_598:
        /* <DEDUP_REMOVED lines=22> */
.L_x_599:
[----:B------:R-:W-:Y:S05]  /*2180*/  BSYNC B0 ;  /* 0x0000000000007941 */ /* 0x000fea0003800000 */
.L_x_597:
        /* <DEDUP_REMOVED lines=8> */
[----:B------:R-:W-:Y:S05]  /*2210*/  CALL.REL.NOINC `($__internal_12_$__cuda_sm20_div_s64) ;  /* 0x000026f000007944 */ /* 0x000fea0003c00000 */
        /* <DEDUP_REMOVED lines=10> */
.L_x_601:
        /* <DEDUP_REMOVED lines=22> */
.L_x_602:
[----:B------:R-:W-:Y:S05]  /*2420*/  BSYNC B0 ;  /* 0x0000000000007941 */ /* 0x000fea0003800000 */
.L_x_600:
        /* <DEDUP_REMOVED lines=11> */
[----:B------:R-:W-:Y:S05]  /*24e0*/  CALL.REL.NOINC `($__internal_12_$__cuda_sm20_div_s64) ;  /* 0x0000242000007944 */ /* 0x000fea0003c00000 */
        /* <DEDUP_REMOVED lines=9> */
.L_x_604:
        /* <DEDUP_REMOVED lines=22> */
.L_x_605:
[----:B------:R-:W-:Y:S05]  /*26e0*/  BSYNC B0 ;  /* 0x0000000000007941 */ /* 0x000fea0003800000 */
.L_x_603:
        /* <DEDUP_REMOVED lines=50> */
.L_x_607:
        /* <DEDUP_REMOVED lines=23> */
.L_x_608:
[----:B------:R-:W-:Y:S05]  /*2b80*/  BSYNC B0 ;  /* 0x0000000000007941 */ /* 0x000fea0003800000 */
.L_x_606:
        /* <DEDUP_REMOVED lines=19> */
.L_x_610:
        /* <DEDUP_REMOVED lines=22> */
.L_x_611:
[----:B------:R-:W-:Y:S05]  /*2e20*/  BSYNC B0 ;  /* 0x0000000000007941 */ /* 0x000fea0003800000 */
.L_x_609:
        /* <DEDUP_REMOVED lines=21> */
.L_x_613:
        /* <DEDUP_REMOVED lines=23> */
.L_x_614:
[----:B------:R-:W-:Y:S05]  /*30f0*/  BSYNC B0 ;  /* 0x0000000000007941 */ /* 0x000fea0003800000 */
.L_x_612:
        /* <DEDUP_REMOVED lines=38> */
.L_x_616:
        /* <DEDUP_REMOVED lines=23> */
.L_x_617:
[----:B------:R-:W-:Y:S05]  /*34d0*/  BSYNC B0 ;  /* 0x0000000000007941 */ /* 0x000fea0003800000 */
.L_x_615:
        /* <DEDUP_REMOVED lines=27> */
.L_x_619:
        /* <DEDUP_REMOVED lines=23> */
.L_x_620:
[----:B------:R-:W-:Y:S05]  /*3800*/  BSYNC B0 ;  /* 0x0000000000007941 */ /* 0x000fea0003800000 */
.L_x_618:
        /* <DEDUP_REMOVED lines=20> */
.L_x_596:
[----:B------:R-:W-:-:S04]  /*3950*/  LEA R2, P0, R34, c[0x0][0x200], 0x2 ;  /* 0x0000800022027a11 */ /* 0x000fc800078010ff */
[----:B------:R-:W-:-:S05]  /*3960*/  LEA.HI.X R3, R34, c[0x0][0x204], R35, 0x2, P0 ;  /* 0x0000810022037a11 */ /* 0x000fca00000f1423 */
[----:B------:R0:W-:Y:S04]  /*3970*/  STG.E [R2.64], R28 ;  /* 0x0000001c02007986 */ /* 0x0001e8000c10190a */
.L_x_595:
[----:B------:R-:W-:Y:S05]  /*3980*/  BSYNC B1 ;  /* 0x0000000000017941 */ /* 0x000fea0003800000 */
.L_x_594:
        /* <DEDUP_REMOVED lines=9> */
[----:B------:R-:W-:-:S04]  /*3a20*/  LOP3.LUT R3, R9, 0x3fffffe0, RZ, 0xc0, !PT ;  /* 0x3fffffe009037812 */ /* 0x000fc800078ec0ff */
[----:B------:R-:W-:Y:S01]  /*3a30*/  ISETP.GE.AND P0, PT, R0, c[0x0][0x314], PT ;  /* 0x0000c50000007a0c */ /* 0x000fe20003f06270 */
[----:B------:R-:W-:-:S03]  /*3a40*/  IMAD.MOV.U32 R0, RZ, RZ, RZ ;  /* 0x000000ffff007224 */ /* 0x000fc600078e00ff */
        /* <DEDUP_REMOVED lines=9> */
[----:B------:R-:W-:Y:S01]  /*3ae0*/  ISETP.GE.AND P0, PT, R20, 0x1, PT ;  /* 0x000000011400780c */ /* 0x000fe20003f06270 */
[----:B0-----:R-:W-:Y:S01]  /*3af0*/  CS2R R6, SRZ ;  /* 0x0000000000067805 */ /* 0x001fe2000001ff00 */
[----:B------:R-:W-:-:S11]  /*3b00*/  SHF.R.S32.HI R23, RZ, 0x5, R9 ;  /* 0x00000005ff177819 */ /* 0x000fd60000011409 */
        /* <DEDUP_REMOVED lines=28> */
.L_x_623:
        /* <DEDUP_REMOVED lines=57> */
.L_x_622:
        /* <DEDUP_REMOVED lines=35> */
.L_x_624:
[----:B------:R-:W-:-:S13]  /*4290*/  ISETP.LT.OR P4, PT, R21, c[0x0][0x314], P4 ;  /* 0x0000c50015007a0c */ /* 0x000fda0002781670 */
[----:B------:R-:W-:Y:S05]  /*42a0*/  @!P4 BRA `(.L_x_621) ;  /* 0x000000f00000c947 */ /* 0x000fea0003800000 */
[----:B------:R-:W-:Y:S01]  /*42b0*/  ISETP.GE.AND P0, PT, R23, R22, PT ;  /* 0x000000161700720c */ /* 0x000fe20003f06270 */
[----:B------:R-:W-:-:S12]  /*42c0*/  BSSY B0, `(.L_x_625) ;  /* 0x0000004000007945 */ /* 0x000fd80003800000 */
[----:B------:R-:W-:Y:S05]  /*42d0*/  @P0 BRA `(.L_x_626) ;  /* 0x0000002000000947 */ /* 0x000fea0003800000 */
[----:B------:R0:W5:Y:S04]  /*42e0*/  LDG.E.128 R12, [R30.64+-0x200] ;  /* 0xfffe000a1e0c7981 */ /* 0x000168000c1e1d00 */
[----:B------:R0:W5:Y:S02]  /*42f0*/  LDG.E.128 R16, [R30.64] ;  /* 0x0000000a1e107981 */ /* 0x000164000c1e1d00 */
.L_x_626:
[----:B------:R-:W-:Y:S05]  /*4300*/  BSYNC B0 ;  /* 0x0000000000007941 */ /* 0x000fea0003800000 */
.L_x_625:
        /* <DEDUP_REMOVED lines=9> */
.L_x_621:
        /* <DEDUP_REMOVED lines=87> */
        .weak           $__internal_12_$__cuda_sm20_div_s64
        .type           $__internal_12_$__cuda_sm20_div_s64,@function
        .size           $__internal_12_$__cuda_sm20_div_s64,(.L_x_4872 - $__internal_12_$__cuda_sm20_div_s64)
$__internal_12_$__cuda_sm20_div_s64:
        /* <DEDUP_REMOVED lines=83> */
[----:B------:R-:W-:Y:S06]  /*4e40*/  RET.REL.NODEC R38 `(_ZN5flash32flash_fwd_splitkv_combine_kernelI23Flash_fwd_kernel_traitsILi256ELi64ELi64ELi4ELb0ELb0EN7cutlass10bfloat16_tE19Flash_kernel_traitsILi256ELi64ELi64ELi4ES3_EELi4ELi2ELb1EEEvNS_16Flash_fwd_paramsE) ;  /* 0xffffb1b026007950 */ /* 0x000fec0003c3ffff */
.L_x_627:
        /* <DEDUP_REMOVED lines=11> */
.L_x_4872:


//--------------------- .text._ZN5flash32flash_fwd_splitkv_combine_kernelI23Flash_fwd_kernel_traitsILi256ELi64ELi64ELi4ELb0ELb0EN7cutlass10bfloat16_tE19Flash_kernel_traitsILi256ELi64ELi64ELi4ES3_EELi4ELi1ELb1EEEvNS_16Flash_fwd_paramsE --------------------------
	.section	.text._ZN5flash32flash_fwd_splitkv_combine_kernelI23Flash_fwd_kernel_traitsILi256ELi64ELi64ELi4ELb0ELb0EN7cutlass10bfloat16_tE19Flash_kernel_traitsILi256ELi64ELi64ELi4ES3_EELi4ELi1ELb1EEEvNS_16Flash_fwd_paramsE,"ax",@progbits
	.sectioninfo	@"SHI_REGISTERS=56"
	.align	128
        .global         _ZN5flash32flash_fwd_splitkv_combine_kernelI23Flash_fwd_kernel_traitsILi256ELi64ELi64ELi4ELb0ELb0EN7cutlass10bfloat16_tE19Flash_kernel_traitsILi256ELi64ELi64ELi4ES3_EELi4ELi1ELb1EEEvNS_16Flash_fwd_paramsE
        .type           _ZN5flash32flash_fwd_splitkv_combine_kernelI23Flash_fwd_kernel_traitsILi256ELi64ELi64ELi4ELb0ELb0EN7cutlass10bfloat16_tE19Flash_kernel_traitsILi256ELi64ELi64ELi4ES3_EELi4ELi1ELb1EEEvNS_16Flash_fwd_paramsE,@function
        .size           _ZN5flash32flash_fwd_splitkv_combine_kernelI23Flash_fwd_kernel_traitsILi256ELi64ELi64ELi4ELb0ELb0EN7cutlass10bfloat16_tE19Flash_kernel_traitsILi256ELi64ELi64ELi4ES3_EELi4ELi1ELb1EEEvNS_16Flash_fwd_paramsE,(.L_x_4873 - _ZN5flash32flash_fwd_splitkv_combine_kernelI23Flash_fwd_kernel_traitsILi256ELi64ELi64ELi4ELb0ELb0EN7cutlass10bfloat16_tE19Flash_kernel_traitsILi256ELi64ELi64ELi4ES3_EELi4ELi1ELb1EEEvNS_16Flash_fwd_paramsE)
        .other          _ZN5flash32flash_fwd_splitkv_combine_kernelI23Flash_fwd_kernel_traitsILi256ELi64ELi64ELi4ELb0ELb0EN7cutlass10bfloat16_tE19Flash_kernel_traitsILi256ELi64ELi64ELi4ES3_EELi4ELi1ELb1EEEvNS_16Flash_fwd_paramsE,@"STO_CUDA_ENTRY STV_DEFAULT"
_ZN5flash32flash_fwd_splitkv_combine_kernelI23Flash_fwd_kernel_traitsILi256ELi64ELi64ELi4ELb0ELb0EN7cutlass10bfloat16_tE19Flash_kernel_traitsILi256ELi64ELi64ELi4ES3_EELi4ELi1ELb1EEEvNS_16Flash_fwd_paramsE:
.text._ZN5flash32flash_fwd_splitkv_combine_kernelI23Flash_fwd_kernel_traitsILi256ELi64ELi64ELi4ELb0ELb0EN7cutlass10bfloat16_tE19Flash_kernel_traitsILi256ELi64ELi64ELi4ES3_EELi4ELi1ELb1EEEvNS_16Flash_fwd_paramsE:
        /* <DEDUP_REMOVED lines=23> */
[----:B------:R-:W-:Y:S05]  /*0170*/  CALL.REL.NOINC `($__internal_13_$__cuda_sm20_div_s64) ;  /* 0x000047e000007944 */ /* 0x000fea0003c00000 */
[----:B------:R-:W-:Y:S02]  /*0180*/  MOV R22, R0 ;  /* 0x0000000000167202 */ /* 0x000fe40000000f00 */
[----:B------:R-:W-:Y:S01]  /*0190*/  MOV R23, R21 ;  /* 0x0000001500177202 */ /* 0x000fe20000000f00 */
[----:B------:R-:W-:Y:S05]  /*01a0*/  BRA `(.L_x_629) ;  /* 0x0000013000007947 */ /* 0x000fea0003800000 */
.L_x_628:
        /* <DEDUP_REMOVED lines=19> */
.L_x_629:
        /* <DEDUP_REMOVED lines=10> */
[----:B------:R-:W-:Y:S05]  /*0380*/  CALL.REL.NOINC `($__internal_13_$__cuda_sm20_div_s64) ;  /* 0x000045d000007944 */ /* 0x000fea0003c00000 */
[----:B------:R-:W-:Y:S02]  /*0390*/  MOV R8, R0 ;  /* 0x0000000000087202 */ /* 0x000fe40000000f00 */
[----:B------:R-:W-:Y:S01]  /*03a0*/  MOV R9, R21 ;  /* 0x0000001500097202 */ /* 0x000fe20000000f00 */
[----:B------:R-:W-:Y:S05]  /*03b0*/  BRA `(.L_x_632) ;  /* 0x0000013000007947 */ /* 0x000fea0003800000 */
.L_x_631:
        /* <DEDUP_REMOVED lines=19> */
.L_x_632:
[----:B------:R-:W-:Y:S05]  /*04f0*/  BSYNC B0 ;  /* 0x0000000000007941 */ /* 0x000fea0003800000 */
.L_x_630:
        /* <DEDUP_REMOVED lines=44> */
.L_x_634:
        /* <DEDUP_REMOVED lines=19> */
.L_x_635:
[----:B------:R-:W-:Y:S05]  /*08f0*/  BSYNC B0 ;  /* 0x0000000000007941 */ /* 0x000fea0003800000 */
.L_x_633:
[----:B------:R-:W-:Y:S01]  /*0900*/  IABS R5, c[0x0][0x214] ;  /* 0x0000850000057a13 */ /* 0x000fe20000000000 */
[----:B------:R-:W-:Y:S01]  /*0910*/  IMAD.MOV.U32 R6, RZ, RZ, RZ ;  /* 0x000000ffff067224 */ /* 0x000fe200078e00ff */
[----:B------:R-:W-:Y:S01]  /*0920*/  ULDC UR4, c[0x0][0x214] ;  /* 0x0000850000047ab9 */ /* 0x000fe20000000800 */
[----:B------:R-:W-:Y:S01]  /*0930*/  BSSY B0, `(.L_x_636) ;  /* 0x000005c000007945 */ /* 0x000fe20003800000 */
[----:B------:R-:W0:Y:S01]  /*0940*/  I2F.RP R11, R5 ;  /* 0x00000005000b7306 */ /* 0x000e220000209400 */
[----:B------:R-:W-:Y:S02]  /*0950*/  UISETP.LT.AND UP0, UPT, URZ, UR4, UPT ;  /* 0x000000043f00728c */ /* 0x000fe4000bf01270 */
[----:B------:R-:W-:Y:S02]  /*0960*/  USHF.R.S32.HI UR7, URZ, 0x1f, UR4 ;  /* 0x0000001f3f077899 */ /* 0x000fe40008011404 */
[----:B------:R-:W-:-:S07]  /*0970*/  ULEA.HI.SX32 UR4, UR4, 0x1, 0x1 ;  /* 0x0000000104047891 */ /* 0x000fce000f8f0a3f */
[----:B------:R-:W-:Y:S01]  /*0980*/  @!UP0 UIADD3 UR4, UR7, URZ, URZ ;  /* 0x0000003f07048290 */ /* 0x000fe2000fffe03f */
[----:B0-----:R-:W0:Y:S02]  /*0990*/  MUFU.RCP R10, R11 ;  /* 0x0000000b000a7308 */ /* 0x001e240000001000 */
[----:B0-----:R-:W-:Y:S01]  /*09a0*/  IADD3 R10, R10, 0xffffffe, RZ ;  /* 0x0ffffffe0a0a7810 */ /* 0x001fe20007ffe0ff */
[----:B------:R-:W-:-:S05]  /*09b0*/  IMAD.MOV.U32 R11, RZ, RZ, c[0x0][0x1c0] ;  /* 0x00007000ff0b7624 */ /* 0x000fca00078e00ff */
[----:B------:R-:W0:Y:S02]  /*09c0*/  F2I.FTZ.U32.TRUNC.NTZ R7, R10 ;  /* 0x0000000a00077305 */ /* 0x000e24000021f000 */
[----:B0-----:R-:W-:-:S04]  /*09d0*/  IMAD.MOV R0, RZ, RZ, -R7 ;  /* 0x000000ffff007224 */ /* 0x001fc800078e0a07 */
        /* <DEDUP_REMOVED lines=8> */
[----:B------:R-:W-:Y:S01]  /*0a60*/  IMAD R0, R5, R0, R6 ;  /* 0x0000000005007224 */ /* 0x000fe200078e0206 */
[C---:B------:R-:W-:Y:S01]  /*0a70*/  IADD3 R6, R11.reuse, -0x1, RZ ;  /* 0xffffffff0b067810 */ /* 0x040fe20007ffe0ff */
[----:B------:R-:W-:-:S03]  /*0a80*/  IMAD R11, R11, c[0x0][0x214], RZ ;  /* 0x000085000b0b7a24 */ /* 0x000fc600078e02ff */
        /* <DEDUP_REMOVED lines=47> */
[----:B------:R-:W-:Y:S05]  /*0d80*/  CALL.REL.NOINC `($__internal_13_$__cuda_sm20_div_s64) ;  /* 0x00003bd000007944 */ /* 0x000fea0003c00000 */
[----:B------:R-:W-:Y:S02]  /*0d90*/  MOV R34, R0 ;  /* 0x0000000000227202 */ /* 0x000fe40000000f00 */
[----:B------:R-:W-:Y:S01]  /*0da0*/  MOV R35, R21 ;  /* 0x0000001500237202 */ /* 0x000fe20000000f00 */
[----:B------:R-:W-:Y:S05]  /*0db0*/  BRA `(.L_x_638) ;  /* 0x0000013000007947 */ /* 0x000fea0003800000 */
.L_x_637:
        /* <DEDUP_REMOVED lines=19> */
.L_x_638:
[----:B------:R-:W-:Y:S05]  /*0ef0*/  BSYNC B0 ;  /* 0x0000000000007941 */ /* 0x000fea0003800000 */
.L_x_636:
        /* <DEDUP_REMOVED lines=43> */
.L_x_640:
        /* <DEDUP_REMOVED lines=19> */
.L_x_641:
[----:B------:R-:W-:Y:S05]  /*12e0*/  BSYNC B0 ;  /* 0x0000000000007941 */ /* 0x000fea0003800000 */
.L_x_639:
[----:B------:R-:W-:Y:S01]  /*12f0*/  IABS R8, c[0x0][0x214] ;  /* 0x0000850000087a13 */ /* 0x000fe20000000000 */
[----:B------:R-:W-:Y:S01]  /*1300*/  ULDC.U8 UR4, c[0x0][0x329] ;  /* 0x0000ca4000047ab9 */ /* 0x000fe20000000000 */
[----:B------:R-:W-:Y:S01]  /*1310*/  ISETP.GT.AND P3, PT, R11, RZ, PT ;  /* 0x000000ff0b00720c */ /* 0x000fe20003f64270 */
[----:B------:R-:W-:Y:S01]  /*1320*/  IMAD.MOV.U32 R36, RZ, RZ, c[0x0][0x214] ;  /* 0x00008500ff247624 */ /* 0x000fe200078e00ff */
        /* <DEDUP_REMOVED lines=18> */
[----:B------:R-:W-:-:S04]  /*1450*/  LEA.HI.SX32 R0, R11, 0x1, 0x1 ;  /* 0x000000010b007811 */ /* 0x000fc800078f0aff */
[----:B------:R-:W-:-:S13]  /*1460*/  ISETP.GT.U32.AND P0, PT, R8, R5, PT ;  /* 0x000000050800720c */ /* 0x000fda0003f04070 */
[----:B------:R-:W-:Y:S01]  /*1470*/  @!P0 IMAD.IADD R5, R5, 0x1, -R8 ;  /* 0x0000000105058824 */ /* 0x000fe200078e0a08 */
[----:B------:R-:W-:Y:S02]  /*1480*/  @!P0 IADD3 R9, R9, 0x1, RZ ;  /* 0x0000000109098810 */ /* 0x000fe40007ffe0ff */
[----:B------:R-:W-:Y:S02]  /*1490*/  ISETP.NE.AND P0, PT, RZ, c[0x0][0x214], PT ;  /* 0x00008500ff007a0c */ /* 0x000fe40003f05270 */
[----:B------:R-:W-:Y:S02]  /*14a0*/  ISETP.GE.U32.AND P2, PT, R5, R8, PT ;  /* 0x000000080500720c */ /* 0x000fe40003f46070 */
[----:B------:R-:W-:-:S05]  /*14b0*/  SHF.R.S32.HI R5, RZ, 0x1f, R11 ;  /* 0x0000001fff057819 */ /* 0x000fca000001140b */
[----:B------:R-:W-:-:S06]  /*14c0*/  @!P3 IMAD.MOV R0, RZ, RZ, R5 ;  /* 0x000000ffff00b224 */ /* 0x000fcc00078e0205 */
[----:B------:R-:W-:-:S05]  /*14d0*/  @P2 IADD3 R9, R9, 0x1, RZ ;  /* 0x0000000109092810 */ /* 0x000fca0007ffe0ff */
[----:B------:R-:W-:Y:S01]  /*14e0*/  @!P1 IMAD.MOV R9, RZ, RZ, -R9 ;  /* 0x000000ffff099224 */ /* 0x000fe200078e0a09 */
[----:B------:R-:W-:-:S05]  /*14f0*/  @!P0 LOP3.LUT R9, RZ, c[0x0][0x214], RZ, 0x33, !PT ;  /* 0x00008500ff098a12 */ /* 0x000fca00078e33ff */
[----:B------:R-:W-:Y:S01]  /*1500*/  IMAD R7, R0, R9, RZ ;  /* 0x0000000900077224 */ /* 0x000fe200078e02ff */
[----:B------:R-:W-:-:S04]  /*1510*/  IABS R0, c[0x0][0x1c0] ;  /* 0x0000700000007a13 */ /* 0x000fc80000000000 */
[----:B------:R-:W-:Y:S01]  /*1520*/  IABS R5, R7 ;  /* 0x0000000700057213 */ /* 0x000fe20000000000 */
[----:B------:R-:W0:Y:S08]  /*1530*/  I2F.U32.RP R12, R0 ;  /* 0x00000000000c7306 */ /* 0x000e300000209000 */
[----:B------:R-:W1:Y:S08]  /*1540*/  I2F.RP R8, R5 ;  /* 0x0000000500087306 */ /* 0x000e700000209400 */
[----:B0-----:R-:W0:Y:S08]  /*1550*/  MUFU.RCP R26, R12 ;  /* 0x0000000c001a7308 */ /* 0x001e300000001000 */
[----:B-1----:R-:W1:Y:S01]  /*1560*/  MUFU.RCP R8, R8 ;  /* 0x0000000800087308 */ /* 0x002e620000001000 */
[----:B0-----:R-:W-:-:S02]  /*1570*/  IADD3 R26, R26, 0xffffffe, RZ ;  /* 0x0ffffffe1a1a7810 */ /* 0x001fc40007ffe0ff */
[----:B------:R-:W-:-:S05]  /*1580*/  IABS R12, c[0x0][0x1c0] ;  /* 0x00007000000c7a13 */ /* 0x000fca0000000000 */
[----:B------:R-:W0:Y:S01]  /*1590*/  F2I.FTZ.U32.TRUNC.NTZ R27, R26 ;  /* 0x0000001a001b7305 */ /* 0x000e22000021f000 */
[----:B------:R-:W-:Y:S01]  /*15a0*/  IMAD.MOV R12, RZ, RZ, -R12 ;  /* 0x000000ffff0c7224 */ /* 0x000fe200078e0a0c */
[----:B-1----:R-:W-:Y:S01]  /*15b0*/  IADD3 R24, R8, 0xffffffe, RZ ;  /* 0x0ffffffe08187810 */ /* 0x002fe20007ffe0ff */
[----:B------:R-:W-:-:S05]  /*15c0*/  IMAD.IADD R8, R6, 0x1, R5 ;  /* 0x0000000106087824 */ /* 0x000fca00078e0205 */
[----:B------:R-:W1:Y:S01]  /*15d0*/  F2I.FTZ.U32.TRUNC.NTZ R25, R24 ;  /* 0x0000001800197305 */ /* 0x000e62000021f000 */
[----:B------:R-:W-:Y:S01]  /*15e0*/  IABS R19, R8 ;  /* 0x0000000800137213 */ /* 0x000fe20000000000 */
[----:B0-----:R-:W-:Y:S02]  /*15f0*/  IMAD.MOV R9, RZ, RZ, -R27 ;  /* 0x000000ffff097224 */ /* 0x001fe400078e0a1b */
[----:B------:R-:W-:Y:S02]  /*1600*/  IMAD.MOV.U32 R26, RZ, RZ, RZ ;  /* 0x000000ffff1a7224 */ /* 0x000fe400078e00ff */
[----:B------:R-:W-:Y:S02]  /*1610*/  IMAD R6, R9, R0, RZ ;  /* 0x0000000009067224 */ /* 0x000fe400078e02ff */
[----:B-1----:R-:W-:Y:S02]  /*1620*/  IMAD.MOV R10, RZ, RZ, -R25 ;  /* 0x000000ffff0a7224 */ /* 0x002fe400078e0a19 */
[----:B------:R-:W-:-:S02]  /*1630*/  IMAD.MOV.U32 R24, RZ, RZ, RZ ;  /* 0x000000ffff187224 */ /* 0x000fc400078e00ff */
[----:B------:R-:W-:Y:S02]  /*1640*/  IMAD R10, R10, R5, RZ ;  /* 0x000000050a0a7224 */ /* 0x000fe400078e02ff */
[----:B------:R-:W-:-:S04]  /*1650*/  IMAD.HI.U32 R6, R27, R6, R26 ;  /* 0x000000061b067227 */ /* 0x000fc800078e001a */
[----:B------:R-:W-:Y:S01]  /*1660*/  IMAD.HI.U32 R10, R25, R10, R24 ;  /* 0x0000000a190a7227 */ /* 0x000fe200078e0018 */
[----:B------:R-:W-:Y:S01]  /*1670*/  IABS R24, R7 ;  /* 0x0000000700187213 */ /* 0x000fe20000000000 */
[----:B------:R-:W0:Y:S02]  /*1680*/  S2R R25, SR_TID.X ;  /* 0x0000000000197919 */ /* 0x000e240000002100 */
[----:B------:R-:W-:-:S04]  /*1690*/  IMAD.HI.U32 R9, R6, R21, RZ ;  /* 0x0000001506097227 */ /* 0x000fc800078e00ff */
[----:B------:R-:W-:Y:S02]  /*16a0*/  IMAD.MOV R24, RZ, RZ, -R24 ;  /* 0x000000ffff187224 */ /* 0x000fe400078e0a18 */
[----:B------:R-:W-:-:S04]  /*16b0*/  IMAD.HI.U32 R10, R10, R19, RZ ;  /* 0x000000130a0a7227 */ /* 0x000fc800078e00ff */
[----:B------:R-:W-:Y:S02]  /*16c0*/  IMAD R21, R9, R12, R21 ;  /* 0x0000000c09157224 */ /* 0x000fe400078e0215 */
[--C-:B------:R-:W-:Y:S02]  /*16d0*/  IMAD R24, R10, R24, R19.reuse ;  /* 0x000000180a187224 */ /* 0x100fe400078e0213 */
[----:B------:R-:W-:Y:S01]  /*16e0*/  IMAD.HI.U32 R6, R6, R19, RZ ;  /* 0x0000001306067227 */ /* 0x000fe200078e00ff */
[----:B------:R-:W-:Y:S02]  /*16f0*/  ISETP.GT.U32.AND P3, PT, R0, R21, PT ;  /* 0x000000150000720c */ /* 0x000fe40003f64070 */
[----:B------:R-:W-:Y:S01]  /*1700*/  ISETP.GT.U32.AND P0, PT, R5, R24, PT ;  /* 0x000000180500720c */ /* 0x000fe20003f04070 */
[----:B------:R-:W-:Y:S01]  /*1710*/  IMAD R19, R6, R12, R19 ;  /* 0x0000000c06137224 */ /* 0x000fe200078e0213 */
[C---:B------:R-:W-:Y:S02]  /*1720*/  LOP3.LUT R12, R8.reuse, R5, RZ, 0x3c, !PT ;  /* 0x00000005080c7212 */ /* 0x040fe400078e3cff */
[----:B------:R-:W-:-:S02]  /*1730*/  LOP3.LUT R8, R8, c[0x0][0x1c0], RZ, 0x3c, !PT ;  /* 0x0000700008087a12 */ /* 0x000fc400078e3cff */
[----:B------:R-:W-:Y:S02]  /*1740*/  ISETP.GT.U32.AND P1, PT, R0, R19, PT ;  /* 0x000000130000720c */ /* 0x000fe40003f24070 */
[----:B------:R-:W-:-:S03]  /*1750*/  ISETP.GE.AND P4, PT, R12, RZ, PT ;  /* 0x000000ff0c00720c */ /* 0x000fc60003f86270 */
[--C-:B------:R-:W-:Y:S01]  /*1760*/  @!P3 IMAD.IADD R21, R21, 0x1, -R0.reuse ;  /* 0x000000011515b824 */ /* 0x100fe200078e0a00 */
[----:B------:R-:W-:Y:S01]  /*1770*/  @!P3 IADD3 R9, R9, 0x1, RZ ;  /* 0x000000010909b810 */ /* 0x000fe20007ffe0ff */
[----:B------:R-:W-:Y:S01]  /*1780*/  @!P0 IMAD.IADD R24, R24, 0x1, -R5 ;  /* 0x0000000118188824 */ /* 0x000fe200078e0a05 */
[----:B------:R-:W-:Y:S02]  /*1790*/  @!P0 IADD3 R10, R10, 0x1, RZ ;  /* 0x000000010a0a8810 */ /* 0x000fe40007ffe0ff */
[----:B------:R-:W-:Y:S02]  /*17a0*/  ISETP.GE.U32.AND P6, PT, R21, R0, PT ;  /* 0x000000001500720c */ /* 0x000fe40003fc6070 */
[----:B------:R-:W-:Y:S01]  /*17b0*/  ISETP.GE.U32.AND P2, PT, R24, R5, PT ;  /* 0x000000051800720c */ /* 0x000fe20003f46070 */
[----:B------:R-:W-:Y:S01]  /*17c0*/  @!P1 IMAD.IADD R19, R19, 0x1, -R0 ;  /* 0x0000000113139824 */ /* 0x000fe200078e0a00 */
[----:B------:R-:W-:Y:S02]  /*17d0*/  ISETP.GE.AND P0, PT, R4, RZ, PT ;  /* 0x000000ff0400720c */ /* 0x000fe40003f06270 */
[----:B------:R-:W-:-:S02]  /*17e0*/  ISETP.GT.AND P3, PT, R3, RZ, PT ;  /* 0x000000ff0300720c */ /* 0x000fc40003f64270 */
[----:B------:R-:W-:Y:S02]  /*17f0*/  ISETP.GE.U32.AND P5, PT, R19, R0, PT ;  /* 0x000000001300720c */ /* 0x000fe40003fa6070 */
[----:B------:R-:W-:Y:S02]  /*1800*/  @!P1 IADD3 R6, R6, 0x1, RZ ;  /* 0x0000000106069810 */ /* 0x000fe40007ffe0ff */
[----:B------:R-:W-:Y:S02]  /*1810*/  LOP3.LUT R4, RZ, c[0x0][0x1c0], RZ, 0x33, !PT ;  /* 0x00007000ff047a12 */ /* 0x000fe400078e33ff */
[----:B------:R-:W-:Y:S02]  /*1820*/  @P6 IADD3 R9, R9, 0x1, RZ ;  /* 0x0000000109096810 */ /* 0x000fe40007ffe0ff */
[----:B------:R-:W-:Y:S02]  /*1830*/  ISETP.NE.AND P6, PT, R7, RZ, PT ;  /* 0x000000ff0700720c */ /* 0x000fe40003fc5270 */
[----:B------:R-:W-:Y:S01]  /*1840*/  @P2 IADD3 R10, R10, 0x1, RZ ;  /* 0x000000010a0a2810 */ /* 0x000fe20007ffe0ff */
[----:B------:R-:W-:Y:S01]  /*1850*/  IMAD.MOV.U32 R19, RZ, RZ, R9 ;  /* 0x000000ffff137224 */ /* 0x000fe200078e0009 */
[----:B------:R-:W-:-:S02]  /*1860*/  ISETP.GE.AND P2, PT, R8, RZ, PT ;  /* 0x000000ff0800720c */ /* 0x000fc40003f46270 */
[----:B------:R-:W-:Y:S01]  /*1870*/  ISETP.NE.AND P1, PT, RZ, UR4, PT ;  /* 0x00000004ff007c0c */ /* 0x000fe2000bf25270 */
[----:B------:R-:W-:Y:S01]  /*1880*/  @!P4 IMAD.MOV R10, RZ, RZ, -R10 ;  /* 0x000000ffff0ac224 */ /* 0x000fe200078e0a0a */
[----:B------:R-:W-:Y:S01]  /*1890*/  ISETP.NE.AND P4, PT, RZ, c[0x0][0x1c0], PT ;  /* 0x00007000ff007a0c */ /* 0x000fe20003f85270 */
[----:B------:R-:W-:Y:S01]  /*18a0*/  @!P0 IMAD.MOV R19, RZ, RZ, -R19 ;  /* 0x000000ffff138224 */ /* 0x000fe200078e0a13 */
[----:B0-----:R-:W-:Y:S02]  /*18b0*/  SHF.R.S32.HI R8, RZ, 0x1f, R25 ;  /* 0x0000001fff087819 */ /* 0x001fe40000011419 */
[----:B------:R-:W-:Y:S02]  /*18c0*/  SEL R36, R36, 0x1, !P1 ;  /* 0x0000000124247807 */ /* 0x000fe40004800000 */
[----:B------:R-:W-:Y:S02]  /*18d0*/  SEL R19, R4, R19, !P4 ;  /* 0x0000001304137207 */ /* 0x000fe40006000000 */
[----:B------:R-:W-:-:S02]  /*18e0*/  SHF.R.S32.HI R0, RZ, 0x1f, R3 ;  /* 0x0000001fff007819 */ /* 0x000fc40000011403 */
[----:B------:R-:W-:Y:S01]  /*18f0*/  @!P6 LOP3.LUT R10, RZ, R5, RZ, 0x33, !PT ;  /* 0x00000005ff0ae212 */ /* 0x000fe200078e33ff */
[----:B------:R-:W-:Y:S01]  /*1900*/  IMAD R12, R19, R36, RZ ;  /* 0x00000024130c7224 */ /* 0x000fe200078e02ff */
[----:B------:R-:W-:Y:S02]  /*1910*/  LEA.HI R8, R8, R25, RZ, 0x2 ;  /* 0x0000001908087211 */ /* 0x000fe400078f10ff */
[----:B------:R-:W-:Y:S02]  /*1920*/  @P5 IADD3 R6, R6, 0x1, RZ ;  /* 0x0000000106065810 */ /* 0x000fe40007ffe0ff */
[----:B------:R-:W-:Y:S01]  /*1930*/  LEA.HI.SX32 R9, R3, 0x1, 0x1 ;  /* 0x0000000103097811 */ /* 0x000fe200078f0aff */
[----:B------:R-:W-:Y:S01]  /*1940*/  @!P3 IMAD.MOV R9, RZ, RZ, R0 ;  /* 0x000000ffff09b224 */ /* 0x000fe200078e0200 */
[----:B------:R-:W-:Y:S01]  /*1950*/  ISETP.LT.U32.AND P0, PT, R22, R10, PT ;  /* 0x0000000a1600720c */ /* 0x000fe20003f01070 */
[----:B------:R-:W-:Y:S01]  /*1960*/  @!P2 IMAD.MOV R6, RZ, RZ, -R6 ;  /* 0x000000ffff06a224 */ /* 0x000fe200078e0a06 */
[----:B------:R-:W-:Y:S01]  /*1970*/  SHF.R.S32.HI R19, RZ, 0x1f, R10 ;  /* 0x0000001fff137819 */ /* 0x000fe2000001140a */
[----:B------:R-:W-:Y:S01]  /*1980*/  IMAD R9, R9, R12, RZ ;  /* 0x0000000c09097224 */ /* 0x000fe200078e02ff */
[----:B------:R-:W-:-:S02]  /*1990*/  SHF.R.S32.HI R0, RZ, 0x2, R8 ;  /* 0x00000002ff007819 */ /* 0x000fc40000011408 */
[-C--:B------:R-:W-:Y:S02]  /*19a0*/  ISETP.LT.AND.EX P2, PT, R23, R19.reuse, PT, P0 ;  /* 0x000000131700720c */ /* 0x080fe40003f41300 */
[----:B------:R-:W-:Y:S02]  /*19b0*/  ISETP.GE.AND P0, PT, R0, c[0x0][0x314], PT ;  /* 0x0000c50000007a0c */ /* 0x000fe40003f06270 */
[----:B------:R-:W-:Y:S02]  /*19c0*/  LOP3.LUT R8, R8, 0xfffffffc, RZ, 0xc0, !PT ;  /* 0xfffffffc08087812 */ /* 0x000fe400078ec0ff */
[----:B------:R-:W-:Y:S01]  /*19d0*/  SEL R5, R4, R6, !P4 ;  /* 0x0000000604057207 */ /* 0x000fe20006000000 */
[----:B------:R-:W-:Y:S01]  /*19e0*/  IMAD.MOV.U32 R4, RZ, RZ, -0x800000 ;  /* 0xff800000ff047424 */ /* 0x000fe200078e00ff */
[----:B------:R-:W-:Y:S01]  /*19f0*/  SEL R12, R22, R10, P2 ;  /* 0x0000000a160c7207 */ /* 0x000fe20001000000 */
[----:B------:R-:W-:Y:S01]  /*1a00*/  IMAD.IADD R21, R25, 0x1, -R8 ;  /* 0x0000000119157824 */ /* 0x000fe200078e0a08 */
[----:B------:R-:W-:-:S05]  /*1a10*/  SEL R10, R23, R19, P2 ;  /* 0x00000013170a7207 */ /* 0x000fca0001000000 */
        /* <DEDUP_REMOVED lines=17> */
.L_x_643:
[----:B------:R-:W-:Y:S05]  /*1b30*/  BSYNC B0 ;  /* 0x0000000000007941 */ /* 0x000fea0003800000 */
.L_x_642:
[----:B------:R-:W-:Y:S01]  /*1b40*/  ISETP.GT.AND P5, PT, R25, 0x7, PT ;  /* 0x000000071900780c */ /* 0x000fe20003fa4270 */
[----:B------:R-:W-:Y:S01]  /*1b50*/  IMAD.MOV.U32 R30, RZ, RZ, -0x800000 ;  /* 0xff800000ff1e7424 */ /* 0x000fe200078e00ff */
[----:B------:R-:W-:Y:S01]  /*1b60*/  ISETP.GT.AND P2, PT, R7, RZ, PT ;  /* 0x000000ff0700720c */ /* 0x000fe20003f44270 */
[----:B------:R-:W-:Y:S01]  /*1b70*/  IMAD R5, R5, R36, RZ ;  /* 0x0000002405057224 */ /* 0x000fe200078e02ff */
[----:B------:R-:W-:Y:S01]  /*1b80*/  BSSY B1, `(.L_x_644) ;  /* 0x00001e5000017945 */ /* 0x000fe20003800000 */
[----:B------:R-:W-:-:S08]  /*1b90*/  IMAD.MOV.U32 R29, RZ, RZ, 0x7f800000 ;  /* 0x7f800000ff1d7424 */ /* 0x000fd000078e00ff */
[----:B------:R-:W-:Y:S01]  /*1ba0*/  @!P5 IMAD R21, R0, 0x5, R21 ;  /* 0x000000050015d824 */ /* 0x000fe200078e0215 */
[----:B------:R-:W-:-:S04]  /*1bb0*/  @!P5 LEA.HI R6, R25, R25, RZ, 0x1 ;  /* 0x000000191906d211 */ /* 0x000fc800078f08ff */
[----:B-----5:R1:W-:Y:S01]  /*1bc0*/  @!P5 STS [R21.X4], R4 ;  /* 0x000000041500d388 */ /* 0x0203e20000004800 */
[C---:B------:R-:W-:Y:S01]  /*1bd0*/  @!P5 LOP3.LUT R8, R6.reuse, 0xfffffffe, RZ, 0xc0, !PT ;  /* 0xfffffffe0608d812 */ /* 0x040fe200078ec0ff */
[----:B------:R-:W-:-:S04]  /*1be0*/  @!P5 IMAD.SHL.U32 R6, R6, 0x2, RZ ;  /* 0x000000020606d824 */ /* 0x000fc800078e00ff */
[----:B------:R-:W-:Y:S01]  /*1bf0*/  @!P5 IMAD.IADD R19, R25, 0x1, -R8 ;  /* 0x000000011913d824 */ /* 0x000fe200078e0a08 */
[----:B------:R-:W-:Y:S02]  /*1c00*/  @!P5 LOP3.LUT R6, R6, 0xfffffffc, RZ, 0xc0, !PT ;  /* 0xfffffffc0606d812 */ /* 0x000fe400078ec0ff */
[----:B------:R-:W-:-:S03]  /*1c10*/  LEA.HI.SX32 R8, R7, 0x1, 0x1 ;  /* 0x0000000107087811 */ /* 0x000fc600078f0aff */
[----:B------:R-:W-:Y:S01]  /*1c20*/  @!P5 IMAD R6, R19, 0x14, R6 ;  /* 0x000000141306d824 */ /* 0x000fe200078e0206 */
[----:B------:R-:W-:Y:S01]  /*1c30*/  BAR.SYNC.DEFER_BLOCKING 0x0 ;  /* 0x0000000000007b1d */ /* 0x000fe20000010000 */
[----:B-1----:R-:W-:-:S05]  /*1c40*/  LOP3.LUT R4, R25, 0x1, RZ, 0xc0, !PT ;  /* 0x0000000119047812 */ /* 0x002fca00078ec0ff */
[----:B------:R1:W2:Y:S02]  /*1c50*/  @!P5 LDS R30, [R6] ;  /* 0x00000000061ed984 */ /* 0x0002a40000000800 */
[----:B-1----:R-:W-:-:S05]  /*1c60*/  SHF.R.S32.HI R6, RZ, 0x1f, R7 ;  /* 0x0000001fff067819 */ /* 0x002fca0000011407 */
[----:B------:R-:W-:Y:S01]  /*1c70*/  @!P2 IMAD.MOV R8, RZ, RZ, R6 ;  /* 0x000000ffff08a224 */ /* 0x000fe200078e0206 */
[----:B------:R-:W-:-:S03]  /*1c80*/  ISETP.EQ.U32.OR P2, PT, R4, 0x1, P5 ;  /* 0x000000010400780c */ /* 0x000fc60002f42470 */
[----:B------:R-:W-:Y:S01]  /*1c90*/  IMAD R8, R5, R8, RZ ;  /* 0x0000000805087224 */ /* 0x000fe200078e02ff */
[----:B--2---:R-:W1:Y:S02]  /*1ca0*/  SHFL.BFLY PT, R19, R30, 0x1, 0x1f ;  /* 0x0c201f001e137f89 */ /* 0x004e6400000e0000 */
[----:B-1----:R-:W-:-:S04]  /*1cb0*/  FMNMX.FTZ R19, R19, R30, !PT ;  /* 0x0000001e13137209 */ /* 0x002fc80007810000 */
[----:B------:R-:W-:-:S04]  /*1cc0*/  FSETP.NEU.FTZ.AND P0, PT, R19, -INF , PT ;  /* 0xff8000001300780b */ /* 0x000fc80003f1d000 */
[----:B------:R-:W-:-:S05]  /*1cd0*/  FSEL R19, R19, RZ, P0 ;  /* 0x000000ff13137208 */ /* 0x000fca0000000000 */
[----:B------:R-:W-:-:S04]  /*1ce0*/  FADD.FTZ R23, -R19, R30 ;  /* 0x0000001e13177221 */ /* 0x000fc80000010100 */
        /* <DEDUP_REMOVED lines=46> */
[----:B0-----:R-:W-:Y:S05]  /*1fd0*/  CALL.REL.NOINC `($__internal_13_$__cuda_sm20_div_s64) ;  /* 0x0000298000007944 */ /* 0x001fea0003c00000 */
[----:B------:R-:W-:Y:S02]  /*1fe0*/  IADD3 R23, P0, RZ, -R0, RZ ;  /* 0x80000000ff177210 */ /* 0x000fe40007f1e0ff */
[-C--:B------:R-:W-:Y:S02]  /*1ff0*/  MOV R43, R21.reuse ;  /* 0x00000015002b7202 */ /* 0x080fe40000000f00 */
[----:B------:R-:W-:Y:S01]  /*2000*/  IADD3.X R19, RZ, ~R21, RZ, P0, !PT ;  /* 0x80000015ff137210 */ /* 0x000fe200007fe4ff */
[----:B------:R-:W-:-:S04]  /*2010*/  IMAD.WIDE.U32 R38, R42, R23, R38 ;  /* 0x000000172a267225 */ /* 0x000fc800078e0026 */
[----:B------:R-:W-:Y:S01]  /*2020*/  IMAD R22, R19, R42, RZ ;  /* 0x0000002a13167224 */ /* 0x000fe200078e02ff */
[----:B------:R-:W-:Y:S02]  /*2030*/  MOV R32, R38 ;  /* 0x0000002600207202 */ /* 0x000fe40000000f00 */
[----:B------:R-:W-:Y:S01]  /*2040*/  MOV R42, R0 ;  /* 0x00000000002a7202 */ /* 0x000fe20000000f00 */
[----:B------:R-:W-:-:S05]  /*2050*/  IMAD R23, R5, R23, R22 ;  /* 0x0000001705177224 */ /* 0x000fca00078e0216 */
[----:B------:R-:W-:Y:S01]  /*2060*/  IADD3 R23, R39, R23, RZ ;  /* 0x0000001727177210 */ /* 0x000fe20007ffe0ff */
[----:B------:R-:W-:Y:S05]  /*2070*/  BRA `(.L_x_649) ;  /* 0x0000017000007947 */ /* 0x000fea0003800000 */
.L_x_648:
[----:B------:R-:W1:Y:S01]  /*2080*/  I2F.U32.RP R19, R42 ;  /* 0x0000002a00137306 */ /* 0x000e620000209000 */
[----:B------:R-:W-:Y:S01]  /*2090*/  ISETP.NE.U32.AND P0, PT, R42, RZ, PT ;  /* 0x000000ff2a00720c */ /* 0x000fe20003f05070 */
[----:B------:R-:W-:-:S06]  /*20a0*/  IMAD.MOV.U32 R43, RZ, RZ, RZ ;  /* 0x000000ffff2b7224 */ /* 0x000fcc00078e00ff */
[----:B-1----:R-:W1:Y:S02]  /*20b0*/  MUFU.RCP R22, R19 ;  /* 0x0000001300167308 */ /* 0x002e640000001000 */
[----:B-1----:R-:W-:-:S06]  /*20c0*/  IADD3 R22, R22, 0xffffffe, RZ ;  /* 0x0ffffffe16167810 */ /* 0x002fcc0007ffe0ff */
[----:B------:R-:W1:Y:S02]  /*20d0*/  F2I.FTZ.U32.TRUNC.NTZ R23, R22 ;  /* 0x0000001600177305 */ /* 0x000e64000021f000 */
[----:B-1----:R-:W-:Y:S02]  /*20e0*/  IMAD.MOV R0, RZ, RZ, -R23 ;  /* 0x000000ffff007224 */ /* 0x002fe400078e0a17 */
        /* <DEDUP_REMOVED lines=16> */
.L_x_649:
[----:B------:R-:W-:Y:S05]  /*21f0*/  BSYNC B0 ;  /* 0x0000000000007941 */ /* 0x000fea0003800000 */
.L_x_647:
        /* <DEDUP_REMOVED lines=8> */
[----:B0-----:R-:W-:Y:S05]  /*2280*/  CALL.REL.NOINC `($__internal_13_$__cuda_sm20_div_s64) ;  /* 0x000026d000007944 */ /* 0x001fea0003c00000 */
        /* <DEDUP_REMOVED lines=11> */
.L_x_651:
        /* <DEDUP_REMOVED lines=22> */
.L_x_652:
[----:B------:R-:W-:Y:S05]  /*24a0*/  BSYNC B0 ;  /* 0x0000000000007941 */ /* 0x000fea0003800000 */
.L_x_650:
        /* <DEDUP_REMOVED lines=12> */
[----:B------:R-:W-:Y:S05]  /*2570*/  CALL.REL.NOINC `($__internal_13_$__cuda_sm20_div_s64) ;  /* 0x000023e000007944 */ /* 0x000fea0003c00000 */
[-C--:B------:R-:W-:Y:S02]  /*2580*/  IADD3 R19, P0, RZ, -R0.reuse, RZ ;  /* 0x80000000ff137210 */ /* 0x080fe40007f1e0ff */
[----:B------:R-:W-:Y:S02]  /*2590*/  MOV R40, R0 ;  /* 0x0000000000287202 */ /* 0x000fe40000000f00 */
[----:B------:R-:W-:Y:S01]  /*25a0*/  IADD3.X R5, RZ, ~R21, RZ, P0, !PT ;  /* 0x80000015ff057210 */ /* 0x000fe200007fe4ff */
[----:B------:R-:W-:Y:S01]  /*25b0*/  IMAD.WIDE.U32 R38, R6, R19, R38 ;  /* 0x0000001306267225 */ /* 0x000fe200078e0026 */
[----:B------:R-:W-:-:S03]  /*25c0*/  MOV R41, R21 ;  /* 0x0000001500297202 */ /* 0x000fc60000000f00 */
[----:B------:R-:W-:-:S04]  /*25d0*/  IMAD R5, R5, R6, RZ ;  /* 0x0000000605057224 */ /* 0x000fc800078e02ff */
[----:B------:R-:W-:-:S05]  /*25e0*/  IMAD R5, R4, R19, R5 ;  /* 0x0000001304057224 */ /* 0x000fca00078e0205 */
[----:B------:R-:W-:Y:S01]  /*25f0*/  IADD3 R5, R39, R5, RZ ;  /* 0x0000000527057210 */ /* 0x000fe20007ffe0ff */
[----:B------:R-:W-:Y:S05]  /*2600*/  BRA `(.L_x_655) ;  /* 0x0000016000007947 */ /* 0x000fea0003800000 */
.L_x_654:
        /* <DEDUP_REMOVED lines=22> */
.L_x_655:
[----:B------:R-:W-:Y:S05]  /*2770*/  BSYNC B0 ;  /* 0x0000000000007941 */ /* 0x000fea0003800000 */
.L_x_653:
[-C--:B------:R-:W-:Y:S01]  /*2780*/  IMAD R0, R35, R18.reuse, RZ ;  /* 0x0000001223007224 */ /* 0x080fe200078e02ff */
[----:B------:R-:W-:Y:S01]  /*2790*/  SHF.R.S32.HI R6, RZ, 0x1f, R2 ;  /* 0x0000001fff067819 */ /* 0x000fe20000011402 */
[C---:B------:R-:W-:Y:S01]  /*27a0*/  IMAD.WIDE.U32 R22, R34.reuse, R18, RZ ;  /* 0x0000001222167225 */ /* 0x040fe200078e00ff */
[----:B------:R-:W-:Y:S01]  /*27b0*/  SHF.R.S32.HI R4, RZ, 0x1f, R26 ;  /* 0x0000001fff047819 */ /* 0x000fe2000001141a */
[----:B------:R-:W-:Y:S02]  /*27c0*/  BSSY B0, `(.L_x_656) ;  /* 0x0000040000007945 */ /* 0x000fe40003800000 */
[----:B------:R-:W-:Y:S02]  /*27d0*/  IMAD R35, R34, R17, R0 ;  /* 0x0000001122237224 */ /* 0x000fe400078e0200 */
[----:B------:R-:W-:Y:S02]  /*27e0*/  IMAD R21, R5, R2, RZ ;  /* 0x0000000205157224 */ /* 0x000fe400078e02ff */
[----:B------:R-:W-:Y:S01]  /*27f0*/  IMAD R19, R31, R26, RZ ;  /* 0x0000001a1f137224 */ /* 0x000fe200078e02ff */
[----:B------:R-:W-:Y:S01]  /*2800*/  IADD3 R35, R23, R35, RZ ;  /* 0x0000002317237210 */ /* 0x000fe20007ffe0ff */
[----:B------:R-:W-:-:S02]  /*2810*/  IMAD R21, R6, R38, R21 ;  /* 0x0000002606157224 */ /* 0x000fc400078e0215 */
[----:B------:R-:W-:Y:S02]  /*2820*/  IMAD R19, R4, R32, R19 ;  /* 0x0000002004137224 */ /* 0x000fe400078e0213 */
[-C--:B------:R-:W-:Y:S02]  /*2830*/  IMAD R0, R35, R16.reuse, RZ ;  /* 0x0000001023007224 */ /* 0x080fe400078e02ff */
[----:B------:R-:W-:-:S04]  /*2840*/  IMAD.WIDE.U32 R34, R22, R16, RZ ;  /* 0x0000001016227225 */ /* 0x000fc800078e00ff */
[----:B------:R-:W-:Y:S01]  /*2850*/  IMAD R23, R15, R22, R0 ;  /* 0x000000160f177224 */ /* 0x000fe200078e0200 */
[----:B------:R-:W-:Y:S01]  /*2860*/  SHF.R.S32.HI R22, RZ, 0x1f, R36 ;  /* 0x0000001fff167819 */ /* 0x000fe20000011424 */
[----:B------:R-:W-:-:S03]  /*2870*/  IMAD.WIDE.U32 R38, R38, R2, RZ ;  /* 0x0000000226267225 */ /* 0x000fc600078e00ff */
[----:B------:R-:W-:Y:S01]  /*2880*/  IADD3 R5, R35, R23, RZ ;  /* 0x0000001723057210 */ /* 0x000fe20007ffe0ff */
[-C--:B------:R-:W-:Y:S01]  /*2890*/  IMAD R23, R41, R36.reuse, RZ ;  /* 0x0000002429177224 */ /* 0x080fe200078e02ff */
[----:B------:R-:W-:Y:S01]  /*28a0*/  IADD3 R6, R39, R21, RZ ;  /* 0x0000001527067210 */ /* 0x000fe20007ffe0ff */
[----:B------:R-:W-:Y:S01]  /*28b0*/  IMAD.WIDE.U32 R36, R40, R36, RZ ;  /* 0x0000002428247225 */ /* 0x000fe200078e00ff */
[----:B------:R-:W-:-:S03]  /*28c0*/  LOP3.LUT R0, R43, R5, RZ, 0xfc, !PT ;  /* 0x000000052b007212 */ /* 0x000fc600078efcff */
[----:B------:R-:W-:Y:S01]  /*28d0*/  IMAD R23, R22, R40, R23 ;  /* 0x0000002816177224 */ /* 0x000fe200078e0217 */
[----:B------:R-:W-:Y:S01]  /*28e0*/  ISETP.NE.U32.AND P0, PT, R0, RZ, PT ;  /* 0x000000ff0000720c */ /* 0x000fe20003f05070 */
[----:B------:R-:W-:-:S04]  /*28f0*/  IMAD.WIDE.U32 R32, R32, R26, RZ ;  /* 0x0000001a20207225 */ /* 0x000fc800078e00ff */
[-C--:B------:R-:W-:Y:S01]  /*2900*/  IMAD R4, R7, R2.reuse, RZ ;  /* 0x0000000207047224 */ /* 0x080fe200078e02ff */
[----:B------:R-:W-:Y:S01]  /*2910*/  IADD3 R7, R37, R23, RZ ;  /* 0x0000001725077210 */ /* 0x000fe20007ffe0ff */
[----:B------:R-:W-:Y:S01]  /*2920*/  IMAD R3, R3, R2, RZ ;  /* 0x0000000203037224 */ /* 0x000fe200078e02ff */
[----:B------:R-:W-:-:S05]  /*2930*/  IADD3 R2, R33, R19, RZ ;  /* 0x0000001321027210 */ /* 0x000fca0007ffe0ff */
[----:B------:R-:W-:Y:S05]  /*2940*/  @!P0 BRA `(.L_x_657) ;  /* 0x0000010000008947 */ /* 0x000fea0003800000 */
[----:B------:R-:W-:Y:S01]  /*2950*/  IMAD.MOV.U32 R28, RZ, RZ, R42 ;  /* 0x000000ffff1c7224 */ /* 0x000fe200078e002a */
[----:B------:R-:W-:Y:S01]  /*2960*/  MOV R23, R43 ;  /* 0x0000002b00177202 */ /* 0x000fe20000000f00 */
[----:B------:R-:W-:Y:S01]  /*2970*/  IMAD.MOV.U32 R24, RZ, RZ, R34 ;  /* 0x000000ffff187224 */ /* 0x000fe200078e0022 */
[----:B------:R-:W-:Y:S02]  /*2980*/  MOV R22, 0x29a0 ;  /* 0x000029a000167802 */ /* 0x000fe40000000f00 */
[----:B------:R-:W-:Y:S05]  /*2990*/  CALL.REL.NOINC `($__internal_13_$__cuda_sm20_div_s64) ;  /* 0x00001fc000007944 */ /* 0x000fea0003c00000 */
        /* <DEDUP_REMOVED lines=11> */
.L_x_657:
        /* <DEDUP_REMOVED lines=23> */
.L_x_658:
[----:B------:R-:W-:Y:S05]  /*2bc0*/  BSYNC B0 ;  /* 0x0000000000007941 */ /* 0x000fea0003800000 */
.L_x_656:
        /* <DEDUP_REMOVED lines=11> */
[----:B------:R-:W-:-:S03]  /*2c80*/  IADD3.X R5, RZ, ~R21, RZ, P0, !PT ;  /* 0x80000015ff057210 */ /* 0x000fc600007fe4ff */
[----:B------:R-:W-:-:S04]  /*2c90*/  IMAD.WIDE.U32 R34, R18, R19, R34 ;  /* 0x0000001312227225 */ /* 0x000fc800078e0022 */
[----:B------:R-:W-:Y:S01]  /*2ca0*/  IMAD R22, R5, R18, RZ ;  /* 0x0000001205167224 */ /* 0x000fe200078e02ff */
[----:B------:R-:W-:Y:S02]  /*2cb0*/  MOV R18, R34 ;  /* 0x0000002200127202 */ /* 0x000fe40000000f00 */
[----:B------:R-:W-:Y:S01]  /*2cc0*/  MOV R34, R0 ;  /* 0x0000000000227202 */ /* 0x000fe20000000f00 */
[----:B------:R-:W-:-:S04]  /*2cd0*/  IMAD R17, R17, R19, R22 ;  /* 0x0000001311117224 */ /* 0x000fc800078e0216 */
[----:B------:R-:W-:Y:S02]  /*2ce0*/  IMAD.IADD R17, R35, 0x1, R17 ;  /* 0x0000000123117824 */ /* 0x000fe400078e0211 */
[----:B------:R-:W-:Y:S01]  /*2cf0*/  IMAD.MOV.U32 R35, RZ, RZ, R21 ;  /* 0x000000ffff237224 */ /* 0x000fe200078e0015 */
[----:B------:R-:W-:Y:S05]  /*2d00*/  BRA `(.L_x_661) ;  /* 0x0000017000007947 */ /* 0x000fea0003800000 */
.L_x_660:
        /* <DEDUP_REMOVED lines=23> */
.L_x_661:
[----:B------:R-:W-:Y:S05]  /*2e80*/  BSYNC B0 ;  /* 0x0000000000007941 */ /* 0x000fea0003800000 */
.L_x_659:
        /* <DEDUP_REMOVED lines=20> */
.L_x_663:
        /* <DEDUP_REMOVED lines=18> */
[----:B------:R-:W-:-:S04]  /*30f0*/  @!P0 LOP3.LUT R0, RZ, R16, RZ, 0x33, !PT ;  /* 0x00000010ff008212 */ /* 0x000fc800078e33ff */
[----:B------:R-:W-:Y:S01]  /*3100*/  MOV R40, R0 ;  /* 0x0000000000287202 */ /* 0x000fe20000000f00 */
[----:B------:R-:W-:-:S04]  /*3110*/  IMAD.MOV R5, RZ, RZ, -R0 ;  /* 0x000000ffff057224 */ /* 0x000fc800078e0a00 */
[----:B------:R-:W-:Y:S02]  /*3120*/  IMAD R16, R16, R5, R34 ;  /* 0x0000000510107224 */ /* 0x000fe400078e0222 */
.L_x_664:
[----:B------:R-:W-:Y:S05]  /*3130*/  BSYNC B0 ;  /* 0x0000000000007941 */ /* 0x000fea0003800000 */
.L_x_662:
[----:B------:R-:W-:Y:S01]  /*3140*/  SHF.R.S32.HI R0, RZ, 0x1f, R9 ;  /* 0x0000001fff007819 */ /* 0x000fe20000011409 */
[----:B------:R-:W-:Y:S01]  /*3150*/  IMAD R5, R41, R9, RZ ;  /* 0x0000000929057224 */ /* 0x000fe200078e02ff */
[----:B------:R-:W-:Y:S01]  /*3160*/  BSSY B0, `(.L_x_665) ;  /* 0x000003b000007945 */ /* 0x000fe20003800000 */
[----:B------:R-:W-:Y:S02]  /*3170*/  IMAD R48, R26, c[0x0][0x214], RZ ;  /* 0x000085001a307a24 */ /* 0x000fe400078e02ff */
[----:B------:R-:W-:Y:S01]  /*3180*/  IMAD R5, R0, R40, R5 ;  /* 0x0000002800057224 */ /* 0x000fe200078e0205 */
[----:B------:R-:W-:Y:S01]  /*3190*/  LOP3.LUT R0, R43, R13, RZ, 0xfc, !PT ;  /* 0x0000000d2b007212 */ /* 0x000fe200078efcff */
[----:B------:R-:W-:Y:S01]  /*31a0*/  IMAD.WIDE.U32 R34, R40, R9, RZ ;  /* 0x0000000928227225 */ /* 0x000fe200078e00ff */
[----:B------:R-:W-:Y:S02]  /*31b0*/  SHF.R.S32.HI R9, RZ, 0x1f, R3 ;  /* 0x0000001fff097819 */ /* 0x000fe40000011403 */
[----:B------:R-:W-:Y:S01]  /*31c0*/  ISETP.NE.U32.AND P0, PT, R0, RZ, PT ;  /* 0x000000ff0000720c */ /* 0x000fe20003f05070 */
[----:B------:R-:W-:Y:S01]  /*31d0*/  IMAD R22, R22, R3, RZ ;  /* 0x0000000316167224 */ /* 0x000fe200078e02ff */
[----:B------:R-:W-:Y:S01]  /*31e0*/  SHF.R.S32.HI R15, RZ, 0x1f, R48 ;  /* 0x0000001fff0f7819 */ /* 0x000fe20000011430 */
[----:B------:R-:W-:-:S02]  /*31f0*/  IMAD R17, R17, R48, RZ ;  /* 0x0000003011117224 */ /* 0x000fc400078e02ff */
        /* <DEDUP_REMOVED lines=13> */
[----:B------:R-:W-:Y:S05]  /*32d0*/  CALL.REL.NOINC `($__internal_13_$__cuda_sm20_div_s64) ;  /* 0x0000168000007944 */ /* 0x000fea0003c00000 */
        /* <DEDUP_REMOVED lines=12> */
.L_x_666:
        /* <DEDUP_REMOVED lines=23> */
.L_x_667:
[----:B------:R-:W-:Y:S05]  /*3510*/  BSYNC B0 ;  /* 0x0000000000007941 */ /* 0x000fea0003800000 */
.L_x_665:
        /* <DEDUP_REMOVED lines=28> */
.L_x_669:
        /* <DEDUP_REMOVED lines=23> */
.L_x_670:
[----:B------:R-:W-:Y:S05]  /*3850*/  BSYNC B0 ;  /* 0x0000000000007941 */ /* 0x000fea0003800000 */
.L_x_668:
[----:B------:R-:W-:Y:S01]  /*3860*/  IADD3 R33, P1, P0, R38, R36, R32 ;  /* 0x0000002426217210 */ /* 0x000fe2000783e020 */
[----:B------:R-:W-:Y:S01]  /*3870*/  IMAD R5, R5, R4, RZ ;  /* 0x0000000405057224 */ /* 0x000fe200078e02ff */
[----:B------:R-:W-:Y:S02]  /*3880*/  SHF.R.S32.HI R0, RZ, 0x1f, R8 ;  /* 0x0000001fff007819 */ /* 0x000fe40000011408 */
[----:B------:R-:W-:Y:S02]  /*3890*/  IADD3 R33, P3, P2, R34, R33, R48 ;  /* 0x0000002122217210 */ /* 0x000fe40007a7e030 */
[----:B------:R-:W-:Y:S02]  /*38a0*/  IADD3.X R2, R6, R7, R2, P1, P0 ;  /* 0x0000000706027210 */ /* 0x000fe40000fe0402 */
[----:B------:R-:W-:Y:S02]  /*38b0*/  IADD3 R46, P1, P0, R50, R33, R46 ;  /* 0x00000021322e7210 */ /* 0x000fe4000783e02e */
[----:B------:R-:W-:Y:S01]  /*38c0*/  IADD3.X R2, R16, R2, R3, P3, P2 ;  /* 0x0000000210027210 */ /* 0x000fe20001fe4403 */
[----:B------:R-:W-:-:S03]  /*38d0*/  IMAD R3, R19, R8, RZ ;  /* 0x0000000813037224 */ /* 0x000fc600078e02ff */
[----:B------:R-:W-:Y:S01]  /*38e0*/  IADD3.X R47, R14, R2, R9, P1, P0 ;  /* 0x000000020e2f7210 */ /* 0x000fe20000fe0409 */
[----:B------:R-:W-:Y:S01]  /*38f0*/  IMAD R0, R0, R18, R3 ;  /* 0x0000001200007224 */ /* 0x000fe200078e0203 */
[----:B------:R-:W-:-:S03]  /*3900*/  SHF.R.S32.HI R2, RZ, 0x1f, R4 ;  /* 0x0000001fff027819 */ /* 0x000fc60000011404 */
        /* <DEDUP_REMOVED lines=9> */
.L_x_646:
[----:B------:R-:W-:-:S04]  /*39a0*/  LEA R2, P0, R38, c[0x0][0x200], 0x2 ;  /* 0x0000800026027a11 */ /* 0x000fc800078010ff */
[----:B------:R-:W-:-:S05]  /*39b0*/  LEA.HI.X R3, R38, c[0x0][0x204], R39, 0x2, P0 ;  /* 0x0000810026037a11 */ /* 0x000fca00000f1427 */
[----:B------:R1:W-:Y:S04]  /*39c0*/  STG.E [R2.64], R29 ;  /* 0x0000001d02007986 */ /* 0x0003e8000c101908 */
.L_x_645:
[----:B------:R-:W-:Y:S05]  /*39d0*/  BSYNC B1 ;  /* 0x0000000000017941 */ /* 0x000fea0003800000 */
.L_x_644:
[----:B------:R-:W-:Y:S01]  /*39e0*/  LEA.HI R0, R25, R25, RZ, 0x1 ;  /* 0x0000001919007211 */ /* 0x000fe200078f08ff */
[----:B------:R-:W-:Y:S01]  /*39f0*/  IMAD.MOV.U32 R21, RZ, RZ, c[0x0][0x314] ;  /* 0x0000c500ff157624 */ /* 0x000fe200078e00ff */
[----:B------:R-:W-:Y:S01]  /*3a00*/  CS2R R4, SRZ ;  /* 0x0000000000047805 */ /* 0x000fe2000001ff00 */
[----:B------:R-:W-:Y:S01]  /*3a10*/  IMAD.MOV.U32 R8, RZ, RZ, RZ ;  /* 0x000000ffff087224 */ /* 0x000fe200078e00ff */
[----:B01----:R-:W-:Y:S02]  /*3a20*/  LOP3.LUT R2, R0, 0xfffffffe, RZ, 0xc0, !PT ;  /* 0xfffffffe00027812 */ /* 0x003fe400078ec0ff */
[----:B------:R-:W-:-:S03]  /*3a30*/  ISETP.GE.AND P0, PT, R21, 0x1, PT ;  /* 0x000000011500780c */ /* 0x000fc60003f06270 */
[----:B------:R-:W-:Y:S02]  /*3a40*/  IMAD.IADD R2, R25, 0x1, -R2 ;  /* 0x0000000119027824 */ /* 0x000fe400078e0a02 */
[----:B------:R-:W0:Y:S03]  /*3a50*/  S2R R25, SR_TID.X ;  /* 0x0000000000197919 */ /* 0x000e260000002100 */
[----:B------:R-:W-:-:S13]  /*3a60*/  ISETP.GE.OR P5, PT, R2, c[0x0][0x314], P5 ;  /* 0x0000c50002007a0c */ /* 0x000fda0002fa6670 */
[----:B------:R-:W-:Y:S02]  /*3a70*/  @!P5 FADD.FTZ R6, -R29, R30 ;  /* 0x0000001e1d06d221 */ /* 0x000fe40000010100 */
[----:B------:R-:W-:Y:S02]  /*3a80*/  @!P5 IMAD.SHL.U32 R7, R0, 0x2, RZ ;  /* 0x000000020007d824 */ /* 0x000fe400078e00ff */
[----:B------:R-:W-:-:S03]  /*3a90*/  @!P5 FMUL.FTZ R6, R6, 1.4426950216293334961 ;  /* 0x3fb8aa3b0606d820 */ /* 0x000fc60000410000 */
[----:B------:R-:W-:Y:S02]  /*3aa0*/  @!P5 LOP3.LUT R7, R7, 0xfffffffc, RZ, 0xc0, !PT ;  /* 0xfffffffc0707d812 */ /* 0x000fe400078ec0ff */
[----:B0-----:R-:W-:Y:S01]  /*3ab0*/  SHF.R.S32.HI R24, RZ, 0x1f, R25 ;  /* 0x0000001fff187819 */ /* 0x001fe20000011419 */
[----:B------:R-:W0:Y:S02]  /*3ac0*/  @!P5 MUFU.EX2 R6, R6 ;  /* 0x000000060006d308 */ /* 0x000e240000000800 */
[----:B------:R-:W-:Y:S01]  /*3ad0*/  @!P5 IMAD R7, R2, 0x14, R7 ;  /* 0x000000140207d824 */ /* 0x000fe200078e0207 */
[----:B------:R-:W-:Y:S01]  /*3ae0*/  LEA.HI R24, R24, R25, RZ, 0x5 ;  /* 0x0000001918187211 */ /* 0x000fe200078f28ff */
[----:B------:R-:W-:-:S03]  /*3af0*/  CS2R R2, SRZ ;  /* 0x0000000000027805 */ /* 0x000fc6000001ff00 */
[----:B------:R-:W-:Y:S02]  /*3b00*/  LOP3.LUT R0, R24, 0x3fffffe0, RZ, 0xc0, !PT ;  /* 0x3fffffe018007812 */ /* 0x000fe400078ec0ff */
[----:B------:R-:W-:Y:S02]  /*3b10*/  SHF.R.S32.HI R24, RZ, 0x5, R24 ;  /* 0x00000005ff187819 */ /* 0x000fe40000011418 */
[----:B------:R-:W-:Y:S01]  /*3b20*/  IADD3 R25, -R0, R25, RZ ;  /* 0x0000001900197210 */ /* 0x000fe20007ffe1ff */
[----:B------:R-:W-:-:S03]  /*3b30*/  IMAD.MOV.U32 R0, RZ, RZ, RZ ;  /* 0x000000ffff007224 */ /* 0x000fc600078e00ff */
[----:B------:R-:W-:Y:S01]  /*3b40*/  SHF.L.U32 R25, R25, 0x2, RZ ;  /* 0x0000000219197819 */ /* 0x000fe200000006ff */
[----:B0-----:R0:W-:Y:S02]  /*3b50*/  @!P5 STS [R7], R6 ;  /* 0x000000060700d388 */ /* 0x0011e40000000800 */
[----:B0-----:R-:W-:Y:S02]  /*3b60*/  CS2R R6, SRZ ;  /* 0x0000000000067805 */ /* 0x001fe4000001ff00 */
        /* <DEDUP_REMOVED lines=29> */
.L_x_673:
        /* <DEDUP_REMOVED lines=57> */
.L_x_672:
        /* <DEDUP_REMOVED lines=35> */
.L_x_674:
[----:B------:R-:W-:-:S13]  /*4300*/  ISETP.LT.OR P4, PT, R22, c[0x0][0x314], P4 ;  /* 0x0000c50016007a0c */ /* 0x000fda0002781670 */
[----:B------:R-:W-:Y:S05]  /*4310*/  @!P4 BRA `(.L_x_671) ;  /* 0x000000f00000c947 */ /* 0x000fea0003800000 */
[----:B------:R-:W-:Y:S01]  /*4320*/  ISETP.GE.AND P0, PT, R24, R23, PT ;  /* 0x000000171800720c */ /* 0x000fe20003f06270 */
[----:B------:R-:W-:-:S12]  /*4330*/  BSSY B0, `(.L_x_675) ;  /* 0x0000004000007945 */ /* 0x000fd80003800000 */
[----:B------:R-:W-:Y:S05]  /*4340*/  @P0 BRA `(.L_x_676) ;  /* 0x0000002000000947 */ /* 0x000fea0003800000 */
[----:B------:R0:W5:Y:S04]  /*4350*/  LDG.E.128 R12, [R30.64+-0x200] ;  /* 0xfffe00081e0c7981 */ /* 0x000168000c1e1d00 */
[----:B------:R0:W5:Y:S02]  /*4360*/  LDG.E.128 R16, [R30.64] ;  /* 0x000000081e107981 */ /* 0x000164000c1e1d00 */
.L_x_676:
[----:B------:R-:W-:Y:S05]  /*4370*/  BSYNC B0 ;  /* 0x0000000000007941 */ /* 0x000fea0003800000 */
.L_x_675:
        /* <DEDUP_REMOVED lines=9> */
.L_x_671:
[----:B------:R-:W-:Y:S02]  /*4410*/  IADD3 R24, R24, UR6, RZ ;  /* 0x0000000618187c10 */ /* 0x000fe4000fffe0ff */
[----:B------:R-:W-:-:S02]  /*4420*/  F2FP.BF16.PACK_AB R9, R5, R6 ;  /* 0x000000060509723e */ /* 0x000fc400000010ff */
[----:B------:R-:W-:Y:S02]  /*4430*/  ISETP.GE.AND P0, PT, R24, R20, PT ;  /* 0x000000141800720c */ /* 0x000fe40003f06270 */
[----:B------:R-:W-:Y:S02]  /*4440*/  F2FP.BF16.PACK_AB R8, R7, R8 ;  /* 0x000000080708723e */ /* 0x000fe400000010ff */
[----:B------:R-:W-:Y:S02]  /*4450*/  F2FP.BF16.PACK_AB R4, R3, R4 ;  /* 0x000000040304723e */ /* 0x000fe400000010ff */
[----:B------:R-:W-:-:S07]  /*4460*/  F2FP.BF16.PACK_AB R5, R0, R2 ;  /* 0x000000020005723e */ /* 0x000fce00000010ff */
[----:B------:R-:W-:Y:S05]  /*4470*/  @P0 EXIT ;  /* 0x000000000000094d */ /* 0x000fea0003800000 */
[-C--:B------:R-:W-:Y:S02]  /*4480*/  IABS R6, R11.reuse ;  /* 0x0000000b00067213 */ /* 0x080fe40000000000 */
[----:B------:R-:W-:Y:S02]  /*4490*/  IABS R10, R24 ;  /* 0x00000018000a7213 */ /* 0x000fe40000000000 */
[----:B------:R-:W1:Y:S01]  /*44a0*/  I2F.RP R2, R6 ;  /* 0x0000000600027306 */ /* 0x000e620000209400 */
[----:B------:R-:W-:-:S05]  /*44b0*/  IABS R7, R11 ;  /* 0x0000000b00077213 */ /* 0x000fca0000000000 */
[----:B------:R-:W-:Y:S02]  /*44c0*/  IMAD.MOV R7, RZ, RZ, -R7 ;  /* 0x000000ffff077224 */ /* 0x000fe400078e0a07 */
[----:B-1----:R-:W1:Y:S02]  /*44d0*/  MUFU.RCP R12, R2 ;  /* 0x00000002000c7308 */ /* 0x002e640000001000 */
[----:B-1----:R-:W-:-:S06]  /*44e0*/  IADD3 R12, R12, 0xffffffe, RZ ;  /* 0x0ffffffe0c0c7810 */ /* 0x002fcc0007ffe0ff */
[----:B------:R-:W1:Y:S02]  /*44f0*/  F2I.FTZ.U32.TRUNC.NTZ R13, R12 ;  /* 0x0000000c000d7305 */ /* 0x000e64000021f000 */
[----:B-1----:R-:W-:Y:S02]  /*4500*/  IMAD.MOV R0, RZ, RZ, -R13 ;  /* 0x000000ffff007224 */ /* 0x002fe400078e0a0d */
[----:B------:R-:W-:Y:S02]  /*4510*/  IMAD.MOV.U32 R12, RZ, RZ, RZ ;  /* 0x000000ffff0c7224 */ /* 0x000fe400078e00ff */
[----:B------:R-:W-:Y:S01]  /*4520*/  IMAD R3, R0, R6, RZ ;  /* 0x0000000600037224 */ /* 0x000fe200078e02ff */
[----:B------:R-:W-:-:S03]  /*4530*/  IABS R0, c[0x0][0x214] ;  /* 0x0000850000007a13 */ /* 0x000fc60000000000 */
[----:B------:R-:W-:-:S06]  /*4540*/  IMAD.HI.U32 R3, R13, R3, R12 ;  /* 0x000000030d037227 */ /* 0x000fcc00078e000c */
[----:B------:R-:W-:Y:S02]  /*4550*/  IMAD.HI.U32 R2, R3, R10, RZ ;  /* 0x0000000a03027227 */ /* 0x000fe400078e00ff */
[----:B------:R-:W1:Y:S02]  /*4560*/  I2F.RP R3, R0 ;  /* 0x0000000000037306 */ /* 0x000e640000209400 */
[----:B------:R-:W-:-:S05]  /*4570*/  IMAD R7, R2, R7, R10 ;  /* 0x0000000702077224 */ /* 0x000fca00078e020a */
[----:B------:R-:W-:Y:S01]  /*4580*/  ISETP.GT.U32.AND P1, PT, R6, R7, PT ;  /* 0x000000070600720c */ /* 0x000fe20003f24070 */
[----:B-1----:R-:W1:-:S12]  /*4590*/  MUFU.RCP R3, R3 ;  /* 0x0000000300037308 */ /* 0x002e580000001000 */
[----:B------:R-:W-:Y:S01]  /*45a0*/  @!P1 IMAD.IADD R7, R7, 0x1, -R6 ;  /* 0x0000000107079824 */ /* 0x000fe200078e0a06 */
[----:B------:R-:W-:Y:S02]  /*45b0*/  @!P1 IADD3 R2, R2, 0x1, RZ ;  /* 0x0000000102029810 */ /* 0x000fe40007ffe0ff */
[----:B------:R-:W-:Y:S02]  /*45c0*/  ISETP.NE.AND P1, PT, R11, RZ, PT ;  /* 0x000000ff0b00720c */ /* 0x000fe40003f25270 */
[----:B------:R-:W-:Y:S02]  /*45d0*/  ISETP.GE.U32.AND P2, PT, R7, R6, PT ;  /* 0x000000060700720c */ /* 0x000fe40003f46070 */
[----:B------:R-:W-:-:S04]  /*45e0*/  LOP3.LUT R6, R24, R11, RZ, 0x3c, !PT ;  /* 0x0000000b18067212 */ /* 0x000fc800078e3cff */
[----:B------:R-:W-:Y:S02]  /*45f0*/  ISETP.GE.AND P0, PT, R6, RZ, PT ;  /* 0x000000ff0600720c */ /* 0x000fe40003f06270 */
[----:B-1----:R-:W-:-:S04]  /*4600*/  IADD3 R6, R3, 0xffffffe, RZ ;  /* 0x0ffffffe03067810 */ /* 0x002fc80007ffe0ff */
[----:B------:R-:W1:Y:S01]  /*4610*/  F2I.FTZ.U32.TRUNC.NTZ R7, R6 ;  /* 0x0000000600077305 */ /* 0x000e62000021f000 */
[----:B------:R-:W-:-:S06]  /*4620*/  @P2 IADD3 R2, R2, 0x1, RZ ;  /* 0x0000000102022810 */ /* 0x000fcc0007ffe0ff */
[----:B------:R-:W-:Y:S01]  /*4630*/  @!P0 IMAD.MOV R2, RZ, RZ, -R2 ;  /* 0x000000ffff028224 */ /* 0x000fe200078e0a02 */
[----:B------:R-:W-:-:S05]  /*4640*/  @!P1 LOP3.LUT R2, RZ, R11, RZ, 0x33, !PT ;  /* 0x0000000bff029212 */ /* 0x000fca00078e33ff */
[----:B------:R-:W-:Y:S02]  /*4650*/  IMAD R13, R2, R11, RZ ;  /* 0x0000000b020d7224 */ /* 0x000fe400078e02ff */
[----:B-1----:R-:W-:Y:S02]  /*4660*/  IMAD.MOV R3, RZ, RZ, -R7 ;  /* 0x000000ffff037224 */ /* 0x002fe400078e0a07 */
[----:B------:R-:W-:Y:S02]  /*4670*/  IMAD.IADD R10, R24, 0x1, -R13 ;  /* 0x00000001180a7824 */ /* 0x000fe400078e0a0d */
[----:B------:R-:W-:Y:S02]  /*4680*/  IMAD R11, R3, R0, RZ ;  /* 0x00000000030b7224 */ /* 0x000fe400078e02ff */
[----:B------:R-:W-:Y:S01]  /*4690*/  IMAD.MOV.U32 R6, RZ, RZ, RZ ;  /* 0x000000ffff067224 */ /* 0x000fe200078e00ff */
[----:B------:R-:W-:Y:S02]  /*46a0*/  IABS R3, R10 ;  /* 0x0000000a00037213 */ /* 0x000fe40000000000 */
[----:B------:R-:W-:Y:S01]  /*46b0*/  LOP3.LUT R10, R10, c[0x0][0x214], RZ, 0x3c, !PT ;  /* 0x000085000a0a7a12 */ /* 0x000fe200078e3cff */
[----:B------:R-:W-:-:S03]  /*46c0*/  IMAD.HI.U32 R11, R7, R11, R6 ;  /* 0x0000000b070b7227 */ /* 0x000fc600078e0006 */
[----:B------:R-:W-:-:S03]  /*46d0*/  ISETP.GE.AND P1, PT, R10, RZ, PT ;  /* 0x000000ff0a00720c */ /* 0x000fc60003f26270 */
        /* <DEDUP_REMOVED lines=19> */
[----:B------:R-:W-:-:S04]  /*4810*/  IMAD.WIDE.U32 R6, R11, c[0x0][0x1f0], R6 ;  /* 0x00007c000b067a25 */ /* 0x000fc800078e0006 */
[----:B------:R-:W-:Y:S02]  /*4820*/  IMAD.IADD R13, R24, 0x1, -R13 ;  /* 0x00000001180d7824 */ /* 0x000fe400078e0a0d */
        /* <DEDUP_REMOVED lines=19> */
        .weak           $__internal_13_$__cuda_sm20_div_s64
        .type           $__internal_13_$__cuda_sm20_div_s64,@function
        .size           $__internal_13_$__cuda_sm20_div_s64,(.L_x_4873 - $__internal_13_$__cuda_sm20_div_s64)
$__internal_13_$__cuda_sm20_div_s64:
        /* <DEDUP_REMOVED lines=17> */
[----:B------:R-:W-:-:S04]  /*4a70*/  IMAD.HI.U32 R21, R53, R0, RZ ;  /* 0x0000000035157227 */ /* 0x000fc800078e00ff */
[----:B------:R-:W-:-:S04]  /*4a80*/  IMAD.HI.U32 R19, P2, R53, R19, R44 ;  /* 0x0000001335137227 */ /* 0x000fc8000784002c */
[----:B------:R-:W-:Y:S02]  /*4a90*/  IMAD R0, R53, R0, RZ ;  /* 0x0000000035007224 */ /* 0x000fe400078e02ff */
[----:B------:R-:W-:-:S03]  /*4aa0*/  IMAD.X R21, R21, 0x1, R53, P0 ;  /* 0x0000000115157824 */ /* 0x000fc600000e0635 */
[----:B------:R-:W-:-:S04]  /*4ab0*/  IADD3 R53, P0, R0, R19, RZ ;  /* 0x0000001300357210 */ /* 0x000fc80007f1e0ff */
[----:B------:R-:W-:Y:S01]  /*4ac0*/  IADD3.X R21, RZ, RZ, R21, P0, P2 ;  /* 0x000000ffff157210 */ /* 0x000fe200007e4415 */
[----:B------:R-:W-:Y:S01]  /*4ad0*/  IMAD.WIDE.U32 R44, R53, R40, RZ ;  /* 0x00000028352c7225 */ /* 0x000fe200078e00ff */
[----:B------:R-:W-:-:S03]  /*4ae0*/  ISETP.GE.AND P2, PT, R23, RZ, PT ;  /* 0x000000ff1700720c */ /* 0x000fc60003f46270 */
[----:B------:R-:W-:Y:S01]  /*4af0*/  IMAD R19, R53, R41, R45 ;  /* 0x0000002935137224 */ /* 0x000fe200078e022d */
[----:B------:R-:W-:-:S03]  /*4b00*/  IADD3 R44, P0, RZ, -R44, RZ ;  /* 0x8000002cff2c7210 */ /* 0x000fc60007f1e0ff */
[----:B------:R-:W-:Y:S02]  /*4b10*/  IMAD R19, R21, R40, R19 ;  /* 0x0000002815137224 */ /* 0x000fe400078e0213 */
[----:B------:R-:W-:-:S04]  /*4b20*/  IMAD.HI.U32 R52, R53, R44, RZ ;  /* 0x0000002c35347227 */ /* 0x000fc800078e00ff */
[----:B------:R-:W-:-:S04]  /*4b30*/  IMAD.X R19, RZ, RZ, ~R19, P0 ;  /* 0x000000ffff137224 */ /* 0x000fc800000e0e13 */
[----:B------:R-:W-:-:S04]  /*4b40*/  IMAD.WIDE.U32 R52, P0, R53, R19, R52 ;  /* 0x0000001335347225 */ /* 0x000fc80007800034 */
[----:B------:R-:W-:-:S04]  /*4b50*/  IMAD.HI.U32 R0, R21, R19, RZ ;  /* 0x0000001315007227 */ /* 0x000fc800078e00ff */
[----:B------:R-:W-:-:S04]  /*4b60*/  IMAD.HI.U32 R44, P4, R21, R44, R52 ;  /* 0x0000002c152c7227 */ /* 0x000fc80007880034 */
[----:B------:R-:W-:Y:S02]  /*4b70*/  IMAD R19, R21, R19, RZ ;  /* 0x0000001315137224 */ /* 0x000fe400078e02ff */
[----:B------:R-:W-:Y:S01]  /*4b80*/  IMAD.X R0, R0, 0x1, R21, P0 ;  /* 0x0000000100007824 */ /* 0x000fe200000e0615 */
[----:B------:R-:W-:Y:S01]  /*4b90*/  IADD3 R21, P0, RZ, -R28, RZ ;  /* 0x8000001cff157210 */ /* 0x000fe20007f1e0ff */
        /* <DEDUP_REMOVED lines=22> */
[----:B------:R-:W-:-:S04]  /*4d00*/  SEL R21, R44, R21, P3 ;  /* 0x000000152c157207 */ /* 0x000fc80001800000 */
[----:B------:R-:W-:Y:S01]  /*4d10*/  ISETP.GE.U32.AND P0, PT, R21, R40, PT ;  /* 0x000000281500720c */ /* 0x000fe20003f06070 */
[----:B------:R-:W-:Y:S01]  /*4d20*/  IMAD.X R40, R19, 0x1, ~R41, P2 ;  /* 0x0000000113287824 */ /* 0x000fe200010e0e29 */
[----:B------:R-:W-:-:S04]  /*4d30*/  IADD3 R21, P2, R28, 0x1, RZ ;  /* 0x000000011c157810 */ /* 0x000fc80007f5e0ff */
[----:B------:R-:W-:Y:S01]  /*4d40*/  SEL R40, R40, R19, P3 ;  /* 0x0000001328287207 */ /* 0x000fe20001800000 */
[----:B------:R-:W-:Y:S01]  /*4d50*/  IMAD.X R19, RZ, RZ, R0, P2 ;  /* 0x000000ffff137224 */ /* 0x000fe200010e0600 */
[----:B------:R-:W-:Y:S02]  /*4d60*/  SEL R21, R21, R28, P3 ;  /* 0x0000001c15157207 */ /* 0x000fe40001800000 */
[----:B------:R-:W-:Y:S01]  /*4d70*/  ISETP.GE.U32.AND.EX P2, PT, R40, R41, PT, P0 ;  /* 0x000000292800720c */ /* 0x000fe20003f46100 */
[----:B------:R-:W-:Y:S01]  /*4d80*/  IMAD.MOV.U32 R40, RZ, RZ, R22 ;  /* 0x000000ffff287224 */ /* 0x000fe200078e0016 */
[----:B------:R-:W-:Y:S01]  /*4d90*/  SEL R19, R19, R0, P3 ;  /* 0x0000000013137207 */ /* 0x000fe20001800000 */
[----:B------:R-:W-:Y:S01]  /*4da0*/  IMAD.MOV.U32 R41, RZ, RZ, 0x0 ;  /* 0x00000000ff297424 */ /* 0x000fe200078e00ff */
[----:B------:R-:W-:-:S04]  /*4db0*/  IADD3 R28, P0, R21, 0x1, RZ ;  /* 0x00000001151c7810 */ /* 0x000fc80007f1e0ff */
[----:B------:R-:W-:Y:S02]  /*4dc0*/  IADD3.X R0, RZ, R19, RZ, P0, !PT ;  /* 0x00000013ff007210 */ /* 0x000fe400007fe4ff */
[----:B------:R-:W-:Y:S02]  /*4dd0*/  SEL R28, R28, R21, P2 ;  /* 0x000000151c1c7207 */ /* 0x000fe40001000000 */
[----:B------:R-:W-:Y:S02]  /*4de0*/  SEL R0, R0, R19, P2 ;  /* 0x0000001300007207 */ /* 0x000fe40001000000 */
[----:B------:R-:W-:Y:S02]  /*4df0*/  LOP3.LUT R21, R5, R23, RZ, 0x3c, !PT ;  /* 0x0000001705157212 */ /* 0x000fe400078e3cff */
[----:B------:R-:W-:Y:S02]  /*4e00*/  IADD3 R19, P2, RZ, -R28, RZ ;  /* 0x8000001cff137210 */ /* 0x000fe40007f5e0ff */
[----:B------:R-:W-:-:S02]  /*4e10*/  ISETP.GE.AND P3, PT, R21, RZ, PT ;  /* 0x000000ff1500720c */ /* 0x000fc40003f66270 */
[----:B------:R-:W-:Y:S01]  /*4e20*/  ISETP.NE.U32.AND P0, PT, R24, RZ, PT ;  /* 0x000000ff1800720c */ /* 0x000fe20003f05070 */
[----:B------:R-:W-:Y:S01]  /*4e30*/  IMAD.X R21, RZ, RZ, ~R0, P2 ;  /* 0x000000ffff157224 */ /* 0x000fe200010e0e00 */
[----:B------:R-:W-:Y:S02]  /*4e40*/  SEL R19, R19, R28, !P3 ;  /* 0x0000001c13137207 */ /* 0x000fe40005800000 */
[----:B------:R-:W-:Y:S02]  /*4e50*/  ISETP.NE.AND.EX P0, PT, R5, RZ, PT, P0 ;  /* 0x000000ff0500720c */ /* 0x000fe40003f05300 */
[----:B------:R-:W-:Y:S02]  /*4e60*/  SEL R21, R21, R0, !P3 ;  /* 0x0000000015157207 */ /* 0x000fe40005800000 */
[----:B------:R-:W-:Y:S02]  /*4e70*/  SEL R0, R19, 0xffffffff, P0 ;  /* 0xffffffff13007807 */ /* 0x000fe40000000000 */
[----:B------:R-:W-:Y:S01]  /*4e80*/  SEL R21, R21, 0xffffffff, P0 ;  /* 0xffffffff15157807 */ /* 0x000fe20000000000 */
[----:B------:R-:W-:Y:S06]  /*4e90*/  RET.REL.NODEC R40 `(_ZN5flash32flash_fwd_splitkv_combine_kernelI23Flash_fwd_kernel_traitsILi256ELi64ELi64ELi4ELb0ELb0EN7cutlass10bfloat16_tE19Flash_kernel_traitsILi256ELi64ELi64ELi4ES3_EELi4ELi1ELb1EEEvNS_16Flash_fwd_paramsE) ;  /* 0xffffb16028007950 */ /* 0x000fec0003c3ffff */
.L_x_677:
        /* <DEDUP_REMOVED lines=14> */
.L_x_4873:


//--------------------- .text._ZN5flash24flash_fwd_splitkv_kernelI23Flash_fwd_kernel_traitsILi256ELi64ELi64ELi4ELb0ELb0EN7cutlass10bfloat16_tE19Flash_kernel_traitsILi256ELi64ELi64ELi4ES3_EELb1ELb0ELb0ELb0ELb0ELb0ELb0ELb0EEEvNS_16Flash_fwd_paramsE --------------------------
	.section	.text._ZN5flash24flash_fwd_splitkv_kernelI23Flash_fwd_kernel_traitsILi256ELi64ELi64ELi4ELb0ELb0EN7cutlass10bfloat16_tE19Flash_kernel_traitsILi256ELi64ELi64ELi4ES3_EELb1ELb0ELb0ELb0ELb0ELb0ELb0ELb0EEEvNS_16Flash_fwd_paramsE,"ax",@progbits
	.sectioninfo	@"SHI_REGISTERS=254"
	.align	128
        .global         _ZN5flash24flash_fwd_splitkv_kernelI23Flash_fwd_kernel_traitsILi256ELi64ELi64ELi4ELb0ELb0EN7cutlass10bfloat16_tE19Flash_kernel_traitsILi256ELi64ELi64ELi4ES3_EELb1ELb0ELb0ELb0ELb0ELb0ELb0ELb0EEEvNS_16Flash_fwd_paramsE
        .type           _ZN5flash24flash_fwd_splitkv_kernelI23Flash_fwd_kernel_traitsILi256ELi64ELi64ELi4ELb0ELb0EN7cutlass10bfloat16_tE19Flash_kernel_traitsILi256ELi64ELi64ELi4ES3_EELb1ELb0ELb0ELb0ELb0ELb0ELb0ELb0EEEvNS_16Flash_fwd_paramsE,@function
        .size           _ZN5flash24flash_fwd_splitkv_kernelI23Flash_fwd_kernel_traitsILi256ELi64ELi64ELi4ELb0ELb0EN7cutlass10bfloat16_tE19Flash_kernel_traitsILi256ELi64ELi64ELi4ES3_EELb1ELb0ELb0ELb0ELb0ELb0ELb0ELb0EEEvNS_16Flash_fwd_paramsE,(.L_x_4912 - _ZN5flash24flash_fwd_splitkv_kernelI23Flash_fwd_kernel_traitsILi256ELi64ELi64ELi4ELb0ELb0EN7cutlass10bfloat16_tE19Flash_kernel_traitsILi256ELi64ELi64ELi4ES3_EELb1ELb0ELb0ELb0ELb0ELb0ELb0ELb0EEEvNS_16Flash_fwd_paramsE)
        .other          _ZN5flash24flash_fwd_splitkv_kernelI23Flash_fwd_kernel_traitsILi256ELi64ELi64ELi4ELb0ELb0EN7cutlass10bfloat16_tE19Flash_kernel_traitsILi256ELi64ELi64ELi4ES3_EELb1ELb0ELb0ELb0ELb0ELb0ELb0ELb0EEEvNS_16Flash_fwd_paramsE,@"STO_CUDA_ENTRY STV_DEFAULT"
_ZN5flash24flash_fwd_splitkv_kernelI23Flash_fwd_kernel_traitsILi256ELi64ELi64ELi4ELb0ELb0EN7cutlass10bfloat16_tE19Flash_kernel_traitsILi256ELi64ELi64ELi4ES3_EELb1ELb0ELb0ELb0ELb0ELb0ELb0ELb0EEEvNS_16Flash_fwd_paramsE:
.text._ZN5flash24flash_fwd_splitkv_kernelI23Flash_fwd_kernel_traitsILi256ELi64ELi64ELi4ELb0ELb0EN7cutlass10bfloat16_tE19Flash_kernel_traitsILi256ELi64ELi64ELi4ES3_EELb1ELb0ELb0ELb0ELb0ELb0ELb0ELb0EEEvNS_16Flash_fwd_paramsE:
[----:B------:R-:W-:Y:S02]  /*0000*/  MOV R1, c[0x0][0x28] ;  /* 0x00000a0000017a02 */ /* 0x000fe40000000f00 */
[----:B------:R-:W1:Y:S01]  /*0010*/  S2UR UR15, SR_CTAID.Y ;  /* 0x00000000000f79c3 */ /* 0x000e620000002600 */
[----:B------:R-:W-:Y:S02]  /*0020*/  ULDC.64 UR4, c[0x0][0x240] ;  /* 0x0000900000047ab9 */ /* 0x000fe40000000a00 */
[----:B------:R-:W-:Y:S02]  /*0030*/  UISETP.NE.U32.AND UP2, UPT, URZ, UR4, UPT ;  /* 0x000000043f00728c */ /* 0x000fe4000bf45070 */
[----:B------:R-:W-:Y:S02]  /*0040*/  UMOV UR25, 0x4 ;  /* 0x0000000400197882 */ /* 0x000fe40000000000 */
[----:B------:R-:W-:Y:S02]  /*0050*/  UISETP.NE.AND.EX UP2, UPT, URZ, UR5, UPT, UP2 ;  /* 0x000000053f00728c */ /* 0x000fe4000bf45320 */
[----:B------:R-:W-:Y:S02]  /*0060*/  ULDC.64 UR10, c[0x0][0x240] ;  /* 0x00009000000a7ab9 */ /* 0x000fe40000000a00 */
[----:B------:R-:W-:-:S02]  /*0070*/  ULDC.64 UR4, c[0x0][0x250] ;  /* 0x0000940000047ab9 */ /* 0x000fc40000000a00 */
[----:B------:R-:W-:Y:S01]  /*0080*/  PLOP3.LUT P2, PT, PT, PT, UP2, 0x80, 0x0 ;  /* 0x000000000000781c */ /* 0x000fe20003f4f028 */
[----:B------:R-:W-:Y:S02]  /*0090*/  UISETP.NE.U32.AND UP0, UPT, URZ, UR4, UPT ;  /* 0x000000043f00728c */ /* 0x000fe4000bf05070 */
[----:B------:R-:W-:Y:S02]  /*00a0*/  ULDC.64 UR32, c[0x0][0x118] ;  /* 0x0000460000207ab9 */ /* 0x000fe40000000a00 */
[----:B------:R-:W-:Y:S02]  /*00b0*/  UISETP.NE.AND.EX UP0, UPT, URZ, UR5, UPT, UP0 ;  /* 0x000000053f00728c */ /* 0x000fe4000bf05300 */
[----:B------:R-:W-:Y:S02]  /*00c0*/  ULDC.U8 UR8, c[0x0][0x312] ;  /* 0x0000c48000087ab9 */ /* 0x000fe40000000000 */
[----:B------:R-:W-:Y:S02]  /*00d0*/  ULDC.64 UR6, c[0x0][0x248] ;  /* 0x0000920000067ab9 */ /* 0x000fe40000000a00 */
[----:B-1----:R-:W-:Y:S01]  /*00e0*/  UIMAD.WIDE UR10, UR15, UR25, UR10 ;  /* 0x000000190f0a72a5 */ /* 0x002fe2000f8e020a */
[----:B------:R-:W-:Y:S01]  /*00f0*/  PLOP3.LUT P0, PT, PT, PT, UP0, 0x80, 0x0 ;  /* 0x000000000000781c */ /* 0x000fe20003f0f008 */
[----:B------:R-:W-:-:S02]  /*0100*/  ULDC.64 UR4, c[0x0][0x250] ;  /* 0x0000940000047ab9 */ /* 0x000fc40000000a00 */
[----:B------:R-:W-:Y:S02]  /*0110*/  UISETP.NE.AND UP3, UPT, UR8, URZ, UPT ;  /* 0x0000003f0800728c */ /* 0x000fe4000bf65270 */
[----:B------:R-:W-:Y:S01]  /*0120*/  IMAD.U32 R10, RZ, RZ, UR10 ;  /* 0x0000000aff0a7e24 */ /* 0x000fe2000f8e00ff */
[----:B------:R-:W-:Y:S01]  /*0130*/  UISETP.EQ.U32.AND UP1, UPT, URZ, UR6, UPT ;  /* 0x000000063f00728c */ /* 0x000fe2000bf22070 */
[----:B------:R-:W-:Y:S01]  /*0140*/  IMAD.U32 R11, RZ, RZ, UR11 ;  /* 0x0000000bff0b7e24 */ /* 0x000fe2000f8e00ff */
[----:B------:R-:W-:Y:S02]  /*0150*/  @UP0 UIMAD.WIDE UR4, UR15, UR25, UR4 ;  /* 0x000000190f0402a5 */ /* 0x000fe4000f8e0204 */
[----:B------:R-:W-:Y:S02]  /*0160*/  UISETP.EQ.OR.EX UP1, UPT, URZ, UR7, !UP3, UP1 ;  /* 0x000000073f00728c */ /* 0x000fe4000df22710 */
[----:B------:R-:W2:Y:S01]  /*0170*/  @P2 LDG.E R4, [R10.64] ;  /* 0x000000200a042981 */ /* 0x000ea2000c1e1900 */
[----:B------:R-:W-:-:S03]  /*0180*/  ULDC.64 UR6, c[0x0][0x248] ;  /* 0x0000920000067ab9 */ /* 0x000fc60000000a00 */
[----:B------:R-:W3:Y:S01]  /*0190*/  @P2 LDG.E R0, [R10.64+0x4] ;  /* 0x000004200a002981 */ /* 0x000ee2000c1e1900 */
[----:B------:R-:W-:Y:S01]  /*01a0*/  IMAD.U32 R8, RZ, RZ, UR4 ;  /* 0x00000004ff087e24 */ /* 0x000fe2000f8e00ff */
[----:B------:R-:W-:-:S05]  /*01b0*/  MOV R9, UR5 ;  /* 0x0000000500097c02 */ /* 0x000fca0008000f00 */
[----:B------:R-:W4:Y:S01]  /*01c0*/  @P0 LDG.E R2, [R8.64] ;  /* 0x0000002008020981 */ /* 0x000f22000c1e1900 */
[----:B------:R-:W-:Y:S01]  /*01d0*/  PLOP3.LUT P1, PT, PT, PT, UP1, 0x80, 0x0 ;  /* 0x000000000000781c */ /* 0x000fe20003f2f018 */
[----:B------:R-:W-:-:S06]  /*01e0*/  UIMAD.WIDE UR6, UR15, UR25, UR6 ;  /* 0x000000190f0672a5 */ /* 0x000fcc000f8e0206 */
[----:B------:R-:W-:Y:S01]  /*01f0*/  IMAD.U32 R6, RZ, RZ, UR6 ;  /* 0x00000006ff067e24 */ /* 0x000fe2000f8e00ff */
[----:B------:R-:W-:-:S05]  /*0200*/  MOV R7, UR7 ;  /* 0x0000000700077c02 */ /* 0x000fca0008000f00 */
[----:B------:R-:W5:Y:S01]  /*0210*/  @!P1 LDG.E R3, [R6.64] ;  /* 0x0000002006039981 */ /* 0x000f62000c1e1900 */
[----:B------:R-:W-:Y:S02]  /*0220*/  UMOV UR27, 0xffffffff ;  /* 0xffffffff001b7882 */ /* 0x000fe40000000000 */
[----:B------:R-:W-:Y:S02]  /*0230*/  UMOV UR7, URZ ;  /* 0x0000003f00077c82 */ /* 0x000fe40008000000 */
[----:B------:R-:W-:Y:S01]  /*0240*/  UMOV UR18, 0xffffffff ;  /* 0xffffffff00127882 */ /* 0x000fe20000000000 */
[----:B------:R-:W1:Y:S08]  /*0250*/  S2UR UR10, SR_CTAID.X ;  /* 0x00000000000a79c3 */ /* 0x000e700000002500 */
[----:B------:R-:W1:Y:S08]  /*0260*/  S2UR UR12, SR_CTAID.Z ;  /* 0x00000000000c79c3 */ /* 0x000e700000002700 */
[----:B--2---:R-:W2:Y:S08]  /*0270*/  @P2 R2UR UR27, R4 ;  /* 0x00000000041b23c2 */ /* 0x004eb000000e0000 */
[----:B---3--:R-:W2:Y:S08]  /*0280*/  @P2 R2UR UR29, R0 ;  /* 0x00000000001d23c2 */ /* 0x008eb000000e0000 */
[----:B----4-:R3:W4:Y:S01]  /*0290*/  @P0 R2UR UR7, R2 ;  /* 0x00000000020703c2 */ /* 0x01072200000e0000 */
[----:B------:R-:W-:-:S04]  /*02a0*/  ISETP.NE.U32.AND P0, PT, RZ, c[0x0][0x248], PT ;  /* 0x00009200ff007a0c */ /* 0x000fc80003f05070 */
[----:B------:R-:W-:-:S03]  /*02b0*/  ISETP.NE.AND.EX P0, PT, RZ, c[0x0][0x24c], PT, P0 ;  /* 0x00009300ff007a0c */ /* 0x000fc60003f05300 */
[----:B-----5:R3:W1:Y:S01]  /*02c0*/  @!P1 R2UR UR18, R3 ;  /* 0x00000000031293c2 */ /* 0x02066200000e0000 */
[----:B--2---:R-:W-:-:S07]  /*02d0*/  @UP2 UIADD3 UR29, UR29, -UR27, URZ ;  /* 0x8000001b1d1d2290 */ /* 0x004fce000fffe03f */
[----:B------:R-:W-:Y:S02]  /*02e0*/  @!UP2 ULDC UR29, c[0x0][0x214] ;  /* 0x00008500001daab9 */ /* 0x000fe40000000800 */
[----:B-1-34-:R-:W-:Y:S05]  /*02f0*/  @!P0 BRA `(.L_x_678) ;  /* 0x0000007000008947 */ /* 0x01afea0003800000 */
[----:B------:R-:W-:-:S13]  /*0300*/  PLOP3.LUT P0, PT, PT, PT, UP3, 0x80, 0x0 ;  /* 0x000000000000781c */ /* 0x000fda0003f0f038 */
[----:B------:R-:W2:Y:S04]  /*0310*/  @P0 LDG.E R0, [R6.64+0x4] ;  /* 0x0000042006000981 */ /* 0x000ea8000c1e1900 */
[----:B------:R-:W3:Y:S01]  /*0320*/  @!P0 LDG.E R2, [R6.64] ;  /* 0x0000002006028981 */ /* 0x000ee2000c1e1900 */
[----:B--2---:R-:W1:Y:S02]  /*0330*/  @P0 R2UR UR6, R0 ;  /* 0x00000000000603c2 */ /* 0x004e6400000e0000 */
[----:B-1----:R-:W-:-:S11]  /*0340*/  @UP3 UIADD3 UR6, UR6, -UR18, URZ ;  /* 0x8000001206063290 */ /* 0x002fd6000fffe03f */
[----:B---3--:R1:W2:Y:S02]  /*0350*/  @!P0 R2UR UR6, R2 ;  /* 0x00000000020683c2 */ /* 0x0082a400000e0000 */
[----:B-12---:R-:W-:Y:S05]  /*0360*/  BRA `(.L_x_679) ;  /* 0x0000001000007947 */ /* 0x006fea0003800000 */
.L_x_678:
[----:B------:R-:W-:Y:S02]  /*0370*/  ULDC UR6, c[0x0][0x218] ;  /* 0x0000860000067ab9 */ /* 0x000fe40000000800 */
.L_x_679:
[----:B------:R-:W-:Y:S02]  /*0380*/  ULDC.64 UR4, c[0x0][0x258] ;  /* 0x0000960000047ab9 */ /* 0x000fe40000000a00 */
[----:B------:R-:W-:-:S04]  /*0390*/  UISETP.NE.U32.AND UP2, UPT, URZ, UR4, UPT ;  /* 0x000000043f00728c */ /* 0x000fc8000bf45070 */
[----:B------:R-:W-:-:S03]  /*03a0*/  UISETP.NE.AND.EX UP2, UPT, URZ, UR5, UPT, UP2 ;  /* 0x000000053f00728c */ /* 0x000fc6000bf45320 */
[----:B------:R-:W-:-:S03]  /*03b0*/  ULDC.64 UR4, c[0x0][0x258] ;  /* 0x0000960000047ab9 */ /* 0x000fc60000000a00 */
[----:B------:R-:W-:-:S05]  /*03c0*/  PLOP3.LUT P0, PT, PT, PT, UP2, 0x80, 0x0 ;  /* 0x000000000000781c */ /* 0x000fca0003f0f028 */
[----:B------:R-:W-:-:S06]  /*03d0*/  @UP2 UIMAD.WIDE UR4, UR15, UR25, UR4 ;  /* 0x000000190f0422a5 */ /* 0x000fcc000f8e0204 */
[----:B------:R-:W-:Y:S02]  /*03e0*/  IMAD.U32 R2, RZ, RZ, UR4 ;  /* 0x00000004ff027e24 */ /* 0x000fe4000f8e00ff */
[----:B------:R-:W-:Y:S01]  /*03f0*/  IMAD.U32 R3, RZ, RZ, UR5 ;  /* 0x00000005ff037e24 */ /* 0x000fe2000f8e00ff */
[----:B------:R-:W-:Y:S02]  /*0400*/  USHF.L.U32 UR10, UR10, 0x6, URZ ;  /* 0x000000060a0a7899 */ /* 0x000fe4000800063f */
[----:B------:R-:W-:Y:S02]  /*0410*/  ULDC.64 UR4, c[0x0][0x268] ;  /* 0x00009a0000047ab9 */ /* 0x000fe40000000a00 */
[----:B------:R-:W2:Y:S01]  /*0420*/  @P0 LDG.E R0, [R2.64] ;  /* 0x0000002002000981 */ /* 0x000ea2000c1e1900 */
[----:B------:R-:W-:Y:S02]  /*0430*/  UISETP.GT.AND UP0, UPT, UR29, UR10, UPT ;  /* 0x0000000a1d00728c */ /* 0x000fe4000bf04270 */
[----:B------:R-:W-:-:S03]  /*0440*/  @!UP2 UISETP.NE.U32.AND UP1, UPT, URZ, UR4, UPT ;  /* 0x000000043f00a28c */ /* 0x000fc6000bf25070 */
[----:B------:R-:W-:Y:S02]  /*0450*/  ULDC UR4, c[0x0][0x21c] ;  /* 0x0000870000047ab9 */ /* 0x000fe40000000800 */
[----:B------:R-:W-:-:S04]  /*0460*/  @!UP2 UISETP.NE.AND.EX UP1, UPT, URZ, UR5, UPT, UP1 ;  /* 0x000000053f00a28c */ /* 0x000fc8000bf25310 */
[----:B------:R-:W-:Y:S01]  /*0470*/  @!UP2 USEL UR4, URZ, UR4, !UP1 ;  /* 0x000000043f04a287 */ /* 0x000fe2000c800000 */
[----:B--2---:R-:W1:Y:S01]  /*0480*/  @P0 R2UR UR11, R0 ;  /* 0x00000000000b03c2 */ /* 0x004e6200000e0000 */
[----:B------:R-:W-:Y:S01]  /*0490*/  PLOP3.LUT P0, PT, PT, PT, UP0, 0x80, 0x0 ;  /* 0x000000000000781c */ /* 0x000fe20003f0f008 */
[----:B-1----:R-:W-:Y:S02]  /*04a0*/  @UP2 UIADD3 UR11, UR11, -UR7, URZ ;  /* 0x800000070b0b2290 */ /* 0x002fe4000fffe03f */
[----:B------:R-:W-:-:S10]  /*04b0*/  @!UP2 UIADD3 UR11, UR4, UR6, -UR7 ;  /* 0x00000006040ba290 */ /* 0x000fd4000fffe807 */
[----:B------:R-:W-:Y:S05]  /*04c0*/  @!P0 EXIT ;  /* 0x000000000000894d */ /* 0x000fea0003800000 */
[----:B------:R-:W-:Y:S01]  /*04d0*/  ULDC UR13, c[0x0][0x218] ;  /* 0x00008600000d7ab9 */ /* 0x000fe20000000800 */
[----:B------:R-:W1:Y:S01]  /*04e0*/  S2R R4, SR_TID.X ;  /* 0x0000000000047919 */ /* 0x000e620000002100 */
[----:B------:R-:W-:Y:S02]  /*04f0*/  UIADD3 UR8, UR11, 0x3f, URZ ;  /* 0x0000003f0b087890 */ /* 0x000fe4000fffe03f */
[----:B------:R-:W-:Y:S02]  /*0500*/  UIADD3 UR13, UR13, 0x3f, URZ ;  /* 0x0000003f0d0d7890 */ /* 0x000fe4000fffe03f */
[----:B------:R-:W-:Y:S02]  /*0510*/  UIADD3 UR5, -UR29, 0x7f, UR10 ;  /* 0x0000007f1d057890 */ /* 0x000fe4000fffe10a */
[----:B------:R-:W-:Y:S02]  /*0520*/  USHF.R.S32.HI UR6, URZ, 0x1f, UR8 ;  /* 0x0000001f3f067899 */ /* 0x000fe40008011408 */
[----:B------:R-:W-:-:S02]  /*0530*/  USHF.R.S32.HI UR9, URZ, 0x1f, UR13 ;  /* 0x0000001f3f097899 */ /* 0x000fc4000801140d */
[----:B------:R-:W-:Y:S02]  /*0540*/  ULDC UR4, c[0x0][0x2e8] ;  /* 0x0000ba0000047ab9 */ /* 0x000fe40000000800 */
[----:B------:R-:W-:Y:S02]  /*0550*/  UIADD3 UR4, UR5, UR4, UR11 ;  /* 0x0000000405047290 */ /* 0x000fe4000fffe00b */
[----:B------:R-:W-:Y:S02]  /*0560*/  ULEA.HI UR6, UR6, UR8, URZ, 0x6 ;  /* 0x0000000806067291 */ /* 0x000fe4000f8f303f */
[----:B------:R-:W-:Y:S02]  /*0570*/  ULEA.HI UR9, UR9, UR13, URZ, 0x6 ;  /* 0x0000000d09097291 */ /* 0x000fe4000f8f303f */
[----:B------:R-:W-:Y:S02]  /*0580*/  USHF.R.S32.HI UR5, URZ, 0x1f, UR4 ;  /* 0x0000001f3f057899 */ /* 0x000fe40008011404 */
[----:B------:R-:W-:-:S02]  /*0590*/  USHF.R.S32.HI UR6, URZ, 0x6, UR6 ;  /* 0x000000063f067899 */ /* 0x000fc40008011406 */
[----:B------:R-:W-:Y:S02]  /*05a0*/  USHF.R.S32.HI UR9, URZ, 0x6, UR9 ;  /* 0x000000063f097899 */ /* 0x000fe40008011409 */
[----:B------:R-:W-:Y:S02]  /*05b0*/  ULEA.HI UR5, UR5, UR4, URZ, 0x6 ;  /* 0x0000000405057291 */ /* 0x000fe4000f8f303f */
[----:B------:R-:W-:Y:S02]  /*05c0*/  UISETP.LT.AND UP0, UPT, UR9, UR6, UPT ;  /* 0x000000060900728c */ /* 0x000fe4000bf01270 */
[----:B------:R-:W-:Y:S02]  /*05d0*/  USHF.R.S32.HI UR8, URZ, 0x6, UR5 ;  /* 0x000000063f087899 */ /* 0x000fe40008011405 */
[----:B------:R-:W-:-:S04]  /*05e0*/  USEL UR6, UR9, UR6, UP0 ;  /* 0x0000000609067287 */ /* 0x000fc80008000000 */
[----:B------:R-:W-:-:S04]  /*05f0*/  UISETP.LT.AND UP0, UPT, UR6, UR8, UPT ;  /* 0x000000080600728c */ /* 0x000fc8000bf01270 */
[----:B------:R-:W-:-:S06]  /*0600*/  USEL UR8, UR6, UR8, UP0 ;  /* 0x0000000806087287 */ /* 0x000fcc0008000000 */
[----:B------:R-:W-:-:S13]  /*0610*/  ISETP.LT.AND P0, PT, RZ, UR8, PT ;  /* 0x00000008ff007c0c */ /* 0x000fda000bf01270 */
[----:B------:R-:W-:Y:S05]  /*0620*/  @P0 BRA `(.L_x_680) ;  /* 0x0000096000000947 */ /* 0x000fea0003800000 */
[----:B-1----:R-:W-:Y:S01]  /*0630*/  SHF.R.S32.HI R3, RZ, 0x1f, R4 ;  /* 0x0000001fff037819 */ /* 0x002fe20000011404 */
[----:B------:R-:W-:Y:S01]  /*0640*/  UISETP.NE.AND UP0, UPT, UR27, -0x1, UPT ;  /* 0xffffffff1b00788c */ /* 0x000fe2000bf05270 */
[----:B------:R-:W1:Y:S01]  /*0650*/  S2R R12, SR_CTAID.Z ;  /* 0x00000000000c7919 */ /* 0x000e620000002700 */
[----:B------:R-:W-:Y:S01]  /*0660*/  USHF.R.S32.HI UR11, URZ, 0x1f, UR10 ;  /* 0x0000001f3f0b7899 */ /* 0x000fe2000801140a */
[----:B------:R-:W-:Y:S01]  /*0670*/  LEA.HI R10, R3, R4, RZ, 0x3 ;  /* 0x00000004030a7211 */ /* 0x000fe200078f18ff */
[----:B------:R-:W-:Y:S01]  /*0680*/  ULDC.64 UR6, c[0x0][0x1e8] ;  /* 0x00007a0000067ab9 */ /* 0x000fe20000000a00 */
[----:B------:R-:W-:Y:S01]  /*0690*/  IMAD.U32 R3, RZ, RZ, UR10 ;  /* 0x0000000aff037e24 */ /* 0x000fe2000f8e00ff */
[----:B------:R-:W-:Y:S01]  /*06a0*/  ULDC.64 UR4, c[0x0][0x1e8] ;  /* 0x00007a0000047ab9 */ /* 0x000fe20000000a00 */
[----:B------:R-:W-:Y:S01]  /*06b0*/  LOP3.LUT R11, R10, 0xfffffff8, RZ, 0xc0, !PT ;  /* 0xfffffff80a0b7812 */ /* 0x000fe200078ec0ff */
[----:B------:R-:W-:Y:S01]  /*06c0*/  UIMAD UR4, UR11, UR4, URZ ;  /* 0x000000040b0472a4 */ /* 0x000fe2000f8e023f */
[----:B------:R-:W-:Y:S01]  /*06d0*/  SHF.R.S32.HI R10, RZ, 0x3, R10 ;  /* 0x00000003ff0a7819 */ /* 0x000fe2000001140a */
[----:B------:R-:W-:Y:S01]  /*06e0*/  UIADD3 UR29, -UR10, UR29, URZ ;  /* 0x0000001d0a1d7290 */ /* 0x000fe2000fffe13f */
[----:B------:R-:W-:Y:S01]  /*06f0*/  BSSY B0, `(.L_x_681) ;  /* 0x0000031000007945 */ /* 0x000fe20003800000 */
[----:B------:R-:W-:Y:S01]  /*0700*/  @UP0 UIMAD.WIDE.U32 UR8, UR27, UR6, URZ ;  /* 0x000000061b0802a5 */ /* 0x000fe2000f8e003f */
[----:B------:R-:W-:Y:S01]  /*0710*/  IMAD.IADD R11, R4, 0x1, -R11 ;  /* 0x00000001040b7824 */ /* 0x000fe200078e0a0b */
[----:B------:R-:W-:-:S02]  /*0720*/  UIMAD UR6, UR10, UR5, UR4 ;  /* 0x000000050a0672a4 */ /* 0x000fc4000f8e0204 */
[----:B------:R-:W-:Y:S01]  /*0730*/  @UP0 UIMAD UR7, UR27, UR7, UR9 ;  /* 0x000000071b0702a4 */ /* 0x000fe2000f8e0209 */
[----:B------:R-:W-:Y:S01]  /*0740*/  IMAD.SHL.U32 R16, R11, 0x8, RZ ;  /* 0x000000080b107824 */ /* 0x000fe200078e00ff */
[----:B------:R-:W-:Y:S02]  /*0750*/  @!UP0 USHF.R.S32.HI UR9, URZ, 0x1f, UR15 ;  /* 0x0000001f3f098899 */ /* 0x000fe4000801140f */
[----:B------:R-:W-:Y:S01]  /*0760*/  ULDC.64 UR4, c[0x0][0x1e0] ;  /* 0x0000780000047ab9 */ /* 0x000fe20000000a00 */
[----:B------:R-:W-:Y:S01]  /*0770*/  IMAD.U32 R0, RZ, RZ, UR6 ;  /* 0x00000006ff007e24 */ /* 0x000fe2000f8e00ff */
[----:B------:R-:W-:Y:S01]  /*0780*/  @!UP0 UIMAD UR9, UR9, UR4, URZ ;  /* 0x00000004090982a4 */ /* 0x000fe2000f8e023f */
[----:B------:R-:W-:Y:S01]  /*0790*/  SHF.R.S32.HI R17, RZ, 0x1f, R16 ;  /* 0x0000001fff117819 */ /* 0x000fe20000011410 */
[----:B------:R-:W-:Y:S01]  /*07a0*/  @!UP0 UIMAD.WIDE.U32 UR16, UR15, UR4, URZ ;  /* 0x000000040f1082a5 */ /* 0x000fe2000f8e003f */
[----:B------:R-:W-:Y:S01]  /*07b0*/  IADD3 R9, R16, 0x40, RZ ;  /* 0x0000004010097810 */ /* 0x000fe20007ffe0ff */
[----:B------:R-:W-:Y:S01]  /*07c0*/  @!UP0 UIMAD UR9, UR15, UR5, UR9 ;  /* 0x000000050f0982a4 */ /* 0x000fe2000f8e0209 */
[C---:B------:R-:W-:Y:S01]  /*07d0*/  IADD3 R8, R16.reuse, 0x80, RZ ;  /* 0x0000008010087810 */ /* 0x040fe20007ffe0ff */
[----:B------:R-:W-:Y:S01]  /*07e0*/  IMAD.WIDE.U32 R2, R3, c[0x0][0x1e8], R16 ;  /* 0x00007a0003027a25 */ /* 0x000fe200078e0010 */
[----:B------:R-:W-:Y:S01]  /*07f0*/  USHF.R.S32.HI UR11, URZ, 0x1f, UR12 ;  /* 0x0000001f3f0b7899 */ /* 0x000fe2000801140c */
[----:B------:R-:W-:Y:S01]  /*0800*/  IADD3 R7, R16, 0xc0, RZ ;  /* 0x000000c010077810 */ /* 0x000fe20007ffe0ff */
[----:B------:R-:W-:-:S02]  /*0810*/  @!UP0 UMOV UR8, UR16 ;  /* 0x0000001000088c82 */ /* 0x000fc40008000000 */
[----:B------:R-:W-:Y:S01]  /*0820*/  @!UP0 UIADD3 UR7, UR17, UR9, URZ ;  /* 0x0000000911078290 */ /* 0x000fe2000fffe03f */
[----:B------:R-:W-:Y:S01]  /*0830*/  IADD3 R2, P0, R2, UR8, RZ ;  /* 0x0000000802027c10 */ /* 0x000fe2000ff1e0ff */
[----:B------:R-:W-:Y:S02]  /*0840*/  ULDC.64 UR4, c[0x0][0x1f0] ;  /* 0x00007c0000047ab9 */ /* 0x000fe40000000a00 */
[----:B------:R-:W-:Y:S02]  /*0850*/  UIMAD UR4, UR11, UR4, URZ ;  /* 0x000000040b0472a4 */ /* 0x000fe4000f8e023f */
[----:B------:R-:W-:Y:S02]  /*0860*/  IADD3.X R3, R3, UR7, R0, P0, !PT ;  /* 0x0000000703037c10 */ /* 0x000fe400087fe400 */
[----:B------:R-:W-:Y:S01]  /*0870*/  ISETP.GE.AND P0, PT, R10, UR29, PT ;  /* 0x0000001d0a007c0c */ /* 0x000fe2000bf06270 */
[----:B------:R-:W-:Y:S02]  /*0880*/  UIMAD UR4, UR12, UR5, UR4 ;  /* 0x000000050c0472a4 */ /* 0x000fe4000f8e0204 */
[----:B-1----:R-:W-:Y:S01]  /*0890*/  IMAD.WIDE.U32 R12, R12, c[0x0][0x1f0], R2 ;  /* 0x00007c000c0c7a25 */ /* 0x002fe200078e0002 */
[----:B------:R-:W-:Y:S01]  /*08a0*/  ULDC UR5, c[0x0][0x1c0] ;  /* 0x0000700000057ab9 */ /* 0x000fe20000000800 */
[----:B------:R-:W-:Y:S01]  /*08b0*/  SHF.R.S32.HI R2, RZ, 0x1f, R10 ;  /* 0x0000001fff027819 */ /* 0x000fe2000001140a */
[----:B------:R-:W-:-:S02]  /*08c0*/  UIMAD UR12, UR15, UR5, UR12 ;  /* 0x000000050f0c72a4 */ /* 0x000fc4000f8e020c */
[----:B------:R-:W-:Y:S01]  /*08d0*/  IADD3 R15, R13, UR4, RZ ;  /* 0x000000040d0f7c10 */ /* 0x000fe2000fffe0ff */
[----:B------:R-:W-:Y:S02]  /*08e0*/  ULDC UR5, c[0x0][0x214] ;  /* 0x0000850000057ab9 */ /* 0x000fe40000000800 */
[----:B------:R-:W-:Y:S02]  /*08f0*/  UIMAD UR5, UR12, UR5, UR10 ;  /* 0x000000050c0572a4 */ /* 0x000fe4000f8e020a */
[----:B------:R-:W-:Y:S05]  /*0900*/  @P0 BRA `(.L_x_682) ;  /* 0x000000f000000947 */ /* 0x000fea0003800000 */
[----:B------:R-:W-:Y:S01]  /*0910*/  IMAD R3, R2, c[0x0][0x1e8], RZ ;  /* 0x00007a0002037a24 */ /* 0x000fe200078e02ff */
[----:B------:R-:W-:Y:S01]  /*0920*/  ISETP.GE.AND P4, PT, R16, c[0x0][0x220], PT ;  /* 0x0000880010007a0c */ /* 0x000fe20003f86270 */
[----:B------:R-:W-:Y:S01]  /*0930*/  IMAD.MOV.U32 R14, RZ, RZ, R12 ;  /* 0x000000ffff0e7224 */ /* 0x000fe200078e000c */
[----:B------:R-:W-:Y:S01]  /*0940*/  ISETP.GE.AND P3, PT, R9, c[0x0][0x220], PT ;  /* 0x0000880009007a0c */ /* 0x000fe20003f66270 */
[----:B------:R-:W-:Y:S01]  /*0950*/  IMAD R0, R10, c[0x0][0x1ec], R3 ;  /* 0x00007b000a007a24 */ /* 0x000fe200078e0203 */
[----:B------:R-:W-:Y:S01]  /*0960*/  ISETP.GE.AND P2, PT, R8, c[0x0][0x220], PT ;  /* 0x0000880008007a0c */ /* 0x000fe20003f46270 */
[----:B------:R-:W-:Y:S01]  /*0970*/  IMAD.WIDE.U32 R4, R10, c[0x0][0x1e8], R14 ;  /* 0x00007a000a047a25 */ /* 0x000fe200078e000e */
[----:B------:R-:W-:-:S03]  /*0980*/  ISETP.GE.AND P1, PT, R7, c[0x0][0x220], PT ;  /* 0x0000880007007a0c */ /* 0x000fc60003f26270 */
[----:B------:R-:W-:Y:S01]  /*0990*/  IMAD.IADD R0, R5, 0x1, R0 ;  /* 0x0000000105007824 */ /* 0x000fe200078e0200 */
[----:B------:R-:W-:-:S04]  /*09a0*/  LEA R18, P0, R4, c[0x0][0x1d0], 0x1 ;  /* 0x0000740004127a11 */ /* 0x000fc800078008ff */
[----:B------:R-:W-:-:S05]  /*09b0*/  LEA.HI.X R19, R4, c[0x0][0x1d4], R0, 0x1, P0 ;  /* 0x0000750004137a11 */ /* 0x000fca00000f0c00 */
[----:B------:R1:W-:Y:S04]  /*09c0*/  @!P4 STG.E.128 [R18.64], RZ ;  /* 0x000000ff1200c986 */ /* 0x0003e8000c101d20 */
[----:B------:R1:W-:Y:S04]  /*09d0*/  @!P3 STG.E.128 [R18.64+0x80], RZ ;  /* 0x000080ff1200b986 */ /* 0x0003e8000c101d20 */
[----:B------:R1:W-:Y:S04]  /*09e0*/  @!P2 STG.E.128 [R18.64+0x100], RZ ;  /* 0x000100ff1200a986 */ /* 0x0003e8000c101d20 */
[----:B------:R1:W-:Y:S02]  /*09f0*/  @!P1 STG.E.128 [R18.64+0x180], RZ ;  /* 0x000180ff12009986 */ /* 0x0003e4000c101d20 */
.L_x_682:
[----:B------:R-:W-:Y:S05]  /*0a00*/  BSYNC B0 ;  /* 0x0000000000007941 */ /* 0x000fea0003800000 */
.L_x_681:
[----:B------:R-:W-:Y:S01]  /*0a10*/  IADD3 R6, R10, 0x10, RZ ;  /* 0x000000100a067810 */ /* 0x000fe20007ffe0ff */
[----:B------:R-:W-:Y:S03]  /*0a20*/  BSSY B0, `(.L_x_683) ;  /* 0x0000015000007945 */ /* 0x000fe60003800000 */
[----:B------:R-:W-:-:S13]  /*0a30*/  ISETP.GE.AND P0, PT, R6, UR29, PT ;  /* 0x0000001d06007c0c */ /* 0x000fda000bf06270 */
[----:B------:R-:W-:Y:S05]  /*0a40*/  @P0 BRA `(.L_x_684) ;  /* 0x0000012000000947 */ /* 0x000fea0003800000 */
[----:B------:R-:W-:Y:S01]  /*0a50*/  IADD3 R3, P0, R10, 0x10, RZ ;  /* 0x000000100a037810 */ /* 0x000fe20007f1e0ff */
[----:B------:R-:W-:Y:S01]  /*0a60*/  IMAD.MOV.U32 R4, RZ, RZ, R12 ;  /* 0x000000ffff047224 */ /* 0x000fe200078e000c */
[----:B------:R-:W-:Y:S01]  /*0a70*/  ISETP.GE.AND P3, PT, R16, c[0x0][0x220], PT ;  /* 0x0000880010007a0c */ /* 0x000fe20003f66270 */
[----:B------:R-:W-:Y:S01]  /*0a80*/  IMAD.MOV.U32 R5, RZ, RZ, R15 ;  /* 0x000000ffff057224 */ /* 0x000fe200078e000f */
[----:B------:R-:W-:Y:S01]  /*0a90*/  ISETP.GE.AND P2, PT, R9, c[0x0][0x220], PT ;  /* 0x0000880009007a0c */ /* 0x000fe20003f46270 */
[----:B------:R-:W-:Y:S01]  /*0aa0*/  IMAD.X R0, RZ, RZ, R2, P0 ;  /* 0x000000ffff007224 */ /* 0x000fe200000e0602 */
[----:B------:R-:W-:Y:S01]  /*0ab0*/  ISETP.GE.AND P1, PT, R8, c[0x0][0x220], PT ;  /* 0x0000880008007a0c */ /* 0x000fe20003f26270 */
[----:B------:R-:W-:Y:S01]  /*0ac0*/  IMAD.WIDE.U32 R4, R3, c[0x0][0x1e8], R4 ;  /* 0x00007a0003047a25 */ /* 0x000fe200078e0004 */
[----:B------:R-:W-:-:S03]  /*0ad0*/  ISETP.GE.AND P0, PT, R7, c[0x0][0x220], PT ;  /* 0x0000880007007a0c */ /* 0x000fc60003f06270 */
[----:B------:R-:W-:Y:S01]  /*0ae0*/  IMAD R0, R0, c[0x0][0x1e8], RZ ;  /* 0x00007a0000007a24 */ /* 0x000fe200078e02ff */
[----:B-1----:R-:W-:-:S03]  /*0af0*/  LEA R18, P4, R4, c[0x0][0x1d0], 0x1 ;  /* 0x0000740004127a11 */ /* 0x002fc600078808ff */
[----:B------:R-:W-:-:S04]  /*0b00*/  IMAD R0, R3, c[0x0][0x1ec], R0 ;  /* 0x00007b0003007a24 */ /* 0x000fc800078e0200 */
[----:B------:R-:W-:-:S05]  /*0b10*/  IMAD.IADD R0, R5, 0x1, R0 ;  /* 0x0000000105007824 */ /* 0x000fca00078e0200 */
[----:B------:R-:W-:-:S05]  /*0b20*/  LEA.HI.X R19, R4, c[0x0][0x1d4], R0, 0x1, P4 ;  /* 0x0000750004137a11 */ /* 0x000fca00020f0c00 */
[----:B------:R1:W-:Y:S04]  /*0b30*/  @!P3 STG.E.128 [R18.64], RZ ;  /* 0x000000ff1200b986 */ /* 0x0003e8000c101d20 */
[----:B------:R1:W-:Y:S04]  /*0b40*/  @!P2 STG.E.128 [R18.64+0x80], RZ ;  /* 0x000080ff1200a986 */ /* 0x0003e8000c101d20 */
[----:B------:R1:W-:Y:S04]  /*0b50*/  @!P1 STG.E.128 [R18.64+0x100], RZ ;  /* 0x000100ff12009986 */ /* 0x0003e8000c101d20 */
[----:B------:R1:W-:Y:S02]  /*0b60*/  @!P0 STG.E.128 [R18.64+0x180], RZ ;  /* 0x000180ff12008986 */ /* 0x0003e4000c101d20 */
.L_x_684:
[----:B------:R-:W-:Y:S05]  /*0b70*/  BSYNC B0 ;  /* 0x0000000000007941 */ /* 0x000fea0003800000 */
.L_x_683:
[----:B------:R-:W-:Y:S01]  /*0b80*/  IADD3 R5, R10, 0x20, RZ ;  /* 0x000000200a057810 */ /* 0x000fe20007ffe0ff */
[----:B------:R-:W-:Y:S03]  /*0b90*/  BSSY B0, `(.L_x_685) ;  /* 0x0000015000007945 */ /* 0x000fe60003800000 */
[----:B------:R-:W-:-:S13]  /*0ba0*/  ISETP.GE.AND P0, PT, R5, UR29, PT ;  /* 0x0000001d05007c0c */ /* 0x000fda000bf06270 */
[----:B------:R-:W-:Y:S05]  /*0bb0*/  @P0 BRA `(.L_x_686) ;  /* 0x0000012000000947 */ /* 0x000fea0003800000 */
[----:B------:R-:W-:Y:S01]  /*0bc0*/  IADD3 R3, P0, R10, 0x20, RZ ;  /* 0x000000200a037810 */ /* 0x000fe20007f1e0ff */
[----:B-1----:R-:W-:Y:S01]  /*0bd0*/  IMAD.MOV.U32 R18, RZ, RZ, R12 ;  /* 0x000000ffff127224 */ /* 0x002fe200078e000c */
        /* <DEDUP_REMOVED lines=8> */
[----:B------:R-:W-:-:S03]  /*0c60*/  LEA R20, P4, R18, c[0x0][0x1d0], 0x1 ;  /* 0x0000740012147a11 */ /* 0x000fc600078808ff */
[----:B------:R-:W-:-:S04]  /*0c70*/  IMAD R0, R3, c[0x0][0x1ec], R0 ;  /* 0x00007b0003007a24 */ /* 0x000fc800078e0200 */
[----:B------:R-:W-:-:S05]  /*0c80*/  IMAD.IADD R0, R19, 0x1, R0 ;  /* 0x0000000113007824 */ /* 0x000fca00078e0200 */
[----:B------:R-:W-:-:S05]  /*0c90*/  LEA.HI.X R21, R18, c[0x0][0x1d4], R0, 0x1, P4 ;  /* 0x0000750012157a11 */ /* 0x000fca00020f0c00 */
[----:B------:R1:W-:Y:S04]  /*0ca0*/  @!P3 STG.E.128 [R20.64], RZ ;  /* 0x000000ff1400b986 */ /* 0x0003e8000c101d20 */
[----:B------:R1:W-:Y:S04]  /*0cb0*/  @!P2 STG.E.128 [R20.64+0x80], RZ ;  /* 0x000080ff1400a986 */ /* 0x0003e8000c101d20 */
[----:B------:R1:W-:Y:S04]  /*0cc0*/  @!P1 STG.E.128 [R20.64+0x100], RZ ;  /* 0x000100ff14009986 */ /* 0x0003e8000c101d20 */
[----:B------:R1:W-:Y:S02]  /*0cd0*/  @!P0 STG.E.128 [R20.64+0x180], RZ ;  /* 0x000180ff14008986 */ /* 0x0003e4000c101d20 */
.L_x_686:
[----:B------:R-:W-:Y:S05]  /*0ce0*/  BSYNC B0 ;  /* 0x0000000000007941 */ /* 0x000fea0003800000 */
.L_x_685:
[----:B------:R-:W-:Y:S01]  /*0cf0*/  IADD3 R4, R10, 0x30, RZ ;  /* 0x000000300a047810 */ /* 0x000fe20007ffe0ff */
[----:B------:R-:W-:Y:S03]  /*0d00*/  BSSY B0, `(.L_x_687) ;  /* 0x0000014000007945 */ /* 0x000fe60003800000 */
[----:B------:R-:W-:-:S13]  /*0d10*/  ISETP.GE.AND P0, PT, R4, UR29, PT ;  /* 0x0000001d04007c0c */ /* 0x000fda000bf06270 */
[----:B------:R-:W-:Y:S05]  /*0d20*/  @P0 BRA `(.L_x_688) ;  /* 0x0000011000000947 */ /* 0x000fea0003800000 */
[----:B------:R-:W-:Y:S01]  /*0d30*/  IADD3 R3, P0, R10, 0x30, RZ ;  /* 0x000000300a037810 */ /* 0x000fe20007f1e0ff */
[----:B------:R-:W-:Y:S01]  /*0d40*/  IMAD.MOV.U32 R13, RZ, RZ, R15 ;  /* 0x000000ffff0d7224 */ /* 0x000fe200078e000f */
[----:B------:R-:W-:Y:S02]  /*0d50*/  ISETP.GE.AND P3, PT, R16, c[0x0][0x220], PT ;  /* 0x0000880010007a0c */ /* 0x000fe40003f66270 */
        /* <DEDUP_REMOVED lines=14> */
.L_x_688:
[----:B------:R-:W-:Y:S05]  /*0e40*/  BSYNC B0 ;  /* 0x0000000000007941 */ /* 0x000fea0003800000 */
.L_x_687:
[----:B------:R-:W-:Y:S01]  /*0e50*/  ISETP.NE.AND P4, PT, R11, RZ, PT ;  /* 0x000000ff0b00720c */ /* 0x000fe20003f85270 */
[----:B------:R-:W-:-:S03]  /*0e60*/  IMAD.U32 R3, RZ, RZ, UR5 ;  /* 0x00000005ff037e24 */ /* 0x000fc6000f8e00ff */
[----:B------:R-:W-:Y:S02]  /*0e70*/  ISETP.GE.OR P2, PT, R6, UR29, P4 ;  /* 0x0000001d06007c0c */ /* 0x000fe4000a746670 */
[C---:B------:R-:W-:Y:S02]  /*0e80*/  ISETP.GE.OR P3, PT, R10.reuse, UR29, P4 ;  /* 0x0000001d0a007c0c */ /* 0x040fe4000a766670 */
[----:B------:R-:W-:Y:S02]  /*0e90*/  ISETP.GE.OR P1, PT, R5, UR29, P4 ;  /* 0x0000001d05007c0c */ /* 0x000fe4000a726670 */
[----:B------:R-:W-:Y:S02]  /*0ea0*/  IADD3 R10, P0, R10, UR5, RZ ;  /* 0x000000050a0a7c10 */ /* 0x000fe4000ff1e0ff */
[----:B------:R-:W-:Y:S02]  /*0eb0*/  ISETP.GE.OR P4, PT, R4, UR29, P4 ;  /* 0x0000001d04007c0c */ /* 0x000fe4000a786670 */
[----:B------:R-:W-:-:S02]  /*0ec0*/  LEA.HI.X.SX32 R3, R3, R2, 0x1, P0 ;  /* 0x0000000203037211 */ /* 0x000fc400000f0eff */
[----:B------:R-:W-:Y:S01]  /*0ed0*/  LEA R6, P0, R10, c[0x0][0x200], 0x2 ;  /* 0x000080000a067a11 */ /* 0x000fe200078010ff */
[----:B------:R-:W-:-:S03]  /*0ee0*/  @!P2 IMAD.MOV.U32 R2, RZ, RZ, 0x7f800000 ;  /* 0x7f800000ff02a424 */ /* 0x000fc600078e00ff */
[----:B------:R-:W-:Y:S01]  /*0ef0*/  LEA.HI.X R7, R10, c[0x0][0x204], R3, 0x2, P0 ;  /* 0x000081000a077a11 */ /* 0x000fe200000f1403 */
[----:B------:R-:W-:Y:S02]  /*0f00*/  @!P3 IMAD.MOV.U32 R3, RZ, RZ, 0x7f800000 ;  /* 0x7f800000ff03b424 */ /* 0x000fe400078e00ff */
[----:B------:R-:W-:Y:S02]  /*0f10*/  @!P1 IMAD.MOV.U32 R0, RZ, RZ, 0x7f800000 ;  /* 0x7f800000ff009424 */ /* 0x000fe400078e00ff */
[----:B------:R3:W-:Y:S04]  /*0f20*/  @!P2 STG.E [R6.64+0x40], R2 ;  /* 0x000040020600a986 */ /* 0x0007e8000c101920 */
[----:B------:R3:W-:Y:S04]  /*0f30*/  @!P3 STG.E [R6.64], R3 ;  /* 0x000000030600b986 */ /* 0x0007e8000c101920 */
[----:B------:R3:W-:Y:S01]  /*0f40*/  @!P1 STG.E [R6.64+0x80], R0 ;  /* 0x0000800006009986 */ /* 0x0007e2000c101920 */
[----:B------:R-:W-:Y:S05]  /*0f50*/  @P4 EXIT ;  /* 0x000000000000494d */ /* 0x000fea0003800000 */
[----:B---3--:R-:W-:-:S05]  /*0f60*/  MOV R3, 0x7f800000 ;  /* 0x7f80000000037802 */ /* 0x008fca0000000f00 */
[----:B------:R-:W-:Y:S01]  /*0f70*/  STG.E [R6.64+0xc0], R3 ;  /* 0x0000c00306007986 */ /* 0x000fe2000c101920 */
[----:B------:R-:W-:Y:S05]  /*0f80*/  EXIT ;  /* 0x000000000000794d */ /* 0x000fea0003800000 */
.L_x_680:
[----:B-1----:R-:W-:Y:S02]  /*0f90*/  ULDC.64 UR4, c[0x0][0x2b8] ;  /* 0x0000ae0000047ab9 */ /* 0x002fe40000000a00 */
[----:B------:R-:W-:Y:S02]  /*0fa0*/  UISETP.NE.U32.AND UP0, UPT, URZ, UR4, UPT ;  /* 0x000000043f00728c */ /* 0x000fe4000bf05070 */
[----:B------:R-:W-:Y:S02]  /*0fb0*/  ULDC.64 UR16, c[0x0][0x2c0] ;  /* 0x0000b00000107ab9 */ /* 0x000fe40000000a00 */
[----:B------:R-:W-:-:S03]  /*0fc0*/  UISETP.NE.AND.EX UP0, UPT, URZ, UR5, UPT, UP0 ;  /* 0x000000053f00728c */ /* 0x000fc6000bf05300 */
[----:B------:R-:W-:-:S03]  /*0fd0*/  ULDC.64 UR4, c[0x0][0x2b8] ;  /* 0x0000ae0000047ab9 */ /* 0x000fc60000000a00 */
[----:B------:R-:W-:-:S05]  /*0fe0*/  PLOP3.LUT P0, PT, PT, PT, UP0, 0x80, 0x0 ;  /* 0x000000000000781c */ /* 0x000fca0003f0f008 */
[----:B------:R-:W-:-:S06]  /*0ff0*/  @UP0 UIMAD.WIDE UR4, UR15, UR25, UR4 ;  /* 0x000000190f0402a5 */ /* 0x000fcc000f8e0204 */
[----:B------:R-:W-:Y:S02]  /*1000*/  IMAD.U32 R2, RZ, RZ, UR4 ;  /* 0x00000004ff027e24 */ /* 0x000fe4000f8e00ff */
[----:B------:R-:W-:Y:S01]  /*1010*/  IMAD.U32 R3, RZ, RZ, UR5 ;  /* 0x00000005ff037e24 */ /* 0x000fe2000f8e00ff */
[----:B------:R-:W-:Y:S02]  /*1020*/  UISETP.NE.U32.AND UP1, UPT, URZ, UR16, UPT ;  /* 0x000000103f00728c */ /* 0x000fe4000bf25070 */
[----:B------:R-:W-:Y:S02]  /*1030*/  ULDC.64 UR4, c[0x0][0x2c8] ;  /* 0x0000b20000047ab9 */ /* 0x000fe40000000a00 */
[----:B------:R-:W2:Y:S01]  /*1040*/  @P0 LDG.E R2, [R2.64] ;  /* 0x0000002002020981 */ /* 0x000ea2000c1e1900 */
[----:B------:R-:W-:Y:S01]  /*1050*/  UISETP.NE.AND.EX UP1, UPT, URZ, UR17, UPT, UP1 ;  /* 0x000000113f00728c */ /* 0x000fe2000bf25310 */
[----:B------:R-:W-:Y:S01]  /*1060*/  IABS R0, c[0x0][0x2d0] ;  /* 0x0000b40000007a13 */ /* 0x000fe20000000000 */
[----:B------:R-:W-:-:S02]  /*1070*/  UMOV UR30, URZ ;  /* 0x0000003f001e7c82 */ /* 0x000fc40008000000 */
[----:B------:R-:W-:Y:S01]  /*1080*/  UMOV UR31, URZ ;  /* 0x0000003f001f7c82 */ /* 0x000fe20008000000 */
[----:B------:R1:W3:Y:S01]  /*1090*/  R2UR UR9, R0 ;  /* 0x00000000000973c2 */ /* 0x0002e200000e0000 */
[----:B------:R-:W-:-:S05]  /*10a0*/  UPLOP3.LUT UP6, UPT, UPT, UPT, UPT, 0x40, 0x0 ;  /* 0x000000000000789c */ /* 0x000fca0003fce870 */
[----:B------:R-:W-:Y:S02]  /*10b0*/  @UP1 USHF.R.S32.HI UR6, URZ, 0x1f, UR15 ;  /* 0x0000001f3f061899 */ /* 0x000fe4000801140f */
[----:B------:R-:W-:Y:S02]  /*10c0*/  @UP1 UIMAD.WIDE.U32 UR20, UR15, UR4, URZ ;  /* 0x000000040f1412a5 */ /* 0x000fe4000f8e003f */
[----:B------:R-:W-:Y:S02]  /*10d0*/  @UP1 UIMAD UR6, UR6, UR4, URZ ;  /* 0x00000004060612a4 */ /* 0x000fe4000f8e023f */
[----:B------:R-:W-:Y:S02]  /*10e0*/  @UP1 ULEA UR30, UP0, UR20, UR16, 0x2 ;  /* 0x00000010141e1291 */ /* 0x000fe4000f80103f */
[----:B------:R-:W-:-:S03]  /*10f0*/  @UP1 UIMAD UR4, UR15, UR5, UR6 ;  /* 0x000000050f0412a4 */ /* 0x000fc6000f8e0206 */
[----:B------:R-:W-:Y:S02]  /*1100*/  UMOV UR6, UR15 ;  /* 0x0000000f00067c82 */ /* 0x000fe40008000000 */
[----:B------:R-:W-:-:S04]  /*1110*/  @UP1 UIADD3 UR4, UR21, UR4, URZ ;  /* 0x0000000415041290 */ /* 0x000fc8000fffe03f */
[----:B------:R-:W-:-:S04]  /*1120*/  @UP1 USHF.L.U64.HI UR4, UR20, 0x2, UR4 ;  /* 0x0000000214041899 */ /* 0x000fc80008010204 */
[----:B------:R-:W-:Y:S02]  /*1130*/  @UP1 UIADD3.X UR31, UR4, UR17, URZ, UP0, !UPT ;  /* 0x00000011041f1290 */ /* 0x000fe400087fe43f */
[----:B------:R-:W-:-:S04]  /*1140*/  @UP1 UISETP.NE.U32.AND UP0, UPT, UR30, URZ, UPT ;  /* 0x0000003f1e00128c */ /* 0x000fc8000bf05070 */
[----:B------:R-:W-:Y:S01]  /*1150*/  @UP1 UISETP.NE.AND.EX UP6, UPT, UR31, URZ, UPT, UP0 ;  /* 0x0000003f1f00128c */ /* 0x000fe2000bfc5300 */
[----:B--2---:R1:W2:Y:S10]  /*1160*/  @P0 R2UR UR6, R2 ;  /* 0x00000000020603c2 */ /* 0x0042b400000e0000 */
[----:B------:R-:W-:-:S13]  /*1170*/  PLOP3.LUT P0, PT, PT, PT, UP6, 0x80, 0x0 ;  /* 0x000000000000781c */ /* 0x000fda0003f0f068 */
[----:B-12---:R-:W-:Y:S05]  /*1180*/  @!P0 BRA `(.L_x_689) ;  /* 0x0000056000008947 */ /* 0x006fea0003800000 */
[----:B---3--:R-:W1:Y:S01]  /*1190*/  I2F.RP R3, UR9 ;  /* 0x0000000900037d06 */ /* 0x008e620008209400 */
[----:B------:R-:W-:Y:S02]  /*11a0*/  ULEA UR13, UR8, 0xffffffc0, 0x6 ;  /* 0xffffffc0080d7891 */ /* 0x000fe4000f8e303f */
[----:B------:R-:W-:Y:S02]  /*11b0*/  UMOV UR6, URZ ;  /* 0x0000003f00067c82 */ /* 0x000fe40008000000 */
[----:B------:R-:W-:Y:S02]  /*11c0*/  ULDC UR14, c[0x0][0x2d0] ;  /* 0x0000b400000e7ab9 */ /* 0x000fe40000000800 */
[----:B------:R-:W-:-:S05]  /*11d0*/  IMAD.U32 R0, RZ, RZ, UR13 ;  /* 0x0000000dff007e24 */ /* 0x000fca000f8e00ff */
[----:B------:R-:W-:Y:S01]  /*11e0*/  IABS R0, R0 ;  /* 0x0000000000007213 */ /* 0x000fe20000000000 */
[----:B-1----:R-:W1:Y:S03]  /*11f0*/  MUFU.RCP R2, R3 ;  /* 0x0000000300027308 */ /* 0x002e660000001000 */
[----:B------:R-:W2:Y:S01]  /*1200*/  R2UR UR5, R0 ;  /* 0x00000000000573c2 */ /* 0x000ea200000e0000 */
[----:B-1----:R-:W-:-:S06]  /*1210*/  IADD3 R2, R2, 0xffffffe, RZ ;  /* 0x0ffffffe02027810 */ /* 0x002fcc0007ffe0ff */
[----:B------:R-:W1:Y:S02]  /*1220*/  F2I.FTZ.U32.TRUNC.NTZ R2, R2 ;  /* 0x0000000200027305 */ /* 0x000e64000021f000 */
[----:B-1----:R-:W1:Y:S02]  /*1230*/  R2UR UR7, R2 ;  /* 0x00000000020773c2 */ /* 0x002e6400000e0000 */
[----:B-1----:R-:W-:-:S04]  /*1240*/  UIADD3 UR4, URZ, -UR7, URZ ;  /* 0x800000073f047290 */ /* 0x002fc8000fffe03f */
[----:B------:R-:W-:-:S04]  /*1250*/  UIMAD UR4, UR4, UR9, URZ ;  /* 0x00000009040472a4 */ /* 0x000fc8000f8e023f */
[----:B------:R-:W-:-:S04]  /*1260*/  UIMAD.WIDE.U32 UR6, UR7, UR4, UR6 ;  /* 0x00000004070672a5 */ /* 0x000fc8000f8e0006 */
[----:B--2---:R-:W-:-:S04]  /*1270*/  UIMAD.WIDE.U32 UR16, UR7, UR5, URZ ;  /* 0x00000005071072a5 */ /* 0x004fc8000f8e003f */
[----:B------:R-:W-:-:S04]  /*1280*/  UIADD3 UR4, -UR17, URZ, URZ ;  /* 0x0000003f11047290 */ /* 0x000fc8000fffe13f */
[----:B------:R-:W-:-:S04]  /*1290*/  UIMAD UR4, UR9, UR4, UR5 ;  /* 0x00000004090472a4 */ /* 0x000fc8000f8e0205 */
[----:B------:R-:W-:-:S11]  /*12a0*/  UISETP.GT.U32.AND UP0, UPT, UR9, UR4, UPT ;  /* 0x000000040900728c */ /* 0x000fd6000bf04070 */
[----:B------:R-:W-:Y:S02]  /*12b0*/  @!UP0 UIADD3 UR4, UR4, -UR9, URZ ;  /* 0x8000000904048290 */ /* 0x000fe4000fffe03f */
[----:B------:R-:W-:Y:S02]  /*12c0*/  @!UP0 UIADD3 UR17, UR17, 0x1, URZ ;  /* 0x0000000111118890 */ /* 0x000fe4000fffe03f */
[----:B------:R-:W-:Y:S02]  /*12d0*/  UISETP.GE.U32.AND UP1, UPT, UR4, UR9, UPT ;  /* 0x000000090400728c */ /* 0x000fe4000bf26070 */
[----:B------:R-:W-:-:S04]  /*12e0*/  ULOP3.LUT UR4, UR13, UR14, URZ, 0x3c, !UPT ;  /* 0x0000000e0d047292 */ /* 0x000fc8000f8e3c3f */
[----:B------:R-:W-:-:S05]  /*12f0*/  UISETP.GE.AND UP0, UPT, UR4, URZ, UPT ;  /* 0x0000003f0400728c */ /* 0x000fca000bf06270 */
[----:B------:R-:W-:Y:S02]  /*1300*/  @UP1 UIADD3 UR17, UR17, 0x1, URZ ;  /* 0x0000000111111890 */ /* 0x000fe4000fffe03f */
[----:B------:R-:W-:-:S04]  /*1310*/  UISETP.NE.AND UP1, UPT, URZ, UR14, UPT ;  /* 0x0000000e3f00728c */ /* 0x000fc8000bf25270 */
[----:B------:R-:W-:-:S07]  /*1320*/  @!UP0 UIADD3 UR17, -UR17, URZ, URZ ;  /* 0x0000003f11118290 */ /* 0x000fce000fffe13f */
[----:B------:R-:W-:-:S04]  /*1330*/  @!UP1 ULOP3.LUT UR17, URZ, UR14, URZ, 0x33, !UPT ;  /* 0x0000000e3f119292 */ /* 0x000fc8000f8e333f */
[----:B------:R-:W-:-:S06]  /*1340*/  UIMAD.WIDE UR4, UR17, 0x4, UR30 ;  /* 0x00000004110478a5 */ /* 0x000fcc000f8e021e */
[----:B------:R-:W-:Y:S01]  /*1350*/  IMAD.U32 R10, RZ, RZ, UR4 ;  /* 0x00000004ff0a7e24 */ /* 0x000fe2000f8e00ff */
[----:B------:R-:W-:Y:S02]  /*1360*/  MOV R11, UR5 ;  /* 0x00000005000b7c02 */ /* 0x000fe40008000f00 */
[----:B------:R-:W-:Y:S01]  /*1370*/  IABS R5, c[0x0][0x1c8] ;  /* 0x0000720000057a13 */ /* 0x000fe20000000000 */
[----:B------:R-:W1:Y:S01]  /*1380*/  S2R R0, SR_CTAID.Z ;  /* 0x0000000000007919 */ /* 0x000e620000002700 */
[----:B------:R-:W-:Y:S01]  /*1390*/  IMAD.MOV.U32 R6, RZ, RZ, RZ ;  /* 0x000000ffff067224 */ /* 0x000fe200078e00ff */
[----:B------:R-:W-:Y:S02]  /*13a0*/  ULDC UR20, c[0x0][0x1c8] ;  /* 0x0000720000147ab9 */ /* 0x000fe40000000800 */
[----:B------:R2:W3:Y:S01]  /*13b0*/  LDG.E R2, [R10.64] ;  /* 0x000000200a027981 */ /* 0x0004e2000c1e1900 */
[----:B------:R-:W4:Y:S01]  /*13c0*/  I2F.RP R8, R5 ;  /* 0x0000000500087306 */ /* 0x000f220000209400 */
[----:B------:R-:W-:-:S02]  /*13d0*/  ULOP3.LUT UR20, UR12, UR20, URZ, 0x3c, !UPT ;  /* 0x000000140c147292 */ /* 0x000fc4000f8e3c3f */
[----:B------:R-:W-:Y:S02]  /*13e0*/  UIADD3 UR17, -UR17, URZ, URZ ;  /* 0x0000003f11117290 */ /* 0x000fe4000fffe13f */
[----:B------:R-:W-:Y:S02]  /*13f0*/  ULDC.64 UR4, c[0x0][0x180] ;  /* 0x0000600000047ab9 */ /* 0x000fe40000000a00 */
[----:B------:R-:W-:Y:S01]  /*1400*/  ISETP.LE.AND P0, PT, RZ, UR20, PT ;  /* 0x00000014ff007c0c */ /* 0x000fe2000bf03270 */
[----:B------:R-:W-:-:S04]  /*1410*/  UIMAD UR14, UR17, UR14, UR13 ;  /* 0x0000000e110e72a4 */ /* 0x000fc8000f8e020d */
[----:B------:R-:W-:Y:S01]  /*1420*/  USHF.R.S32.HI UR13, URZ, 0x1f, UR14 ;  /* 0x0000001f3f0d7899 */ /* 0x000fe2000801140e */
[----:B----4-:R-:W4:Y:S01]  /*1430*/  MUFU.RCP R7, R8 ;  /* 0x0000000800077308 */ /* 0x010f220000001000 */
[----:B-1----:R-:W-:Y:S02]  /*1440*/  IABS R0, R0 ;  /* 0x0000000000007213 */ /* 0x002fe40000000000 */
[----:B----4-:R-:W-:-:S06]  /*1450*/  IADD3 R7, R7, 0xffffffe, RZ ;  /* 0x0ffffffe07077810 */ /* 0x010fcc0007ffe0ff */
[----:B------:R-:W1:Y:S02]  /*1460*/  F2I.FTZ.U32.TRUNC.NTZ R7, R7 ;  /* 0x0000000700077305 */ /* 0x000e64000021f000 */
[----:B-1----:R-:W-:-:S04]  /*1470*/  IMAD.MOV R3, RZ, RZ, -R7 ;  /* 0x000000ffff037224 */ /* 0x002fc800078e0a07 */
[----:B------:R-:W-:-:S04]  /*1480*/  IMAD R3, R3, R5, RZ ;  /* 0x0000000503037224 */ /* 0x000fc800078e02ff */
[----:B------:R-:W-:Y:S01]  /*1490*/  IMAD.HI.U32 R6, R7, R3, R6 ;  /* 0x0000000307067227 */ /* 0x000fe200078e0006 */
[----:B------:R-:W-:-:S05]  /*14a0*/  MOV R3, R0 ;  /* 0x0000000000037202 */ /* 0x000fca0000000f00 */
[----:B--2---:R-:W-:-:S04]  /*14b0*/  IMAD.HI.U32 R10, R6, R3, RZ ;  /* 0x00000003060a7227 */ /* 0x004fc800078e00ff */
[----:B------:R-:W-:-:S04]  /*14c0*/  IMAD.MOV R0, RZ, RZ, -R10 ;  /* 0x000000ffff007224 */ /* 0x000fc800078e0a0a */
[----:B------:R-:W-:-:S05]  /*14d0*/  IMAD R0, R5, R0, R3 ;  /* 0x0000000005007224 */ /* 0x000fca00078e0203 */
[----:B------:R-:W-:-:S13]  /*14e0*/  ISETP.GT.U32.AND P1, PT, R5, R0, PT ;  /* 0x000000000500720c */ /* 0x000fda0003f24070 */
[----:B------:R-:W-:Y:S01]  /*14f0*/  @!P1 IMAD.IADD R0, R0, 0x1, -R5 ;  /* 0x0000000100009824 */ /* 0x000fe200078e0a05 */
[----:B------:R-:W-:Y:S02]  /*1500*/  @!P1 IADD3 R10, R10, 0x1, RZ ;  /* 0x000000010a0a9810 */ /* 0x000fe40007ffe0ff */
[----:B------:R-:W-:Y:S02]  /*1510*/  ISETP.NE.AND P1, PT, RZ, c[0x0][0x1c8], PT ;  /* 0x00007200ff007a0c */ /* 0x000fe40003f25270 */
[----:B------:R-:W-:-:S13]  /*1520*/  ISETP.GE.U32.AND P2, PT, R0, R5, PT ;  /* 0x000000050000720c */ /* 0x000fda0003f46070 */
[----:B------:R-:W-:-:S04]  /*1530*/  @P2 IADD3 R10, R10, 0x1, RZ ;  /* 0x000000010a0a2810 */ /* 0x000fc80007ffe0ff */
[----:B------:R-:W-:Y:S02]  /*1540*/  @!P0 IADD3 R10, -R10, RZ, RZ ;  /* 0x000000ff0a0a8210 */ /* 0x000fe40007ffe1ff */
[----:B------:R-:W-:-:S04]  /*1550*/  @!P1 LOP3.LUT R10, RZ, c[0x0][0x1c8], RZ, 0x33, !PT ;  /* 0x00007200ff0a9a12 */ /* 0x000fc800078e33ff */
[----:B------:R-:W-:-:S05]  /*1560*/  SHF.R.S32.HI R7, RZ, 0x1f, R10 ;  /* 0x0000001fff077819 */ /* 0x000fca000001140a */
[----:B------:R-:W-:-:S04]  /*1570*/  IMAD R5, R7, c[0x0][0x1b0], RZ ;  /* 0x00006c0007057a24 */ /* 0x000fc800078e02ff */
[----:B------:R-:W-:Y:S01]  /*1580*/  IMAD R6, R10, c[0x0][0x1b4], R5 ;  /* 0x00006d000a067a24 */ /* 0x000fe200078e0205 */
[----:B---3--:R-:W1:Y:S02]  /*1590*/  R2UR UR7, R2 ;  /* 0x00000000020773c2 */ /* 0x008e6400000e0000 */
[----:B-1----:R-:W-:Y:S02]  /*15a0*/  USHF.R.S32.HI UR6, URZ, 0x1f, UR7 ;  /* 0x0000001f3f067899 */ /* 0x002fe40008011407 */
[----:B------:R-:W-:Y:S02]  /*15b0*/  UIMAD.WIDE.U32 UR18, UR7, UR4, URZ ;  /* 0x00000004071272a5 */ /* 0x000fe4000f8e003f */
[----:B------:R-:W-:-:S04]  /*15c0*/  UIMAD UR16, UR6, UR4, URZ ;  /* 0x00000004061072a4 */ /* 0x000fc8000f8e023f */
[----:B------:R-:W-:-:S03]  /*15d0*/  UIMAD UR16, UR7, UR5, UR16 ;  /* 0x00000005071072a4 */ /* 0x000fc6000f8e0210 */
[----:B------:R-:W-:Y:S02]  /*15e0*/  ULDC.64 UR4, c[0x0][0x198] ;  /* 0x0000660000047ab9 */ /* 0x000fe40000000a00 */
[----:B------:R-:W-:Y:S02]  /*15f0*/  UIADD3 UR19, UR19, UR16, URZ ;  /* 0x0000001013137290 */ /* 0x000fe4000fffe03f */
[----:B------:R-:W-:Y:S02]  /*1600*/  UIMAD UR16, UR13, UR4, URZ ;  /* 0x000000040d1072a4 */ /* 0x000fe4000f8e023f */
[----:B------:R-:W-:Y:S02]  /*1610*/  UIMAD.WIDE.U32 UR18, UR14, UR4, UR18 ;  /* 0x000000040e1272a5 */ /* 0x000fe4000f8e0012 */
[----:B------:R-:W-:-:S04]  /*1620*/  UIMAD UR5, UR14, UR5, UR16 ;  /* 0x000000050e0572a4 */ /* 0x000fc8000f8e0210 */
[----:B------:R-:W-:Y:S01]  /*1630*/  UIADD3 UR16, UR19, UR5, URZ ;  /* 0x0000000513107290 */ /* 0x000fe2000fffe03f */
[----:B------:R-:W-:Y:S01]  /*1640*/  MOV R3, UR19 ;  /* 0x0000001300037c02 */ /* 0x000fe20008000f00 */
[----:B------:R-:W-:Y:S01]  /*1650*/  IMAD.U32 R2, RZ, RZ, UR18 ;  /* 0x00000012ff027e24 */ /* 0x000fe2000f8e00ff */
[----:B------:R-:W-:Y:S02]  /*1660*/  ULDC.64 UR4, c[0x0][0x188] ;  /* 0x0000620000047ab9 */ /* 0x000fe40000000a00 */
[----:B------:R-:W-:Y:S01]  /*1670*/  UIMAD UR6, UR6, UR4, URZ ;  /* 0x00000004060672a4 */ /* 0x000fe2000f8e023f */
[----:B------:R-:W-:Y:S01]  /*1680*/  IMAD.U32 R3, RZ, RZ, UR16 ;  /* 0x00000010ff037e24 */ /* 0x000fe2000f8e00ff */
[----:B------:R-:W-:Y:S02]  /*1690*/  UIMAD.WIDE.U32 UR18, UR7, UR4, URZ ;  /* 0x00000004071272a5 */ /* 0x000fe4000f8e003f */
[----:B------:R-:W-:Y:S01]  /*16a0*/  UIMAD UR5, UR7, UR5, UR6 ;  /* 0x00000005070572a4 */ /* 0x000fe2000f8e0206 */
[----:B------:R-:W-:-:S03]  /*16b0*/  IMAD.WIDE.U32 R18, R10, c[0x0][0x1b0], R2 ;  /* 0x00006c000a127a25 */ /* 0x000fc600078e0002 */
[----:B------:R-:W-:Y:S02]  /*16c0*/  UIADD3 UR16, UR19, UR5, URZ ;  /* 0x0000000513107290 */ /* 0x000fe4000fffe03f */
[----:B------:R-:W-:Y:S01]  /*16d0*/  IADD3 R6, R19, R6, RZ ;  /* 0x0000000613067210 */ /* 0x000fe20007ffe0ff */
[----:B------:R-:W-:Y:S05]  /*16e0*/  BRA `(.L_x_690) ;  /* 0x0000050000007947 */ /* 0x000fea0003800000 */
.L_x_689:
[----:B---3--:R-:W-:Y:S02]  /*16f0*/  UISETP.NE.AND UP0, UPT, UR18, -0x1, UPT ;  /* 0xffffffff1200788c */ /* 0x008fe4000bf05270 */
[----:B------:R-:W-:-:S04]  /*1700*/  ULDC.64 UR4, c[0x0][0x198] ;  /* 0x0000660000047ab9 */ /* 0x000fc80000000a00 */
[----:B------:R-:W-:-:S05]  /*1710*/  PLOP3.LUT P0, PT, PT, PT, UP0, 0x80, 0x0 ;  /* 0x000000000000781c */ /* 0x000fca0003f0f008 */
[----:B------:R-:W-:-:S04]  /*1720*/  @UP0 UIADD3 UR17, UR7, UR18, URZ ;  /* 0x0000001207110290 */ /* 0x000fc8000fffe03f */
[----:B------:R-:W-:-:S04]  /*1730*/  @UP0 UIMAD.WIDE.U32 UR20, UR17, UR4, URZ ;  /* 0x00000004111402a5 */ /* 0x000fc8000f8e003f */
[----:B------:R-:W-:Y:S01]  /*1740*/  @UP0 UIMAD UR17, UR17, UR5, UR21 ;  /* 0x00000005111102a4 */ /* 0x000fe2000f8e0215 */
[----:B------:R-:W-:Y:S05]  /*1750*/  @P0 BRA `(.L_x_691) ;  /* 0x000000c000000947 */ /* 0x000fea0003800000 */
[----:B------:R-:W-:Y:S02]  /*1760*/  USHF.R.S32.HI UR13, URZ, 0x1f, UR7 ;  /* 0x0000001f3f0d7899 */ /* 0x000fe40008011407 */
[----:B------:R-:W-:Y:S02]  /*1770*/  ULDC.64 UR4, c[0x0][0x198] ;  /* 0x0000660000047ab9 */ /* 0x000fe40000000a00 */
[----:B------:R-:W-:Y:S02]  /*1780*/  UIMAD UR13, UR13, UR4, URZ ;  /* 0x000000040d0d72a4 */ /* 0x000fe4000f8e023f */
[----:B------:R-:W-:Y:S02]  /*1790*/  UIMAD.WIDE.U32 UR16, UR7, UR4, URZ ;  /* 0x00000004071072a5 */ /* 0x000fe4000f8e003f */
[----:B------:R-:W-:Y:S02]  /*17a0*/  UIMAD UR13, UR7, UR5, UR13 ;  /* 0x00000005070d72a4 */ /* 0x000fe4000f8e020d */
[----:B------:R-:W-:-:S02]  /*17b0*/  USHF.R.S32.HI UR14, URZ, 0x1f, UR6 ;  /* 0x0000001f3f0e7899 */ /* 0x000fc40008011406 */
[----:B------:R-:W-:Y:S02]  /*17c0*/  ULDC.64 UR4, c[0x0][0x180] ;  /* 0x0000600000047ab9 */ /* 0x000fe40000000a00 */
[----:B------:R-:W-:Y:S02]  /*17d0*/  UIADD3 UR17, UR17, UR13, URZ ;  /* 0x0000000d11117290 */ /* 0x000fe4000fffe03f */
[----:B------:R-:W-:Y:S02]  /*17e0*/  UIMAD UR14, UR14, UR4, URZ ;  /* 0x000000040e0e72a4 */ /* 0x000fe4000f8e023f */
[----:B------:R-:W-:Y:S02]  /*17f0*/  UIMAD.WIDE.U32 UR20, UR6, UR4, UR16 ;  /* 0x00000004061472a5 */ /* 0x000fe4000f8e0010 */
[----:B------:R-:W-:-:S04]  /*1800*/  UIMAD UR5, UR6, UR5, UR14 ;  /* 0x00000005060572a4 */ /* 0x000fc8000f8e020e */
[----:B------:R-:W-:Y:S02]  /*1810*/  UIADD3 UR17, UR21, UR5, URZ ;  /* 0x0000000515117290 */ /* 0x000fe4000fffe03f */
.L_x_691:
[----:B------:R-:W-:Y:S01]  /*1820*/  IABS R3, c[0x0][0x1c8] ;  /* 0x0000720000037a13 */ /* 0x000fe20000000000 */
[----:B------:R-:W1:Y:S01]  /*1830*/  S2R R0, SR_CTAID.Z ;  /* 0x0000000000007919 */ /* 0x000e620000002700 */
[----:B------:R-:W-:Y:S02]  /*1840*/  ULDC UR4, c[0x0][0x1c8] ;  /* 0x0000720000047ab9 */ /* 0x000fe40000000800 */
[----:B------:R-:W2:Y:S01]  /*1850*/  I2F.RP R5, R3 ;  /* 0x0000000300057306 */ /* 0x000ea20000209400 */
[----:B------:R-:W-:Y:S02]  /*1860*/  ULOP3.LUT UR4, UR12, UR4, URZ, 0x3c, !UPT ;  /* 0x000000040c047292 */ /* 0x000fe4000f8e3c3f */
[----:B------:R-:W-:Y:S02]  /*1870*/  ULEA UR14, UR8, 0xffffffc0, 0x6 ;  /* 0xffffffc0080e7891 */ /* 0x000fe4000f8e303f */
[----:B------:R-:W-:Y:S02]  /*1880*/  UMOV UR21, UR17 ;  /* 0x0000001100157c82 */ /* 0x000fe40008000000 */
[----:B------:R-:W-:Y:S01]  /*1890*/  ISETP.LE.AND P2, PT, RZ, UR4, PT ;  /* 0x00000004ff007c0c */ /* 0x000fe2000bf43270 */
[----:B------:R-:W-:-:S02]  /*18a0*/  USHF.R.S32.HI UR13, URZ, 0x1f, UR14 ;  /* 0x0000001f3f0d7899 */ /* 0x000fc4000801140e */
[----:B------:R-:W-:Y:S02]  /*18b0*/  ULDC.64 UR4, c[0x0][0x198] ;  /* 0x0000660000047ab9 */ /* 0x000fe40000000a00 */
[----:B------:R-:W-:Y:S02]  /*18c0*/  UIMAD UR16, UR13, UR4, URZ ;  /* 0x000000040d1072a4 */ /* 0x000fe4000f8e023f */
[----:B------:R-:W-:Y:S01]  /*18d0*/  UIMAD.WIDE.U32 UR20, UR14, UR4, UR20 ;  /* 0x000000040e1472a5 */ /* 0x000fe2000f8e0014 */
[----:B--2---:R-:W2:Y:S01]  /*18e0*/  MUFU.RCP R6, R5 ;  /* 0x0000000500067308 */ /* 0x004ea20000001000 */
[----:B------:R-:W-:Y:S02]  /*18f0*/  UIMAD UR4, UR14, UR5, UR16 ;  /* 0x000000050e0472a4 */ /* 0x000fe4000f8e0210 */
[----:B------:R-:W-:Y:S01]  /*1900*/  @UP0 UIADD3 UR16, UR7, UR18, URZ ;  /* 0x0000001207100290 */ /* 0x000fe2000fffe03f */
[----:B-1----:R-:W-:Y:S01]  /*1910*/  IABS R0, R0 ;  /* 0x0000000000007213 */ /* 0x002fe20000000000 */
[----:B------:R-:W-:-:S06]  /*1920*/  UIADD3 UR4, UR21, UR4, URZ ;  /* 0x0000000415047290 */ /* 0x000fcc000fffe03f */
[----:B------:R-:W-:Y:S01]  /*1930*/  MOV R19, UR4 ;  /* 0x0000000400137c02 */ /* 0x000fe20008000f00 */
[----:B------:R-:W-:Y:S02]  /*1940*/  ULDC.64 UR4, c[0x0][0x1a0] ;  /* 0x0000680000047ab9 */ /* 0x000fe40000000a00 */
[----:B------:R-:W-:Y:S01]  /*1950*/  @UP0 UIMAD.WIDE.U32 UR18, UR16, UR4, URZ ;  /* 0x00000004101202a5 */ /* 0x000fe2000f8e003f */
[----:B--2---:R-:W-:-:S03]  /*1960*/  IADD3 R6, R6, 0xffffffe, RZ ;  /* 0x0ffffffe06067810 */ /* 0x004fc60007ffe0ff */
[----:B------:R-:W-:Y:S01]  /*1970*/  @UP0 UIMAD UR16, UR16, UR5, UR19 ;  /* 0x00000005101002a4 */ /* 0x000fe2000f8e0213 */
[----:B------:R-:W1:Y:S02]  /*1980*/  F2I.FTZ.U32.TRUNC.NTZ R7, R6 ;  /* 0x0000000600077305 */ /* 0x000e64000021f000 */
[----:B-1----:R-:W-:Y:S02]  /*1990*/  IMAD.MOV R2, RZ, RZ, -R7 ;  /* 0x000000ffff027224 */ /* 0x002fe400078e0a07 */
[----:B------:R-:W-:Y:S02]  /*19a0*/  IMAD.MOV.U32 R6, RZ, RZ, RZ ;  /* 0x000000ffff067224 */ /* 0x000fe400078e00ff */
[----:B------:R-:W-:-:S04]  /*19b0*/  IMAD R2, R2, R3, RZ ;  /* 0x0000000302027224 */ /* 0x000fc800078e02ff */
[----:B------:R-:W-:Y:S01]  /*19c0*/  IMAD.HI.U32 R7, R7, R2, R6 ;  /* 0x0000000207077227 */ /* 0x000fe200078e0006 */
[----:B------:R-:W-:-:S05]  /*19d0*/  MOV R2, R0 ;  /* 0x0000000000027202 */ /* 0x000fca0000000f00 */
[----:B------:R-:W-:-:S04]  /*19e0*/  IMAD.HI.U32 R10, R7, R2, RZ ;  /* 0x00000002070a7227 */ /* 0x000fc800078e00ff */
[----:B------:R-:W-:-:S04]  /*19f0*/  IMAD.MOV R0, RZ, RZ, -R10 ;  /* 0x000000ffff007224 */ /* 0x000fc800078e0a0a */
[----:B------:R-:W-:Y:S01]  /*1a00*/  IMAD R0, R3, R0, R2 ;  /* 0x0000000003007224 */ /* 0x000fe200078e0202 */
[----:B------:R-:W-:-:S04]  /*1a10*/  MOV R2, UR20 ;  /* 0x0000001400027c02 */ /* 0x000fc80008000f00 */
[----:B------:R-:W-:Y:S01]  /*1a20*/  ISETP.GT.U32.AND P1, PT, R3, R0, PT ;  /* 0x000000000300720c */ /* 0x000fe20003f24070 */
[----:B------:R-:W-:-:S12]  /*1a30*/  IMAD.MOV.U32 R18, RZ, RZ, R2 ;  /* 0x000000ffff127224 */ /* 0x000fd800078e0002 */
[-C--:B------:R-:W-:Y:S02]  /*1a40*/  @!P1 IADD3 R0, R0, -R3.reuse, RZ ;  /* 0x8000000300009210 */ /* 0x080fe40007ffe0ff */
[----:B------:R-:W-:Y:S02]  /*1a50*/  @!P1 IADD3 R10, R10, 0x1, RZ ;  /* 0x000000010a0a9810 */ /* 0x000fe40007ffe0ff */
[----:B------:R-:W-:Y:S01]  /*1a60*/  ISETP.GE.U32.AND P3, PT, R0, R3, PT ;  /* 0x000000030000720c */ /* 0x000fe20003f66070 */
[----:B------:R-:W-:Y:S01]  /*1a70*/  IMAD.U32 R3, RZ, RZ, UR21 ;  /* 0x00000015ff037e24 */ /* 0x000fe2000f8e00ff */
[----:B------:R-:W-:-:S11]  /*1a80*/  ISETP.NE.AND P1, PT, RZ, c[0x0][0x1c8], PT ;  /* 0x00007200ff007a0c */ /* 0x000fd60003f25270 */
[----:B------:R-:W-:-:S05]  /*1a90*/  @P3 IADD3 R10, R10, 0x1, RZ ;  /* 0x000000010a0a3810 */ /* 0x000fca0007ffe0ff */
[----:B------:R-:W-:Y:S01]  /*1aa0*/  @!P2 IMAD.MOV R10, RZ, RZ, -R10 ;  /* 0x000000ffff0aa224 */ /* 0x000fe200078e0a0a */
[----:B------:R-:W-:-:S04]  /*1ab0*/  @!P1 LOP3.LUT R10, RZ, c[0x0][0x1c8], RZ, 0x33, !PT ;  /* 0x00007200ff0a9a12 */ /* 0x000fc800078e33ff */
[----:B------:R-:W-:Y:S01]  /*1ac0*/  SHF.R.S32.HI R7, RZ, 0x1f, R10 ;  /* 0x0000001fff077819 */ /* 0x000fe2000001140a */
[----:B------:R-:W-:-:S04]  /*1ad0*/  IMAD.WIDE.U32 R18, R10, c[0x0][0x1b0], R18 ;  /* 0x00006c000a127a25 */ /* 0x000fc800078e0012 */
[----:B------:R-:W-:-:S04]  /*1ae0*/  IMAD R3, R7, c[0x0][0x1b0], RZ ;  /* 0x00006c0007037a24 */ /* 0x000fc800078e02ff */
[----:B------:R-:W-:-:S05]  /*1af0*/  IMAD R6, R10, c[0x0][0x1b4], R3 ;  /* 0x00006d000a067a24 */ /* 0x000fca00078e0203 */
[----:B------:R-:W-:Y:S01]  /*1b00*/  IADD3 R6, R19, R6, RZ ;  /* 0x0000000613067210 */ /* 0x000fe20007ffe0ff */
        /* <DEDUP_REMOVED lines=10> */
[----:B------:R-:W-:Y:S02]  /*1bb0*/  UMOV UR16, UR18 ;  /* 0x0000001200107c82 */ /* 0x000fe40008000000 */
[----:B------:R-:W-:Y:S02]  /*1bc0*/  UIMAD UR5, UR6, UR5, UR7 ;  /* 0x00000005060572a4 */ /* 0x000fe4000f8e0207 */
[----:B------:R-:W-:-:S04]  /*1bd0*/  UIMAD.WIDE.U32 UR18, UR6, UR4, UR16 ;  /* 0x00000004061272a5 */ /* 0x000fc8000f8e0010 */
[----:B------:R-:W-:Y:S02]  /*1be0*/  UIADD3 UR16, UR19, UR5, URZ ;  /* 0x0000000513107290 */ /* 0x000fe4000fffe03f */
.L_x_690:
[----:B------:R-:W-:Y:S01]  /*1bf0*/  SHF.R.S32.HI R81, RZ, 0x1f, R4 ;  /* 0x0000001fff517819 */ /* 0x000fe20000011404 */
[----:B------:R-:W-:Y:S01]  /*1c00*/  UISETP.NE.AND UP0, UPT, UR27, -0x1, UPT ;  /* 0xffffffff1b00788c */ /* 0x000fe2000bf05270 */
[----:B------:R-:W1:Y:S01]  /*1c10*/  S2R R16, SR_CTAID.Z ;  /* 0x0000000000107919 */ /* 0x000e620000002700 */
[----:B------:R-:W-:Y:S01]  /*1c20*/  ULDC.64 UR6, c[0x0][0x190] ;  /* 0x0000640000067ab9 */ /* 0x000fe20000000a00 */
[CC--:B------:R-:W-:Y:S01]  /*1c30*/  LEA.HI R3, R81.reuse, R4.reuse, RZ, 0x3 ;  /* 0x0000000451037211 */ /* 0x0c0fe200078f18ff */
[----:B------:R-:W-:Y:S01]  /*1c40*/  ULDC.64 UR4, c[0x0][0x178] ;  /* 0x00005e0000047ab9 */ /* 0x000fe20000000a00 */
[----:B------:R-:W-:Y:S01]  /*1c50*/  LEA.HI R9, R81, R4, RZ, 0x4 ;  /* 0x0000000451097211 */ /* 0x000fe200078f20ff */
[----:B------:R-:W-:Y:S01]  /*1c60*/  IMAD R7, R7, c[0x0][0x1b8], RZ ;  /* 0x00006e0007077a24 */ /* 0x000fe200078e02ff */
[----:B------:R-:W-:Y:S01]  /*1c70*/  SHF.R.S32.HI R14, RZ, 0x3, R3 ;  /* 0x00000003ff0e7819 */ /* 0x000fe20000011403 */
[----:B------:R-:W2:Y:S01]  /*1c80*/  S2R R21, SR_CTAID.X ;  /* 0x0000000000157919 */ /* 0x000ea20000002500 */
[----:B------:R-:W-:Y:S01]  /*1c90*/  LOP3.LUT R3, R3, 0xfffffff8, RZ, 0xc0, !PT ;  /* 0xfffffff803037812 */ /* 0x000fe200078ec0ff */
[----:B------:R-:W-:Y:S01]  /*1ca0*/  IMAD R8, R10, c[0x0][0x1bc], R7 ;  /* 0x00006f000a087a24 */ /* 0x000fe200078e0207 */
[----:B------:R-:W-:Y:S01]  /*1cb0*/  SHF.R.S32.HI R0, RZ, 0x4, R9 ;  /* 0x00000004ff007819 */ /* 0x000fe20000011409 */
[----:B------:R-:W-:Y:S01]  /*1cc0*/  IMAD.SHL.U32 R5, R14, 0x40, RZ ;  /* 0x000000400e057824 */ /* 0x000fe200078e00ff */
[----:B------:R-:W-:Y:S01]  /*1cd0*/  @UP0 UIMAD.WIDE.U32 UR22, UR27, UR6, URZ ;  /* 0x000000061b1602a5 */ /* 0x000fe2000f8e003f */
[----:B------:R-:W-:Y:S01]  /*1ce0*/  IMAD.IADD R2, R4, 0x1, -R3 ;  /* 0x0000000104027824 */ /* 0x000fe200078e0a03 */
[C---:B------:R-:W-:Y:S01]  /*1cf0*/  LEA.HI R233, R9.reuse, R0, RZ, 0x1 ;  /* 0x0000000009e97211 */ /* 0x040fe200078f08ff */
[----:B------:R-:W-:Y:S01]  /*1d00*/  @!UP0 USHF.R.S32.HI UR6, URZ, 0x1f, UR15 ;  /* 0x0000001f3f068899 */ /* 0x000fe2000801140f */
[----:B------:R-:W-:Y:S01]  /*1d10*/  LOP3.LUT R9, R9, 0xfffffff0, RZ, 0xc0, !PT ;  /* 0xfffffff009097812 */ /* 0x000fe200078ec0ff */
[----:B------:R-:W-:Y:S01]  /*1d20*/  IMAD.SHL.U32 R240, R2, 0x8, RZ ;  /* 0x0000000802f07824 */ /* 0x000fe200078e00ff */
[----:B------:R-:W-:Y:S01]  /*1d30*/  LOP3.LUT R5, R5, 0x1c0, RZ, 0xc0, !PT ;  /* 0x000001c005057812 */ /* 0x000fe200078ec0ff */
[----:B------:R-:W-:Y:S01]  /*1d40*/  @!UP0 UIMAD.WIDE.U32 UR20, UR15, UR4, URZ ;  /* 0x000000040f1482a5 */ /* 0x000fe2000f8e003f */
[----:B------:R-:W-:Y:S01]  /*1d50*/  LOP3.LUT R233, R233, 0xfffffffe, RZ, 0xc0, !PT ;  /* 0xfffffffee9e97812 */ /* 0x000fe200078ec0ff */
[----:B------:R-:W-:Y:S01]  /*1d60*/  IMAD.IADD R9, R4, 0x1, -R9 ;  /* 0x0000000104097824 */ /* 0x000fe200078e0a09 */
[----:B------:R-:W-:Y:S01]  /*1d70*/  LOP3.LUT R3, R5, 0x38, R240, 0xf8, !PT ;  /* 0x0000003805037812 */ /* 0x000fe200078ef8f0 */
[----:B------:R-:W-:Y:S01]  /*1d80*/  @!UP0 UIMAD UR6, UR6, UR4, URZ ;  /* 0x00000004060682a4 */ /* 0x000fe2000f8e023f */
[----:B------:R-:W-:Y:S01]  /*1d90*/  SHF.R.U32.HI R238, RZ, 0x3, R5 ;  /* 0x00000003ffee7819 */ /* 0x000fe20000011605 */
[----:B------:R-:W-:Y:S01]  /*1da0*/  IMAD.IADD R233, R0, 0x1, -R233 ;  /* 0x0000000100e97824 */ /* 0x000fe200078e0ae9 */
[----:B------:R-:W-:Y:S01]  /*1db0*/  SHF.R.S32.HI R0, RZ, 0x1f, R9 ;  /* 0x0000001fff007819 */ /* 0x000fe20000011409 */
[----:B------:R-:W-:Y:S01]  /*1dc0*/  @!UP0 UIMAD UR5, UR15, UR5, UR6 ;  /* 0x000000050f0582a4 */ /* 0x000fe2000f8e0206 */
[----:B------:R-:W-:Y:S01]  /*1dd0*/  LOP3.LUT R238, R3, R238, RZ, 0x3c, !PT ;  /* 0x000000ee03ee7212 */ /* 0x000fe200078e3cff */
[----:B------:R-:W-:Y:S01]  /*1de0*/  @!UP0 UMOV UR22, UR20 ;  /* 0x0000001400168c82 */ /* 0x000fe20008000000 */
[----:B------:R-:W-:Y:S01]  /*1df0*/  LEA.HI R3, R81, R4, RZ, 0x6 ;  /* 0x0000000451037211 */ /* 0x000fe200078f30ff */
[----:B------:R-:W-:Y:S01]  /*1e00*/  @UP0 UIMAD UR7, UR27, UR7, UR23 ;  /* 0x000000071b0702a4 */ /* 0x000fe2000f8e0217 */
[----:B------:R-:W-:Y:S01]  /*1e10*/  LEA.HI R5, R0, R9, RZ, 0x3 ;  /* 0x0000000900057211 */ /* 0x000fe200078f18ff */
[----:B------:R-:W-:Y:S01]  /*1e20*/  @!UP0 UIADD3 UR7, UR21, UR5, URZ ;  /* 0x0000000515078290 */ /* 0x000fe2000fffe03f */
[C---:B------:R-:W-:Y:S01]  /*1e30*/  IADD3 R18, P2, R240.reuse, R18, RZ ;  /* 0x00000012f0127210 */ /* 0x040fe20007f5e0ff */
[----:B------:R-:W-:Y:S01]  /*1e40*/  IMAD.SHL.U32 R3, R3, 0x8, RZ ;  /* 0x0000000803037824 */ /* 0x000fe200078e00ff */
[----:B------:R-:W-:Y:S01]  /*1e50*/  LOP3.LUT R0, R5, 0xfffffff8, RZ, 0xc0, !PT ;  /* 0xfffffff805007812 */ /* 0x000fe200078ec0ff */
[----:B------:R-:W-:Y:S01]  /*1e60*/  UIADD3 UR20, -UR10, UR29, URZ ;  /* 0x0000001d0a147290 */ /* 0x000fe2000fffe13f */
[----:B------:R-:W-:Y:S01]  /*1e70*/  IADD3 R22, P1, R240, UR18, RZ ;  /* 0x00000012f0167c10 */ /* 0x000fe2000ff3e0ff */
[----:B------:R-:W-:Y:S01]  /*1e80*/  IMAD.SHL.U32 R7, R233, 0x8, RZ ;  /* 0x00000008e9077824 */ /* 0x000fe200078e00ff */
[----:B------:R-:W-:Y:S01]  /*1e90*/  LOP3.LUT R238, R238, 0xfffffe00, R3, 0xf8, !PT ;  /* 0xfffffe00eeee7812 */ /* 0x000fe200078ef803 */
[----:B------:R-:W-:Y:S01]  /*1ea0*/  IMAD.IADD R0, R9, 0x1, -R0 ;  /* 0x0000000109007824 */ /* 0x000fe200078e0a00 */
[----:B------:R-:W-:Y:S01]  /*1eb0*/  SHF.R.S32.HI R3, RZ, 0x1f, R240 ;  /* 0x0000001fff037819 */ /* 0x000fe200000114f0 */
[----:B------:R-:W-:Y:S01]  /*1ec0*/  USHF.R.S32.HI UR6, URZ, 0x1f, UR12 ;  /* 0x0000001f3f067899 */ /* 0x000fe2000801140c */
[----:B------:R-:W-:Y:S01]  /*1ed0*/  IADD3 R12, P0, R240, UR22, RZ ;  /* 0x00000016f00c7c10 */ /* 0x000fe2000ff1e0ff */
[----:B------:R-:W-:Y:S01]  /*1ee0*/  ULDC.64 UR4, c[0x0][0x1a8] ;  /* 0x00006a0000047ab9 */ /* 0x000fe20000000a00 */
[C---:B------:R-:W-:Y:S01]  /*1ef0*/  IADD3.X R23, R3.reuse, UR16, RZ, P1, !PT ;  /* 0x0000001003177c10 */ /* 0x040fe20008ffe4ff */
[C---:B------:R-:W-:Y:S01]  /*1f00*/  IMAD.X R19, R3.reuse, 0x1, R6, P2 ;  /* 0x0000000103137824 */ /* 0x040fe200010e0606 */
[C---:B------:R-:W-:Y:S01]  /*1f10*/  R2P PR, R0.reuse, 0x6 ;  /* 0x0000000600007804 */ /* 0x040fe20000000000 */
[----:B------:R-:W-:Y:S01]  /*1f20*/  IMAD.SHL.U32 R0, R0, 0x40, RZ ;  /* 0x0000004000007824 */ /* 0x000fe200078e00ff */
[----:B------:R-:W-:Y:S01]  /*1f30*/  IADD3.X R13, R3, UR7, RZ, P0, !PT ;  /* 0x00000007030d7c10 */ /* 0x000fe200087fe4ff */
[----:B------:R-:W-:Y:S01]  /*1f40*/  IMAD.WIDE.U32 R10, R10, c[0x0][0x1b8], R22 ;  /* 0x00006e000a0a7a25 */ /* 0x000fe200078e0016 */
[----:B------:R-:W-:Y:S01]  /*1f50*/  SHF.R.S32.HI R15, RZ, 0x1f, R14 ;  /* 0x0000001fff0f7819 */ /* 0x000fe2000001140e */
[----:B------:R-:W-:Y:S01]  /*1f60*/  UIMAD UR4, UR6, UR4, URZ ;  /* 0x00000004060472a4 */ /* 0x000fe2000f8e023f */
[----:B------:R-:W-:Y:S01]  /*1f70*/  IADD3 R170, P0, R14, UR14, RZ ;  /* 0x0000000e0eaa7c10 */ /* 0x000fe2000ff1e0ff */
[----:B------:R-:W-:Y:S01]  /*1f80*/  IMAD.SHL.U32 R5, R5, 0x40, RZ ;  /* 0x0000004005057824 */ /* 0x000fe200078e00ff */
[----:B------:R-:W-:Y:S01]  /*1f90*/  LOP3.LUT R0, R0, 0x1c0, RZ, 0xc0, !PT ;  /* 0x000001c000007812 */ /* 0x000fe200078ec0ff */
[----:B------:R-:W-:Y:S01]  /*1fa0*/  IMAD.IADD R9, R11, 0x1, R8 ;  /* 0x000000010b097824 */ /* 0x000fe200078e0208 */
[C---:B------:R-:W-:Y:S01]  /*1fb0*/  IADD3.X R3, R15.reuse, UR13, RZ, P0, !PT ;  /* 0x0000000d0f037c10 */ /* 0x040fe200087fe4ff */
[----:B------:R-:W-:Y:S01]  /*1fc0*/  UIMAD UR4, UR12, UR5, UR4 ;  /* 0x000000050c0472a4 */ /* 0x000fe2000f8e0204 */
[----:B------:R-:W-:Y:S01]  /*1fd0*/  LOP3.LUT R7, R0, 0x8, R7, 0xf8, !PT ;  /* 0x0000000800077812 */ /* 0x000fe200078ef807 */
[----:B------:R-:W-:Y:S01]  /*1fe0*/  IMAD R165, R15, c[0x0][0x198], RZ ;  /* 0x000066000fa57a24 */ /* 0x000fe200078e02ff */
[----:B------:R-:W-:Y:S01]  /*1ff0*/  ISETP.GE.AND P0, PT, R14, UR20, PT ;  /* 0x000000140e007c0c */ /* 0x000fe2000bf06270 */
[----:B------:R-:W-:Y:S01]  /*2000*/  IMAD R3, R3, c[0x0][0x1a0], RZ ;  /* 0x0000680003037a24 */ /* 0x000fe200078e02ff */
[----:B------:R-:W-:Y:S01]  /*2010*/  SHF.R.U32.HI R0, RZ, 0x3, R0 ;  /* 0x00000003ff007819 */ /* 0x000fe20000011600 */
[----:B-1----:R-:W-:Y:S01]  /*2020*/  IMAD.WIDE.U32 R16, R16, c[0x0][0x1a8], R12 ;  /* 0x00006a0010107a25 */ /* 0x002fe200078e000c */
[----:B------:R-:W-:Y:S01]  /*2030*/  LEA.HI R81, R81, R4, RZ, 0x5 ;  /* 0x0000000451517211 */ /* 0x000fe200078f28ff */
[----:B------:R-:W-:Y:S01]  /*2040*/  BSSY B0, `(.L_x_692) ;  /* 0x000003e000007945 */ /* 0x000fe20003800000 */
[----:B------:R-:W-:Y:S01]  /*2050*/  LOP3.LUT R0, R7, R0, RZ, 0x3c, !PT ;  /* 0x0000000007007212 */ /* 0x000fe200078e3cff */
[----:B------:R-:W-:Y:S01]  /*2060*/  IMAD.MOV.U32 R8, RZ, RZ, R10 ;  /* 0x000000ffff087224 */ /* 0x000fe200078e000a */
[----:B------:R-:W-:Y:S01]  /*2070*/  LOP3.LUT R13, R81, 0xffffffe0, RZ, 0xc0, !PT ;  /* 0xffffffe0510d7812 */ /* 0x000fe200078ec0ff */
[----:B------:R-:W-:Y:S01]  /*2080*/  IMAD R3, R170, c[0x0][0x1a4], R3 ;  /* 0x00006900aa037a24 */ /* 0x000fe200078e0203 */
[----:B------:R-:W-:Y:S01]  /*2090*/  LOP3.LUT R0, R0, 0xfffffe00, R5, 0xf8, !PT ;  /* 0xfffffe0000007812 */ /* 0x000fe200078ef805 */
[----:B------:R-:W-:Y:S01]  /*20a0*/  IMAD.MOV.U32 R7, RZ, RZ, 0x10 ;  /* 0x00000010ff077424 */ /* 0x000fe200078e00ff */
[----:B------:R-:W-:Y:S01]  /*20b0*/  SHF.R.S32.HI R81, RZ, 0x5, R81 ;  /* 0x00000005ff517819 */ /* 0x000fe20000011451 */
[----:B------:R-:W-:Y:S01]  /*20c0*/  IMAD.MOV.U32 R5, RZ, RZ, 0x20 ;  /* 0x00000020ff057424 */ /* 0x000fe200078e00ff */
[----:B------:R-:W-:Y:S01]  /*20d0*/  IADD3 R237, R240, 0x40, RZ ;  /* 0x00000040f0ed7810 */ /* 0x000fe20007ffe0ff */
[----:B------:R-:W-:Y:S01]  /*20e0*/  IMAD R165, R14, c[0x0][0x19c], R165 ;  /* 0x000067000ea57a24 */ /* 0x000fe200078e02a5 */
[----:B------:R-:W-:Y:S01]  /*20f0*/  IADD3 R236, R240, 0x80, RZ ;  /* 0x00000080f0ec7810 */ /* 0x000fe20007ffe0ff */
[----:B------:R-:W-:Y:S01]  /*2100*/  IMAD.WIDE.U32 R166, R14, c[0x0][0x198], R18 ;  /* 0x000066000ea67a25 */ /* 0x000fe200078e0012 */
[----:B------:R-:W-:-:S02]  /*2110*/  IADD3 R19, R17, UR4, RZ ;  /* 0x0000000411137c10 */ /* 0x000fc4000fffe0ff */
[----:B------:R-:W-:Y:S01]  /*2120*/  IADD3 R235, R240, 0xc0, RZ ;  /* 0x000000c0f0eb7810 */ /* 0x000fe20007ffe0ff */
[----:B------:R-:W-:Y:S01]  /*2130*/  IMAD.WIDE.U32 R170, R170, c[0x0][0x1a0], R8 ;  /* 0x00006800aaaa7a25 */ /* 0x000fe200078e0008 */
[----:B------:R-:W-:Y:S02]  /*2140*/  SEL R7, R7, 0xfffffff0, !P1 ;  /* 0xfffffff007077807 */ /* 0x000fe40004800000 */
[----:B------:R-:W-:Y:S01]  /*2150*/  SEL R5, R5, 0xffffffe0, !P2 ;  /* 0xffffffe005057807 */ /* 0x000fe20005000000 */
[----:B--2---:R-:W-:-:S04]  /*2160*/  IMAD.WIDE R20, R21, 0x40, R14 ;  /* 0x0000004015147825 */ /* 0x004fc800078e020e */
[----:B------:R-:W-:Y:S02]  /*2170*/  IMAD.IADD R165, R167, 0x1, R165 ;  /* 0x00000001a7a57824 */ /* 0x000fe400078e02a5 */
[----:B------:R-:W-:Y:S02]  /*2180*/  IMAD.IADD R13, R4, 0x1, -R13 ;  /* 0x00000001040d7824 */ /* 0x000fe400078e0a0d */
[----:B------:R-:W-:Y:S02]  /*2190*/  IMAD.SHL.U32 R238, R238, 0x2, RZ ;  /* 0x00000002eeee7824 */ /* 0x000fe400078e00ff */
[----:B------:R-:W-:Y:S01]  /*21a0*/  IMAD.IADD R168, R171, 0x1, R3 ;  /* 0x00000001aba87824 */ /* 0x000fe200078e0203 */
[----:B------:R-:W-:Y:S05]  /*21b0*/  @P0 BRA `(.L_x_693) ;  /* 0x0000026000000947 */ /* 0x000fea0003800000 */
[----:B------:R-:W-:Y:S01]  /*21c0*/  ISETP.GE.AND P6, PT, R240, c[0x0][0x220], PT ;  /* 0x00008800f0007a0c */ /* 0x000fe20003fc6270 */
[----:B------:R-:W-:Y:S01]  /*21d0*/  IMAD R3, R21, c[0x0][0x190], RZ ;  /* 0x0000640015037a24 */ /* 0x000fe200078e02ff */
[----:B------:R-:W-:Y:S01]  /*21e0*/  ISETP.GE.AND P5, PT, R237, c[0x0][0x220], PT ;  /* 0x00008800ed007a0c */ /* 0x000fe20003fa6270 */
[----:B------:R-:W-:Y:S01]  /*21f0*/  IMAD.MOV.U32 R18, RZ, RZ, R16 ;  /* 0x000000ffff127224 */ /* 0x000fe200078e0010 */
[----:B------:R-:W-:Y:S01]  /*2200*/  ISETP.GE.AND P4, PT, R236, c[0x0][0x220], PT ;  /* 0x00008800ec007a0c */ /* 0x000fe20003f86270 */
[C---:B------:R-:W-:Y:S01]  /*2210*/  IMAD R3, R20.reuse, c[0x0][0x194], R3 ;  /* 0x0000650014037a24 */ /* 0x040fe200078e0203 */
[----:B------:R-:W-:Y:S01]  /*2220*/  ISETP.GE.AND P3, PT, R235, c[0x0][0x220], PT ;  /* 0x00008800eb007a0c */ /* 0x000fe20003f66270 */
[----:B------:R-:W-:-:S04]  /*2230*/  IMAD.WIDE.U32 R8, R20, c[0x0][0x190], R18 ;  /* 0x0000640014087a25 */ /* 0x000fc800078e0012 */
[----:B------:R-:W-:Y:S02]  /*2240*/  IMAD.IADD R3, R9, 0x1, R3 ;  /* 0x0000000109037824 */ /* 0x000fe400078e0203 */
[C---:B------:R-:W-:Y:S01]  /*2250*/  @!P6 LEA R24, P2, R8.reuse, c[0x0][0x160], 0x1 ;  /* 0x000058000818ea11 */ /* 0x040fe200078408ff */
[----:B------:R1:W-:Y:S01]  /*2260*/  @P6 STS.128 [R238], RZ ;  /* 0x000000ffee006388 */ /* 0x0003e20000000c00 */
[C---:B------:R-:W-:Y:S02]  /*2270*/  @!P5 LEA R22, P1, R8.reuse, c[0x0][0x160], 0x1 ;  /* 0x000058000816da11 */ /* 0x040fe400078208ff */
[C---:B------:R-:W-:Y:S02]  /*2280*/  @!P4 LEA R10, P0, R8.reuse, c[0x0][0x160], 0x1 ;  /* 0x00005800080aca11 */ /* 0x040fe400078008ff */
[C-C-:B------:R-:W-:Y:S02]  /*2290*/  @!P6 LEA.HI.X R25, R8.reuse, c[0x0][0x164], R3.reuse, 0x1, P2 ;  /* 0x000059000819ea11 */ /* 0x140fe400010f0c03 */
[----:B------:R-:W-:-:S02]  /*22a0*/  @!P5 LEA.HI.X R23, R8, c[0x0][0x164], R3, 0x1, P1 ;  /* 0x000059000817da11 */ /* 0x000fc400008f0c03 */
[----:B------:R-:W-:Y:S01]  /*22b0*/  @!P4 LEA.HI.X R11, R8, c[0x0][0x164], R3, 0x1, P0 ;  /* 0x00005900080bca11 */ /* 0x000fe200000f0c03 */
[----:B------:R-:W-:Y:S01]  /*22c0*/  @!PT LDS RZ, [RZ] ;  /* 0x00000000fffff984 */ /* 0x000fe20000000800 */
[----:B------:R-:W-:Y:S01]  /*22d0*/  @!PT LDS RZ, [RZ] ;  /* 0x00000000fffff984 */ /* 0x000fe20000000800 */
[----:B------:R-:W-:Y:S01]  /*22e0*/  @!PT LDS RZ, [RZ] ;  /* 0x00000000fffff984 */ /* 0x000fe20000000800 */
[----:B------:R1:W-:Y:S04]  /*22f0*/  @!P6 LDGSTS.E.BYPASS.LTC128B.128 [R238], [R24.64] ;  /* 0x0000000018eeefae */ /* 0x0003e8000b901d60 */
[----:B------:R1:W-:Y:S04]  /*2300*/  @P5 STS.128 [R238+0x2000], RZ ;  /* 0x002000ffee005388 */ /* 0x0003e80000000c00 */
[----:B------:R-:W-:Y:S01]  /*2310*/  @!PT LDS RZ, [RZ] ;  /* 0x00000000fffff984 */ /* 0x000fe20000000800 */
[----:B------:R-:W-:Y:S01]  /*2320*/  @!PT LDS RZ, [RZ] ;  /* 0x00000000fffff984 */ /* 0x000fe20000000800 */
[----:B------:R-:W-:Y:S01]  /*2330*/  @!PT LDS RZ, [RZ] ;  /* 0x00000000fffff984 */ /* 0x000fe20000000800 */
[----:B------:R1:W-:Y:S04]  /*2340*/  @!P5 LDGSTS.E.BYPASS.LTC128B.128 [R238+0x2000], [R22.64+0x80] ;  /* 0x0200008016eedfae */ /* 0x0003e8000b901d60 */
[----:B------:R1:W-:Y:S04]  /*2350*/  @P4 STS.128 [R238+0x4000], RZ ;  /* 0x004000ffee004388 */ /* 0x0003e80000000c00 */
[----:B------:R-:W-:Y:S01]  /*2360*/  @!PT LDS RZ, [RZ] ;  /* 0x00000000fffff984 */ /* 0x000fe20000000800 */
[----:B------:R-:W-:Y:S01]  /*2370*/  @!PT LDS RZ, [RZ] ;  /* 0x00000000fffff984 */ /* 0x000fe20000000800 */
[----:B------:R-:W-:Y:S01]  /*2380*/  @!PT LDS RZ, [RZ] ;  /* 0x00000000fffff984 */ /* 0x000fe20000000800 */
[----:B------:R1:W-:Y:S04]  /*2390*/  @!P4 LDGSTS.E.BYPASS.LTC128B.128 [R238+0x4000], [R10.64+0x100] ;  /* 0x040001000aeecfae */ /* 0x0003e8000b901d60 */
[----:B------:R1:W-:Y:S01]  /*23a0*/  @P3 STS.128 [R238+0x6000], RZ ;  /* 0x006000ffee003388 */ /* 0x0003e20000000c00 */
[----:B------:R-:W-:Y:S05]  /*23b0*/  @P3 BRA `(.L_x_693) ;  /* 0x0000006000003947 */ /* 0x000fea0003800000 */
[----:B-1----:R-:W-:-:S04]  /*23c0*/  LEA R10, P0, R8, c[0x0][0x160], 0x1 ;  /* 0x00005800080a7a11 */ /* 0x002fc800078008ff */
[----:B------:R-:W-:-:S05]  /*23d0*/  LEA.HI.X R11, R8, c[0x0][0x164], R3, 0x1, P0 ;  /* 0x00005900080b7a11 */ /* 0x000fca00000f0c03 */
[----:B------:R-:W-:Y:S01]  /*23e0*/  @!PT LDS RZ, [RZ] ;  /* 0x00000000fffff984 */ /* 0x000fe20000000800 */
[----:B------:R-:W-:Y:S01]  /*23f0*/  @!PT LDS RZ, [RZ] ;  /* 0x00000000fffff984 */ /* 0x000fe20000000800 */
[----:B------:R-:W-:Y:S01]  /*2400*/  @!PT LDS RZ, [RZ] ;  /* 0x00000000fffff984 */ /* 0x000fe20000000800 */
[----:B------:R1:W-:Y:S04]  /*2410*/  LDGSTS.E.BYPASS.LTC128B.128 [R238+0x6000], [R10.64+0x180] ;  /* 0x060001800aee7fae */ /* 0x0003e8000b901d60 */
.L_x_693:
[----:B------:R-:W-:Y:S05]  /*2420*/  BSYNC B0 ;  /* 0x0000000000007941 */ /* 0x000fea0003800000 */
.L_x_692:
        /* <DEDUP_REMOVED lines=13> */
[----:B------:R-:W-:-:S04]  /*2500*/  IMAD R6, R6, c[0x0][0x190], RZ ;  /* 0x0000640006067a24 */ /* 0x000fc800078e02ff */
[----:B------:R-:W-:Y:S01]  /*2510*/  IMAD R6, R9, c[0x0][0x194], R6 ;  /* 0x0000650009067a24 */ /* 0x000fe200078e0206 */
[C---:B------:R-:W-:Y:S01]  /*2520*/  @!P5 LEA R8, P6, R10.reuse, c[0x0][0x160], 0x1 ;  /* 0x000058000a08da11 */ /* 0x040fe200078c08ff */
[----:B------:R1:W-:Y:S01]  /*2530*/  @P5 STS.128 [R238+0x800], RZ ;  /* 0x000800ffee005388 */ /* 0x0003e20000000c00 */
[C---:B------:R-:W-:Y:S01]  /*2540*/  @!P4 LEA R24, P3, R10.reuse, c[0x0][0x160], 0x1 ;  /* 0x000058000a18ca11 */ /* 0x040fe200078608ff */
[----:B------:R-:W-:Y:S01]  /*2550*/  IMAD.IADD R6, R11, 0x1, R6 ;  /* 0x000000010b067824 */ /* 0x000fe200078e0206 */
[----:B------:R-:W-:-:S04]  /*2560*/  @!P2 LEA R22, P1, R10, c[0x0][0x160], 0x1 ;  /* 0x000058000a16aa11 */ /* 0x000fc800078208ff */
[C-C-:B------:R-:W-:Y:S02]  /*2570*/  @!P5 LEA.HI.X R9, R10.reuse, c[0x0][0x164], R6.reuse, 0x1, P6 ;  /* 0x000059000a09da11 */ /* 0x140fe400030f0c06 */
[C-C-:B------:R-:W-:Y:S02]  /*2580*/  @!P4 LEA.HI.X R25, R10.reuse, c[0x0][0x164], R6.reuse, 0x1, P3 ;  /* 0x000059000a19ca11 */ /* 0x140fe400018f0c06 */
[----:B------:R-:W-:Y:S01]  /*2590*/  @!P2 LEA.HI.X R23, R10, c[0x0][0x164], R6, 0x1, P1 ;  /* 0x000059000a17aa11 */ /* 0x000fe200008f0c06 */
[----:B------:R-:W-:Y:S01]  /*25a0*/  @!PT LDS RZ, [RZ] ;  /* 0x00000000fffff984 */ /* 0x000fe20000000800 */
[----:B------:R-:W-:Y:S01]  /*25b0*/  @!PT LDS RZ, [RZ] ;  /* 0x00000000fffff984 */ /* 0x000fe20000000800 */
[----:B------:R-:W-:Y:S01]  /*25c0*/  @!PT LDS RZ, [RZ] ;  /* 0x00000000fffff984 */ /* 0x000fe20000000800 */
[----:B------:R1:W-:Y:S04]  /*25d0*/  @!P5 LDGSTS.E.BYPASS.LTC128B.128 [R238+0x800], [R8.64] ;  /* 0x0080000008eedfae */ /* 0x0003e8000b901d60 */
        /* <DEDUP_REMOVED lines=18> */
.L_x_695:
[----:B------:R-:W-:Y:S05]  /*2700*/  BSYNC B0 ;  /* 0x0000000000007941 */ /* 0x000fea0003800000 */
.L_x_694:
[----:B------:R-:W-:Y:S01]  /*2710*/  IADD3 R12, R14, 0x20, RZ ;  /* 0x000000200e0c7810 */ /* 0x000fe20007ffe0ff */
[----:B------:R-:W-:Y:S03]  /*2720*/  BSSY B0, `(.L_x_696) ;  /* 0x000002c000007945 */ /* 0x000fe60003800000 */
[----:B------:R-:W-:-:S13]  /*2730*/  ISETP.GE.AND P0, PT, R12, UR20, PT ;  /* 0x000000140c007c0c */ /* 0x000fda000bf06270 */
[----:B------:R-:W-:Y:S05]  /*2740*/  @P0 BRA `(.L_x_697) ;  /* 0x0000029000000947 */ /* 0x000fea0003800000 */
[----:B-1----:R-:W-:Y:S01]  /*2750*/  IADD3 R9, P0, R20, 0x20, RZ ;  /* 0x0000002014097810 */ /* 0x002fe20007f1e0ff */
        /* <DEDUP_REMOVED lines=40> */
.L_x_697:
[----:B------:R-:W-:Y:S05]  /*29e0*/  BSYNC B0 ;  /* 0x0000000000007941 */ /* 0x000fea0003800000 */
.L_x_696:
[----:B-1----:R-:W-:Y:S01]  /*29f0*/  IADD3 R10, R14, 0x30, RZ ;  /* 0x000000300e0a7810 */ /* 0x002fe20007ffe0ff */
        /* <DEDUP_REMOVED lines=43> */
.L_x_699:
[----:B------:R-:W-:Y:S05]  /*2cb0*/  BSYNC B0 ;  /* 0x0000000000007941 */ /* 0x000fea0003800000 */
.L_x_698:
[----:B------:R-:W-:Y:S01]  /*2cc0*/  UIADD3 UR28, UR8, -0x1, URZ ;  /* 0xffffffff081c7890 */ /* 0x000fe2000fffe03f */
[----:B------:R-:W-:Y:S03]  /*2cd0*/  BSSY B0, `(.L_x_700) ;  /* 0x0000026000007945 */ /* 0x000fe60003800000 */
[----:B------:R-:W-:-:S04]  /*2ce0*/  USHF.L.U32 UR12, UR28, 0x6, URZ ;  /* 0x000000061c0c7899 */ /* 0x000fc8000800063f */
[----:B------:R-:W-:-:S06]  /*2cf0*/  UIADD3 UR4, -UR12, UR11, URZ ;  /* 0x0000000b0c047290 */ /* 0x000fcc000fffe13f */
[----:B------:R-:W-:-:S13]  /*2d00*/  ISETP.GE.AND P0, PT, R14, UR4, PT ;  /* 0x000000040e007c0c */ /* 0x000fda000bf06270 */
[----:B------:R-:W-:Y:S05]  /*2d10*/  @P0 BRA `(.L_x_701) ;  /* 0x0000021000000947 */ /* 0x000fea0003800000 */
[----:B------:R-:W-:Y:S02]  /*2d20*/  ISETP.GE.AND P5, PT, R240, c[0x0][0x220], PT ;  /* 0x00008800f0007a0c */ /* 0x000fe40003fa6270 */
[----:B------:R-:W-:Y:S02]  /*2d30*/  ISETP.GE.AND P4, PT, R237, c[0x0][0x220], PT ;  /* 0x00008800ed007a0c */ /* 0x000fe40003f86270 */
[----:B------:R-:W-:Y:S02]  /*2d40*/  ISETP.GE.AND P2, PT, R236, c[0x0][0x220], PT ;  /* 0x00008800ec007a0c */ /* 0x000fe40003f46270 */
[----:B------:R-:W-:-:S07]  /*2d50*/  ISETP.GE.AND P0, PT, R235, c[0x0][0x220], PT ;  /* 0x00008800eb007a0c */ /* 0x000fce0003f06270 */
[C---:B-1----:R-:W-:Y:S01]  /*2d60*/  @!P5 LEA R18, P6, R166.reuse, c[0x0][0x168], 0x1 ;  /* 0x00005a00a612da11 */ /* 0x042fe200078c08ff */
[----:B------:R1:W-:Y:S01]  /*2d70*/  @P5 STS.128 [R238+0x8000], RZ ;  /* 0x008000ffee005388 */ /* 0x0003e20000000c00 */
[C---:B------:R-:W-:Y:S02]  /*2d80*/  @!P4 LEA R16, P3, R166.reuse, c[0x0][0x168], 0x1 ;  /* 0x00005a00a610ca11 */ /* 0x040fe400078608ff */
[C---:B------:R-:W-:Y:S02]  /*2d90*/  @!P2 LEA R8, P1, R166.reuse, c[0x0][0x168], 0x1 ;  /* 0x00005a00a608aa11 */ /* 0x040fe400078208ff */
        /* <DEDUP_REMOVED lines=25> */
.L_x_701:
[----:B------:R-:W-:Y:S05]  /*2f30*/  BSYNC B0 ;  /* 0x0000000000007941 */ /* 0x000fea0003800000 */
.L_x_700:
[----:B------:R-:W-:Y:S01]  /*2f40*/  ISETP.GE.AND P0, PT, R3, UR4, PT ;  /* 0x0000000403007c0c */ /* 0x000fe2000bf06270 */
[----:B------:R-:W-:Y:S01]  /*2f50*/  ULDC.64 UR22, c[0x0][0x198] ;  /* 0x0000660000167ab9 */ /* 0x000fe20000000a00 */
[----:B------:R-:W-:Y:S01]  /*2f60*/  BSSY B0, `(.L_x_702) ;  /* 0x0000027000007945 */ /* 0x000fe20003800000 */
[----:B------:R-:W-:Y:S02]  /*2f70*/  USHF.L.U64.HI UR23, UR22, UR25, UR23 ;  /* 0x0000001916177299 */ /* 0x000fe40008010217 */
[----:B------:R-:W-:-:S08]  /*2f80*/  USHF.L.U32 UR24, UR22, 0x4, URZ ;  /* 0x0000000416187899 */ /* 0x000fd0000800063f */
[----:B------:R-:W-:Y:S05]  /*2f90*/  @P0 BRA `(.L_x_703) ;  /* 0x0000023000000947 */ /* 0x000fea0003800000 */
[----:B------:R-:W-:Y:S02]  /*2fa0*/  ISETP.GE.AND P5, PT, R240, c[0x0][0x220], PT ;  /* 0x00008800f0007a0c */ /* 0x000fe40003fa6270 */
[----:B------:R-:W-:Y:S02]  /*2fb0*/  ISETP.GE.AND P4, PT, R237, c[0x0][0x220], PT ;  /* 0x00008800ed007a0c */ /* 0x000fe40003f86270 */
[----:B------:R-:W-:Y:S02]  /*2fc0*/  ISETP.GE.AND P2, PT, R236, c[0x0][0x220], PT ;  /* 0x00008800ec007a0c */ /* 0x000fe40003f46270 */
[----:B-1----:R-:W-:-:S04]  /*2fd0*/  IADD3 R9, P0, R166, UR24, RZ ;  /* 0x00000018a6097c10 */ /* 0x002fc8000ff1e0ff */
[----:B------:R-:W-:Y:S02]  /*2fe0*/  IADD3.X R6, R165, UR23, RZ, P0, !PT ;  /* 0x00000017a5067c10 */ /* 0x000fe400087fe4ff */
[----:B------:R-:W-:Y:S01]  /*2ff0*/  ISETP.GE.AND P0, PT, R235, c[0x0][0x220], PT ;  /* 0x00008800eb007a0c */ /* 0x000fe20003f06270 */
[----:B------:R1:W-:Y:S01]  /*3000*/  @P5 STS.128 [R238+0x8800], RZ ;  /* 0x008800ffee005388 */ /* 0x0003e20000000c00 */
[C---:B------:R-:W-:Y:S02]  /*3010*/  @!P5 LEA R20, P6, R9.reuse, c[0x0][0x168], 0x1 ;  /* 0x00005a000914da11 */ /* 0x040fe400078c08ff */
[C---:B------:R-:W-:Y:S02]  /*3020*/  @!P4 LEA R18, P3, R9.reuse, c[0x0][0x168], 0x1 ;  /* 0x00005a000912ca11 */ /* 0x040fe400078608ff */
[C---:B------:R-:W-:Y:S02]  /*3030*/  @!P2 LEA R16, P1, R9.reuse, c[0x0][0x168], 0x1 ;  /* 0x00005a000910aa11 */ /* 0x040fe400078208ff */
[----:B------:R-:W-:-:S02]  /*3040*/  @!P5 LEA.HI.X R21, R9, c[0x0][0x16c], R6, 0x1, P6 ;  /* 0x00005b000915da11 */ /* 0x000fc400030f0c06 */
        /* <DEDUP_REMOVED lines=18> */
[----:B------:R-:W-:-:S04]  /*3170*/  LEA R8, P0, R9, c[0x0][0x168], 0x1 ;  /* 0x00005a0009087a11 */ /* 0x000fc800078008ff */
[----:B------:R-:W-:-:S05]  /*3180*/  LEA.HI.X R9, R9, c[0x0][0x16c], R6, 0x1, P0 ;  /* 0x00005b0009097a11 */ /* 0x000fca00000f0c06 */
[----:B------:R-:W-:Y:S01]  /*3190*/  @!PT LDS RZ, [RZ] ;  /* 0x00000000fffff984 */ /* 0x000fe20000000800 */
[----:B------:R-:W-:Y:S01]  /*31a0*/  @!PT LDS RZ, [RZ] ;  /* 0x00000000fffff984 */ /* 0x000fe20000000800 */
[----:B------:R-:W-:Y:S01]  /*31b0*/  @!PT LDS RZ, [RZ] ;  /* 0x00000000fffff984 */ /* 0x000fe20000000800 */
[----:B------:R2:W-:Y:S04]  /*31c0*/  LDGSTS.E.BYPASS.LTC128B.128 [R238+0xe800], [R8.64+0x180] ;  /* 0x0e80018008ee7fae */ /* 0x0005e8000b901d60 */
.L_x_703:
[----:B------:R-:W-:Y:S05]  /*31d0*/  BSYNC B0 ;  /* 0x0000000000007941 */ /* 0x000fea0003800000 */
.L_x_702:
[----:B------:R-:W-:Y:S01]  /*31e0*/  ISETP.GE.AND P0, PT, R12, UR4, PT ;  /* 0x000000040c007c0c */ /* 0x000fe2000bf06270 */
[----:B------:R-:W-:-:S12]  /*31f0*/  BSSY B0, `(.L_x_704) ;  /* 0x0000027000007945 */ /* 0x000fd80003800000 */
[----:B------:R-:W-:Y:S05]  /*3200*/  @P0 BRA `(.L_x_705) ;  /* 0x0000025000000947 */ /* 0x000fea0003800000 */
[----:B------:R-:W-:Y:S01]  /*3210*/  ISETP.GE.AND P5, PT, R240, c[0x0][0x220], PT ;  /* 0x00008800f0007a0c */ /* 0x000fe20003fa6270 */
[----:B------:R-:W-:Y:S01]  /*3220*/  IMAD.MOV.U32 R6, RZ, RZ, c[0x0][0x198] ;  /* 0x00006600ff067624 */ /* 0x000fe200078e00ff */
[----:B------:R-:W-:Y:S01]  /*3230*/  ISETP.GE.AND P4, PT, R237, c[0x0][0x220], PT ;  /* 0x00008800ed007a0c */ /* 0x000fe20003f86270 */
[----:B-12---:R-:W-:Y:S01]  /*3240*/  IMAD.MOV.U32 R9, RZ, RZ, c[0x0][0x19c] ;  /* 0x00006700ff097624 */ /* 0x006fe200078e00ff */
[----:B------:R-:W-:Y:S02]  /*3250*/  ISETP.GE.AND P2, PT, R236, c[0x0][0x220], PT ;  /* 0x00008800ec007a0c */ /* 0x000fe40003f46270 */
[----:B------:R-:W-:-:S04]  /*3260*/  LEA R8, P0, R6, R166, 0x5 ;  /* 0x000000a606087211 */ /* 0x000fc800078028ff */
[----:B------:R-:W-:Y:S02]  /*3270*/  LEA.HI.X R9, R6, R165, R9, 0x5, P0 ;  /* 0x000000a506097211 */ /* 0x000fe400000f2c09 */
        /* <DEDUP_REMOVED lines=30> */
.L_x_705:
[----:B------:R-:W-:Y:S05]  /*3460*/  BSYNC B0 ;  /* 0x0000000000007941 */ /* 0x000fea0003800000 */
.L_x_704:
[----:B------:R-:W-:Y:S01]  /*3470*/  ISETP.GE.AND P0, PT, R10, UR4, PT ;  /* 0x000000040a007c0c */ /* 0x000fe2000bf06270 */
[----:B------:R-:W-:-:S12]  /*3480*/  BSSY B0, `(.L_x_706) ;  /* 0x0000029000007945 */ /* 0x000fd80003800000 */
[----:B------:R-:W-:Y:S05]  /*3490*/  @P0 BRA `(.L_x_707) ;  /* 0x0000027000000947 */ /* 0x000fea0003800000 */
[----:B------:R-:W-:Y:S01]  /*34a0*/  ISETP.GE.AND P5, PT, R240, c[0x0][0x220], PT ;  /* 0x00008800f0007a0c */ /* 0x000fe20003fa6270 */
[----:B-1----:R-:W-:Y:S01]  /*34b0*/  IMAD.MOV.U32 R18, RZ, RZ, c[0x0][0x198] ;  /* 0x00006600ff127624 */ /* 0x002fe200078e00ff */
[----:B------:R-:W-:Y:S01]  /*34c0*/  ISETP.GE.AND P4, PT, R237, c[0x0][0x220], PT ;  /* 0x00008800ed007a0c */ /* 0x000fe20003f86270 */
[----:B------:R-:W-:Y:S01]  /*34d0*/  IMAD.MOV.U32 R164, RZ, RZ, R166 ;  /* 0x000000ffffa47224 */ /* 0x000fe200078e00a6 */
[----:B------:R-:W-:Y:S01]  /*34e0*/  ISETP.GE.AND P2, PT, R236, c[0x0][0x220], PT ;  /* 0x00008800ec007a0c */ /* 0x000fe20003f46270 */
[----:B------:R-:W-:Y:S01]  /*34f0*/  ULDC UR5, c[0x0][0x19c] ;  /* 0x0000670000057ab9 */ /* 0x000fe20000000800 */
[----:B------:R-:W-:Y:S01]  /*3500*/  ISETP.GE.AND P0, PT, R235, c[0x0][0x220], PT ;  /* 0x00008800eb007a0c */ /* 0x000fe20003f06270 */
[----:B------:R-:W-:Y:S01]  /*3510*/  UIMAD UR5, UR5, 0x30, URZ ;  /* 0x00000030050578a4 */ /* 0x000fe2000f8e023f */
[----:B------:R-:W-:-:S05]  /*3520*/  IMAD.WIDE.U32 R18, R18, 0x30, R164 ;  /* 0x0000003012127825 */ /* 0x000fca00078e00a4 */
[----:B------:R-:W-:Y:S01]  /*3530*/  IADD3 R6, R19, UR5, RZ ;  /* 0x0000000513067c10 */ /* 0x000fe2000fffe0ff */
[----:B------:R1:W-:Y:S01]  /*3540*/  @P5 STS.128 [R238+0x9800], RZ ;  /* 0x009800ffee005388 */ /* 0x0003e20000000c00 */
[C---:B------:R-:W-:Y:S02]  /*3550*/  @!P5 LEA R20, P6, R18.reuse, c[0x0][0x168], 0x1 ;  /* 0x00005a001214da11 */ /* 0x040fe400078c08ff */
[C---:B------:R-:W-:Y:S02]  /*3560*/  @!P4 LEA R16, P3, R18.reuse, c[0x0][0x168], 0x1 ;  /* 0x00005a001210ca11 */ /* 0x040fe400078608ff */
[C---:B--2---:R-:W-:Y:S02]  /*3570*/  @!P2 LEA R8, P1, R18.reuse, c[0x0][0x168], 0x1 ;  /* 0x00005a001208aa11 */ /* 0x044fe400078208ff */
[C-C-:B------:R-:W-:Y:S02]  /*3580*/  @!P5 LEA.HI.X R21, R18.reuse, c[0x0][0x16c], R6.reuse, 0x1, P6 ;  /* 0x00005b001215da11 */ /* 0x140fe400030f0c06 */
[----:B------:R-:W-:-:S02]  /*3590*/  @!P4 LEA.HI.X R17, R18, c[0x0][0x16c], R6, 0x1, P3 ;  /* 0x00005b001211ca11 */ /* 0x000fc400018f0c06 */
        /* <DEDUP_REMOVED lines=23> */
.L_x_707:
[----:B------:R-:W-:Y:S05]  /*3710*/  BSYNC B0 ;  /* 0x0000000000007941 */ /* 0x000fea0003800000 */
.L_x_706:
[----:B------:R-:W0:Y:S01]  /*3720*/  LDGDEPBAR ;  /* 0x00000000000079af */ /* 0x000e220000000000 */
[----:B------:R-:W-:Y:S01]  /*3730*/  ISETP.GE.AND P1, PT, R14, UR4, PT ;  /* 0x000000040e007c0c */ /* 0x000fe2000bf26270 */
[----:B------:R-:W-:Y:S01]  /*3740*/  IMAD.SHL.U32 R167, R4, 0x2, RZ ;  /* 0x0000000204a77824 */ /* 0x000fe200078e00ff */
[C---:B------:R-:W-:Y:S01]  /*3750*/  LEA R248, P0, R170.reuse, c[0x0][0x170], 0x1 ;  /* 0x00005c00aaf87a11 */ /* 0x040fe200078008ff */
[----:B------:R-:W-:Y:S03]  /*3760*/  BSSY B0, `(.L_x_708) ;  /* 0x0000025000007945 */ /* 0x000fe60003800000 */
[----:B------:R-:W-:Y:S02]  /*3770*/  LOP3.LUT R167, R167, 0x6, RZ, 0xc0, !PT ;  /* 0x00000006a7a77812 */ /* 0x000fe400078ec0ff */
[----:B------:R-:W-:Y:S01]  /*3780*/  LEA.HI.X R249, R170, c[0x0][0x174], R168, 0x1, P0 ;  /* 0x00005d00aaf97a11 */ /* 0x000fe200000f0ca8 */
[----:B------:R-:W-:-:S04]  /*3790*/  DEPBAR.LE SB0, 0x0 ;  /* 0x000080000000791a */ /* 0x000fc80000000000 */
[----:B------:R-:W-:Y:S06]  /*37a0*/  BAR.SYNC.DEFER_BLOCKING 0x0 ;  /* 0x0000000000007b1d */ /* 0x000fec0000010000 */
[----:B------:R3:W-:Y:S04]  /*37b0*/  @P1 STS.128 [R238+0x10000], RZ ;  /* 0x010000ffee001388 */ /* 0x0007e80000000c00 */
[----:B------:R3:W-:Y:S04]  /*37c0*/  @P1 STS.128 [R238+0x12000], RZ ;  /* 0x012000ffee001388 */ /* 0x0007e80000000c00 */
[----:B------:R3:W-:Y:S04]  /*37d0*/  @P1 STS.128 [R238+0x14000], RZ ;  /* 0x014000ffee001388 */ /* 0x0007e80000000c00 */
[----:B------:R3:W-:Y:S01]  /*37e0*/  @P1 STS.128 [R238+0x16000], RZ ;  /* 0x016000ffee001388 */ /* 0x0007e20000000c00 */
[----:B------:R-:W-:Y:S05]  /*37f0*/  @P1 BRA `(.L_x_709) ;  /* 0x000001b000001947 */ /* 0x000fea0003800000 */
[----:B------:R-:W-:Y:S02]  /*3800*/  ISETP.GE.AND P2, PT, R237, c[0x0][0x220], PT ;  /* 0x00008800ed007a0c */ /* 0x000fe40003f46270 */
[----:B------:R-:W-:-:S02]  /*3810*/  ISETP.GE.AND P3, PT, R240, c[0x0][0x220], PT ;  /* 0x00008800f0007a0c */ /* 0x000fc40003f66270 */
[----:B------:R-:W-:Y:S02]  /*3820*/  ISETP.GE.AND P1, PT, R236, c[0x0][0x220], PT ;  /* 0x00008800ec007a0c */ /* 0x000fe40003f26270 */
[----:B------:R-:W-:-:S07]  /*3830*/  ISETP.GE.AND P0, PT, R235, c[0x0][0x220], PT ;  /* 0x00008800eb007a0c */ /* 0x000fce0003f06270 */
[----:B-12---:R-:W-:Y:S02]  /*3840*/  @!P2 IMAD.MOV.U32 R8, RZ, RZ, R248 ;  /* 0x000000ffff08a224 */ /* 0x006fe400078e00f8 */
[----:B------:R-:W-:Y:S01]  /*3850*/  @!P2 IMAD.MOV.U32 R9, RZ, RZ, R249 ;  /* 0x000000ffff09a224 */ /* 0x000fe200078e00f9 */
[----:B------:R1:W-:Y:S04]  /*3860*/  @P3 STS.128 [R238+0x10000], RZ ;  /* 0x010000ffee003388 */ /* 0x0003e80000000c00 */
        /* <DEDUP_REMOVED lines=16> */
[----:B------:R-:W-:Y:S01]  /*3970*/  @!PT LDS RZ, [RZ] ;  /* 0x00000000fffff984 */ /* 0x000fe20000000800 */
[----:B------:R-:W-:Y:S01]  /*3980*/  @!PT LDS RZ, [RZ] ;  /* 0x00000000fffff984 */ /* 0x000fe20000000800 */
[----:B------:R-:W-:Y:S01]  /*3990*/  @!PT LDS RZ, [RZ] ;  /* 0x00000000fffff984 */ /* 0x000fe20000000800 */
[----:B------:R2:W-:Y:S02]  /*39a0*/  LDGSTS.E.BYPASS.LTC128B.128 [R238+0x16000], [R248.64+0x180] ;  /* 0x16000180f8ee7fae */ /* 0x0005e4000b901d60 */
.L_x_709:
[----:B------:R-:W-:Y:S05]  /*39b0*/  BSYNC B0 ;  /* 0x0000000000007941 */ /* 0x000fea0003800000 */
.L_x_708:
[----:B------:R-:W-:Y:S01]  /*39c0*/  ISETP.GE.AND P0, PT, R3, UR4, PT ;  /* 0x0000000403007c0c */ /* 0x000fe2000bf06270 */
[----:B------:R-:W-:Y:S01]  /*39d0*/  ULDC.64 UR6, c[0x0][0x1a0] ;  /* 0x0000680000067ab9 */ /* 0x000fe20000000a00 */
[----:B------:R-:W-:Y:S01]  /*39e0*/  BSSY B0, `(.L_x_710) ;  /* 0x0000033000007945 */ /* 0x000fe20003800000 */
[----:B------:R-:W-:-:S02]  /*39f0*/  USHF.L.U64.HI UR25, UR6, UR25, UR7 ;  /* 0x0000001906197299 */ /* 0x000fc40008010207 */
[----:B------:R-:W-:-:S08]  /*3a00*/  USHF.L.U32 UR26, UR6, 0x4, URZ ;  /* 0x00000004061a7899 */ /* 0x000fd0000800063f */
[----:B------:R4:W-:Y:S04]  /*3a10*/  @P0 STS.128 [R238+0x10800], RZ ;  /* 0x010800ffee000388 */ /* 0x0009e80000000c00 */
[----:B------:R4:W-:Y:S04]  /*3a20*/  @P0 STS.128 [R238+0x12800], RZ ;  /* 0x012800ffee000388 */ /* 0x0009e80000000c00 */
[----:B------:R4:W-:Y:S04]  /*3a30*/  @P0 STS.128 [R238+0x14800], RZ ;  /* 0x014800ffee000388 */ /* 0x0009e80000000c00 */
[----:B------:R4:W-:Y:S01]  /*3a40*/  @P0 STS.128 [R238+0x16800], RZ ;  /* 0x016800ffee000388 */ /* 0x0009e20000000c00 */
[----:B------:R-:W-:Y:S05]  /*3a50*/  @P0 BRA `(.L_x_711) ;  /* 0x000002b000000947 */ /* 0x000fea0003800000 */
[----:B------:R-:W-:Y:S01]  /*3a60*/  ISETP.GE.AND P5, PT, R240, c[0x0][0x220], PT ;  /* 0x00008800f0007a0c */ /* 0x000fe20003fa6270 */
[----:B-1----:R-:W-:Y:S01]  /*3a70*/  IMAD.U32 R17, RZ, RZ, UR26 ;  /* 0x0000001aff117e24 */ /* 0x002fe2000f8e00ff */
[----:B------:R-:W-:Y:S01]  /*3a80*/  ISETP.GE.AND P4, PT, R237, c[0x0][0x220], PT ;  /* 0x00008800ed007a0c */ /* 0x000fe20003f86270 */
[----:B------:R-:W-:Y:S01]  /*3a90*/  IMAD.U32 R3, RZ, RZ, UR26 ;  /* 0x0000001aff037e24 */ /* 0x000fe2000f8e00ff */
[----:B------:R-:W-:Y:S01]  /*3aa0*/  ISETP.GE.AND P2, PT, R236, c[0x0][0x220], PT ;  /* 0x00008800ec007a0c */ /* 0x000fe20003f46270 */
[----:B------:R-:W-:-:S02]  /*3ab0*/  IMAD.U32 R4, RZ, RZ, UR25 ;  /* 0x00000019ff047e24 */ /* 0x000fc4000f8e00ff */
[----:B------:R-:W-:Y:S02]  /*3ac0*/  IMAD.U32 R11, RZ, RZ, UR26 ;  /* 0x0000001aff0b7e24 */ /* 0x000fe4000f8e00ff */
[----:B--2---:R-:W-:Y:S02]  /*3ad0*/  IMAD.U32 R9, RZ, RZ, UR26 ;  /* 0x0000001aff097e24 */ /* 0x004fe4000f8e00ff */
[----:B------:R-:W-:Y:S02]  /*3ae0*/  IMAD.U32 R8, RZ, RZ, UR26 ;  /* 0x0000001aff087e24 */ /* 0x000fe4000f8e00ff */
[-C--:B------:R-:W-:Y:S01]  /*3af0*/  @!P5 LEA R16, P0, R17, R248.reuse, 0x1 ;  /* 0x000000f81110d211 */ /* 0x080fe200078008ff */
[----:B------:R-:W-:Y:S01]  /*3b00*/  IMAD.U32 R6, RZ, RZ, UR25 ;  /* 0x00000019ff067e24 */ /* 0x000fe2000f8e00ff */
[----:B------:R-:W-:Y:S01]  /*3b10*/  @!P4 LEA R18, P3, R11, R248, 0x1 ;  /* 0x000000f80b12c211 */ /* 0x000fe200078608ff */
[----:B------:R1:W-:Y:S01]  /*3b20*/  @P5 STS.128 [R238+0x10800], RZ ;  /* 0x010800ffee005388 */ /* 0x0003e20000000c00 */
[----:B------:R-:W-:-:S02]  /*3b30*/  @!P5 LEA.HI.X R17, R3, R249, R4, 0x1, P0 ;  /* 0x000000f90311d211 */ /* 0x000fc400000f0c04 */
[----:B------:R-:W-:Y:S02]  /*3b40*/  ISETP.GE.AND P0, PT, R235, c[0x0][0x220], PT ;  /* 0x00008800eb007a0c */ /* 0x000fe40003f06270 */
[----:B------:R-:W-:Y:S01]  /*3b50*/  @!P2 LEA R20, P1, R9, R248, 0x1 ;  /* 0x000000f80914a211 */ /* 0x000fe200078208ff */
[----:B------:R-:W-:Y:S01]  /*3b60*/  @!PT LDS RZ, [RZ] ;  /* 0x00000000fffff984 */ /* 0x000fe20000000800 */
[----:B------:R-:W-:Y:S01]  /*3b70*/  @!PT LDS RZ, [RZ] ;  /* 0x00000000fffff984 */ /* 0x000fe20000000800 */
[----:B------:R-:W-:Y:S01]  /*3b80*/  @!PT LDS RZ, [RZ] ;  /* 0x00000000fffff984 */ /* 0x000fe20000000800 */
[----:B------:R1:W-:Y:S01]  /*3b90*/  @!P5 LDGSTS.E.BYPASS.LTC128B.128 [R238+0x10800], [R16.64] ;  /* 0x1080000010eedfae */ /* 0x0003e2000b901d60 */
[-C--:B------:R-:W-:Y:S02]  /*3ba0*/  @!P4 LEA.HI.X R19, R8, R249.reuse, R6, 0x1, P3 ;  /* 0x000000f90813c211 */ /* 0x080fe400018f0c06 */
[----:B------:R-:W-:Y:S01]  /*3bb0*/  @!P2 LEA.HI.X R21, R3, R249, R4, 0x1, P1 ;  /* 0x000000f90315a211 */ /* 0x000fe200008f0c04 */
        /* <DEDUP_REMOVED lines=12> */
[----:B------:R-:W-:Y:S01]  /*3c80*/  IMAD.U32 R9, RZ, RZ, UR26 ;  /* 0x0000001aff097e24 */ /* 0x000fe2000f8e00ff */
[----:B------:R-:W-:Y:S01]  /*3c90*/  MOV R3, UR26 ;  /* 0x0000001a00037c02 */ /* 0x000fe20008000f00 */
[----:B------:R-:W-:-:S03]  /*3ca0*/  IMAD.U32 R4, RZ, RZ, UR25 ;  /* 0x00000019ff047e24 */ /* 0x000fc6000f8e00ff */
[----:B------:R-:W-:-:S04]  /*3cb0*/  LEA R8, P0, R9, R248, 0x1 ;  /* 0x000000f809087211 */ /* 0x000fc800078008ff */
[----:B------:R-:W-:-:S05]  /*3cc0*/  LEA.HI.X R9, R3, R249, R4, 0x1, P0 ;  /* 0x000000f903097211 */ /* 0x000fca00000f0c04 */
[----:B------:R-:W-:Y:S01]  /*3cd0*/  @!PT LDS RZ, [RZ] ;  /* 0x00000000fffff984 */ /* 0x000fe20000000800 */
[----:B------:R-:W-:Y:S01]  /*3ce0*/  @!PT LDS RZ, [RZ] ;  /* 0x00000000fffff984 */ /* 0x000fe20000000800 */
[----:B------:R-:W-:Y:S01]  /*3cf0*/  @!PT LDS RZ, [RZ] ;  /* 0x00000000fffff984 */ /* 0x000fe20000000800 */
[----:B------:R2:W-:Y:S04]  /*3d00*/  LDGSTS.E.BYPASS.LTC128B.128 [R238+0x16800], [R8.64+0x180] ;  /* 0x1680018008ee7fae */ /* 0x0005e8000b901d60 */
.L_x_711:
[----:B------:R-:W-:Y:S05]  /*3d10*/  BSYNC B0 ;  /* 0x0000000000007941 */ /* 0x000fea0003800000 */
.L_x_710:
[----:B------:R-:W-:Y:S01]  /*3d20*/  ISETP.GE.AND P0, PT, R12, UR4, PT ;  /* 0x000000040c007c0c */ /* 0x000fe2000bf06270 */
[----:B------:R-:W-:-:S12]  /*3d30*/  BSSY B0, `(.L_x_712) ;  /* 0x000002c000007945 */ /* 0x000fd80003800000 */
[----:B------:R1:W-:Y:S04]  /*3d40*/  @P0 STS.128 [R238+0x11000], RZ ;  /* 0x011000ffee000388 */ /* 0x0003e80000000c00 */
[----:B------:R1:W-:Y:S04]  /*3d50*/  @P0 STS.128 [R238+0x13000], RZ ;  /* 0x013000ffee000388 */ /* 0x0003e80000000c00 */
[----:B------:R1:W-:Y:S04]  /*3d60*/  @P0 STS.128 [R238+0x15000], RZ ;  /* 0x015000ffee000388 */ /* 0x0003e80000000c00 */
[----:B------:R1:W-:Y:S01]  /*3d70*/  @P0 STS.128 [R238+0x17000], RZ ;  /* 0x017000ffee000388 */ /* 0x0003e20000000c00 */
[----:B------:R-:W-:Y:S05]  /*3d80*/  @P0 BRA `(.L_x_713) ;  /* 0x0000026000000947 */ /* 0x000fea0003800000 */
[----:B------:R-:W-:Y:S01]  /*3d90*/  ISETP.GE.AND P5, PT, R240, c[0x0][0x220], PT ;  /* 0x00008800f0007a0c */ /* 0x000fe20003fa6270 */
[----:B------:R-:W-:Y:S01]  /*3da0*/  IMAD.U32 R3, RZ, RZ, UR6 ;  /* 0x00000006ff037e24 */ /* 0x000fe2000f8e00ff */
[----:B------:R-:W-:Y:S01]  /*3db0*/  ISETP.GE.AND P4, PT, R237, c[0x0][0x220], PT ;  /* 0x00008800ed007a0c */ /* 0x000fe20003f86270 */
[----:B-12---:R-:W-:Y:S01]  /*3dc0*/  IMAD.MOV.U32 R9, RZ, RZ, 0x5 ;  /* 0x00000005ff097424 */ /* 0x006fe200078e00ff */
[----:B------:R-:W-:Y:S01]  /*3dd0*/  ISETP.GE.AND P2, PT, R236, c[0x0][0x220], PT ;  /* 0x00008800ec007a0c */ /* 0x000fe20003f46270 */
[----:B------:R-:W-:Y:S01]  /*3de0*/  IMAD.U32 R4, RZ, RZ, UR6 ;  /* 0x00000006ff047e24 */ /* 0x000fe2000f8e00ff */
[----:B------:R-:W-:Y:S01]  /*3df0*/  ISETP.GE.AND P0, PT, R235, c[0x0][0x220], PT ;  /* 0x00008800eb007a0c */ /* 0x000fe20003f06270 */
[----:B------:R-:W-:-:S03]  /*3e00*/  IMAD.SHL.U32 R3, R3, 0x20, RZ ;  /* 0x0000002003037824 */ /* 0x000fc600078e00ff */
[----:B------:R-:W-:-:S03]  /*3e10*/  SHF.L.U64.HI R4, R4, R9, c[0x0][0x1a4] ;  /* 0x0000690004047619 */ /* 0x000fc60000010209 */
[CC--:B------:R-:W-:Y:S01]  /*3e20*/  @!P5 LEA R18, P6, R3.reuse, R248.reuse, 0x1 ;  /* 0x000000f80312d211 */ /* 0x0c0fe200078c08ff */
[----:B------:R1:W-:Y:S01]  /*3e30*/  @P5 STS.128 [R238+0x11000], RZ ;  /* 0x011000ffee005388 */ /* 0x0003e20000000c00 */
[CC--:B------:R-:W-:Y:S02]  /*3e40*/  @!P4 LEA R16, P3, R3.reuse, R248.reuse, 0x1 ;  /* 0x000000f80310c211 */ /* 0x0c0fe400078608ff */
[C---:B------:R-:W-:Y:S02]  /*3e50*/  @!P2 LEA R8, P1, R3.reuse, R248, 0x1 ;  /* 0x000000f80308a211 */ /* 0x040fe400078208ff */
[CCC-:B------:R-:W-:Y:S02]  /*3e60*/  @!P5 LEA.HI.X R19, R3.reuse, R249.reuse, R4.reuse, 0x1, P6 ;  /* 0x000000f90313d211 */ /* 0x1c0fe400030f0c04 */
[CCC-:B------:R-:W-:Y:S02]  /*3e70*/  @!P4 LEA.HI.X R17, R3.reuse, R249.reuse, R4.reuse, 0x1, P3 ;  /* 0x000000f90311c211 */ /* 0x1c0fe400018f0c04 */
[----:B------:R-:W-:Y:S01]  /*3e80*/  @!P2 LEA.HI.X R9, R3, R249, R4, 0x1, P1 ;  /* 0x000000f90309a211 */ /* 0x000fe200008f0c04 */
        /* <DEDUP_REMOVED lines=16> */
[----:B-1----:R-:W-:-:S04]  /*3f90*/  LEA R8, P0, R3, R248, 0x1 ;  /* 0x000000f803087211 */ /* 0x002fc800078008ff */
[----:B------:R-:W-:-:S05]  /*3fa0*/  LEA.HI.X R9, R3, R249, R4, 0x1, P0 ;  /* 0x000000f903097211 */ /* 0x000fca00000f0c04 */
[----:B------:R-:W-:Y:S01]  /*3fb0*/  @!PT LDS RZ, [RZ] ;  /* 0x00000000fffff984 */ /* 0x000fe20000000800 */
[----:B------:R-:W-:Y:S01]  /*3fc0*/  @!PT LDS RZ, [RZ] ;  /* 0x00000000fffff984 */ /* 0x000fe20000000800 */
[----:B------:R-:W-:Y:S01]  /*3fd0*/  @!PT LDS RZ, [RZ] ;  /* 0x00000000fffff984 */ /* 0x000fe20000000800 */
[----:B------:R1:W-:Y:S04]  /*3fe0*/  LDGSTS.E.BYPASS.LTC128B.128 [R238+0x17000], [R8.64+0x180] ;  /* 0x1700018008ee7fae */ /* 0x0003e8000b901d60 */
.L_x_713:
[----:B------:R-:W-:Y:S05]  /*3ff0*/  BSYNC B0 ;  /* 0x0000000000007941 */ /* 0x000fea0003800000 */
.L_x_712:
[----:B------:R-:W-:Y:S01]  /*4000*/  ISETP.GE.AND P0, PT, R10, UR4, PT ;  /* 0x000000040a007c0c */ /* 0x000fe2000bf06270 */
[----:B------:R-:W-:Y:S01]  /*4010*/  BSSY B0, `(.L_x_714) ;  /* 0x0000036000007945 */ /* 0x000fe20003800000 */
[----:B------:R-:W-:-:S04]  /*4020*/  SHF.R.S32.HI R4, RZ, 0x1f, R13 ;  /* 0x0000001fff047819 */ /* 0x000fc8000001140d */
[----:B------:R-:W-:-:S04]  /*4030*/  LEA.HI R3, R4, R13, RZ, 0x2 ;  /* 0x0000000d04037211 */ /* 0x000fc800078f10ff */
[----:B------:R-:W-:-:S03]  /*4040*/  SHF.R.S32.HI R3, RZ, 0x2, R3 ;  /* 0x00000002ff037819 */ /* 0x000fc60000011403 */
[----:B------:R1:W-:Y:S04]  /*4050*/  @P0 STS.128 [R238+0x11800], RZ ;  /* 0x011800ffee000388 */ /* 0x0003e80000000c00 */
[----:B------:R1:W-:Y:S04]  /*4060*/  @P0 STS.128 [R238+0x13800], RZ ;  /* 0x013800ffee000388 */ /* 0x0003e80000000c00 */
[----:B------:R1:W-:Y:S04]  /*4070*/  @P0 STS.128 [R238+0x15800], RZ ;  /* 0x015800ffee000388 */ /* 0x0003e80000000c00 */
[----:B------:R1:W-:Y:S01]  /*4080*/  @P0 STS.128 [R238+0x17800], RZ ;  /* 0x017800ffee000388 */ /* 0x0003e20000000c00 */
[----:B------:R-:W-:Y:S05]  /*4090*/  @P0 BRA `(.L_x_715) ;  /* 0x000002d000000947 */ /* 0x000fea0003800000 */
[----:B------:R-:W-:Y:S01]  /*40a0*/  ISETP.GE.AND P3, PT, R240, c[0x0][0x220], PT ;  /* 0x00008800f0007a0c */ /* 0x000fe20003f66270 */
[----:B------:R-:W-:Y:S01]  /*40b0*/  IMAD.U32 R4, RZ, RZ, UR6 ;  /* 0x00000006ff047e24 */ /* 0x000fe2000f8e00ff */
[----:B------:R-:W-:-:S02]  /*40c0*/  ISETP.GE.AND P2, PT, R237, c[0x0][0x220], PT ;  /* 0x00008800ed007a0c */ /* 0x000fc40003f46270 */
[----:B------:R-:W-:Y:S02]  /*40d0*/  ISETP.GE.AND P1, PT, R236, c[0x0][0x220], PT ;  /* 0x00008800ec007a0c */ /* 0x000fe40003f26270 */
[----:B------:R-:W-:Y:S02]  /*40e0*/  MOV R12, UR6 ;  /* 0x00000006000c7c02 */ /* 0x000fe40008000f00 */
[----:B------:R-:W-:Y:S02]  /*40f0*/  MOV R10, UR6 ;  /* 0x00000006000a7c02 */ /* 0x000fe40008000f00 */
[----:B------:R-:W-:-:S03]  /*4100*/  ISETP.GE.AND P0, PT, R235, c[0x0][0x220], PT ;  /* 0x00008800eb007a0c */ /* 0x000fc60003f06270 */
[----:B-12---:R-:W-:Y:S01]  /*4110*/  @!P3 MOV R9, c[0x0][0x1a4] ;  /* 0x000069000009ba02 */ /* 0x006fe20000000f00 */
[--C-:B------:R-:W-:Y:S01]  /*4120*/  @!P3 IMAD.WIDE.U32 R12, R12, 0x60, R248.reuse ;  /* 0x000000600c0cb825 */ /* 0x100fe200078e00f8 */
[----:B------:R1:W-:Y:S02]  /*4130*/  @P3 STS.128 [R238+0x11800], RZ ;  /* 0x011800ffee003388 */ /* 0x0003e40000000c00 */
[----:B------:R-:W-:Y:S01]  /*4140*/  @!P1 MOV R6, c[0x0][0x1a4] ;  /* 0x0000690000069a02 */ /* 0x000fe20000000f00 */
[----:B------:R-:W-:Y:S02]  /*4150*/  @!P2 IMAD.MOV.U32 R8, RZ, RZ, c[0x0][0x1a4] ;  /* 0x00006900ff08a624 */ /* 0x000fe400078e00ff */
[----:B------:R-:W-:Y:S02]  /*4160*/  @!P3 IMAD R9, R9, 0x60, RZ ;  /* 0x000000600909b824 */ /* 0x000fe400078e02ff */
[----:B------:R-:W-:-:S04]  /*4170*/  @!P2 IMAD.WIDE.U32 R10, R10, 0x60, R248 ;  /* 0x000000600a0aa825 */ /* 0x000fc800078e00f8 */
[----:B------:R-:W-:Y:S02]  /*4180*/  @!P2 IMAD R8, R8, 0x60, RZ ;  /* 0x000000600808a824 */ /* 0x000fe400078e02ff */
[----:B------:R-:W-:-:S03]  /*4190*/  @!P1 IMAD.WIDE.U32 R16, R4, 0x60, R248 ;  /* 0x0000006004109825 */ /* 0x000fc600078e00f8 */
[----:B------:R-:W-:Y:S01]  /*41a0*/  @!P2 IADD3 R11, R11, R8, RZ ;  /* 0x000000080b0ba210 */ /* 0x000fe20007ffe0ff */
[----:B------:R-:W-:Y:S02]  /*41b0*/  @!P1 IMAD R6, R6, 0x60, RZ ;  /* 0x0000006006069824 */ /* 0x000fe400078e02ff */
[----:B------:R-:W-:-:S03]  /*41c0*/  @!P3 IMAD.IADD R13, R13, 0x1, R9 ;  /* 0x000000010d0db824 */ /* 0x000fc600078e0209 */
[----:B------:R-:W-:Y:S02]  /*41d0*/  @!P1 IADD3 R17, R17, R6, RZ ;  /* 0x0000000611119210 */ /* 0x000fe40007ffe0ff */
        /* <DEDUP_REMOVED lines=16> */
[----:B------:R-:W-:Y:S01]  /*42e0*/  MOV R4, UR6 ;  /* 0x0000000600047c02 */ /* 0x000fe20008000f00 */
[----:B------:R-:W-:-:S02]  /*42f0*/  ULDC UR4, c[0x0][0x1a4] ;  /* 0x0000690000047ab9 */ /* 0x000fc40000000800 */
[----:B------:R-:W-:Y:S02]  /*4300*/  UIMAD UR4, UR4, 0x60, URZ ;  /* 0x00000060040478a4 */ /* 0x000fe4000f8e023f */
[----:B------:R-:W-:-:S05]  /*4310*/  IMAD.WIDE.U32 R8, R4, 0x60, R248 ;  /* 0x0000006004087825 */ /* 0x000fca00078e00f8 */
[----:B------:R-:W-:-:S05]  /*4320*/  IADD3 R9, R9, UR4, RZ ;  /* 0x0000000409097c10 */ /* 0x000fca000fffe0ff */
[----:B------:R-:W-:Y:S01]  /*4330*/  @!PT LDS RZ, [RZ] ;  /* 0x00000000fffff984 */ /* 0x000fe20000000800 */
[----:B------:R-:W-:Y:S01]  /*4340*/  @!PT LDS RZ, [RZ] ;  /* 0x00000000fffff984 */ /* 0x000fe20000000800 */
[----:B------:R-:W-:Y:S01]  /*4350*/  @!PT LDS RZ, [RZ] ;  /* 0x00000000fffff984 */ /* 0x000fe20000000800 */
[----:B------:R2:W-:Y:S02]  /*4360*/  LDGSTS.E.BYPASS.LTC128B.128 [R238+0x17800], [R8.64+0x180] ;  /* 0x1780018008ee7fae */ /* 0x0005e4000b901d60 */
.L_x_715:
[----:B------:R-:W-:Y:S05]  /*4370*/  BSYNC B0 ;  /* 0x0000000000007941 */ /* 0x000fea0003800000 */
.L_x_714:
[C---:B------:R-:W-:Y:S01]  /*4380*/  IMAD.SHL.U32 R4, R2.reuse, 0x40, RZ ;  /* 0x0000004002047824 */ /* 0x040fe200078e00ff */
[----:B------:R-:W-:Y:S01]  /*4390*/  R2P PR, R2, 0x6 ;  /* 0x0000000602007804 */ /* 0x000fe20000000000 */
[----:B------:R-:W-:Y:S01]  /*43a0*/  IMAD.SHL.U32 R14, R14, 0x8, RZ ;  /* 0x000000080e0e7824 */ /* 0x000fe200078e00ff */
[----:B------:R-:W0:Y:S01]  /*43b0*/  LDGDEPBAR ;  /* 0x00000000000079af */ /* 0x000e220000000000 */
[----:B------:R-:W-:Y:S01]  /*43c0*/  IMAD R234, R81, 0x400, R0 ;  /* 0x0000040051ea7824 */ /* 0x000fe200078e0200 */
[----:B-12---:R-:W-:Y:S01]  /*43d0*/  LOP3.LUT R9, R4, 0x1c0, RZ, 0xc0, !PT ;  /* 0x000001c004097812 */ /* 0x006fe200078ec0ff */
[----:B------:R-:W-:Y:S02]  /*43e0*/  UISETP.GE.AND UP0, UPT, UR8, 0x2, UPT ;  /* 0x000000020800788c */ /* 0x000fe4000bf06270 */
[----:B------:R-:W-:Y:S01]  /*43f0*/  IMAD.SHL.U32 R234, R234, 0x2, RZ ;  /* 0x00000002eaea7824 */ /* 0x000fe200078e00ff */
[----:B------:R-:W-:Y:S02]  /*4400*/  LOP3.LUT R4, R9, 0x8, R14, 0xf8, !PT ;  /* 0x0000000809047812 */ /* 0x000fe400078ef80e */
[----:B------:R-:W-:Y:S01]  /*4410*/  SHF.R.U32.HI R9, RZ, 0x3, R9 ;  /* 0x00000003ff097819 */ /* 0x000fe20000011609 */
[--C-:B------:R-:W-:Y:S01]  /*4420*/  IMAD R232, R7, 0x2, R234.reuse ;  /* 0x0000000207e87824 */ /* 0x100fe200078e02ea */
[----:B------:R-:W-:Y:S01]  /*4430*/  PLOP3.LUT P0, PT, PT, PT, UP0, 0x80, 0x0 ;  /* 0x000000000000781c */ /* 0x000fe20003f0f008 */
[C---:B------:R-:W-:Y:S01]  /*4440*/  IMAD R230, R5.reuse, 0x2, R234 ;  /* 0x0000000205e67824 */ /* 0x040fe200078e02ea */
[----:B------:R-:W-:Y:S01]  /*4450*/  LOP3.LUT R4, R4, R9, RZ, 0x3c, !PT ;  /* 0x0000000904047212 */ /* 0x000fe200078e3cff */
[----:B------:R-:W-:Y:S01]  /*4460*/  IMAD R229, R5, 0x2, R232 ;  /* 0x0000000205e57824 */ /* 0x000fe200078e02e8 */
[----:B------:R-:W-:Y:S03]  /*4470*/  LDSM.16.M88.4 R8, [R234] ;  /* 0x00000000ea08783b */ /* 0x000fe60000000200 */
[----:B------:R-:W-:Y:S01]  /*4480*/  IMAD R233, R233, 0x200, R4 ;  /* 0x00000200e9e97824 */ /* 0x000fe200078e0204 */
[----:B------:R-:W-:Y:S03]  /*4490*/  LDSM.16.M88.4 R44, [R232] ;  /* 0x00000000e82c783b */ /* 0x000fe60000000200 */
[----:B------:R-:W-:Y:S01]  /*44a0*/  IMAD.SHL.U32 R233, R233, 0x2, RZ ;  /* 0x00000002e9e97824 */ /* 0x000fe200078e00ff */
[----:B------:R-:W-:Y:S04]  /*44b0*/  LDSM.16.M88.4 R52, [R230] ;  /* 0x00000000e634783b */ /* 0x000fe80000000200 */
[----:B------:R-:W1:Y:S01]  /*44c0*/  LDSM.16.M88.4 R24, [R233+0x8000] ;  /* 0x00800000e918783b */ /* 0x000e620000000200 */
[----:B------:R-:W-:-:S02]  /*44d0*/  IADD3 R2, R233, 0x8000, RZ ;  /* 0x00008000e9027810 */ /* 0x000fc40007ffe0ff */
[----:B------:R-:W-:Y:S01]  /*44e0*/  IADD3 R231, R233, 0x8020, RZ ;  /* 0x00008020e9e77810 */ /* 0x000fe20007ffe0ff */
[----:B------:R-:W2:Y:S01]  /*44f0*/  LDSM.16.M88.4 R16, [R233+0x8800] ;  /* 0x00880000e910783b */ /* 0x000ea20000000200 */
[----:B------:R-:W-:Y:S01]  /*4500*/  @P1 IADD3 R231, R2, -0x20, RZ ;  /* 0xffffffe002e71810 */ /* 0x000fe20007ffe0ff */
[----:B------:R-:W-:Y:S02]  /*4510*/  IMAD.MOV.U32 R2, RZ, RZ, 0x40 ;  /* 0x00000040ff027424 */ /* 0x000fe400078e00ff */
[----:B------:R-:W5:Y:S01]  /*4520*/  LDSM.16.M88.4 R60, [R233+0x9000] ;  /* 0x00900000e93c783b */ /* 0x000f620000000200 */
[C---:B------:R-:W-:Y:S02]  /*4530*/  IADD3 R223, R231.reuse, 0x800, RZ ;  /* 0x00000800e7df7810 */ /* 0x040fe40007ffe0ff */
[----:B------:R-:W-:Y:S01]  /*4540*/  SEL R2, R2, 0xffffffc0, !P2 ;  /* 0xffffffc002027807 */ /* 0x000fe20005000000 */
[----:B------:R-:W3:Y:S01]  /*4550*/  LDSM.16.M88.4 R40, [R233+0x9800] ;  /* 0x00980000e928783b */ /* 0x000ee20000000200 */
[----:B------:R-:W-:-:S02]  /*4560*/  IADD3 R222, R231, 0x1000, RZ ;  /* 0x00001000e7de7810 */ /* 0x000fc40007ffe0ff */
[----:B------:R-:W-:Y:S01]  /*4570*/  IADD3 R221, R231, 0x1800, RZ ;  /* 0x00001800e7dd7810 */ /* 0x000fe20007ffe0ff */
[----:B------:R-:W4:Y:S01]  /*4580*/  LDSM.16.M88.4 R36, [R231] ;  /* 0x00000000e724783b */ /* 0x000f220000000200 */
[----:B------:R-:W-:Y:S01]  /*4590*/  IMAD.IADD R227, R233, 0x1, R2 ;  /* 0x00000001e9e37824 */ /* 0x000fe200078e0202 */
[----:B------:R-:W-:Y:S01]  /*45a0*/  IADD3 R219, R231, 0x2000, RZ ;  /* 0x00002000e7db7810 */ /* 0x000fe20007ffe0ff */
[----:B------:R-:W-:Y:S01]  /*45b0*/  IMAD.IADD R220, R2, 0x1, R231 ;  /* 0x0000000102dc7824 */ /* 0x000fe200078e02e7 */
[----:B------:R-:W3:Y:S01]  /*45c0*/  LDSM.16.M88.4 R32, [R231+0x800] ;  /* 0x00080000e720783b */ /* 0x000ee20000000200 */
[----:B------:R-:W-:Y:S02]  /*45d0*/  LEA R2, R81, UR10, 0x4 ;  /* 0x0000000a51027c11 */ /* 0x000fe4000f8e20ff */
[C---:B------:R-:W-:Y:S01]  /*45e0*/  IADD3 R218, R231.reuse, 0x2800, RZ ;  /* 0x00002800e7da7810 */ /* 0x040fe20007ffe0ff */
[----:B------:R-:W3:Y:S01]  /*45f0*/  LDSM.16.M88.4 R12, [R231+0x1000] ;  /* 0x00100000e70c783b */ /* 0x000ee20000000200 */
[----:B------:R-:W-:Y:S01]  /*4600*/  IADD3 R3, R2, 0x1, R3 ;  /* 0x0000000102037810 */ /* 0x000fe20007ffe003 */
[----:B------:R-:W-:Y:S01]  /*4610*/  IMAD.U32 R2, RZ, RZ, UR11 ;  /* 0x0000000bff027e24 */ /* 0x000fe2000f8e00ff */
[C---:B------:R-:W-:Y:S01]  /*4620*/  IADD3 R217, R231.reuse, 0x3000, RZ ;  /* 0x00003000e7d97810 */ /* 0x040fe20007ffe0ff */
[----:B------:R-:W-:Y:S01]  /*4630*/  LDSM.16.M88.4 R48, [R231+0x1800] ;  /* 0x00180000e730783b */ /* 0x000fe20000000200 */
[----:B------:R-:W-:-:S02]  /*4640*/  IADD3 R216, R231, 0x3800, RZ ;  /* 0x00003800e7d87810 */ /* 0x000fc40007ffe0ff */
[----:B------:R-:W-:Y:S01]  /*4650*/  IADD3 R2, R2, -UR29, R3 ;  /* 0x8000001d02027c10 */ /* 0x000fe2000fffe003 */
[----:B------:R-:W-:Y:S01]  /*4660*/  LDSM.16.M88.4 R72, [R227+0x8800] ;  /* 0x00880000e348783b */ /* 0x000fe20000000200 */
[C---:B------:R-:W-:Y:S02]  /*4670*/  IADD3 R215, R231.reuse, 0x4000, RZ ;  /* 0x00004000e7d77810 */ /* 0x040fe40007ffe0ff */
[----:B------:R-:W-:Y:S01]  /*4680*/  IADD3 R200, R2, c[0x0][0x2e8], RZ ;  /* 0x0000ba0002c87a10 */ /* 0x000fe20007ffe0ff */
[----:B------:R-:W-:Y:S01]  /*4690*/  LDSM.16.M88.4 R68, [R220] ;  /* 0x00000000dc44783b */ /* 0x000fe20000000200 */
[----:B------:R-:W-:Y:S02]  /*46a0*/  IADD3 R214, R231, 0x4800, RZ ;  /* 0x00004800e7d67810 */ /* 0x000fe40007ffe0ff */
[C---:B------:R-:W-:Y:S01]  /*46b0*/  IADD3 R2, R200.reuse, 0x8, RZ ;  /* 0x00000008c8027810 */ /* 0x040fe20007ffe0ff */
[----:B-1----:R-:W-:Y:S01]  /*46c0*/  HMMA.16816.F32.BF16 R28, R8, R24, RZ ;  /* 0x00000018081c723c */ /* 0x002fe200000418ff */
[----:B------:R-:W-:Y:S01]  /*46d0*/  LDSM.16.M88.4 R76, [R233+0xb000] ;  /* 0x00b00000e94c783b */ /* 0x000fe20000000200 */
[----:B------:R-:W-:-:S02]  /*46e0*/  IMNMX R200, R200, UR11, PT ;  /* 0x0000000bc8c87c17 */ /* 0x000fc4000b800200 */
[----:B------:R-:W-:Y:S02]  /*46f0*/  IMNMX R2, R2, UR11, PT ;  /* 0x0000000b02027c17 */ /* 0x000fe4000b800200 */
[C---:B------:R-:W-:Y:S02]  /*4700*/  IADD3 R213, R231.reuse, 0x5000, RZ ;  /* 0x00005000e7d57810 */ /* 0x040fe40007ffe0ff */
[C---:B------:R-:W-:Y:S01]  /*4710*/  HMMA.16816.F32.BF16 R24, R8.reuse, R26, RZ ;  /* 0x0000001a0818723c */ /* 0x040fe200000418ff */
[C---:B------:R-:W-:Y:S02]  /*4720*/  IADD3 R212, R231.reuse, 0x5800, RZ ;  /* 0x00005800e7d47810 */ /* 0x040fe40007ffe0ff */
[C---:B------:R-:W-:Y:S02]  /*4730*/  IADD3 R211, R231.reuse, 0x6000, RZ ;  /* 0x00006000e7d37810 */ /* 0x040fe40007ffe0ff */
[C---:B------:R-:W-:Y:S02]  /*4740*/  IADD3 R210, R231.reuse, 0x6800, RZ ;  /* 0x00006800e7d27810 */ /* 0x040fe40007ffe0ff */
[C---:B------:R-:W-:Y:S01]  /*4750*/  IADD3 R209, R231.reuse, 0x7000, RZ ;  /* 0x00007000e7d17810 */ /* 0x040fe20007ffe0ff */
[----:B--2---:R-:W-:Y:S01]  /*4760*/  HMMA.16816.F32.BF16 R20, R8, R16, RZ ;  /* 0x000000100814723c */ /* 0x004fe200000418ff */
[----:B------:R-:W-:-:S07]  /*4770*/  IADD3 R208, R231, 0x7800, RZ ;  /* 0x00007800e7d07810 */ /* 0x000fce0007ffe0ff */
[C---:B-----5:R-:W-:Y:S08]  /*4780*/  HMMA.16816.F32.BF16 R64, R8.reuse, R60, RZ ;  /* 0x0000003c0840723c */ /* 0x060ff000000418ff */
[C---:B------:R-:W-:Y:S08]  /*4790*/  HMMA.16816.F32.BF16 R16, R8.reuse, R18, RZ ;  /* 0x000000120810723c */ /* 0x040ff000000418ff */
[C---:B------:R-:W-:Y:S08]  /*47a0*/  HMMA.16816.F32.BF16 R60, R8.reuse, R62, RZ ;  /* 0x0000003e083c723c */ /* 0x040ff000000418ff */
[C---:B---3--:R-:W-:Y:S08]  /*47b0*/  HMMA.16816.F32.BF16 R56, R8.reuse, R40, RZ ;  /* 0x000000280838723c */ /* 0x048ff000000418ff */
[----:B------:R-:W-:Y:S01]  /*47c0*/  HMMA.16816.F32.BF16 R8, R8, R42, RZ ;  /* 0x0000002a0808723c */ /* 0x000fe200000418ff */
[----:B------:R-:W1:Y:S07]  /*47d0*/  LDSM.16.M88.4 R40, [R227+0x8000] ;  /* 0x00800000e328783b */ /* 0x000e6e0000000200 */
[C---:B----4-:R-:W-:Y:S08]  /*47e0*/  HMMA.16816.F32.BF16 R28, R44.reuse, R36, R28 ;  /* 0x000000242c1c723c */ /* 0x050ff0000004181c */
[C---:B------:R-:W-:Y:S01]  /*47f0*/  HMMA.16816.F32.BF16 R24, R44.reuse, R38, R24 ;  /* 0x000000262c18723c */ /* 0x040fe20000041818 */
[----:B------:R-:W2:Y:S07]  /*4800*/  LDSM.16.M88.4 R36, [R227+0x9000] ;  /* 0x00900000e324783b */ /* 0x000eae0000000200 */
[C---:B------:R-:W-:Y:S08]  /*4810*/  HMMA.16816.F32.BF16 R20, R44.reuse, R32, R20 ;  /* 0x000000202c14723c */ /* 0x040ff00000041814 */
[C---:B------:R-:W-:Y:S01]  /*4820*/  HMMA.16816.F32.BF16 R16, R44.reuse, R34, R16 ;  /* 0x000000222c10723c */ /* 0x040fe20000041810 */
[----:B------:R-:W3:Y:S07]  /*4830*/  LDSM.16.M88.4 R32, [R227+0x9800] ;  /* 0x00980000e320783b */ /* 0x000eee0000000200 */
[C---:B------:R-:W-:Y:S08]  /*4840*/  HMMA.16816.F32.BF16 R64, R44.reuse, R12, R64 ;  /* 0x0000000c2c40723c */ /* 0x040ff00000041840 */
[----:B------:R-:W-:Y:S01]  /*4850*/  HMMA.16816.F32.BF16 R60, R44, R14, R60 ;  /* 0x0000000e2c3c723c */ /* 0x000fe2000004183c */
[----:B------:R-:W-:Y:S07]  /*4860*/  LDSM.16.M88.4 R12, [R229] ;  /* 0x00000000e50c783b */ /* 0x000fee0000000200 */
[C---:B-1----:R-:W-:Y:S08]  /*4870*/  HMMA.16816.F32.BF16 R28, R52.reuse, R40, R28 ;  /* 0x00000028341c723c */ /* 0x042ff0000004181c */
[----:B------:R-:W-:Y:S01]  /*4880*/  HMMA.16816.F32.BF16 R24, R52, R42, R24 ;  /* 0x0000002a3418723c */ /* 0x000fe20000041818 */
[----:B------:R-:W1:Y:S07]  /*4890*/  LDSM.16.M88.4 R40, [R220+0x1000] ;  /* 0x00100000dc28783b */ /* 0x000e6e0000000200 */
[C---:B------:R-:W-:Y:S08]  /*48a0*/  HMMA.16816.F32.BF16 R56, R44.reuse, R48, R56 ;  /* 0x000000302c38723c */ /* 0x040ff00000041838 */
[----:B------:R-:W-:Y:S01]  /*48b0*/  HMMA.16816.F32.BF16 R8, R44, R50, R8 ;  /* 0x000000322c08723c */ /* 0x000fe20000041808 */
[----:B------:R-:W4:Y:S04]  /*48c0*/  LDSM.16.M88.4 R48, [R220+0x800] ;  /* 0x00080000dc30783b */ /* 0x000f280000000200 */
[----:B------:R-:W5:Y:S03]  /*48d0*/  LDSM.16.M88.4 R44, [R220+0x1800] ;  /* 0x00180000dc2c783b */ /* 0x000f660000000200 */
[C---:B--2---:R-:W-:Y:S08]  /*48e0*/  HMMA.16816.F32.BF16 R64, R52.reuse, R36, R64 ;  /* 0x000000243440723c */ /* 0x044ff00000041840 */
[C---:B------:R-:W-:Y:S01]  /*48f0*/  HMMA.16816.F32.BF16 R60, R52.reuse, R38, R60 ;  /* 0x00000026343c723c */ /* 0x040fe2000004183c */
[----:B------:R-:W-:Y:S07]  /*4900*/  LDSM.16.M88.4 R36, [R233+0xa000] ;  /* 0x00a00000e924783b */ /* 0x000fee0000000200 */
[C---:B------:R-:W-:Y:S08]  /*4910*/  HMMA.16816.F32.BF16 R20, R52.reuse, R72, R20 ;  /* 0x000000483414723c */ /* 0x040ff00000041814 */
[C---:B------:R-:W-:Y:S01]  /*4920*/  HMMA.16816.F32.BF16 R16, R52.reuse, R74, R16 ;  /* 0x0000004a3410723c */ /* 0x040fe20000041810 */
[----:B------:R-:W-:Y:S07]  /*4930*/  LDSM.16.M88.4 R72, [R231+0x2000] ;  /* 0x00200000e748783b */ /* 0x000fee0000000200 */
[C---:B---3--:R-:W-:Y:S08]  /*4940*/  HMMA.16816.F32.BF16 R56, R52.reuse, R32, R56 ;  /* 0x000000203438723c */ /* 0x048ff00000041838 */
[----:B------:R-:W-:Y:S01]  /*4950*/  HMMA.16816.F32.BF16 R52, R52, R34, R8 ;  /* 0x000000223434723c */ /* 0x000fe20000041808 */
[----:B------:R-:W2:Y:S04]  /*4960*/  LDSM.16.M88.4 R8, [R234+0x2000] ;  /* 0x00200000ea08783b */ /* 0x000ea80000000200 */
[----:B------:R-:W3:Y:S03]  /*4970*/  LDSM.16.M88.4 R32, [R233+0xa800] ;  /* 0x00a80000e920783b */ /* 0x000ee60000000200 */
[C---:B-1----:R-:W-:Y:S08]  /*4980*/  HMMA.16816.F32.BF16 R64, R12.reuse, R40, R64 ;  /* 0x000000280c40723c */ /* 0x042ff00000041840 */
[C---:B------:R-:W-:Y:S01]  /*4990*/  HMMA.16816.F32.BF16 R60, R12.reuse, R42, R60 ;  /* 0x0000002a0c3c723c */ /* 0x040fe2000004183c */
[----:B------:R-:W1:Y:S07]  /*49a0*/  LDSM.16.M88.4 R40, [R233+0xb800] ;  /* 0x00b80000e928783b */ /* 0x000e6e0000000200 */
[C---:B------:R-:W-:Y:S08]  /*49b0*/  HMMA.16816.F32.BF16 R28, R12.reuse, R68, R28 ;  /* 0x000000440c1c723c */ /* 0x040ff0000004181c */
[C---:B------:R-:W-:Y:S01]  /*49c0*/  HMMA.16816.F32.BF16 R24, R12.reuse, R70, R24 ;  /* 0x000000460c18723c */ /* 0x040fe20000041818 */
[----:B------:R-:W-:Y:S07]  /*49d0*/  LDSM.16.M88.4 R68, [R231+0x2800] ;  /* 0x00280000e744783b */ /* 0x000fee0000000200 */
[C---:B----4-:R-:W-:Y:S08]  /*49e0*/  HMMA.16816.F32.BF16 R20, R12.reuse, R48, R20 ;  /* 0x000000300c14723c */ /* 0x050ff00000041814 */
[C---:B------:R-:W-:Y:S01]  /*49f0*/  HMMA.16816.F32.BF16 R16, R12.reuse, R50, R16 ;  /* 0x000000320c10723c */ /* 0x040fe20000041810 */
[----:B------:R-:W-:Y:S07]  /*4a00*/  LDSM.16.M88.4 R48, [R231+0x3800] ;  /* 0x00380000e730783b */ /* 0x000fee0000000200 */
[C---:B-----5:R-:W-:Y:S08]  /*4a10*/  HMMA.16816.F32.BF16 R56, R12.reuse, R44, R56 ;  /* 0x0000002c0c38723c */ /* 0x060ff00000041838 */
[----:B------:R-:W-:Y:S01]  /*4a20*/  HMMA.16816.F32.BF16 R52, R12, R46, R52 ;  /* 0x0000002e0c34723c */ /* 0x000fe20000041834 */
[----:B------:R-:W4:Y:S04]  /*4a30*/  LDSM.16.M88.4 R12, [R232+0x2000] ;  /* 0x00200000e80c783b */ /* 0x000f280000000200 */
[----:B------:R-:W-:Y:S03]  /*4a40*/  LDSM.16.M88.4 R44, [R227+0xa000] ;  /* 0x00a00000e32c783b */ /* 0x000fe60000000200 */
[C---:B--2---:R-:W-:Y:S08]  /*4a50*/  HMMA.16816.F32.BF16 R28, R8.reuse, R36, R28 ;  /* 0x00000024081c723c */ /* 0x044ff0000004181c */
[C---:B------:R-:W-:Y:S01]  /*4a60*/  HMMA.16816.F32.BF16 R24, R8.reuse, R38, R24 ;  /* 0x000000260818723c */ /* 0x040fe20000041818 */
[----:B------:R-:W2:Y:S07]  /*4a70*/  LDSM.16.M88.4 R36, [R231+0x3000] ;  /* 0x00300000e724783b */ /* 0x000eae0000000200 */
[C---:B---3--:R-:W-:Y:S08]  /*4a80*/  HMMA.16816.F32.BF16 R20, R8.reuse, R32, R20 ;  /* 0x000000200814723c */ /* 0x048ff00000041814 */
[C---:B------:R-:W-:Y:S01]  /*4a90*/  HMMA.16816.F32.BF16 R16, R8.reuse, R34, R16 ;  /* 0x000000220810723c */ /* 0x040fe20000041810 */
[----:B------:R-:W-:Y:S07]  /*4aa0*/  LDSM.16.M88.4 R32, [R230+0x2000] ;  /* 0x00200000e620783b */ /* 0x000fee0000000200 */
[C---:B------:R-:W-:Y:S08]  /*4ab0*/  HMMA.16816.F32.BF16 R64, R8.reuse, R76, R64 ;  /* 0x0000004c0840723c */ /* 0x040ff00000041840 */
[C---:B------:R-:W-:Y:S01]  /*4ac0*/  HMMA.16816.F32.BF16 R60, R8.reuse, R78, R60 ;  /* 0x0000004e083c723c */ /* 0x040fe2000004183c */
[----:B------:R-:W-:Y:S07]  /*4ad0*/  LDSM.16.M88.4 R76, [R229+0x2000] ;  /* 0x00200000e54c783b */ /* 0x000fee0000000200 */
[C---:B-1----:R-:W-:Y:S08]  /*4ae0*/  HMMA.16816.F32.BF16 R56, R8.reuse, R40, R56 ;  /* 0x000000280838723c */ /* 0x042ff00000041838 */
[----:B------:R-:W-:Y:S01]  /*4af0*/  HMMA.16816.F32.BF16 R52, R8, R42, R52 ;  /* 0x0000002a0834723c */ /* 0x000fe20000041834 */
[----:B------:R-:W1:Y:S04]  /*4b00*/  LDSM.16.M88.4 R8, [R227+0xa800] ;  /* 0x00a80000e308783b */ /* 0x000e680000000200 */
[----:B------:R-:W3:Y:S03]  /*4b10*/  LDSM.16.M88.4 R40, [R227+0xb000] ;  /* 0x00b00000e328783b */ /* 0x000ee60000000200 */
[C---:B----4-:R-:W-:Y:S08]  /*4b20*/  HMMA.16816.F32.BF16 R20, R12.reuse, R68, R20 ;  /* 0x000000440c14723c */ /* 0x050ff00000041814 */
[C---:B------:R-:W-:Y:S01]  /*4b30*/  HMMA.16816.F32.BF16 R16, R12.reuse, R70, R16 ;  /* 0x000000460c10723c */ /* 0x040fe20000041810 */
[----:B------:R-:W-:Y:S07]  /*4b40*/  LDSM.16.M88.4 R68, [R220+0x3800] ;  /* 0x00380000dc44783b */ /* 0x000fee0000000200 */
[C---:B------:R-:W-:Y:S08]  /*4b50*/  HMMA.16816.F32.BF16 R28, R12.reuse, R72, R28 ;  /* 0x000000480c1c723c */ /* 0x040ff0000004181c */
[C---:B------:R-:W-:Y:S01]  /*4b60*/  HMMA.16816.F32.BF16 R24, R12.reuse, R74, R24 ;  /* 0x0000004a0c18723c */ /* 0x040fe20000041818 */
[----:B------:R-:W-:Y:S07]  /*4b70*/  LDSM.16.M88.4 R72, [R220+0x3000] ;  /* 0x00300000dc48783b */ /* 0x000fee0000000200 */
[C---:B--2---:R-:W-:Y:S08]  /*4b80*/  HMMA.16816.F32.BF16 R64, R12.reuse, R36, R64 ;  /* 0x000000240c40723c */ /* 0x044ff00000041840 */
[C---:B------:R-:W-:Y:S01]  /*4b90*/  HMMA.16816.F32.BF16 R60, R12.reuse, R38, R60 ;  /* 0x000000260c3c723c */ /* 0x040fe2000004183c */
[----:B------:R-:W2:Y:S07]  /*4ba0*/  LDSM.16.M88.4 R36, [R227+0xb800] ;  /* 0x00b80000e324783b */ /* 0x000eae0000000200 */
[C---:B------:R-:W-:Y:S08]  /*4bb0*/  HMMA.16816.F32.BF16 R56, R12.reuse, R48, R56 ;  /* 0x000000300c38723c */ /* 0x040ff00000041838 */
[----:B------:R-:W-:Y:S01]  /*4bc0*/  HMMA.16816.F32.BF16 R52, R12, R50, R52 ;  /* 0x000000320c34723c */ /* 0x000fe20000041834 */
[----:B------:R-:W4:Y:S04]  /*4bd0*/  LDSM.16.M88.4 R12, [R220+0x2000] ;  /* 0x00200000dc0c783b */ /* 0x000f280000000200 */
[----:B------:R-:W-:Y:S03]  /*4be0*/  LDSM.16.M88.4 R48, [R234+0x4000] ;  /* 0x00400000ea30783b */ /* 0x000fe60000000200 */
[C---:B-1----:R-:W-:Y:S08]  /*4bf0*/  HMMA.16816.F32.BF16 R20, R32.reuse, R8, R20 ;  /* 0x000000082014723c */ /* 0x042ff00000041814 */
[C---:B------:R-:W-:Y:S01]  /*4c00*/  HMMA.16816.F32.BF16 R16, R32.reuse, R10, R16 ;  /* 0x0000000a2010723c */ /* 0x040fe20000041810 */
[----:B------:R-:W1:Y:S07]  /*4c10*/  LDSM.16.M88.4 R8, [R220+0x2800] ;  /* 0x00280000dc08783b */ /* 0x000e6e0000000200 */
[C---:B------:R-:W-:Y:S08]  /*4c20*/  HMMA.16816.F32.BF16 R28, R32.reuse, R44, R28 ;  /* 0x0000002c201c723c */ /* 0x040ff0000004181c */
[C---:B------:R-:W-:Y:S01]  /*4c30*/  HMMA.16816.F32.BF16 R24, R32.reuse, R46, R24 ;  /* 0x0000002e2018723c */ /* 0x040fe20000041818 */
[----:B------:R-:W5:Y:S07]  /*4c40*/  LDSM.16.M88.4 R44, [R233+0xc000] ;  /* 0x00c00000e92c783b */ /* 0x000f6e0000000200 */
[C---:B---3--:R-:W-:Y:S08]  /*4c50*/  HMMA.16816.F32.BF16 R64, R32.reuse, R40, R64 ;  /* 0x000000282040723c */ /* 0x048ff00000041840 */
[C---:B------:R-:W-:Y:S01]  /*4c60*/  HMMA.16816.F32.BF16 R60, R32.reuse, R42, R60 ;  /* 0x0000002a203c723c */ /* 0x040fe2000004183c */
[----:B------:R-:W3:Y:S07]  /*4c70*/  LDSM.16.M88.4 R40, [R233+0xc800] ;  /* 0x00c80000e928783b */ /* 0x000eee0000000200 */
[C---:B--2---:R-:W-:Y:S08]  /*4c80*/  HMMA.16816.F32.BF16 R56, R32.reuse, R36, R56 ;  /* 0x000000242038723c */ /* 0x044ff00000041838 */
[----:B------:R-:W-:Y:S01]  /*4c90*/  HMMA.16816.F32.BF16 R52, R32, R38, R52 ;  /* 0x000000262034723c */ /* 0x000fe20000041834 */
[----:B------:R-:W2:Y:S04]  /*4ca0*/  LDSM.16.M88.4 R36, [R233+0xd000] ;  /* 0x00d00000e924783b */ /* 0x000ea80000000200 */
[----:B------:R-:W2:Y:S03]  /*4cb0*/  LDSM.16.M88.4 R32, [R233+0xd800] ;  /* 0x00d80000e920783b */ /* 0x000ea60000000200 */
[C---:B----4-:R-:W-:Y:S08]  /*4cc0*/  HMMA.16816.F32.BF16 R28, R76.reuse, R12, R28 ;  /* 0x0000000c4c1c723c */ /* 0x050ff0000004181c */
[C---:B------:R-:W-:Y:S01]  /*4cd0*/  HMMA.16816.F32.BF16 R24, R76.reuse, R14, R24 ;  /* 0x0000000e4c18723c */ /* 0x040fe20000041818 */
[----:B------:R-:W-:Y:S07]  /*4ce0*/  LDSM.16.M88.4 R12, [R232+0x4000] ;  /* 0x00400000e80c783b */ /* 0x000fee0000000200 */
[C---:B-1----:R-:W-:Y:S08]  /*4cf0*/  HMMA.16816.F32.BF16 R20, R76.reuse, R8, R20 ;  /* 0x000000084c14723c */ /* 0x042ff00000041814 */
[C---:B------:R-:W-:Y:S01]  /*4d00*/  HMMA.16816.F32.BF16 R16, R76.reuse, R10, R16 ;  /* 0x0000000a4c10723c */ /* 0x040fe20000041810 */
[----:B------:R-:W1:Y:S07]  /*4d10*/  LDSM.16.M88.4 R8, [R231+0x4000] ;  /* 0x00400000e708783b */ /* 0x000e6e0000000200 */
[C---:B------:R-:W-:Y:S08]  /*4d20*/  HMMA.16816.F32.BF16 R64, R76.reuse, R72, R64 ;  /* 0x000000484c40723c */ /* 0x040ff00000041840 */
[C---:B------:R-:W-:Y:S01]  /*4d30*/  HMMA.16816.F32.BF16 R60, R76.reuse, R74, R60 ;  /* 0x0000004a4c3c723c */ /* 0x040fe2000004183c */
[----:B------:R-:W-:Y:S07]  /*4d40*/  LDSM.16.M88.4 R72, [R227+0xd800] ;  /* 0x00d80000e348783b */ /* 0x000fee0000000200 */
[C---:B------:R-:W-:Y:S08]  /*4d50*/  HMMA.16816.F32.BF16 R56, R76.reuse, R68, R56 ;  /* 0x000000444c38723c */ /* 0x040ff00000041838 */
[----:B------:R-:W-:Y:S01]  /*4d60*/  HMMA.16816.F32.BF16 R52, R76, R70, R52 ;  /* 0x000000464c34723c */ /* 0x000fe20000041834 */
[----:B------:R-:W-:Y:S07]  /*4d70*/  LDSM.16.M88.4 R68, [R231+0x5800] ;  /* 0x00580000e744783b */ /* 0x000fee0000000200 */
[C---:B-----5:R-:W-:Y:S08]  /*4d80*/  HMMA.16816.F32.BF16 R28, R48.reuse, R44, R28 ;  /* 0x0000002c301c723c */ /* 0x060ff0000004181c */
[C---:B------:R-:W-:Y:S01]  /*4d90*/  HMMA.16816.F32.BF16 R24, R48.reuse, R46, R24 ;  /* 0x0000002e3018723c */ /* 0x040fe20000041818 */
[----:B------:R-:W4:Y:S07]  /*4da0*/  LDSM.16.M88.4 R44, [R231+0x4800] ;  /* 0x00480000e72c783b */ /* 0x000f2e0000000200 */
[C---:B---3--:R-:W-:Y:S08]  /*4db0*/  HMMA.16816.F32.BF16 R20, R48.reuse, R40, R20 ;  /* 0x000000283014723c */ /* 0x048ff00000041814 */
[C---:B------:R-:W-:Y:S01]  /*4dc0*/  HMMA.16816.F32.BF16 R16, R48.reuse, R42, R16 ;  /* 0x0000002a3010723c */ /* 0x040fe20000041810 */
[----:B------:R-:W3:Y:S07]  /*4dd0*/  LDSM.16.M88.4 R40, [R231+0x5000] ;  /* 0x00500000e728783b */ /* 0x000eee0000000200 */
[C---:B--2---:R-:W-:Y:S08]  /*4de0*/  HMMA.16816.F32.BF16 R64, R48.reuse, R36, R64 ;  /* 0x000000243040723c */ /* 0x044ff00000041840 */
[C---:B------:R-:W-:Y:S01]  /*4df0*/  HMMA.16816.F32.BF16 R60, R48.reuse, R38, R60 ;  /* 0x00000026303c723c */ /* 0x040fe2000004183c */
[----:B------:R-:W-:Y:S07]  /*4e00*/  LDSM.16.M88.4 R36, [R230+0x4000] ;  /* 0x00400000e624783b */ /* 0x000fee0000000200 */
[C---:B------:R-:W-:Y:S08]  /*4e10*/  HMMA.16816.F32.BF16 R56, R48.reuse, R32, R56 ;  /* 0x000000203038723c */ /* 0x040ff00000041838 */
[----:B------:R-:W-:Y:S01]  /*4e20*/  HMMA.16816.F32.BF16 R52, R48, R34, R52 ;  /* 0x000000223034723c */ /* 0x000fe20000041834 */
[----:B------:R-:W2:Y:S04]  /*4e30*/  LDSM.16.M88.4 R32, [R227+0xc000] ;  /* 0x00c00000e320783b */ /* 0x000ea80000000200 */
[----:B------:R-:W-:Y:S03]  /*4e40*/  LDSM.16.M88.4 R48, [R227+0xd000] ;  /* 0x00d00000e330783b */ /* 0x000fe60000000200 */
[C---:B-1----:R-:W-:Y:S08]  /*4e50*/  HMMA.16816.F32.BF16 R28, R12.reuse, R8, R28 ;  /* 0x000000080c1c723c */ /* 0x042ff0000004181c */
[C---:B------:R-:W-:Y:S01]  /*4e60*/  HMMA.16816.F32.BF16 R24, R12.reuse, R10, R24 ;  /* 0x0000000a0c18723c */ /* 0x040fe20000041818 */
[----:B------:R-:W1:Y:S07]  /*4e70*/  LDSM.16.M88.4 R8, [R227+0xc800] ;  /* 0x00c80000e308783b */ /* 0x000e6e0000000200 */
[C---:B----4-:R-:W-:Y:S08]  /*4e80*/  HMMA.16816.F32.BF16 R20, R12.reuse, R44, R20 ;  /* 0x0000002c0c14723c */ /* 0x050ff00000041814 */
[C---:B------:R-:W-:Y:S01]  /*4e90*/  HMMA.16816.F32.BF16 R16, R12.reuse, R46, R16 ;  /* 0x0000002e0c10723c */ /* 0x040fe20000041810 */
[----:B------:R-:W-:Y:S07]  /*4ea0*/  LDSM.16.M88.4 R44, [R229+0x4000] ;  /* 0x00400000e52c783b */ /* 0x000fee0000000200 */
[C---:B---3--:R-:W-:Y:S08]  /*4eb0*/  HMMA.16816.F32.BF16 R64, R12.reuse, R40, R64 ;  /* 0x000000280c40723c */ /* 0x048ff00000041840 */
[C---:B------:R-:W-:Y:S01]  /*4ec0*/  HMMA.16816.F32.BF16 R60, R12.reuse, R42, R60 ;  /* 0x0000002a0c3c723c */ /* 0x040fe2000004183c */
[----:B------:R-:W3:Y:S07]  /*4ed0*/  LDSM.16.M88.4 R40, [R220+0x4000] ;  /* 0x00400000dc28783b */ /* 0x000eee0000000200 */
[C---:B------:R-:W-:Y:S08]  /*4ee0*/  HMMA.16816.F32.BF16 R56, R12.reuse, R68, R56 ;  /* 0x000000440c38723c */ /* 0x040ff00000041838 */
[----:B------:R-:W-:Y:S01]  /*4ef0*/  HMMA.16816.F32.BF16 R52, R12, R70, R52 ;  /* 0x000000460c34723c */ /* 0x000fe20000041834 */
[----:B------:R-:W4:Y:S04]  /*4f00*/  LDSM.16.M88.4 R12, [R220+0x4800] ;  /* 0x00480000dc0c783b */ /* 0x000f280000000200 */
[----:B------:R-:W-:Y:S03]  /*4f10*/  LDSM.16.M88.4 R68, [R220+0x5800] ;  /* 0x00580000dc44783b */ /* 0x000fe60000000200 */
[C---:B--2---:R-:W-:Y:S08]  /*4f20*/  HMMA.16816.F32.BF16 R28, R36.reuse, R32, R28 ;  /* 0x00000020241c723c */ /* 0x044ff0000004181c */
[C---:B------:R-:W-:Y:S01]  /*4f30*/  HMMA.16816.F32.BF16 R24, R36.reuse, R34, R24 ;  /* 0x000000222418723c */ /* 0x040fe20000041818 */
[----:B------:R-:W2:Y:S07]  /*4f40*/  LDSM.16.M88.4 R32, [R220+0x5000] ;  /* 0x00500000dc20783b */ /* 0x000eae0000000200 */
[C---:B-1----:R-:W-:Y:S08]  /*4f50*/  HMMA.16816.F32.BF16 R20, R36.reuse, R8, R20 ;  /* 0x000000082414723c */ /* 0x042ff00000041814 */
[C---:B------:R-:W-:Y:S01]  /*4f60*/  HMMA.16816.F32.BF16 R16, R36.reuse, R10, R16 ;  /* 0x0000000a2410723c */ /* 0x040fe20000041810 */
[----:B------:R-:W-:Y:S07]  /*4f70*/  LDSM.16.M88.4 R8, [R233+0xe000] ;  /* 0x00e00000e908783b */ /* 0x000fee0000000200 */
[C---:B------:R-:W-:Y:S08]  /*4f80*/  HMMA.16816.F32.BF16 R64, R36.reuse, R48, R64 ;  /* 0x000000302440723c */ /* 0x040ff00000041840 */
[C---:B------:R-:W-:Y:S01]  /*4f90*/  HMMA.16816.F32.BF16 R60, R36.reuse, R50, R60 ;  /* 0x00000032243c723c */ /* 0x040fe2000004183c */
[----:B------:R-:W1:Y:S07]  /*4fa0*/  LDSM.16.M88.4 R48, [R234+0x6000] ;  /* 0x00600000ea30783b */ /* 0x000e6e0000000200 */
[C---:B------:R-:W-:Y:S08]  /*4fb0*/  HMMA.16816.F32.BF16 R56, R36.reuse, R72, R56 ;  /* 0x000000482438723c */ /* 0x040ff00000041838 */
[----:B------:R-:W-:Y:S01]  /*4fc0*/  HMMA.16816.F32.BF16 R52, R36, R74, R52 ;  /* 0x0000004a2434723c */ /* 0x000fe20000041834 */
[----:B------:R-:W-:Y:S04]  /*4fd0*/  LDSM.16.M88.4 R36, [R233+0xe800] ;  /* 0x00e80000e924783b */ /* 0x000fe80000000200 */
[----:B------:R-:W-:Y:S03]  /*4fe0*/  LDSM.16.M88.4 R72, [R231+0x7800] ;  /* 0x00780000e748783b */ /* 0x000fe60000000200 */
[C---:B---3--:R-:W-:Y:S08]  /*4ff0*/  HMMA.16816.F32.BF16 R28, R44.reuse, R40, R28 ;  /* 0x000000282c1c723c */ /* 0x048ff0000004181c */
[C---:B------:R-:W-:Y:S01]  /*5000*/  HMMA.16816.F32.BF16 R24, R44.reuse, R42, R24 ;  /* 0x0000002a2c18723c */ /* 0x040fe20000041818 */
[----:B------:R-:W-:Y:S07]  /*5010*/  LDSM.16.M88.4 R40, [R231+0x6000] ;  /* 0x00600000e728783b */ /* 0x000fee0000000200 */
[C---:B----4-:R-:W-:Y:S08]  /*5020*/  HMMA.16816.F32.BF16 R20, R44.reuse, R12, R20 ;  /* 0x0000000c2c14723c */ /* 0x050ff00000041814 */
[C---:B------:R-:W-:Y:S01]  /*5030*/  HMMA.16816.F32.BF16 R16, R44.reuse, R14, R16 ;  /* 0x0000000e2c10723c */ /* 0x040fe20000041810 */
[----:B------:R-:W3:Y:S07]  /*5040*/  LDSM.16.M88.4 R12, [R233+0xf000] ;  /* 0x00f00000e90c783b */ /* 0x000eee0000000200 */
        /* <DEDUP_REMOVED lines=10> */
[C---:B---3--:R-:W-:Y:S08]  /*50f0*/  HMMA.16816.F32.BF16 R64, R48.reuse, R12, R64 ;  /* 0x0000000c3040723c */ /* 0x048ff00000041840 */
[C---:B------:R-:W-:Y:S01]  /*5100*/  HMMA.16816.F32.BF16 R60, R48.reuse, R14, R60 ;  /* 0x0000000e303c723c */ /* 0x040fe2000004183c */
[----:B------:R-:W-:Y:S07]  /*5110*/  LDSM.16.M88.4 R12, [R227+0xe000] ;  /* 0x00e00000e30c783b */ /* 0x000fee0000000200 */
[C---:B------:R-:W-:Y:S08]  /*5120*/  HMMA.16816.F32.BF16 R20, R48.reuse, R36, R20 ;  /* 0x000000243014723c */ /* 0x040ff00000041814 */
[C---:B------:R-:W-:Y:S01]  /*5130*/  HMMA.16816.F32.BF16 R16, R48.reuse, R38, R16 ;  /* 0x000000263010723c */ /* 0x040fe20000041810 */
[----:B------:R-:W3:Y:S07]  /*5140*/  LDSM.16.M88.4 R36, [R230+0x6000] ;  /* 0x00600000e624783b */ /* 0x000eee0000000200 */
[C---:B--2---:R-:W-:Y:S08]  /*5150*/  HMMA.16816.F32.BF16 R56, R48.reuse, R32, R56 ;  /* 0x000000203038723c */ /* 0x044ff00000041838 */
[----:B------:R-:W-:Y:S01]  /*5160*/  HMMA.16816.F32.BF16 R52, R48, R34, R52 ;  /* 0x000000223034723c */ /* 0x000fe20000041834 */
[----:B------:R-:W2:Y:S04]  /*5170*/  LDSM.16.M88.4 R48, [R227+0xe800] ;  /* 0x00e80000e330783b */ /* 0x000ea80000000200 */
[----:B------:R-:W5:Y:S03]  /*5180*/  LDSM.16.M88.4 R32, [R227+0xf000] ;  /* 0x00f00000e320783b */ /* 0x000f660000000200 */
[C---:B----4-:R-:W-:Y:S08]  /*5190*/  HMMA.16816.F32.BF16 R28, R44.reuse, R40, R28 ;  /* 0x000000282c1c723c */ /* 0x050ff0000004181c */
[C---:B------:R-:W-:Y:S01]  /*51a0*/  HMMA.16816.F32.BF16 R24, R44.reuse, R42, R24 ;  /* 0x0000002a2c18723c */ /* 0x040fe20000041818 */
[----:B------:R-:W-:Y:S07]  /*51b0*/  LDSM.16.M88.4 R40, [R220+0x6800] ;  /* 0x00680000dc28783b */ /* 0x000fee0000000200 */
[C---:B-1----:R-:W-:Y:S08]  /*51c0*/  HMMA.16816.F32.BF16 R64, R44.reuse, R8, R64 ;  /* 0x000000082c40723c */ /* 0x042ff00000041840 */
[C---:B------:R-:W-:Y:S01]  /*51d0*/  HMMA.16816.F32.BF16 R60, R44.reuse, R10, R60 ;  /* 0x0000000a2c3c723c */ /* 0x040fe2000004183c */
[----:B------:R-:W1:Y:S07]  /*51e0*/  LDSM.16.M88.4 R8, [R227+0xf800] ;  /* 0x00f80000e308783b */ /* 0x000e6e0000000200 */
[C---:B------:R-:W-:Y:S08]  /*51f0*/  HMMA.16816.F32.BF16 R56, R44.reuse, R72, R56 ;  /* 0x000000482c38723c */ /* 0x040ff00000041838 */
[C---:B------:R-:W-:Y:S08]  /*5200*/  HMMA.16816.F32.BF16 R20, R44.reuse, R68, R20 ;  /* 0x000000442c14723c */ /* 0x040ff00000041814 */
[C---:B------:R-:W-:Y:S01]  /*5210*/  HMMA.16816.F32.BF16 R16, R44.reuse, R70, R16 ;  /* 0x000000462c10723c */ /* 0x040fe20000041810 */
[----:B------:R-:W-:Y:S07]  /*5220*/  LDSM.16.M88.4 R68, [R220+0x7000] ;  /* 0x00700000dc44783b */ /* 0x000fee0000000200 */
[----:B------:R-:W-:Y:S01]  /*5230*/  HMMA.16816.F32.BF16 R72, R44, R74, R52 ;  /* 0x0000004a2c48723c */ /* 0x000fe20000041834 */
[----:B------:R-:W-:Y:S04]  /*5240*/  LDSM.16.M88.4 R52, [R229+0x6000] ;  /* 0x00600000e534783b */ /* 0x000fe80000000200 */
[----:B------:R-:W4:Y:S03]  /*5250*/  LDSM.16.M88.4 R44, [R220+0x6000] ;  /* 0x00600000dc2c783b */ /* 0x000f260000000200 */
[C---:B---3--:R-:W-:Y:S08]  /*5260*/  HMMA.16816.F32.BF16 R28, R36.reuse, R12, R28 ;  /* 0x0000000c241c723c */ /* 0x048ff0000004181c */
[----:B------:R-:W-:Y:S01]  /*5270*/  HMMA.16816.F32.BF16 R24, R36, R14, R24 ;  /* 0x0000000e2418723c */ /* 0x000fe20000041818 */
[----:B------:R-:W3:Y:S01]  /*5280*/  LDSM.16.M88.4 R12, [R220+0x7800] ;  /* 0x00780000dc0c783b */ /* 0x000ee20000000200 */
[----:B------:R-:W-:-:S06]  /*5290*/  DEPBAR.LE SB0, 0x0 ;  /* 0x000080000000791a */ /* 0x000fcc0000000000 */
[C---:B--2---:R-:W-:Y:S08]  /*52a0*/  HMMA.16816.F32.BF16 R20, R36.reuse, R48, R20 ;  /* 0x000000302414723c */ /* 0x044ff00000041814 */
[C---:B------:R-:W-:Y:S08]  /*52b0*/  HMMA.16816.F32.BF16 R16, R36.reuse, R50, R16 ;  /* 0x000000322410723c */ /* 0x040ff00000041810 */
[C---:B-----5:R-:W-:Y:S08]  /*52c0*/  HMMA.16816.F32.BF16 R64, R36.reuse, R32, R64 ;  /* 0x000000202440723c */ /* 0x060ff00000041840 */
[C---:B------:R-:W-:Y:S08]  /*52d0*/  HMMA.16816.F32.BF16 R60, R36.reuse, R34, R60 ;  /* 0x00000022243c723c */ /* 0x040ff0000004183c */
[C---:B-1----:R-:W-:Y:S08]  /*52e0*/  HMMA.16816.F32.BF16 R56, R36.reuse, R8, R56 ;  /* 0x000000082438723c */ /* 0x042ff00000041838 */
[----:B------:R-:W-:Y:S08]  /*52f0*/  HMMA.16816.F32.BF16 R72, R36, R10, R72 ;  /* 0x0000000a2448723c */ /* 0x000ff00000041848 */
[C---:B----4-:R-:W-:Y:S08]  /*5300*/  HMMA.16816.F32.BF16 R28, R52.reuse, R44, R28 ;  /* 0x0000002c341c723c */ /* 0x050ff0000004181c */
[C---:B------:R-:W-:Y:S08]  /*5310*/  HMMA.16816.F32.BF16 R24, R52.reuse, R46, R24 ;  /* 0x0000002e3418723c */ /* 0x040ff00000041818 */
[C---:B------:R-:W-:Y:S08]  /*5320*/  HMMA.16816.F32.BF16 R20, R52.reuse, R40, R20 ;  /* 0x000000283414723c */ /* 0x040ff00000041814 */
[C---:B------:R-:W-:Y:S08]  /*5330*/  HMMA.16816.F32.BF16 R16, R52.reuse, R42, R16 ;  /* 0x0000002a3410723c */ /* 0x040ff00000041810 */
[C---:B------:R-:W-:Y:S08]  /*5340*/  HMMA.16816.F32.BF16 R64, R52.reuse, R68, R64 ;  /* 0x000000443440723c */ /* 0x040ff00000041840 */
[C---:B------:R-:W-:Y:S08]  /*5350*/  HMMA.16816.F32.BF16 R60, R52.reuse, R70, R60 ;  /* 0x00000046343c723c */ /* 0x040ff0000004183c */
[C---:B---3--:R-:W-:Y:S08]  /*5360*/  HMMA.16816.F32.BF16 R56, R52.reuse, R12, R56 ;  /* 0x0000000c3438723c */ /* 0x048ff00000041838 */
[----:B------:R-:W-:Y:S01]  /*5370*/  HMMA.16816.F32.BF16 R72, R52, R14, R72 ;  /* 0x0000000e3448723c */ /* 0x000fe20000041848 */
[----:B------:R-:W-:Y:S06]  /*5380*/  BAR.SYNC.DEFER_BLOCKING 0x0 ;  /* 0x0000000000007b1d */ /* 0x000fec0000010000 */
[----:B------:R-:W-:Y:S05]  /*5390*/  @!P0 BRA `(.L_x_716) ;  /* 0x00000ee000008947 */ /* 0x000fea0003800000 */
[----:B------:R-:W-:-:S13]  /*53a0*/  PLOP3.LUT P1, PT, PT, PT, UP6, 0x80, 0x0 ;  /* 0x000000000000781c */ /* 0x000fda0003f2f068 */
[----:B------:R-:W-:Y:S05]  /*53b0*/  @!P1 BRA `(.L_x_717) ;  /* 0x0000048000009947 */ /* 0x000fea0003800000 */
[----:B------:R-:W1:Y:S01]  /*53c0*/  I2F.RP R8, UR9 ;  /* 0x0000000900087d06 */ /* 0x000e620008209400 */
[----:B------:R-:W-:Y:S01]  /*53d0*/  UIADD3 UR13, UR12, -0x40, URZ ;  /* 0xffffffc00c0d7890 */ /* 0x000fe2000fffe03f */
[----:B------:R-:W-:Y:S01]  /*53e0*/  IMAD.U32 R4, RZ, RZ, UR12 ;  /* 0x0000000cff047e24 */ /* 0x000fe2000f8e00ff */
[----:B------:R-:W-:-:S04]  /*53f0*/  UMOV UR14, URZ ;  /* 0x0000003f000e7c82 */ /* 0x000fc80008000000 */
[----:B------:R-:W-:Y:S01]  /*5400*/  IMAD.U32 R3, RZ, RZ, UR13 ;  /* 0x0000000dff037e24 */ /* 0x000fe2000f8e00ff */
[----:B------:R-:W-:-:S04]  /*5410*/  IABS R4, R4 ;  /* 0x0000000400047213 */ /* 0x000fc80000000000 */
[----:B------:R-:W-:Y:S01]  /*5420*/  IABS R3, R3 ;  /* 0x0000000300037213 */ /* 0x000fe20000000000 */
[----:B------:R-:W2:Y:S01]  /*5430*/  R2UR UR10, R4 ;  /* 0x00000000040a73c2 */ /* 0x000ea200000e0000 */
[----:B-1----:R-:W1:Y:S07]  /*5440*/  MUFU.RCP R6, R8 ;  /* 0x0000000800067308 */ /* 0x002e6e0000001000 */
[----:B------:R-:W3:Y:S01]  /*5450*/  R2UR UR5, R3 ;  /* 0x00000000030573c2 */ /* 0x000ee200000e0000 */
[----:B-1----:R-:W-:-:S06]  /*5460*/  IADD3 R6, R6, 0xffffffe, RZ ;  /* 0x0ffffffe06067810 */ /* 0x002fcc0007ffe0ff */
[----:B------:R-:W1:Y:S02]  /*5470*/  F2I.FTZ.U32.TRUNC.NTZ R6, R6 ;  /* 0x0000000600067305 */ /* 0x000e64000021f000 */
[----:B-1----:R-:W1:Y:S02]  /*5480*/  R2UR UR15, R6 ;  /* 0x00000000060f73c2 */ /* 0x002e6400000e0000 */
[----:B-1----:R-:W-:-:S04]  /*5490*/  UIADD3 UR4, URZ, -UR15, URZ ;  /* 0x8000000f3f047290 */ /* 0x002fc8000fffe03f */
[----:B------:R-:W-:-:S04]  /*54a0*/  UIMAD UR4, UR4, UR9, URZ ;  /* 0x00000009040472a4 */ /* 0x000fc8000f8e023f */
[----:B------:R-:W-:-:S04]  /*54b0*/  UIMAD.WIDE.U32 UR16, UR15, UR4, UR14 ;  /* 0x000000040f1072a5 */ /* 0x000fc8000f8e000e */
[----:B--2---:R-:W-:Y:S02]  /*54c0*/  UIMAD.WIDE.U32 UR14, UR17, UR10, URZ ;  /* 0x0000000a110e72a5 */ /* 0x004fe4000f8e003f */
[----:B---3--:R-:W-:Y:S02]  /*54d0*/  UIMAD.WIDE.U32 UR16, UR17, UR5, URZ ;  /* 0x00000005111072a5 */ /* 0x008fe4000f8e003f */
[----:B------:R-:W-:-:S04]  /*54e0*/  UIADD3 UR7, -UR15, URZ, URZ ;  /* 0x0000003f0f077290 */ /* 0x000fc8000fffe13f */
[----:B------:R-:W-:Y:S02]  /*54f0*/  UIMAD UR7, UR9, UR7, UR10 ;  /* 0x00000007090772a4 */ /* 0x000fe4000f8e020a */
[----:B------:R-:W-:Y:S02]  /*5500*/  UMOV UR11, UR17 ;  /* 0x00000011000b7c82 */ /* 0x000fe40008000000 */
[----:B------:R-:W-:Y:S02]  /*5510*/  UIADD3 UR4, -UR11, URZ, URZ ;  /* 0x0000003f0b047290 */ /* 0x000fe4000fffe13f */
[----:B------:R-:W-:Y:S02]  /*5520*/  UISETP.GT.U32.AND UP2, UPT, UR9, UR7, UPT ;  /* 0x000000070900728c */ /* 0x000fe4000bf44070 */
[----:B------:R-:W-:-:S03]  /*5530*/  UIMAD UR5, UR9, UR4, UR5 ;  /* 0x00000004090572a4 */ /* 0x000fc6000f8e0205 */
[----:B------:R-:W-:Y:S02]  /*5540*/  ULDC UR4, c[0x0][0x2d0] ;  /* 0x0000b40000047ab9 */ /* 0x000fe40000000800 */
[----:B------:R-:W-:Y:S02]  /*5550*/  UISETP.GT.U32.AND UP0, UPT, UR9, UR5, UPT ;  /* 0x000000050900728c */ /* 0x000fe4000bf04070 */
[----:B------:R-:W-:Y:S02]  /*5560*/  ULOP3.LUT UR13, UR13, UR4, URZ, 0x3c, !UPT ;  /* 0x000000040d0d7292 */ /* 0x000fe4000f8e3c3f */
[----:B------:R-:W-:Y:S02]  /*5570*/  @!UP2 UIADD3 UR7, UR7, -UR9, URZ ;  /* 0x800000090707a290 */ /* 0x000fe4000fffe03f */
[----:B------:R-:W-:Y:S02]  /*5580*/  @!UP2 UIADD3 UR15, UR15, 0x1, URZ ;  /* 0x000000010f0fa890 */ /* 0x000fe4000fffe03f */
[----:B------:R-:W-:-:S02]  /*5590*/  UISETP.GE.U32.AND UP4, UPT, UR7, UR9, UPT ;  /* 0x000000090700728c */ /* 0x000fc4000bf86070 */
[----:B------:R-:W-:Y:S02]  /*55a0*/  UISETP.NE.AND UP2, UPT, URZ, UR4, UPT ;  /* 0x000000043f00728c */ /* 0x000fe4000bf45270 */
[----:B------:R-:W-:Y:S02]  /*55b0*/  @!UP0 UIADD3 UR5, UR5, -UR9, URZ ;  /* 0x8000000905058290 */ /* 0x000fe4000fffe03f */
[----:B------:R-:W-:Y:S02]  /*55c0*/  @!UP0 UIADD3 UR11, UR11, 0x1, URZ ;  /* 0x000000010b0b8890 */ /* 0x000fe4000fffe03f */
[----:B------:R-:W-:Y:S02]  /*55d0*/  UISETP.GE.U32.AND UP3, UPT, UR5, UR9, UPT ;  /* 0x000000090500728c */ /* 0x000fe4000bf66070 */
[----:B------:R-:W-:Y:S02]  /*55e0*/  ULOP3.LUT UR5, UR12, UR4, URZ, 0x3c, !UPT ;  /* 0x000000040c057292 */ /* 0x000fe4000f8e3c3f */
[----:B------:R-:W-:-:S02]  /*55f0*/  UISETP.GE.AND UP0, UPT, UR13, URZ, UPT ;  /* 0x0000003f0d00728c */ /* 0x000fc4000bf06270 */
[----:B------:R-:W-:Y:S02]  /*5600*/  UISETP.GE.AND UP1, UPT, UR5, URZ, UPT ;  /* 0x0000003f0500728c */ /* 0x000fe4000bf26270 */
[----:B------:R-:W-:Y:S02]  /*5610*/  @UP4 UIADD3 UR15, UR15, 0x1, URZ ;  /* 0x000000010f0f4890 */ /* 0x000fe4000fffe03f */
[----:B------:R-:W-:Y:S02]  /*5620*/  ULOP3.LUT UR5, URZ, UR4, URZ, 0x33, !UPT ;  /* 0x000000043f057292 */ /* 0x000fe4000f8e333f */
[----:B------:R-:W-:-:S04]  /*5630*/  @UP3 UIADD3 UR11, UR11, 0x1, URZ ;  /* 0x000000010b0b3890 */ /* 0x000fc8000fffe03f */
[----:B------:R-:W-:Y:S02]  /*5640*/  @!UP0 UIADD3 UR11, -UR11, URZ, URZ ;  /* 0x0000003f0b0b8290 */ /* 0x000fe4000fffe13f */
[----:B------:R-:W-:-:S04]  /*5650*/  @!UP1 UIADD3 UR15, -UR15, URZ, URZ ;  /* 0x0000003f0f0f9290 */ /* 0x000fc8000fffe13f */
[----:B------:R-:W-:Y:S02]  /*5660*/  USEL UR15, UR5, UR15, !UP2 ;  /* 0x0000000f050f7287 */ /* 0x000fe4000d000000 */
[----:B------:R-:W-:Y:S02]  /*5670*/  USEL UR5, UR5, UR11, !UP2 ;  /* 0x0000000b05057287 */ /* 0x000fe4000d000000 */
[----:B------:R-:W-:Y:S02]  /*5680*/  UIMAD.WIDE UR10, UR15, 0x4, UR30 ;  /* 0x000000040f0a78a5 */ /* 0x000fe4000f8e021e */
[----:B------:R-:W-:-:S04]  /*5690*/  UIMAD.WIDE UR16, UR5, 0x4, UR30 ;  /* 0x00000004051078a5 */ /* 0x000fc8000f8e021e */
[----:B------:R-:W-:Y:S01]  /*56a0*/  MOV R8, UR10 ;  /* 0x0000000a00087c02 */ /* 0x000fe20008000f00 */
[----:B------:R-:W-:Y:S01]  /*56b0*/  IMAD.U32 R9, RZ, RZ, UR11 ;  /* 0x0000000bff097e24 */ /* 0x000fe2000f8e00ff */
[----:B------:R-:W-:Y:S01]  /*56c0*/  MOV R10, UR16 ;  /* 0x00000010000a7c02 */ /* 0x000fe20008000f00 */
[----:B------:R-:W-:-:S03]  /*56d0*/  IMAD.U32 R11, RZ, RZ, UR17 ;  /* 0x00000011ff0b7e24 */ /* 0x000fc6000f8e00ff */
[----:B------:R-:W2:Y:S04]  /*56e0*/  LDG.E R4, [R8.64] ;  /* 0x0000002008047981 */ /* 0x000ea8000c1e1900 */
[----:B------:R1:W2:Y:S01]  /*56f0*/  LDG.E R3, [R10.64] ;  /* 0x000000200a037981 */ /* 0x0002a2000c1e1900 */
[----:B------:R-:W-:Y:S02]  /*5700*/  UIADD3 UR15, UR15, -UR5, URZ ;  /* 0x800000050f0f7290 */ /* 0x000fe4000fffe03f */
[----:B------:R-:W-:Y:S02]  /*5710*/  UMOV UR9, 0x40 ;  /* 0x0000004000097882 */ /* 0x000fe40000000000 */
[----:B------:R-:W-:-:S03]  /*5720*/  UIMAD UR9, UR15, UR4, -UR9 ;  /* 0x000000040f0972a4 */ /* 0x000fc6000f8e0a09 */
[----:B------:R-:W-:Y:S02]  /*5730*/  ULDC.64 UR4, c[0x0][0x198] ;  /* 0x0000660000047ab9 */ /* 0x000fe40000000a00 */
[----:B------:R-:W-:Y:S02]  /*5740*/  USHF.R.S32.HI UR7, URZ, 0x1f, UR9 ;  /* 0x0000001f3f077899 */ /* 0x000fe40008011409 */
[----:B------:R-:W-:Y:S02]  /*5750*/  UIMAD.WIDE.U32 UR10, UR9, UR4, URZ ;  /* 0x00000004090a72a5 */ /* 0x000fe4000f8e003f */
[----:B------:R-:W-:-:S04]  /*5760*/  UIMAD UR7, UR7, UR4, URZ ;  /* 0x00000004070772a4 */ /* 0x000fc8000f8e023f */
[----:B------:R-:W-:-:S04]  /*5770*/  UIMAD UR5, UR9, UR5, UR7 ;  /* 0x00000005090572a4 */ /* 0x000fc8000f8e0207 */
[----:B------:R-:W-:Y:S01]  /*5780*/  UIADD3 UR5, UR11, UR5, URZ ;  /* 0x000000050b057290 */ /* 0x000fe2000fffe03f */
[----:B-1----:R-:W-:Y:S01]  /*5790*/  MOV R11, UR11 ;  /* 0x0000000b000b7c02 */ /* 0x002fe20008000f00 */
[----:B------:R-:W-:-:S04]  /*57a0*/  IMAD.U32 R10, RZ, RZ, UR10 ;  /* 0x0000000aff0a7e24 */ /* 0x000fc8000f8e00ff */
[----:B------:R-:W-:Y:S01]  /*57b0*/  IMAD.U32 R11, RZ, RZ, UR5 ;  /* 0x00000005ff0b7e24 */ /* 0x000fe2000f8e00ff */
[----:B--2---:R-:W-:-:S04]  /*57c0*/  IADD3 R3, -R4, R3, RZ ;  /* 0x0000000304037210 */ /* 0x004fc80007ffe1ff */
[----:B------:R-:W-:Y:S01]  /*57d0*/  SHF.R.S32.HI R8, RZ, 0x1f, R3 ;  /* 0x0000001fff087819 */ /* 0x000fe20000011403 */
[----:B------:R-:W-:-:S04]  /*57e0*/  IMAD.WIDE.U32 R10, R3, c[0x0][0x180], R10 ;  /* 0x00006000030a7a25 */ /* 0x000fc800078e000a */
[----:B------:R-:W-:Y:S01]  /*57f0*/  IMAD R8, R8, c[0x0][0x180], RZ ;  /* 0x0000600008087a24 */ /* 0x000fe200078e02ff */
[----:B------:R-:W-:-:S03]  /*5800*/  MOV R13, R10 ;  /* 0x0000000a000d7202 */ /* 0x000fc60000000f00 */
[----:B------:R-:W-:-:S05]  /*5810*/  IMAD R8, R3, c[0x0][0x184], R8 ;  /* 0x0000610003087a24 */ /* 0x000fca00078e0208 */
[----:B------:R-:W-:Y:S01]  /*5820*/  IADD3 R8, R11, R8, RZ ;  /* 0x000000080b087210 */ /* 0x000fe20007ffe0ff */
[----:B------:R-:W-:Y:S05]  /*5830*/  BRA `(.L_x_718) ;  /* 0x0000004000007947 */ /* 0x000fea0003800000 */
.L_x_717:
[----:B------:R-:W-:-:S04]  /*5840*/  ULEA UR22, -UR22, URZ, 0x6 ;  /* 0x0000003f16167291 */ /* 0x000fc8000f8e313f */
[----:B------:R-:W-:Y:S02]  /*5850*/  USHF.R.S32.HI UR4, URZ, 0x1f, UR22 ;  /* 0x0000001f3f047899 */ /* 0x000fe40008011416 */
[----:B------:R-:W-:-:S04]  /*5860*/  MOV R13, UR22 ;  /* 0x00000016000d7c02 */ /* 0x000fc80008000f00 */
[----:B------:R-:W-:Y:S02]  /*5870*/  MOV R8, UR4 ;  /* 0x0000000400087c02 */ /* 0x000fe40008000f00 */
.L_x_718:
[----:B------:R-:W-:Y:S01]  /*5880*/  ISETP.GE.AND P6, PT, R240, c[0x0][0x220], PT ;  /* 0x00008800f0007a0c */ /* 0x000fe20003fc6270 */
[----:B------:R-:W-:Y:S01]  /*5890*/  BSSY B0, `(.L_x_719) ;  /* 0x000009b000007945 */ /* 0x000fe20003800000 */
[----:B------:R-:W-:Y:S02]  /*58a0*/  ISETP.GE.AND P5, PT, R237, c[0x0][0x220], PT ;  /* 0x00008800ed007a0c */ /* 0x000fe40003fa6270 */
[----:B------:R-:W-:Y:S02]  /*58b0*/  ISETP.GE.AND P4, PT, R236, c[0x0][0x220], PT ;  /* 0x00008800ec007a0c */ /* 0x000fe40003f86270 */
[----:B------:R-:W-:-:S07]  /*58c0*/  ISETP.GE.AND P3, PT, R235, c[0x0][0x220], PT ;  /* 0x00008800eb007a0c */ /* 0x000fce0003f66270 */
[CC--:B------:R-:W-:Y:S01]  /*58d0*/  @!P6 IADD3 R6, P1, R13.reuse, R166.reuse, RZ ;  /* 0x000000a60d06e210 */ /* 0x0c0fe20007f3e0ff */
[----:B------:R1:W-:Y:S03]  /*58e0*/  @P6 STS.128 [R238+0x8000], RZ ;  /* 0x008000ffee006388 */ /* 0x0003e60000000c00 */
[----:B------:R-:W-:Y:S01]  /*58f0*/  @!P6 LEA R48, P2, R6, c[0x0][0x168], 0x1 ;  /* 0x00005a000630ea11 */ /* 0x000fe200078408ff */
[----:B------:R-:W-:Y:S01]  /*5900*/  @!P6 IMAD.X R3, R8, 0x1, R165, P1 ;  /* 0x000000010803e824 */ /* 0x000fe200008e06a5 */
[----:B------:R-:W-:-:S04]  /*5910*/  @!P5 IADD3 R4, P1, R13, R166, RZ ;  /* 0x000000a60d04d210 */ /* 0x000fc80007f3e0ff */
[----:B------:R-:W-:Y:S01]  /*5920*/  @!P6 LEA.HI.X R49, R6, c[0x0][0x16c], R3, 0x1, P2 ;  /* 0x00005b000631ea11 */ /* 0x000fe200010f0c03 */
[----:B------:R-:W-:Y:S01]  /*5930*/  @!P5 IMAD.X R3, R8, 0x1, R165, P1 ;  /* 0x000000010803d824 */ /* 0x000fe200008e06a5 */
[C---:B------:R-:W-:Y:S02]  /*5940*/  @!P5 LEA R42, P2, R4.reuse, c[0x0][0x168], 0x1 ;  /* 0x00005a00042ada11 */ /* 0x040fe400078408ff */
[CC--:B------:R-:W-:Y:S01]  /*5950*/  @!P4 IADD3 R6, P1, R13.reuse, R166.reuse, RZ ;  /* 0x000000a60d06c210 */ /* 0x0c0fe20007f3e0ff */
[----:B------:R-:W-:Y:S01]  /*5960*/  @!PT LDS RZ, [RZ] ;  /* 0x00000000fffff984 */ /* 0x000fe20000000800 */
[----:B------:R-:W-:Y:S01]  /*5970*/  @!PT LDS RZ, [RZ] ;  /* 0x00000000fffff984 */ /* 0x000fe20000000800 */
[----:B------:R-:W-:Y:S01]  /*5980*/  @!PT LDS RZ, [RZ] ;  /* 0x00000000fffff984 */ /* 0x000fe20000000800 */
[----:B------:R1:W-:Y:S01]  /*5990*/  @!P6 LDGSTS.E.BYPASS.LTC128B.128 [R238+0x8000], [R48.64] ;  /* 0x0800000030eeefae */ /* 0x0003e2000b901d60 */
[----:B------:R-:W-:Y:S02]  /*59a0*/  @!P5 LEA.HI.X R43, R4, c[0x0][0x16c], R3, 0x1, P2 ;  /* 0x00005b00042bda11 */ /* 0x000fe400010f0c03 */
[----:B------:R-:W-:Y:S01]  /*59b0*/  @!P4 LEA R40, P2, R6, c[0x0][0x168], 0x1 ;  /* 0x00005a000628ca11 */ /* 0x000fe200078408ff */
[----:B------:R-:W-:Y:S01]  /*59c0*/  @!P4 IMAD.X R3, R8, 0x1, R165, P1 ;  /* 0x000000010803c824 */ /* 0x000fe200008e06a5 */
[C---:B------:R-:W-:Y:S01]  /*59d0*/  @!P3 IADD3 R4, P1, R13.reuse, R166, RZ ;  /* 0x000000a60d04b210 */ /* 0x040fe20007f3e0ff */
[----:B------:R1:W-:Y:S03]  /*59e0*/  @P5 STS.128 [R238+0xa000], RZ ;  /* 0x00a000ffee005388 */ /* 0x0003e60000000c00 */
[----:B------:R-:W-:Y:S01]  /*59f0*/  @!P4 LEA.HI.X R41, R6, c[0x0][0x16c], R3, 0x1, P2 ;  /* 0x00005b000629ca11 */ /* 0x000fe200010f0c03 */
[----:B------:R-:W-:Y:S01]  /*5a00*/  @!P3 IMAD.X R3, R8, 0x1, R165, P1 ;  /* 0x000000010803b824 */ /* 0x000fe200008e06a5 */
[----:B------:R-:W-:Y:S01]  /*5a10*/  @!P3 LEA R38, P1, R4, c[0x0][0x168], 0x1 ;  /* 0x00005a000426ba11 */ /* 0x000fe200078208ff */
[----:B------:R-:W-:Y:S01]  /*5a20*/  @!PT LDS RZ, [RZ] ;  /* 0x00000000fffff984 */ /* 0x000fe20000000800 */
[----:B------:R-:W-:Y:S01]  /*5a30*/  @!PT LDS RZ, [RZ] ;  /* 0x00000000fffff984 */ /* 0x000fe20000000800 */
[----:B------:R-:W-:Y:S01]  /*5a40*/  @!PT LDS RZ, [RZ] ;  /* 0x00000000fffff984 */ /* 0x000fe20000000800 */
[----:B------:R1:W-:Y:S01]  /*5a50*/  @!P5 LDGSTS.E.BYPASS.LTC128B.128 [R238+0xa000], [R42.64+0x80] ;  /* 0x0a0000802aeedfae */ /* 0x0003e2000b901d60 */
[----:B------:R-:W-:-:S02]  /*5a60*/  IADD3 R11, P2, R13, UR24, RZ ;  /* 0x000000180d0b7c10 */ /* 0x000fc4000ff5e0ff */
[----:B------:R-:W-:Y:S01]  /*5a70*/  @!P3 LEA.HI.X R39, R4, c[0x0][0x16c], R3, 0x1, P1 ;  /* 0x00005b000427ba11 */ /* 0x000fe200008f0c03 */
[----:B------:R1:W-:Y:S01]  /*5a80*/  @P4 STS.128 [R238+0xc000], RZ ;  /* 0x00c000ffee004388 */ /* 0x0003e20000000c00 */
[----:B------:R-:W-:Y:S02]  /*5a90*/  IADD3.X R6, R8, UR23, RZ, P2, !PT ;  /* 0x0000001708067c10 */ /* 0x000fe400097fe4ff */
[CC--:B------:R-:W-:Y:S01]  /*5aa0*/  @!P6 IADD3 R10, P1, R11.reuse, R166.reuse, RZ ;  /* 0x000000a60b0ae210 */ /* 0x0c0fe20007f3e0ff */
[----:B------:R-:W-:Y:S01]  /*5ab0*/  @!PT LDS RZ, [RZ] ;  /* 0x00000000fffff984 */ /* 0x000fe20000000800 */
[----:B------:R-:W-:Y:S01]  /*5ac0*/  @!PT LDS RZ, [RZ] ;  /* 0x00000000fffff984 */ /* 0x000fe20000000800 */
[----:B------:R-:W-:Y:S01]  /*5ad0*/  @!PT LDS RZ, [RZ] ;  /* 0x00000000fffff984 */ /* 0x000fe20000000800 */
[----:B------:R1:W-:Y:S03]  /*5ae0*/  @!P4 LDGSTS.E.BYPASS.LTC128B.128 [R238+0xc000], [R40.64+0x100] ;  /* 0x0c00010028eecfae */ /* 0x0003e6000b901d60 */
[----:B------:R-:W-:Y:S01]  /*5af0*/  @!P6 LEA R46, P2, R10, c[0x0][0x168], 0x1 ;  /* 0x00005a000a2eea11 */ /* 0x000fe200078408ff */
[----:B------:R-:W-:Y:S01]  /*5b00*/  @!P6 IMAD.X R3, R6, 0x1, R165, P1 ;  /* 0x000000010603e824 */ /* 0x000fe200008e06a5 */
[CC--:B------:R-:W-:Y:S01]  /*5b10*/  @!P5 IADD3 R4, P1, R11.reuse, R166.reuse, RZ ;  /* 0x000000a60b04d210 */ /* 0x0c0fe20007f3e0ff */
        /* <DEDUP_REMOVED lines=8> */
[----:B------:R-:W-:-:S02]  /*5ba0*/  @!P4 IADD3 R10, P1, R11, R166, RZ ;  /* 0x000000a60b0ac210 */ /* 0x000fc40007f3e0ff */
[----:B------:R-:W-:Y:S01]  /*5bb0*/  @!P5 LEA.HI.X R37, R4, c[0x0][0x16c], R3, 0x1, P2 ;  /* 0x00005b000425da11 */ /* 0x000fe200010f0c03 */
[----:B------:R1:W-:Y:S01]  /*5bc0*/  @P6 STS.128 [R238+0x8800], RZ ;  /* 0x008800ffee006388 */ /* 0x0003e20000000c00 */
[----:B------:R-:W-:Y:S01]  /*5bd0*/  @!P4 LEA R34, P2, R10, c[0x0][0x168], 0x1 ;  /* 0x00005a000a22ca11 */ /* 0x000fe200078408ff */
[----:B------:R-:W-:Y:S01]  /*5be0*/  @!P4 IMAD.X R3, R6, 0x1, R165, P1 ;  /* 0x000000010603c824 */ /* 0x000fe200008e06a5 */
[C---:B------:R-:W-:Y:S01]  /*5bf0*/  @!P3 IADD3 R4, P1, R11.reuse, R166, RZ ;  /* 0x000000a60b04b210 */ /* 0x040fe20007f3e0ff */
[----:B------:R-:W-:Y:S01]  /*5c00*/  @!PT LDS RZ, [RZ] ;  /* 0x00000000fffff984 */ /* 0x000fe20000000800 */
[----:B------:R-:W-:Y:S01]  /*5c10*/  @!PT LDS RZ, [RZ] ;  /* 0x00000000fffff984 */ /* 0x000fe20000000800 */
[----:B------:R-:W-:Y:S01]  /*5c20*/  @!PT LDS RZ, [RZ] ;  /* 0x00000000fffff984 */ /* 0x000fe20000000800 */
[----:B------:R1:W-:Y:S03]  /*5c30*/  @!P6 LDGSTS.E.BYPASS.LTC128B.128 [R238+0x8800], [R46.64] ;  /* 0x088000002eeeefae */ /* 0x0003e6000b901d60 */
[----:B------:R-:W-:Y:S01]  /*5c40*/  @!P4 LEA.HI.X R35, R10, c[0x0][0x16c], R3, 0x1, P2 ;  /* 0x00005b000a23ca11 */ /* 0x000fe200010f0c03 */
[----:B------:R-:W-:Y:S01]  /*5c50*/  @!P3 IMAD.X R3, R6, 0x1, R165, P1 ;  /* 0x000000010603b824 */ /* 0x000fe200008e06a5 */
[----:B------:R-:W-:Y:S01]  /*5c60*/  @!P3 LEA R32, P1, R4, c[0x0][0x168], 0x1 ;  /* 0x00005a000420ba11 */ /* 0x000fe200078208ff */
[----:B------:R1:W-:Y:S01]  /*5c70*/  @P5 STS.128 [R238+0xa800], RZ ;  /* 0x00a800ffee005388 */ /* 0x0003e20000000c00 */
[----:B------:R-:W-:-:S02]  /*5c80*/  IADD3 R11, P2, R11, UR24, RZ ;  /* 0x000000180b0b7c10 */ /* 0x000fc4000ff5e0ff */
[----:B------:R-:W-:Y:S01]  /*5c90*/  @!P3 LEA.HI.X R33, R4, c[0x0][0x16c], R3, 0x1, P1 ;  /* 0x00005b000421ba11 */ /* 0x000fe200008f0c03 */
[----:B------:R-:W-:Y:S01]  /*5ca0*/  @!PT LDS RZ, [RZ] ;  /* 0x00000000fffff984 */ /* 0x000fe20000000800 */
[----:B------:R-:W-:Y:S01]  /*5cb0*/  @!PT LDS RZ, [RZ] ;  /* 0x00000000fffff984 */ /* 0x000fe20000000800 */
[----:B------:R-:W-:Y:S01]  /*5cc0*/  @!PT LDS RZ, [RZ] ;  /* 0x00000000fffff984 */ /* 0x000fe20000000800 */
[----:B------:R1:W-:Y:S01]  /*5cd0*/  @!P5 LDGSTS.E.BYPASS.LTC128B.128 [R238+0xa800], [R36.64+0x80] ;  /* 0x0a80008024eedfae */ /* 0x0003e2000b901d60 */
[----:B------:R-:W-:Y:S02]  /*5ce0*/  IADD3.X R6, R6, UR23, RZ, P2, !PT ;  /* 0x0000001706067c10 */ /* 0x000fe400097fe4ff */
[CC--:B------:R-:W-:Y:S01]  /*5cf0*/  @!P6 IADD3 R10, P1, R11.reuse, R166.reuse, RZ ;  /* 0x000000a60b0ae210 */ /* 0x0c0fe20007f3e0ff */
[----:B------:R1:W-:Y:S03]  /*5d00*/  @P4 STS.128 [R238+0xc800], RZ ;  /* 0x00c800ffee004388 */ /* 0x0003e60000000c00 */
[----:B------:R-:W-:Y:S01]  /*5d10*/  @!P6 LEA R44, P2, R10, c[0x0][0x168], 0x1 ;  /* 0x00005a000a2cea11 */ /* 0x000fe200078408ff */
[----:B------:R-:W-:Y:S01]  /*5d20*/  @!P6 IMAD.X R3, R6, 0x1, R165, P1 ;  /* 0x000000010603e824 */ /* 0x000fe200008e06a5 */
[CC--:B------:R-:W-:Y:S01]  /*5d30*/  @!P5 IADD3 R4, P1, R11.reuse, R166.reuse, RZ ;  /* 0x000000a60b04d210 */ /* 0x0c0fe20007f3e0ff */
[----:B------:R-:W-:Y:S01]  /*5d40*/  @!PT LDS RZ, [RZ] ;  /* 0x00000000fffff984 */ /* 0x000fe20000000800 */
[----:B------:R-:W-:Y:S01]  /*5d50*/  @!PT LDS RZ, [RZ] ;  /* 0x00000000fffff984 */ /* 0x000fe20000000800 */
[----:B------:R-:W-:Y:S01]  /*5d60*/  @!PT LDS RZ, [RZ] ;  /* 0x00000000fffff984 */ /* 0x000fe20000000800 */
[----:B------:R1:W-:Y:S03]  /*5d70*/  @!P4 LDGSTS.E.BYPASS.LTC128B.128 [R238+0xc800], [R34.64+0x100] ;  /* 0x0c80010022eecfae */ /* 0x0003e6000b901d60 */
[----:B------:R-:W-:Y:S01]  /*5d80*/  @!P6 LEA.HI.X R45, R10, c[0x0][0x16c], R3, 0x1, P2 ;  /* 0x00005b000a2dea11 */ /* 0x000fe200010f0c03 */
[----:B------:R-:W-:Y:S01]  /*5d90*/  @!P5 IMAD.X R3, R6, 0x1, R165, P1 ;  /* 0x000000010603d824 */ /* 0x000fe200008e06a5 */
[----:B------:R-:W-:Y:S01]  /*5da0*/  @!P5 LEA R14, P2, R4, c[0x0][0x168], 0x1 ;  /* 0x00005a00040eda11 */ /* 0x000fe200078408ff */
[----:B------:R1:W-:Y:S01]  /*5db0*/  @P3 STS.128 [R238+0xe800], RZ ;  /* 0x00e800ffee003388 */ /* 0x0003e20000000c00 */
[----:B------:R-:W-:-:S02]  /*5dc0*/  @!P4 IADD3 R9, P1, R11, R166, RZ ;  /* 0x000000a60b09c210 */ /* 0x000fc40007f3e0ff */
[----:B------:R-:W-:Y:S01]  /*5dd0*/  @!P5 LEA.HI.X R15, R4, c[0x0][0x16c], R3, 0x1, P2 ;  /* 0x00005b00040fda11 */ /* 0x000fe200010f0c03 */
[----:B------:R-:W-:Y:S01]  /*5de0*/  @!PT LDS RZ, [RZ] ;  /* 0x00000000fffff984 */ /* 0x000fe20000000800 */
[----:B------:R-:W-:Y:S01]  /*5df0*/  @!PT LDS RZ, [RZ] ;  /* 0x00000000fffff984 */ /* 0x000fe20000000800 */
[----:B------:R-:W-:Y:S01]  /*5e00*/  @!PT LDS RZ, [RZ] ;  /* 0x00000000fffff984 */ /* 0x000fe20000000800 */
[----:B------:R1:W-:Y:S01]  /*5e10*/  @!P3 LDGSTS.E.BYPASS.LTC128B.128 [R238+0xe800], [R32.64+0x180] ;  /* 0x0e80018020eebfae */ /* 0x0003e2000b901d60 */
[----:B------:R-:W-:Y:S01]  /*5e20*/  @!P4 LEA R50, P2, R9, c[0x0][0x168], 0x1 ;  /* 0x00005a000932ca11 */ /* 0x000fe200078408ff */
[C-C-:B------:R-:W-:Y:S01]  /*5e30*/  @!P4 IMAD.X R4, R6.reuse, 0x1, R165.reuse, P1 ;  /* 0x000000010604c824 */ /* 0x140fe200008e06a5 */
[----:B------:R-:W-:Y:S01]  /*5e40*/  @!P3 IADD3 R3, P1, R11, R166, RZ ;  /* 0x000000a60b03b210 */ /* 0x000fe20007f3e0ff */
[----:B------:R1:W-:Y:S03]  /*5e50*/  @P6 STS.128 [R238+0x9000], RZ ;  /* 0x009000ffee006388 */ /* 0x0003e60000000c00 */
[----:B------:R-:W-:Y:S01]  /*5e60*/  @!P4 LEA.HI.X R51, R9, c[0x0][0x16c], R4, 0x1, P2 ;  /* 0x00005b000933ca11 */ /* 0x000fe200010f0c04 */
[----:B------:R-:W-:Y:S01]  /*5e70*/  @!P3 IMAD.X R4, R6, 0x1, R165, P1 ;  /* 0x000000010604b824 */ /* 0x000fe200008e06a5 */
[----:B------:R-:W-:Y:S01]  /*5e80*/  @!P3 LEA R52, P1, R3, c[0x0][0x168], 0x1 ;  /* 0x00005a000334ba11 */ /* 0x000fe200078208ff */
[----:B------:R-:W-:Y:S01]  /*5e90*/  @!PT LDS RZ, [RZ] ;  /* 0x00000000fffff984 */ /* 0x000fe20000000800 */
[----:B------:R-:W-:Y:S01]  /*5ea0*/  @!PT LDS RZ, [RZ] ;  /* 0x00000000fffff984 */ /* 0x000fe20000000800 */
[----:B------:R-:W-:Y:S01]  /*5eb0*/  @!PT LDS RZ, [RZ] ;  /* 0x00000000fffff984 */ /* 0x000fe20000000800 */
[----:B------:R1:W-:Y:S01]  /*5ec0*/  @!P6 LDGSTS.E.BYPASS.LTC128B.128 [R238+0x9000], [R44.64] ;  /* 0x090000002ceeefae */ /* 0x0003e2000b901d60 */
        /* <DEDUP_REMOVED lines=11> */
[-C--:B------:R-:W-:Y:S01]  /*5f80*/  @!P5 IADD3 R9, P1, R11, R166.reuse, RZ ;  /* 0x000000a60b09d210 */ /* 0x080fe20007f3e0ff */
        /* <DEDUP_REMOVED lines=10> */
[----:B------:R1:W-:Y:S02]  /*6030*/  @P3 STS.128 [R238+0xf000], RZ ;  /* 0x00f000ffee003388 */ /* 0x0003e40000000c00 */
[----:B------:R-:W-:Y:S01]  /*6040*/  @!P4 IMAD.X R4, R6, 0x1, R165, P1 ;  /* 0x000000010604c824 */ /* 0x000fe200008e06a5 */
[C---:B------:R-:W-:Y:S01]  /*6050*/  @!P4 LEA R70, P1, R3.reuse, c[0x0][0x168], 0x1 ;  /* 0x00005a000346ca11 */ /* 0x040fe200078208ff */
[----:B------:R-:W-:Y:S01]  /*6060*/  @!PT LDS RZ, [RZ] ;  /* 0x00000000fffff984 */ /* 0x000fe20000000800 */
[----:B------:R-:W-:Y:S01]  /*6070*/  @!PT LDS RZ, [RZ] ;  /* 0x00000000fffff984 */ /* 0x000fe20000000800 */
[----:B------:R-:W-:Y:S01]  /*6080*/  @!PT LDS RZ, [RZ] ;  /* 0x00000000fffff984 */ /* 0x000fe20000000800 */
[----:B------:R1:W-:Y:S03]  /*6090*/  @!P3 LDGSTS.E.BYPASS.LTC128B.128 [R238+0xf000], [R52.64+0x180] ;  /* 0x0f00018034eebfae */ /* 0x0003e6000b901d60 */
[----:B------:R-:W-:Y:S01]  /*60a0*/  @!P4 LEA.HI.X R71, R3, c[0x0][0x16c], R4, 0x1, P1 ;  /* 0x00005b000347ca11 */ /* 0x000fe200008f0c04 */
        /* <DEDUP_REMOVED lines=17> */
[----:B------:R-:W-:-:S05]  /*61c0*/  IADD3 R11, P1, R11, R166, RZ ;  /* 0x000000a60b0b7210 */ /* 0x000fca0007f3e0ff */
[----:B------:R-:W-:Y:S01]  /*61d0*/  IMAD.X R6, R6, 0x1, R165, P1 ;  /* 0x0000000106067824 */ /* 0x000fe200008e06a5 */
[----:B------:R-:W-:-:S04]  /*61e0*/  LEA R10, P1, R11, c[0x0][0x168], 0x1 ;  /* 0x00005a000b0a7a11 */ /* 0x000fc800078208ff */
[----:B------:R-:W-:-:S05]  /*61f0*/  LEA.HI.X R11, R11, c[0x0][0x16c], R6, 0x1, P1 ;  /* 0x00005b000b0b7a11 */ /* 0x000fca00008f0c06 */
[----:B------:R-:W-:Y:S01]  /*6200*/  @!PT LDS RZ, [RZ] ;  /* 0x00000000fffff984 */ /* 0x000fe20000000800 */
[----:B------:R-:W-:Y:S01]  /*6210*/  @!PT LDS RZ, [RZ] ;  /* 0x00000000fffff984 */ /* 0x000fe20000000800 */
[----:B------:R-:W-:Y:S01]  /*6220*/  @!PT LDS RZ, [RZ] ;  /* 0x00000000fffff984 */ /* 0x000fe20000000800 */
[----:B------:R2:W-:Y:S04]  /*6230*/  LDGSTS.E.BYPASS.LTC128B.128 [R238+0xf800], [R10.64+0x180] ;  /* 0x0f8001800aee7fae */ /* 0x0005e8000b901d60 */
.L_x_720:
[----:B------:R-:W-:Y:S05]  /*6240*/  BSYNC B0 ;  /* 0x0000000000007941 */ /* 0x000fea0003800000 */
.L_x_719:
[----:B------:R-:W0:Y:S01]  /*6250*/  LDGDEPBAR ;  /* 0x00000000000079af */ /* 0x000e220000000000 */
[----:B------:R-:W-:-:S04]  /*6260*/  IADD3 R166, P1, R13, R166, RZ ;  /* 0x000000a60da67210 */ /* 0x000fc80007f3e0ff */
[----:B------:R-:W-:Y:S02]  /*6270*/  IADD3.X R165, R8, R165, RZ, P1, !PT ;  /* 0x000000a508a57210 */ /* 0x000fe40000ffe4ff */
.L_x_716:
[----:B------:R-:W-:Y:S01]  /*6280*/  IADD3 R9, R167, UR12, RZ ;  /* 0x0000000ca7097c10 */ /* 0x000fe2000fffe0ff */
[----:B------:R-:W-:-:S03]  /*6290*/  IMAD.SHL.U32 R228, R0, 0x2, RZ ;  /* 0x0000000200e47824 */ /* 0x000fc600078e00ff */
[----:B--2---:R-:W-:Y:S01]  /*62a0*/  IADD3 R11, R9, 0x1, RZ ;  /* 0x00000001090b7810 */ /* 0x004fe20007ffe0ff */
[--C-:B------:R-:W-:Y:S01]  /*62b0*/  IMAD R226, R7, 0x2, R228.reuse ;  /* 0x0000000207e27824 */ /* 0x100fe200078e02e4 */
[----:B------:R-:W-:Y:S01]  /*62c0*/  IADD3 R3, R9, 0x8, RZ ;  /* 0x0000000809037810 */ /* 0x000fe20007ffe0ff */
[----:B------:R-:W-:Y:S01]  /*62d0*/  IMAD R225, R5, 0x2, R228 ;  /* 0x0000000205e17824 */ /* 0x000fe200078e02e4 */
[----:B------:R-:W-:Y:S01]  /*62e0*/  ISETP.GE.AND P2, PT, R11, R200, PT ;  /* 0x000000c80b00720c */ /* 0x000fe20003f46270 */
[----:B------:R-:W-:Y:S01]  /*62f0*/  IMAD R224, R5, 0x2, R226 ;  /* 0x0000000205e07824 */ /* 0x000fe200078e02e2 */
[----:B------:R-:W-:Y:S01]  /*6300*/  ISETP.GE.AND P5, PT, R11, R2, PT ;  /* 0x000000020b00720c */ /* 0x000fe20003fa6270 */
[----:B-1----:R-:W-:Y:S01]  /*6310*/  LDSM.16.MT88.4 R44, [R226+0x10000] ;  /* 0x01000000e22c783b */ /* 0x002fe20000004200 */
[----:B------:R-:W-:Y:S02]  /*6320*/  IADD3 R11, R9, 0x9, RZ ;  /* 0x00000009090b7810 */ /* 0x000fe40007ffe0ff */
[C---:B------:R-:W-:Y:S01]  /*6330*/  ISETP.GE.AND P1, PT, R3.reuse, R200, PT ;  /* 0x000000c80300720c */ /* 0x040fe20003f26270 */
[----:B------:R-:W-:Y:S01]  /*6340*/  LDSM.16.MT88.4 R52, [R225+0x10000] ;  /* 0x01000000e134783b */ /* 0x000fe20000004200 */
[----:B------:R-:W-:-:S02]  /*6350*/  ISETP.GE.AND P3, PT, R3, R2, PT ;  /* 0x000000020300720c */ /* 0x000fc40003f66270 */
[----:B------:R-:W-:Y:S01]  /*6360*/  IADD3 R3, R9, 0x10, RZ ;  /* 0x0000001009037810 */ /* 0x000fe20007ffe0ff */
[----:B------:R-:W-:Y:S01]  /*6370*/  LDSM.16.MT88.4 R68, [R228+0x12000] ;  /* 0x01200000e444783b */ /* 0x000fe20000004200 */
[C---:B------:R-:W-:Y:S02]  /*6380*/  ISETP.GE.AND P6, PT, R11.reuse, R200, PT ;  /* 0x000000c80b00720c */ /* 0x040fe40003fc6270 */
[----:B------:R-:W-:Y:S01]  /*6390*/  ISETP.GE.AND P4, PT, R11, R2, PT ;  /* 0x000000020b00720c */ /* 0x000fe20003f86270 */
[----:B------:R-:W-:Y:S01]  /*63a0*/  LDSM.16.MT88.4 R76, [R226+0x12000] ;  /* 0x01200000e24c783b */ /* 0x000fe20000004200 */
[----:B------:R-:W-:Y:S02]  /*63b0*/  IADD3 R11, R9, 0x11, RZ ;  /* 0x00000011090b7810 */ /* 0x000fe40007ffe0ff */
[----:B------:R-:W-:Y:S01]  /*63c0*/  FSEL R24, R24, -INF , !P1 ;  /* 0xff80000018187808 */ /* 0x000fe20004800000 */
[----:B------:R-:W-:Y:S01]  /*63d0*/  LDSM.16.MT88.4 R84, [R225+0x12000] ;  /* 0x01200000e154783b */ /* 0x000fe20000004200 */
[----:B------:R-:W-:-:S02]  /*63e0*/  FSEL R26, R26, -INF , !P3 ;  /* 0xff8000001a1a7808 */ /* 0x000fc40005800000 */
[C---:B------:R-:W-:Y:S01]  /*63f0*/  ISETP.GE.AND P1, PT, R3.reuse, R200, PT ;  /* 0x000000c80300720c */ /* 0x040fe20003f26270 */
[----:B------:R-:W-:Y:S01]  /*6400*/  LDSM.16.MT88.4 R92, [R224+0x12000] ;  /* 0x01200000e05c783b */ /* 0x000fe20000004200 */
[----:B------:R-:W-:Y:S02]  /*6410*/  ISETP.GE.AND P3, PT, R3, R2, PT ;  /* 0x000000020300720c */ /* 0x000fe40003f66270 */
[----:B------:R-:W-:Y:S01]  /*6420*/  FSEL R10, R25, -INF , !P6 ;  /* 0xff800000190a7808 */ /* 0x000fe20007000000 */
[----:B------:R-:W-:Y:S01]  /*6430*/  LDSM.16.MT88.4 R100, [R228+0x14000] ;  /* 0x01400000e464783b */ /* 0x000fe20000004200 */
[----:B------:R-:W-:Y:S02]  /*6440*/  IADD3 R3, R9, 0x18, RZ ;  /* 0x0000001809037810 */ /* 0x000fe40007ffe0ff */
[----:B------:R-:W-:Y:S01]  /*6450*/  ISETP.GE.AND P6, PT, R11, R200, PT ;  /* 0x000000c80b00720c */ /* 0x000fe20003fc6270 */
[----:B------:R-:W-:Y:S01]  /*6460*/  LDSM.16.MT88.4 R108, [R226+0x14000] ;  /* 0x01400000e26c783b */ /* 0x000fe20000004200 */
[----:B------:R-:W-:-:S02]  /*6470*/  FSEL R6, R27, -INF , !P4 ;  /* 0xff8000001b067808 */ /* 0x000fc40006000000 */
[----:B------:R-:W-:Y:S01]  /*6480*/  FSEL R20, R20, -INF , !P1 ;  /* 0xff80000014147808 */ /* 0x000fe20004800000 */
[----:B------:R-:W-:Y:S01]  /*6490*/  LDSM.16.MT88.4 R116, [R225+0x14000] ;  /* 0x01400000e174783b */ /* 0x000fe20000004200 */
[----:B------:R-:W-:Y:S02]  /*64a0*/  FSEL R22, R22, -INF , !P3 ;  /* 0xff80000016167808 */ /* 0x000fe40005800000 */
[----:B------:R-:W-:Y:S01]  /*64b0*/  ISETP.GE.AND P4, PT, R11, R2, PT ;  /* 0x000000020b00720c */ /* 0x000fe20003f86270 */
[----:B------:R-:W-:Y:S01]  /*64c0*/  LDSM.16.MT88.4 R124, [R224+0x14000] ;  /* 0x01400000e07c783b */ /* 0x000fe20000004200 */
[C---:B------:R-:W-:Y:S02]  /*64d0*/  ISETP.GE.AND P1, PT, R3.reuse, R200, PT ;  /* 0x000000c80300720c */ /* 0x040fe40003f26270 */
[----:B------:R-:W-:Y:S01]  /*64e0*/  ISETP.GE.AND P3, PT, R3, R2, PT ;  /* 0x000000020300720c */ /* 0x000fe20003f66270 */
[----:B------:R-:W-:Y:S01]  /*64f0*/  LDSM.16.MT88.4 R132, [R228+0x16000] ;  /* 0x01600000e484783b */ /* 0x000fe20000004200 */
[----:B------:R-:W-:-:S02]  /*6500*/  IADD3 R3, R9, 0x19, RZ ;  /* 0x0000001909037810 */ /* 0x000fc40007ffe0ff */
[----:B------:R-:W-:Y:S01]  /*6510*/  FSEL R4, R21, -INF , !P6 ;  /* 0xff80000015047808 */ /* 0x000fe20007000000 */
[----:B------:R-:W-:Y:S01]  /*6520*/  LDSM.16.MT88.4 R156, [R226+0x16000] ;  /* 0x01600000e29c783b */ /* 0x000fe20000004200 */
[-C--:B------:R-:W-:Y:S02]  /*6530*/  ISETP.GE.AND P6, PT, R9, R200.reuse, PT ;  /* 0x000000c80900720c */ /* 0x080fe40003fc6270 */
[----:B------:R-:W-:Y:S01]  /*6540*/  FSEL R14, R23, -INF , !P4 ;  /* 0xff800000170e7808 */ /* 0x000fe20006000000 */
[----:B------:R-:W-:Y:S01]  /*6550*/  LDSM.16.MT88.4 R144, [R225+0x16000] ;  /* 0x01600000e190783b */ /* 0x000fe20000004200 */
[----:B------:R-:W-:Y:S02]  /*6560*/  FSEL R36, R29, -INF , !P2 ;  /* 0xff8000001d247808 */ /* 0x000fe40005000000 */
[C---:B------:R-:W-:Y:S02]  /*6570*/  ISETP.GE.AND P2, PT, R3.reuse, R200, PT ;  /* 0x000000c80300720c */ /* 0x040fe40003f46270 */
[----:B------:R-:W-:-:S02]  /*6580*/  ISETP.GE.AND P4, PT, R3, R2, PT ;  /* 0x000000020300720c */ /* 0x000fc40003f86270 */
[----:B------:R-:W-:Y:S02]  /*6590*/  IADD3 R13, R9, 0x20, RZ ;  /* 0x00000020090d7810 */ /* 0x000fe40007ffe0ff */
[----:B------:R-:W-:Y:S02]  /*65a0*/  FSEL R3, R28, -INF , !P6 ;  /* 0xff8000001c037808 */ /* 0x000fe40007000000 */
[----:B------:R-:W-:Y:S02]  /*65b0*/  FSEL R16, R16, -INF , !P1 ;  /* 0xff80000010107808 */ /* 0x000fe40004800000 */
[----:B------:R-:W-:Y:S02]  /*65c0*/  FSEL R18, R18, -INF , !P3 ;  /* 0xff80000012127808 */ /* 0x000fe40005800000 */
[C---:B------:R-:W-:Y:S02]  /*65d0*/  ISETP.GE.AND P1, PT, R13.reuse, R200, PT ;  /* 0x000000c80d00720c */ /* 0x040fe40003f26270 */
[----:B------:R-:W-:-:S02]  /*65e0*/  ISETP.GE.AND P3, PT, R13, R2, PT ;  /* 0x000000020d00720c */ /* 0x000fc40003f66270 */
[----:B------:R-:W-:Y:S02]  /*65f0*/  FMNMX.FTZ R13, R3, R36, !PT ;  /* 0x00000024030d7209 */ /* 0x000fe40007810000 */
[----:B------:R-:W-:Y:S02]  /*6600*/  FSEL R12, R19, -INF , !P4 ;  /* 0xff800000130c7808 */ /* 0x000fe40006000000 */
[----:B------:R-:W-:Y:S02]  /*6610*/  FMNMX.FTZ R13, R24, R13, !PT ;  /* 0x0000000d180d7209 */ /* 0x000fe40007810000 */
[----:B------:R-:W-:Y:S02]  /*6620*/  ISETP.GE.AND P4, PT, R9, R2, PT ;  /* 0x000000020900720c */ /* 0x000fe40003f86270 */
[----:B------:R-:W-:Y:S02]  /*6630*/  FMNMX.FTZ R19, R10, R13, !PT ;  /* 0x0000000d0a137209 */ /* 0x000fe40007810000 */
[----:B------:R-:W-:-:S02]  /*6640*/  FSEL R28, R31, -INF , !P5 ;  /* 0xff8000001f1c7808 */ /* 0x000fc40006800000 */
[----:B------:R-:W-:Y:S02]  /*6650*/  FMNMX.FTZ R19, R20, R19, !PT ;  /* 0x0000001314137209 */ /* 0x000fe40007810000 */
[----:B------:R-:W-:Y:S02]  /*6660*/  FSEL R30, R30, -INF , !P4 ;  /* 0xff8000001e1e7808 */ /* 0x000fe40006000000 */
[----:B------:R-:W-:Y:S02]  /*6670*/  FSEL R8, R17, -INF , !P2 ;  /* 0xff80000011087808 */ /* 0x000fe40005000000 */
[----:B------:R-:W-:Y:S02]  /*6680*/  FMNMX.FTZ R19, R4, R19, !PT ;  /* 0x0000001304137209 */ /* 0x000fe40007810000 */
[----:B------:R-:W-:Y:S02]  /*6690*/  FMNMX.FTZ R17, R30, R28, !PT ;  /* 0x0000001c1e117209 */ /* 0x000fe40007810000 */
[----:B------:R-:W-:-:S02]  /*66a0*/  IADD3 R11, R9, 0x21, RZ ;  /* 0x00000021090b7810 */ /* 0x000fc40007ffe0ff */
[----:B------:R-:W-:Y:S02]  /*66b0*/  FMNMX.FTZ R19, R16, R19, !PT ;  /* 0x0000001310137209 */ /* 0x000fe40007810000 */
[----:B------:R-:W-:Y:S02]  /*66c0*/  FMNMX.FTZ R17, R26, R17, !PT ;  /* 0x000000111a117209 */ /* 0x000fe40007810000 */
[C---:B------:R-:W-:Y:S02]  /*66d0*/  ISETP.GE.AND P6, PT, R11.reuse, R200, PT ;  /* 0x000000c80b00720c */ /* 0x040fe40003fc6270 */
[----:B------:R-:W-:Y:S02]  /*66e0*/  ISETP.GE.AND P2, PT, R11, R2, PT ;  /* 0x000000020b00720c */ /* 0x000fe40003f46270 */
[----:B------:R-:W-:Y:S02]  /*66f0*/  IADD3 R11, R9, 0x28, RZ ;  /* 0x00000028090b7810 */ /* 0x000fe40007ffe0ff */
[----:B------:R-:W-:-:S02]  /*6700*/  FSEL R186, R64, -INF , !P1 ;  /* 0xff80000040ba7808 */ /* 0x000fc40004800000 */
        /* <DEDUP_REMOVED lines=8> */
[----:B------:R-:W-:Y:S02]  /*6790*/  FSEL R244, R66, -INF , !P3 ;  /* 0xff80000042f47808 */ /* 0x000fe40005800000 */
[----:B------:R-:W-:Y:S02]  /*67a0*/  ISETP.GE.AND P3, PT, R11, R200, PT ;  /* 0x000000c80b00720c */ /* 0x000fe40003f66270 */
[----:B------:R-:W-:Y:S02]  /*67b0*/  IADD3 R15, R9, 0x30, RZ ;  /* 0x00000030090f7810 */ /* 0x000fe40007ffe0ff */
[----:B------:R-:W-:-:S02]  /*67c0*/  FSEL R188, R60, -INF , !P5 ;  /* 0xff8000003cbc7808 */ /* 0x000fc40006800000 */
[----:B------:R-:W-:Y:S02]  /*67d0*/  FMNMX.FTZ R19, R250, R19, !PT ;  /* 0x00000013fa137209 */ /* 0x000fe40007810000 */
[----:B------:R-:W-:Y:S02]  /*67e0*/  FMNMX.FTZ R17, R14, R17, !PT ;  /* 0x000000110e117209 */ /* 0x000fe40007810000 */
[----:B------:R-:W-:Y:S02]  /*67f0*/  FSEL R194, R67, -INF , !P2 ;  /* 0xff80000043c27808 */ /* 0x000fe40005000000 */
[----:B------:R-:W-:Y:S02]  /*6800*/  IADD3 R13, R9, 0x31, RZ ;  /* 0x00000031090d7810 */ /* 0x000fe40007ffe0ff */
[----:B------:R-:W-:Y:S02]  /*6810*/  ISETP.GE.AND P2, PT, R15, R200, PT ;  /* 0x000000c80f00720c */ /* 0x000fe40003f46270 */
[----:B------:R-:W-:-:S02]  /*6820*/  FSEL R246, R61, -INF , !P3 ;  /* 0xff8000003df67808 */ /* 0x000fc40005800000 */
[----:B------:R-:W-:Y:S02]  /*6830*/  FMNMX.FTZ R19, R188, R19, !PT ;  /* 0x00000013bc137209 */ /* 0x000fe40007810000 */
[----:B------:R-:W-:Y:S02]  /*6840*/  FMNMX.FTZ R17, R18, R17, !PT ;  /* 0x0000001112117209 */ /* 0x000fe40007810000 */
[----:B------:R-:W-:Y:S02]  /*6850*/  ISETP.GE.AND P4, PT, R11, R2, PT ;  /* 0x000000020b00720c */ /* 0x000fe40003f86270 */
[----:B------:R-:W-:Y:S02]  /*6860*/  IADD3 R11, R9, 0x38, RZ ;  /* 0x00000038090b7810 */ /* 0x000fe40007ffe0ff */
[----:B------:R-:W-:Y:S02]  /*6870*/  ISETP.GE.AND P3, PT, R13, R200, PT ;  /* 0x000000c80d00720c */ /* 0x000fe40003f66270 */
[----:B------:R-:W-:-:S02]  /*6880*/  FSEL R206, R56, -INF , !P2 ;  /* 0xff80000038ce7808 */ /* 0x000fc40005000000 */
[----:B------:R-:W-:Y:S02]  /*6890*/  FMNMX.FTZ R19, R246, R19, !PT ;  /* 0x00000013f6137209 */ /* 0x000fe40007810000 */
[----:B------:R-:W-:Y:S02]  /*68a0*/  FMNMX.FTZ R17, R12, R17, !PT ;  /* 0x000000110c117209 */ /* 0x000fe40007810000 */
[----:B------:R-:W-:Y:S02]  /*68b0*/  IADD3 R9, R9, 0x39, RZ ;  /* 0x0000003909097810 */ /* 0x000fe40007ffe0ff */
[----:B------:R-:W-:Y:S02]  /*68c0*/  ISETP.GE.AND P2, PT, R11, R200, PT ;  /* 0x000000c80b00720c */ /* 0x000fe40003f46270 */
[----:B------:R-:W-:Y:S02]  /*68d0*/  FSEL R204, R57, -INF , !P3 ;  /* 0xff80000039cc7808 */ /* 0x000fe40005800000 */
[----:B------:R-:W-:-:S02]  /*68e0*/  FMNMX.FTZ R19, R206, R19, !PT ;  /* 0x00000013ce137209 */ /* 0x000fc40007810000 */
[----:B------:R-:W-:Y:S02]  /*68f0*/  FMNMX.FTZ R17, R244, R17, !PT ;  /* 0x00000011f4117209 */ /* 0x000fe40007810000 */
[----:B------:R-:W-:Y:S02]  /*6900*/  ISETP.GE.AND P3, PT, R9, R200, PT ;  /* 0x000000c80900720c */ /* 0x000fe40003f66270 */
[----:B------:R-:W-:Y:S02]  /*6910*/  FSEL R202, R72, -INF , !P2 ;  /* 0xff80000048ca7808 */ /* 0x000fe40005000000 */
[----:B------:R-:W-:Y:S02]  /*6920*/  FMNMX.FTZ R19, R204, R19, !PT ;  /* 0x00000013cc137209 */ /* 0x000fe40007810000 */
[----:B------:R-:W-:Y:S02]  /*6930*/  FSEL R242, R62, -INF , !P1 ;  /* 0xff8000003ef27808 */ /* 0x000fe40004800000 */
[----:B------:R-:W-:-:S02]  /*6940*/  FMNMX.FTZ R17, R194, R17, !PT ;  /* 0x00000011c2117209 */ /* 0x000fc40007810000 */
[----:B------:R-:W-:Y:S02]  /*6950*/  FSEL R34, R73, -INF , !P3 ;  /* 0xff80000049227808 */ /* 0x000fe40005800000 */
[----:B------:R-:W-:Y:S02]  /*6960*/  FMNMX.FTZ R19, R202, R19, !PT ;  /* 0x00000013ca137209 */ /* 0x000fe40007810000 */
[----:B------:R-:W-:Y:S02]  /*6970*/  ISETP.GE.AND P1, PT, R15, R2, PT ;  /* 0x000000020f00720c */ /* 0x000fe40003f26270 */
[----:B------:R-:W-:Y:S02]  /*6980*/  FSEL R198, R63, -INF , !P4 ;  /* 0xff8000003fc67808 */ /* 0x000fe40006000000 */
[----:B------:R-:W-:Y:S01]  /*6990*/  FMNMX.FTZ R17, R242, R17, !PT ;  /* 0x00000011f2117209 */ /* 0x000fe20007810000 */
[----:B------:R-:W-:Y:S01]  /*69a0*/  LDSM.16.MT88.4 R60, [R224+0x10000] ;  /* 0x01000000e03c783b */ /* 0x000fe20000004200 */
[----:B------:R-:W-:-:S02]  /*69b0*/  FMNMX.FTZ R15, R34, R19, !PT ;  /* 0x00000013220f7209 */ /* 0x000fc40007810000 */
[-C--:B------:R-:W-:Y:S02]  /*69c0*/  ISETP.GE.AND P2, PT, R13, R2.reuse, PT ;  /* 0x000000020d00720c */ /* 0x080fe40003f46270 */
[----:B------:R-:W-:Y:S01]  /*69d0*/  FSEL R32, R58, -INF , !P1 ;  /* 0xff8000003a207808 */ /* 0x000fe20004800000 */
[----:B------:R-:W1:Y:S01]  /*69e0*/  SHFL.BFLY PT, R38, R15, 0x2, 0x1f ;  /* 0x0c401f000f267f89 */ /* 0x000e6200000e0000 */
[----:B------:R-:W-:Y:S02]  /*69f0*/  FMNMX.FTZ R17, R198, R17, !PT ;  /* 0x00000011c6117209 */ /* 0x000fe40007810000 */
[----:B------:R-:W-:Y:S02]  /*6a00*/  ISETP.GE.AND P1, PT, R11, R2, PT ;  /* 0x000000020b00720c */ /* 0x000fe40003f26270 */
[----:B------:R-:W-:Y:S02]  /*6a10*/  FSEL R196, R59, -INF , !P2 ;  /* 0xff8000003bc47808 */ /* 0x000fe40005000000 */
[----:B------:R-:W-:-:S02]  /*6a20*/  FMNMX.FTZ R17, R32, R17, !PT ;  /* 0x0000001120117209 */ /* 0x000fc40007810000 */
[----:B------:R-:W-:Y:S02]  /*6a30*/  ISETP.GE.AND P2, PT, R9, R2, PT ;  /* 0x000000020900720c */ /* 0x000fe40003f46270 */
[----:B------:R-:W-:Y:S02]  /*6a40*/  FSEL R192, R74, -INF , !P1 ;  /* 0xff8000004ac07808 */ /* 0x000fe40004800000 */
[----:B------:R-:W-:Y:S02]  /*6a50*/  FMNMX.FTZ R17, R196, R17, !PT ;  /* 0x00000011c4117209 */ /* 0x000fe40007810000 */
[----:B------:R-:W-:Y:S02]  /*6a60*/  FSEL R190, R75, -INF , !P2 ;  /* 0xff8000004bbe7808 */ /* 0x000fe40005000000 */
[----:B------:R-:W-:-:S04]  /*6a70*/  FMNMX.FTZ R17, R192, R17, !PT ;  /* 0x00000011c0117209 */ /* 0x000fc80007810000 */
[----:B------:R-:W-:Y:S02]  /*6a80*/  FMNMX.FTZ R40, R190, R17, !PT ;  /* 0x00000011be287209 */ /* 0x000fe40007810000 */
[----:B-1----:R-:W-:-:S03]  /*6a90*/  FMNMX.FTZ R15, R15, R38, !PT ;  /* 0x000000260f0f7209 */ /* 0x002fc60007810000 */
[----:B------:R-:W1:Y:S04]  /*6aa0*/  SHFL.BFLY PT, R9, R40, 0x2, 0x1f ;  /* 0x0c401f0028097f89 */ /* 0x000e6800000e0000 */
[----:B------:R-:W2:Y:S01]  /*6ab0*/  SHFL.BFLY PT, R164, R15, 0x1, 0x1f ;  /* 0x0c201f000fa47f89 */ /* 0x000ea200000e0000 */
[----:B-1----:R-:W-:Y:S02]  /*6ac0*/  FMNMX.FTZ R38, R40, R9, !PT ;  /* 0x0000000928267209 */ /* 0x002fe40007810000 */
[----:B--2---:R-:W-:-:S03]  /*6ad0*/  FMNMX.FTZ R164, R15, R164, !PT ;  /* 0x000000a40fa47209 */ /* 0x004fc60007810000 */
[----:B------:R-:W1:Y:S01]  /*6ae0*/  SHFL.BFLY PT, R9, R38, 0x1, 0x1f ;  /* 0x0c201f0026097f89 */ /* 0x000e6200000e0000 */
[C---:B------:R-:W-:Y:S01]  /*6af0*/  FSETP.NEU.FTZ.AND P1, PT, R164.reuse, -INF , PT ;  /* 0xff800000a400780b */ /* 0x040fe20003f3d000 */
[----:B------:R-:W-:-:S05]  /*6b00*/  FMUL.FTZ R33, R164, c[0x0][0x23c] ;  /* 0x00008f00a4217a20 */ /* 0x000fca0000410000 */
[----:B------:R-:W-:-:S05]  /*6b10*/  FSEL R33, R33, RZ, P1 ;  /* 0x000000ff21217208 */ /* 0x000fca0000800000 */
[--C-:B------:R-:W-:Y:S02]  /*6b20*/  FFMA.FTZ R185, R3, c[0x0][0x23c], -R33.reuse ;  /* 0x00008f0003b97a23 */ /* 0x100fe40000010821 */
[--C-:B------:R-:W-:Y:S02]  /*6b30*/  FFMA.FTZ R184, R36, c[0x0][0x23c], -R33.reuse ;  /* 0x00008f0024b87a23 */ /* 0x100fe40000010821 */
[--C-:B------:R-:W-:Y:S02]  /*6b40*/  FFMA.FTZ R181, R24, c[0x0][0x23c], -R33.reuse ;  /* 0x00008f0018b57a23 */ /* 0x100fe40000010821 */
[--C-:B------:R-:W-:Y:S01]  /*6b50*/  FFMA.FTZ R180, R10, c[0x0][0x23c], -R33.reuse ;  /* 0x00008f000ab47a23 */ /* 0x100fe20000010821 */
[----:B------:R-:W-:Y:S01]  /*6b60*/  MUFU.EX2 R185, R185 ;  /* 0x000000b900b97308 */ /* 0x000fe20000000800 */
[--C-:B------:R-:W-:Y:S01]  /*6b70*/  FFMA.FTZ R177, R4, c[0x0][0x23c], -R33.reuse ;  /* 0x00008f0004b17a23 */ /* 0x100fe20000010821 */
[----:B-1----:R-:W-:Y:S01]  /*6b80*/  FMNMX.FTZ R3, R38, R9, !PT ;  /* 0x0000000926037209 */ /* 0x002fe20007810000 */
[--C-:B------:R-:W-:Y:S01]  /*6b90*/  FFMA.FTZ R173, R8, c[0x0][0x23c], -R33.reuse ;  /* 0x00008f0008ad7a23 */ /* 0x100fe20000010821 */
[----:B------:R-:W1:Y:S01]  /*6ba0*/  LDSM.16.MT88.4 R36, [R228+0x10000] ;  /* 0x01000000e424783b */ /* 0x000e620000004200 */
[--C-:B------:R-:W-:Y:S01]  /*6bb0*/  FFMA.FTZ R178, R20, c[0x0][0x23c], -R33.reuse ;  /* 0x00008f0014b27a23 */ /* 0x100fe20000010821 */
[C---:B------:R-:W-:Y:S01]  /*6bc0*/  FSETP.NEU.FTZ.AND P1, PT, R3.reuse, -INF , PT ;  /* 0xff8000000300780b */ /* 0x040fe20003f3d000 */
[----:B------:R-:W-:Y:S01]  /*6bd0*/  FMUL.FTZ R189, R3, c[0x0][0x23c] ;  /* 0x00008f0003bd7a20 */ /* 0x000fe20000410000 */
[----:B------:R-:W2:Y:S01]  /*6be0*/  MUFU.EX2 R184, R184 ;  /* 0x000000b800b87308 */ /* 0x000ea20000000800 */
[----:B------:R-:W-:Y:S01]  /*6bf0*/  LDSM.16.MT88.4 R8, [R228+0x10800] ;  /* 0x01080000e408783b */ /* 0x000fe20000004200 */
[----:B------:R-:W-:-:S02]  /*6c00*/  FFMA.FTZ R174, R16, c[0x0][0x23c], -R33 ;  /* 0x00008f0010ae7a23 */ /* 0x000fc40000010821 */
[----:B------:R-:W-:Y:S01]  /*6c10*/  FSEL R189, R189, RZ, P1 ;  /* 0x000000ffbdbd7208 */ /* 0x000fe20000800000 */
[--C-:B------:R-:W-:Y:S02]  /*6c20*/  FFMA.FTZ R186, R186, c[0x0][0x23c], -R33.reuse ;  /* 0x00008f00baba7a23 */ /* 0x100fe40000010821 */
[----:B------:R-:W-:Y:S01]  /*6c30*/  FFMA.FTZ R187, R250, c[0x0][0x23c], -R33 ;  /* 0x00008f00fabb7a23 */ /* 0x000fe20000010821 */
[----:B------:R-:W-:Y:S01]  /*6c40*/  MUFU.EX2 R181, R181 ;  /* 0x000000b500b57308 */ /* 0x000fe20000000800 */
[--C-:B------:R-:W-:Y:S02]  /*6c50*/  FFMA.FTZ R179, R30, c[0x0][0x23c], -R189.reuse ;  /* 0x00008f001eb37a23 */ /* 0x100fe400000108bd */
[--C-:B------:R-:W-:Y:S02]  /*6c60*/  FFMA.FTZ R182, R28, c[0x0][0x23c], -R189.reuse ;  /* 0x00008f001cb67a23 */ /* 0x100fe400000108bd */
[--C-:B------:R-:W-:Y:S01]  /*6c70*/  FFMA.FTZ R183, R26, c[0x0][0x23c], -R189.reuse ;  /* 0x00008f001ab77a23 */ /* 0x100fe200000108bd */
[----:B------:R-:W-:Y:S01]  /*6c80*/  LDSM.16.MT88.4 R28, [R226+0x10800] ;  /* 0x01080000e21c783b */ /* 0x000fe20000004200 */
[--C-:B------:R-:W-:Y:S01]  /*6c90*/  FFMA.FTZ R176, R6, c[0x0][0x23c], -R189.reuse ;  /* 0x00008f0006b07a23 */ /* 0x100fe200000108bd */
[----:B------:R-:W3:Y:S01]  /*6ca0*/  MUFU.EX2 R180, R180 ;  /* 0x000000b400b47308 */ /* 0x000ee20000000800 */
[----:B--2---:R-:W-:Y:S01]  /*6cb0*/  F2FP.BF16.PACK_AB R148, R184, R185 ;  /* 0x000000b9b894723e */ /* 0x004fe200000010ff */
[----:B------:R-:W2:Y:S01]  /*6cc0*/  LDSM.16.MT88.4 R4, [R224+0x16000] ;  /* 0x01600000e004783b */ /* 0x000ea20000004200 */
[----:B------:R-:W-:-:S02]  /*6cd0*/  FFMA.FTZ R175, R22, c[0x0][0x23c], -R189 ;  /* 0x00008f0016af7a23 */ /* 0x000fc400000108bd */
[--C-:B------:R-:W-:Y:S01]  /*6ce0*/  FFMA.FTZ R172, R14, c[0x0][0x23c], -R189.reuse ;  /* 0x00008f000eac7a23 */ /* 0x100fe200000108bd */
[----:B------:R-:W-:Y:S01]  /*6cf0*/  LDSM.16.MT88.4 R24, [R225+0x10800] ;  /* 0x01080000e118783b */ /* 0x000fe20000004200 */
[--C-:B------:R-:W-:Y:S01]  /*6d00*/  FFMA.FTZ R169, R18, c[0x0][0x23c], -R189.reuse ;  /* 0x00008f0012a97a23 */ /* 0x100fe200000108bd */
[----:B------:R-:W-:Y:S01]  /*6d10*/  MUFU.EX2 R179, R179 ;  /* 0x000000b300b37308 */ /* 0x000fe20000000800 */
[----:B------:R-:W-:Y:S01]  /*6d20*/  FFMA.FTZ R0, R12, c[0x0][0x23c], -R189 ;  /* 0x00008f000c007a23 */ /* 0x000fe200000108bd */
[----:B------:R-:W4:Y:S01]  /*6d30*/  LDSM.16.MT88.4 R16, [R224+0x10800] ;  /* 0x01080000e010783b */ /* 0x000f220000004200 */
[--C-:B------:R-:W-:Y:S02]  /*6d40*/  FFMA.FTZ R188, R188, c[0x0][0x23c], -R33.reuse ;  /* 0x00008f00bcbc7a23 */ /* 0x100fe40000010821 */
[----:B------:R-:W-:Y:S01]  /*6d50*/  FFMA.FTZ R191, R246, c[0x0][0x23c], -R33 ;  /* 0x00008f00f6bf7a23 */ /* 0x000fe20000010821 */
[----:B------:R-:W5:Y:S01]  /*6d60*/  LDSM.16.MT88.4 R12, [R228+0x12800] ;  /* 0x01280000e40c783b */ /* 0x000f620000004200 */
[--C-:B------:R-:W-:Y:S01]  /*6d70*/  FFMA.FTZ R193, R244, c[0x0][0x23c], -R189.reuse ;  /* 0x00008f00f4c17a23 */ /* 0x100fe200000108bd */
[----:B------:R-:W1:Y:S01]  /*6d80*/  MUFU.EX2 R182, R182 ;  /* 0x000000b600b67308 */ /* 0x000e620000000800 */
[----:B---3--:R-:W-:Y:S01]  /*6d90*/  F2FP.BF16.PACK_AB R150, R180, R181 ;  /* 0x000000b5b496723e */ /* 0x008fe200000010ff */
[----:B------:R-:W-:Y:S01]  /*6da0*/  LDSM.16.MT88.4 R20, [R226+0x12800] ;  /* 0x01280000e214783b */ /* 0x000fe20000004200 */
[--C-:B------:R-:W-:Y:S01]  /*6db0*/  FFMA.FTZ R194, R194, c[0x0][0x23c], -R189.reuse ;  /* 0x00008f00c2c27a23 */ /* 0x100fe200000108bd */
[----:B------:R-:W-:Y:S01]  /*6dc0*/  LEA R244, P1, R166, c[0x0][0x168], 0x1 ;  /* 0x00005a00a6f47a11 */ /* 0x000fe200078208ff */
[----:B------:R-:W-:-:S02]  /*6dd0*/  FFMA.FTZ R195, R242, c[0x0][0x23c], -R189 ;  /* 0x00008f00f2c37a23 */ /* 0x000fc400000108bd */
[----:B------:R-:W-:Y:S01]  /*6de0*/  FFMA.FTZ R198, R198, c[0x0][0x23c], -R189 ;  /* 0x00008f00c6c67a23 */ /* 0x000fe200000108bd */
[----:B------:R-:W-:Y:S01]  /*6df0*/  MUFU.EX2 R183, R183 ;  /* 0x000000b700b77308 */ /* 0x000fe20000000800 */
[----:B------:R-:W-:Y:S01]  /*6e00*/  FFMA.FTZ R199, R202, c[0x0][0x23c], -R33 ;  /* 0x00008f00cac77a23 */ /* 0x000fe20000010821 */
[----:B------:R-:W-:Y:S01]  /*6e10*/  LEA.HI.X R243, R166, c[0x0][0x16c], R165, 0x1, P1 ;  /* 0x00005b00a6f37a11 */ /* 0x000fe200008f0ca5 */
[--C-:B------:R-:W-:Y:S02]  /*6e20*/  FFMA.FTZ R197, R206, c[0x0][0x23c], -R33.reuse ;  /* 0x00008f00cec57a23 */ /* 0x100fe40000010821 */
[--C-:B------:R-:W-:Y:S02]  /*6e30*/  FFMA.FTZ R204, R204, c[0x0][0x23c], -R33.reuse ;  /* 0x00008f00cccc7a23 */ /* 0x100fe40000010821 */
[----:B------:R-:W-:Y:S01]  /*6e40*/  FFMA.FTZ R202, R34, c[0x0][0x23c], -R33 ;  /* 0x00008f0022ca7a23 */ /* 0x000fe20000010821 */
[----:B------:R-:W3:Y:S01]  /*6e50*/  MUFU.EX2 R176, R176 ;  /* 0x000000b000b07308 */ /* 0x000ee20000000800 */
[----:B-1----:R-:W-:Y:S01]  /*6e60*/  F2FP.BF16.PACK_AB R149, R182, R179 ;  /* 0x000000b3b695723e */ /* 0x002fe200000010ff */
[----:B------:R-:W-:-:S02]  /*6e70*/  FFMA.FTZ R201, R32, c[0x0][0x23c], -R189 ;  /* 0x00008f0020c97a23 */ /* 0x000fc400000108bd */
[--C-:B------:R-:W-:Y:S01]  /*6e80*/  FFMA.FTZ R196, R196, c[0x0][0x23c], -R189.reuse ;  /* 0x00008f00c4c47a23 */ /* 0x100fe200000108bd */
[----:B------:R-:W-:Y:S01]  /*6e90*/  LDSM.16.MT88.4 R32, [R228+0x11800] ;  /* 0x01180000e420783b */ /* 0x000fe20000004200 */
[--C-:B------:R-:W-:Y:S02]  /*6ea0*/  FFMA.FTZ R192, R192, c[0x0][0x23c], -R189.reuse ;  /* 0x00008f00c0c07a23 */ /* 0x100fe400000108bd */
[----:B------:R-:W-:Y:S01]  /*6eb0*/  MUFU.EX2 R178, R178 ;  /* 0x000000b200b27308 */ /* 0x000fe20000000800 */
[----:B------:R-:W-:Y:S02]  /*6ec0*/  FFMA.FTZ R245, R190, c[0x0][0x23c], -R189 ;  /* 0x00008f00bef57a23 */ /* 0x000fe400000108bd */
[----:B------:R-:W-:Y:S02]  /*6ed0*/  FADD.FTZ R184, R185, R184 ;  /* 0x000000b8b9b87221 */ /* 0x000fe40000010000 */
[----:B------:R-:W-:Y:S01]  /*6ee0*/  FADD.FTZ R182, R179, R182 ;  /* 0x000000b6b3b67221 */ /* 0x000fe20000010000 */
[----:B---3--:R-:W-:-:S02]  /*6ef0*/  F2FP.BF16.PACK_AB R151, R176, R183 ;  /* 0x000000b7b097723e */ /* 0x008fc400000010ff */
[----:B------:R-:W1:Y:S01]  /*6f00*/  MUFU.EX2 R177, R177 ;  /* 0x000000b100b17308 */ /* 0x000e620000000800 */
[----:B------:R-:W-:-:S04]  /*6f10*/  FADD.FTZ R183, R183, R182 ;  /* 0x000000b6b7b77221 */ /* 0x000fc80000010000 */
[----:B------:R-:W-:Y:S01]  /*6f20*/  FADD.FTZ R176, R176, R183 ;  /* 0x000000b7b0b07221 */ /* 0x000fe20000010000 */
[C---:B------:R-:W-:Y:S02]  /*6f30*/  HMMA.16816.F32.BF16 R160, R148.reuse, R36, RZ ;  /* 0x0000002494a0723c */ /* 0x040fe400000418ff */
[----:B------:R-:W-:Y:S06]  /*6f40*/  MUFU.EX2 R174, R174 ;  /* 0x000000ae00ae7308 */ /* 0x000fec0000000800 */
[C---:B------:R-:W-:Y:S02]  /*6f50*/  HMMA.16816.F32.BF16 R36, R148.reuse, R38, RZ ;  /* 0x000000269424723c */ /* 0x040fe400000418ff */
[----:B------:R-:W-:Y:S06]  /*6f60*/  MUFU.EX2 R173, R173 ;  /* 0x000000ad00ad7308 */ /* 0x000fec0000000800 */
[C---:B------:R-:W-:Y:S02]  /*6f70*/  HMMA.16816.F32.BF16 R40, R148.reuse, R44, RZ ;  /* 0x0000002c9428723c */ /* 0x040fe400000418ff */
[----:B------:R-:W-:Y:S06]  /*6f80*/  MUFU.EX2 R175, R175 ;  /* 0x000000af00af7308 */ /* 0x000fec0000000800 */
[C---:B------:R-:W-:Y:S02]  /*6f90*/  HMMA.16816.F32.BF16 R48, R148.reuse, R52, RZ ;  /* 0x000000349430723c */ /* 0x040fe400000418ff */
[----:B------:R-:W3:Y:S06]  /*6fa0*/  MUFU.EX2 R172, R172 ;  /* 0x000000ac00ac7308 */ /* 0x000eec0000000800 */
[C---:B------:R-:W-:Y:S02]  /*6fb0*/  HMMA.16816.F32.BF16 R56, R148.reuse, R60, RZ ;  /* 0x0000003c9438723c */ /* 0x040fe400000418ff */
[----:B------:R-:W-:Y:S06]  /*6fc0*/  MUFU.EX2 R169, R169 ;  /* 0x000000a900a97308 */ /* 0x000fec0000000800 */
[C---:B------:R-:W-:Y:S02]  /*6fd0*/  HMMA.16816.F32.BF16 R64, R148.reuse, R68, RZ ;  /* 0x000000449440723c */ /* 0x040fe400000418ff */
[----:B------:R-:W1:Y:S06]  /*6fe0*/  MUFU.EX2 R0, R0 ;  /* 0x0000000000007308 */ /* 0x000e6c0000000800 */
        /* <DEDUP_REMOVED lines=32> */
[C---:B------:R-:W-:Y:S08]  /*71f0*/  HMMA.16816.F32.BF16 R92, R148.reuse, R94, RZ ;  /* 0x0000005e945c723c */ /* 0x040ff000000418ff */
[C---:B------:R-:W-:Y:S08]  /*7200*/  HMMA.16816.F32.BF16 R100, R148.reuse, R102, RZ ;  /* 0x000000669464723c */ /* 0x040ff000000418ff */
[C---:B------:R-:W-:Y:S08]  /*7210*/  HMMA.16816.F32.BF16 R108, R148.reuse, R110, RZ ;  /* 0x0000006e946c723c */ /* 0x040ff000000418ff */
[C---:B------:R-:W-:Y:S08]  /*7220*/  HMMA.16816.F32.BF16 R116, R148.reuse, R118, RZ ;  /* 0x000000769474723c */ /* 0x040ff000000418ff */
[C---:B------:R-:W-:Y:S08]  /*7230*/  HMMA.16816.F32.BF16 R124, R148.reuse, R126, RZ ;  /* 0x0000007e947c723c */ /* 0x040ff000000418ff */
[C---:B------:R-:W-:Y:S08]  /*7240*/  HMMA.16816.F32.BF16 R132, R148.reuse, R134, RZ ;  /* 0x000000869484723c */ /* 0x040ff000000418ff */
[C---:B------:R-:W-:Y:S08]  /*7250*/  HMMA.16816.F32.BF16 R156, R148.reuse, R158, RZ ;  /* 0x0000009e949c723c */ /* 0x040ff000000418ff */
[C---:B------:R-:W-:Y:S08]  /*7260*/  HMMA.16816.F32.BF16 R144, R148.reuse, R146, RZ ;  /* 0x000000929490723c */ /* 0x040ff000000418ff */
[C---:B--2---:R-:W-:Y:S07]  /*7270*/  HMMA.16816.F32.BF16 R152, R148.reuse, R4, RZ ;  /* 0x000000049498723c */ /* 0x044fee00000418ff */
[----:B-1----:R-:W-:Y:S01]  /*7280*/  F2FP.BF16.PACK_AB R4, R177, R178 ;  /* 0x000000b2b104723e */ /* 0x002fe200000010ff */
[----:B------:R-:W-:Y:S01]  /*7290*/  HMMA.16816.F32.BF16 R148, R148, R6, RZ ;  /* 0x000000069494723c */ /* 0x000fe200000418ff */
[----:B---3--:R-:W-:Y:S01]  /*72a0*/  F2FP.BF16.PACK_AB R5, R172, R175 ;  /* 0x000000afac05723e */ /* 0x008fe200000010ff */
[----:B------:R-:W-:-:S04]  /*72b0*/  FADD.FTZ R175, R175, R176 ;  /* 0x000000b0afaf7221 */ /* 0x000fc80000010000 */
[----:B------:R-:W-:Y:S01]  /*72c0*/  FADD.FTZ R172, R172, R175 ;  /* 0x000000afacac7221 */ /* 0x000fe20000010000 */
[----:B------:R-:W-:Y:S02]  /*72d0*/  F2FP.BF16.PACK_AB R6, R173, R174 ;  /* 0x000000aead06723e */ /* 0x000fe400000010ff */
[----:B------:R-:W-:Y:S01]  /*72e0*/  F2FP.BF16.PACK_AB R7, R0, R169 ;  /* 0x000000a90007723e */ /* 0x000fe200000010ff */
[----:B------:R-:W-:-:S04]  /*72f0*/  FADD.FTZ R169, R169, R172 ;  /* 0x000000aca9a97221 */ /* 0x000fc80000010000 */
[----:B------:R-:W-:Y:S02]  /*7300*/  FADD.FTZ R0, R0, R169 ;  /* 0x000000a900007221 */ /* 0x000fe40000010000 */
[C---:B------:R-:W-:Y:S08]  /*7310*/  HMMA.16816.F32.BF16 R160, R4.reuse, R8, R160 ;  /* 0x0000000804a0723c */ /* 0x040ff000000418a0 */
[C---:B------:R-:W-:Y:S01]  /*7320*/  HMMA.16816.F32.BF16 R36, R4.reuse, R10, R36 ;  /* 0x0000000a0424723c */ /* 0x040fe20000041824 */
[----:B------:R-:W1:Y:S07]  /*7330*/  LDSM.16.MT88.4 R8, [R225+0x12800] ;  /* 0x01280000e108783b */ /* 0x000e6e0000004200 */
[C---:B----4-:R-:W-:Y:S08]  /*7340*/  HMMA.16816.F32.BF16 R56, R4.reuse, R16, R56 ;  /* 0x000000100438723c */ /* 0x050ff00000041838 */
[C---:B------:R-:W-:Y:S01]  /*7350*/  HMMA.16816.F32.BF16 R60, R4.reuse, R18, R60 ;  /* 0x00000012043c723c */ /* 0x040fe2000004183c */
[----:B------:R-:W2:Y:S07]  /*7360*/  LDSM.16.MT88.4 R16, [R224+0x12800] ;  /* 0x01280000e010783b */ /* 0x000eae0000004200 */
[C---:B-----5:R-:W-:Y:S08]  /*7370*/  HMMA.16816.F32.BF16 R64, R4.reuse, R12, R64 ;  /* 0x0000000c0440723c */ /* 0x060ff00000041840 */
[C---:B------:R-:W-:Y:S01]  /*7380*/  HMMA.16816.F32.BF16 R68, R4.reuse, R14, R68 ;  /* 0x0000000e0444723c */ /* 0x040fe20000041844 */
[----:B------:R-:W3:Y:S07]  /*7390*/  LDSM.16.MT88.4 R12, [R225+0x14800] ;  /* 0x01480000e10c783b */ /* 0x000eee0000004200 */
[C---:B------:R-:W-:Y:S08]  /*73a0*/  HMMA.16816.F32.BF16 R40, R4.reuse, R28, R40 ;  /* 0x0000001c0428723c */ /* 0x040ff00000041828 */
[C---:B-1----:R-:W-:Y:S08]  /*73b0*/  HMMA.16816.F32.BF16 R80, R4.reuse, R8, R80 ;  /* 0x000000080450723c */ /* 0x042ff00000041850 */
[C---:B------:R-:W-:Y:S01]  /*73c0*/  HMMA.16816.F32.BF16 R84, R4.reuse, R10, R84 ;  /* 0x0000000a0454723c */ /* 0x040fe20000041854 */
[----:B------:R-:W1:Y:S07]  /*73d0*/  LDSM.16.MT88.4 R8, [R228+0x16800] ;  /* 0x01680000e408783b */ /* 0x000e6e0000004200 */
[C---:B--2---:R-:W-:Y:S08]  /*73e0*/  HMMA.16816.F32.BF16 R88, R4.reuse, R16, R88 ;  /* 0x000000100458723c */ /* 0x044ff00000041858 */
[C---:B------:R-:W-:Y:S01]  /*73f0*/  HMMA.16816.F32.BF16 R92, R4.reuse, R18, R92 ;  /* 0x00000012045c723c */ /* 0x040fe2000004185c */
[----:B------:R-:W2:Y:S07]  /*7400*/  LDSM.16.MT88.4 R16, [R226+0x16800] ;  /* 0x01680000e210783b */ /* 0x000eae0000004200 */
[C---:B---3--:R-:W-:Y:S08]  /*7410*/  HMMA.16816.F32.BF16 R112, R4.reuse, R12, R112 ;  /* 0x0000000c0470723c */ /* 0x048ff00000041870 */
[C---:B------:R-:W-:Y:S01]  /*7420*/  HMMA.16816.F32.BF16 R116, R4.reuse, R14, R116 ;  /* 0x0000000e0474723c */ /* 0x040fe20000041874 */
[----:B------:R-:W3:Y:S07]  /*7430*/  LDSM.16.MT88.4 R12, [R225+0x16800] ;  /* 0x01680000e10c783b */ /* 0x000eee0000004200 */
[C---:B------:R-:W-:Y:S01]  /*7440*/  HMMA.16816.F32.BF16 R44, R4.reuse, R30, R44 ;  /* 0x0000001e042c723c */ /* 0x040fe2000004182c */
[----:B------:R-:W-:Y:S07]  /*7450*/  LDSM.16.MT88.4 R28, [R228+0x14800] ;  /* 0x01480000e41c783b */ /* 0x000fee0000004200 */
[C---:B-1----:R-:W-:Y:S08]  /*7460*/  HMMA.16816.F32.BF16 R128, R4.reuse, R8, R128 ;  /* 0x000000080480723c */ /* 0x042ff00000041880 */
[C---:B------:R-:W-:Y:S01]  /*7470*/  HMMA.16816.F32.BF16 R132, R4.reuse, R10, R132 ;  /* 0x0000000a0484723c */ /* 0x040fe20000041884 */
[----:B------:R-:W1:Y:S07]  /*7480*/  LDSM.16.MT88.4 R8, [R224+0x16800] ;  /* 0x01680000e008783b */ /* 0x000e6e0000004200 */
[C---:B------:R-:W-:Y:S08]  /*7490*/  HMMA.16816.F32.BF16 R48, R4.reuse, R24, R48 ;  /* 0x000000180430723c */ /* 0x040ff00000041830 */
[C---:B------:R-:W-:Y:S01]  /*74a0*/  HMMA.16816.F32.BF16 R52, R4.reuse, R26, R52 ;  /* 0x0000001a0434723c */ /* 0x040fe20000041834 */
[----:B------:R-:W4:Y:S07]  /*74b0*/  LDSM.16.MT88.4 R24, [R226+0x14800] ;  /* 0x01480000e218783b */ /* 0x000f2e0000004200 */
[C---:B------:R-:W-:Y:S08]  /*74c0*/  HMMA.16816.F32.BF16 R72, R4.reuse, R20, R72 ;  /* 0x000000140448723c */ /* 0x040ff00000041848 */
[C---:B------:R-:W-:Y:S01]  /*74d0*/  HMMA.16816.F32.BF16 R76, R4.reuse, R22, R76 ;  /* 0x00000016044c723c */ /* 0x040fe2000004184c */
[----:B------:R-:W5:Y:S07]  /*74e0*/  LDSM.16.MT88.4 R20, [R224+0x14800] ;  /* 0x01480000e014783b */ /* 0x000f6e0000004200 */
[C---:B--2---:R-:W-:Y:S08]  /*74f0*/  HMMA.16816.F32.BF16 R136, R4.reuse, R16, R136 ;  /* 0x000000100488723c */ /* 0x044ff00000041888 */
[C---:B------:R-:W-:Y:S01]  /*7500*/  HMMA.16816.F32.BF16 R156, R4.reuse, R18, R156 ;  /* 0x00000012049c723c */ /* 0x040fe2000004189c */
[----:B------:R-:W2:Y:S07]  /*7510*/  LDSM.16.MT88.4 R16, [R226+0x13000] ;  /* 0x01300000e210783b */ /* 0x000eae0000004200 */
[C---:B---3--:R-:W-:Y:S08]  /*7520*/  HMMA.16816.F32.BF16 R140, R4.reuse, R12, R140 ;  /* 0x0000000c048c723c */ /* 0x048ff0000004188c */
[C---:B------:R-:W-:Y:S01]  /*7530*/  HMMA.16816.F32.BF16 R144, R4.reuse, R14, R144 ;  /* 0x0000000e0490723c */ /* 0x040fe20000041890 */
[----:B------:R-:W3:Y:S07]  /*7540*/  LDSM.16.MT88.4 R12, [R225+0x11000] ;  /* 0x01100000e10c783b */ /* 0x000eee0000004200 */
[C---:B-1----:R-:W-:Y:S08]  /*7550*/  HMMA.16816.F32.BF16 R152, R4.reuse, R8, R152 ;  /* 0x000000080498723c */ /* 0x042ff00000041898 */
[C---:B------:R-:W-:Y:S01]  /*7560*/  HMMA.16816.F32.BF16 R148, R4.reuse, R10, R148 ;  /* 0x0000000a0494723c */ /* 0x040fe20000041894 */
[----:B------:R-:W1:Y:S07]  /*7570*/  LDSM.16.MT88.4 R8, [R228+0x13000] ;  /* 0x01300000e408783b */ /* 0x000e6e0000004200 */
[C---:B------:R-:W-:Y:S08]  /*7580*/  HMMA.16816.F32.BF16 R96, R4.reuse, R28, R96 ;  /* 0x0000001c0460723c */ /* 0x040ff00000041860 */
[C---:B------:R-:W-:Y:S01]  /*7590*/  HMMA.16816.F32.BF16 R100, R4.reuse, R30, R100 ;  /* 0x0000001e0464723c */ /* 0x040fe20000041864 */
[----:B------:R-:W-:Y:S07]  /*75a0*/  LDSM.16.MT88.4 R28, [R226+0x11000] ;  /* 0x01100000e21c783b */ /* 0x000fee0000004200 */
[C---:B----4-:R-:W-:Y:S08]  /*75b0*/  HMMA.16816.F32.BF16 R104, R4.reuse, R24, R104 ;  /* 0x000000180468723c */ /* 0x050ff00000041868 */
[C---:B------:R-:W-:Y:S01]  /*75c0*/  HMMA.16816.F32.BF16 R108, R4.reuse, R26, R108 ;  /* 0x0000001a046c723c */ /* 0x040fe2000004186c */
[----:B------:R-:W-:Y:S07]  /*75d0*/  LDSM.16.MT88.4 R24, [R224+0x11000] ;  /* 0x01100000e018783b */ /* 0x000fee0000004200 */
[C---:B-----5:R-:W-:Y:S08]  /*75e0*/  HMMA.16816.F32.BF16 R120, R4.reuse, R20, R120 ;  /* 0x000000140478723c */ /* 0x060ff00000041878 */
[----:B------:R-:W-:Y:S01]  /*75f0*/  HMMA.16816.F32.BF16 R124, R4, R22, R124 ;  /* 0x00000016047c723c */ /* 0x000fe2000004187c */
[----:B------:R-:W4:Y:S06]  /*7600*/  LDSM.16.MT88.4 R20, [R228+0x11000] ;  /* 0x01100000e414783b */ /* 0x000f2c0000004200 */
[----:B------:R-:W-:-:S02]  /*7610*/  F2FP.BF16.PACK_AB R4, R187, R186 ;  /* 0x000000babb04723e */ /* 0x000fc400000010ff */
[----:B------:R-:W-:Y:S02]  /*7620*/  F2FP.BF16.PACK_AB R6, R191, R188 ;  /* 0x000000bcbf06723e */ /* 0x000fe400000010ff */
[----:B------:R-:W-:Y:S01]  /*7630*/  F2FP.BF16.PACK_AB R5, R194, R193 ;  /* 0x000000c1c205723e */ /* 0x000fe200000010ff */
[----:B------:R-:W-:Y:S01]  /*7640*/  FADD.FTZ R193, R193, R0 ;  /* 0x00000000c1c17221 */ /* 0x000fe20000010000 */
[----:B------:R-:W-:-:S03]  /*7650*/  F2FP.BF16.PACK_AB R7, R198, R195 ;  /* 0x000000c3c607723e */ /* 0x000fc600000010ff */
[----:B------:R-:W-:-:S04]  /*7660*/  FADD.FTZ R194, R194, R193 ;  /* 0x000000c1c2c27221 */ /* 0x000fc80000010000 */
[----:B--2---:R-:W-:Y:S01]  /*7670*/  HMMA.16816.F32.BF16 R72, R4, R16, R72 ;  /* 0x000000100448723c */ /* 0x004fe20000041848 */
[----:B------:R-:W-:-:S04]  /*7680*/  FADD.FTZ R195, R195, R194 ;  /* 0x000000c2c3c37221 */ /* 0x000fc80000010000 */
[----:B------:R-:W-:-:S03]  /*7690*/  FADD.FTZ R198, R198, R195 ;  /* 0x000000c3c6c67221 */ /* 0x000fc60000010000 */
        /* <DEDUP_REMOVED lines=8> */
[C---:B----4-:R-:W-:Y:S08]  /*7720*/  HMMA.16816.F32.BF16 R160, R4.reuse, R20, R160 ;  /* 0x0000001404a0723c */ /* 0x050ff000000418a0 */
[C---:B------:R-:W-:Y:S01]  /*7730*/  HMMA.16816.F32.BF16 R36, R4.reuse, R22, R36 ;  /* 0x000000160424723c */ /* 0x040fe20000041824 */
[----:B------:R-:W4:Y:S07]  /*7740*/  LDSM.16.MT88.4 R20, [R225+0x13000] ;  /* 0x01300000e114783b */ /* 0x000f2e0000004200 */
        /* <DEDUP_REMOVED lines=11> */
[----:B------:R-:W5:Y:S07]  /*7800*/  LDSM.16.MT88.4 R28, [R228+0x15000] ;  /* 0x01500000e41c783b */ /* 0x000f6e0000004200 */
[C---:B------:R-:W-:Y:S08]  /*7810*/  HMMA.16816.F32.BF16 R56, R4.reuse, R24, R56 ;  /* 0x000000180438723c */ /* 0x040ff00000041838 */
        /* <DEDUP_REMOVED lines=14> */
[C---:B-----5:R-:W-:Y:S08]  /*7900*/  HMMA.16816.F32.BF16 R96, R4.reuse, R28, R96 ;  /* 0x0000001c0460723c */ /* 0x060ff00000041860 */
[C---:B------:R-:W-:Y:S01]  /*7910*/  HMMA.16816.F32.BF16 R100, R4.reuse, R30, R100 ;  /* 0x0000001e0464723c */ /* 0x040fe20000041864 */
[----:B------:R-:W-:Y:S07]  /*7920*/  LDSM.16.MT88.4 R28, [R226+0x11800] ;  /* 0x01180000e21c783b */ /* 0x000fee0000004200 */
[C---:B------:R-:W-:Y:S08]  /*7930*/  HMMA.16816.F32.BF16 R112, R4.reuse, R24, R112 ;  /* 0x000000180470723c */ /* 0x040ff00000041870 */
[C---:B------:R-:W-:Y:S01]  /*7940*/  HMMA.16816.F32.BF16 R116, R4.reuse, R26, R116 ;  /* 0x0000001a0474723c */ /* 0x040fe20000041874 */
[----:B------:R-:W-:Y:S07]  /*7950*/  LDSM.16.MT88.4 R24, [R225+0x11800] ;  /* 0x01180000e118783b */ /* 0x000fee0000004200 */
[C---:B----4-:R-:W-:Y:S08]  /*7960*/  HMMA.16816.F32.BF16 R128, R4.reuse, R20, R128 ;  /* 0x000000140480723c */ /* 0x050ff00000041880 */
[----:B------:R-:W-:Y:S01]  /*7970*/  HMMA.16816.F32.BF16 R132, R4, R22, R132 ;  /* 0x000000160484723c */ /* 0x000fe20000041884 */
[----:B------:R-:W-:Y:S06]  /*7980*/  LDSM.16.MT88.4 R20, [R224+0x11800] ;  /* 0x01180000e014783b */ /* 0x000fec0000004200 */
        /* <DEDUP_REMOVED lines=18> */
[C---:B--2---:R-:W-:Y:S07]  /*7ab0*/  HMMA.16816.F32.BF16 R136, R4.reuse, R16, R136 ;  /* 0x000000100488723c */ /* 0x044fee0000041888 */
[----:B------:R-:W-:Y:S01]  /*7ac0*/  FADD.FTZ R17, R181, R184 ;  /* 0x000000b8b5117221 */ /* 0x000fe20000010000 */
[----:B------:R-:W-:Y:S01]  /*7ad0*/  HMMA.16816.F32.BF16 R36, R4, R34, R36 ;  /* 0x000000220424723c */ /* 0x000fe20000041824 */
[----:B------:R-:W2:Y:S02]  /*7ae0*/  LDSM.16.MT88.4 R32, [R224+0x13800] ;  /* 0x01380000e020783b */ /* 0x000ea40000004200 */
[----:B------:R-:W-:-:S04]  /*7af0*/  FADD.FTZ R17, R180, R17 ;  /* 0x00000011b4117221 */ /* 0x000fc80000010000 */
[----:B------:R-:W-:Y:S01]  /*7b00*/  FADD.FTZ R178, R178, R17 ;  /* 0x00000011b2b27221 */ /* 0x000fe20000010000 */
[----:B------:R-:W-:Y:S03]  /*7b10*/  HMMA.16816.F32.BF16 R40, R4, R28, R40 ;  /* 0x0000001c0428723c */ /* 0x000fe60000041828 */
[----:B------:R-:W-:-:S04]  /*7b20*/  FADD.FTZ R177, R177, R178 ;  /* 0x000000b2b1b17221 */ /* 0x000fc80000010000 */
[----:B------:R-:W-:Y:S01]  /*7b30*/  FADD.FTZ R174, R174, R177 ;  /* 0x000000b1aeae7221 */ /* 0x000fe20000010000 */
[----:B------:R-:W-:Y:S01]  /*7b40*/  HMMA.16816.F32.BF16 R44, R4, R30, R44 ;  /* 0x0000001e042c723c */ /* 0x000fe2000004182c */
[----:B------:R-:W4:Y:S02]  /*7b50*/  LDSM.16.MT88.4 R28, [R226+0x15800] ;  /* 0x01580000e21c783b */ /* 0x000f240000004200 */
[----:B------:R-:W-:-:S04]  /*7b60*/  FADD.FTZ R173, R173, R174 ;  /* 0x000000aeadad7221 */ /* 0x000fc80000010000 */
[----:B------:R-:W-:Y:S01]  /*7b70*/  FADD.FTZ R186, R186, R173 ;  /* 0x000000adbaba7221 */ /* 0x000fe20000010000 */
[----:B------:R-:W-:Y:S03]  /*7b80*/  HMMA.16816.F32.BF16 R48, R4, R24, R48 ;  /* 0x000000180430723c */ /* 0x000fe60000041830 */
[----:B------:R-:W-:-:S04]  /*7b90*/  FADD.FTZ R187, R187, R186 ;  /* 0x000000babbbb7221 */ /* 0x000fc80000010000 */
[----:B------:R-:W-:Y:S01]  /*7ba0*/  FADD.FTZ R0, R188, R187 ;  /* 0x000000bbbc007221 */ /* 0x000fe20000010000 */
[----:B------:R-:W-:Y:S01]  /*7bb0*/  HMMA.16816.F32.BF16 R52, R4, R26, R52 ;  /* 0x0000001a0434723c */ /* 0x000fe20000041834 */
[----:B------:R-:W5:Y:S02]  /*7bc0*/  LDSM.16.MT88.4 R24, [R225+0x15800] ;  /* 0x01580000e118783b */ /* 0x000f640000004200 */
[----:B------:R-:W-:-:S04]  /*7bd0*/  FADD.FTZ R0, R191, R0 ;  /* 0x00000000bf007221 */ /* 0x000fc80000010000 */
[----:B------:R-:W-:Y:S01]  /*7be0*/  FADD.FTZ R197, R197, R0 ;  /* 0x00000000c5c57221 */ /* 0x000fe20000010000 */
[----:B------:R-:W-:Y:S03]  /*7bf0*/  HMMA.16816.F32.BF16 R56, R4, R20, R56 ;  /* 0x000000140438723c */ /* 0x000fe60000041838 */
[----:B------:R-:W-:-:S04]  /*7c00*/  FADD.FTZ R204, R204, R197 ;  /* 0x000000c5cccc7221 */ /* 0x000fc80000010000 */
[----:B------:R-:W-:Y:S01]  /*7c10*/  FADD.FTZ R199, R199, R204 ;  /* 0x000000ccc7c77221 */ /* 0x000fe20000010000 */
[----:B------:R-:W-:Y:S01]  /*7c20*/  HMMA.16816.F32.BF16 R60, R4, R22, R60 ;  /* 0x00000016043c723c */ /* 0x000fe2000004183c */
[----:B------:R-:W4:Y:S02]  /*7c30*/  LDSM.16.MT88.4 R20, [R224+0x15800] ;  /* 0x01580000e014783b */ /* 0x000f240000004200 */
[----:B------:R-:W-:-:S05]  /*7c40*/  FADD.FTZ R247, R202, R199 ;  /* 0x000000c7caf77221 */ /* 0x000fca0000010000 */
[C---:B---3--:R-:W-:Y:S08]  /*7c50*/  HMMA.16816.F32.BF16 R96, R4.reuse, R12, R96 ;  /* 0x0000000c0460723c */ /* 0x048ff00000041860 */
[C---:B------:R-:W-:Y:S01]  /*7c60*/  HMMA.16816.F32.BF16 R100, R4.reuse, R14, R100 ;  /* 0x0000000e0464723c */ /* 0x040fe20000041864 */
[----:B------:R-:W3:Y:S07]  /*7c70*/  LDSM.16.MT88.4 R12, [R225+0x17800] ;  /* 0x01780000e10c783b */ /* 0x000eee0000004200 */
[C---:B-1----:R-:W-:Y:S08]  /*7c80*/  HMMA.16816.F32.BF16 R128, R4.reuse, R8, R128 ;  /* 0x000000080480723c */ /* 0x042ff00000041880 */
[C---:B------:R-:W-:Y:S01]  /*7c90*/  HMMA.16816.F32.BF16 R132, R4.reuse, R10, R132 ;  /* 0x0000000a0484723c */ /* 0x040fe20000041884 */
[----:B------:R-:W1:Y:S07]  /*7ca0*/  LDSM.16.MT88.4 R8, [R224+0x17800] ;  /* 0x01780000e008783b */ /* 0x000e6e0000004200 */
[C---:B--2---:R-:W-:Y:S08]  /*7cb0*/  HMMA.16816.F32.BF16 R88, R4.reuse, R32, R88 ;  /* 0x000000200458723c */ /* 0x044ff00000041858 */
[C---:B------:R-:W-:Y:S08]  /*7cc0*/  HMMA.16816.F32.BF16 R92, R4.reuse, R34, R92 ;  /* 0x00000022045c723c */ /* 0x040ff0000004185c */
[C---:B----4-:R-:W-:Y:S08]  /*7cd0*/  HMMA.16816.F32.BF16 R104, R4.reuse, R28, R104 ;  /* 0x0000001c0468723c */ /* 0x050ff00000041868 */
[C---:B------:R-:W-:Y:S08]  /*7ce0*/  HMMA.16816.F32.BF16 R108, R4.reuse, R30, R108 ;  /* 0x0000001e046c723c */ /* 0x040ff0000004186c */
[C---:B-----5:R-:W-:Y:S08]  /*7cf0*/  HMMA.16816.F32.BF16 R112, R4.reuse, R24, R112 ;  /* 0x000000180470723c */ /* 0x060ff00000041870 */
[C---:B------:R-:W-:Y:S08]  /*7d00*/  HMMA.16816.F32.BF16 R116, R4.reuse, R26, R116 ;  /* 0x0000001a0474723c */ /* 0x040ff00000041874 */
[C---:B------:R-:W-:Y:S08]  /*7d10*/  HMMA.16816.F32.BF16 R120, R4.reuse, R20, R120 ;  /* 0x000000140478723c */ /* 0x040ff00000041878 */
[C---:B------:R-:W-:Y:S08]  /*7d20*/  HMMA.16816.F32.BF16 R124, R4.reuse, R22, R124 ;  /* 0x00000016047c723c */ /* 0x040ff0000004187c */
[C---:B------:R-:W-:Y:S08]  /*7d30*/  HMMA.16816.F32.BF16 R156, R4.reuse, R18, R156 ;  /* 0x00000012049c723c */ /* 0x040ff0000004189c */
[C---:B---3--:R-:W-:Y:S08]  /*7d40*/  HMMA.16816.F32.BF16 R140, R4.reuse, R12, R140 ;  /* 0x0000000c048c723c */ /* 0x048ff0000004188c */
[C---:B------:R-:W-:Y:S08]  /*7d50*/  HMMA.16816.F32.BF16 R144, R4.reuse, R14, R144 ;  /* 0x0000000e0490723c */ /* 0x040ff00000041890 */
[C---:B-1----:R-:W-:Y:S08]  /*7d60*/  HMMA.16816.F32.BF16 R152, R4.reuse, R8, R152 ;  /* 0x000000080498723c */ /* 0x042ff00000041898 */
[----:B------:R-:W-:Y:S01]  /*7d70*/  HMMA.16816.F32.BF16 R148, R4, R10, R148 ;  /* 0x0000000a0494723c */ /* 0x000fe20000041894 */
[----:B------:R-:W-:Y:S07]  /*7d80*/  @!P0 BRA `(.L_x_721) ;  /* 0x00004e7000008947 */ /* 0x000fee0003800000 */
[----:B------:R-:W-:Y:S01]  /*7d90*/  PLOP3.LUT P0, PT, PT, PT, UP6, 0x80, 0x0 ;  /* 0x000000000000781c */ /* 0x000fe20003f0f068 */
[----:B------:R-:W-:-:S04]  /*7da0*/  DEPBAR.LE SB0, 0x0 ;  /* 0x000080000000791a */ /* 0x000fc80000000000 */
[----:B------:R-:W-:Y:S01]  /*7db0*/  UIADD3 UR28, UR8, -0x2, URZ ;  /* 0xfffffffe081c7890 */ /* 0x000fe2000fffe03f */
[----:B------:R-:W-:Y:S07]  /*7dc0*/  BAR.SYNC.DEFER_BLOCKING 0x0 ;  /* 0x0000000000007b1d */ /* 0x000fee0000010000 */
[----:B------:R-:W-:Y:S05]  /*7dd0*/  @!P0 BRA `(.L_x_722) ;  /* 0x000004b000008947 */ /* 0x000fea0003800000 */
[----:B------:R-:W-:Y:S01]  /*7de0*/  IABS R0, c[0x0][0x2d0] ;  /* 0x0000b40000007a13 */ /* 0x000fe20000000000 */
[----:B------:R-:W-:Y:S02]  /*7df0*/  USHF.L.U32 UR5, UR28, 0x6, URZ ;  /* 0x000000061c057899 */ /* 0x000fe4000800063f */
[----:B------:R-:W-:Y:S01]  /*7e00*/  UMOV UR14, URZ ;  /* 0x0000003f000e7c82 */ /* 0x000fe20008000000 */
[----:B------:R1:W2:Y:S01]  /*7e10*/  R2UR UR4, R0 ;  /* 0x00000000000473c2 */ /* 0x0002a200000e0000 */
[----:B------:R-:W-:-:S06]  /*7e20*/  UIADD3 UR12, UR5, 0x40, URZ ;  /* 0x00000040050c7890 */ /* 0x000fcc000fffe03f */
[----:B------:R-:W-:-:S05]  /*7e30*/  IMAD.U32 R4, RZ, RZ, UR12 ;  /* 0x0000000cff047e24 */ /* 0x000fca000f8e00ff */
[----:B------:R-:W-:-:S04]  /*7e40*/  IABS R4, R4 ;  /* 0x0000000400047213 */ /* 0x000fc80000000000 */
[----:B------:R-:W3:Y:S01]  /*7e50*/  R2UR UR11, R4 ;  /* 0x00000000040b73c2 */ /* 0x000ee200000e0000 */
[----:B-1----:R-:W-:Y:S01]  /*7e60*/  IMAD.U32 R0, RZ, RZ, UR5 ;  /* 0x00000005ff007e24 */ /* 0x002fe2000f8e00ff */
[----:B--2---:R-:W1:Y:S04]  /*7e70*/  I2F.RP R6, UR4 ;  /* 0x0000000400067d06 */ /* 0x004e680008209400 */
[----:B------:R-:W-:-:S04]  /*7e80*/  IABS R0, R0 ;  /* 0x0000000000007213 */ /* 0x000fc80000000000 */
[----:B------:R-:W2:Y:S01]  /*7e90*/  R2UR UR9, R0 ;  /* 0x00000000000973c2 */ /* 0x000ea200000e0000 */
[----:B-1----:R-:W1:Y:S02]  /*7ea0*/  MUFU.RCP R5, R6 ;  /* 0x0000000600057308 */ /* 0x002e640000001000 */
[----:B-1----:R-:W-:-:S06]  /*7eb0*/  IADD3 R5, R5, 0xffffffe, RZ ;  /* 0x0ffffffe05057810 */ /* 0x002fcc0007ffe0ff */
[----:B------:R-:W1:Y:S02]  /*7ec0*/  F2I.FTZ.U32.TRUNC.NTZ R5, R5 ;  /* 0x0000000500057305 */ /* 0x000e64000021f000 */
[----:B-1----:R-:W1:Y:S02]  /*7ed0*/  R2UR UR15, R5 ;  /* 0x00000000050f73c2 */ /* 0x002e6400000e0000 */
[----:B-1----:R-:W-:-:S04]  /*7ee0*/  UIADD3 UR7, URZ, -UR15, URZ ;  /* 0x8000000f3f077290 */ /* 0x002fc8000fffe03f */
[----:B------:R-:W-:-:S04]  /*7ef0*/  UIMAD UR7, UR7, UR4, URZ ;  /* 0x00000004070772a4 */ /* 0x000fc8000f8e023f */
[----:B------:R-:W-:-:S04]  /*7f00*/  UIMAD.WIDE.U32 UR16, UR15, UR7, UR14 ;  /* 0x000000070f1072a5 */ /* 0x000fc8000f8e000e */
[----:B---3--:R-:W-:Y:S02]  /*7f10*/  UIMAD.WIDE.U32 UR14, UR17, UR11, URZ ;  /* 0x0000000b110e72a5 */ /* 0x008fe4000f8e003f */
[----:B--2---:R-:W-:Y:S02]  /*7f20*/  UIMAD.WIDE.U32 UR16, UR17, UR9, URZ ;  /* 0x00000009111072a5 */ /* 0x004fe4000f8e003f */
        /* <DEDUP_REMOVED lines=10> */
[----:B------:R-:W-:Y:S02]  /*7fd0*/  ULOP3.LUT UR5, UR5, UR7, URZ, 0x3c, !UPT ;  /* 0x0000000705057292 */ /* 0x000fe4000f8e3c3f */
[----:B------:R-:W-:-:S02]  /*7fe0*/  UISETP.GE.U32.AND UP4, UPT, UR10, UR4, UPT ;  /* 0x000000040a00728c */ /* 0x000fc4000bf86070 */
[----:B------:R-:W-:Y:S02]  /*7ff0*/  UISETP.GE.AND UP0, UPT, UR5, URZ, UPT ;  /* 0x0000003f0500728c */ /* 0x000fe4000bf06270 */
[----:B------:R-:W-:Y:S02]  /*8000*/  @!UP1 UIADD3 UR9, UR9, -UR4, URZ ;  /* 0x8000000409099290 */ /* 0x000fe4000fffe03f */
[----:B------:R-:W-:Y:S02]  /*8010*/  @!UP1 UIADD3 UR13, UR13, 0x1, URZ ;  /* 0x000000010d0d9890 */ /* 0x000fe4000fffe03f */
[----:B------:R-:W-:Y:S02]  /*8020*/  UISETP.GE.U32.AND UP3, UPT, UR9, UR4, UPT ;  /* 0x000000040900728c */ /* 0x000fe4000bf66070 */
[----:B------:R-:W-:Y:S02]  /*8030*/  UISETP.GE.AND UP1, UPT, UR12, URZ, UPT ;  /* 0x0000003f0c00728c */ /* 0x000fe4000bf26270 */
[----:B------:R-:W-:-:S02]  /*8040*/  @!UP2 UIADD3 UR15, UR15, 0x1, URZ ;  /* 0x000000010f0fa890 */ /* 0x000fc4000fffe03f */
[----:B------:R-:W-:Y:S02]  /*8050*/  UISETP.NE.AND UP2, UPT, URZ, UR7, UPT ;  /* 0x000000073f00728c */ /* 0x000fe4000bf45270 */
[----:B------:R-:W-:Y:S02]  /*8060*/  @UP4 UIADD3 UR15, UR15, 0x1, URZ ;  /* 0x000000010f0f4890 */ /* 0x000fe4000fffe03f */
[----:B------:R-:W-:Y:S02]  /*8070*/  ULOP3.LUT UR4, URZ, UR7, URZ, 0x33, !UPT ;  /* 0x000000073f047292 */ /* 0x000fe4000f8e333f */
[----:B------:R-:W-:Y:S02]  /*8080*/  @UP3 UIADD3 UR13, UR13, 0x1, URZ ;  /* 0x000000010d0d3890 */ /* 0x000fe4000fffe03f */
[----:B------:R-:W-:Y:S02]  /*8090*/  @!UP1 UIADD3 UR15, -UR15, URZ, URZ ;  /* 0x0000003f0f0f9290 */ /* 0x000fe4000fffe13f */
[----:B------:R-:W-:-:S02]  /*80a0*/  @!UP0 UIADD3 UR13, -UR13, URZ, URZ ;  /* 0x0000003f0d0d8290 */ /* 0x000fc4000fffe13f */
[----:B------:R-:W-:Y:S02]  /*80b0*/  USEL UR15, UR4, UR15, !UP2 ;  /* 0x0000000f040f7287 */ /* 0x000fe4000d000000 */
[----:B------:R-:W-:Y:S02]  /*80c0*/  USEL UR4, UR4, UR13, !UP2 ;  /* 0x0000000d04047287 */ /* 0x000fe4000d000000 */
[----:B------:R-:W-:Y:S02]  /*80d0*/  UIMAD.WIDE UR10, UR15, 0x4, UR30 ;  /* 0x000000040f0a78a5 */ /* 0x000fe4000f8e021e */
[----:B------:R-:W-:-:S04]  /*80e0*/  UIMAD.WIDE UR12, UR4, 0x4, UR30 ;  /* 0x00000004040c78a5 */ /* 0x000fc8000f8e021e */
[----:B------:R-:W-:Y:S01]  /*80f0*/  IMAD.U32 R5, RZ, RZ, UR11 ;  /* 0x0000000bff057e24 */ /* 0x000fe2000f8e00ff */
[----:B------:R-:W-:Y:S01]  /*8100*/  MOV R4, UR10 ;  /* 0x0000000a00047c02 */ /* 0x000fe20008000f00 */
[----:B------:R-:W-:Y:S01]  /*8110*/  IMAD.U32 R7, RZ, RZ, UR13 ;  /* 0x0000000dff077e24 */ /* 0x000fe2000f8e00ff */
[----:B------:R-:W-:-:S03]  /*8120*/  MOV R6, UR12 ;  /* 0x0000000c00067c02 */ /* 0x000fc60008000f00 */
[----:B------:R-:W2:Y:S04]  /*8130*/  LDG.E R5, [R4.64] ;  /* 0x0000002004057981 */ /* 0x000ea8000c1e1900 */
[----:B------:R1:W2:Y:S01]  /*8140*/  LDG.E R0, [R6.64] ;  /* 0x0000002006007981 */ /* 0x0002a2000c1e1900 */
[----:B------:R-:W-:Y:S02]  /*8150*/  UIADD3 UR15, UR15, -UR4, URZ ;  /* 0x800000040f0f7290 */ /* 0x000fe4000fffe03f */
[----:B------:R-:W-:Y:S02]  /*8160*/  UMOV UR9, 0x40 ;  /* 0x0000004000097882 */ /* 0x000fe40000000000 */
[----:B------:R-:W-:Y:S02]  /*8170*/  UIMAD UR9, UR15, UR7, -UR9 ;  /* 0x000000070f0972a4 */ /* 0x000fe4000f8e0a09 */
[----:B------:R-:W-:-:S02]  /*8180*/  ULDC.64 UR4, c[0x0][0x1a0] ;  /* 0x0000680000047ab9 */ /* 0x000fc40000000a00 */
        /* <DEDUP_REMOVED lines=11> */
[----:B------:R-:W-:Y:S02]  /*8240*/  IMAD R5, R5, c[0x0][0x188], RZ ;  /* 0x0000620005057a24 */ /* 0x000fe400078e02ff */
[----:B------:R-:W-:Y:S02]  /*8250*/  IMAD.MOV.U32 R11, RZ, RZ, R6 ;  /* 0x000000ffff0b7224 */ /* 0x000fe400078e0006 */
[----:B------:R-:W-:-:S05]  /*8260*/  IMAD R5, R0, c[0x0][0x18c], R5 ;  /* 0x0000630000057a24 */ /* 0x000fca00078e0205 */
[----:B------:R-:W-:Y:S01]  /*8270*/  IADD3 R5, R7, R5, RZ ;  /* 0x0000000507057210 */ /* 0x000fe20007ffe0ff */
[----:B------:R-:W-:Y:S05]  /*8280*/  BRA `(.L_x_723) ;  /* 0x0000004000007947 */ /* 0x000fea0003800000 */
.L_x_722:
[----:B------:R-:W-:-:S04]  /*8290*/  ULEA UR4, -UR6, URZ, 0x6 ;  /* 0x0000003f06047291 */ /* 0x000fc8000f8e313f */
[----:B------:R-:W-:Y:S02]  /*82a0*/  USHF.R.S32.HI UR5, URZ, 0x1f, UR4 ;  /* 0x0000001f3f057899 */ /* 0x000fe40008011404 */
[----:B------:R-:W-:-:S04]  /*82b0*/  MOV R11, UR4 ;  /* 0x00000004000b7c02 */ /* 0x000fc80008000f00 */
[----:B------:R-:W-:Y:S02]  /*82c0*/  MOV R5, UR5 ;  /* 0x0000000500057c02 */ /* 0x000fe40008000f00 */
.L_x_723:
[----:B------:R-:W-:Y:S01]  /*82d0*/  ISETP.GE.AND P4, PT, R237, c[0x0][0x220], PT ;  /* 0x00008800ed007a0c */ /* 0x000fe20003f86270 */
[----:B------:R-:W-:Y:S01]  /*82e0*/  UISETP.GE.AND UP0, UPT, UR8, 0x3, UPT ;  /* 0x000000030800788c */ /* 0x000fe2000bf06270 */
[----:B------:R-:W-:Y:S02]  /*82f0*/  ISETP.GE.AND P3, PT, R236, c[0x0][0x220], PT ;  /* 0x00008800ec007a0c */ /* 0x000fe40003f66270 */
[----:B------:R-:W-:Y:S02]  /*8300*/  ISETP.GE.AND P2, PT, R235, c[0x0][0x220], PT ;  /* 0x00008800eb007a0c */ /* 0x000fe40003f46270 */
[----:B------:R-:W-:-:S04]  /*8310*/  LEA R202, P1, R11, R248, 0x1 ;  /* 0x000000f80bca7211 */ /* 0x000fc800078208ff */
[----:B------:R-:W-:-:S03]  /*8320*/  LEA.HI.X R203, R11, R249, R5, 0x1, P1 ;  /* 0x000000f90bcb7211 */ /* 0x000fc600008f0c05 */
[----:B------:R-:W-:-:S04]  /*8330*/  @!P4 IADD3 R9, P0, R11, R170, RZ ;  /* 0x000000aa0b09c210 */ /* 0x000fc80007f1e0ff */
[----:B------:R-:W-:Y:S01]  /*8340*/  @!P4 LEA R30, P5, R9, c[0x0][0x170], 0x1 ;  /* 0x00005c00091eca11 */ /* 0x000fe200078a08ff */
[----:B------:R-:W-:Y:S01]  /*8350*/  @!P4 IMAD.X R0, R5, 0x1, R168, P0 ;  /* 0x000000010500c824 */ /* 0x000fe200000e06a8 */
[----:B------:R-:W-:-:S04]  /*8360*/  @!P3 IADD3 R7, P0, R11, R170, RZ ;  /* 0x000000aa0b07b210 */ /* 0x000fc80007f1e0ff */
[----:B------:R-:W-:Y:S01]  /*8370*/  @!P4 LEA.HI.X R31, R9, c[0x0][0x174], R0, 0x1, P5 ;  /* 0x00005d00091fca11 */ /* 0x000fe200028f0c00 */
[----:B------:R-:W-:Y:S01]  /*8380*/  @!P3 IMAD.X R0, R5, 0x1, R168, P0 ;  /* 0x000000010500b824 */ /* 0x000fe200000e06a8 */
[----:B------:R-:W-:Y:S02]  /*8390*/  IADD3 R9, P6, R11, UR26, RZ ;  /* 0x0000001a0b097c10 */ /* 0x000fe4000ffde0ff */
[----:B------:R-:W-:Y:S02]  /*83a0*/  @!P3 LEA R18, P1, R7, c[0x0][0x170], 0x1 ;  /* 0x00005c000712ba11 */ /* 0x000fe400078208ff */
[----:B------:R-:W-:Y:S02]  /*83b0*/  @!P2 IADD3 R11, P0, R11, R170, RZ ;  /* 0x000000aa0b0ba210 */ /* 0x000fe40007f1e0ff */
[----:B------:R-:W-:Y:S02]  /*83c0*/  ISETP.GE.AND P5, PT, R240, c[0x0][0x220], PT ;  /* 0x00008800f0007a0c */ /* 0x000fe40003fa6270 */
[----:B------:R-:W-:Y:S01]  /*83d0*/  @!P3 LEA.HI.X R19, R7, c[0x0][0x174], R0, 0x1, P1 ;  /* 0x00005d000713ba11 */ /* 0x000fe200008f0c00 */
[C---:B------:R-:W-:Y:S01]  /*83e0*/  @!P2 IMAD.X R0, R5.reuse, 0x1, R168, P0 ;  /* 0x000000010500a824 */ /* 0x040fe200000e06a8 */
[----:B------:R-:W-:-:S02]  /*83f0*/  IADD3.X R7, R5, UR25, RZ, P6, !PT ;  /* 0x0000001905077c10 */ /* 0x000fc4000b7fe4ff */
[----:B------:R-:W-:Y:S02]  /*8400*/  @!P2 LEA R16, P0, R11, c[0x0][0x170], 0x1 ;  /* 0x00005c000b10aa11 */ /* 0x000fe400078008ff */
[-C--:B------:R-:W-:Y:S02]  /*8410*/  @!P4 IADD3 R5, P1, R9, R170.reuse, RZ ;  /* 0x000000aa0905c210 */ /* 0x080fe40007f3e0ff */
[----:B------:R-:W-:Y:S02]  /*8420*/  @!P2 LEA.HI.X R17, R11, c[0x0][0x174], R0, 0x1, P0 ;  /* 0x00005d000b11aa11 */ /* 0x000fe400000f0c00 */
[----:B------:R-:W-:Y:S01]  /*8430*/  @!P3 IADD3 R11, P0, R9, R170, RZ ;  /* 0x000000aa090bb210 */ /* 0x000fe20007f1e0ff */
[----:B------:R-:W-:Y:S01]  /*8440*/  @!P4 IMAD.X R0, R7, 0x1, R168, P1 ;  /* 0x000000010700c824 */ /* 0x000fe200008e06a8 */
[----:B------:R-:W-:Y:S01]  /*8450*/  @!P4 LEA R24, P1, R5, c[0x0][0x170], 0x1 ;  /* 0x00005c000518ca11 */ /* 0x000fe200078208ff */
[----:B------:R-:W-:Y:S01]  /*8460*/  @P5 STS.128 [R238+0x10000], RZ ;  /* 0x010000ffee005388 */ /* 0x000fe20000000c00 */
[----:B------:R-:W-:-:S02]  /*8470*/  @!P5 LEA R28, P6, R9, R248, 0x1 ;  /* 0x000000f8091cd211 */ /* 0x000fc400078c08ff */
[----:B------:R-:W-:Y:S01]  /*8480*/  @!P4 LEA.HI.X R25, R5, c[0x0][0x174], R0, 0x1, P1 ;  /* 0x00005d000519ca11 */ /* 0x000fe200008f0c00 */
[----:B------:R-:W-:Y:S01]  /*8490*/  @!P3 IMAD.X R0, R7, 0x1, R168, P0 ;  /* 0x000000010700b824 */ /* 0x000fe200000e06a8 */
[----:B------:R-:W-:Y:S01]  /*84a0*/  @!P3 LEA R14, P1, R11, c[0x0][0x170], 0x1 ;  /* 0x00005c000b0eba11 */ /* 0x000fe200078208ff */
[----:B------:R-:W-:Y:S01]  /*84b0*/  @!PT LDS RZ, [RZ] ;  /* 0x00000000fffff984 */ /* 0x000fe20000000800 */
[----:B------:R-:W-:Y:S01]  /*84c0*/  @!PT LDS RZ, [RZ] ;  /* 0x00000000fffff984 */ /* 0x000fe20000000800 */
[----:B------:R-:W-:Y:S01]  /*84d0*/  @!PT LDS RZ, [RZ] ;  /* 0x00000000fffff984 */ /* 0x000fe20000000800 */
[----:B------:R1:W-:Y:S01]  /*84e0*/  @!P5 LDGSTS.E.BYPASS.LTC128B.128 [R238+0x10000], [R202.64] ;  /* 0x10000000caeedfae */ /* 0x0003e2000b901d60 */
[C---:B------:R-:W-:Y:S02]  /*84f0*/  @!P2 IADD3 R5, P0, R9.reuse, R170, RZ ;  /* 0x000000aa0905a210 */ /* 0x040fe40007f1e0ff */
[C---:B------:R-:W-:Y:S01]  /*8500*/  @!P5 LEA.HI.X R29, R9.reuse, R249, R7, 0x1, P6 ;  /* 0x000000f9091dd211 */ /* 0x040fe200030f0c07 */
[----:B------:R-:W-:Y:S01]  /*8510*/  @P4 STS.128 [R238+0x12000], RZ ;  /* 0x012000ffee004388 */ /* 0x000fe20000000c00 */
[----:B------:R-:W-:Y:S02]  /*8520*/  IADD3 R9, P6, R9, UR26, RZ ;  /* 0x0000001a09097c10 */ /* 0x000fe4000ffde0ff */
[----:B------:R-:W-:Y:S01]  /*8530*/  @!P3 LEA.HI.X R15, R11, c[0x0][0x174], R0, 0x1, P1 ;  /* 0x00005d000b0fba11 */ /* 0x000fe200008f0c00 */
[----:B------:R-:W-:Y:S01]  /*8540*/  @!P2 IMAD.X R0, R7, 0x1, R168, P0 ;  /* 0x000000010700a824 */ /* 0x000fe200000e06a8 */
[----:B------:R-:W-:Y:S01]  /*8550*/  @!P2 LEA R12, P0, R5, c[0x0][0x170], 0x1 ;  /* 0x00005c00050caa11 */ /* 0x000fe200078008ff */
[----:B------:R-:W-:Y:S01]  /*8560*/  @!PT LDS RZ, [RZ] ;  /* 0x00000000fffff984 */ /* 0x000fe20000000800 */
[----:B------:R-:W-:Y:S01]  /*8570*/  @!PT LDS RZ, [RZ] ;  /* 0x00000000fffff984 */ /* 0x000fe20000000800 */
[----:B------:R-:W-:Y:S01]  /*8580*/  @!PT LDS RZ, [RZ] ;  /* 0x00000000fffff984 */ /* 0x000fe20000000800 */
[----:B------:R2:W-:Y:S01]  /*8590*/  @!P4 LDGSTS.E.BYPASS.LTC128B.128 [R238+0x12000], [R30.64+0x80] ;  /* 0x120000801eeecfae */ /* 0x0005e2000b901d60 */
[----:B------:R-:W-:-:S02]  /*85a0*/  IADD3.X R7, R7, UR25, RZ, P6, !PT ;  /* 0x0000001907077c10 */ /* 0x000fc4000b7fe4ff */
[-C--:B------:R-:W-:Y:S01]  /*85b0*/  @!P4 IADD3 R11, P1, R9, R170.reuse, RZ ;  /* 0x000000aa090bc210 */ /* 0x080fe20007f3e0ff */
[----:B------:R-:W-:Y:S01]  /*85c0*/  @P3 STS.128 [R238+0x14000], RZ ;  /* 0x014000ffee003388 */ /* 0x000fe20000000c00 */
[----:B------:R-:W-:Y:S02]  /*85d0*/  @!P2 LEA.HI.X R13, R5, c[0x0][0x174], R0, 0x1, P0 ;  /* 0x00005d00050daa11 */ /* 0x000fe400000f0c00 */
[----:B------:R-:W-:Y:S01]  /*85e0*/  @!P3 IADD3 R5, P0, R9, R170, RZ ;  /* 0x000000aa0905b210 */ /* 0x000fe20007f1e0ff */
[--C-:B------:R-:W-:Y:S01]  /*85f0*/  @!P4 IMAD.X R0, R7, 0x1, R168.reuse, P1 ;  /* 0x000000010700c824 */ /* 0x100fe200008e06a8 */
[----:B------:R-:W-:Y:S01]  /*8600*/  @!P4 LEA R20, P1, R11, c[0x0][0x170], 0x1 ;  /* 0x00005c000b14ca11 */ /* 0x000fe200078208ff */
[----:B------:R-:W-:Y:S01]  /*8610*/  @!PT LDS RZ, [RZ] ;  /* 0x00000000fffff984 */ /* 0x000fe20000000800 */
[----:B------:R-:W-:Y:S01]  /*8620*/  @!PT LDS RZ, [RZ] ;  /* 0x00000000fffff984 */ /* 0x000fe20000000800 */
[----:B------:R-:W-:Y:S01]  /*8630*/  @!PT LDS RZ, [RZ] ;  /* 0x00000000fffff984 */ /* 0x000fe20000000800 */
[----:B------:R3:W-:Y:S01]  /*8640*/  @!P3 LDGSTS.E.BYPASS.LTC128B.128 [R238+0x14000], [R18.64+0x100] ;  /* 0x1400010012eebfae */ /* 0x0007e2000b901d60 */
[----:B------:R-:W-:Y:S01]  /*8650*/  @!P5 LEA R22, P6, R9, R248, 0x1 ;  /* 0x000000f80916d211 */ /* 0x000fe200078c08ff */
[----:B------:R-:W-:Y:S01]  /*8660*/  @!P3 IMAD.X R4, R7, 0x1, R168, P0 ;  /* 0x000000010704b824 */ /* 0x000fe200000e06a8 */
[----:B------:R-:W-:Y:S01]  /*8670*/  @!P3 LEA R10, P0, R5, c[0x0][0x170], 0x1 ;  /* 0x00005c00050aba11 */ /* 0x000fe200078008ff */
[----:B------:R-:W-:Y:S01]  /*8680*/  @P2 STS.128 [R238+0x16000], RZ ;  /* 0x016000ffee002388 */ /* 0x000fe20000000c00 */
[----:B------:R-:W-:-:S02]  /*8690*/  @!P4 LEA.HI.X R21, R11, c[0x0][0x174], R0, 0x1, P1 ;  /* 0x00005d000b15ca11 */ /* 0x000fc400008f0c00 */
[----:B------:R-:W-:Y:S01]  /*86a0*/  @!P2 IADD3 R0, P1, R9, R170, RZ ;  /* 0x000000aa0900a210 */ /* 0x000fe20007f3e0ff */
[----:B------:R-:W-:Y:S01]  /*86b0*/  @!PT LDS RZ, [RZ] ;  /* 0x00000000fffff984 */ /* 0x000fe20000000800 */
[----:B------:R-:W-:Y:S01]  /*86c0*/  @!PT LDS RZ, [RZ] ;  /* 0x00000000fffff984 */ /* 0x000fe20000000800 */
[----:B------:R-:W-:Y:S01]  /*86d0*/  @!PT LDS RZ, [RZ] ;  /* 0x00000000fffff984 */ /* 0x000fe20000000800 */
[----:B------:R3:W-:Y:S01]  /*86e0*/  @!P2 LDGSTS.E.BYPASS.LTC128B.128 [R238+0x16000], [R16.64+0x180] ;  /* 0x1600018010eeafae */ /* 0x0007e2000b901d60 */
[----:B------:R-:W-:Y:S02]  /*86f0*/  @!P3 LEA.HI.X R11, R5, c[0x0][0x174], R4, 0x1, P0 ;  /* 0x00005d00050bba11 */ /* 0x000fe400000f0c04 */
[----:B------:R-:W-:Y:S01]  /*8700*/  @!P5 LEA.HI.X R23, R9, R249, R7, 0x1, P6 ;  /* 0x000000f90917d211 */ /* 0x000fe200030f0c07 */
[----:B------:R-:W-:Y:S01]  /*8710*/  @!P2 IMAD.X R5, R7, 0x1, R168, P1 ;  /* 0x000000010705a824 */ /* 0x000fe200008e06a8 */
[----:B------:R-:W-:Y:S01]  /*8720*/  IADD3 R9, P0, R9, UR26, RZ ;  /* 0x0000001a09097c10 */ /* 0x000fe2000ff1e0ff */
[----:B------:R-:W-:Y:S01]  /*8730*/  @P5 STS.128 [R238+0x10800], RZ ;  /* 0x010800ffee005388 */ /* 0x000fe20000000c00 */
[C---:B------:R-:W-:Y:S02]  /*8740*/  @!P2 LEA R32, P1, R0.reuse, c[0x0][0x170], 0x1 ;  /* 0x00005c000020aa11 */ /* 0x040fe400078208ff */
[----:B------:R-:W-:Y:S01]  /*8750*/  IADD3.X R7, R7, UR25, RZ, P0, !PT ;  /* 0x0000001907077c10 */ /* 0x000fe200087fe4ff */
[----:B------:R-:W-:Y:S01]  /*8760*/  @!PT LDS RZ, [RZ] ;  /* 0x00000000fffff984 */ /* 0x000fe20000000800 */
[----:B------:R-:W-:Y:S01]  /*8770*/  @!PT LDS RZ, [RZ] ;  /* 0x00000000fffff984 */ /* 0x000fe20000000800 */
[----:B------:R-:W-:Y:S01]  /*8780*/  @!PT LDS RZ, [RZ] ;  /* 0x00000000fffff984 */ /* 0x000fe20000000800 */
[----:B------:R2:W-:Y:S01]  /*8790*/  @!P5 LDGSTS.E.BYPASS.LTC128B.128 [R238+0x10800], [R28.64] ;  /* 0x108000001ceedfae */ /* 0x0005e2000b901d60 */
[C---:B------:R-:W-:Y:S01]  /*87a0*/  @!P5 LEA R34, P0, R9.reuse, R248, 0x1 ;  /* 0x000000f80922d211 */ /* 0x040fe200078008ff */
[----:B------:R-:W-:Y:S01]  /*87b0*/  IMAD.MOV.U32 R248, RZ, RZ, R202 ;  /* 0x000000fffff87224 */ /* 0x000fe200078e00ca */
[----:B------:R-:W-:Y:S01]  /*87c0*/  @!P4 IADD3 R4, P6, R9, R170, RZ ;  /* 0x000000aa0904c210 */ /* 0x000fe20007fde0ff */
[----:B------:R-:W-:Y:S01]  /*87d0*/  @P4 STS.128 [R238+0x12800], RZ ;  /* 0x012800ffee004388 */ /* 0x000fe20000000c00 */
[----:B------:R-:W-:-:S02]  /*87e0*/  @!P2 LEA.HI.X R33, R0, c[0x0][0x174], R5, 0x1, P1 ;  /* 0x00005d000021aa11 */ /* 0x000fc400008f0c05 */
[CC--:B------:R-:W-:Y:S01]  /*87f0*/  @!P3 IADD3 R0, P1, R9.reuse, R170.reuse, RZ ;  /* 0x000000aa0900b210 */ /* 0x0c0fe20007f3e0ff */
[----:B------:R-:W-:Y:S01]  /*8800*/  @!PT LDS RZ, [RZ] ;  /* 0x00000000fffff984 */ /* 0x000fe20000000800 */
[----:B------:R-:W-:Y:S01]  /*8810*/  @!PT LDS RZ, [RZ] ;  /* 0x00000000fffff984 */ /* 0x000fe20000000800 */
[----:B------:R-:W-:Y:S01]  /*8820*/  @!PT LDS RZ, [RZ] ;  /* 0x00000000fffff984 */ /* 0x000fe20000000800 */
[----:B------:R4:W-:Y:S01]  /*8830*/  @!P4 LDGSTS.E.BYPASS.LTC128B.128 [R238+0x12800], [R24.64+0x80] ;  /* 0x1280008018eecfae */ /* 0x0009e2000b901d60 */
[----:B------:R-:W-:Y:S01]  /*8840*/  @!P5 LEA.HI.X R35, R9, R249, R7, 0x1, P0 ;  /* 0x000000f90923d211 */ /* 0x000fe200000f0c07 */
[--C-:B------:R-:W-:Y:S01]  /*8850*/  @!P4 IMAD.X R27, R7, 0x1, R168.reuse, P6 ;  /* 0x00000001071bc824 */ /* 0x100fe200030e06a8 */
[----:B------:R-:W-:Y:S01]  /*8860*/  @!P2 IADD3 R9, P0, R9, R170, RZ ;  /* 0x000000aa0909a210 */ /* 0x000fe20007f1e0ff */
[----:B------:R-:W-:Y:S01]  /*8870*/  @P3 STS.128 [R238+0x14800], RZ ;  /* 0x014800ffee003388 */ /* 0x000fe20000000c00 */
[----:B------:R-:W-:Y:S01]  /*8880*/  @!P4 LEA R26, P6, R4, c[0x0][0x170], 0x1 ;  /* 0x00005c00041aca11 */ /* 0x000fe200078c08ff */
[C-C-:B------:R-:W-:Y:S01]  /*8890*/  @!P3 IMAD.X R5, R7.reuse, 0x1, R168.reuse, P1 ;  /* 0x000000010705b824 */ /* 0x140fe200008e06a8 */
[----:B------:R-:W-:Y:S01]  /*88a0*/  @!P3 LEA R170, P1, R0, c[0x0][0x170], 0x1 ;  /* 0x00005c0000aaba11 */ /* 0x000fe200078208ff */
[----:B------:R-:W-:Y:S01]  /*88b0*/  @!PT LDS RZ, [RZ] ;  /* 0x00000000fffff984 */ /* 0x000fe20000000800 */
[----:B------:R-:W-:Y:S01]  /*88c0*/  @!PT LDS RZ, [RZ] ;  /* 0x00000000fffff984 */ /* 0x000fe20000000800 */
[----:B------:R-:W-:Y:S01]  /*88d0*/  @!PT LDS RZ, [RZ] ;  /* 0x00000000fffff984 */ /* 0x000fe20000000800 */
[----:B------:R5:W-:Y:S01]  /*88e0*/  @!P3 LDGSTS.E.BYPASS.LTC128B.128 [R238+0x14800], [R14.64+0x100] ;  /* 0x148001000eeebfae */ /* 0x000be2000b901d60 */
[----:B------:R-:W-:Y:S01]  /*88f0*/  @!P2 IMAD.X R168, R7, 0x1, R168, P0 ;  /* 0x0000000107a8a824 */ /* 0x000fe200000e06a8 */
[----:B------:R-:W-:Y:S01]  /*8900*/  @!P2 LEA R8, P0, R9, c[0x0][0x170], 0x1 ;  /* 0x00005c000908aa11 */ /* 0x000fe200078008ff */
[----:B------:R-:W-:Y:S01]  /*8910*/  IMAD.MOV.U32 R249, RZ, RZ, R203 ;  /* 0x000000fffff97224 */ /* 0x000fe200078e00cb */
[----:B------:R-:W-:Y:S01]  /*8920*/  @P2 STS.128 [R238+0x16800], RZ ;  /* 0x016800ffee002388 */ /* 0x000fe20000000c00 */
[----:B------:R-:W-:-:S02]  /*8930*/  @!P4 LEA.HI.X R27, R4, c[0x0][0x174], R27, 0x1, P6 ;  /* 0x00005d00041bca11 */ /* 0x000fc400030f0c1b */
[----:B------:R-:W-:Y:S01]  /*8940*/  @!P3 LEA.HI.X R171, R0, c[0x0][0x174], R5, 0x1, P1 ;  /* 0x00005d0000abba11 */ /* 0x000fe200008f0c05 */
[----:B------:R-:W-:Y:S01]  /*8950*/  @!PT LDS RZ, [RZ] ;  /* 0x00000000fffff984 */ /* 0x000fe20000000800 */
[----:B------:R-:W-:Y:S01]  /*8960*/  @!PT LDS RZ, [RZ] ;  /* 0x00000000fffff984 */ /* 0x000fe20000000800 */
[----:B------:R-:W-:Y:S01]  /*8970*/  @!PT LDS RZ, [RZ] ;  /* 0x00000000fffff984 */ /* 0x000fe20000000800 */
[----:B------:R5:W-:Y:S01]  /*8980*/  @!P2 LDGSTS.E.BYPASS.LTC128B.128 [R238+0x16800], [R12.64+0x180] ;  /* 0x168001800ceeafae */ /* 0x000be2000b901d60 */
[----:B------:R-:W-:Y:S01]  /*8990*/  @!P2 LEA.HI.X R9, R9, c[0x0][0x174], R168, 0x1, P0 ;  /* 0x00005d000909aa11 */ /* 0x000fe200000f0ca8 */
[----:B------:R-:W-:Y:S02]  /*89a0*/  IMAD.U32 R0, RZ, RZ, UR28 ;  /* 0x0000001cff007e24 */ /* 0x000fe4000f8e00ff */
[----:B------:R-:W-:Y:S04]  /*89b0*/  @P5 STS.128 [R238+0x11000], RZ ;  /* 0x011000ffee005388 */ /* 0x000fe80000000c00 */
[----:B------:R-:W-:Y:S01]  /*89c0*/  @!PT LDS RZ, [RZ] ;  /* 0x00000000fffff984 */ /* 0x000fe20000000800 */
[----:B------:R-:W-:Y:S01]  /*89d0*/  @!PT LDS RZ, [RZ] ;  /* 0x00000000fffff984 */ /* 0x000fe20000000800 */
[----:B------:R-:W-:Y:S01]  /*89e0*/  @!PT LDS RZ, [RZ] ;  /* 0x00000000fffff984 */ /* 0x000fe20000000800 */
[----:B------:R1:W-:Y:S04]  /*89f0*/  @!P5 LDGSTS.E.BYPASS.LTC128B.128 [R238+0x11000], [R22.64] ;  /* 0x1100000016eedfae */ /* 0x0003e8000b901d60 */
[----:B------:R-:W-:Y:S04]  /*8a00*/  @P4 STS.128 [R238+0x13000], RZ ;  /* 0x013000ffee004388 */ /* 0x000fe80000000c00 */
[----:B------:R-:W-:Y:S01]  /*8a10*/  @!PT LDS RZ, [RZ] ;  /* 0x00000000fffff984 */ /* 0x000fe20000000800 */
[----:B------:R-:W-:Y:S01]  /*8a20*/  @!PT LDS RZ, [RZ] ;  /* 0x00000000fffff984 */ /* 0x000fe20000000800 */
[----:B------:R-:W-:Y:S01]  /*8a30*/  @!PT LDS RZ, [RZ] ;  /* 0x00000000fffff984 */ /* 0x000fe20000000800 */
[----:B------:R1:W-:Y:S04]  /*8a40*/  @!P4 LDGSTS.E.BYPASS.LTC128B.128 [R238+0x13000], [R20.64+0x80] ;  /* 0x1300008014eecfae */ /* 0x0003e8000b901d60 */
        /* <DEDUP_REMOVED lines=30> */
[----:B------:R-:W-:Y:S04]  /*8c30*/  LDSM.16.M88.4 R172, [R234] ;  /* 0x00000000eaac783b */ /* 0x000fe80000000200 */
[----:B-----5:R-:W3:Y:S04]  /*8c40*/  LDSM.16.M88.4 R12, [R233+0x8000] ;  /* 0x00800000e90c783b */ /* 0x020ee80000000200 */
[----:B------:R-:W5:Y:S04]  /*8c50*/  LDSM.16.M88.4 R4, [R233+0x8800] ;  /* 0x00880000e904783b */ /* 0x000f680000000200 */
[----:B------:R-:W5:Y:S04]  /*8c60*/  LDSM.16.M88.4 R180, [R233+0x9000] ;  /* 0x00900000e9b4783b */ /* 0x000f680000000200 */
[----:B-1----:R-:W1:Y:S04]  /*8c70*/  LDSM.16.M88.4 R20, [R233+0x9800] ;  /* 0x00980000e914783b */ /* 0x002e680000000200 */
[----:B------:R-:W-:Y:S04]  /*8c80*/  LDSM.16.M88.4 R32, [R232] ;  /* 0x00000000e820783b */ /* 0x000fe80000000200 */
[----:B------:R-:W1:Y:S04]  /*8c90*/  LDSM.16.M88.4 R188, [R231] ;  /* 0x00000000e7bc783b */ /* 0x000e680000000200 */
[----:B----4-:R-:W4:Y:S04]  /*8ca0*/  LDSM.16.M88.4 R24, [R223] ;  /* 0x00000000df18783b */ /* 0x010f280000000200 */
[----:B------:R-:W1:Y:S04]  /*8cb0*/  LDSM.16.M88.4 R196, [R222] ;  /* 0x00000000dec4783b */ /* 0x000e680000000200 */
[----:B------:R-:W1:Y:S04]  /*8cc0*/  LDSM.16.M88.4 R168, [R221] ;  /* 0x00000000dda8783b */ /* 0x000e680000000200 */
[----:B--2---:R-:W-:Y:S01]  /*8cd0*/  LDSM.16.M88.4 R28, [R227+0x8000] ;  /* 0x00800000e31c783b */ /* 0x004fe20000000200 */
[C---:B---3--:R-:W-:Y:S03]  /*8ce0*/  HMMA.16816.F32.BF16 R16, R172.reuse, R12, RZ ;  /* 0x0000000cac10723c */ /* 0x048fe600000418ff */
[----:B------:R-:W-:Y:S04]  /*8cf0*/  LDSM.16.M88.4 R192, [R227+0x8800] ;  /* 0x00880000e3c0783b */ /* 0x000fe80000000200 */
[----:B------:R-:W0:Y:S01]  /*8d00*/  LDGDEPBAR ;  /* 0x00000000000079af */ /* 0x000e220000000000 */
[C---:B------:R-:W-:Y:S08]  /*8d10*/  HMMA.16816.F32.BF16 R12, R172.reuse, R14, RZ ;  /* 0x0000000eac0c723c */ /* 0x040ff000000418ff */
[C---:B-----5:R-:W-:Y:S08]  /*8d20*/  HMMA.16816.F32.BF16 R8, R172.reuse, R4, RZ ;  /* 0x00000004ac08723c */ /* 0x060ff000000418ff */
[C---:B------:R-:W-:Y:S08]  /*8d30*/  HMMA.16816.F32.BF16 R184, R172.reuse, R180, RZ ;  /* 0x000000b4acb8723c */ /* 0x040ff000000418ff */
[C---:B------:R-:W-:Y:S08]  /*8d40*/  HMMA.16816.F32.BF16 R4, R172.reuse, R6, RZ ;  /* 0x00000006ac04723c */ /* 0x040ff000000418ff */
[C---:B------:R-:W-:Y:S08]  /*8d50*/  HMMA.16816.F32.BF16 R180, R172.reuse, R182, RZ ;  /* 0x000000b6acb4723c */ /* 0x040ff000000418ff */
[C---:B-1----:R-:W-:Y:S08]  /*8d60*/  HMMA.16816.F32.BF16 R176, R172.reuse, R20, RZ ;  /* 0x00000014acb0723c */ /* 0x042ff000000418ff */
[----:B------:R-:W-:Y:S01]  /*8d70*/  HMMA.16816.F32.BF16 R172, R172, R22, RZ ;  /* 0x00000016acac723c */ /* 0x000fe200000418ff */
[----:B------:R-:W1:Y:S07]  /*8d80*/  LDSM.16.M88.4 R20, [R230] ;  /* 0x00000000e614783b */ /* 0x000e6e0000000200 */
[C---:B------:R-:W-:Y:S08]  /*8d90*/  HMMA.16816.F32.BF16 R16, R32.reuse, R188, R16 ;  /* 0x000000bc2010723c */ /* 0x040ff00000041810 */
[C---:B------:R-:W-:Y:S01]  /*8da0*/  HMMA.16816.F32.BF16 R12, R32.reuse, R190, R12 ;  /* 0x000000be200c723c */ /* 0x040fe2000004180c */
[----:B------:R-:W2:Y:S07]  /*8db0*/  LDSM.16.M88.4 R188, [R227+0x9000] ;  /* 0x00900000e3bc783b */ /* 0x000eae0000000200 */
[C---:B----4-:R-:W-:Y:S08]  /*8dc0*/  HMMA.16816.F32.BF16 R8, R32.reuse, R24, R8 ;  /* 0x000000182008723c */ /* 0x050ff00000041808 */
[C---:B------:R-:W-:Y:S01]  /*8dd0*/  HMMA.16816.F32.BF16 R4, R32.reuse, R26, R4 ;  /* 0x0000001a2004723c */ /* 0x040fe20000041804 */
[----:B------:R-:W3:Y:S07]  /*8de0*/  LDSM.16.M88.4 R24, [R227+0x9800] ;  /* 0x00980000e318783b */ /* 0x000eee0000000200 */
[C---:B------:R-:W-:Y:S08]  /*8df0*/  HMMA.16816.F32.BF16 R184, R32.reuse, R196, R184 ;  /* 0x000000c420b8723c */ /* 0x040ff000000418b8 */
[C---:B------:R-:W-:Y:S01]  /*8e00*/  HMMA.16816.F32.BF16 R180, R32.reuse, R198, R180 ;  /* 0x000000c620b4723c */ /* 0x040fe200000418b4 */
[----:B------:R-:W-:Y:S07]  /*8e10*/  LDSM.16.M88.4 R196, [R220+0x1000] ;  /* 0x00100000dcc4783b */ /* 0x000fee0000000200 */
[C---:B------:R-:W-:Y:S08]  /*8e20*/  HMMA.16816.F32.BF16 R176, R32.reuse, R168, R176 ;  /* 0x000000a820b0723c */ /* 0x040ff000000418b0 */
[----:B------:R-:W-:Y:S01]  /*8e30*/  HMMA.16816.F32.BF16 R172, R32, R170, R172 ;  /* 0x000000aa20ac723c */ /* 0x000fe200000418ac */
[----:B------:R-:W-:Y:S04]  /*8e40*/  LDSM.16.M88.4 R32, [R229] ;  /* 0x00000000e520783b */ /* 0x000fe80000000200 */
[----:B------:R-:W4:Y:S03]  /*8e50*/  LDSM.16.M88.4 R168, [R220] ;  /* 0x00000000dca8783b */ /* 0x000f260000000200 */
[C---:B-1----:R-:W-:Y:S08]  /*8e60*/  HMMA.16816.F32.BF16 R16, R20.reuse, R28, R16 ;  /* 0x0000001c1410723c */ /* 0x042ff00000041810 */
[C---:B------:R-:W-:Y:S01]  /*8e70*/  HMMA.16816.F32.BF16 R12, R20.reuse, R30, R12 ;  /* 0x0000001e140c723c */ /* 0x040fe2000004180c */
[----:B------:R-:W1:Y:S07]  /*8e80*/  LDSM.16.M88.4 R28, [R220+0x800] ;  /* 0x00080000dc1c783b */ /* 0x000e6e0000000200 */
[C---:B------:R-:W-:Y:S08]  /*8e90*/  HMMA.16816.F32.BF16 R8, R20.reuse, R192, R8 ;  /* 0x000000c01408723c */ /* 0x040ff00000041808 */
[C---:B------:R-:W-:Y:S01]  /*8ea0*/  HMMA.16816.F32.BF16 R4, R20.reuse, R194, R4 ;  /* 0x000000c21404723c */ /* 0x040fe20000041804 */
[----:B------:R-:W-:Y:S07]  /*8eb0*/  LDSM.16.M88.4 R192, [R233+0xa800] ;  /* 0x00a80000e9c0783b */ /* 0x000fee0000000200 */
[C---:B--2---:R-:W-:Y:S08]  /*8ec0*/  HMMA.16816.F32.BF16 R184, R20.reuse, R188, R184 ;  /* 0x000000bc14b8723c */ /* 0x044ff000000418b8 */
[C---:B------:R-:W-:Y:S01]  /*8ed0*/  HMMA.16816.F32.BF16 R180, R20.reuse, R190, R180 ;  /* 0x000000be14b4723c */ /* 0x040fe200000418b4 */
[----:B------:R-:W2:Y:S07]  /*8ee0*/  LDSM.16.M88.4 R188, [R220+0x1800] ;  /* 0x00180000dcbc783b */ /* 0x000eae0000000200 */
[C---:B---3--:R-:W-:Y:S08]  /*8ef0*/  HMMA.16816.F32.BF16 R176, R20.reuse, R24, R176 ;  /* 0x0000001814b0723c */ /* 0x048ff000000418b0 */
[----:B------:R-:W-:Y:S01]  /*8f00*/  HMMA.16816.F32.BF16 R172, R20, R26, R172 ;  /* 0x0000001a14ac723c */ /* 0x000fe200000418ac */
[----:B------:R-:W-:Y:S04]  /*8f10*/  LDSM.16.M88.4 R20, [R234+0x2000] ;  /* 0x00200000ea14783b */ /* 0x000fe80000000200 */
[----:B------:R-:W3:Y:S03]  /*8f20*/  LDSM.16.M88.4 R24, [R233+0xa000] ;  /* 0x00a00000e918783b */ /* 0x000ee60000000200 */
[C---:B----4-:R-:W-:Y:S08]  /*8f30*/  HMMA.16816.F32.BF16 R16, R32.reuse, R168, R16 ;  /* 0x000000a82010723c */ /* 0x050ff00000041810 */
[C---:B------:R-:W-:Y:S01]  /*8f40*/  HMMA.16816.F32.BF16 R12, R32.reuse, R170, R12 ;  /* 0x000000aa200c723c */ /* 0x040fe2000004180c */
[----:B------:R-:W4:Y:S07]  /*8f50*/  LDSM.16.M88.4 R168, [R233+0xb000] ;  /* 0x00b00000e9a8783b */ /* 0x000f2e0000000200 */
[C---:B-1----:R-:W-:Y:S08]  /*8f60*/  HMMA.16816.F32.BF16 R8, R32.reuse, R28, R8 ;  /* 0x0000001c2008723c */ /* 0x042ff00000041808 */
[C---:B------:R-:W-:Y:S01]  /*8f70*/  HMMA.16816.F32.BF16 R4, R32.reuse, R30, R4 ;  /* 0x0000001e2004723c */ /* 0x040fe20000041804 */
[----:B------:R-:W1:Y:S07]  /*8f80*/  LDSM.16.M88.4 R28, [R233+0xb800] ;  /* 0x00b80000e91c783b */ /* 0x000e6e0000000200 */
[C---:B------:R-:W-:Y:S08]  /*8f90*/  HMMA.16816.F32.BF16 R184, R32.reuse, R196, R184 ;  /* 0x000000c420b8723c */ /* 0x040ff000000418b8 */
[C---:B------:R-:W-:Y:S01]  /*8fa0*/  HMMA.16816.F32.BF16 R180, R32.reuse, R198, R180 ;  /* 0x000000c620b4723c */ /* 0x040fe200000418b4 */
[----:B------:R-:W-:Y:S07]  /*8fb0*/  LDSM.16.M88.4 R196, [R217] ;  /* 0x00000000d9c4783b */ /* 0x000fee0000000200 */
[C---:B--2---:R-:W-:Y:S08]  /*8fc0*/  HMMA.16816.F32.BF16 R176, R32.reuse, R188, R176 ;  /* 0x000000bc20b0723c */ /* 0x044ff000000418b0 */
[----:B------:R-:W-:Y:S01]  /*8fd0*/  HMMA.16816.F32.BF16 R172, R32, R190, R172 ;  /* 0x000000be20ac723c */ /* 0x000fe200000418ac */
[----:B------:R-:W-:Y:S04]  /*8fe0*/  LDSM.16.M88.4 R32, [R232+0x2000] ;  /* 0x00200000e820783b */ /* 0x000fe80000000200 */
[----:B------:R-:W2:Y:S03]  /*8ff0*/  LDSM.16.M88.4 R188, [R219] ;  /* 0x00000000dbbc783b */ /* 0x000ea60000000200 */
[C---:B---3--:R-:W-:Y:S08]  /*9000*/  HMMA.16816.F32.BF16 R16, R20.reuse, R24, R16 ;  /* 0x000000181410723c */ /* 0x048ff00000041810 */
[C---:B------:R-:W-:Y:S01]  /*9010*/  HMMA.16816.F32.BF16 R12, R20.reuse, R26, R12 ;  /* 0x0000001a140c723c */ /* 0x040fe2000004180c */
[----:B------:R-:W3:Y:S07]  /*9020*/  LDSM.16.M88.4 R24, [R218] ;  /* 0x00000000da18783b */ /* 0x000eee0000000200 */
[C---:B------:R-:W-:Y:S08]  /*9030*/  HMMA.16816.F32.BF16 R8, R20.reuse, R192, R8 ;  /* 0x000000c01408723c */ /* 0x040ff00000041808 */
[C---:B------:R-:W-:Y:S01]  /*9040*/  HMMA.16816.F32.BF16 R4, R20.reuse, R194, R4 ;  /* 0x000000c21404723c */ /* 0x040fe20000041804 */
[----:B------:R-:W-:Y:S07]  /*9050*/  LDSM.16.M88.4 R192, [R227+0xa800] ;  /* 0x00a80000e3c0783b */ /* 0x000fee0000000200 */
[C---:B----4-:R-:W-:Y:S08]  /*9060*/  HMMA.16816.F32.BF16 R184, R20.reuse, R168, R184 ;  /* 0x000000a814b8723c */ /* 0x050ff000000418b8 */
[C---:B------:R-:W-:Y:S01]  /*9070*/  HMMA.16816.F32.BF16 R180, R20.reuse, R170, R180 ;  /* 0x000000aa14b4723c */ /* 0x040fe200000418b4 */
[----:B------:R-:W4:Y:S07]  /*9080*/  LDSM.16.M88.4 R168, [R216] ;  /* 0x00000000d8a8783b */ /* 0x000f2e0000000200 */
[C---:B-1----:R-:W-:Y:S08]  /*9090*/  HMMA.16816.F32.BF16 R176, R20.reuse, R28, R176 ;  /* 0x0000001c14b0723c */ /* 0x042ff000000418b0 */
[----:B------:R-:W-:Y:S01]  /*90a0*/  HMMA.16816.F32.BF16 R172, R20, R30, R172 ;  /* 0x0000001e14ac723c */ /* 0x000fe200000418ac */
[----:B------:R-:W-:Y:S04]  /*90b0*/  LDSM.16.M88.4 R20, [R230+0x2000] ;  /* 0x00200000e614783b */ /* 0x000fe80000000200 */
[----:B------:R-:W1:Y:S03]  /*90c0*/  LDSM.16.M88.4 R28, [R227+0xa000] ;  /* 0x00a00000e31c783b */ /* 0x000e660000000200 */
[C---:B--2---:R-:W-:Y:S08]  /*90d0*/  HMMA.16816.F32.BF16 R16, R32.reuse, R188, R16 ;  /* 0x000000bc2010723c */ /* 0x044ff00000041810 */
[C---:B------:R-:W-:Y:S01]  /*90e0*/  HMMA.16816.F32.BF16 R12, R32.reuse, R190, R12 ;  /* 0x000000be200c723c */ /* 0x040fe2000004180c */
[----:B------:R-:W2:Y:S07]  /*90f0*/  LDSM.16.M88.4 R188, [R227+0xb000] ;  /* 0x00b00000e3bc783b */ /* 0x000eae0000000200 */
[C---:B---3--:R-:W-:Y:S08]  /*9100*/  HMMA.16816.F32.BF16 R8, R32.reuse, R24, R8 ;  /* 0x000000182008723c */ /* 0x048ff00000041808 */
[C---:B------:R-:W-:Y:S01]  /*9110*/  HMMA.16816.F32.BF16 R4, R32.reuse, R26, R4 ;  /* 0x0000001a2004723c */ /* 0x040fe20000041804 */
[----:B------:R-:W3:Y:S07]  /*9120*/  LDSM.16.M88.4 R24, [R227+0xb800] ;  /* 0x00b80000e318783b */ /* 0x000eee0000000200 */
[C---:B------:R-:W-:Y:S08]  /*9130*/  HMMA.16816.F32.BF16 R184, R32.reuse, R196, R184 ;  /* 0x000000c420b8723c */ /* 0x040ff000000418b8 */
[C---:B------:R-:W-:Y:S01]  /*9140*/  HMMA.16816.F32.BF16 R180, R32.reuse, R198, R180 ;  /* 0x000000c620b4723c */ /* 0x040fe200000418b4 */
[----:B------:R-:W-:Y:S07]  /*9150*/  LDSM.16.M88.4 R196, [R220+0x3000] ;  /* 0x00300000dcc4783b */ /* 0x000fee0000000200 */
[C---:B----4-:R-:W-:Y:S08]  /*9160*/  HMMA.16816.F32.BF16 R176, R32.reuse, R168, R176 ;  /* 0x000000a820b0723c */ /* 0x050ff000000418b0 */
[----:B------:R-:W-:Y:S01]  /*9170*/  HMMA.16816.F32.BF16 R172, R32, R170, R172 ;  /* 0x000000aa20ac723c */ /* 0x000fe200000418ac */
[----:B------:R-:W-:Y:S04]  /*9180*/  LDSM.16.M88.4 R32, [R229+0x2000] ;  /* 0x00200000e520783b */ /* 0x000fe80000000200 */
[----:B------:R-:W4:Y:S03]  /*9190*/  LDSM.16.M88.4 R168, [R220+0x2000] ;  /* 0x00200000dca8783b */ /* 0x000f260000000200 */
        /* <DEDUP_REMOVED lines=31> */
[----:B------:R-:W5:Y:S07]  /*9390*/  LDSM.16.M88.4 R192, [R212] ;  /* 0x00000000d4c0783b */ /* 0x000f6e0000000200 */
[C---:B----4-:R-:W-:Y:S08]  /*93a0*/  HMMA.16816.F32.BF16 R184, R20.reuse, R168, R184 ;  /* 0x000000a814b8723c */ /* 0x050ff000000418b8 */
[C---:B------:R-:W-:Y:S01]  /*93b0*/  HMMA.16816.F32.BF16 R180, R20.reuse, R170, R180 ;  /* 0x000000aa14b4723c */ /* 0x040fe200000418b4 */
[----:B------:R-:W-:Y:S07]  /*93c0*/  LDSM.16.M88.4 R168, [R227+0xc800] ;  /* 0x00c80000e3a8783b */ /* 0x000fee0000000200 */
[C---:B-1----:R-:W-:Y:S08]  /*93d0*/  HMMA.16816.F32.BF16 R176, R20.reuse, R28, R176 ;  /* 0x0000001c14b0723c */ /* 0x042ff000000418b0 */
[----:B------:R-:W-:Y:S01]  /*93e0*/  HMMA.16816.F32.BF16 R172, R20, R30, R172 ;  /* 0x0000001e14ac723c */ /* 0x000fe200000418ac */
[----:B------:R-:W-:Y:S04]  /*93f0*/  LDSM.16.M88.4 R20, [R230+0x4000] ;  /* 0x00400000e614783b */ /* 0x000fe80000000200 */
[----:B------:R-:W1:Y:S03]  /*9400*/  LDSM.16.M88.4 R28, [R227+0xc000] ;  /* 0x00c00000e31c783b */ /* 0x000e660000000200 */
[C---:B--2---:R-:W-:Y:S08]  /*9410*/  HMMA.16816.F32.BF16 R16, R188.reuse, R32, R16 ;  /* 0x00000020bc10723c */ /* 0x044ff00000041810 */
[C---:B------:R-:W-:Y:S01]  /*9420*/  HMMA.16816.F32.BF16 R12, R188.reuse, R34, R12 ;  /* 0x00000022bc0c723c */ /* 0x040fe2000004180c */
[----:B------:R-:W-:Y:S07]  /*9430*/  LDSM.16.M88.4 R32, [R227+0xd000] ;  /* 0x00d00000e320783b */ /* 0x000fee0000000200 */
[C---:B---3--:R-:W-:Y:S08]  /*9440*/  HMMA.16816.F32.BF16 R8, R188.reuse, R24, R8 ;  /* 0x00000018bc08723c */ /* 0x048ff00000041808 */
[C---:B------:R-:W-:Y:S01]  /*9450*/  HMMA.16816.F32.BF16 R4, R188.reuse, R26, R4 ;  /* 0x0000001abc04723c */ /* 0x040fe20000041804 */
[----:B------:R-:W2:Y:S07]  /*9460*/  LDSM.16.M88.4 R24, [R227+0xd800] ;  /* 0x00d80000e318783b */ /* 0x000eae0000000200 */
[C---:B-----5:R-:W-:Y:S08]  /*9470*/  HMMA.16816.F32.BF16 R176, R188.reuse, R192, R176 ;  /* 0x000000c0bcb0723c */ /* 0x060ff000000418b0 */
[----:B------:R-:W-:Y:S01]  /*9480*/  HMMA.16816.F32.BF16 R172, R188, R194, R172 ;  /* 0x000000c2bcac723c */ /* 0x000fe200000418ac */
[----:B------:R-:W-:Y:S07]  /*9490*/  LDSM.16.M88.4 R192, [R220+0x4000] ;  /* 0x00400000dcc0783b */ /* 0x000fee0000000200 */
[C---:B-1----:R-:W-:Y:S08]  /*94a0*/  HMMA.16816.F32.BF16 R16, R20.reuse, R28, R16 ;  /* 0x0000001c1410723c */ /* 0x042ff00000041810 */
[----:B------:R-:W-:Y:S01]  /*94b0*/  HMMA.16816.F32.BF16 R12, R20, R30, R12 ;  /* 0x0000001e140c723c */ /* 0x000fe2000004180c */
[----:B------:R-:W1:Y:S07]  /*94c0*/  LDSM.16.M88.4 R28, [R229+0x4000] ;  /* 0x00400000e51c783b */ /* 0x000e6e0000000200 */
[C---:B------:R-:W-:Y:S08]  /*94d0*/  HMMA.16816.F32.BF16 R184, R188.reuse, R196, R184 ;  /* 0x000000c4bcb8723c */ /* 0x040ff000000418b8 */
[----:B------:R-:W-:Y:S01]  /*94e0*/  HMMA.16816.F32.BF16 R180, R188, R198, R180 ;  /* 0x000000c6bcb4723c */ /* 0x000fe200000418b4 */
[----:B------:R-:W3:Y:S04]  /*94f0*/  LDSM.16.M88.4 R188, [R220+0x4800] ;  /* 0x00480000dcbc783b */ /* 0x000ee80000000200 */
[----:B------:R-:W-:Y:S03]  /*9500*/  LDSM.16.M88.4 R196, [R234+0x6000] ;  /* 0x00600000eac4783b */ /* 0x000fe60000000200 */
[C---:B------:R-:W-:Y:S08]  /*9510*/  HMMA.16816.F32.BF16 R8, R20.reuse, R168, R8 ;  /* 0x000000a81408723c */ /* 0x040ff00000041808 */
[C---:B------:R-:W-:Y:S01]  /*9520*/  HMMA.16816.F32.BF16 R4, R20.reuse, R170, R4 ;  /* 0x000000aa1404723c */ /* 0x040fe20000041804 */
[----:B------:R-:W4:Y:S07]  /*9530*/  LDSM.16.M88.4 R168, [R220+0x5000] ;  /* 0x00500000dca8783b */ /* 0x000f2e0000000200 */
[C---:B--2---:R-:W-:Y:S08]  /*9540*/  HMMA.16816.F32.BF16 R176, R20.reuse, R24, R176 ;  /* 0x0000001814b0723c */ /* 0x044ff000000418b0 */
[C---:B------:R-:W-:Y:S01]  /*9550*/  HMMA.16816.F32.BF16 R172, R20.reuse, R26, R172 ;  /* 0x0000001a14ac723c */ /* 0x040fe200000418ac */
[----:B------:R-:W2:Y:S07]  /*9560*/  LDSM.16.M88.4 R24, [R233+0xe000] ;  /* 0x00e00000e918783b */ /* 0x000eae0000000200 */
[C---:B------:R-:W-:Y:S08]  /*9570*/  HMMA.16816.F32.BF16 R184, R20.reuse, R32, R184 ;  /* 0x0000002014b8723c */ /* 0x040ff000000418b8 */
[----:B------:R-:W-:Y:S01]  /*9580*/  HMMA.16816.F32.BF16 R180, R20, R34, R180 ;  /* 0x0000002214b4723c */ /* 0x000fe200000418b4 */
[----:B------:R-:W5:Y:S04]  /*9590*/  LDSM.16.M88.4 R32, [R220+0x5800] ;  /* 0x00580000dc20783b */ /* 0x000f680000000200 */
[----:B------:R-:W2:Y:S03]  /*95a0*/  LDSM.16.M88.4 R20, [R233+0xe800] ;  /* 0x00e80000e914783b */ /* 0x000ea60000000200 */
[C---:B-1----:R-:W-:Y:S08]  /*95b0*/  HMMA.16816.F32.BF16 R16, R28.reuse, R192, R16 ;  /* 0x000000c01c10723c */ /* 0x042ff00000041810 */
[C---:B------:R-:W-:Y:S01]  /*95c0*/  HMMA.16816.F32.BF16 R12, R28.reuse, R194, R12 ;  /* 0x000000c21c0c723c */ /* 0x040fe2000004180c */
[----:B------:R-:W1:Y:S07]  /*95d0*/  LDSM.16.M88.4 R192, [R233+0xf000] ;  /* 0x00f00000e9c0783b */ /* 0x000e6e0000000200 */
[C---:B---3--:R-:W-:Y:S08]  /*95e0*/  HMMA.16816.F32.BF16 R8, R28.reuse, R188, R8 ;  /* 0x000000bc1c08723c */ /* 0x048ff00000041808 */
[C---:B------:R-:W-:Y:S01]  /*95f0*/  HMMA.16816.F32.BF16 R4, R28.reuse, R190, R4 ;  /* 0x000000be1c04723c */ /* 0x040fe20000041804 */
[----:B------:R-:W3:Y:S07]  /*9600*/  LDSM.16.M88.4 R188, [R233+0xf800] ;  /* 0x00f80000e9bc783b */ /* 0x000eee0000000200 */
[C---:B----4-:R-:W-:Y:S08]  /*9610*/  HMMA.16816.F32.BF16 R184, R28.reuse, R168, R184 ;  /* 0x000000a81cb8723c */ /* 0x050ff000000418b8 */
[----:B------:R-:W-:Y:S01]  /*9620*/  HMMA.16816.F32.BF16 R180, R28, R170, R180 ;  /* 0x000000aa1cb4723c */ /* 0x000fe200000418b4 */
[----:B------:R-:W-:Y:S07]  /*9630*/  LDSM.16.M88.4 R168, [R232+0x6000] ;  /* 0x00600000e8a8783b */ /* 0x000fee0000000200 */
[C---:B--2---:R-:W-:Y:S08]  /*9640*/  HMMA.16816.F32.BF16 R16, R196.reuse, R24, R16 ;  /* 0x00000018c410723c */ /* 0x044ff00000041810 */
[----:B------:R-:W-:Y:S01]  /*9650*/  HMMA.16816.F32.BF16 R12, R196, R26, R12 ;  /* 0x0000001ac40c723c */ /* 0x000fe2000004180c */
[----:B------:R-:W2:Y:S07]  /*9660*/  LDSM.16.M88.4 R24, [R209] ;  /* 0x00000000d118783b */ /* 0x000eae0000000200 */
[C---:B-----5:R-:W-:Y:S08]  /*9670*/  HMMA.16816.F32.BF16 R176, R28.reuse, R32, R176 ;  /* 0x000000201cb0723c */ /* 0x060ff000000418b0 */
[----:B------:R-:W-:Y:S01]  /*9680*/  HMMA.16816.F32.BF16 R172, R28, R34, R172 ;  /* 0x000000221cac723c */ /* 0x000fe200000418ac */
[----:B------:R-:W4:Y:S04]  /*9690*/  LDSM.16.M88.4 R32, [R211] ;  /* 0x00000000d320783b */ /* 0x000f280000000200 */
[----:B------:R-:W5:Y:S03]  /*96a0*/  LDSM.16.M88.4 R28, [R210] ;  /* 0x00000000d21c783b */ /* 0x000f660000000200 */
[C---:B------:R-:W-:Y:S08]  /*96b0*/  HMMA.16816.F32.BF16 R8, R196.reuse, R20, R8 ;  /* 0x00000014c408723c */ /* 0x040ff00000041808 */
[C---:B------:R-:W-:Y:S01]  /*96c0*/  HMMA.16816.F32.BF16 R4, R196.reuse, R22, R4 ;  /* 0x00000016c404723c */ /* 0x040fe20000041804 */
[----:B------:R-:W4:Y:S07]  /*96d0*/  LDSM.16.M88.4 R20, [R208] ;  /* 0x00000000d014783b */ /* 0x000f2e0000000200 */
[C---:B-1----:R-:W-:Y:S08]  /*96e0*/  HMMA.16816.F32.BF16 R184, R196.reuse, R192, R184 ;  /* 0x000000c0c4b8723c */ /* 0x042ff000000418b8 */
[C---:B------:R-:W-:Y:S01]  /*96f0*/  HMMA.16816.F32.BF16 R180, R196.reuse, R194, R180 ;  /* 0x000000c2c4b4723c */ /* 0x040fe200000418b4 */
[----:B------:R-:W-:Y:S07]  /*9700*/  LDSM.16.M88.4 R192, [R220+0x6800] ;  /* 0x00680000dcc0783b */ /* 0x000fee0000000200 */
[C---:B---3--:R-:W-:Y:S08]  /*9710*/  HMMA.16816.F32.BF16 R176, R196.reuse, R188, R176 ;  /* 0x000000bcc4b0723c */ /* 0x048ff000000418b0 */
[----:B------:R-:W-:Y:S01]  /*9720*/  HMMA.16816.F32.BF16 R196, R196, R190, R172 ;  /* 0x000000bec4c4723c */ /* 0x000fe200000418ac */
[----:B------:R-:W-:Y:S04]  /*9730*/  LDSM.16.M88.4 R188, [R230+0x6000] ;  /* 0x00600000e6bc783b */ /* 0x000fe80000000200 */
[----:B------:R-:W1:Y:S03]  /*9740*/  LDSM.16.M88.4 R172, [R227+0xe000] ;  /* 0x00e00000e3ac783b */ /* 0x000e660000000200 */
[C---:B--2---:R-:W-:Y:S08]  /*9750*/  HMMA.16816.F32.BF16 R184, R168.reuse, R24, R184 ;  /* 0x00000018a8b8723c */ /* 0x044ff000000418b8 */
[C---:B------:R-:W-:Y:S01]  /*9760*/  HMMA.16816.F32.BF16 R180, R168.reuse, R26, R180 ;  /* 0x0000001aa8b4723c */ /* 0x040fe200000418b4 */
[----:B------:R-:W2:Y:S07]  /*9770*/  LDSM.16.M88.4 R24, [R227+0xe800] ;  /* 0x00e80000e318783b */ /* 0x000eae0000000200 */
[C---:B----4-:R-:W-:Y:S08]  /*9780*/  HMMA.16816.F32.BF16 R16, R168.reuse, R32, R16 ;  /* 0x00000020a810723c */ /* 0x050ff00000041810 */
[C---:B------:R-:W-:Y:S01]  /*9790*/  HMMA.16816.F32.BF16 R12, R168.reuse, R34, R12 ;  /* 0x00000022a80c723c */ /* 0x040fe2000004180c */
[----:B------:R-:W3:Y:S07]  /*97a0*/  LDSM.16.M88.4 R32, [R227+0xf800] ;  /* 0x00f80000e320783b */ /* 0x000eee0000000200 */
[C---:B-----5:R-:W-:Y:S08]  /*97b0*/  HMMA.16816.F32.BF16 R8, R168.reuse, R28, R8 ;  /* 0x0000001ca808723c */ /* 0x060ff00000041808 */
[C---:B------:R-:W-:Y:S01]  /*97c0*/  HMMA.16816.F32.BF16 R4, R168.reuse, R30, R4 ;  /* 0x0000001ea804723c */ /* 0x040fe20000041804 */
[----:B------:R-:W-:Y:S07]  /*97d0*/  LDSM.16.M88.4 R28, [R229+0x6000] ;  /* 0x00600000e51c783b */ /* 0x000fee0000000200 */
[C---:B------:R-:W-:Y:S08]  /*97e0*/  HMMA.16816.F32.BF16 R176, R168.reuse, R20, R176 ;  /* 0x00000014a8b0723c */ /* 0x040ff000000418b0 */
[----:B------:R-:W-:Y:S01]  /*97f0*/  HMMA.16816.F32.BF16 R196, R168, R22, R196 ;  /* 0x00000016a8c4723c */ /* 0x000fe200000418c4 */
[----:B------:R-:W4:Y:S04]  /*9800*/  LDSM.16.M88.4 R20, [R220+0x6000] ;  /* 0x00600000dc14783b */ /* 0x000f280000000200 */
[----:B------:R-:W5:Y:S03]  /*9810*/  LDSM.16.M88.4 R168, [R227+0xf000] ;  /* 0x00f00000e3a8783b */ /* 0x000f660000000200 */
[C---:B-1----:R-:W-:Y:S08]  /*9820*/  HMMA.16816.F32.BF16 R16, R188.reuse, R172, R16 ;  /* 0x000000acbc10723c */ /* 0x042ff00000041810 */
[C---:B------:R-:W-:Y:S08]  /*9830*/  HMMA.16816.F32.BF16 R12, R188.reuse, R174, R12 ;  /* 0x000000aebc0c723c */ /* 0x040ff0000004180c */
[C---:B--2---:R-:W-:Y:S08]  /*9840*/  HMMA.16816.F32.BF16 R8, R188.reuse, R24, R8 ;  /* 0x00000018bc08723c */ /* 0x044ff00000041808 */
[C---:B------:R-:W-:Y:S01]  /*9850*/  HMMA.16816.F32.BF16 R4, R188.reuse, R26, R4 ;  /* 0x0000001abc04723c */ /* 0x040fe20000041804 */
[----:B------:R-:W1:Y:S07]  /*9860*/  LDSM.16.M88.4 R24, [R220+0x7000] ;  /* 0x00700000dc18783b */ /* 0x000e6e0000000200 */
[----:B---3--:R-:W-:Y:S08]  /*9870*/  HMMA.16816.F32.BF16 R176, R188, R32, R176 ;  /* 0x00000020bcb0723c */ /* 0x008ff000000418b0 */
[C---:B----4-:R-:W-:Y:S08]  /*9880*/  HMMA.16816.F32.BF16 R16, R28.reuse, R20, R16 ;  /* 0x000000141c10723c */ /* 0x050ff00000041810 */
[----:B------:R-:W-:Y:S01]  /*9890*/  HMMA.16816.F32.BF16 R12, R28, R22, R12 ;  /* 0x000000161c0c723c */ /* 0x000fe2000004180c */
[----:B------:R-:W2:Y:S01]  /*98a0*/  LDSM.16.M88.4 R20, [R220+0x7800] ;  /* 0x00780000dc14783b */ /* 0x000ea20000000200 */
[----:B------:R-:W-:-:S06]  /*98b0*/  DEPBAR.LE SB0, 0x0 ;  /* 0x000080000000791a */ /* 0x000fcc0000000000 */
[C---:B-----5:R-:W-:Y:S07]  /*98c0*/  HMMA.16816.F32.BF16 R184, R188.reuse, R168, R184 ;  /* 0x000000a8bcb8723c */ /* 0x060fee00000418b8 */
[----:B------:R-:W-:Y:S01]  /*98d0*/  IMAD R169, R0, 0x40, R167 ;  /* 0x0000004000a97824 */ /* 0x000fe200078e02a7 */
[----:B------:R-:W-:Y:S04]  /*98e0*/  HMMA.16816.F32.BF16 R180, R188, R170, R180 ;  /* 0x000000aabcb4723c */ /* 0x000fe800000418b4 */
[----:B------:R-:W-:-:S04]  /*98f0*/  IADD3 R33, R169, 0x1, RZ ;  /* 0x00000001a9217810 */ /* 0x000fc80007ffe0ff */
[----:B------:R-:W-:Y:S01]  /*9900*/  HMMA.16816.F32.BF16 R8, R28, R192, R8 ;  /* 0x000000c01c08723c */ /* 0x000fe20000041808 */
[----:B------:R-:W-:Y:S01]  /*9910*/  BAR.SYNC.DEFER_BLOCKING 0x0 ;  /* 0x0000000000007b1d */ /* 0x000fe20000010000 */
[C---:B------:R-:W-:Y:S02]  /*9920*/  ISETP.GE.AND P0, PT, R33.reuse, R200, PT ;  /* 0x000000c82100720c */ /* 0x040fe40003f06270 */
[----:B------:R-:W-:Y:S02]  /*9930*/  ISETP.GE.AND P6, PT, R33, R2, PT ;  /* 0x000000022100720c */ /* 0x000fe40003fc6270 */
[----:B------:R-:W-:Y:S02]  /*9940*/  IADD3 R33, R169, 0x9, RZ ;  /* 0x00000009a9217810 */ /* 0x000fe40007ffe0ff */
[----:B------:R-:W-:Y:S01]  /*9950*/  HMMA.16816.F32.BF16 R196, R188, R34, R196 ;  /* 0x00000022bcc4723c */ /* 0x000fe200000418c4 */
[----:B------:R-:W-:Y:S02]  /*9960*/  FSEL R17, R17, -INF , !P0 ;  /* 0xff80000011117808 */ /* 0x000fe40004000000 */
[----:B------:R-:W-:-:S02]  /*9970*/  FSEL R0, R19, -INF , !P6 ;  /* 0xff80000013007808 */ /* 0x000fc40007000000 */
[-C--:B------:R-:W-:Y:S02]  /*9980*/  ISETP.GE.AND P6, PT, R33, R200.reuse, PT ;  /* 0x000000c82100720c */ /* 0x080fe40003fc6270 */
[----:B------:R-:W-:Y:S01]  /*9990*/  IADD3 R35, R169, 0x8, RZ ;  /* 0x00000008a9237810 */ /* 0x000fe20007ffe0ff */
[C---:B------:R-:W-:Y:S01]  /*99a0*/  HMMA.16816.F32.BF16 R4, R28.reuse, R194, R4 ;  /* 0x000000c21c04723c */ /* 0x040fe20000041804 */
[----:B------:R-:W-:Y:S02]  /*99b0*/  FSEL R13, R13, -INF , !P6 ;  /* 0xff8000000d0d7808 */ /* 0x000fe40007000000 */
[C---:B------:R-:W-:Y:S02]  /*99c0*/  ISETP.GE.AND P1, PT, R35.reuse, R200, PT ;  /* 0x000000c82300720c */ /* 0x040fe40003f26270 */
[----:B------:R-:W-:Y:S02]  /*99d0*/  ISETP.GE.AND P0, PT, R35, R2, PT ;  /* 0x000000022300720c */ /* 0x000fe40003f06270 */
[----:B------:R-:W-:Y:S01]  /*99e0*/  IADD3 R35, R169, 0x10, RZ ;  /* 0x00000010a9237810 */ /* 0x000fe20007ffe0ff */
[----:B-1----:R-:W-:Y:S01]  /*99f0*/  HMMA.16816.F32.BF16 R184, R28, R24, R184 ;  /* 0x000000181cb8723c */ /* 0x002fe200000418b8 */
[----:B------:R-:W-:-:S02]  /*9a00*/  FSEL R19, R12, -INF , !P1 ;  /* 0xff8000000c137808 */ /* 0x000fc40004800000 */
[----:B------:R-:W-:Y:S02]  /*9a10*/  ISETP.GE.AND P1, PT, R33, R2, PT ;  /* 0x000000022100720c */ /* 0x000fe40003f26270 */
[----:B------:R-:W-:Y:S02]  /*9a20*/  IADD3 R33, R169, 0x11, RZ ;  /* 0x00000011a9217810 */ /* 0x000fe40007ffe0ff */
[----:B------:R-:W-:Y:S01]  /*9a30*/  FSEL R14, R14, -INF , !P0 ;  /* 0xff8000000e0e7808 */ /* 0x000fe20004000000 */
[----:B------:R-:W-:Y:S01]  /*9a40*/  HMMA.16816.F32.BF16 R180, R28, R26, R180 ;  /* 0x0000001a1cb4723c */ /* 0x000fe200000418b4 */
[----:B------:R-:W-:Y:S02]  /*9a50*/  ISETP.GE.AND P0, PT, R35, R200, PT ;  /* 0x000000c82300720c */ /* 0x000fe40003f06270 */
[----:B------:R-:W-:Y:S02]  /*9a60*/  FSEL R12, R15, -INF , !P1 ;  /* 0xff8000000f0c7808 */ /* 0x000fe40004800000 */
[----:B------:R-:W-:-:S02]  /*9a70*/  ISETP.GE.AND P6, PT, R35, R2, PT ;  /* 0x000000022300720c */ /* 0x000fc40003fc6270 */
[----:B------:R-:W-:Y:S01]  /*9a80*/  ISETP.GE.AND P1, PT, R33, R200, PT ;  /* 0x000000c82100720c */ /* 0x000fe20003f26270 */
[C---:B--2---:R-:W-:Y:S01]  /*9a90*/  HMMA.16816.F32.BF16 R176, R28.reuse, R20, R176 ;  /* 0x000000141cb0723c */ /* 0x044fe200000418b0 */
[----:B------:R-:W-:Y:S02]  /*9aa0*/  IADD3 R15, R169, 0x18, RZ ;  /* 0x00000018a90f7810 */ /* 0x000fe40007ffe0ff */
[----:B------:R-:W-:Y:S02]  /*9ab0*/  FSEL R35, R8, -INF , !P0 ;  /* 0xff80000008237808 */ /* 0x000fe40004000000 */
[----:B------:R-:W-:Y:S02]  /*9ac0*/  ISETP.GE.AND P0, PT, R33, R2, PT ;  /* 0x000000022100720c */ /* 0x000fe40003f06270 */
[----:B------:R-:W-:Y:S01]  /*9ad0*/  FSEL R34, R10, -INF , !P6 ;  /* 0xff8000000a227808 */ /* 0x000fe20007000000 */
[----:B------:R-:W-:Y:S01]  /*9ae0*/  HMMA.16816.F32.BF16 R196, R28, R22, R196 ;  /* 0x000000161cc4723c */ /* 0x000fe200000418c4 */
[----:B------:R-:W-:-:S02]  /*9af0*/  FSEL R33, R9, -INF , !P1 ;  /* 0xff80000009217808 */ /* 0x000fc40004800000 */
[----:B------:R-:W-:Y:S02]  /*9b00*/  ISETP.GE.AND P6, PT, R15, R200, PT ;  /* 0x000000c80f00720c */ /* 0x000fe40003fc6270 */
[----:B------:R-:W-:Y:S02]  /*9b10*/  IADD3 R9, R169, 0x19, RZ ;  /* 0x00000019a9097810 */ /* 0x000fe40007ffe0ff */
[----:B------:R-:W-:Y:S02]  /*9b20*/  FSEL R26, R11, -INF , !P0 ;  /* 0xff8000000b1a7808 */ /* 0x000fe40004000000 */
[----:B------:R-:W-:Y:S02]  /*9b30*/  ISETP.GE.AND P1, PT, R15, R2, PT ;  /* 0x000000020f00720c */ /* 0x000fe40003f26270 */
[----:B------:R-:W-:Y:S02]  /*9b40*/  ISETP.GE.AND P0, PT, R9, R200, PT ;  /* 0x000000c80900720c */ /* 0x000fe40003f06270 */
[----:B------:R-:W-:-:S02]  /*9b50*/  FSEL R27, R4, -INF , !P6 ;  /* 0xff800000041b7808 */ /* 0x000fc40007000000 */
[----:B------:R-:W-:Y:S02]  /*9b60*/  IADD3 R11, R169, 0x20, RZ ;  /* 0x00000020a90b7810 */ /* 0x000fe40007ffe0ff */
[----:B------:R-:W-:Y:S02]  /*9b70*/  ISETP.GE.AND P6, PT, R9, R2, PT ;  /* 0x000000020900720c */ /* 0x000fe40003fc6270 */
[----:B------:R-:W-:Y:S02]  /*9b80*/  FSEL R24, R6, -INF , !P1 ;  /* 0xff80000006187808 */ /* 0x000fe40004800000 */
[----:B------:R-:W-:Y:S02]  /*9b90*/  FSEL R25, R5, -INF , !P0 ;  /* 0xff80000005197808 */ /* 0x000fe40004000000 */
[C---:B------:R-:W-:Y:S02]  /*9ba0*/  ISETP.GE.AND P1, PT, R11.reuse, R200, PT ;  /* 0x000000c80b00720c */ /* 0x040fe40003f26270 */
[----:B------:R-:W-:-:S02]  /*9bb0*/  ISETP.GE.AND P0, PT, R11, R2, PT ;  /* 0x000000020b00720c */ /* 0x000fc40003f06270 */
[----:B------:R-:W-:Y:S02]  /*9bc0*/  FSEL R32, R7, -INF , !P6 ;  /* 0xff80000007207808 */ /* 0x000fe40007000000 */
[C---:B------:R-:W-:Y:S02]  /*9bd0*/  IADD3 R5, R169.reuse, 0x21, RZ ;  /* 0x00000021a9057810 */ /* 0x040fe40007ffe0ff */
[----:B------:R-:W-:Y:S02]  /*9be0*/  IADD3 R7, R169, 0x28, RZ ;  /* 0x00000028a9077810 */ /* 0x000fe40007ffe0ff */
[----:B------:R-:W-:Y:S02]  /*9bf0*/  FSEL R205, R184, -INF , !P1 ;  /* 0xff800000b8cd7808 */ /* 0x000fe40004800000 */
[----:B------:R-:W-:Y:S02]  /*9c00*/  FSEL R246, R186, -INF , !P0 ;  /* 0xff800000baf67808 */ /* 0x000fe40004000000 */
[----:B------:R-:W-:-:S02]  /*9c10*/  ISETP.GE.AND P6, PT, R5, R200, PT ;  /* 0x000000c80500720c */ /* 0x000fc40003fc6270 */
[----:B------:R-:W-:Y:S02]  /*9c20*/  ISETP.GE.AND P1, PT, R5, R2, PT ;  /* 0x000000020500720c */ /* 0x000fe40003f26270 */
[----:B------:R-:W-:Y:S02]  /*9c30*/  ISETP.GE.AND P0, PT, R7, R200, PT ;  /* 0x000000c80700720c */ /* 0x000fe40003f06270 */
[----:B------:R-:W-:Y:S02]  /*9c40*/  IADD3 R5, R169, 0x29, RZ ;  /* 0x00000029a9057810 */ /* 0x000fe40007ffe0ff */
[----:B------:R-:W-:Y:S02]  /*9c50*/  FSEL R195, R185, -INF , !P6 ;  /* 0xff800000b9c37808 */ /* 0x000fe40007000000 */
[----:B------:R-:W-:Y:S02]  /*9c60*/  FSEL R193, R180, -INF , !P0 ;  /* 0xff800000b4c17808 */ /* 0x000fe40004000000 */
[----:B------:R-:W-:-:S02]  /*9c70*/  ISETP.GE.AND P6, PT, R7, R2, PT ;  /* 0x000000020700720c */ /* 0x000fc40003fc6270 */
[----:B------:R-:W-:Y:S02]  /*9c80*/  ISETP.GE.AND P0, PT, R5, R2, PT ;  /* 0x000000020500720c */ /* 0x000fe40003f06270 */
[----:B------:R-:W-:Y:S02]  /*9c90*/  IADD3 R7, R169, 0x31, RZ ;  /* 0x00000031a9077810 */ /* 0x000fe40007ffe0ff */
[----:B------:R-:W-:Y:S02]  /*9ca0*/  FSEL R204, R187, -INF , !P1 ;  /* 0xff800000bbcc7808 */ /* 0x000fe40004800000 */
[----:B------:R-:W-:Y:S02]  /*9cb0*/  FSEL R242, R183, -INF , !P0 ;  /* 0xff800000b7f27808 */ /* 0x000fe40004000000 */
[-C--:B------:R-:W-:Y:S02]  /*9cc0*/  ISETP.GE.AND P1, PT, R5, R200.reuse, PT ;  /* 0x000000c80500720c */ /* 0x080fe40003f26270 */
[----:B------:R-:W-:-:S02]  /*9cd0*/  ISETP.GE.AND P0, PT, R7, R200, PT ;  /* 0x000000c80700720c */ /* 0x000fc40003f06270 */
[----:B------:R-:W-:Y:S02]  /*9ce0*/  IADD3 R5, R169, 0x30, RZ ;  /* 0x00000030a9057810 */ /* 0x000fe40007ffe0ff */
[----:B------:R-:W-:Y:S02]  /*9cf0*/  FSEL R206, R182, -INF , !P6 ;  /* 0xff800000b6ce7808 */ /* 0x000fe40007000000 */
[----:B------:R-:W-:Y:S02]  /*9d00*/  FSEL R167, R177, -INF , !P0 ;  /* 0xff800000b1a77808 */ /* 0x000fe40004000000 */
[----:B------:R-:W-:Y:S02]  /*9d10*/  ISETP.GE.AND P6, PT, R5, R200, PT ;  /* 0x000000c80500720c */ /* 0x000fe40003fc6270 */
[----:B------:R-:W-:Y:S02]  /*9d20*/  FSEL R201, R181, -INF , !P1 ;  /* 0xff800000b5c97808 */ /* 0x000fe40004800000 */
[----:B------:R-:W-:-:S02]  /*9d30*/  ISETP.GE.AND P0, PT, R169, R2, PT ;  /* 0x00000002a900720c */ /* 0x000fc40003f06270 */
[-C--:B------:R-:W-:Y:S02]  /*9d40*/  ISETP.GE.AND P1, PT, R5, R2.reuse, PT ;  /* 0x000000020500720c */ /* 0x080fe40003f26270 */
[----:B------:R-:W-:Y:S02]  /*9d50*/  FSEL R187, R176, -INF , !P6 ;  /* 0xff800000b0bb7808 */ /* 0x000fe40007000000 */
[----:B------:R-:W-:Y:S02]  /*9d60*/  FSEL R18, R18, -INF , !P0 ;  /* 0xff80000012127808 */ /* 0x000fe40004000000 */
[----:B------:R-:W-:Y:S02]  /*9d70*/  ISETP.GE.AND P6, PT, R7, R2, PT ;  /* 0x000000020700720c */ /* 0x000fe40003fc6270 */
[----:B------:R-:W-:Y:S02]  /*9d80*/  FSEL R186, R178, -INF , !P1 ;  /* 0xff800000b2ba7808 */ /* 0x000fe40004800000 */
[----:B------:R-:W-:-:S02]  /*9d90*/  PLOP3.LUT P0, PT, PT, PT, UP0, 0x80, 0x0 ;  /* 0x000000000000781c */ /* 0x000fc40003f0f008 */
[CC--:B------:R-:W-:Y:S02]  /*9da0*/  ISETP.GE.AND P1, PT, R169.reuse, R200.reuse, PT ;  /* 0x000000c8a900720c */ /* 0x0c0fe40003f26270 */
[C---:B------:R-:W-:Y:S02]  /*9db0*/  IADD3 R7, R169.reuse, 0x38, RZ ;  /* 0x00000038a9077810 */ /* 0x040fe40007ffe0ff */
[----:B------:R-:W-:Y:S02]  /*9dc0*/  IADD3 R169, R169, 0x39, RZ ;  /* 0x00000039a9a97810 */ /* 0x000fe40007ffe0ff */
[----:B------:R-:W-:Y:S02]  /*9dd0*/  FSEL R182, R179, -INF , !P6 ;  /* 0xff800000b3b67808 */ /* 0x000fe40007000000 */
[----:B------:R-:W-:Y:S02]  /*9de0*/  FSEL R5, R16, -INF , !P1 ;  /* 0xff80000010057808 */ /* 0x000fe40004800000 */
[----:B------:R-:W-:-:S02]  /*9df0*/  ISETP.GE.AND P6, PT, R7, R200, PT ;  /* 0x000000c80700720c */ /* 0x000fc40003fc6270 */
[----:B------:R-:W-:Y:S02]  /*9e00*/  ISETP.GE.AND P1, PT, R169, R200, PT ;  /* 0x000000c8a900720c */ /* 0x000fe40003f26270 */
[----:B------:R-:W-:Y:S02]  /*9e10*/  FSEL R185, R196, -INF , !P6 ;  /* 0xff800000c4b97808 */ /* 0x000fe40007000000 */
[----:B------:R-:W-:Y:S02]  /*9e20*/  FSEL R183, R197, -INF , !P1 ;  /* 0xff800000c5b77808 */ /* 0x000fe40004800000 */
[-C--:B------:R-:W-:Y:S02]  /*9e30*/  ISETP.GE.AND P6, PT, R7, R2.reuse, PT ;  /* 0x000000020700720c */ /* 0x080fe40003fc6270 */
[----:B------:R-:W-:Y:S02]  /*9e40*/  ISETP.GE.AND P1, PT, R169, R2, PT ;  /* 0x00000002a900720c */ /* 0x000fe40003f26270 */
[----:B------:R-:W-:-:S02]  /*9e50*/  FSEL R184, R198, -INF , !P6 ;  /* 0xff800000c6b87808 */ /* 0x000fc40007000000 */
[----:B------:R-:W-:Y:S01]  /*9e60*/  FSEL R180, R199, -INF , !P1 ;  /* 0xff800000c7b47808 */ /* 0x000fe20004800000 */
[----:B------:R-:W-:Y:S05]  /*9e70*/  @!P0 BRA `(.L_x_724) ;  /* 0x00000f0000008947 */ /* 0x000fea0003800000 */
[----:B------:R-:W-:-:S13]  /*9e80*/  PLOP3.LUT P0, PT, PT, PT, UP6, 0x80, 0x0 ;  /* 0x000000000000781c */ /* 0x000fda0003f0f068 */
[----:B------:R-:W-:Y:S05]  /*9e90*/  @!P0 BRA `(.L_x_725) ;  /* 0x000004b000008947 */ /* 0x000fea0003800000 */
[----:B------:R-:W-:Y:S01]  /*9ea0*/  IABS R2, c[0x0][0x2d0] ;  /* 0x0000b40000027a13 */ /* 0x000fe20000000000 */
[----:B------:R-:W-:Y:S02]  /*9eb0*/  USHF.L.U32 UR5, UR28, 0x6, URZ ;  /* 0x000000061c057899 */ /* 0x000fe4000800063f */
[----:B------:R-:W-:Y:S01]  /*9ec0*/  UMOV UR14, URZ ;  /* 0x0000003f000e7c82 */ /* 0x000fe20008000000 */
[----:B------:R1:W2:Y:S01]  /*9ed0*/  R2UR UR4, R2 ;  /* 0x00000000020473c2 */ /* 0x0002a200000e0000 */
[----:B------:R-:W-:Y:S02]  /*9ee0*/  UIADD3 UR12, UR5, -0x40, URZ ;  /* 0xffffffc0050c7890 */ /* 0x000fe4000fffe03f */
        /* <DEDUP_REMOVED lines=15> */
[----:B--2---:R-:W-:-:S05]  /*9fe0*/  UIMAD.WIDE.U32 UR14, UR15, UR8, URZ ;  /* 0x000000080f0e72a5 */ /* 0x004fca000f8e003f */
[----:B------:R-:W-:Y:S02]  /*9ff0*/  UMOV UR13, UR17 ;  /* 0x00000011000d7c82 */ /* 0x000fe40008000000 */
[----:B------:R-:W-:Y:S02]  /*a000*/  UMOV UR11, UR15 ;  /* 0x0000000f000b7c82 */ /* 0x000fe40008000000 */
[----:B------:R-:W-:Y:S02]  /*a010*/  UIADD3 UR9, -UR13, URZ, URZ ;  /* 0x0000003f0d097290 */ /* 0x000fe4000fffe13f */
[----:B------:R-:W-:Y:S02]  /*a020*/  UIADD3 UR7, -UR11, URZ, URZ ;  /* 0x0000003f0b077290 */ /* 0x000fe4000fffe13f */
[----:B------:R-:W-:Y:S02]  /*a030*/  UIMAD UR9, UR4, UR9, UR10 ;  /* 0x00000009040972a4 */ /* 0x000fe4000f8e020a */
[----:B------:R-:W-:-:S02]  /*a040*/  UIMAD UR8, UR4, UR7, UR8 ;  /* 0x00000007040872a4 */ /* 0x000fc4000f8e0208 */
[----:B------:R-:W-:Y:S02]  /*a050*/  UISETP.GT.U32.AND UP2, UPT, UR4, UR9, UPT ;  /* 0x000000090400728c */ /* 0x000fe4000bf44070 */
[----:B------:R-:W-:Y:S02]  /*a060*/  UISETP.GT.U32.AND UP0, UPT, UR4, UR8, UPT ;  /* 0x000000080400728c */ /* 0x000fe4000bf04070 */
[----:B------:R-:W-:Y:S02]  /*a070*/  ULDC UR7, c[0x0][0x2d0] ;  /* 0x0000b40000077ab9 */ /* 0x000fe40000000800 */
[----:B------:R-:W-:Y:S02]  /*a080*/  ULOP3.LUT UR5, UR5, UR7, URZ, 0x3c, !UPT ;  /* 0x0000000705057292 */ /* 0x000fe4000f8e3c3f */
[----:B------:R-:W-:Y:S02]  /*a090*/  ULOP3.LUT UR12, UR12, UR7, URZ, 0x3c, !UPT ;  /* 0x000000070c0c7292 */ /* 0x000fe4000f8e3c3f */
[----:B------:R-:W-:-:S02]  /*a0a0*/  UISETP.GE.AND UP1, UPT, UR5, URZ, UPT ;  /* 0x0000003f0500728c */ /* 0x000fc4000bf26270 */
[----:B------:R-:W-:Y:S02]  /*a0b0*/  @!UP2 UIADD3 UR9, UR9, -UR4, URZ ;  /* 0x800000040909a290 */ /* 0x000fe4000fffe03f */
[----:B------:R-:W-:Y:S02]  /*a0c0*/  @!UP0 UIADD3 UR8, UR8, -UR4, URZ ;  /* 0x8000000408088290 */ /* 0x000fe4000fffe03f */
[----:B------:R-:W-:Y:S02]  /*a0d0*/  UISETP.GE.U32.AND UP4, UPT, UR9, UR4, UPT ;  /* 0x000000040900728c */ /* 0x000fe4000bf86070 */
[----:B------:R-:W-:Y:S02]  /*a0e0*/  UISETP.GE.U32.AND UP3, UPT, UR8, UR4, UPT ;  /* 0x000000040800728c */ /* 0x000fe4000bf66070 */
[----:B------:R-:W-:Y:S02]  /*a0f0*/  @!UP0 UIADD3 UR11, UR11, 0x1, URZ ;  /* 0x000000010b0b8890 */ /* 0x000fe4000fffe03f */
[----:B------:R-:W-:-:S02]  /*a100*/  UISETP.GE.AND UP0, UPT, UR12, URZ, UPT ;  /* 0x0000003f0c00728c */ /* 0x000fc4000bf06270 */
[----:B------:R-:W-:Y:S02]  /*a110*/  @!UP2 UIADD3 UR13, UR13, 0x1, URZ ;  /* 0x000000010d0da890 */ /* 0x000fe4000fffe03f */
[----:B------:R-:W-:Y:S02]  /*a120*/  UISETP.NE.AND UP2, UPT, URZ, UR7, UPT ;  /* 0x000000073f00728c */ /* 0x000fe4000bf45270 */
[----:B------:R-:W-:Y:S02]  /*a130*/  @UP4 UIADD3 UR13, UR13, 0x1, URZ ;  /* 0x000000010d0d4890 */ /* 0x000fe4000fffe03f */
[----:B------:R-:W-:Y:S02]  /*a140*/  @UP3 UIADD3 UR11, UR11, 0x1, URZ ;  /* 0x000000010b0b3890 */ /* 0x000fe4000fffe03f */
[----:B------:R-:W-:Y:S02]  /*a150*/  ULOP3.LUT UR4, URZ, UR7, URZ, 0x33, !UPT ;  /* 0x000000073f047292 */ /* 0x000fe4000f8e333f */
[----:B------:R-:W-:-:S02]  /*a160*/  @!UP1 UIADD3 UR13, -UR13, URZ, URZ ;  /* 0x0000003f0d0d9290 */ /* 0x000fc4000fffe13f */
[----:B------:R-:W-:Y:S02]  /*a170*/  @!UP0 UIADD3 UR11, -UR11, URZ, URZ ;  /* 0x0000003f0b0b8290 */ /* 0x000fe4000fffe13f */
        /* <DEDUP_REMOVED lines=9> */
[----:B------:R-:W3:Y:S01]  /*a210*/  LDG.E R2, [R6.64] ;  /* 0x0000002006027981 */ /* 0x000ee2000c1e1900 */
        /* <DEDUP_REMOVED lines=8> */
[----:B------:R-:W-:-:S03]  /*a2a0*/  UIADD3 UR13, UR13, UR5, URZ ;  /* 0x000000050d0d7290 */ /* 0x000fc6000fffe03f */
[----:B------:R-:W-:Y:S01]  /*a2b0*/  ULDC.64 UR4, c[0x0][0x180] ;  /* 0x0000600000047ab9 */ /* 0x000fe20000000a00 */
[----:B--2---:R-:W1:Y:S08]  /*a2c0*/  R2UR UR9, R4 ;  /* 0x00000000040973c2 */ /* 0x004e7000000e0000 */
[----:B---3--:R-:W1:Y:S02]  /*a2d0*/  R2UR UR8, R2 ;  /* 0x00000000020873c2 */ /* 0x008e6400000e0000 */
[----:B-1----:R-:W-:-:S04]  /*a2e0*/  UIADD3 UR8, -UR9, UR8, URZ ;  /* 0x0000000809087290 */ /* 0x002fc8000fffe13f */
[----:B------:R-:W-:Y:S02]  /*a2f0*/  USHF.R.S32.HI UR7, URZ, 0x1f, UR8 ;  /* 0x0000001f3f077899 */ /* 0x000fe40008011408 */
[----:B------:R-:W-:Y:S02]  /*a300*/  UIMAD.WIDE.U32 UR10, UR8, UR4, UR12 ;  /* 0x00000004080a72a5 */ /* 0x000fe4000f8e000c */
[----:B------:R-:W-:-:S04]  /*a310*/  UIMAD UR7, UR7, UR4, URZ ;  /* 0x00000004070772a4 */ /* 0x000fc8000f8e023f */
[----:B------:R-:W-:-:S04]  /*a320*/  UIMAD UR5, UR8, UR5, UR7 ;  /* 0x00000005080572a4 */ /* 0x000fc8000f8e0207 */
[----:B------:R-:W-:Y:S01]  /*a330*/  UIADD3 UR8, UR11, UR5, URZ ;  /* 0x000000050b087290 */ /* 0x000fe2000fffe03f */
[----:B------:R-:W-:Y:S05]  /*a340*/  BRA `(.L_x_726) ;  /* 0x0000003000007947 */ /* 0x000fea0003800000 */
.L_x_725:
[----:B------:R-:W-:Y:S02]  /*a350*/  ULDC UR10, c[0x0][0x198] ;  /* 0x00006600000a7ab9 */ /* 0x000fe40000000800 */
[----:B------:R-:W-:-:S04]  /*a360*/  ULEA UR10, -UR10, URZ, 0x6 ;  /* 0x0000003f0a0a7291 */ /* 0x000fc8000f8e313f */
[----:B------:R-:W-:-:S03]  /*a370*/  USHF.R.S32.HI UR8, URZ, 0x1f, UR10 ;  /* 0x0000001f3f087899 */ /* 0x000fc6000801140a */
.L_x_726:
[C---:B------:R-:W-:Y:S01]  /*a380*/  @!P4 IADD3 R9, P0, R166.reuse, UR10, RZ ;  /* 0x0000000aa609cc10 */ /* 0x040fe2000ff1e0ff */
[----:B------:R-:W-:Y:S01]  /*a390*/  UIADD3 UR4, UP1, UP0, UR24, UR10, UR24 ;  /* 0x0000000a18047290 */ /* 0x000fe2000f83e018 */
[C---:B------:R-:W-:Y:S01]  /*a3a0*/  @!P3 IADD3 R7, P1, R166.reuse, UR10, RZ ;  /* 0x0000000aa607bc10 */ /* 0x040fe2000ff3e0ff */
[----:B------:R-:W-:Y:S01]  /*a3b0*/  IMAD.U32 R6, RZ, RZ, UR8 ;  /* 0x00000008ff067e24 */ /* 0x000fe2000f8e00ff */
[----:B------:R-:W-:Y:S01]  /*a3c0*/  @!P4 IADD3.X R4, R165, UR8, RZ, P0, !PT ;  /* 0x00000008a504cc10 */ /* 0x000fe200087fe4ff */
[----:B------:R-:W-:Y:S01]  /*a3d0*/  UIADD3.X UR7, UR23, UR8, UR23, UP1, UP0 ;  /* 0x0000000817077290 */ /* 0x000fe20008fe0417 */
[----:B------:R-:W-:Y:S01]  /*a3e0*/  @!P4 LEA R174, P0, R9, c[0x0][0x168], 0x1 ;  /* 0x00005a0009aeca11 */ /* 0x000fe200078008ff */
[----:B------:R-:W-:Y:S01]  /*a3f0*/  UIADD3 UR5, UP1, UR24, UR4, URZ ;  /* 0x0000000418057290 */ /* 0x000fe2000ff3e03f */
[----:B------:R-:W-:Y:S01]  /*a400*/  @!P3 IADD3.X R2, R165, UR8, RZ, P1, !PT ;  /* 0x00000008a502bc10 */ /* 0x000fe20008ffe4ff */
[----:B------:R-:W-:Y:S01]  /*a410*/  VOTEU.ALL UP0, P5 ;  /* 0x00000000003f7886 */ /* 0x000fe20002800000 */
[----:B------:R-:W-:Y:S01]  /*a420*/  @!P4 LEA.HI.X R175, R9, c[0x0][0x16c], R4, 0x1, P0 ;  /* 0x00005b0009afca11 */ /* 0x000fe200000f0c04 */
[----:B------:R-:W-:Y:S01]  /*a430*/  IMAD.U32 R9, RZ, RZ, UR10 ;  /* 0x0000000aff097e24 */ /* 0x000fe2000f8e00ff */
[C---:B------:R-:W-:Y:S01]  /*a440*/  @!P3 LEA R30, P1, R7.reuse, c[0x0][0x168], 0x1 ;  /* 0x00005a00071eba11 */ /* 0x040fe200078208ff */
[----:B------:R1:W-:Y:S01]  /*a450*/  @P5 STS.128 [R238+0x8000], RZ ;  /* 0x008000ffee005388 */ /* 0x0003e20000000c00 */
[C---:B------:R-:W-:Y:S01]  /*a460*/  @!P2 IADD3 R11, P0, R166.reuse, UR10, RZ ;  /* 0x0000000aa60bac10 */ /* 0x040fe2000ff1e0ff */
[----:B------:R-:W-:Y:S01]  /*a470*/  @!UP0 UIADD3 UR11, UP2, UR24, UR10, URZ ;  /* 0x0000000a180b8290 */ /* 0x000fe2000ff5e03f */
[----:B------:R-:W-:Y:S01]  /*a480*/  @!P3 LEA.HI.X R31, R7, c[0x0][0x16c], R2, 0x1, P1 ;  /* 0x00005b00071fba11 */ /* 0x000fe200008f0c02 */
[----:B------:R-:W-:Y:S01]  /*a490*/  IMAD.U32 R2, RZ, RZ, UR8 ;  /* 0x00000008ff027e24 */ /* 0x000fe2000f8e00ff */
[----:B------:R-:W-:Y:S01]  /*a4a0*/  @!P2 IADD3.X R4, R165, UR8, RZ, P0, !PT ;  /* 0x00000008a504ac10 */ /* 0x000fe200087fe4ff */
[----:B------:R-:W-:Y:S01]  /*a4b0*/  @!UP0 UIADD3.X UR9, UR23, UR8, URZ, UP2, !UPT ;  /* 0x0000000817098290 */ /* 0x000fe200097fe43f */
[----:B------:R-:W-:Y:S01]  /*a4c0*/  @!P2 LEA R28, P0, R11, c[0x0][0x168], 0x1 ;  /* 0x00005a000b1caa11 */ /* 0x000fe200078008ff */
[----:B------:R-:W-:Y:S01]  /*a4d0*/  BSSY B0, `(.L_x_727) ;  /* 0x0000085000007945 */ /* 0x000fe20003800000 */
[----:B------:R-:W-:-:S02]  /*a4e0*/  @!P4 IADD3 R7, P6, P1, R166, UR24, R9 ;  /* 0x00000018a607cc10 */ /* 0x000fc4000f9de009 */
[----:B------:R-:W-:Y:S02]  /*a4f0*/  @!P2 LEA.HI.X R29, R11, c[0x0][0x16c], R4, 0x1, P0 ;  /* 0x00005b000b1daa11 */ /* 0x000fe400000f0c04 */
[----:B------:R-:W-:Y:S02]  /*a500*/  @!P4 IADD3.X R4, R165, UR23, R2, P6, P1 ;  /* 0x00000017a504cc10 */ /* 0x000fe4000b7e2402 */
[C---:B------:R-:W-:Y:S02]  /*a510*/  @!P4 LEA R172, P6, R7.reuse, c[0x0][0x168], 0x1 ;  /* 0x00005a0007acca11 */ /* 0x040fe400078c08ff */
[----:B------:R-:W-:Y:S02]  /*a520*/  @!P3 IADD3 R11, P1, P0, R166, UR24, R9 ;  /* 0x00000018a60bbc10 */ /* 0x000fe4000f83e009 */
[----:B------:R-:W-:Y:S01]  /*a530*/  @!P4 LEA.HI.X R173, R7, c[0x0][0x16c], R4, 0x1, P6 ;  /* 0x00005b0007adca11 */ /* 0x000fe200030f0c04 */
[----:B------:R-:W-:Y:S01]  /*a540*/  IMAD.U32 R7, RZ, RZ, UR4 ;  /* 0x00000004ff077e24 */ /* 0x000fe2000f8e00ff */
[----:B------:R-:W-:-:S02]  /*a550*/  @!P3 IADD3.X R4, R165, UR23, R2, P1, P0 ;  /* 0x00000017a504bc10 */ /* 0x000fc40008fe0402 */
[----:B------:R-:W-:Y:S02]  /*a560*/  @!P3 LEA R22, P1, R11, c[0x0][0x168], 0x1 ;  /* 0x00005a000b16ba11 */ /* 0x000fe400078208ff */
[-C--:B------:R-:W-:Y:S02]  /*a570*/  @!P5 LEA R176, P0, R9, R244.reuse, 0x1 ;  /* 0x000000f409b0d211 */ /* 0x080fe400078008ff */
[----:B------:R-:W-:Y:S01]  /*a580*/  @!P3 LEA.HI.X R23, R11, c[0x0][0x16c], R4, 0x1, P1 ;  /* 0x00005b000b17ba11 */ /* 0x000fe200008f0c04 */
[----:B------:R-:W-:Y:S01]  /*a590*/  IMAD.U32 R4, RZ, RZ, UR7 ;  /* 0x00000007ff047e24 */ /* 0x000fe2000f8e00ff */
[-C--:B------:R-:W-:Y:S02]  /*a5a0*/  @!P5 LEA.HI.X R177, R9, R243.reuse, R6, 0x1, P0 ;  /* 0x000000f309b1d211 */ /* 0x080fe400000f0c06 */
[C---:B------:R-:W-:Y:S02]  /*a5b0*/  @!P5 LEA R170, P6, R7.reuse, R244, 0x1 ;  /* 0x000000f407aad211 */ /* 0x040fe400078c08ff */
[----:B------:R-:W-:Y:S01]  /*a5c0*/  @!P2 IADD3 R9, P1, P0, R166, UR24, R9 ;  /* 0x00000018a609ac10 */ /* 0x000fe2000f83e009 */
[----:B------:R-:W-:Y:S01]  /*a5d0*/  @!PT LDS RZ, [RZ] ;  /* 0x00000000fffff984 */ /* 0x000fe20000000800 */
[----:B------:R-:W-:Y:S01]  /*a5e0*/  @!PT LDS RZ, [RZ] ;  /* 0x00000000fffff984 */ /* 0x000fe20000000800 */
[----:B------:R-:W-:Y:S01]  /*a5f0*/  @!PT LDS RZ, [RZ] ;  /* 0x00000000fffff984 */ /* 0x000fe20000000800 */
[----:B------:R1:W-:Y:S01]  /*a600*/  @!P5 LDGSTS.E.BYPASS.LTC128B.128 [R238+0x8000], [R176.64] ;  /* 0x08000000b0eedfae */ /* 0x0003e2000b901d60 */
[----:B------:R-:W-:-:S02]  /*a610*/  @!P5 LEA.HI.X R171, R7, R243, R4, 0x1, P6 ;  /* 0x000000f307abd211 */ /* 0x000fc400030f0c04 */
[----:B------:R-:W-:Y:S01]  /*a620*/  @!P2 IADD3.X R2, R165, UR23, R2, P1, P0 ;  /* 0x00000017a502ac10 */ /* 0x000fe20008fe0402 */
[----:B------:R1:W-:Y:S01]  /*a630*/  @P4 STS.128 [R238+0xa000], RZ ;  /* 0x00a000ffee004388 */ /* 0x0003e20000000c00 */
[C---:B------:R-:W-:Y:S02]  /*a640*/  @!P4 IADD3 R7, P6, R166.reuse, UR4, RZ ;  /* 0x00000004a607cc10 */ /* 0x040fe4000ffde0ff */
[----:B------:R-:W-:Y:S01]  /*a650*/  @!P2 LEA R20, P0, R9, c[0x0][0x168], 0x1 ;  /* 0x00005a000914aa11 */ /* 0x000fe200078008ff */
[----:B------:R-:W-:Y:S01]  /*a660*/  @!PT LDS RZ, [RZ] ;  /* 0x00000000fffff984 */ /* 0x000fe20000000800 */
[----:B------:R-:W-:Y:S01]  /*a670*/  @!PT LDS RZ, [RZ] ;  /* 0x00000000fffff984 */ /* 0x000fe20000000800 */
[----:B------:R-:W-:Y:S01]  /*a680*/  @!PT LDS RZ, [RZ] ;  /* 0x00000000fffff984 */ /* 0x000fe20000000800 */
[----:B------:R1:W-:Y:S01]  /*a690*/  @!P4 LDGSTS.E.BYPASS.LTC128B.128 [R238+0xa000], [R174.64+0x80] ;  /* 0x0a000080aeeecfae */ /* 0x0003e2000b901d60 */
[----:B------:R-:W-:Y:S02]  /*a6a0*/  @!P4 IADD3.X R4, R165, UR7, RZ, P6, !PT ;  /* 0x00000007a504cc10 */ /* 0x000fe4000b7fe4ff */
[----:B------:R-:W-:Y:S01]  /*a6b0*/  @!P4 LEA R168, P1, R7, c[0x0][0x168], 0x1 ;  /* 0x00005a0007a8ca11 */ /* 0x000fe200078208ff */
[----:B------:R1:W-:Y:S01]  /*a6c0*/  @P3 STS.128 [R238+0xc000], RZ ;  /* 0x00c000ffee003388 */ /* 0x0003e20000000c00 */
[----:B------:R-:W-:Y:S01]  /*a6d0*/  @!P2 LEA.HI.X R21, R9, c[0x0][0x16c], R2, 0x1, P0 ;  /* 0x00005b000915aa11 */ /* 0x000fe200000f0c02 */
[----:B------:R-:W-:Y:S01]  /*a6e0*/  IMAD.U32 R9, RZ, RZ, UR11 ;  /* 0x0000000bff097e24 */ /* 0x000fe2000f8e00ff */
[----:B------:R-:W-:Y:S01]  /*a6f0*/  @!P3 IADD3 R2, P0, R166, UR4, RZ ;  /* 0x00000004a602bc10 */ /* 0x000fe2000ff1e0ff */
[----:B------:R-:W-:Y:S01]  /*a700*/  @!PT LDS RZ, [RZ] ;  /* 0x00000000fffff984 */ /* 0x000fe20000000800 */
[----:B------:R-:W-:Y:S01]  /*a710*/  @!PT LDS RZ, [RZ] ;  /* 0x00000000fffff984 */ /* 0x000fe20000000800 */
[----:B------:R-:W-:Y:S01]  /*a720*/  @!PT LDS RZ, [RZ] ;  /* 0x00000000fffff984 */ /* 0x000fe20000000800 */
[----:B------:R1:W-:Y:S01]  /*a730*/  @!P3 LDGSTS.E.BYPASS.LTC128B.128 [R238+0xc000], [R30.64+0x100] ;  /* 0x0c0001001eeebfae */ /* 0x0003e2000b901d60 */
[----:B------:R-:W-:Y:S01]  /*a740*/  @!P4 LEA.HI.X R169, R7, c[0x0][0x16c], R4, 0x1, P1 ;  /* 0x00005b0007a9ca11 */ /* 0x000fe200008f0c04 */
[----:B------:R-:W-:Y:S01]  /*a750*/  IMAD.U32 R4, RZ, RZ, UR9 ;  /* 0x00000009ff047e24 */ /* 0x000fe2000f8e00ff */
[----:B------:R-:W-:Y:S01]  /*a760*/  @!P3 IADD3.X R7, R165, UR7, RZ, P0, !PT ;  /* 0x00000007a507bc10 */ /* 0x000fe200087fe4ff */
[----:B------:R1:W-:Y:S01]  /*a770*/  @P2 STS.128 [R238+0xe000], RZ ;  /* 0x00e000ffee002388 */ /* 0x0003e20000000c00 */
[----:B------:R-:W-:-:S02]  /*a780*/  @!P3 LEA R178, P1, R2, c[0x0][0x168], 0x1 ;  /* 0x00005a0002b2ba11 */ /* 0x000fc400078208ff */
[CC--:B------:R-:W-:Y:S01]  /*a790*/  @!P5 LEA R190, P6, R9.reuse, R244.reuse, 0x1 ;  /* 0x000000f409bed211 */ /* 0x0c0fe200078c08ff */
[----:B------:R-:W-:Y:S01]  /*a7a0*/  @!PT LDS RZ, [RZ] ;  /* 0x00000000fffff984 */ /* 0x000fe20000000800 */
[----:B------:R-:W-:Y:S01]  /*a7b0*/  @!PT LDS RZ, [RZ] ;  /* 0x00000000fffff984 */ /* 0x000fe20000000800 */
[----:B------:R-:W-:Y:S01]  /*a7c0*/  @!PT LDS RZ, [RZ] ;  /* 0x00000000fffff984 */ /* 0x000fe20000000800 */
[----:B------:R1:W-:Y:S01]  /*a7d0*/  @!P2 LDGSTS.E.BYPASS.LTC128B.128 [R238+0xe000], [R28.64+0x180] ;  /* 0x0e0001801ceeafae */ /* 0x0003e2000b901d60 */
[----:B------:R-:W-:Y:S01]  /*a7e0*/  @!P2 IADD3 R11, P0, R166, UR4, RZ ;  /* 0x00000004a60bac10 */ /* 0x000fe2000ff1e0ff */
[----:B------:R-:W-:Y:S01]  /*a7f0*/  UIADD3.X UR4, UR23, UR7, URZ, UP1, !UPT ;  /* 0x0000000717047290 */ /* 0x000fe20008ffe43f */
[----:B------:R-:W-:Y:S01]  /*a800*/  @!P3 LEA.HI.X R179, R2, c[0x0][0x16c], R7, 0x1, P1 ;  /* 0x00005b0002b3ba11 */ /* 0x000fe200008f0c07 */
[----:B------:R-:W-:Y:S01]  /*a810*/  IMAD.U32 R7, RZ, RZ, UR5 ;  /* 0x00000005ff077e24 */ /* 0x000fe2000f8e00ff */
[----:B------:R-:W-:Y:S01]  /*a820*/  @!P5 LEA.HI.X R191, R9, R243, R4, 0x1, P6 ;  /* 0x000000f309bfd211 */ /* 0x000fe200030f0c04 */
[----:B------:R1:W-:Y:S01]  /*a830*/  @P5 STS.128 [R238+0x8800], RZ ;  /* 0x008800ffee005388 */ /* 0x0003e20000000c00 */
[----:B------:R-:W-:Y:S01]  /*a840*/  @!P2 IADD3.X R6, R165, UR7, RZ, P0, !PT ;  /* 0x00000007a506ac10 */ /* 0x000fe200087fe4ff */
[----:B------:R-:W-:Y:S01]  /*a850*/  IMAD.U32 R2, RZ, RZ, UR4 ;  /* 0x00000004ff027e24 */ /* 0x000fe2000f8e00ff */
[----:B------:R-:W-:Y:S01]  /*a860*/  @!P2 LEA R10, P0, R11, c[0x0][0x168], 0x1 ;  /* 0x00005a000b0aaa11 */ /* 0x000fe200078008ff */
[----:B------:R-:W-:Y:S01]  /*a870*/  @!PT LDS RZ, [RZ] ;  /* 0x00000000fffff984 */ /* 0x000fe20000000800 */
[----:B------:R-:W-:Y:S01]  /*a880*/  @!PT LDS RZ, [RZ] ;  /* 0x00000000fffff984 */ /* 0x000fe20000000800 */
[----:B------:R-:W-:Y:S01]  /*a890*/  @!PT LDS RZ, [RZ] ;  /* 0x00000000fffff984 */ /* 0x000fe20000000800 */
[----:B------:R1:W-:Y:S01]  /*a8a0*/  @!P5 LDGSTS.E.BYPASS.LTC128B.128 [R238+0x8800], [R190.64] ;  /* 0x08800000beeedfae */ /* 0x0003e2000b901d60 */
[----:B------:R-:W-:-:S02]  /*a8b0*/  @!P5 LEA R188, P1, R7, R244, 0x1 ;  /* 0x000000f407bcd211 */ /* 0x000fc400078208ff */
[----:B------:R-:W-:Y:S01]  /*a8c0*/  @!P2 LEA.HI.X R11, R11, c[0x0][0x16c], R6, 0x1, P0 ;  /* 0x00005b000b0baa11 */ /* 0x000fe200000f0c06 */
[----:B------:R1:W-:Y:S01]  /*a8d0*/  @P4 STS.128 [R238+0xa800], RZ ;  /* 0x00a800ffee004388 */ /* 0x0003e20000000c00 */
[C---:B------:R-:W-:Y:S02]  /*a8e0*/  @!P4 IADD3 R4, P0, R166.reuse, UR5, RZ ;  /* 0x00000005a604cc10 */ /* 0x040fe4000ff1e0ff */
[----:B------:R-:W-:Y:S01]  /*a8f0*/  @!P5 LEA.HI.X R189, R7, R243, R2, 0x1, P1 ;  /* 0x000000f307bdd211 */ /* 0x000fe200008f0c02 */
[----:B------:R-:W-:Y:S01]  /*a900*/  @!PT LDS RZ, [RZ] ;  /* 0x00000000fffff984 */ /* 0x000fe20000000800 */
[----:B------:R-:W-:Y:S01]  /*a910*/  @!PT LDS RZ, [RZ] ;  /* 0x00000000fffff984 */ /* 0x000fe20000000800 */
[----:B------:R-:W-:Y:S01]  /*a920*/  @!PT LDS RZ, [RZ] ;  /* 0x00000000fffff984 */ /* 0x000fe20000000800 */
[----:B------:R1:W-:Y:S01]  /*a930*/  @!P4 LDGSTS.E.BYPASS.LTC128B.128 [R238+0xa800], [R172.64+0x80] ;  /* 0x0a800080aceecfae */ /* 0x0003e2000b901d60 */
[----:B------:R-:W-:Y:S02]  /*a940*/  @!P3 IADD3 R7, P1, R166, UR5, RZ ;  /* 0x00000005a607bc10 */ /* 0x000fe4000ff3e0ff */
[----:B------:R-:W-:Y:S01]  /*a950*/  @!P4 IADD3.X R9, R165, UR4, RZ, P0, !PT ;  /* 0x00000004a509cc10 */ /* 0x000fe200087fe4ff */
[----:B------:R1:W-:Y:S01]  /*a960*/  @P3 STS.128 [R238+0xc800], RZ ;  /* 0x00c800ffee003388 */ /* 0x0003e20000000c00 */
[----:B------:R-:W-:-:S02]  /*a970*/  @!P4 LEA R8, P0, R4, c[0x0][0x168], 0x1 ;  /* 0x00005a000408ca11 */ /* 0x000fc400078008ff */
[----:B------:R-:W-:Y:S01]  /*a980*/  @!P3 IADD3.X R2, R165, UR4, RZ, P1, !PT ;  /* 0x00000004a502bc10 */ /* 0x000fe20008ffe4ff */
[----:B------:R-:W-:Y:S01]  /*a990*/  @!PT LDS RZ, [RZ] ;  /* 0x00000000fffff984 */ /* 0x000fe20000000800 */
[----:B------:R-:W-:Y:S01]  /*a9a0*/  @!PT LDS RZ, [RZ] ;  /* 0x00000000fffff984 */ /* 0x000fe20000000800 */
[----:B------:R-:W-:Y:S01]  /*a9b0*/  @!PT LDS RZ, [RZ] ;  /* 0x00000000fffff984 */ /* 0x000fe20000000800 */
[----:B------:R1:W-:Y:S01]  /*a9c0*/  @!P3 LDGSTS.E.BYPASS.LTC128B.128 [R238+0xc800], [R22.64+0x100] ;  /* 0x0c80010016eebfae */ /* 0x0003e2000b901d60 */
[C---:B------:R-:W-:Y:S02]  /*a9d0*/  @!P3 LEA R6, P1, R7.reuse, c[0x0][0x168], 0x1 ;  /* 0x00005a000706ba11 */ /* 0x040fe400078208ff */
[----:B------:R-:W-:Y:S01]  /*a9e0*/  @!P4 LEA.HI.X R9, R4, c[0x0][0x16c], R9, 0x1, P0 ;  /* 0x00005b000409ca11 */ /* 0x000fe200000f0c09 */
[----:B------:R1:W-:Y:S01]  /*a9f0*/  @P2 STS.128 [R238+0xe800], RZ ;  /* 0x00e800ffee002388 */ /* 0x0003e20000000c00 */
[----:B------:R-:W-:-:S03]  /*aa00*/  @!P3 LEA.HI.X R7, R7, c[0x0][0x16c], R2, 0x1, P1 ;  /* 0x00005b000707ba11 */ /* 0x000fc600008f0c02 */
        /* <DEDUP_REMOVED lines=41> */
[----:B------:R-:W-:-:S04]  /*aca0*/  IADD3 R166, P0, R166, UR5, RZ ;  /* 0x00000005a6a67c10 */ /* 0x000fc8000ff1e0ff */
[----:B------:R-:W-:Y:S02]  /*acb0*/  IADD3.X R165, R165, UR4, RZ, P0, !PT ;  /* 0x00000004a5a57c10 */ /* 0x000fe400087fe4ff */
[----:B-1----:R-:W-:-:S04]  /*acc0*/  LEA R6, P0, R166, c[0x0][0x168], 0x1 ;  /* 0x00005a00a6067a11 */ /* 0x002fc800078008ff */
[----:B------:R-:W-:-:S05]  /*acd0*/  LEA.HI.X R7, R166, c[0x0][0x16c], R165, 0x1, P0 ;  /* 0x00005b00a6077a11 */ /* 0x000fca00000f0ca5 */
[----:B------:R-:W-:Y:S01]  /*ace0*/  @!PT LDS RZ, [RZ] ;  /* 0x00000000fffff984 */ /* 0x000fe20000000800 */
[----:B------:R-:W-:Y:S01]  /*acf0*/  @!PT LDS RZ, [RZ] ;  /* 0x00000000fffff984 */ /* 0x000fe20000000800 */
[----:B------:R-:W-:Y:S01]  /*ad00*/  @!PT LDS RZ, [RZ] ;  /* 0x00000000fffff984 */ /* 0x000fe20000000800 */
[----:B------:R1:W-:Y:S04]  /*ad10*/  LDGSTS.E.BYPASS.LTC128B.128 [R238+0xf800], [R6.64+0x180] ;  /* 0x0f80018006ee7fae */ /* 0x0003e8000b901d60 */
.L_x_728:
[----:B------:R-:W-:Y:S05]  /*ad20*/  BSYNC B0 ;  /* 0x0000000000007941 */ /* 0x000fea0003800000 */
.L_x_727:
[----:B------:R-:W0:Y:S01]  /*ad30*/  LDGDEPBAR ;  /* 0x00000000000079af */ /* 0x000e220000000000 */
[----:B-1----:R-:W-:Y:S02]  /*ad40*/  IMAD.U32 R7, RZ, RZ, UR10 ;  /* 0x0000000aff077e24 */ /* 0x002fe4000f8e00ff */
[----:B------:R-:W-:-:S03]  /*ad50*/  IMAD.U32 R2, RZ, RZ, UR8 ;  /* 0x00000008ff027e24 */ /* 0x000fc6000f8e00ff */
[----:B------:R-:W-:-:S04]  /*ad60*/  LEA R244, P0, R7, R244, 0x1 ;  /* 0x000000f407f47211 */ /* 0x000fc800078008ff */
[----:B------:R-:W-:Y:S02]  /*ad70*/  LEA.HI.X R243, R7, R243, R2, 0x1, P0 ;  /* 0x000000f307f37211 */ /* 0x000fe400000f0c02 */
.L_x_724:
[----:B------:R-:W-:Y:S01]  /*ad80*/  FMNMX.FTZ R4, R164, R5, !PT ;  /* 0x00000005a4047209 */ /* 0x000fe20007810000 */
[----:B------:R-:W-:Y:S01]  /*ad90*/  LDSM.16.MT88.4 R20, [R228+0x10800] ;  /* 0x01080000e414783b */ /* 0x000fe20000004200 */
[----:B------:R-:W-:Y:S02]  /*ada0*/  FMNMX.FTZ R9, R3, R18, !PT ;  /* 0x0000001203097209 */ /* 0x000fe40007810000 */
[----:B------:R-:W-:Y:S01]  /*adb0*/  FMNMX.FTZ R4, R17, R4, !PT ;  /* 0x0000000411047209 */ /* 0x000fe20007810000 */
[----:B------:R-:W-:Y:S01]  /*adc0*/  LDSM.16.MT88.4 R28, [R226+0x10800] ;  /* 0x01080000e21c783b */ /* 0x000fe20000004200 */
[----:B------:R-:W-:Y:S02]  /*add0*/  FMNMX.FTZ R9, R0, R9, !PT ;  /* 0x0000000900097209 */ /* 0x000fe40007810000 */
[----:B------:R-:W-:Y:S02]  /*ade0*/  FMNMX.FTZ R4, R19, R4, !PT ;  /* 0x0000000413047209 */ /* 0x000fe40007810000 */
[----:B------:R-:W-:-:S02]  /*adf0*/  FMNMX.FTZ R9, R14, R9, !PT ;  /* 0x000000090e097209 */ /* 0x000fc40007810000 */
[----:B------:R-:W-:Y:S02]  /*ae00*/  FMNMX.FTZ R4, R13, R4, !PT ;  /* 0x000000040d047209 */ /* 0x000fe40007810000 */
[----:B------:R-:W-:Y:S02]  /*ae10*/  FMNMX.FTZ R9, R12, R9, !PT ;  /* 0x000000090c097209 */ /* 0x000fe40007810000 */
[----:B------:R-:W-:Y:S02]  /*ae20*/  FMNMX.FTZ R4, R35, R4, !PT ;  /* 0x0000000423047209 */ /* 0x000fe40007810000 */
        /* <DEDUP_REMOVED lines=22> */
[----:B------:R-:W-:-:S03]  /*af90*/  FMNMX.FTZ R9, R180, R9, !PT ;  /* 0x00000009b4097209 */ /* 0x000fc60007810000 */
[----:B------:R-:W1:Y:S04]  /*afa0*/  SHFL.BFLY PT, R7, R4, 0x2, 0x1f ;  /* 0x0c401f0004077f89 */ /* 0x000e6800000e0000 */
[----:B------:R-:W2:Y:S01]  /*afb0*/  SHFL.BFLY PT, R2, R9, 0x2, 0x1f ;  /* 0x0c401f0009027f89 */ /* 0x000ea200000e0000 */
[----:B-1----:R-:W-:Y:S02]  /*afc0*/  FMNMX.FTZ R7, R4, R7, !PT ;  /* 0x0000000704077209 */ /* 0x002fe40007810000 */
[----:B--2---:R-:W-:-:S03]  /*afd0*/  FMNMX.FTZ R2, R9, R2, !PT ;  /* 0x0000000209027209 */ /* 0x004fc60007810000 */
[----:B------:R-:W1:Y:S04]  /*afe0*/  SHFL.BFLY PT, R174, R7, 0x1, 0x1f ;  /* 0x0c201f0007ae7f89 */ /* 0x000e6800000e0000 */
[----:B------:R-:W2:Y:S04]  /*aff0*/  SHFL.BFLY PT, R173, R2, 0x1, 0x1f ;  /* 0x0c201f0002ad7f89 */ /* 0x000ea800000e0000 */
[----:B------:R-:W3:Y:S01]  /*b000*/  LDSM.16.MT88.4 R8, [R228+0x10000] ;  /* 0x01000000e408783b */ /* 0x000ee20000004200 */
[----:B-1----:R-:W-:Y:S02]  /*b010*/  FMNMX.FTZ R174, R7, R174, !PT ;  /* 0x000000ae07ae7209 */ /* 0x002fe40007810000 */
[----:B--2---:R-:W-:-:S03]  /*b020*/  FMNMX.FTZ R173, R2, R173, !PT ;  /* 0x000000ad02ad7209 */ /* 0x004fc60007810000 */
[C---:B------:R-:W-:Y:S01]  /*b030*/  FMUL.FTZ R188, R174.reuse, c[0x0][0x23c] ;  /* 0x00008f00aebc7a20 */ /* 0x040fe20000410000 */
[----:B------:R-:W-:Y:S02]  /*b040*/  FSETP.NEU.FTZ.AND P1, PT, R174, -INF , PT ;  /* 0xff800000ae00780b */ /* 0x000fe40003f3d000 */
[C---:B------:R-:W-:Y:S01]  /*b050*/  FSETP.NEU.FTZ.AND P0, PT, R173.reuse, -INF , PT ;  /* 0xff800000ad00780b */ /* 0x040fe20003f1d000 */
[C---:B------:R-:W-:Y:S01]  /*b060*/  FMUL.FTZ R181, R173.reuse, c[0x0][0x23c] ;  /* 0x00008f00adb57a20 */ /* 0x040fe20000410000 */
[----:B------:R-:W-:Y:S02]  /*b070*/  FSEL R188, R188, RZ, P1 ;  /* 0x000000ffbcbc7208 */ /* 0x000fe40000800000 */
[----:B------:R-:W-:Y:S02]  /*b080*/  FSEL R6, R173, RZ, P0 ;  /* 0x000000ffad067208 */ /* 0x000fe40000000000 */
[----:B------:R-:W-:Y:S01]  /*b090*/  FSEL R181, R181, RZ, P0 ;  /* 0x000000ffb5b57208 */ /* 0x000fe20000000000 */
[--C-:B------:R-:W-:Y:S01]  /*b0a0*/  FFMA.FTZ R172, R5, c[0x0][0x23c], -R188.reuse ;  /* 0x00008f0005ac7a23 */ /* 0x100fe200000108bc */
[----:B------:R-:W-:Y:S01]  /*b0b0*/  FSEL R5, R174, RZ, P1 ;  /* 0x000000ffae057208 */ /* 0x000fe20000800000 */
[----:B------:R-:W-:-:S02]  /*b0c0*/  FFMA.FTZ R169, R13, c[0x0][0x23c], -R188 ;  /* 0x00008f000da97a23 */ /* 0x000fc400000108bc */
[--C-:B------:R-:W-:Y:S02]  /*b0d0*/  FFMA.FTZ R2, R0, c[0x0][0x23c], -R181.reuse ;  /* 0x00008f0000027a23 */ /* 0x100fe400000108b5 */
[----:B------:R-:W-:Y:S01]  /*b0e0*/  FFMA.FTZ R0, R14, c[0x0][0x23c], -R181 ;  /* 0x00008f000e007a23 */ /* 0x000fe200000108b5 */
[----:B------:R-:W-:Y:S01]  /*b0f0*/  MUFU.EX2 R172, R172 ;  /* 0x000000ac00ac7308 */ /* 0x000fe20000000800 */
[----:B------:R-:W-:Y:S02]  /*b100*/  FADD.FTZ R4, R164, -R5 ;  /* 0x80000005a4047221 */ /* 0x000fe40000010000 */
[----:B------:R-:W-:Y:S02]  /*b110*/  FFMA.FTZ R175, R12, c[0x0][0x23c], -R181 ;  /* 0x00008f000caf7a23 */ /* 0x000fe400000108b5 */
[----:B------:R-:W-:Y:S01]  /*b120*/  FADD.FTZ R6, R3, -R6 ;  /* 0x8000000603067221 */ /* 0x000fe20000010000 */
[----:B------:R-:W1:Y:S01]  /*b130*/  LDSM.16.MT88.4 R12, [R225+0x10000] ;  /* 0x01000000e10c783b */ /* 0x000e620000004200 */
[--C-:B------:R-:W-:Y:S01]  /*b140*/  FFMA.FTZ R171, R17, c[0x0][0x23c], -R188.reuse ;  /* 0x00008f0011ab7a23 */ /* 0x100fe200000108bc */
[----:B------:R-:W-:Y:S01]  /*b150*/  MUFU.EX2 R169, R169 ;  /* 0x000000a900a97308 */ /* 0x000fe20000000800 */
[----:B------:R-:W-:-:S02]  /*b160*/  FFMA.FTZ R170, R19, c[0x0][0x23c], -R188 ;  /* 0x00008f0013aa7a23 */ /* 0x000fc400000108bc */
[----:B------:R-:W-:Y:S02]  /*b170*/  FFMA.FTZ R168, R18, c[0x0][0x23c], -R181 ;  /* 0x00008f0012a87a23 */ /* 0x000fe400000108b5 */
[----:B------:R-:W-:Y:S01]  /*b180*/  FMUL.FTZ R176, R4, c[0x0][0x23c] ;  /* 0x00008f0004b07a20 */ /* 0x000fe20000410000 */
[----:B------:R-:W2:Y:S01]  /*b190*/  LDSM.16.MT88.4 R16, [R226+0x10000] ;  /* 0x01000000e210783b */ /* 0x000ea20000004200 */
[----:B------:R-:W-:Y:S01]  /*b1a0*/  FMUL.FTZ R3, R6, c[0x0][0x23c] ;  /* 0x00008f0006037a20 */ /* 0x000fe20000410000 */
[----:B------:R-:W4:Y:S01]  /*b1b0*/  MUFU.EX2 R171, R171 ;  /* 0x000000ab00ab7308 */ /* 0x000f220000000800 */
[--C-:B------:R-:W-:Y:S02]  /*b1c0*/  FFMA.FTZ R177, R35, c[0x0][0x23c], -R188.reuse ;  /* 0x00008f0023b17a23 */ /* 0x100fe400000108bc */
[--C-:B------:R-:W-:Y:S02]  /*b1d0*/  FFMA.FTZ R178, R33, c[0x0][0x23c], -R188.reuse ;  /* 0x00008f0021b27a23 */ /* 0x100fe400000108bc */
[----:B------:R-:W-:-:S02]  /*b1e0*/  FFMA.FTZ R179, R27, c[0x0][0x23c], -R188 ;  /* 0x00008f001bb37a23 */ /* 0x000fc400000108bc */
[--C-:B------:R-:W-:Y:S01]  /*b1f0*/  FFMA.FTZ R190, R25, c[0x0][0x23c], -R188.reuse ;  /* 0x00008f0019be7a23 */ /* 0x100fe200000108bc */
[----:B------:R-:W5:Y:S01]  /*b200*/  MUFU.EX2 R170, R170 ;  /* 0x000000aa00aa7308 */ /* 0x000f620000000800 */
[--C-:B------:R-:W-:Y:S02]  /*b210*/  FFMA.FTZ R189, R34, c[0x0][0x23c], -R181.reuse ;  /* 0x00008f0022bd7a23 */ /* 0x100fe400000108b5 */
[--C-:B------:R-:W-:Y:S02]  /*b220*/  FFMA.FTZ R192, R26, c[0x0][0x23c], -R181.reuse ;  /* 0x00008f001ac07a23 */ /* 0x100fe400000108b5 */
[--C-:B------:R-:W-:Y:S02]  /*b230*/  FFMA.FTZ R191, R24, c[0x0][0x23c], -R181.reuse ;  /* 0x00008f0018bf7a23 */ /* 0x100fe400000108b5 */
[----:B------:R-:W-:Y:S01]  /*b240*/  FFMA.FTZ R194, R32, c[0x0][0x23c], -R181 ;  /* 0x00008f0020c27a23 */ /* 0x000fe200000108b5 */
[----:B------:R-:W-:Y:S01]  /*b250*/  MUFU.EX2 R168, R168 ;  /* 0x000000a800a87308 */ /* 0x000fe20000000800 */
[----:B----4-:R-:W-:Y:S01]  /*b260*/  F2FP.BF16.PACK_AB R4, R171, R172 ;  /* 0x000000acab04723e */ /* 0x010fe200000010ff */
[----:B------:R-:W-:Y:S01]  /*b270*/  LDSM.16.MT88.4 R24, [R225+0x10800] ;  /* 0x01080000e118783b */ /* 0x000fe20000004200 */
[----:B------:R-:W-:-:S02]  /*b280*/  FFMA.FTZ R196, R205, c[0x0][0x23c], -R188 ;  /* 0x00008f00cdc47a23 */ /* 0x000fc400000108bc */
[--C-:B------:R-:W-:Y:S01]  /*b290*/  FFMA.FTZ R195, R195, c[0x0][0x23c], -R188.reuse ;  /* 0x00008f00c3c37a23 */ /* 0x100fe200000108bc */
[----:B------:R-:W-:Y:S01]  /*b2a0*/  LDSM.16.MT88.4 R32, [R224+0x12800] ;  /* 0x01280000e020783b */ /* 0x000fe20000004200 */
[--C-:B------:R-:W-:Y:S01]  /*b2b0*/  FFMA.FTZ R193, R193, c[0x0][0x23c], -R188.reuse ;  /* 0x00008f00c1c17a23 */ /* 0x100fe200000108bc */
[----:B------:R-:W4:Y:S01]  /*b2c0*/  MUFU.EX2 R2, R2 ;  /* 0x0000000200027308 */ /* 0x000f220000000800 */
[----:B-----5:R-:W-:Y:S01]  /*b2d0*/  F2FP.BF16.PACK_AB R6, R169, R170 ;  /* 0x000000aaa906723e */ /* 0x020fe200000010ff */
[----:B------:R-:W-:Y:S02]  /*b2e0*/  FFMA.FTZ R198, R201, c[0x0][0x23c], -R188 ;  /* 0x00008f00c9c67a23 */ /* 0x000fe400000108bc */
[--C-:B------:R-:W-:Y:S02]  /*b2f0*/  FFMA.FTZ R197, R246, c[0x0][0x23c], -R181.reuse ;  /* 0x00008f00f6c57a23 */ /* 0x100fe400000108b5 */
[--C-:B------:R-:W-:Y:S02]  /*b300*/  FFMA.FTZ R200, R204, c[0x0][0x23c], -R181.reuse ;  /* 0x00008f00ccc87a23 */ /* 0x100fe400000108b5 */
[----:B------:R-:W-:Y:S01]  /*b310*/  MUFU.EX2 R0, R0 ;  /* 0x0000000000007308 */ /* 0x000fe20000000800 */
[----:B------:R-:W-:-:S02]  /*b320*/  FFMA.FTZ R199, R206, c[0x0][0x23c], -R181 ;  /* 0x00008f00cec77a23 */ /* 0x000fc400000108b5 */
[----:B------:R-:W-:Y:S02]  /*b330*/  FFMA.FTZ R202, R242, c[0x0][0x23c], -R181 ;  /* 0x00008f00f2ca7a23 */ /* 0x000fe400000108b5 */
[--C-:B------:R-:W-:Y:S02]  /*b340*/  FFMA.FTZ R204, R167, c[0x0][0x23c], -R188.reuse ;  /* 0x00008f00a7cc7a23 */ /* 0x100fe400000108bc */
[----:B------:R-:W-:Y:S01]  /*b350*/  LDSM.16.MT88.4 R164, [R225+0x17000] ;  /* 0x01700000e1a4783b */ /* 0x000fe20000004200 */
[----:B------:R-:W5:Y:S01]  /*b360*/  MUFU.EX2 R175, R175 ;  /* 0x000000af00af7308 */ /* 0x000f620000000800 */
[----:B----4-:R-:W-:Y:S01]  /*b370*/  F2FP.BF16.PACK_AB R5, R2, R168 ;  /* 0x000000a80205723e */ /* 0x010fe200000010ff */
[--C-:B------:R-:W-:Y:S02]  /*b380*/  FFMA.FTZ R187, R187, c[0x0][0x23c], -R188.reuse ;  /* 0x00008f00bbbb7a23 */ /* 0x100fe400000108bc */
[--C-:B------:R-:W-:Y:S02]  /*b390*/  FFMA.FTZ R185, R185, c[0x0][0x23c], -R188.reuse ;  /* 0x00008f00b9b97a23 */ /* 0x100fe400000108bc */
[----:B------:R-:W-:-:S02]  /*b3a0*/  FFMA.FTZ R188, R183, c[0x0][0x23c], -R188 ;  /* 0x00008f00b7bc7a23 */ /* 0x000fc400000108bc */
[----:B------:R-:W4:Y:S01]  /*b3b0*/  MUFU.EX2 R176, R176 ;  /* 0x000000b000b07308 */ /* 0x000f220000000800 */
[--C-:B------:R-:W-:Y:S02]  /*b3c0*/  FFMA.FTZ R183, R186, c[0x0][0x23c], -R181.reuse ;  /* 0x00008f00bab77a23 */ /* 0x100fe400000108b5 */
[--C-:B------:R-:W-:Y:S02]  /*b3d0*/  FFMA.FTZ R182, R182, c[0x0][0x23c], -R181.reuse ;  /* 0x00008f00b6b67a23 */ /* 0x100fe400000108b5 */
[--C-:B------:R-:W-:Y:S02]  /*b3e0*/  FFMA.FTZ R184, R184, c[0x0][0x23c], -R181.reuse ;  /* 0x00008f00b8b87a23 */ /* 0x100fe400000108b5 */
[----:B------:R-:W-:Y:S01]  /*b3f0*/  FFMA.FTZ R180, R180, c[0x0][0x23c], -R181 ;  /* 0x00008f00b4b47a23 */ /* 0x000fe200000108b5 */
[----:B------:R-:W1:Y:S01]  /*b400*/  MUFU.EX2 R3, R3 ;  /* 0x0000000300037308 */ /* 0x000e620000000800 */
[----:B-----5:R-:W-:Y:S01]  /*b410*/  F2FP.BF16.PACK_AB R7, R175, R0 ;  /* 0x00000000af07723e */ /* 0x020fe200000010ff */
[----:B----4-:R-:W-:-:S06]  /*b420*/  FMUL.FTZ R160, R160, R176 ;  /* 0x000000b0a0a07220 */ /* 0x010fcc0000410000 */
[----:B------:R-:W-:Y:S01]  /*b430*/  MUFU.EX2 R177, R177 ;  /* 0x000000b100b17308 */ /* 0x000fe20000000800 */
[-C--:B------:R-:W-:Y:S02]  /*b440*/  FMUL.FTZ R161, R161, R176.reuse ;  /* 0x000000b0a1a17220 */ /* 0x080fe40000410000 */
[-C--:B------:R-:W-:Y:S02]  /*b450*/  FMUL.FTZ R36, R36, R176.reuse ;  /* 0x000000b024247220 */ /* 0x080fe40000410000 */
[----:B------:R-:W-:Y:S02]  /*b460*/  FMUL.FTZ R37, R37, R176 ;  /* 0x000000b025257220 */ /* 0x000fe40000410000 */
[-C--:B-1----:R-:W-:Y:S01]  /*b470*/  FMUL.FTZ R162, R162, R3.reuse ;  /* 0x00000003a2a27220 */ /* 0x082fe20000410000 */
[----:B------:R-:W1:Y:S01]  /*b480*/  MUFU.EX2 R178, R178 ;  /* 0x000000b200b27308 */ /* 0x000e620000000800 */
[-C--:B------:R-:W-:Y:S02]  /*b490*/  FMUL.FTZ R163, R163, R3.reuse ;  /* 0x00000003a3a37220 */ /* 0x080fe40000410000 */
[----:B------:R-:W-:-:S02]  /*b4a0*/  FMUL.FTZ R38, R38, R3 ;  /* 0x0000000326267220 */ /* 0x000fc40000410000 */
[-C--:B------:R-:W-:Y:S02]  /*b4b0*/  FMUL.FTZ R39, R39, R3.reuse ;  /* 0x0000000327277220 */ /* 0x080fe40000410000 */
[-C--:B------:R-:W-:Y:S01]  /*b4c0*/  FMUL.FTZ R48, R48, R176.reuse ;  /* 0x000000b030307220 */ /* 0x080fe20000410000 */
[C---:B---3--:R-:W-:Y:S01]  /*b4d0*/  HMMA.16816.F32.BF16 R160, R4.reuse, R8, R160 ;  /* 0x0000000804a0723c */ /* 0x048fe200000418a0 */
[-C--:B------:R-:W-:Y:S01]  /*b4e0*/  FMUL.FTZ R49, R49, R176.reuse ;  /* 0x000000b031317220 */ /* 0x080fe20000410000 */
[----:B------:R-:W-:Y:S01]  /*b4f0*/  MUFU.EX2 R179, R179 ;  /* 0x000000b300b37308 */ /* 0x000fe20000000800 */
[-C--:B------:R-:W-:Y:S02]  /*b500*/  FMUL.FTZ R50, R50, R3.reuse ;  /* 0x0000000332327220 */ /* 0x080fe40000410000 */
[-C--:B------:R-:W-:Y:S02]  /*b510*/  FMUL.FTZ R51, R51, R3.reuse ;  /* 0x0000000333337220 */ /* 0x080fe40000410000 */
[-C--:B------:R-:W-:Y:S01]  /*b520*/  FMUL.FTZ R52, R52, R176.reuse ;  /* 0x000000b034347220 */ /* 0x080fe20000410000 */
[----:B------:R-:W-:Y:S01]  /*b530*/  HMMA.16816.F32.BF16 R36, R4, R10, R36 ;  /* 0x0000000a0424723c */ /* 0x000fe20000041824 */
[----:B------:R-:W3:Y:S01]  /*b540*/  LDSM.16.MT88.4 R8, [R224+0x10000] ;  /* 0x01000000e008783b */ /* 0x000ee20000004200 */
[----:B------:R-:W-:Y:S01]  /*b550*/  FMUL.FTZ R53, R53, R176 ;  /* 0x000000b035357220 */ /* 0x000fe20000410000 */
[----:B------:R-:W-:Y:S01]  /*b560*/  MUFU.EX2 R190, R190 ;  /* 0x000000be00be7308 */ /* 0x000fe20000000800 */
[----:B------:R-:W-:-:S02]  /*b570*/  FMUL.FTZ R54, R54, R3 ;  /* 0x0000000336367220 */ /* 0x000fc40000410000 */
[-C--:B------:R-:W-:Y:S02]  /*b580*/  FMUL.FTZ R55, R55, R3.reuse ;  /* 0x0000000337377220 */ /* 0x080fe40000410000 */
[C---:B------:R-:W-:Y:S01]  /*b590*/  HMMA.16816.F32.BF16 R48, R4.reuse, R12, R48 ;  /* 0x0000000c0430723c */ /* 0x040fe20000041830 */
[-C--:B------:R-:W-:Y:S02]  /*b5a0*/  FMUL.FTZ R40, R40, R176.reuse ;  /* 0x000000b028287220 */ /* 0x080fe40000410000 */
[-C--:B------:R-:W-:Y:S01]  /*b5b0*/  FMUL.FTZ R41, R41, R176.reuse ;  /* 0x000000b029297220 */ /* 0x080fe20000410000 */
[----:B------:R-:W-:Y:S01]  /*b5c0*/  MUFU.EX2 R189, R189 ;  /* 0x000000bd00bd7308 */ /* 0x000fe20000000800 */
[-C--:B------:R-:W-:Y:S02]  /*b5d0*/  FMUL.FTZ R42, R42, R3.reuse ;  /* 0x000000032a2a7220 */ /* 0x080fe40000410000 */
[----:B------:R-:W-:Y:S01]  /*b5e0*/  FMUL.FTZ R43, R43, R3 ;  /* 0x000000032b2b7220 */ /* 0x000fe20000410000 */
[----:B------:R-:W-:Y:S01]  /*b5f0*/  HMMA.16816.F32.BF16 R52, R4, R14, R52 ;  /* 0x0000000e0434723c */ /* 0x000fe20000041834 */
[----:B------:R-:W4:Y:S01]  /*b600*/  LDSM.16.MT88.4 R12, [R226+0x12000] ;  /* 0x01200000e20c783b */ /* 0x000f220000004200 */
[----:B------:R-:W-:-:S02]  /*b610*/  FMUL.FTZ R44, R44, R176 ;  /* 0x000000b02c2c7220 */ /* 0x000fc40000410000 */
[-C--:B------:R-:W-:Y:S01]  /*b620*/  FMUL.FTZ R45, R45, R176.reuse ;  /* 0x000000b02d2d7220 */ /* 0x080fe20000410000 */
[----:B------:R-:W5:Y:S01]  /*b630*/  MUFU.EX2 R192, R192 ;  /* 0x000000c000c07308 */ /* 0x000f620000000800 */
[-C--:B------:R-:W-:Y:S02]  /*b640*/  FMUL.FTZ R46, R46, R3.reuse ;  /* 0x000000032e2e7220 */ /* 0x080fe40000410000 */
[-C--:B------:R-:W-:Y:S01]  /*b650*/  FMUL.FTZ R47, R47, R3.reuse ;  /* 0x000000032f2f7220 */ /* 0x080fe20000410000 */
[----:B--2---:R-:W-:Y:S01]  /*b660*/  HMMA.16816.F32.BF16 R40, R4, R16, R40 ;  /* 0x000000100428723c */ /* 0x004fe20000041828 */
[-C--:B------:R-:W-:Y:S02]  /*b670*/  FMUL.FTZ R56, R56, R176.reuse ;  /* 0x000000b038387220 */ /* 0x080fe40000410000 */
[----:B------:R-:W-:Y:S01]  /*b680*/  FMUL.FTZ R57, R57, R176 ;  /* 0x000000b039397220 */ /* 0x000fe20000410000 */
[----:B------:R-:W-:Y:S01]  /*b690*/  MUFU.EX2 R191, R191 ;  /* 0x000000bf00bf7308 */ /* 0x000fe20000000800 */
[----:B------:R-:W-:-:S02]  /*b6a0*/  FMUL.FTZ R58, R58, R3 ;  /* 0x000000033a3a7220 */ /* 0x000fc40000410000 */
[-C--:B------:R-:W-:Y:S01]  /*b6b0*/  FMUL.FTZ R59, R59, R3.reuse ;  /* 0x000000033b3b7220 */ /* 0x080fe20000410000 */
[C---:B------:R-:W-:Y:S01]  /*b6c0*/  HMMA.16816.F32.BF16 R44, R4.reuse, R18, R44 ;  /* 0x00000012042c723c */ /* 0x040fe2000004182c */
[-C--:B------:R-:W-:Y:S01]  /*b6d0*/  FMUL.FTZ R60, R60, R176.reuse ;  /* 0x000000b03c3c7220 */ /* 0x080fe20000410000 */
[----:B------:R-:W2:Y:S01]  /*b6e0*/  LDSM.16.MT88.4 R16, [R228+0x12000] ;  /* 0x01200000e410783b */ /* 0x000ea20000004200 */
[-C--:B------:R-:W-:Y:S01]  /*b6f0*/  FMUL.FTZ R61, R61, R176.reuse ;  /* 0x000000b03d3d7220 */ /* 0x080fe20000410000 */
[----:B------:R-:W1:Y:S01]  /*b700*/  MUFU.EX2 R194, R194 ;  /* 0x000000c200c27308 */ /* 0x000e620000000800 */
[-C--:B------:R-:W-:Y:S02]  /*b710*/  FMUL.FTZ R62, R62, R3.reuse ;  /* 0x000000033e3e7220 */ /* 0x080fe40000410000 */
[----:B------:R-:W-:Y:S01]  /*b720*/  FMUL.FTZ R63, R63, R3 ;  /* 0x000000033f3f7220 */ /* 0x000fe20000410000 */
[----:B---3--:R-:W-:Y:S01]  /*b730*/  HMMA.16816.F32.BF16 R56, R4, R8, R56 ;  /* 0x000000080438723c */ /* 0x008fe20000041838 */
[----:B------:R-:W-:-:S02]  /*b740*/  FMUL.FTZ R72, R72, R176 ;  /* 0x000000b048487220 */ /* 0x000fc40000410000 */
[-C--:B------:R-:W-:Y:S01]  /*b750*/  FMUL.FTZ R73, R73, R176.reuse ;  /* 0x000000b049497220 */ /* 0x080fe20000410000 */
[----:B------:R-:W3:Y:S01]  /*b760*/  MUFU.EX2 R196, R196 ;  /* 0x000000c400c47308 */ /* 0x000ee20000000800 */
[-C--:B------:R-:W-:Y:S02]  /*b770*/  FMUL.FTZ R74, R74, R3.reuse ;  /* 0x000000034a4a7220 */ /* 0x080fe40000410000 */
[-C--:B------:R-:W-:Y:S01]  /*b780*/  FMUL.FTZ R75, R75, R3.reuse ;  /* 0x000000034b4b7220 */ /* 0x080fe20000410000 */
[----:B------:R-:W-:Y:S01]  /*b790*/  HMMA.16816.F32.BF16 R60, R4, R10, R60 ;  /* 0x0000000a043c723c */ /* 0x000fe2000004183c */
[----:B------:R-:W1:Y:S01]  /*b7a0*/  LDSM.16.MT88.4 R8, [R225+0x12000] ;  /* 0x01200000e108783b */ /* 0x000e620000004200 */
[-C--:B------:R-:W-:Y:S02]  /*b7b0*/  FMUL.FTZ R76, R76, R176.reuse ;  /* 0x000000b04c4c7220 */ /* 0x080fe40000410000 */
[----:B------:R-:W-:Y:S01]  /*b7c0*/  FMUL.FTZ R77, R77, R176 ;  /* 0x000000b04d4d7220 */ /* 0x000fe20000410000 */
[----:B------:R-:W1:Y:S01]  /*b7d0*/  MUFU.EX2 R195, R195 ;  /* 0x000000c300c37308 */ /* 0x000e620000000800 */
[----:B------:R-:W-:-:S02]  /*b7e0*/  FMUL.FTZ R78, R78, R3 ;  /* 0x000000034e4e7220 */ /* 0x000fc40000410000 */
[-C--:B------:R-:W-:Y:S01]  /*b7f0*/  FMUL.FTZ R79, R79, R3.reuse ;  /* 0x000000034f4f7220 */ /* 0x080fe20000410000 */
[C---:B----4-:R-:W-:Y:S01]  /*b800*/  HMMA.16816.F32.BF16 R72, R4.reuse, R12, R72 ;  /* 0x0000000c0448723c */ /* 0x050fe20000041848 */
        /* <DEDUP_REMOVED lines=9> */
[----:B------:R-:W-:Y:S01]  /*b8a0*/  MUFU.EX2 R198, R198 ;  /* 0x000000c600c67308 */ /* 0x000fe20000000800 */
        /* <DEDUP_REMOVED lines=12> */
[----:B------:R-:W2:Y:S01]  /*b970*/  MUFU.EX2 R200, R200 ;  /* 0x000000c800c87308 */ /* 0x000ea20000000800 */
[-C--:B------:R-:W-:Y:S02]  /*b980*/  FMUL.FTZ R86, R86, R3.reuse ;  /* 0x0000000356567220 */ /* 0x080fe40000410000 */
[----:B------:R-:W-:Y:S01]  /*b990*/  FMUL.FTZ R87, R87, R3 ;  /* 0x0000000357577220 */ /* 0x000fe20000410000 */
[----:B-1----:R-:W-:Y:S01]  /*b9a0*/  HMMA.16816.F32.BF16 R80, R4, R8, R80 ;  /* 0x000000080450723c */ /* 0x002fe20000041850 */
[----:B------:R-:W-:-:S02]  /*b9b0*/  FMUL.FTZ R96, R96, R176 ;  /* 0x000000b060607220 */ /* 0x000fc40000410000 */
[-C--:B------:R-:W-:Y:S01]  /*b9c0*/  FMUL.FTZ R97, R97, R176.reuse ;  /* 0x000000b061617220 */ /* 0x080fe20000410000 */
[----:B------:R-:W-:Y:S01]  /*b9d0*/  MUFU.EX2 R199, R199 ;  /* 0x000000c700c77308 */ /* 0x000fe20000000800 */
        /* <DEDUP_REMOVED lines=19> */
[----:B------:R-:W1:Y:S01]  /*bb10*/  MUFU.EX2 R204, R204 ;  /* 0x000000cc00cc7308 */ /* 0x000e620000000800 */
        /* <DEDUP_REMOVED lines=12> */
[----:B------:R-:W-:Y:S01]  /*bbe0*/  MUFU.EX2 R188, R188 ;  /* 0x000000bc00bc7308 */ /* 0x000fe20000000800 */
        /* <DEDUP_REMOVED lines=24> */
[-C--:B------:R-:W-:Y:S02]  /*bd70*/  FMUL.FTZ R117, R117, R176.reuse ;  /* 0x000000b075757220 */ /* 0x080fe40000410000 */
[-C--:B------:R-:W-:Y:S02]  /*bd80*/  FMUL.FTZ R118, R118, R3.reuse ;  /* 0x0000000376767220 */ /* 0x080fe40000410000 */
[-C--:B------:R-:W-:Y:S01]  /*bd90*/  FMUL.FTZ R119, R119, R3.reuse ;  /* 0x0000000377777220 */ /* 0x080fe20000410000 */
[----:B--2---:R-:W-:Y:S01]  /*bda0*/  HMMA.16816.F32.BF16 R112, R4, R16, R112 ;  /* 0x000000100470723c */ /* 0x004fe20000041870 */
[-C--:B------:R-:W-:Y:S02]  /*bdb0*/  FMUL.FTZ R128, R128, R176.reuse ;  /* 0x000000b080807220 */ /* 0x080fe40000410000 */
[----:B------:R-:W-:Y:S02]  /*bdc0*/  FMUL.FTZ R129, R129, R176 ;  /* 0x000000b081817220 */ /* 0x000fe40000410000 */
[----:B------:R-:W-:-:S02]  /*bdd0*/  FMUL.FTZ R130, R130, R3 ;  /* 0x0000000382827220 */ /* 0x000fc40000410000 */
[-C--:B------:R-:W-:Y:S01]  /*bde0*/  FMUL.FTZ R131, R131, R3.reuse ;  /* 0x0000000383837220 */ /* 0x080fe20000410000 */
[C---:B------:R-:W-:Y:S01]  /*bdf0*/  HMMA.16816.F32.BF16 R116, R4.reuse, R18, R116 ;  /* 0x000000120474723c */ /* 0x040fe20000041874 */
[-C--:B------:R-:W-:Y:S01]  /*be00*/  FMUL.FTZ R132, R132, R176.reuse ;  /* 0x000000b084847220 */ /* 0x080fe20000410000 */
[----:B------:R-:W2:Y:S01]  /*be10*/  LDSM.16.MT88.4 R16, [R226+0x16000] ;  /* 0x01600000e210783b */ /* 0x000ea20000004200 */
[-C--:B------:R-:W-:Y:S02]  /*be20*/  FMUL.FTZ R133, R133, R176.reuse ;  /* 0x000000b085857220 */ /* 0x080fe40000410000 */
[-C--:B------:R-:W-:Y:S02]  /*be30*/  FMUL.FTZ R134, R134, R3.reuse ;  /* 0x0000000386867220 */ /* 0x080fe40000410000 */
[----:B------:R-:W-:Y:S01]  /*be40*/  FMUL.FTZ R135, R135, R3 ;  /* 0x0000000387877220 */ /* 0x000fe20000410000 */
[----:B-1----:R-:W-:Y:S01]  /*be50*/  HMMA.16816.F32.BF16 R128, R4, R8, R128 ;  /* 0x000000080480723c */ /* 0x002fe20000041880 */
[----:B------:R-:W-:-:S02]  /*be60*/  FMUL.FTZ R140, R140, R176 ;  /* 0x000000b08c8c7220 */ /* 0x000fc40000410000 */
[-C--:B------:R-:W-:Y:S02]  /*be70*/  FMUL.FTZ R141, R141, R176.reuse ;  /* 0x000000b08d8d7220 */ /* 0x080fe40000410000 */
[-C--:B------:R-:W-:Y:S02]  /*be80*/  FMUL.FTZ R142, R142, R3.reuse ;  /* 0x000000038e8e7220 */ /* 0x080fe40000410000 */
[-C--:B------:R-:W-:Y:S01]  /*be90*/  FMUL.FTZ R143, R143, R3.reuse ;  /* 0x000000038f8f7220 */ /* 0x080fe20000410000 */
[----:B------:R-:W-:Y:S01]  /*bea0*/  HMMA.16816.F32.BF16 R132, R4, R10, R132 ;  /* 0x0000000a0484723c */ /* 0x000fe20000041884 */
[----:B------:R-:W1:Y:S01]  /*beb0*/  LDSM.16.MT88.4 R8, [R224+0x16000] ;  /* 0x01600000e008783b */ /* 0x000e620000004200 */
[-C--:B------:R-:W-:Y:S02]  /*bec0*/  FMUL.FTZ R144, R144, R176.reuse ;  /* 0x000000b090907220 */ /* 0x080fe40000410000 */
[----:B------:R-:W-:Y:S02]  /*bed0*/  FMUL.FTZ R145, R145, R176 ;  /* 0x000000b091917220 */ /* 0x000fe40000410000 */
[----:B------:R-:W-:-:S02]  /*bee0*/  FMUL.FTZ R146, R146, R3 ;  /* 0x0000000392927220 */ /* 0x000fc40000410000 */
[-C--:B------:R-:W-:Y:S01]  /*bef0*/  FMUL.FTZ R147, R147, R3.reuse ;  /* 0x0000000393937220 */ /* 0x080fe20000410000 */
[C---:B----4-:R-:W-:Y:S01]  /*bf00*/  HMMA.16816.F32.BF16 R140, R4.reuse, R12, R140 ;  /* 0x0000000c048c723c */ /* 0x050fe2000004188c */
[-C--:B------:R-:W-:Y:S02]  /*bf10*/  FMUL.FTZ R136, R136, R176.reuse ;  /* 0x000000b088887220 */ /* 0x080fe40000410000 */
[-C--:B------:R-:W-:Y:S02]  /*bf20*/  FMUL.FTZ R137, R137, R176.reuse ;  /* 0x000000b089897220 */ /* 0x080fe40000410000 */
        /* <DEDUP_REMOVED lines=20> */
[----:B------:R-:W-:-:S02]  /*c070*/  FFMA.FTZ R172, R247, R176, R172 ;  /* 0x000000b0f7ac7223 */ /* 0x000fc400000100ac */
[----:B------:R-:W-:Y:S02]  /*c080*/  FFMA.FTZ R3, R245, R3, R168 ;  /* 0x00000003f5037223 */ /* 0x000fe400000100a8 */
[----:B------:R-:W-:Y:S02]  /*c090*/  FADD.FTZ R171, R171, R172 ;  /* 0x000000acabab7221 */ /* 0x000fe40000010000 */
[----:B------:R-:W-:Y:S01]  /*c0a0*/  FADD.FTZ R3, R2, R3 ;  /* 0x0000000302037221 */ /* 0x000fe20000010000 */
[----:B------:R-:W-:Y:S01]  /*c0b0*/  HMMA.16816.F32.BF16 R148, R4, R10, R148 ;  /* 0x0000000a0494723c */ /* 0x000fe20000041894 */
[----:B------:R-:W1:Y:S01]  /*c0c0*/  LDSM.16.MT88.4 R8, [R226+0x12800] ;  /* 0x01280000e208783b */ /* 0x000e620000004200 */
[----:B------:R-:W-:Y:S02]  /*c0d0*/  FADD.FTZ R170, R170, R171 ;  /* 0x000000abaaaa7221 */ /* 0x000fe40000010000 */
[----:B------:R-:W-:Y:S02]  /*c0e0*/  FADD.FTZ R2, R0, R3 ;  /* 0x0000000300027221 */ /* 0x000fe40000010000 */
[----:B------:R-:W-:Y:S01]  /*c0f0*/  FADD.FTZ R0, R169, R170 ;  /* 0x000000aaa9007221 */ /* 0x000fe20000010000 */
[----:B------:R-:W-:Y:S01]  /*c100*/  F2FP.BF16.PACK_AB R4, R178, R177 ;  /* 0x000000b1b204723e */ /* 0x000fe200000010ff */
[----:B------:R-:W-:Y:S01]  /*c110*/  FADD.FTZ R2, R175, R2 ;  /* 0x00000002af027221 */ /* 0x000fe20000010000 */
[----:B-----5:R-:W-:Y:S01]  /*c120*/  F2FP.BF16.PACK_AB R5, R192, R189 ;  /* 0x000000bdc005723e */ /* 0x020fe200000010ff */
[----:B------:R-:W-:Y:S01]  /*c130*/  FADD.FTZ R177, R177, R0 ;  /* 0x00000000b1b17221 */ /* 0x000fe20000010000 */
[----:B------:R-:W-:Y:S01]  /*c140*/  F2FP.BF16.PACK_AB R6, R190, R179 ;  /* 0x000000b3be06723e */ /* 0x000fe200000010ff */
[----:B------:R-:W-:Y:S01]  /*c150*/  FADD.FTZ R189, R189, R2 ;  /* 0x00000002bdbd7221 */ /* 0x000fe20000010000 */
[----:B------:R-:W-:Y:S01]  /*c160*/  F2FP.BF16.PACK_AB R7, R194, R191 ;  /* 0x000000bfc207723e */ /* 0x000fe200000010ff */
[----:B------:R-:W-:-:S02]  /*c170*/  FADD.FTZ R178, R178, R177 ;  /* 0x000000b1b2b27221 */ /* 0x000fc40000010000 */
[----:B------:R-:W-:Y:S02]  /*c180*/  FADD.FTZ R192, R192, R189 ;  /* 0x000000bdc0c07221 */ /* 0x000fe40000010000 */
[----:B------:R-:W-:Y:S02]  /*c190*/  FADD.FTZ R3, R179, R178 ;  /* 0x000000b2b3037221 */ /* 0x000fe40000010000 */
[C---:B------:R-:W-:Y:S01]  /*c1a0*/  HMMA.16816.F32.BF16 R160, R4.reuse, R20, R160 ;  /* 0x0000001404a0723c */ /* 0x040fe200000418a0 */
[----:B------:R-:W-:Y:S02]  /*c1b0*/  FADD.FTZ R191, R191, R192 ;  /* 0x000000c0bfbf7221 */ /* 0x000fe40000010000 */
[----:B------:R-:W-:Y:S02]  /*c1c0*/  FADD.FTZ R3, R190, R3 ;  /* 0x00000003be037221 */ /* 0x000fe40000010000 */
[----:B------:R-:W-:Y:S02]  /*c1d0*/  FADD.FTZ R194, R194, R191 ;  /* 0x000000bfc2c27221 */ /* 0x000fe40000010000 */
[----:B---3--:R-:W-:Y:S01]  /*c1e0*/  FADD.FTZ R0, R196, R3 ;  /* 0x00000003c4007221 */ /* 0x008fe20000010000 */
[----:B------:R-:W-:Y:S01]  /*c1f0*/  HMMA.16816.F32.BF16 R36, R4, R22, R36 ;  /* 0x000000160424723c */ /* 0x000fe20000041824 */
[----:B------:R-:W3:Y:S01]  /*c200*/  LDSM.16.MT88.4 R20, [R225+0x12800] ;  /* 0x01280000e114783b */ /* 0x000ee20000004200 */
[----:B------:R-:W-:Y:S01]  /*c210*/  MOV R3, R173 ;  /* 0x000000ad00037202 */ /* 0x000fe20000000f00 */
[----:B------:R-:W-:-:S05]  /*c220*/  FADD.FTZ R0, R195, R0 ;  /* 0x00000000c3007221 */ /* 0x000fca0000010000 */
[C---:B----4-:R-:W-:Y:S08]  /*c230*/  HMMA.16816.F32.BF16 R64, R4.reuse, R12, R64 ;  /* 0x0000000c0440723c */ /* 0x050ff00000041840 */
[C---:B------:R-:W-:Y:S01]  /*c240*/  HMMA.16816.F32.BF16 R68, R4.reuse, R14, R68 ;  /* 0x0000000e0444723c */ /* 0x040fe20000041844 */
[----:B------:R-:W4:Y:S07]  /*c250*/  LDSM.16.MT88.4 R12, [R224+0x14800] ;  /* 0x01480000e00c783b */ /* 0x000f2e0000004200 */
[C---:B--2---:R-:W-:Y:S08]  /*c260*/  HMMA.16816.F32.BF16 R56, R4.reuse, R16, R56 ;  /* 0x000000100438723c */ /* 0x044ff00000041838 */
[C---:B------:R-:W-:Y:S01]  /*c270*/  HMMA.16816.F32.BF16 R60, R4.reuse, R18, R60 ;  /* 0x00000012043c723c */ /* 0x040fe2000004183c */
[----:B------:R-:W2:Y:S07]  /*c280*/  LDSM.16.MT88.4 R16, [R225+0x14800] ;  /* 0x01480000e110783b */ /* 0x000eae0000004200 */
[C---:B-1----:R-:W-:Y:S08]  /*c290*/  HMMA.16816.F32.BF16 R72, R4.reuse, R8, R72 ;  /* 0x000000080448723c */ /* 0x042ff00000041848 */
[C---:B------:R-:W-:Y:S01]  /*c2a0*/  HMMA.16816.F32.BF16 R76, R4.reuse, R10, R76 ;  /* 0x0000000a044c723c */ /* 0x040fe2000004184c */
[----:B------:R-:W1:Y:S07]  /*c2b0*/  LDSM.16.MT88.4 R8, [R228+0x16800] ;  /* 0x01680000e408783b */ /* 0x000e6e0000004200 */
[C---:B---3--:R-:W-:Y:S08]  /*c2c0*/  HMMA.16816.F32.BF16 R80, R4.reuse, R20, R80 ;  /* 0x000000140450723c */ /* 0x048ff00000041850 */
[C---:B------:R-:W-:Y:S01]  /*c2d0*/  HMMA.16816.F32.BF16 R84, R4.reuse, R22, R84 ;  /* 0x000000160454723c */ /* 0x040fe20000041854 */
[----:B------:R-:W3:Y:S07]  /*c2e0*/  LDSM.16.MT88.4 R20, [R226+0x16800] ;  /* 0x01680000e214783b */ /* 0x000eee0000004200 */
[C---:B----4-:R-:W-:Y:S08]  /*c2f0*/  HMMA.16816.F32.BF16 R120, R4.reuse, R12, R120 ;  /* 0x0000000c0478723c */ /* 0x050ff00000041878 */
[C---:B------:R-:W-:Y:S01]  /*c300*/  HMMA.16816.F32.BF16 R124, R4.reuse, R14, R124 ;  /* 0x0000000e047c723c */ /* 0x040fe2000004187c */
[----:B------:R-:W4:Y:S07]  /*c310*/  LDSM.16.MT88.4 R12, [R224+0x16800] ;  /* 0x01680000e00c783b */ /* 0x000f2e0000004200 */
[C---:B------:R-:W-:Y:S08]  /*c320*/  HMMA.16816.F32.BF16 R40, R4.reuse, R28, R40 ;  /* 0x0000001c0428723c */ /* 0x040ff00000041828 */
[C---:B------:R-:W-:Y:S01]  /*c330*/  HMMA.16816.F32.BF16 R44, R4.reuse, R30, R44 ;  /* 0x0000001e042c723c */ /* 0x040fe2000004182c */
[----:B------:R-:W5:Y:S07]  /*c340*/  LDSM.16.MT88.4 R28, [R228+0x14800] ;  /* 0x01480000e41c783b */ /* 0x000f6e0000004200 */
[C---:B------:R-:W-:Y:S08]  /*c350*/  HMMA.16816.F32.BF16 R48, R4.reuse, R24, R48 ;  /* 0x000000180430723c */ /* 0x040ff00000041830 */
[C---:B------:R-:W-:Y:S01]  /*c360*/  HMMA.16816.F32.BF16 R52, R4.reuse, R26, R52 ;  /* 0x0000001a0434723c */ /* 0x040fe20000041834 */
[----:B------:R-:W3:Y:S07]  /*c370*/  LDSM.16.MT88.4 R24, [R226+0x14800] ;  /* 0x01480000e218783b */ /* 0x000eee0000004200 */
[C---:B------:R-:W-:Y:S08]  /*c380*/  HMMA.16816.F32.BF16 R88, R4.reuse, R32, R88 ;  /* 0x000000200458723c */ /* 0x040ff00000041858 */
[C---:B------:R-:W-:Y:S01]  /*c390*/  HMMA.16816.F32.BF16 R92, R4.reuse, R34, R92 ;  /* 0x00000022045c723c */ /* 0x040fe2000004185c */
[----:B------:R-:W4:Y:S07]  /*c3a0*/  LDSM.16.MT88.4 R32, [R225+0x16800] ;  /* 0x01680000e120783b */ /* 0x000f2e0000004200 */
[C---:B--2---:R-:W-:Y:S08]  /*c3b0*/  HMMA.16816.F32.BF16 R112, R4.reuse, R16, R112 ;  /* 0x000000100470723c */ /* 0x044ff00000041870 */
[C---:B------:R-:W-:Y:S01]  /*c3c0*/  HMMA.16816.F32.BF16 R116, R4.reuse, R18, R116 ;  /* 0x000000120474723c */ /* 0x040fe20000041874 */
[----:B------:R-:W2:Y:S07]  /*c3d0*/  LDSM.16.MT88.4 R16, [R224+0x11000] ;  /* 0x01100000e010783b */ /* 0x000eae0000004200 */
[C---:B-1----:R-:W-:Y:S08]  /*c3e0*/  HMMA.16816.F32.BF16 R128, R4.reuse, R8, R128 ;  /* 0x000000080480723c */ /* 0x042ff00000041880 */
[C---:B------:R-:W-:Y:S01]  /*c3f0*/  HMMA.16816.F32.BF16 R132, R4.reuse, R10, R132 ;  /* 0x0000000a0484723c */ /* 0x040fe20000041884 */
[----:B------:R-:W-:Y:S07]  /*c400*/  LDSM.16.MT88.4 R8, [R228+0x13000] ;  /* 0x01300000e408783b */ /* 0x000fee0000004200 */
[C---:B---3--:R-:W-:Y:S08]  /*c410*/  HMMA.16816.F32.BF16 R136, R4.reuse, R20, R136 ;  /* 0x000000140488723c */ /* 0x048ff00000041888 */
[C---:B------:R-:W-:Y:S01]  /*c420*/  HMMA.16816.F32.BF16 R156, R4.reuse, R22, R156 ;  /* 0x00000016049c723c */ /* 0x040fe2000004189c */
[----:B------:R-:W1:Y:S07]  /*c430*/  LDSM.16.MT88.4 R20, [R225+0x11000] ;  /* 0x01100000e114783b */ /* 0x000e6e0000004200 */
[C---:B----4-:R-:W-:Y:S08]  /*c440*/  HMMA.16816.F32.BF16 R152, R4.reuse, R12, R152 ;  /* 0x0000000c0498723c */ /* 0x050ff00000041898 */
[C---:B------:R-:W-:Y:S01]  /*c450*/  HMMA.16816.F32.BF16 R148, R4.reuse, R14, R148 ;  /* 0x0000000e0494723c */ /* 0x040fe20000041894 */
[----:B------:R-:W3:Y:S07]  /*c460*/  LDSM.16.MT88.4 R12, [R226+0x13000] ;  /* 0x01300000e20c783b */ /* 0x000eee0000004200 */
[C---:B-----5:R-:W-:Y:S08]  /*c470*/  HMMA.16816.F32.BF16 R96, R4.reuse, R28, R96 ;  /* 0x0000001c0460723c */ /* 0x060ff00000041860 */
[C---:B------:R-:W-:Y:S01]  /*c480*/  HMMA.16816.F32.BF16 R100, R4.reuse, R30, R100 ;  /* 0x0000001e0464723c */ /* 0x040fe20000041864 */
[----:B------:R-:W4:Y:S07]  /*c490*/  LDSM.16.MT88.4 R28, [R228+0x11000] ;  /* 0x01100000e41c783b */ /* 0x000f2e0000004200 */
[C---:B------:R-:W-:Y:S08]  /*c4a0*/  HMMA.16816.F32.BF16 R104, R4.reuse, R24, R104 ;  /* 0x000000180468723c */ /* 0x040ff00000041868 */
[C---:B------:R-:W-:Y:S01]  /*c4b0*/  HMMA.16816.F32.BF16 R108, R4.reuse, R26, R108 ;  /* 0x0000001a046c723c */ /* 0x040fe2000004186c */
[----:B------:R-:W5:Y:S07]  /*c4c0*/  LDSM.16.MT88.4 R24, [R226+0x11000] ;  /* 0x01100000e218783b */ /* 0x000f6e0000004200 */
[C---:B------:R-:W-:Y:S08]  /*c4d0*/  HMMA.16816.F32.BF16 R140, R4.reuse, R32, R140 ;  /* 0x00000020048c723c */ /* 0x040ff0000004188c */
[----:B------:R-:W-:Y:S01]  /*c4e0*/  HMMA.16816.F32.BF16 R144, R4, R34, R144 ;  /* 0x000000220490723c */ /* 0x000fe20000041890 */
[----:B------:R-:W3:Y:S06]  /*c4f0*/  LDSM.16.MT88.4 R32, [R225+0x13000] ;  /* 0x01300000e120783b */ /* 0x000eec0000004200 */
[----:B------:R-:W-:-:S02]  /*c500*/  F2FP.BF16.PACK_AB R4, R195, R196 ;  /* 0x000000c4c304723e */ /* 0x000fc400000010ff */
[----:B------:R-:W-:Y:S01]  /*c510*/  F2FP.BF16.PACK_AB R5, R200, R197 ;  /* 0x000000c5c805723e */ /* 0x000fe200000010ff */
[----:B------:R-:W-:Y:S01]  /*c520*/  FADD.FTZ R197, R197, R194 ;  /* 0x000000c2c5c57221 */ /* 0x000fe20000010000 */
[----:B------:R-:W-:Y:S01]  /*c530*/  F2FP.BF16.PACK_AB R6, R198, R193 ;  /* 0x000000c1c606723e */ /* 0x000fe200000010ff */
[----:B------:R-:W-:Y:S01]  /*c540*/  FADD.FTZ R193, R193, R0 ;  /* 0x00000000c1c17221 */ /* 0x000fe20000010000 */
[----:B------:R-:W-:Y:S01]  /*c550*/  F2FP.BF16.PACK_AB R7, R202, R199 ;  /* 0x000000c7ca07723e */ /* 0x000fe200000010ff */
[----:B------:R-:W-:Y:S02]  /*c560*/  FADD.FTZ R200, R200, R197 ;  /* 0x000000c5c8c87221 */ /* 0x000fe40000010000 */
[----:B------:R-:W-:Y:S02]  /*c570*/  FADD.FTZ R198, R198, R193 ;  /* 0x000000c1c6c67221 */ /* 0x000fe40000010000 */
[----:B------:R-:W-:Y:S02]  /*c580*/  FADD.FTZ R199, R199, R200 ;  /* 0x000000c8c7c77221 */ /* 0x000fe40000010000 */
[----:B--2---:R-:W-:Y:S02]  /*c590*/  HMMA.16816.F32.BF16 R56, R4, R16, R56 ;  /* 0x000000100438723c */ /* 0x004fe40000041838 */
[----:B------:R-:W-:-:S06]  /*c5a0*/  FADD.FTZ R202, R202, R199 ;  /* 0x000000c7caca7221 */ /* 0x000fcc0000010000 */
[C---:B------:R-:W-:Y:S01]  /*c5b0*/  HMMA.16816.F32.BF16 R60, R4.reuse, R18, R60 ;  /* 0x00000012043c723c */ /* 0x040fe2000004183c */
[----:B------:R-:W2:Y:S07]  /*c5c0*/  LDSM.16.MT88.4 R16, [R226+0x15000] ;  /* 0x01500000e210783b */ /* 0x000eae0000004200 */
[C---:B-1----:R-:W-:Y:S08]  /*c5d0*/  HMMA.16816.F32.BF16 R48, R4.reuse, R20, R48 ;  /* 0x000000140430723c */ /* 0x042ff00000041830 */
[C---:B------:R-:W-:Y:S01]  /*c5e0*/  HMMA.16816.F32.BF16 R52, R4.reuse, R22, R52 ;  /* 0x000000160434723c */ /* 0x040fe20000041834 */
[----:B------:R-:W1:Y:S07]  /*c5f0*/  LDSM.16.MT88.4 R20, [R228+0x15000] ;  /* 0x01500000e414783b */ /* 0x000e6e0000004200 */
[C---:B------:R-:W-:Y:S08]  /*c600*/  HMMA.16816.F32.BF16 R64, R4.reuse, R8, R64 ;  /* 0x000000080440723c */ /* 0x040ff00000041840 */
[C---:B------:R-:W-:Y:S01]  /*c610*/  HMMA.16816.F32.BF16 R68, R4.reuse, R10, R68 ;  /* 0x0000000a0444723c */ /* 0x040fe20000041844 */
[----:B------:R-:W1:Y:S07]  /*c620*/  LDSM.16.MT88.4 R8, [R224+0x15000] ;  /* 0x01500000e008783b */ /* 0x000e6e0000004200 */
[C---:B---3--:R-:W-:Y:S08]  /*c630*/  HMMA.16816.F32.BF16 R72, R4.reuse, R12, R72 ;  /* 0x0000000c0448723c */ /* 0x048ff00000041848 */
[C---:B------:R-:W-:Y:S01]  /*c640*/  HMMA.16816.F32.BF16 R76, R4.reuse, R14, R76 ;  /* 0x0000000e044c723c */ /* 0x040fe2000004184c */
[----:B------:R-:W3:Y:S07]  /*c650*/  LDSM.16.MT88.4 R12, [R228+0x17000] ;  /* 0x01700000e40c783b */ /* 0x000eee0000004200 */
[C---:B----4-:R-:W-:Y:S08]  /*c660*/  HMMA.16816.F32.BF16 R160, R4.reuse, R28, R160 ;  /* 0x0000001c04a0723c */ /* 0x050ff000000418a0 */
[C---:B------:R-:W-:Y:S01]  /*c670*/  HMMA.16816.F32.BF16 R36, R4.reuse, R30, R36 ;  /* 0x0000001e0424723c */ /* 0x040fe20000041824 */
[----:B------:R-:W-:Y:S07]  /*c680*/  LDSM.16.MT88.4 R28, [R225+0x15000] ;  /* 0x01500000e11c783b */ /* 0x000fee0000004200 */
[C---:B-----5:R-:W-:Y:S08]  /*c690*/  HMMA.16816.F32.BF16 R40, R4.reuse, R24, R40 ;  /* 0x000000180428723c */ /* 0x060ff00000041828 */
[C---:B------:R-:W-:Y:S01]  /*c6a0*/  HMMA.16816.F32.BF16 R44, R4.reuse, R26, R44 ;  /* 0x0000001a042c723c */ /* 0x040fe2000004182c */
[----:B------:R-:W4:Y:S07]  /*c6b0*/  LDSM.16.MT88.4 R24, [R224+0x13000] ;  /* 0x01300000e018783b */ /* 0x000f2e0000004200 */
[C---:B------:R-:W-:Y:S08]  /*c6c0*/  HMMA.16816.F32.BF16 R80, R4.reuse, R32, R80 ;  /* 0x000000200450723c */ /* 0x040ff00000041850 */
[C---:B------:R-:W-:Y:S01]  /*c6d0*/  HMMA.16816.F32.BF16 R84, R4.reuse, R34, R84 ;  /* 0x000000220454723c */ /* 0x040fe20000041854 */
[----:B------:R-:W-:Y:S07]  /*c6e0*/  LDSM.16.MT88.4 R32, [R224+0x17000] ;  /* 0x01700000e020783b */ /* 0x000fee0000004200 */
[C---:B--2---:R-:W-:Y:S08]  /*c6f0*/  HMMA.16816.F32.BF16 R104, R4.reuse, R16, R104 ;  /* 0x000000100468723c */ /* 0x044ff00000041868 */
[C---:B------:R-:W-:Y:S01]  /*c700*/  HMMA.16816.F32.BF16 R108, R4.reuse, R18, R108 ;  /* 0x00000012046c723c */ /* 0x040fe2000004186c */
[----:B------:R-:W2:Y:S07]  /*c710*/  LDSM.16.MT88.4 R16, [R226+0x17000] ;  /* 0x01700000e210783b */ /* 0x000eae0000004200 */
[C---:B-1----:R-:W-:Y:S08]  /*c720*/  HMMA.16816.F32.BF16 R96, R4.reuse, R20, R96 ;  /* 0x000000140460723c */ /* 0x042ff00000041860 */
[C---:B------:R-:W-:Y:S01]  /*c730*/  HMMA.16816.F32.BF16 R100, R4.reuse, R22, R100 ;  /* 0x000000160464723c */ /* 0x040fe20000041864 */
[----:B------:R-:W-:Y:S07]  /*c740*/  LDSM.16.MT88.4 R20, [R224+0x11800] ;  /* 0x01180000e014783b */ /* 0x000fee0000004200 */
[C---:B------:R-:W-:Y:S08]  /*c750*/  HMMA.16816.F32.BF16 R120, R4.reuse, R8, R120 ;  /* 0x000000080478723c */ /* 0x040ff00000041878 */
[C---:B------:R-:W-:Y:S01]  /*c760*/  HMMA.16816.F32.BF16 R124, R4.reuse, R10, R124 ;  /* 0x0000000a047c723c */ /* 0x040fe2000004187c */
[----:B------:R-:W1:Y:S07]  /*c770*/  LDSM.16.MT88.4 R8, [R228+0x11800] ;  /* 0x01180000e408783b */ /* 0x000e6e0000004200 */
[C---:B---3--:R-:W-:Y:S08]  /*c780*/  HMMA.16816.F32.BF16 R128, R4.reuse, R12, R128 ;  /* 0x0000000c0480723c */ /* 0x048ff00000041880 */
[C---:B------:R-:W-:Y:S01]  /*c790*/  HMMA.16816.F32.BF16 R132, R4.reuse, R14, R132 ;  /* 0x0000000e0484723c */ /* 0x040fe20000041884 */
[----:B------:R-:W3:Y:S07]  /*c7a0*/  LDSM.16.MT88.4 R12, [R226+0x13800] ;  /* 0x01380000e20c783b */ /* 0x000eee0000004200 */
[C---:B------:R-:W-:Y:S01]  /*c7b0*/  HMMA.16816.F32.BF16 R140, R4.reuse, R164, R140 ;  /* 0x000000a4048c723c */ /* 0x040fe2000004188c */
[----:B------:R-:W5:Y:S06]  /*c7c0*/  MUFU.EX2 R165, R180 ;  /* 0x000000b400a57308 */ /* 0x000f6c0000000800 */
[----:B------:R-:W-:Y:S01]  /*c7d0*/  MOV R164, R174 ;  /* 0x000000ae00a47202 */ /* 0x000fe20000000f00 */
[C---:B----4-:R-:W-:Y:S08]  /*c7e0*/  HMMA.16816.F32.BF16 R88, R4.reuse, R24, R88 ;  /* 0x000000180458723c */ /* 0x050ff00000041858 */
[C---:B------:R-:W-:Y:S01]  /*c7f0*/  HMMA.16816.F32.BF16 R92, R4.reuse, R26, R92 ;  /* 0x0000001a045c723c */ /* 0x040fe2000004185c */
[----:B------:R-:W-:Y:S07]  /*c800*/  LDSM.16.MT88.4 R24, [R225+0x11800] ;  /* 0x01180000e118783b */ /* 0x000fee0000004200 */
[C---:B------:R-:W-:Y:S08]  /*c810*/  HMMA.16816.F32.BF16 R112, R4.reuse, R28, R112 ;  /* 0x0000001c0470723c */ /* 0x040ff00000041870 */
[C---:B------:R-:W-:Y:S01]  /*c820*/  HMMA.16816.F32.BF16 R116, R4.reuse, R30, R116 ;  /* 0x0000001e0474723c */ /* 0x040fe20000041874 */
[----:B------:R-:W4:Y:S07]  /*c830*/  LDSM.16.MT88.4 R28, [R226+0x11800] ;  /* 0x01180000e21c783b */ /* 0x000f2e0000004200 */
[C---:B--2---:R-:W-:Y:S08]  /*c840*/  HMMA.16816.F32.BF16 R136, R4.reuse, R16, R136 ;  /* 0x000000100488723c */ /* 0x044ff00000041888 */
[C---:B------:R-:W-:Y:S01]  /*c850*/  HMMA.16816.F32.BF16 R156, R4.reuse, R18, R156 ;  /* 0x00000012049c723c */ /* 0x040fe2000004189c */
[----:B------:R-:W2:Y:S07]  /*c860*/  LDSM.16.MT88.4 R16, [R228+0x13800] ;  /* 0x01380000e410783b */ /* 0x000eae0000004200 */
[C---:B------:R-:W-:Y:S08]  /*c870*/  HMMA.16816.F32.BF16 R144, R4.reuse, R166, R144 ;  /* 0x000000a60490723c */ /* 0x040ff00000041890 */
[C---:B------:R-:W-:Y:S08]  /*c880*/  HMMA.16816.F32.BF16 R152, R4.reuse, R32, R152 ;  /* 0x000000200498723c */ /* 0x040ff00000041898 */
[----:B------:R-:W-:Y:S01]  /*c890*/  HMMA.16816.F32.BF16 R148, R4, R34, R148 ;  /* 0x000000220494723c */ /* 0x000fe20000041894 */
[----:B------:R-:W-:Y:S06]  /*c8a0*/  LDSM.16.MT88.4 R32, [R224+0x13800] ;  /* 0x01380000e020783b */ /* 0x000fec0000004200 */
[----:B------:R-:W-:Y:S01]  /*c8b0*/  F2FP.BF16.PACK_AB R4, R204, R187 ;  /* 0x000000bbcc04723e */ /* 0x000fe200000010ff */
[----:B------:R-:W-:Y:S01]  /*c8c0*/  FADD.FTZ R187, R187, R198 ;  /* 0x000000c6bbbb7221 */ /* 0x000fe20000010000 */
[----:B------:R-:W-:Y:S01]  /*c8d0*/  F2FP.BF16.PACK_AB R5, R182, R183 ;  /* 0x000000b7b605723e */ /* 0x000fe200000010ff */
[----:B------:R-:W-:Y:S01]  /*c8e0*/  FADD.FTZ R183, R183, R202 ;  /* 0x000000cab7b77221 */ /* 0x000fe20000010000 */
[----:B------:R-:W-:Y:S01]  /*c8f0*/  F2FP.BF16.PACK_AB R6, R188, R185 ;  /* 0x000000b9bc06723e */ /* 0x000fe200000010ff */
[----:B------:R-:W-:Y:S01]  /*c900*/  FADD.FTZ R204, R204, R187 ;  /* 0x000000bbcccc7221 */ /* 0x000fe20000010000 */
[----:B-----5:R-:W-:Y:S01]  /*c910*/  F2FP.BF16.PACK_AB R7, R165, R184 ;  /* 0x000000b8a507723e */ /* 0x020fe200000010ff */
[----:B------:R-:W-:-:S02]  /*c920*/  FADD.FTZ R183, R182, R183 ;  /* 0x000000b7b6b77221 */ /* 0x000fc40000010000 */
[----:B------:R-:W-:Y:S02]  /*c930*/  FADD.FTZ R185, R185, R204 ;  /* 0x000000ccb9b97221 */ /* 0x000fe40000010000 */
[----:B------:R-:W-:Y:S02]  /*c940*/  FADD.FTZ R184, R184, R183 ;  /* 0x000000b7b8b87221 */ /* 0x000fe40000010000 */
[----:B-1----:R-:W-:Y:S01]  /*c950*/  HMMA.16816.F32.BF16 R160, R4, R8, R160 ;  /* 0x0000000804a0723c */ /* 0x002fe200000418a0 */
[----:B------:R-:W-:Y:S02]  /*c960*/  FADD.FTZ R247, R188, R185 ;  /* 0x000000b9bcf77221 */ /* 0x000fe40000010000 */
[----:B------:R-:W-:-:S05]  /*c970*/  FADD.FTZ R245, R165, R184 ;  /* 0x000000b8a5f57221 */ /* 0x000fca0000010000 */
[C---:B------:R-:W-:Y:S01]  /*c980*/  HMMA.16816.F32.BF16 R36, R4.reuse, R10, R36 ;  /* 0x0000000a0424723c */ /* 0x040fe20000041824 */
[----:B------:R-:W1:Y:S07]  /*c990*/  LDSM.16.MT88.4 R8, [R225+0x13800] ;  /* 0x01380000e108783b */ /* 0x000e6e0000004200 */
[C---:B------:R-:W-:Y:S08]  /*c9a0*/  HMMA.16816.F32.BF16 R56, R4.reuse, R20, R56 ;  /* 0x000000140438723c */ /* 0x040ff00000041838 */
[C---:B------:R-:W-:Y:S01]  /*c9b0*/  HMMA.16816.F32.BF16 R60, R4.reuse, R22, R60 ;  /* 0x00000016043c723c */ /* 0x040fe2000004183c */
[----:B------:R-:W5:Y:S07]  /*c9c0*/  LDSM.16.MT88.4 R20, [R228+0x15800] ;  /* 0x01580000e414783b */ /* 0x000f6e0000004200 */
        /* <DEDUP_REMOVED lines=8> */
[----:B------:R-:W3:Y:S07]  /*ca50*/  LDSM.16.MT88.4 R24, [R225+0x15800] ;  /* 0x01580000e118783b */ /* 0x000eee0000004200 */
[C---:B--2---:R-:W-:Y:S08]  /*ca60*/  HMMA.16816.F32.BF16 R64, R4.reuse, R16, R64 ;  /* 0x000000100440723c */ /* 0x044ff00000041840 */
[C---:B------:R-:W-:Y:S01]  /*ca70*/  HMMA.16816.F32.BF16 R68, R4.reuse, R18, R68 ;  /* 0x000000120444723c */ /* 0x040fe20000041844 */
[----:B------:R-:W2:Y:S07]  /*ca80*/  LDSM.16.MT88.4 R16, [R224+0x15800] ;  /* 0x01580000e010783b */ /* 0x000eae0000004200 */
[C---:B-1----:R-:W-:Y:S08]  /*ca90*/  HMMA.16816.F32.BF16 R80, R4.reuse, R8, R80 ;  /* 0x000000080450723c */ /* 0x042ff00000041850 */
[C---:B------:R-:W-:Y:S01]  /*caa0*/  HMMA.16816.F32.BF16 R84, R4.reuse, R10, R84 ;  /* 0x0000000a0454723c */ /* 0x040fe20000041854 */
[----:B------:R-:W1:Y:S07]  /*cab0*/  LDSM.16.MT88.4 R8, [R226+0x17800] ;  /* 0x01780000e208783b */ /* 0x000e6e0000004200 */
[C---:B-----5:R-:W-:Y:S08]  /*cac0*/  HMMA.16816.F32.BF16 R96, R4.reuse, R20, R96 ;  /* 0x000000140460723c */ /* 0x060ff00000041860 */
[C---:B------:R-:W-:Y:S01]  /*cad0*/  HMMA.16816.F32.BF16 R100, R4.reuse, R22, R100 ;  /* 0x000000160464723c */ /* 0x040fe20000041864 */
[----:B------:R-:W5:Y:S07]  /*cae0*/  LDSM.16.MT88.4 R20, [R225+0x17800] ;  /* 0x01780000e114783b */ /* 0x000f6e0000004200 */
[C---:B---3--:R-:W-:Y:S08]  /*caf0*/  HMMA.16816.F32.BF16 R128, R4.reuse, R12, R128 ;  /* 0x0000000c0480723c */ /* 0x048ff00000041880 */
[C---:B------:R-:W-:Y:S01]  /*cb00*/  HMMA.16816.F32.BF16 R132, R4.reuse, R14, R132 ;  /* 0x0000000e0484723c */ /* 0x040fe20000041884 */
[----:B------:R-:W3:Y:S07]  /*cb10*/  LDSM.16.MT88.4 R12, [R224+0x17800] ;  /* 0x01780000e00c783b */ /* 0x000eee0000004200 */
[C---:B------:R-:W-:Y:S08]  /*cb20*/  HMMA.16816.F32.BF16 R88, R4.reuse, R32, R88 ;  /* 0x000000200458723c */ /* 0x040ff00000041858 */
[C---:B------:R-:W-:Y:S08]  /*cb30*/  HMMA.16816.F32.BF16 R92, R4.reuse, R34, R92 ;  /* 0x00000022045c723c */ /* 0x040ff0000004185c */
[C---:B----4-:R-:W-:Y:S08]  /*cb40*/  HMMA.16816.F32.BF16 R104, R4.reuse, R28, R104 ;  /* 0x0000001c0468723c */ /* 0x050ff00000041868 */
[C---:B------:R-:W-:Y:S08]  /*cb50*/  HMMA.16816.F32.BF16 R108, R4.reuse, R30, R108 ;  /* 0x0000001e046c723c */ /* 0x040ff0000004186c */
[C---:B------:R-:W-:Y:S08]  /*cb60*/  HMMA.16816.F32.BF16 R112, R4.reuse, R24, R112 ;  /* 0x000000180470723c */ /* 0x040ff00000041870 */
[C---:B------:R-:W-:Y:S08]  /*cb70*/  HMMA.16816.F32.BF16 R116, R4.reuse, R26, R116 ;  /* 0x0000001a0474723c */ /* 0x040ff00000041874 */
[C---:B--2---:R-:W-:Y:S08]  /*cb80*/  HMMA.16816.F32.BF16 R120, R4.reuse, R16, R120 ;  /* 0x000000100478723c */ /* 0x044ff00000041878 */
[C---:B------:R-:W-:Y:S08]  /*cb90*/  HMMA.16816.F32.BF16 R124, R4.reuse, R18, R124 ;  /* 0x00000012047c723c */ /* 0x040ff0000004187c */
[C---:B-1----:R-:W-:Y:S08]  /*cba0*/  HMMA.16816.F32.BF16 R136, R4.reuse, R8, R136 ;  /* 0x000000080488723c */ /* 0x042ff00000041888 */
[C---:B------:R-:W-:Y:S08]  /*cbb0*/  HMMA.16816.F32.BF16 R156, R4.reuse, R10, R156 ;  /* 0x0000000a049c723c */ /* 0x040ff0000004189c */
[C---:B-----5:R-:W-:Y:S08]  /*cbc0*/  HMMA.16816.F32.BF16 R140, R4.reuse, R20, R140 ;  /* 0x00000014048c723c */ /* 0x060ff0000004188c */
[C---:B------:R-:W-:Y:S08]  /*cbd0*/  HMMA.16816.F32.BF16 R144, R4.reuse, R22, R144 ;  /* 0x000000160490723c */ /* 0x040ff00000041890 */
[C---:B---3--:R-:W-:Y:S08]  /*cbe0*/  HMMA.16816.F32.BF16 R152, R4.reuse, R12, R152 ;  /* 0x0000000c0498723c */ /* 0x048ff00000041898 */
[----:B------:R-:W-:Y:S08]  /*cbf0*/  HMMA.16816.F32.BF16 R148, R4, R14, R148 ;  /* 0x0000000e0494723c */ /* 0x000ff00000041894 */
.L_x_721:
[----:B------:R-:W-:-:S06]  /*cc00*/  UISETP.GE.AND UP0, UPT, UR28, 0x1, UPT ;  /* 0x000000011c00788c */ /* 0x000fcc000bf06270 */
[----:B------:R-:W-:-:S13]  /*cc10*/  PLOP3.LUT P0, PT, PT, PT, UP0, 0x80, 0x0 ;  /* 0x000000000000781c */ /* 0x000fda0003f0f008 */
[----:B------:R-:W-:Y:S05]  /*cc20*/  @!P0 BRA `(.L_x_729) ;  /* 0x0000472000008947 */ /* 0x000fea0003800000 */
[----:B------:R-:W-:Y:S01]  /*cc30*/  IABS R0, c[0x0][0x2d0] ;  /* 0x0000b40000007a13 */ /* 0x000fe20000000000 */
[----:B------:R-:W-:Y:S01]  /*cc40*/  ULEA UR5, -UR6, URZ, 0x6 ;  /* 0x0000003f06057291 */ /* 0x000fe2000f8e313f */
[----:B------:R-:W-:Y:S01]  /*cc50*/  IABS R4, c[0x0][0x2d0] ;  /* 0x0000b40000047a13 */ /* 0x000fe20000000000 */
[----:B------:R-:W-:Y:S01]  /*cc60*/  UMOV UR36, URZ ;  /* 0x0000003f00247c82 */ /* 0x000fe20008000000 */
[----:B------:R-:W-:Y:S01]  /*cc70*/  MOV R165, R164 ;  /* 0x000000a400a57202 */ /* 0x000fe20000000f00 */
[----:B------:R-:W-:Y:S01]  /*cc80*/  IMAD.MOV.U32 R7, RZ, RZ, R0 ;  /* 0x000000ffff077224 */ /* 0x000fe200078e0000 */
[----:B------:R-:W1:Y:S01]  /*cc90*/  R2UR UR18, R4 ;  /* 0x00000000041273c2 */ /* 0x000e6200000e0000 */
[----:B------:R-:W-:Y:S01]  /*cca0*/  UMOV UR34, URZ ;  /* 0x0000003f00227c82 */ /* 0x000fe20008000000 */
[----:B------:R-:W-:Y:S01]  /*ccb0*/  IMAD.U32 R242, RZ, RZ, UR5 ;  /* 0x00000005fff27e24 */ /* 0x000fe2000f8e00ff */
[----:B------:R-:W-:Y:S02]  /*ccc0*/  USHF.R.S32.HI UR4, URZ, 0x1f, UR5 ;  /* 0x0000001f3f047899 */ /* 0x000fe40008011405 */
[----:B------:R-:W-:-:S02]  /*ccd0*/  ULDC.64 UR6, c[0x0][0x198] ;  /* 0x0000660000067ab9 */ /* 0x000fc40000000a00 */
[----:B------:R-:W-:Y:S01]  /*cce0*/  ULEA UR19, -UR6, URZ, 0x6 ;  /* 0x0000003f06137291 */ /* 0x000fe2000f8e313f */
[----:B------:R-:W2:Y:S01]  /*ccf0*/  R2UR UR14, R7 ;  /* 0x00000000070e73c2 */ /* 0x000ea200000e0000 */
[----:B------:R-:W-:Y:S01]  /*cd00*/  ULDC UR11, c[0x0][0x2d0] ;  /* 0x0000b400000b7ab9 */ /* 0x000fe20000000800 */
[----:B------:R-:W-:Y:S01]  /*cd10*/  MOV R239, UR4 ;  /* 0x0000000400ef7c02 */ /* 0x000fe20008000f00 */
[----:B------:R-:W-:Y:S02]  /*cd20*/  ULDC UR10, c[0x0][0x2d0] ;  /* 0x0000b400000a7ab9 */ /* 0x000fe40000000800 */
[----:B------:R-:W-:Y:S02]  /*cd30*/  UISETP.NE.AND UP1, UPT, URZ, UR11, UPT ;  /* 0x0000000b3f00728c */ /* 0x000fe4000bf25270 */
[----:B------:R-:W-:Y:S02]  /*cd40*/  ULOP3.LUT UR16, URZ, UR11, URZ, 0x33, !UPT ;  /* 0x0000000b3f107292 */ /* 0x000fe4000f8e333f */
[----:B------:R-:W-:-:S02]  /*cd50*/  UISETP.NE.AND UP0, UPT, URZ, UR10, UPT ;  /* 0x0000000a3f00728c */ /* 0x000fc4000bf05270 */
[----:B------:R-:W-:Y:S02]  /*cd60*/  ULOP3.LUT UR13, URZ, UR10, URZ, 0x33, !UPT ;  /* 0x0000000a3f0d7292 */ /* 0x000fe4000f8e333f */
[----:B------:R-:W-:Y:S02]  /*cd70*/  USHF.R.S32.HI UR12, URZ, 0x1f, UR19 ;  /* 0x0000001f3f0c7899 */ /* 0x000fe40008011413 */
[----:B------:R-:W-:Y:S01]  /*cd80*/  ULDC.64 UR4, c[0x0][0x1a0] ;  /* 0x0000680000047ab9 */ /* 0x000fe20000000a00 */
[----:B-1----:R-:W1:Y:S08]  /*cd90*/  I2F.RP R6, UR18 ;  /* 0x0000001200067d06 */ /* 0x002e700008209400 */
[----:B--2---:R-:W2:Y:S08]  /*cda0*/  I2F.RP R5, UR14 ;  /* 0x0000000e00057d06 */ /* 0x004eb00008209400 */
[----:B-1----:R-:W1:Y:S08]  /*cdb0*/  MUFU.RCP R2, R6 ;  /* 0x0000000600027308 */ /* 0x002e700000001000 */
[----:B--2---:R-:W2:Y:S01]  /*cdc0*/  MUFU.RCP R0, R5 ;  /* 0x0000000500007308 */ /* 0x004ea20000001000 */
[----:B-1----:R-:W-:-:S07]  /*cdd0*/  IADD3 R2, R2, 0xffffffe, RZ ;  /* 0x0ffffffe02027810 */ /* 0x002fce0007ffe0ff */
[----:B------:R-:W1:Y:S01]  /*cde0*/  F2I.FTZ.U32.TRUNC.NTZ R2, R2 ;  /* 0x0000000200027305 */ /* 0x000e62000021f000 */
[----:B--2---:R-:W-:-:S07]  /*cdf0*/  IADD3 R0, R0, 0xffffffe, RZ ;  /* 0x0ffffffe00007810 */ /* 0x004fce0007ffe0ff */
[----:B------:R-:W2:Y:S01]  /*ce00*/  F2I.FTZ.U32.TRUNC.NTZ R0, R0 ;  /* 0x0000000000007305 */ /* 0x000ea2000021f000 */
[----:B-1----:R-:W1:Y:S08]  /*ce10*/  R2UR UR37, R2 ;  /* 0x00000000022573c2 */ /* 0x002e7000000e0000 */
[----:B--2---:R2:W3:Y:S01]  /*ce20*/  R2UR UR35, R0 ;  /* 0x00000000002373c2 */ /* 0x0044e200000e0000 */
[----:B-1----:R-:W-:-:S04]  /*ce30*/  UIADD3 UR9, URZ, -UR37, URZ ;  /* 0x800000253f097290 */ /* 0x002fc8000fffe03f */
[----:B------:R-:W-:Y:S01]  /*ce40*/  UIMAD UR9, UR9, UR18, URZ ;  /* 0x00000012090972a4 */ /* 0x000fe2000f8e023f */
[----:B--2---:R-:W-:Y:S01]  /*ce50*/  IMAD.MOV.U32 R0, RZ, RZ, R3 ;  /* 0x000000ffff007224 */ /* 0x004fe200078e0003 */
[----:B---3--:R-:W-:Y:S02]  /*ce60*/  UIADD3 UR8, URZ, -UR35, URZ ;  /* 0x800000233f087290 */ /* 0x008fe4000fffe03f */
[----:B------:R-:W-:Y:S02]  /*ce70*/  UIMAD.WIDE.U32 UR36, UR37, UR9, UR36 ;  /* 0x00000009252472a5 */ /* 0x000fe4000f8e0024 */
[----:B------:R-:W-:-:S04]  /*ce80*/  UIMAD UR8, UR8, UR14, URZ ;  /* 0x0000000e080872a4 */ /* 0x000fc8000f8e023f */
[----:B------:R-:W-:Y:S02]  /*ce90*/  UIMAD.WIDE.U32 UR34, UR35, UR8, UR34 ;  /* 0x00000008232272a5 */ /* 0x000fe4000f8e0022 */
[----:B------:R-:W-:Y:S02]  /*cea0*/  UMOV UR17, UR37 ;  /* 0x0000002500117c82 */ /* 0x000fe40008000000 */
[----:B------:R-:W-:-:S03]  /*ceb0*/  ULDC.64 UR8, c[0x0][0x1a0] ;  /* 0x0000680000087ab9 */ /* 0x000fc60000000a00 */
[----:B------:R-:W-:Y:S02]  /*cec0*/  UMOV UR15, UR35 ;  /* 0x00000023000f7c82 */ /* 0x000fe40008000000 */
.L_x_733:
[----:B------:R-:W-:Y:S04]  /*ced0*/  DEPBAR.LE SB0, 0x0 ;  /* 0x000080000000791a */ /* 0x000fe80000000000 */
[----:B------:R-:W-:Y:S01]  /*cee0*/  BAR.SYNC.DEFER_BLOCKING 0x0 ;  /* 0x0000000000007b1d */ /* 0x000fe20000010000 */
[----:B------:R-:W-:Y:S01]  /*cef0*/  PLOP3.LUT P0, PT, PT, PT, UP6, 0x80, 0x0 ;  /* 0x000000000000781c */ /* 0x000fe20003f0f068 */
[----:B------:R-:W-:Y:S01]  /*cf00*/  IMAD.MOV.U32 R3, RZ, RZ, R242 ;  /* 0x000000ffff037224 */ /* 0x000fe200078e00f2 */
[----:B------:R-:W-:Y:S03]  /*cf10*/  MOV R164, R239 ;  /* 0x000000ef00a47202 */ /* 0x000fe60000000f00 */
[----:B------:R-:W-:Y:S02]  /*cf20*/  UMOV UR22, UR4 ;  /* 0x0000000400167c82 */ /* 0x000fe40008000000 */
[----:B------:R-:W-:Y:S06]  /*cf30*/  UMOV UR21, UR5 ;  /* 0x0000000500157c82 */ /* 0x000fec0008000000 */
[----:B------:R-:W-:-:S05]  /*cf40*/  @!P0 BRA `(.L_x_730) ;  /* 0x0000047000008947 */ /* 0x000fca0003800000 */
[----:B------:R-:W-:Y:S04]  /*cf50*/  USHF.L.U32 UR38, UR28, 0x6, URZ ;  /* 0x000000061c267899 */ /* 0x000fe8000800063f */
[----:B------:R-:W-:Y:S02]  /*cf60*/  UIADD3 UR21, UR38, -0x40, URZ ;  /* 0xffffffc026157890 */ /* 0x000fe4000fffe03f */
[----:B------:R-:W-:Y:S01]  /*cf70*/  IMAD.U32 R5, RZ, RZ, UR38 ;  /* 0x00000026ff057e24 */ /* 0x000fe2000f8e00ff */
[----:B------:R-:W-:Y:S03]  /*cf80*/  ULOP3.LUT UR38, UR38, UR11, URZ, 0x3c, !UPT ;  /* 0x0000000b26267292 */ /* 0x000fe6000f8e3c3f */
[----:B------:R-:W-:Y:S01]  /*cf90*/  IMAD.U32 R4, RZ, RZ, UR21 ;  /* 0x00000015ff047e24 */ /* 0x000fe2000f8e00ff */
[----:B------:R-:W-:Y:S01]  /*cfa0*/  ULOP3.LUT UR21, UR21, UR11, URZ, 0x3c, !UPT ;  /* 0x0000000b15157292 */ /* 0x000fe2000f8e3c3f */
[----:B------:R-:W-:Y:S03]  /*cfb0*/  IABS R3, R5 ;  /* 0x0000000500037213 */ /* 0x000fe60000000000 */
[----:B------:R-:W-:Y:S01]  /*cfc0*/  IABS R2, R4 ;  /* 0x0000000400027213 */ /* 0x000fe20000000000 */
[----:B------:R-:W1:Y:S08]  /*cfd0*/  R2UR UR36, R3 ;  /* 0x00000000032473c2 */ /* 0x000e7000000e0000 */
[----:B------:R-:W2:Y:S01]  /*cfe0*/  R2UR UR34, R2 ;  /* 0x00000000022273c2 */ /* 0x000ea200000e0000 */
[----:B-1----:R-:W-:Y:S07]  /*cff0*/  UIMAD.WIDE.U32 UR42, UR17, UR36, URZ ;  /* 0x00000024112a72a5 */ /* 0x002fee000f8e003f */
[----:B------:R-:W-:Y:S02]  /*d000*/  UMOV UR39, UR43 ;  /* 0x0000002b00277c82 */ /* 0x000fe40008000000 */
[----:B--2---:R-:W-:Y:S02]  /*d010*/  UIMAD.WIDE.U32 UR40, UR17, UR34, URZ ;  /* 0x00000022112872a5 */ /* 0x004fe4000f8e003f */
[----:B------:R-:W-:Y:S04]  /*d020*/  UIADD3 UR35, -UR39, URZ, URZ ;  /* 0x0000003f27237290 */ /* 0x000fe8000fffe13f */
[----:B------:R-:W-:Y:S02]  /*d030*/  UIMAD UR36, UR18, UR35, UR36 ;  /* 0x00000023122472a4 */ /* 0x000fe4000f8e0224 */
[----:B------:R-:W-:Y:S02]  /*d040*/  UMOV UR37, UR41 ;  /* 0x0000002900257c82 */ /* 0x000fe40008000000 */
[----:B------:R-:W-:Y:S02]  /*d050*/  UIADD3 UR22, -UR37, URZ, URZ ;  /* 0x0000003f25167290 */ /* 0x000fe4000fffe13f */
[----:B------:R-:W-:Y:S02]  /*d060*/  UISETP.GT.U32.AND UP3, UPT, UR18, UR36, UPT ;  /* 0x000000241200728c */ /* 0x000fe4000bf64070 */
[----:B------:R-:W-:Y:S04]  /*d070*/  UIMAD UR34, UR18, UR22, UR34 ;  /* 0x00000016122272a4 */ /* 0x000fe8000f8e0222 */
[----:B------:R-:W-:Y:S05]  /*d080*/  UISETP.GT.U32.AND UP2, UPT, UR18, UR34, UPT ;  /* 0x000000221200728c */ /* 0x000fea000bf44070 */
[----:B------:R-:W-:Y:S02]  /*d090*/  @!UP3 UIADD3 UR36, UR36, -UR18, URZ ;  /* 0x800000122424b290 */ /* 0x000fe4000fffe03f */
[----:B------:R-:W-:Y:S02]  /*d0a0*/  @!UP3 UIADD3 UR39, UR39, 0x1, URZ ;  /* 0x000000012727b890 */ /* 0x000fe4000fffe03f */
[----:B------:R-:W-:Y:S02]  /*d0b0*/  UISETP.GE.U32.AND UP5, UPT, UR36, UR18, UPT ;  /* 0x000000122400728c */ /* 0x000fe4000bfa6070 */
[----:B------:R-:W-:Y:S02]  /*d0c0*/  @!UP2 UIADD3 UR34, UR34, -UR18, URZ ;  /* 0x800000122222a290 */ /* 0x000fe4000fffe03f */
[----:B------:R-:W-:Y:S02]  /*d0d0*/  @!UP2 UIADD3 UR37, UR37, 0x1, URZ ;  /* 0x000000012525a890 */ /* 0x000fe4000fffe03f */
[----:B------:R-:W-:Y:S02]  /*d0e0*/  UISETP.GE.U32.AND UP4, UPT, UR34, UR18, UPT ;  /* 0x000000122200728c */ /* 0x000fe4000bf86070 */
[----:B------:R-:W-:Y:S02]  /*d0f0*/  UISETP.GE.AND UP2, UPT, UR21, URZ, UPT ;  /* 0x0000003f1500728c */ /* 0x000fe4000bf46270 */
[----:B------:R-:W-:Y:S02]  /*d100*/  UISETP.GE.AND UP3, UPT, UR38, URZ, UPT ;  /* 0x0000003f2600728c */ /* 0x000fe4000bf66270 */
[----:B------:R-:W-:Y:S05]  /*d110*/  @UP5 UIADD3 UR39, UR39, 0x1, URZ ;  /* 0x0000000127275890 */ /* 0x000fea000fffe03f */
[----:B------:R-:W-:Y:S04]  /*d120*/  @UP4 UIADD3 UR37, UR37, 0x1, URZ ;  /* 0x0000000125254890 */ /* 0x000fe8000fffe03f */
[----:B------:R-:W-:Y:S02]  /*d130*/  @!UP2 UIADD3 UR37, -UR37, URZ, URZ ;  /* 0x0000003f2525a290 */ /* 0x000fe4000fffe13f */
[----:B------:R-:W-:Y:S02]  /*d140*/  @!UP3 UIADD3 UR39, -UR39, URZ, URZ ;  /* 0x0000003f2727b290 */ /* 0x000fe4000fffe13f */
[----:B------:R-:W-:Y:S02]  /*d150*/  USEL UR37, UR16, UR37, !UP1 ;  /* 0x0000002510257287 */ /* 0x000fe4000c800000 */
[----:B------:R-:W-:Y:S04]  /*d160*/  USEL UR39, UR16, UR39, !UP1 ;  /* 0x0000002710277287 */ /* 0x000fe8000c800000 */
[----:B------:R-:W-:Y:S02]  /*d170*/  IMAD.U32 R4, RZ, RZ, UR37 ;  /* 0x00000025ff047e24 */ /* 0x000fe4000f8e00ff */
[----:B------:R-:W-:Y:S01]  /*d180*/  MOV R3, UR39 ;  /* 0x0000002700037c02 */ /* 0x000fe20008000f00 */
[----:B------:R-:W-:Y:S02]  /*d190*/  IMAD.U32 R2, RZ, RZ, UR39 ;  /* 0x00000027ff027e24 */ /* 0x000fe4000f8e00ff */
[----:B------:R-:W-:Y:S02]  /*d1a0*/  LEA R8, P1, R4, UR30, 0x2 ;  /* 0x0000001e04087c11 */ /* 0x000fe4000f8210ff */
[----:B------:R-:W-:Y:S02]  /*d1b0*/  LEA R6, P0, R3, UR30, 0x2 ;  /* 0x0000001e03067c11 */ /* 0x000fe4000f8010ff */
[----:B------:R-:W1:Y:S01]  /*d1c0*/  R2UR UR40, R8 ;  /* 0x00000000082873c2 */ /* 0x000e6200000e0000 */
[----:B------:R-:W-:Y:S02]  /*d1d0*/  MOV R3, UR37 ;  /* 0x0000002500037c02 */ /* 0x000fe40008000f00 */
[----:B------:R-:W-:Y:S02]  /*d1e0*/  LEA.HI.X.SX32 R7, R2, UR31, 0x2, P0 ;  /* 0x0000001f02077c11 */ /* 0x000fe400080f16ff */
[----:B------:R-:W-:Y:S03]  /*d1f0*/  LEA.HI.X.SX32 R9, R3, UR31, 0x2, P1 ;  /* 0x0000001f03097c11 */ /* 0x000fe600088f16ff */
[----:B------:R-:W2:Y:S08]  /*d200*/  R2UR UR34, R6 ;  /* 0x00000000062273c2 */ /* 0x000eb000000e0000 */
[----:B------:R-:W3:Y:S08]  /*d210*/  R2UR UR35, R7 ;  /* 0x00000000072373c2 */ /* 0x000ef000000e0000 */
[----:B------:R-:W4:Y:S01]  /*d220*/  R2UR UR41, R9 ;  /* 0x00000000092973c2 */ /* 0x000f2200000e0000 */
[----:B-1----:R-:W-:Y:S02]  /*d230*/  IMAD.U32 R10, RZ, RZ, UR40 ;  /* 0x00000028ff0a7e24 */ /* 0x002fe4000f8e00ff */
[----:B--2---:R-:W-:Y:S01]  /*d240*/  IMAD.U32 R4, RZ, RZ, UR34 ;  /* 0x00000022ff047e24 */ /* 0x004fe2000f8e00ff */
[----:B------:R-:W-:Y:S04]  /*d250*/  UIADD3 UR34, UR39, -UR37, URZ ;  /* 0x8000002527227290 */ /* 0x000fe8000fffe03f */
[----:B------:R-:W-:Y:S01]  /*d260*/  UIMAD UR34, UR34, UR11, -0x40 ;  /* 0xffffffc0222274a4 */ /* 0x000fe2000f8e020b */
[----:B---3--:R-:W-:Y:S03]  /*d270*/  MOV R5, UR35 ;  /* 0x0000002300057c02 */ /* 0x008fe60008000f00 */
[----:B------:R-:W-:Y:S02]  /*d280*/  USHF.R.S32.HI UR22, URZ, 0x1f, UR34 ;  /* 0x0000001f3f167899 */ /* 0x000fe40008011422 */
[----:B------:R-:W-:Y:S01]  /*d290*/  UIMAD UR21, UR9, UR34, URZ ;  /* 0x00000022091572a4 */ /* 0x000fe2000f8e023f */
[----:B------:R1:W2:Y:S01]  /*d2a0*/  LDG.E R2, [R4.64] ;  /* 0x0000002004027981 */ /* 0x0002a2000c1e1900 */
[----:B------:R-:W-:Y:S01]  /*d2b0*/  UIMAD.WIDE.U32 UR34, UR8, UR34, URZ ;  /* 0x00000022082272a5 */ /* 0x000fe2000f8e003f */
[----:B----4-:R-:W-:Y:S01]  /*d2c0*/  MOV R11, UR41 ;  /* 0x00000029000b7c02 */ /* 0x010fe20008000f00 */
[----:B------:R-:W-:Y:S03]  /*d2d0*/  UIMAD UR21, UR22, UR8, UR21 ;  /* 0x00000008161572a4 */ /* 0x000fe6000f8e0215 */
[----:B------:R-:W-:Y:S01]  /*d2e0*/  UMOV UR22, UR8 ;  /* 0x0000000800167c82 */ /* 0x000fe20008000000 */
[----:B------:R-:W2:Y:S01]  /*d2f0*/  LDG.E R3, [R10.64] ;  /* 0x000000200a037981 */ /* 0x000ea2000c1e1900 */
[----:B------:R-:W-:Y:S01]  /*d300*/  UIADD3 UR21, UR35, UR21, URZ ;  /* 0x0000001523157290 */ /* 0x000fe2000fffe03f */
[----:B-1----:R-:W-:Y:S01]  /*d310*/  IMAD.U32 R5, RZ, RZ, UR35 ;  /* 0x00000023ff057e24 */ /* 0x002fe2000f8e00ff */
[----:B------:R-:W-:Y:S04]  /*d320*/  MOV R4, UR34 ;  /* 0x0000002200047c02 */ /* 0x000fe80008000f00 */
[----:B------:R-:W-:Y:S01]  /*d330*/  MOV R5, UR21 ;  /* 0x0000001500057c02 */ /* 0x000fe20008000f00 */
[----:B------:R-:W-:Y:S01]  /*d340*/  UMOV UR21, UR9 ;  /* 0x0000000900157c82 */ /* 0x000fe20008000000 */
[----:B--2---:R-:W-:Y:S04]  /*d350*/  IMAD.IADD R3, R3, 0x1, -R2 ;  /* 0x0000000103037824 */ /* 0x004fe800078e0a02 */
[C---:B------:R-:W-:Y:S01]  /*d360*/  IMAD.WIDE.U32 R4, R3.reuse, c[0x0][0x188], R4 ;  /* 0x0000620003047a25 */ /* 0x040fe200078e0004 */
[----:B------:R-:W-:Y:S05]  /*d370*/  SHF.R.S32.HI R164, RZ, 0x1f, R3 ;  /* 0x0000001fffa47819 */ /* 0x000fea0000011403 */
[----:B------:R-:W-:Y:S04]  /*d380*/  IMAD R164, R164, c[0x0][0x188], RZ ;  /* 0x00006200a4a47a24 */ /* 0x000fe800078e02ff */
[----:B------:R-:W-:Y:S02]  /*d390*/  IMAD R164, R3, c[0x0][0x18c], R164 ;  /* 0x0000630003a47a24 */ /* 0x000fe400078e02a4 */
[----:B------:R-:W-:Y:S03]  /*d3a0*/  IMAD.MOV.U32 R3, RZ, RZ, R4 ;  /* 0x000000ffff037224 */ /* 0x000fe600078e0004 */
[----:B------:R-:W-:Y:S02]  /*d3b0*/  IADD3 R164, R5, R164, RZ ;  /* 0x000000a405a47210 */ /* 0x000fe40007ffe0ff */
.L_x_730:
[----:B------:R-:W-:Y:S01]  /*d3c0*/  ISETP.GE.AND P6, PT, R240, c[0x0][0x220], PT ;  /* 0x00008800f0007a0c */ /* 0x000fe20003fc6270 */
[----:B------:R-:W-:Y:S01]  /*d3d0*/  UISETP.GE.AND UP2, UPT, UR28, 0x2, UPT ;  /* 0x000000021c00788c */ /* 0x000fe2000bf46270 */
[----:B------:R-:W-:Y:S02]  /*d3e0*/  ISETP.GE.AND P5, PT, R237, c[0x0][0x220], PT ;  /* 0x00008800ed007a0c */ /* 0x000fe40003fa6270 */
[CC--:B------:R-:W-:Y:S02]  /*d3f0*/  LEA R2, P0, R3.reuse, R248.reuse, 0x1 ;  /* 0x000000f803027211 */ /* 0x0c0fe400078008ff */
[C---:B------:R-:W-:Y:S02]  /*d400*/  IADD3 R251, P1, R3.reuse, UR26, RZ ;  /* 0x0000001a03fb7c10 */ /* 0x040fe4000ff3e0ff */
[-C--:B------:R-:W-:Y:S02]  /*d410*/  LEA.HI.X R3, R3, R249.reuse, R164, 0x1, P0 ;  /* 0x000000f903037211 */ /* 0x080fe400000f0ca4 */
[----:B------:R-:W-:Y:S02]  /*d420*/  ISETP.GE.AND P4, PT, R236, c[0x0][0x220], PT ;  /* 0x00008800ec007a0c */ /* 0x000fe40003f86270 */
[----:B------:R-:W-:Y:S01]  /*d430*/  ISETP.GE.AND P3, PT, R235, c[0x0][0x220], PT ;  /* 0x00008800eb007a0c */ /* 0x000fe20003f66270 */
[----:B------:R-:W-:Y:S01]  /*d440*/  @P6 STS.128 [R238+0x10000], RZ ;  /* 0x010000ffee006388 */ /* 0x000fe20000000c00 */
[----:B------:R-:W-:Y:S02]  /*d450*/  IADD3.X R166, R164, UR25, RZ, P1, !PT ;  /* 0x00000019a4a67c10 */ /* 0x000fe40008ffe4ff */
[CC--:B------:R-:W-:Y:S01]  /*d460*/  @!P6 LEA R26, P1, R251.reuse, R248.reuse, 0x1 ;  /* 0x000000f8fb1ae211 */ /* 0x0c0fe200078208ff */
[----:B------:R-:W-:Y:S01]  /*d470*/  @!PT LDS RZ, [RZ] ;  /* 0x00000000fffff984 */ /* 0x000fe20000000800 */
[----:B------:R-:W-:Y:S01]  /*d480*/  @!PT LDS RZ, [RZ] ;  /* 0x00000000fffff984 */ /* 0x000fe20000000800 */
[----:B------:R-:W-:Y:S01]  /*d490*/  @!PT LDS RZ, [RZ] ;  /* 0x00000000fffff984 */ /* 0x000fe20000000800 */
[----:B------:R1:W-:Y:S01]  /*d4a0*/  @!P6 LDGSTS.E.BYPASS.LTC128B.128 [R238+0x10000], [R2.64] ;  /* 0x1000000002eeefae */ /* 0x0003e2000b901d60 */
[CC--:B------:R-:W-:Y:S02]  /*d4b0*/  @!P5 LEA R18, P0, R251.reuse, R248.reuse, 0x1 ;  /* 0x000000f8fb12d211 */ /* 0x0c0fe400078008ff */
[CCC-:B------:R-:W-:Y:S01]  /*d4c0*/  @!P6 LEA.HI.X R27, R251.reuse, R249.reuse, R166.reuse, 0x1, P1 ;  /* 0x000000f9fb1be211 */ /* 0x1c0fe200008f0ca6 */
[----:B------:R-:W-:Y:S01]  /*d4d0*/  @P5 STS.128 [R238+0x12000], RZ ;  /* 0x012000ffee005388 */ /* 0x000fe20000000c00 */
[CCC-:B------:R-:W-:Y:S02]  /*d4e0*/  @!P5 LEA.HI.X R19, R251.reuse, R249.reuse, R166.reuse, 0x1, P0 ;  /* 0x000000f9fb13d211 */ /* 0x1c0fe400000f0ca6 */
[C---:B------:R-:W-:Y:S01]  /*d4f0*/  IADD3 R167, P2, R251.reuse, UR26, RZ ;  /* 0x0000001afba77c10 */ /* 0x040fe2000ff5e0ff */
[----:B------:R-:W-:Y:S01]  /*d500*/  @!PT LDS RZ, [RZ] ;  /* 0x00000000fffff984 */ /* 0x000fe20000000800 */
[----:B------:R-:W-:Y:S01]  /*d510*/  @!PT LDS RZ, [RZ] ;  /* 0x00000000fffff984 */ /* 0x000fe20000000800 */
[----:B------:R-:W-:Y:S01]  /*d520*/  @!PT LDS RZ, [RZ] ;  /* 0x00000000fffff984 */ /* 0x000fe20000000800 */
[----:B------:R1:W-:Y:S01]  /*d530*/  @!P5 LDGSTS.E.BYPASS.LTC128B.128 [R238+0x12000], [R2.64+0x80] ;  /* 0x1200008002eedfae */ /* 0x0003e2000b901d60 */
[CC--:B------:R-:W-:Y:S02]  /*d540*/  @!P3 LEA R250, P1, R251.reuse, R248.reuse, 0x1 ;  /* 0x000000f8fbfab211 */ /* 0x0c0fe400078208ff */
[----:B------:R-:W-:Y:S01]  /*d550*/  IADD3.X R164, R166, UR25, RZ, P2, !PT ;  /* 0x00000019a6a47c10 */ /* 0x000fe200097fe4ff */
[----:B------:R-:W-:Y:S01]  /*d560*/  @P4 STS.128 [R238+0x14000], RZ ;  /* 0x014000ffee004388 */ /* 0x000fe20000000c00 */
[-C--:B------:R-:W-:Y:S02]  /*d570*/  @!P4 LEA R14, P2, R251, R248.reuse, 0x1 ;  /* 0x000000f8fb0ec211 */ /* 0x080fe400078408ff */
[-C--:B------:R-:W-:Y:S01]  /*d580*/  @!P6 LEA R22, P0, R167, R248.reuse, 0x1 ;  /* 0x000000f8a716e211 */ /* 0x080fe200078008ff */
[----:B------:R-:W-:Y:S01]  /*d590*/  @!PT LDS RZ, [RZ] ;  /* 0x00000000fffff984 */ /* 0x000fe20000000800 */
[----:B------:R-:W-:Y:S01]  /*d5a0*/  @!PT LDS RZ, [RZ] ;  /* 0x00000000fffff984 */ /* 0x000fe20000000800 */
[----:B------:R-:W-:Y:S01]  /*d5b0*/  @!PT LDS RZ, [RZ] ;  /* 0x00000000fffff984 */ /* 0x000fe20000000800 */
[----:B------:R1:W-:Y:S01]  /*d5c0*/  @!P4 LDGSTS.E.BYPASS.LTC128B.128 [R238+0x14000], [R2.64+0x100] ;  /* 0x1400010002eecfae */ /* 0x0003e2000b901d60 */
[CCC-:B------:R-:W-:Y:S02]  /*d5d0*/  @!P4 LEA.HI.X R15, R251.reuse, R249.reuse, R166.reuse, 0x1, P2 ;  /* 0x000000f9fb0fc211 */ /* 0x1c0fe400010f0ca6 */
[-C--:B------:R-:W-:Y:S01]  /*d5e0*/  @!P3 LEA.HI.X R251, R251, R249.reuse, R166, 0x1, P1 ;  /* 0x000000f9fbfbb211 */ /* 0x080fe200008f0ca6 */
[----:B------:R-:W-:Y:S01]  /*d5f0*/  @P3 STS.128 [R238+0x16000], RZ ;  /* 0x016000ffee003388 */ /* 0x000fe20000000c00 */
[CCC-:B------:R-:W-:Y:S02]  /*d600*/  @!P6 LEA.HI.X R23, R167.reuse, R249.reuse, R164.reuse, 0x1, P0 ;  /* 0x000000f9a717e211 */ /* 0x1c0fe400000f0ca4 */
[CC--:B------:R-:W-:Y:S01]  /*d610*/  @!P5 LEA R198, P2, R167.reuse, R248.reuse, 0x1 ;  /* 0x000000f8a7c6d211 */ /* 0x0c0fe200078408ff */
[----:B------:R-:W-:Y:S01]  /*d620*/  @!PT LDS RZ, [RZ] ;  /* 0x00000000fffff984 */ /* 0x000fe20000000800 */
[----:B------:R-:W-:Y:S01]  /*d630*/  @!PT LDS RZ, [RZ] ;  /* 0x00000000fffff984 */ /* 0x000fe20000000800 */
[----:B------:R-:W-:Y:S01]  /*d640*/  @!PT LDS RZ, [RZ] ;  /* 0x00000000fffff984 */ /* 0x000fe20000000800 */
[----:B------:R1:W-:Y:S01]  /*d650*/  @!P3 LDGSTS.E.BYPASS.LTC128B.128 [R238+0x16000], [R2.64+0x180] ;  /* 0x1600018002eebfae */ /* 0x0003e2000b901d60 */
[CC--:B------:R-:W-:Y:S02]  /*d660*/  @!P4 LEA R34, P1, R167.reuse, R248.reuse, 0x1 ;  /* 0x000000f8a722c211 */ /* 0x0c0fe400078208ff */
[CCC-:B------:R-:W-:Y:S01]  /*d670*/  @!P5 LEA.HI.X R199, R167.reuse, R249.reuse, R164.reuse, 0x1, P2 ;  /* 0x000000f9a7c7d211 */ /* 0x1c0fe200010f0ca4 */
[----:B------:R-:W-:Y:S01]  /*d680*/  @P6 STS.128 [R238+0x10800], RZ ;  /* 0x010800ffee006388 */ /* 0x000fe20000000c00 */
[CCC-:B------:R-:W-:Y:S02]  /*d690*/  @!P4 LEA.HI.X R35, R167.reuse, R249.reuse, R164.reuse, 0x1, P1 ;  /* 0x000000f9a723c211 */ /* 0x1c0fe400008f0ca4 */
[CC--:B------:R-:W-:Y:S01]  /*d6a0*/  @!P3 LEA R30, P0, R167.reuse, R248.reuse, 0x1 ;  /* 0x000000f8a71eb211 */ /* 0x0c0fe200078008ff */
[----:B------:R-:W-:Y:S01]  /*d6b0*/  @!PT LDS RZ, [RZ] ;  /* 0x00000000fffff984 */ /* 0x000fe20000000800 */
[----:B------:R-:W-:Y:S01]  /*d6c0*/  @!PT LDS RZ, [RZ] ;  /* 0x00000000fffff984 */ /* 0x000fe20000000800 */
[----:B------:R-:W-:Y:S01]  /*d6d0*/  @!PT LDS RZ, [RZ] ;  /* 0x00000000fffff984 */ /* 0x000fe20000000800 */
[----:B------:R2:W-:Y:S01]  /*d6e0*/  @!P6 LDGSTS.E.BYPASS.LTC128B.128 [R238+0x10800], [R26.64] ;  /* 0x108000001aeeefae */ /* 0x0005e2000b901d60 */
[C---:B------:R-:W-:Y:S02]  /*d6f0*/  IADD3 R166, P2, R167.reuse, UR26, RZ ;  /* 0x0000001aa7a67c10 */ /* 0x040fe4000ff5e0ff */
[-C--:B------:R-:W-:Y:S01]  /*d700*/  @!P3 LEA.HI.X R31, R167, R249.reuse, R164, 0x1, P0 ;  /* 0x000000f9a71fb211 */ /* 0x080fe200000f0ca4 */
[----:B------:R-:W-:Y:S01]  /*d710*/  @P5 STS.128 [R238+0x12800], RZ ;  /* 0x012800ffee005388 */ /* 0x000fe20000000c00 */
[-C--:B------:R-:W-:Y:S02]  /*d720*/  @!P6 LEA R194, P0, R166, R248.reuse, 0x1 ;  /* 0x000000f8a6c2e211 */ /* 0x080fe400078008ff */
[----:B------:R-:W-:Y:S01]  /*d730*/  IADD3.X R164, R164, UR25, RZ, P2, !PT ;  /* 0x00000019a4a47c10 */ /* 0x000fe200097fe4ff */
        /* <DEDUP_REMOVED lines=12> */
[----:B------:R4:W-:Y:S01]  /*d800*/  @!P4 LDGSTS.E.BYPASS.LTC128B.128 [R238+0x14800], [R14.64+0x100] ;  /* 0x148001000eeecfae */ /* 0x0009e2000b901d60 */
[C---:B------:R-:W-:Y:S02]  /*d810*/  @!P3 LEA R248, P0, R166.reuse, R248, 0x1 ;  /* 0x000000f8a6f8b211 */ /* 0x040fe400078008ff */
[CCC-:B------:R-:W-:Y:S01]  /*d820*/  @!P4 LEA.HI.X R203, R166.reuse, R249.reuse, R164.reuse, 0x1, P1 ;  /* 0x000000f9a6cbc211 */ /* 0x1c0fe200008f0ca4 */
[----:B------:R-:W-:Y:S01]  /*d830*/  @P3 STS.128 [R238+0x16800], RZ ;  /* 0x016800ffee003388 */ /* 0x000fe20000000c00 */
[----:B------:R-:W-:Y:S02]  /*d840*/  @!P3 LEA.HI.X R249, R166, R249, R164, 0x1, P0 ;  /* 0x000000f9a6f9b211 */ /* 0x000fe400000f0ca4 */
[----:B------:R-:W-:Y:S01]  /*d850*/  PLOP3.LUT P0, PT, PT, PT, UP2, 0x80, 0x0 ;  /* 0x000000000000781c */ /* 0x000fe20003f0f028 */
        /* <DEDUP_REMOVED lines=45> */
[----:B------:R-:W2:Y:S04]  /*db30*/  LDSM.16.M88.4 R172, [R233+0x8000] ;  /* 0x00800000e9ac783b */ /* 0x000ea80000000200 */
[----:B------:R-:W4:Y:S04]  /*db40*/  LDSM.16.M88.4 R176, [R233+0x8800] ;  /* 0x00880000e9b0783b */ /* 0x000f280000000200 */
[----:B------:R-:W5:Y:S04]  /*db50*/  LDSM.16.M88.4 R180, [R233+0x9000] ;  /* 0x00900000e9b4783b */ /* 0x000f680000000200 */
[----:B------:R-:W0:Y:S04]  /*db60*/  LDGDEPBAR ;  /* 0x00000000000079af */ /* 0x000e280000000000 */
[----:B------:R-:W3:Y:S01]  /*db70*/  LDSM.16.M88.4 R184, [R233+0x9800] ;  /* 0x00980000e9b8783b */ /* 0x000ee20000000200 */
[----:B-1----:R-:W-:Y:S03]  /*db80*/  IMAD.MOV.U32 R248, RZ, RZ, R2 ;  /* 0x000000fffff87224 */ /* 0x002fe600078e0002 */
[----:B------:R-:W-:Y:S01]  /*db90*/  LDSM.16.M88.4 R188, [R232] ;  /* 0x00000000e8bc783b */ /* 0x000fe20000000200 */
[----:B------:R-:W-:Y:S03]  /*dba0*/  IMAD.MOV.U32 R249, RZ, RZ, R3 ;  /* 0x000000fffff97224 */ /* 0x000fe600078e0003 */
[----:B------:R-:W1:Y:S04]  /*dbb0*/  LDSM.16.M88.4 R192, [R231] ;  /* 0x00000000e7c0783b */ /* 0x000e680000000200 */
[----:B------:R-:W1:Y:S04]  /*dbc0*/  LDSM.16.M88.4 R196, [R223] ;  /* 0x00000000dfc4783b */ /* 0x000e680000000200 */
[----:B------:R-:W1:Y:S04]  /*dbd0*/  LDSM.16.M88.4 R200, [R222] ;  /* 0x00000000dec8783b */ /* 0x000e680000000200 */
[----:B------:R-:W1:Y:S01]  /*dbe0*/  LDSM.16.M88.4 R204, [R221] ;  /* 0x00000000ddcc783b */ /* 0x000e620000000200 */
[C---:B--2---:R-:W-:Y:S08]  /*dbf0*/  HMMA.16816.F32.BF16 R4, R168.reuse, R172, RZ ;  /* 0x000000aca804723c */ /* 0x044ff000000418ff */
[C---:B------:R-:W-:Y:S01]  /*dc00*/  HMMA.16816.F32.BF16 R8, R168.reuse, R174, RZ ;  /* 0x000000aea808723c */ /* 0x040fe200000418ff */
[----:B------:R-:W-:Y:S07]  /*dc10*/  LDSM.16.M88.4 R172, [R230] ;  /* 0x00000000e6ac783b */ /* 0x000fee0000000200 */
[C---:B----4-:R-:W-:Y:S08]  /*dc20*/  HMMA.16816.F32.BF16 R12, R168.reuse, R176, RZ ;  /* 0x000000b0a80c723c */ /* 0x050ff000000418ff */
[C---:B---3--:R-:W-:Y:S01]  /*dc30*/  HMMA.16816.F32.BF16 R16, R168.reuse, R178, RZ ;  /* 0x000000b2a810723c */ /* 0x048fe200000418ff */
[----:B------:R-:W2:Y:S07]  /*dc40*/  LDSM.16.M88.4 R176, [R227+0x8000] ;  /* 0x00800000e3b0783b */ /* 0x000eae0000000200 */
[C---:B-----5:R-:W-:Y:S08]  /*dc50*/  HMMA.16816.F32.BF16 R20, R168.reuse, R180, RZ ;  /* 0x000000b4a814723c */ /* 0x060ff000000418ff */
[C---:B------:R-:W-:Y:S01]  /*dc60*/  HMMA.16816.F32.BF16 R24, R168.reuse, R182, RZ ;  /* 0x000000b6a818723c */ /* 0x040fe200000418ff */
[----:B------:R-:W3:Y:S07]  /*dc70*/  LDSM.16.M88.4 R180, [R227+0x8800] ;  /* 0x00880000e3b4783b */ /* 0x000eee0000000200 */
[C---:B------:R-:W-:Y:S08]  /*dc80*/  HMMA.16816.F32.BF16 R28, R168.reuse, R184, RZ ;  /* 0x000000b8a81c723c */ /* 0x040ff000000418ff */
[----:B------:R-:W-:Y:S01]  /*dc90*/  HMMA.16816.F32.BF16 R32, R168, R186, RZ ;  /* 0x000000baa820723c */ /* 0x000fe200000418ff */
[----:B------:R-:W4:Y:S04]  /*dca0*/  LDSM.16.M88.4 R168, [R227+0x9000] ;  /* 0x00900000e3a8783b */ /* 0x000f280000000200 */
[----:B------:R-:W5:Y:S03]  /*dcb0*/  LDSM.16.M88.4 R184, [R227+0x9800] ;  /* 0x00980000e3b8783b */ /* 0x000f660000000200 */
[C---:B-1----:R-:W-:Y:S08]  /*dcc0*/  HMMA.16816.F32.BF16 R4, R188.reuse, R192, R4 ;  /* 0x000000c0bc04723c */ /* 0x042ff00000041804 */
[C---:B------:R-:W-:Y:S01]  /*dcd0*/  HMMA.16816.F32.BF16 R8, R188.reuse, R194, R8 ;  /* 0x000000c2bc08723c */ /* 0x040fe20000041808 */
[----:B------:R-:W-:Y:S07]  /*dce0*/  LDSM.16.M88.4 R192, [R229] ;  /* 0x00000000e5c0783b */ /* 0x000fee0000000200 */
[C---:B------:R-:W-:Y:S08]  /*dcf0*/  HMMA.16816.F32.BF16 R12, R188.reuse, R196, R12 ;  /* 0x000000c4bc0c723c */ /* 0x040ff0000004180c */
[C---:B------:R-:W-:Y:S01]  /*dd00*/  HMMA.16816.F32.BF16 R16, R188.reuse, R198, R16 ;  /* 0x000000c6bc10723c */ /* 0x040fe20000041810 */
[----:B------:R-:W1:Y:S07]  /*dd10*/  LDSM.16.M88.4 R196, [R220] ;  /* 0x00000000dcc4783b */ /* 0x000e6e0000000200 */
[C---:B------:R-:W-:Y:S08]  /*dd20*/  HMMA.16816.F32.BF16 R20, R188.reuse, R200, R20 ;  /* 0x000000c8bc14723c */ /* 0x040ff00000041814 */
[C---:B------:R-:W-:Y:S01]  /*dd30*/  HMMA.16816.F32.BF16 R24, R188.reuse, R202, R24 ;  /* 0x000000cabc18723c */ /* 0x040fe20000041818 */
[----:B------:R-:W1:Y:S07]  /*dd40*/  LDSM.16.M88.4 R200, [R220+0x800] ;  /* 0x00080000dcc8783b */ /* 0x000e6e0000000200 */
[C---:B------:R-:W-:Y:S08]  /*dd50*/  HMMA.16816.F32.BF16 R28, R188.reuse, R204, R28 ;  /* 0x000000ccbc1c723c */ /* 0x040ff0000004181c */
[----:B------:R-:W-:Y:S01]  /*dd60*/  HMMA.16816.F32.BF16 R32, R188, R206, R32 ;  /* 0x000000cebc20723c */ /* 0x000fe20000041820 */
[----:B------:R-:W1:Y:S04]  /*dd70*/  LDSM.16.M88.4 R188, [R220+0x1000] ;  /* 0x00100000dcbc783b */ /* 0x000e680000000200 */
[----:B------:R-:W1:Y:S03]  /*dd80*/  LDSM.16.M88.4 R204, [R220+0x1800] ;  /* 0x00180000dccc783b */ /* 0x000e660000000200 */
[C---:B--2---:R-:W-:Y:S08]  /*dd90*/  HMMA.16816.F32.BF16 R4, R172.reuse, R176, R4 ;  /* 0x000000b0ac04723c */ /* 0x044ff00000041804 */
[C---:B------:R-:W-:Y:S01]  /*dda0*/  HMMA.16816.F32.BF16 R8, R172.reuse, R178, R8 ;  /* 0x000000b2ac08723c */ /* 0x040fe20000041808 */
[----:B------:R-:W-:Y:S07]  /*ddb0*/  LDSM.16.M88.4 R176, [R233+0xa000] ;  /* 0x00a00000e9b0783b */ /* 0x000fee0000000200 */
[C---:B---3--:R-:W-:Y:S08]  /*ddc0*/  HMMA.16816.F32.BF16 R12, R172.reuse, R180, R12 ;  /* 0x000000b4ac0c723c */ /* 0x048ff0000004180c */
[C---:B------:R-:W-:Y:S01]  /*ddd0*/  HMMA.16816.F32.BF16 R16, R172.reuse, R182, R16 ;  /* 0x000000b6ac10723c */ /* 0x040fe20000041810 */
[----:B------:R-:W-:Y:S07]  /*dde0*/  LDSM.16.M88.4 R180, [R233+0xa800] ;  /* 0x00a80000e9b4783b */ /* 0x000fee0000000200 */
[C---:B----4-:R-:W-:Y:S08]  /*ddf0*/  HMMA.16816.F32.BF16 R20, R172.reuse, R168, R20 ;  /* 0x000000a8ac14723c */ /* 0x050ff00000041814 */
[C---:B------:R-:W-:Y:S01]  /*de00*/  HMMA.16816.F32.BF16 R24, R172.reuse, R170, R24 ;  /* 0x000000aaac18723c */ /* 0x040fe20000041818 */
[----:B------:R-:W2:Y:S07]  /*de10*/  LDSM.16.M88.4 R168, [R234+0x2000] ;  /* 0x00200000eaa8783b */ /* 0x000eae0000000200 */
[C---:B-----5:R-:W-:Y:S08]  /*de20*/  HMMA.16816.F32.BF16 R28, R172.reuse, R184, R28 ;  /* 0x000000b8ac1c723c */ /* 0x060ff0000004181c */
[----:B------:R-:W-:Y:S01]  /*de30*/  HMMA.16816.F32.BF16 R32, R172, R186, R32 ;  /* 0x000000baac20723c */ /* 0x000fe20000041820 */
[----:B------:R-:W3:Y:S04]  /*de40*/  LDSM.16.M88.4 R172, [R233+0xb000] ;  /* 0x00b00000e9ac783b */ /* 0x000ee80000000200 */
[----:B------:R-:W4:Y:S03]  /*de50*/  LDSM.16.M88.4 R184, [R233+0xb800] ;  /* 0x00b80000e9b8783b */ /* 0x000f260000000200 */
[C---:B-1----:R-:W-:Y:S08]  /*de60*/  HMMA.16816.F32.BF16 R4, R192.reuse, R196, R4 ;  /* 0x000000c4c004723c */ /* 0x042ff00000041804 */
[C---:B------:R-:W-:Y:S01]  /*de70*/  HMMA.16816.F32.BF16 R8, R192.reuse, R198, R8 ;  /* 0x000000c6c008723c */ /* 0x040fe20000041808 */
[----:B------:R-:W-:Y:S07]  /*de80*/  LDSM.16.M88.4 R196, [R219] ;  /* 0x00000000dbc4783b */ /* 0x000fee0000000200 */
[C---:B------:R-:W-:Y:S08]  /*de90*/  HMMA.16816.F32.BF16 R12, R192.reuse, R200, R12 ;  /* 0x000000c8c00c723c */ /* 0x040ff0000004180c */
[C---:B------:R-:W-:Y:S01]  /*dea0*/  HMMA.16816.F32.BF16 R16, R192.reuse, R202, R16 ;  /* 0x000000cac010723c */ /* 0x040fe20000041810 */
[----:B------:R-:W-:Y:S07]  /*deb0*/  LDSM.16.M88.4 R200, [R218] ;  /* 0x00000000dac8783b */ /* 0x000fee0000000200 */
[C---:B------:R-:W-:Y:S08]  /*dec0*/  HMMA.16816.F32.BF16 R20, R192.reuse, R188, R20 ;  /* 0x000000bcc014723c */ /* 0x040ff00000041814 */
[C---:B------:R-:W-:Y:S01]  /*ded0*/  HMMA.16816.F32.BF16 R24, R192.reuse, R190, R24 ;  /* 0x000000bec018723c */ /* 0x040fe20000041818 */
[----:B------:R-:W1:Y:S07]  /*dee0*/  LDSM.16.M88.4 R188, [R232+0x2000] ;  /* 0x00200000e8bc783b */ /* 0x000e6e0000000200 */
[C---:B------:R-:W-:Y:S08]  /*def0*/  HMMA.16816.F32.BF16 R28, R192.reuse, R204, R28 ;  /* 0x000000ccc01c723c */ /* 0x040ff0000004181c */
[----:B------:R-:W-:Y:S01]  /*df00*/  HMMA.16816.F32.BF16 R32, R192, R206, R32 ;  /* 0x000000cec020723c */ /* 0x000fe20000041820 */
[----:B------:R-:W5:Y:S04]  /*df10*/  LDSM.16.M88.4 R192, [R217] ;  /* 0x00000000d9c0783b */ /* 0x000f680000000200 */
[----:B------:R-:W1:Y:S03]  /*df20*/  LDSM.16.M88.4 R204, [R216] ;  /* 0x00000000d8cc783b */ /* 0x000e660000000200 */
[C---:B--2---:R-:W-:Y:S08]  /*df30*/  HMMA.16816.F32.BF16 R4, R168.reuse, R176, R4 ;  /* 0x000000b0a804723c */ /* 0x044ff00000041804 */
[C---:B------:R-:W-:Y:S01]  /*df40*/  HMMA.16816.F32.BF16 R8, R168.reuse, R178, R8 ;  /* 0x000000b2a808723c */ /* 0x040fe20000041808 */
[----:B------:R-:W-:Y:S07]  /*df50*/  LDSM.16.M88.4 R176, [R227+0xa000] ;  /* 0x00a00000e3b0783b */ /* 0x000fee0000000200 */
[C---:B------:R-:W-:Y:S08]  /*df60*/  HMMA.16816.F32.BF16 R12, R168.reuse, R180, R12 ;  /* 0x000000b4a80c723c */ /* 0x040ff0000004180c */
[C---:B------:R-:W-:Y:S01]  /*df70*/  HMMA.16816.F32.BF16 R16, R168.reuse, R182, R16 ;  /* 0x000000b6a810723c */ /* 0x040fe20000041810 */
[----:B------:R-:W-:Y:S07]  /*df80*/  LDSM.16.M88.4 R180, [R227+0xa800] ;  /* 0x00a80000e3b4783b */ /* 0x000fee0000000200 */
[C---:B---3--:R-:W-:Y:S08]  /*df90*/  HMMA.16816.F32.BF16 R20, R168.reuse, R172, R20 ;  /* 0x000000aca814723c */ /* 0x048ff00000041814 */
[C---:B------:R-:W-:Y:S01]  /*dfa0*/  HMMA.16816.F32.BF16 R24, R168.reuse, R174, R24 ;  /* 0x000000aea818723c */ /* 0x040fe20000041818 */
[----:B------:R-:W2:Y:S07]  /*dfb0*/  LDSM.16.M88.4 R172, [R230+0x2000] ;  /* 0x00200000e6ac783b */ /* 0x000eae0000000200 */
[C---:B----4-:R-:W-:Y:S08]  /*dfc0*/  HMMA.16816.F32.BF16 R28, R168.reuse, R184, R28 ;  /* 0x000000b8a81c723c */ /* 0x050ff0000004181c */
[----:B------:R-:W-:Y:S01]  /*dfd0*/  HMMA.16816.F32.BF16 R32, R168, R186, R32 ;  /* 0x000000baa820723c */ /* 0x000fe20000041820 */
[----:B------:R-:W3:Y:S04]  /*dfe0*/  LDSM.16.M88.4 R168, [R227+0xb000] ;  /* 0x00b00000e3a8783b */ /* 0x000ee80000000200 */
[----:B------:R-:W4:Y:S03]  /*dff0*/  LDSM.16.M88.4 R184, [R227+0xb800] ;  /* 0x00b80000e3b8783b */ /* 0x000f260000000200 */
[C---:B-1----:R-:W-:Y:S08]  /*e000*/  HMMA.16816.F32.BF16 R4, R188.reuse, R196, R4 ;  /* 0x000000c4bc04723c */ /* 0x042ff00000041804 */
[C---:B------:R-:W-:Y:S01]  /*e010*/  HMMA.16816.F32.BF16 R8, R188.reuse, R198, R8 ;  /* 0x000000c6bc08723c */ /* 0x040fe20000041808 */
[----:B------:R-:W-:Y:S07]  /*e020*/  LDSM.16.M88.4 R196, [R220+0x2000] ;  /* 0x00200000dcc4783b */ /* 0x000fee0000000200 */
[C---:B------:R-:W-:Y:S08]  /*e030*/  HMMA.16816.F32.BF16 R12, R188.reuse, R200, R12 ;  /* 0x000000c8bc0c723c */ /* 0x040ff0000004180c */
[C---:B------:R-:W-:Y:S01]  /*e040*/  HMMA.16816.F32.BF16 R16, R188.reuse, R202, R16 ;  /* 0x000000cabc10723c */ /* 0x040fe20000041810 */
[----:B------:R-:W-:Y:S07]  /*e050*/  LDSM.16.M88.4 R200, [R220+0x2800] ;  /* 0x00280000dcc8783b */ /* 0x000fee0000000200 */
[C---:B-----5:R-:W-:Y:S08]  /*e060*/  HMMA.16816.F32.BF16 R20, R188.reuse, R192, R20 ;  /* 0x000000c0bc14723c */ /* 0x060ff00000041814 */
[C---:B------:R-:W-:Y:S01]  /*e070*/  HMMA.16816.F32.BF16 R24, R188.reuse, R194, R24 ;  /* 0x000000c2bc18723c */ /* 0x040fe20000041818 */
[----:B------:R-:W1:Y:S07]  /*e080*/  LDSM.16.M88.4 R192, [R229+0x2000] ;  /* 0x00200000e5c0783b */ /* 0x000e6e0000000200 */
[C---:B------:R-:W-:Y:S08]  /*e090*/  HMMA.16816.F32.BF16 R28, R188.reuse, R204, R28 ;  /* 0x000000ccbc1c723c */ /* 0x040ff0000004181c */
[----:B------:R-:W-:Y:S01]  /*e0a0*/  HMMA.16816.F32.BF16 R32, R188, R206, R32 ;  /* 0x000000cebc20723c */ /* 0x000fe20000041820 */
[----:B------:R-:W5:Y:S04]  /*e0b0*/  LDSM.16.M88.4 R188, [R220+0x3000] ;  /* 0x00300000dcbc783b */ /* 0x000f680000000200 */
[----:B------:R-:W1:Y:S03]  /*e0c0*/  LDSM.16.M88.4 R204, [R220+0x3800] ;  /* 0x00380000dccc783b */ /* 0x000e660000000200 */
        /* <DEDUP_REMOVED lines=19> */
[C---:B-----5:R-:W-:Y:S08]  /*e200*/  HMMA.16816.F32.BF16 R20, R192.reuse, R188, R20 ;  /* 0x000000bcc014723c */ /* 0x060ff00000041814 */
        /* <DEDUP_REMOVED lines=84> */
[C---:B--2---:R-:W-:Y:S01]  /*e750*/  HMMA.16816.F32.BF16 R4, R172.reuse, R176, R4 ;  /* 0x000000b0ac04723c */ /* 0x044fe20000041804 */
[----:B------:R-:W-:Y:S04]  /*e760*/  DEPBAR.LE SB0, 0x0 ;  /* 0x000080000000791a */ /* 0x000fe80000000000 */
[----:B------:R-:W-:Y:S03]  /*e770*/  BAR.SYNC.DEFER_BLOCKING 0x0 ;  /* 0x0000000000007b1d */ /* 0x000fe60000010000 */
[C---:B------:R-:W-:Y:S08]  /*e780*/  HMMA.16816.F32.BF16 R8, R172.reuse, R178, R8 ;  /* 0x000000b2ac08723c */ /* 0x040ff00000041808 */
[C---:B------:R-:W-:Y:S08]  /*e790*/  HMMA.16816.F32.BF16 R12, R172.reuse, R180, R12 ;  /* 0x000000b4ac0c723c */ /* 0x040ff0000004180c */
[C---:B------:R-:W-:Y:S08]  /*e7a0*/  HMMA.16816.F32.BF16 R16, R172.reuse, R182, R16 ;  /* 0x000000b6ac10723c */ /* 0x040ff00000041810 */
[C---:B---3--:R-:W-:Y:S08]  /*e7b0*/  HMMA.16816.F32.BF16 R20, R172.reuse, R168, R20 ;  /* 0x000000a8ac14723c */ /* 0x048ff00000041814 */
[C---:B------:R-:W-:Y:S08]  /*e7c0*/  HMMA.16816.F32.BF16 R24, R172.reuse, R170, R24 ;  /* 0x000000aaac18723c */ /* 0x040ff00000041818 */
[C---:B----4-:R-:W-:Y:S08]  /*e7d0*/  HMMA.16816.F32.BF16 R28, R172.reuse, R184, R28 ;  /* 0x000000b8ac1c723c */ /* 0x050ff0000004181c */
[----:B------:R-:W-:Y:S08]  /*e7e0*/  HMMA.16816.F32.BF16 R32, R172, R186, R32 ;  /* 0x000000baac20723c */ /* 0x000ff00000041820 */
[C---:B-1----:R-:W-:Y:S08]  /*e7f0*/  HMMA.16816.F32.BF16 R4, R192.reuse, R196, R4 ;  /* 0x000000c4c004723c */ /* 0x042ff00000041804 */
[C---:B------:R-:W-:Y:S08]  /*e800*/  HMMA.16816.F32.BF16 R8, R192.reuse, R198, R8 ;  /* 0x000000c6c008723c */ /* 0x040ff00000041808 */
[C---:B------:R-:W-:Y:S08]  /*e810*/  HMMA.16816.F32.BF16 R12, R192.reuse, R200, R12 ;  /* 0x000000c8c00c723c */ /* 0x040ff0000004180c */
[C---:B------:R-:W-:Y:S08]  /*e820*/  HMMA.16816.F32.BF16 R16, R192.reuse, R202, R16 ;  /* 0x000000cac010723c */ /* 0x040ff00000041810 */
[C---:B-----5:R-:W-:Y:S08]  /*e830*/  HMMA.16816.F32.BF16 R20, R192.reuse, R188, R20 ;  /* 0x000000bcc014723c */ /* 0x060ff00000041814 */
[C---:B------:R-:W-:Y:S08]  /*e840*/  HMMA.16816.F32.BF16 R24, R192.reuse, R190, R24 ;  /* 0x000000bec018723c */ /* 0x040ff00000041818 */
[C---:B------:R-:W-:Y:S08]  /*e850*/  HMMA.16816.F32.BF16 R28, R192.reuse, R204, R28 ;  /* 0x000000ccc01c723c */ /* 0x040ff0000004181c */
[----:B------:R-:W-:Y:S01]  /*e860*/  HMMA.16816.F32.BF16 R32, R192, R206, R32 ;  /* 0x000000cec020723c */ /* 0x000fe20000041820 */
[----:B------:R-:W-:-:S07]  /*e870*/  @!P0 BRA `(.L_x_731) ;  /* 0x00000c1000008947 */ /* 0x000fce0003800000 */
[----:B------:R-:W-:Y:S01]  /*e880*/  ULDC.64 UR8, c[0x0][0x198] ;  /* 0x0000660000087ab9 */ /* 0x000fe20000000a00 */
[----:B------:R-:W-:Y:S01]  /*e890*/  PLOP3.LUT P0, PT, PT, PT, UP6, 0x80, 0x0 ;  /* 0x000000000000781c */ /* 0x000fe20003f0f068 */
[----:B------:R-:W-:Y:S01]  /*e8a0*/  IMAD.U32 R166, RZ, RZ, UR19 ;  /* 0x00000013ffa67e24 */ /* 0x000fe2000f8e00ff */
[----:B------:R-:W-:Y:S11]  /*e8b0*/  MOV R2, UR12 ;  /* 0x0000000c00027c02 */ /* 0x000ff60008000f00 */
[----:B------:R-:W-:-:S05]  /*e8c0*/  @!P0 BRA `(.L_x_732) ;  /* 0x0000047000008947 */ /* 0x000fca0003800000 */
[----:B------:R-:W-:Y:S04]  /*e8d0*/  USHF.L.U32 UR36, UR28, 0x6, URZ ;  /* 0x000000061c247899 */ /* 0x000fe8000800063f */
[----:B------:R-:W-:Y:S02]  /*e8e0*/  UIADD3 UR38, UR36, -0x40, URZ ;  /* 0xffffffc024267890 */ /* 0x000fe4000fffe03f */
[----:B------:R-:W-:Y:S04]  /*e8f0*/  UIADD3 UR36, UR36, -0x80, URZ ;  /* 0xffffff8024247890 */ /* 0x000fe8000fffe03f */
[----:B------:R-:W-:Y:S01]  /*e900*/  IMAD.U32 R166, RZ, RZ, UR38 ;  /* 0x00000026ffa67e24 */ /* 0x000fe2000f8e00ff */
[----:B------:R-:W-:Y:S01]  /*e910*/  ULOP3.LUT UR38, UR38, UR10, URZ, 0x3c, !UPT ;  /* 0x0000000a26267292 */ /* 0x000fe2000f8e3c3f */
[----:B------:R-:W-:Y:S01]  /*e920*/  IMAD.U32 R164, RZ, RZ, UR36 ;  /* 0x00000024ffa47e24 */ /* 0x000fe2000f8e00ff */
[----:B------:R-:W-:Y:S02]  /*e930*/  ULOP3.LUT UR36, UR36, UR10, URZ, 0x3c, !UPT ;  /* 0x0000000a24247292 */ /* 0x000fe4000f8e3c3f */
[----:B------:R-:W-:Y:S02]  /*e940*/  IABS R3, R166 ;  /* 0x000000a600037213 */ /* 0x000fe40000000000 */
[----:B------:R-:W-:Y:S02]  /*e950*/  IABS R2, R164 ;  /* 0x000000a400027213 */ /* 0x000fe40000000000 */
        /* <DEDUP_REMOVED lines=28> */
[----:B------:R-:W-:Y:S01]  /*eb20*/  IMAD.U32 R164, RZ, RZ, UR37 ;  /* 0x00000025ffa47e24 */ /* 0x000fe2000f8e00ff */
[----:B------:R-:W-:Y:S02]  /*eb30*/  MOV R2, UR39 ;  /* 0x0000002700027c02 */ /* 0x000fe40008000f00 */
[----:B------:R-:W-:Y:S02]  /*eb40*/  LEA R168, P0, R3, UR30, 0x2 ;  /* 0x0000001e03a87c11 */ /* 0x000fe4000f8010ff */
[----:B------:R-:W-:Y:S02]  /*eb50*/  LEA R170, P1, R166, UR30, 0x2 ;  /* 0x0000001ea6aa7c11 */ /* 0x000fe4000f8210ff */
[----:B------:R-:W1:Y:S01]  /*eb60*/  R2UR UR8, R168 ;  /* 0x00000000a80873c2 */ /* 0x000e6200000e0000 */
[----:B------:R-:W-:Y:S02]  /*eb70*/  LEA.HI.X.SX32 R169, R2, UR31, 0x2, P0 ;  /* 0x0000001f02a97c11 */ /* 0x000fe400080f16ff */
[----:B------:R-:W-:Y:S05]  /*eb80*/  LEA.HI.X.SX32 R171, R164, UR31, 0x2, P1 ;  /* 0x0000001fa4ab7c11 */ /* 0x000fea00088f16ff */
[----:B------:R-:W2:Y:S08]  /*eb90*/  R2UR UR9, R169 ;  /* 0x00000000a90973c2 */ /* 0x000eb000000e0000 */
[----:B------:R-:W3:Y:S08]  /*eba0*/  R2UR UR34, R170 ;  /* 0x00000000aa2273c2 */ /* 0x000ef000000e0000 */
[----:B------:R-:W4:Y:S01]  /*ebb0*/  R2UR UR35, R171 ;  /* 0x00000000ab2373c2 */ /* 0x000f2200000e0000 */
[----:B-1----:R-:W-:Y:S01]  /*ebc0*/  MOV R166, UR8 ;  /* 0x0000000800a67c02 */ /* 0x002fe20008000f00 */
[----:B--2---:R-:W-:Y:S05]  /*ebd0*/  IMAD.U32 R167, RZ, RZ, UR9 ;  /* 0x00000009ffa77e24 */ /* 0x004fea000f8e00ff */
[----:B------:R1:W2:Y:S01]  /*ebe0*/  LDG.E R3, [R166.64] ;  /* 0x00000020a6037981 */ /* 0x0002a2000c1e1900 */
[----:B---3--:R-:W-:Y:S01]  /*ebf0*/  MOV R172, UR34 ;  /* 0x0000002200ac7c02 */ /* 0x008fe20008000f00 */
[----:B------:R-:W-:Y:S04]  /*ec00*/  UIADD3 UR34, UR39, -UR37, URZ ;  /* 0x8000002527227290 */ /* 0x000fe8000fffe03f */
[----:B------:R-:W-:Y:S01]  /*ec10*/  UIMAD UR34, UR34, UR10, -0x40 ;  /* 0xffffffc0222274a4 */ /* 0x000fe2000f8e020a */
[----:B----4-:R-:W-:Y:S03]  /*ec20*/  IMAD.U32 R173, RZ, RZ, UR35 ;  /* 0x00000023ffad7e24 */ /* 0x010fe6000f8e00ff */
[----:B------:R-:W-:Y:S02]  /*ec30*/  USHF.R.S32.HI UR9, URZ, 0x1f, UR34 ;  /* 0x0000001f3f097899 */ /* 0x000fe40008011422 */
[----:B------:R-:W-:Y:S01]  /*ec40*/  UIMAD UR8, UR7, UR34, URZ ;  /* 0x00000022070872a4 */ /* 0x000fe2000f8e023f */
[----:B------:R-:W2:Y:S01]  /*ec50*/  LDG.E R2, [R172.64] ;  /* 0x00000020ac027981 */ /* 0x000ea2000c1e1900 */
[----:B------:R-:W-:Y:S02]  /*ec60*/  UIMAD.WIDE.U32 UR34, UR6, UR34, URZ ;  /* 0x00000022062272a5 */ /* 0x000fe4000f8e003f */
[----:B------:R-:W-:Y:S03]  /*ec70*/  UIMAD UR8, UR9, UR6, UR8 ;  /* 0x00000006090872a4 */ /* 0x000fe6000f8e0208 */
[----:B------:R-:W-:Y:S02]  /*ec80*/  UMOV UR9, UR7 ;  /* 0x0000000700097c82 */ /* 0x000fe40008000000 */
[----:B------:R-:W-:Y:S01]  /*ec90*/  UIADD3 UR8, UR35, UR8, URZ ;  /* 0x0000000823087290 */ /* 0x000fe2000fffe03f */
[----:B-1----:R-:W-:Y:S01]  /*eca0*/  IMAD.U32 R166, RZ, RZ, UR34 ;  /* 0x00000022ffa67e24 */ /* 0x002fe2000f8e00ff */
[----:B------:R-:W-:Y:S04]  /*ecb0*/  MOV R167, UR35 ;  /* 0x0000002300a77c02 */ /* 0x000fe80008000f00 */
[----:B------:R-:W-:Y:S01]  /*ecc0*/  IMAD.U32 R167, RZ, RZ, UR8 ;  /* 0x00000008ffa77e24 */ /* 0x000fe2000f8e00ff */
[----:B------:R-:W-:Y:S01]  /*ecd0*/  UMOV UR8, UR6 ;  /* 0x0000000600087c82 */ /* 0x000fe20008000000 */
[----:B--2---:R-:W-:Y:S04]  /*ece0*/  IADD3 R2, -R3, R2, RZ ;  /* 0x0000000203027210 */ /* 0x004fe80007ffe1ff */
[----:B------:R-:W-:Y:S01]  /*ecf0*/  SHF.R.S32.HI R3, RZ, 0x1f, R2 ;  /* 0x0000001fff037819 */ /* 0x000fe20000011402 */
[C---:B------:R-:W-:Y:S04]  /*ed00*/  IMAD.WIDE.U32 R166, R2.reuse, c[0x0][0x180], R166 ;  /* 0x0000600002a67a25 */ /* 0x040fe800078e00a6 */
[----:B------:R-:W-:Y:S04]  /*ed10*/  IMAD R3, R3, c[0x0][0x180], RZ ;  /* 0x0000600003037a24 */ /* 0x000fe800078e02ff */
[----:B------:R-:W-:Y:S05]  /*ed20*/  IMAD R3, R2, c[0x0][0x184], R3 ;  /* 0x0000610002037a24 */ /* 0x000fea00078e0203 */
[----:B------:R-:W-:Y:S02]  /*ed30*/  IADD3 R2, R167, R3, RZ ;  /* 0x00000003a7027210 */ /* 0x000fe40007ffe0ff */
.L_x_732:
[----:B------:R1:W-:Y:S01]  /*ed40*/  @P6 STS.128 [R238+0x8000], RZ ;  /* 0x008000ffee006388 */ /* 0x0003e20000000c00 */
[CC--:B------:R-:W-:Y:S01]  /*ed50*/  LEA R176, P0, R166.reuse, R244.reuse, 0x1 ;  /* 0x000000f4a6b07211 */ /* 0x0c0fe200078008ff */
[----:B------:R-:W-:Y:S01]  /*ed60*/  UMOV UR6, UR8 ;  /* 0x0000000800067c82 */ /* 0x000fe20008000000 */
[C---:B------:R-:W-:Y:S01]  /*ed70*/  IADD3 R167, P1, R166.reuse, UR24, RZ ;  /* 0x00000018a6a77c10 */ /* 0x040fe2000ff3e0ff */
[----:B------:R-:W-:Y:S01]  /*ed80*/  UMOV UR7, UR9 ;  /* 0x0000000900077c82 */ /* 0x000fe20008000000 */
[-C--:B------:R-:W-:Y:S02]  /*ed90*/  LEA.HI.X R177, R166, R243.reuse, R2, 0x1, P0 ;  /* 0x000000f3a6b17211 */ /* 0x080fe400000f0c02 */
[CC--:B------:R-:W-:Y:S02]  /*eda0*/  @!P5 LEA R170, P0, R167.reuse, R244.reuse, 0x1 ;  /* 0x000000f4a7aad211 */ /* 0x0c0fe400078008ff */
[----:B------:R-:W-:Y:S01]  /*edb0*/  IADD3.X R164, R2, UR23, RZ, P1, !PT ;  /* 0x0000001702a47c10 */ /* 0x000fe20008ffe4ff */
[----:B------:R-:W-:Y:S01]  /*edc0*/  @!PT LDS RZ, [RZ] ;  /* 0x00000000fffff984 */ /* 0x000fe20000000800 */
[----:B------:R-:W-:Y:S01]  /*edd0*/  @!PT LDS RZ, [RZ] ;  /* 0x00000000fffff984 */ /* 0x000fe20000000800 */
[----:B------:R-:W-:Y:S01]  /*ede0*/  @!PT LDS RZ, [RZ] ;  /* 0x00000000fffff984 */ /* 0x000fe20000000800 */
[----:B------:R1:W-:Y:S01]  /*edf0*/  @!P6 LDGSTS.E.BYPASS.LTC128B.128 [R238+0x8000], [R176.64] ;  /* 0x08000000b0eeefae */ /* 0x0003e2000b901d60 */
[CC--:B------:R-:W-:Y:S02]  /*ee00*/  @!P6 LEA R174, P1, R167.reuse, R244.reuse, 0x1 ;  /* 0x000000f4a7aee211 */ /* 0x0c0fe400078208ff */
[CCC-:B------:R-:W-:Y:S01]  /*ee10*/  @!P5 LEA.HI.X R171, R167.reuse, R243.reuse, R164.reuse, 0x1, P0 ;  /* 0x000000f3a7abd211 */ /* 0x1c0fe200000f0ca4 */
[----:B------:R1:W-:Y:S01]  /*ee20*/  @P5 STS.128 [R238+0xa000], RZ ;  /* 0x00a000ffee005388 */ /* 0x0003e20000000c00 */
[CC--:B------:R-:W-:Y:S02]  /*ee30*/  @!P6 LEA.HI.X R175, R167.reuse, R243.reuse, R164, 0x1, P1 ;  /* 0x000000f3a7afe211 */ /* 0x0c0fe400008f0ca4 */
[CC--:B------:R-:W-:Y:S01]  /*ee40*/  @!P3 LEA R166, P1, R167.reuse, R244.reuse, 0x1 ;  /* 0x000000f4a7a6b211 */ /* 0x0c0fe200078208ff */
[----:B------:R-:W-:Y:S01]  /*ee50*/  @!PT LDS RZ, [RZ] ;  /* 0x00000000fffff984 */ /* 0x000fe20000000800 */
[----:B------:R-:W-:Y:S01]  /*ee60*/  @!PT LDS RZ, [RZ] ;  /* 0x00000000fffff984 */ /* 0x000fe20000000800 */
[----:B------:R-:W-:Y:S01]  /*ee70*/  @!PT LDS RZ, [RZ] ;  /* 0x00000000fffff984 */ /* 0x000fe20000000800 */
[----:B------:R1:W-:Y:S01]  /*ee80*/  @!P5 LDGSTS.E.BYPASS.LTC128B.128 [R238+0xa000], [R176.64+0x80] ;  /* 0x0a000080b0eedfae */ /* 0x0003e2000b901d60 */
[----:B------:R-:W-:Y:S03]  /*ee90*/  IADD3 R3, P2, R167, UR24, RZ ;  /* 0x00000018a7037c10 */ /* 0x000fe6000ff5e0ff */
[----:B------:R1:W-:Y:S01]  /*eea0*/  @P4 STS.128 [R238+0xc000], RZ ;  /* 0x00c000ffee004388 */ /* 0x0003e20000000c00 */
[-C--:B------:R-:W-:Y:S02]  /*eeb0*/  @!P6 LEA R172, P0, R3, R244.reuse, 0x1 ;  /* 0x000000f403ace211 */ /* 0x080fe400078008ff */
[----:B------:R-:W-:Y:S01]  /*eec0*/  IADD3.X R2, R164, UR23, RZ, P2, !PT ;  /* 0x00000017a4027c10 */ /* 0x000fe200097fe4ff */
[----:B------:R-:W-:Y:S01]  /*eed0*/  @!PT LDS RZ, [RZ] ;  /* 0x00000000fffff984 */ /* 0x000fe20000000800 */
[----:B------:R-:W-:Y:S01]  /*eee0*/  @!PT LDS RZ, [RZ] ;  /* 0x00000000fffff984 */ /* 0x000fe20000000800 */
[----:B------:R-:W-:Y:S01]  /*eef0*/  @!PT LDS RZ, [RZ] ;  /* 0x00000000fffff984 */ /* 0x000fe20000000800 */
[----:B------:R1:W-:Y:S01]  /*ef00*/  @!P4 LDGSTS.E.BYPASS.LTC128B.128 [R238+0xc000], [R176.64+0x100] ;  /* 0x0c000100b0eecfae */ /* 0x0003e2000b901d60 */
[-C--:B------:R-:W-:Y:S02]  /*ef10*/  @!P4 LEA R168, P2, R167, R244.reuse, 0x1 ;  /* 0x000000f4a7a8c211 */ /* 0x080fe400078408ff */
[-C--:B------:R-:W-:Y:S01]  /*ef20*/  @!P6 LEA.HI.X R173, R3, R243.reuse, R2, 0x1, P0 ;  /* 0x000000f303ade211 */ /* 0x080fe200000f0c02 */
[----:B------:R1:W-:Y:S01]  /*ef30*/  @P3 STS.128 [R238+0xe000], RZ ;  /* 0x00e000ffee003388 */ /* 0x0003e20000000c00 */
[CCC-:B------:R-:W-:Y:S02]  /*ef40*/  @!P4 LEA.HI.X R169, R167.reuse, R243.reuse, R164.reuse, 0x1, P2 ;  /* 0x000000f3a7a9c211 */ /* 0x1c0fe400010f0ca4 */
[-C--:B------:R-:W-:Y:S01]  /*ef50*/  @!P3 LEA.HI.X R167, R167, R243.reuse, R164, 0x1, P1 ;  /* 0x000000f3a7a7b211 */ /* 0x080fe200008f0ca4 */
[----:B------:R-:W-:Y:S01]  /*ef60*/  @!PT LDS RZ, [RZ] ;  /* 0x00000000fffff984 */ /* 0x000fe20000000800 */
[----:B------:R-:W-:Y:S01]  /*ef70*/  @!PT LDS RZ, [RZ] ;  /* 0x00000000fffff984 */ /* 0x000fe20000000800 */
[----:B------:R-:W-:Y:S01]  /*ef80*/  @!PT LDS RZ, [RZ] ;  /* 0x00000000fffff984 */ /* 0x000fe20000000800 */
[----:B------:R1:W-:Y:S01]  /*ef90*/  @!P3 LDGSTS.E.BYPASS.LTC128B.128 [R238+0xe000], [R176.64+0x180] ;  /* 0x0e000180b0eebfae */ /* 0x0003e2000b901d60 */
[CC--:B------:R-:W-:Y:S02]  /*efa0*/  @!P5 LEA R182, P2, R3.reuse, R244.reuse, 0x1 ;  /* 0x000000f403b6d211 */ /* 0x0c0fe400078408ff */
[CC--:B------:R-:W-:Y:S01]  /*efb0*/  @!P4 LEA R180, P1, R3.reuse, R244.reuse, 0x1 ;  /* 0x000000f403b4c211 */ /* 0x0c0fe200078208ff */
[----:B------:R1:W-:Y:S01]  /*efc0*/  @P6 STS.128 [R238+0x8800], RZ ;  /* 0x008800ffee006388 */ /* 0x0003e20000000c00 */
[CCC-:B------:R-:W-:Y:S02]  /*efd0*/  @!P5 LEA.HI.X R183, R3.reuse, R243.reuse, R2.reuse, 0x1, P2 ;  /* 0x000000f303b7d211 */ /* 0x1c0fe400010f0c02 */
[CCC-:B------:R-:W-:Y:S01]  /*efe0*/  @!P4 LEA.HI.X R181, R3.reuse, R243.reuse, R2.reuse, 0x1, P1 ;  /* 0x000000f303b5c211 */ /* 0x1c0fe200008f0c02 */
[----:B------:R-:W-:Y:S01]  /*eff0*/  @!PT LDS RZ, [RZ] ;  /* 0x00000000fffff984 */ /* 0x000fe20000000800 */
[----:B------:R-:W-:Y:S01]  /*f000*/  @!PT LDS RZ, [RZ] ;  /* 0x00000000fffff984 */ /* 0x000fe20000000800 */
[----:B------:R-:W-:Y:S01]  /*f010*/  @!PT LDS RZ, [RZ] ;  /* 0x00000000fffff984 */ /* 0x000fe20000000800 */
[----:B------:R1:W-:Y:S01]  /*f020*/  @!P6 LDGSTS.E.BYPASS.LTC128B.128 [R238+0x8800], [R174.64] ;  /* 0x08800000aeeeefae */ /* 0x0003e2000b901d60 */
[CC--:B------:R-:W-:Y:S02]  /*f030*/  @!P3 LEA R178, P0, R3.reuse, R244.reuse, 0x1 ;  /* 0x000000f403b2b211 */ /* 0x0c0fe400078008ff */
[C---:B------:R-:W-:Y:S01]  /*f040*/  IADD3 R164, P2, R3.reuse, UR24, RZ ;  /* 0x0000001803a47c10 */ /* 0x040fe2000ff5e0ff */
[----:B------:R1:W-:Y:S01]  /*f050*/  @P5 STS.128 [R238+0xa800], RZ ;  /* 0x00a800ffee005388 */ /* 0x0003e20000000c00 */
[-C--:B------:R-:W-:Y:S02]  /*f060*/  @!P3 LEA.HI.X R179, R3, R243.reuse, R2, 0x1, P0 ;  /* 0x000000f303b3b211 */ /* 0x080fe400000f0c02 */
[CC--:B------:R-:W-:Y:S01]  /*f070*/  @!P6 LEA R188, P0, R164.reuse, R244.reuse, 0x1 ;  /* 0x000000f4a4bce211 */ /* 0x0c0fe200078008ff */
[----:B------:R-:W-:Y:S01]  /*f080*/  @!PT LDS RZ, [RZ] ;  /* 0x00000000fffff984 */ /* 0x000fe20000000800 */
[----:B------:R-:W-:Y:S01]  /*f090*/  @!PT LDS RZ, [RZ] ;  /* 0x00000000fffff984 */ /* 0x000fe20000000800 */
[----:B------:R-:W-:Y:S01]  /*f0a0*/  @!PT LDS RZ, [RZ] ;  /* 0x00000000fffff984 */ /* 0x000fe20000000800 */
[----:B------:R1:W-:Y:S01]  /*f0b0*/  @!P5 LDGSTS.E.BYPASS.LTC128B.128 [R238+0xa800], [R170.64+0x80] ;  /* 0x0a800080aaeedfae */ /* 0x0003e2000b901d60 */
[-C--:B------:R-:W-:Y:S02]  /*f0c0*/  @!P4 LEA R184, P1, R164, R244.reuse, 0x1 ;  /* 0x000000f4a4b8c211 */ /* 0x080fe400078208ff */
[----:B------:R-:W-:Y:S01]  /*f0d0*/  IADD3.X R2, R2, UR23, RZ, P2, !PT ;  /* 0x0000001702027c10 */ /* 0x000fe200097fe4ff */
[----:B------:R1:W-:Y:S01]  /*f0e0*/  @P4 STS.128 [R238+0xc800], RZ ;  /* 0x00c800ffee004388 */ /* 0x0003e20000000c00 */
[CC--:B------:R-:W-:Y:S02]  /*f0f0*/  @!P5 LEA R186, P2, R164.reuse, R244.reuse, 0x1 ;  /* 0x000000f4a4bad211 */ /* 0x0c0fe400078408ff */
[CCC-:B------:R-:W-:Y:S01]  /*f100*/  @!P6 LEA.HI.X R189, R164.reuse, R243.reuse, R2.reuse, 0x1, P0 ;  /* 0x000000f3a4bde211 */ /* 0x1c0fe200000f0c02 */
[----:B------:R-:W-:Y:S01]  /*f110*/  @!PT LDS RZ, [RZ] ;  /* 0x00000000fffff984 */ /* 0x000fe20000000800 */
[----:B------:R-:W-:Y:S01]  /*f120*/  @!PT LDS RZ, [RZ] ;  /* 0x00000000fffff984 */ /* 0x000fe20000000800 */
[----:B------:R-:W-:Y:S01]  /*f130*/  @!PT LDS RZ, [RZ] ;  /* 0x00000000fffff984 */ /* 0x000fe20000000800 */
[----:B------:R1:W-:Y:S01]  /*f140*/  @!P4 LDGSTS.E.BYPASS.LTC128B.128 [R238+0xc800], [R168.64+0x100] ;  /* 0x0c800100a8eecfae */ /* 0x0003e2000b901d60 */
[CCC-:B------:R-:W-:Y:S02]  /*f150*/  @!P5 LEA.HI.X R187, R164.reuse, R243.reuse, R2.reuse, 0x1, P2 ;  /* 0x000000f3a4bbd211 */ /* 0x1c0fe400010f0c02 */
[CC--:B------:R-:W-:Y:S01]  /*f160*/  @!P4 LEA.HI.X R185, R164.reuse, R243.reuse, R2, 0x1, P1 ;  /* 0x000000f3a4b9c211 */ /* 0x0c0fe200008f0c02 */
[----:B------:R1:W-:Y:S01]  /*f170*/  @P3 STS.128 [R238+0xe800], RZ ;  /* 0x00e800ffee003388 */ /* 0x0003e20000000c00 */
[C---:B------:R-:W-:Y:S01]  /*f180*/  @!P3 LEA R190, P0, R164.reuse, R244, 0x1 ;  /* 0x000000f4a4beb211 */ /* 0x040fe200078008ff */
[----:B------:R-:W-:Y:S02]  /*f190*/  IMAD.MOV.U32 R244, RZ, RZ, R176 ;  /* 0x000000fffff47224 */ /* 0x000fe400078e00b0 */
[----:B------:R-:W-:Y:S01]  /*f1a0*/  @!PT LDS RZ, [RZ] ;  /* 0x00000000fffff984 */ /* 0x000fe20000000800 */
[----:B------:R-:W-:Y:S01]  /*f1b0*/  @!PT LDS RZ, [RZ] ;  /* 0x00000000fffff984 */ /* 0x000fe20000000800 */
[----:B------:R-:W-:Y:S01]  /*f1c0*/  @!PT LDS RZ, [RZ] ;  /* 0x00000000fffff984 */ /* 0x000fe20000000800 */
[----:B------:R1:W-:Y:S01]  /*f1d0*/  @!P3 LDGSTS.E.BYPASS.LTC128B.128 [R238+0xe800], [R166.64+0x180] ;  /* 0x0e800180a6eebfae */ /* 0x0003e2000b901d60 */
[----:B------:R-:W-:Y:S01]  /*f1e0*/  @!P3 LEA.HI.X R191, R164, R243, R2, 0x1, P0 ;  /* 0x000000f3a4bfb211 */ /* 0x000fe200000f0c02 */
[----:B------:R-:W-:Y:S02]  /*f1f0*/  IMAD.MOV.U32 R243, RZ, RZ, R177 ;  /* 0x000000fffff37224 */ /* 0x000fe400078e00b1 */
        /* <DEDUP_REMOVED lines=40> */
[----:B------:R-:W0:Y:S02]  /*f480*/  LDGDEPBAR ;  /* 0x00000000000079af */ /* 0x000e240000000000 */
.L_x_731:
[----:B------:R-:W-:Y:S01]  /*f490*/  FMNMX.FTZ R2, R4, R165, !PT ;  /* 0x000000a504027209 */ /* 0x000fe20007810000 */
[----:B-1----:R-:W-:Y:S01]  /*f4a0*/  LDSM.16.MT88.4 R172, [R226+0x10000] ;  /* 0x01000000e2ac783b */ /* 0x002fe20000004200 */
[----:B------:R-:W-:Y:S01]  /*f4b0*/  FMNMX.FTZ R164, R6, R0, !PT ;  /* 0x0000000006a47209 */ /* 0x000fe20007810000 */
[----:B------:R-:W-:Y:S01]  /*f4c0*/  UISETP.GT.AND UP2, UPT, UR28, 0x1, UPT ;  /* 0x000000011c00788c */ /* 0x000fe2000bf44270 */
[----:B------:R-:W-:Y:S01]  /*f4d0*/  FMNMX.FTZ R3, R5, R2, !PT ;  /* 0x0000000205037209 */ /* 0x000fe20007810000 */
[----:B------:R-:W-:Y:S01]  /*f4e0*/  UIADD3 UR28, UR28, -0x1, URZ ;  /* 0xffffffff1c1c7890 */ /* 0x000fe2000fffe03f */
[----:B------:R-:W-:Y:S01]  /*f4f0*/  FMNMX.FTZ R167, R7, R164, !PT ;  /* 0x000000a407a77209 */ /* 0x000fe20007810000 */
[----:B------:R-:W-:Y:S01]  /*f500*/  UMOV UR8, UR22 ;  /* 0x0000001600087c82 */ /* 0x000fe20008000000 */
[----:B------:R-:W-:Y:S01]  /*f510*/  FMNMX.FTZ R2, R8, R3, !PT ;  /* 0x0000000308027209 */ /* 0x000fe20007810000 */
[----:B------:R-:W-:Y:S01]  /*f520*/  LDSM.16.MT88.4 R176, [R225+0x10000] ;  /* 0x01000000e1b0783b */ /* 0x000fe20000004200 */
[----:B------:R-:W-:Y:S01]  /*f530*/  FMNMX.FTZ R164, R10, R167, !PT ;  /* 0x000000a70aa47209 */ /* 0x000fe20007810000 */
[----:B------:R-:W-:Y:S01]  /*f540*/  UMOV UR9, UR21 ;  /* 0x0000001500097c82 */ /* 0x000fe20008000000 */
[----:B------:R-:W-:Y:S02]  /*f550*/  FMNMX.FTZ R3, R9, R2, !PT ;  /* 0x0000000209037209 */ /* 0x000fe40007810000 */
[----:B------:R-:W-:Y:S02]  /*f560*/  FMNMX.FTZ R167, R11, R164, !PT ;  /* 0x000000a40ba77209 */ /* 0x000fe40007810000 */
[----:B------:R-:W-:Y:S01]  /*f570*/  FMNMX.FTZ R2, R12, R3, !PT ;  /* 0x000000030c027209 */ /* 0x000fe20007810000 */
[----:B------:R-:W-:Y:S01]  /*f580*/  LDSM.16.MT88.4 R180, [R226+0x12800] ;  /* 0x01280000e2b4783b */ /* 0x000fe20000004200 */
[----:B------:R-:W-:Y:S02]  /*f590*/  FMNMX.FTZ R164, R14, R167, !PT ;  /* 0x000000a70ea47209 */ /* 0x000fe40007810000 */
        /* <DEDUP_REMOVED lines=17> */
[----:B------:R-:W-:Y:S02]  /*f6b0*/  FMNMX.FTZ R2, R28, R3, !PT ;  /* 0x000000031c027209 */ /* 0x000fe40007810000 */
[----:B------:R-:W-:Y:S02]  /*f6c0*/  FMNMX.FTZ R164, R30, R167, !PT ;  /* 0x000000a71ea47209 */ /* 0x000fe40007810000 */
[----:B------:R-:W-:Y:S04]  /*f6d0*/  FMNMX.FTZ R3, R29, R2, !PT ;  /* 0x000000021d037209 */ /* 0x000fe80007810000 */
[----:B------:R-:W-:Y:S02]  /*f6e0*/  FMNMX.FTZ R2, R32, R3, !PT ;  /* 0x0000000320027209 */ /* 0x000fe40007810000 */
[----:B------:R-:W-:Y:S02]  /*f6f0*/  FMNMX.FTZ R3, R31, R164, !PT ;  /* 0x000000a41f037209 */ /* 0x000fe40007810000 */
[----:B------:R-:W-:Y:S02]  /*f700*/  FMNMX.FTZ R168, R33, R2, !PT ;  /* 0x0000000221a87209 */ /* 0x000fe40007810000 */
[----:B------:R-:W-:Y:S03]  /*f710*/  FMNMX.FTZ R2, R34, R3, !PT ;  /* 0x0000000322027209 */ /* 0x000fe60007810000 */
[----:B------:R-:W-:Y:S01]  /*f720*/  SHFL.BFLY PT, R3, R168, 0x2, 0x1f ;  /* 0x0c401f00a8037f89 */ /* 0x000fe200000e0000 */
[----:B------:R-:W-:Y:S07]  /*f730*/  FMNMX.FTZ R169, R35, R2, !PT ;  /* 0x0000000223a97209 */ /* 0x000fee0007810000 */
[----:B------:R-:W1:Y:S02]  /*f740*/  SHFL.BFLY PT, R2, R169, 0x2, 0x1f ;  /* 0x0c401f00a9027f89 */ /* 0x000e6400000e0000 */
[----:B-1----:R-:W-:Y:S02]  /*f750*/  FMNMX.FTZ R166, R169, R2, !PT ;  /* 0x00000002a9a67209 */ /* 0x002fe40007810000 */
[----:B------:R-:W-:Y:S04]  /*f760*/  FMNMX.FTZ R171, R168, R3, !PT ;  /* 0x00000003a8ab7209 */ /* 0x000fe80007810000 */
[----:B------:R-:W1:Y:S08]  /*f770*/  SHFL.BFLY PT, R3, R166, 0x1, 0x1f ;  /* 0x0c201f00a6037f89 */ /* 0x000e7000000e0000 */
[----:B------:R-:W2:Y:S01]  /*f780*/  SHFL.BFLY PT, R164, R171, 0x1, 0x1f ;  /* 0x0c201f00aba47f89 */ /* 0x000ea200000e0000 */
[----:B-1----:R-:W-:Y:S05]  /*f790*/  FMNMX.FTZ R3, R166, R3, !PT ;  /* 0x00000003a6037209 */ /* 0x002fea0007810000 */
[----:B------:R-:W-:Y:S01]  /*f7a0*/  FMUL.FTZ R199, R3, c[0x0][0x23c] ;  /* 0x00008f0003c77a20 */ /* 0x000fe20000410000 */
[----:B--2---:R-:W-:Y:S04]  /*f7b0*/  FMNMX.FTZ R164, R171, R164, !PT ;  /* 0x000000a4aba47209 */ /* 0x004fe80007810000 */
[C---:B------:R-:W-:Y:S01]  /*f7c0*/  FSETP.NEU.FTZ.AND P0, PT, R164.reuse, -INF , PT ;  /* 0xff800000a400780b */ /* 0x040fe20003f1d000 */
[C---:B------:R-:W-:Y:S02]  /*f7d0*/  FMUL.FTZ R200, R164.reuse, c[0x0][0x23c] ;  /* 0x00008f00a4c87a20 */ /* 0x040fe40000410000 */
[----:B------:R-:W-:Y:S02]  /*f7e0*/  FADD.FTZ R2, -R164, R165 ;  /* 0x000000a5a4027221 */ /* 0x000fe40000010100 */
[C---:B------:R-:W-:Y:S01]  /*f7f0*/  FADD.FTZ R165, -R3.reuse, R0 ;  /* 0x0000000003a57221 */ /* 0x040fe20000010100 */
[----:B------:R-:W-:Y:S01]  /*f800*/  FSEL R200, R200, RZ, P0 ;  /* 0x000000ffc8c87208 */ /* 0x000fe20000000000 */
[----:B------:R-:W-:Y:S01]  /*f810*/  FMUL.FTZ R167, R2, c[0x0][0x23c] ;  /* 0x00008f0002a77a20 */ /* 0x000fe20000410000 */
[----:B------:R-:W-:Y:S01]  /*f820*/  FSETP.NEU.FTZ.AND P0, PT, R3, -INF , PT ;  /* 0xff8000000300780b */ /* 0x000fe20003f1d000 */
[----:B------:R-:W-:Y:S01]  /*f830*/  FMUL.FTZ R0, R165, c[0x0][0x23c] ;  /* 0x00008f00a5007a20 */ /* 0x000fe20000410000 */
[----:B------:R-:W-:Y:S01]  /*f840*/  MOV R165, R164 ;  /* 0x000000a400a57202 */ /* 0x000fe20000000f00 */
[--C-:B------:R-:W-:Y:S01]  /*f850*/  FFMA.FTZ R168, R5, c[0x0][0x23c], -R200.reuse ;  /* 0x00008f0005a87a23 */ /* 0x100fe200000108c8 */
[----:B------:R-:W1:Y:S01]  /*f860*/  MUFU.EX2 R2, R167 ;  /* 0x000000a700027308 */ /* 0x000e620000000800 */
[----:B------:R-:W-:Y:S01]  /*f870*/  FSEL R199, R199, RZ, P0 ;  /* 0x000000ffc7c77208 */ /* 0x000fe20000000000 */
[--C-:B------:R-:W-:Y:S01]  /*f880*/  FFMA.FTZ R166, R4, c[0x0][0x23c], -R200.reuse ;  /* 0x00008f0004a67a23 */ /* 0x100fe200000108c8 */
[----:B------:R-:W-:Y:S01]  /*f890*/  PLOP3.LUT P0, PT, PT, PT, UP2, 0x80, 0x0 ;  /* 0x000000000000781c */ /* 0x000fe20003f0f028 */
[--C-:B------:R-:W-:Y:S02]  /*f8a0*/  FFMA.FTZ R201, R12, c[0x0][0x23c], -R200.reuse ;  /* 0x00008f000cc97a23 */ /* 0x100fe400000108c8 */
[--C-:B------:R-:W-:Y:S02]  /*f8b0*/  FFMA.FTZ R198, R6, c[0x0][0x23c], -R199.reuse ;  /* 0x00008f0006c67a23 */ /* 0x100fe400000108c7 */
[--C-:B------:R-:W-:Y:S02]  /*f8c0*/  FFMA.FTZ R5, R7, c[0x0][0x23c], -R199.reuse ;  /* 0x00008f0007057a23 */ /* 0x100fe400000108c7 */
[----:B------:R2:W-:Y:S01]  /*f8d0*/  MUFU.EX2 R167, R168 ;  /* 0x000000a800a77308 */ /* 0x0005e20000000800 */
[--C-:B------:R-:W-:Y:S02]  /*f8e0*/  FFMA.FTZ R6, R8, c[0x0][0x23c], -R200.reuse ;  /* 0x00008f0008067a23 */ /* 0x100fe400000108c8 */
[--C-:B------:R-:W-:Y:S02]  /*f8f0*/  FFMA.FTZ R7, R9, c[0x0][0x23c], -R200.reuse ;  /* 0x00008f0009077a23 */ /* 0x100fe400000108c8 */
[--C-:B------:R-:W-:Y:S02]  /*f900*/  FFMA.FTZ R196, R10, c[0x0][0x23c], -R199.reuse ;  /* 0x00008f000ac47a23 */ /* 0x100fe400000108c7 */
[--C-:B------:R-:W-:Y:S02]  /*f910*/  FFMA.FTZ R197, R11, c[0x0][0x23c], -R199.reuse ;  /* 0x00008f000bc57a23 */ /* 0x100fe400000108c7 */
[--C-:B------:R-:W-:Y:S01]  /*f920*/  FFMA.FTZ R202, R13, c[0x0][0x23c], -R200.reuse ;  /* 0x00008f000dca7a23 */ /* 0x100fe200000108c8 */
[----:B------:R-:W3:Y:S01]  /*f930*/  MUFU.EX2 R0, R0 ;  /* 0x0000000000007308 */ /* 0x000ee20000000800 */
[--C-:B------:R-:W-:Y:S02]  /*f940*/  FFMA.FTZ R203, R14, c[0x0][0x23c], -R199.reuse ;  /* 0x00008f000ecb7a23 */ /* 0x100fe400000108c7 */
[--C-:B------:R-:W-:Y:S02]  /*f950*/  FFMA.FTZ R204, R15, c[0x0][0x23c], -R199.reuse ;  /* 0x00008f000fcc7a23 */ /* 0x100fe400000108c7 */
[C---:B-1----:R-:W-:Y:S02]  /*f960*/  FMUL.FTZ R8, R2.reuse, R160 ;  /* 0x000000a002087220 */ /* 0x042fe40000410000 */
[C---:B------:R-:W-:Y:S02]  /*f970*/  FMUL.FTZ R9, R2.reuse, R161 ;  /* 0x000000a102097220 */ /* 0x040fe40000410000 */
[C---:B------:R-:W-:Y:S01]  /*f980*/  FMUL.FTZ R36, R2.reuse, R36 ;  /* 0x0000002402247220 */ /* 0x040fe20000410000 */
[----:B------:R-:W1:Y:S01]  /*f990*/  MUFU.EX2 R166, R166 ;  /* 0x000000a600a67308 */ /* 0x000e620000000800 */
[C---:B------:R-:W-:Y:S02]  /*f9a0*/  FMUL.FTZ R37, R2.reuse, R37 ;  /* 0x0000002502257220 */ /* 0x040fe40000410000 */
[C---:B------:R-:W-:Y:S01]  /*f9b0*/  FMUL.FTZ R40, R2.reuse, R40 ;  /* 0x0000002802287220 */ /* 0x040fe20000410000 */
[----:B--2---:R-:W2:Y:S01]  /*f9c0*/  LDSM.16.MT88.4 R168, [R228+0x10000] ;  /* 0x01000000e4a8783b */ /* 0x004ea20000004200 */
[C---:B------:R-:W-:Y:S02]  /*f9d0*/  FMUL.FTZ R41, R2.reuse, R41 ;  /* 0x0000002902297220 */ /* 0x040fe40000410000 */
[C---:B------:R-:W-:Y:S02]  /*f9e0*/  FMUL.FTZ R44, R2.reuse, R44 ;  /* 0x0000002c022c7220 */ /* 0x040fe40000410000 */
[C---:B------:R-:W-:Y:S01]  /*f9f0*/  FMUL.FTZ R45, R2.reuse, R45 ;  /* 0x0000002d022d7220 */ /* 0x040fe20000410000 */
[----:B------:R-:W-:Y:S01]  /*fa00*/  MUFU.EX2 R198, R198 ;  /* 0x000000c600c67308 */ /* 0x000fe20000000800 */
[C---:B------:R-:W-:Y:S02]  /*fa10*/  FMUL.FTZ R48, R2.reuse, R48 ;  /* 0x0000003002307220 */ /* 0x040fe40000410000 */
[----:B------:R-:W-:Y:S02]  /*fa20*/  FMUL.FTZ R49, R2, R49 ;  /* 0x0000003102317220 */ /* 0x000fe40000410000 */
[C---:B---3--:R-:W-:Y:S02]  /*fa30*/  FMUL.FTZ R10, R0.reuse, R162 ;  /* 0x000000a2000a7220 */ /* 0x048fe40000410000 */
[C---:B------:R-:W-:Y:S02]  /*fa40*/  FMUL.FTZ R11, R0.reuse, R163 ;  /* 0x000000a3000b7220 */ /* 0x040fe40000410000 */
[C---:B------:R-:W-:Y:S01]  /*fa50*/  FMUL.FTZ R38, R0.reuse, R38 ;  /* 0x0000002600267220 */ /* 0x040fe20000410000 */
[----:B------:R-:W3:Y:S01]  /*fa60*/  MUFU.EX2 R5, R5 ;  /* 0x0000000500057308 */ /* 0x000ee20000000800 */
[C---:B------:R-:W-:Y:S02]  /*fa70*/  FMUL.FTZ R39, R0.reuse, R39 ;  /* 0x0000002700277220 */ /* 0x040fe40000410000 */
[C---:B------:R-:W-:Y:S01]  /*fa80*/  FMUL.FTZ R42, R0.reuse, R42 ;  /* 0x0000002a002a7220 */ /* 0x040fe20000410000 */
[----:B-1----:R-:W-:Y:S01]  /*fa90*/  F2FP.BF16.PACK_AB R160, R167, R166 ;  /* 0x000000a6a7a0723e */ /* 0x002fe200000010ff */
[C---:B------:R-:W-:Y:S02]  /*faa0*/  FMUL.FTZ R43, R0.reuse, R43 ;  /* 0x0000002b002b7220 */ /* 0x040fe40000410000 */
[C---:B------:R-:W-:Y:S02]  /*fab0*/  FMUL.FTZ R46, R0.reuse, R46 ;  /* 0x0000002e002e7220 */ /* 0x040fe40000410000 */
[C---:B------:R-:W-:Y:S01]  /*fac0*/  FMUL.FTZ R47, R0.reuse, R47 ;  /* 0x0000002f002f7220 */ /* 0x040fe20000410000 */
[----:B------:R-:W-:Y:S01]  /*fad0*/  MUFU.EX2 R6, R6 ;  /* 0x0000000600067308 */ /* 0x000fe20000000800 */
[C---:B------:R-:W-:Y:S02]  /*fae0*/  FMUL.FTZ R50, R0.reuse, R50 ;  /* 0x0000003200327220 */ /* 0x040fe40000410000 */
[----:B------:R-:W-:Y:S02]  /*faf0*/  FMUL.FTZ R51, R0, R51 ;  /* 0x0000003300337220 */ /* 0x000fe40000410000 */
[C---:B------:R-:W-:Y:S02]  /*fb00*/  FMUL.FTZ R12, R2.reuse, R156 ;  /* 0x0000009c020c7220 */ /* 0x040fe40000410000 */
[----:B------:R-:W-:Y:S02]  /*fb10*/  FMUL.FTZ R13, R2, R157 ;  /* 0x0000009d020d7220 */ /* 0x000fe40000410000 */
[C---:B------:R-:W-:Y:S01]  /*fb20*/  FMUL.FTZ R14, R0.reuse, R158 ;  /* 0x0000009e000e7220 */ /* 0x040fe20000410000 */
[----:B------:R-:W1:Y:S01]  /*fb30*/  MUFU.EX2 R7, R7 ;  /* 0x0000000700077308 */ /* 0x000e620000000800 */
[----:B------:R-:W-:Y:S02]  /*fb40*/  FMUL.FTZ R15, R0, R159 ;  /* 0x0000009f000f7220 */ /* 0x000fe40000410000 */
[----:B------:R-:W-:Y:S01]  /*fb50*/  LDSM.16.MT88.4 R156, [R224+0x16000] ;  /* 0x01600000e09c783b */ /* 0x000fe20000004200 */
[----:B---3--:R-:W-:Y:S01]  /*fb60*/  F2FP.BF16.PACK_AB R161, R5, R198 ;  /* 0x000000c605a1723e */ /* 0x008fe200000010ff */
[C---:B------:R-:W-:Y:S02]  /*fb70*/  FMUL.FTZ R52, R2.reuse, R52 ;  /* 0x0000003402347220 */ /* 0x040fe40000410000 */
[----:B------:R-:W-:Y:S02]  /*fb80*/  FMUL.FTZ R53, R2, R53 ;  /* 0x0000003502357220 */ /* 0x000fe40000410000 */
[C---:B------:R-:W-:Y:S01]  /*fb90*/  FMUL.FTZ R54, R0.reuse, R54 ;  /* 0x0000003600367220 */ /* 0x040fe20000410000 */
[----:B------:R-:W-:Y:S01]  /*fba0*/  MUFU.EX2 R196, R196 ;  /* 0x000000c400c47308 */ /* 0x000fe20000000800 */
[----:B------:R-:W-:Y:S02]  /*fbb0*/  FMUL.FTZ R55, R0, R55 ;  /* 0x0000003700377220 */ /* 0x000fe40000410000 */
[C---:B------:R-:W-:Y:S02]  /*fbc0*/  FMUL.FTZ R56, R2.reuse, R56 ;  /* 0x0000003802387220 */ /* 0x040fe40000410000 */
[----:B------:R-:W-:Y:S02]  /*fbd0*/  FMUL.FTZ R57, R2, R57 ;  /* 0x0000003902397220 */ /* 0x000fe40000410000 */
[C---:B------:R-:W-:Y:S02]  /*fbe0*/  FMUL.FTZ R58, R0.reuse, R58 ;  /* 0x0000003a003a7220 */ /* 0x040fe40000410000 */
[----:B------:R-:W-:Y:S01]  /*fbf0*/  FMUL.FTZ R59, R0, R59 ;  /* 0x0000003b003b7220 */ /* 0x000fe20000410000 */
[----:B------:R-:W3:Y:S01]  /*fc00*/  MUFU.EX2 R197, R197 ;  /* 0x000000c500c57308 */ /* 0x000ee20000000800 */
[C---:B------:R-:W-:Y:S02]  /*fc10*/  FMUL.FTZ R60, R2.reuse, R60 ;  /* 0x0000003c023c7220 */ /* 0x040fe40000410000 */
[----:B------:R-:W-:Y:S01]  /*fc20*/  FMUL.FTZ R61, R2, R61 ;  /* 0x0000003d023d7220 */ /* 0x000fe20000410000 */
[----:B-1----:R-:W-:Y:S01]  /*fc30*/  F2FP.BF16.PACK_AB R162, R7, R6 ;  /* 0x0000000607a2723e */ /* 0x002fe200000010ff */
        /* <DEDUP_REMOVED lines=9> */
[----:B------:R-:W1:Y:S01]  /*fcd0*/  MUFU.EX2 R202, R202 ;  /* 0x000000ca00ca7308 */ /* 0x000e620000000800 */
[C---:B------:R-:W-:Y:S02]  /*fce0*/  FMUL.FTZ R70, R0.reuse, R70 ;  /* 0x0000004600467220 */ /* 0x040fe40000410000 */
[----:B------:R-:W-:Y:S01]  /*fcf0*/  FMUL.FTZ R71, R0, R71 ;  /* 0x0000004700477220 */ /* 0x000fe20000410000 */
[----:B---3--:R-:W-:Y:S01]  /*fd00*/  F2FP.BF16.PACK_AB R163, R197, R196 ;  /* 0x000000c4c5a3723e */ /* 0x008fe200000010ff */
[C---:B------:R-:W-:Y:S02]  /*fd10*/  FMUL.FTZ R72, R2.reuse, R72 ;  /* 0x0000004802487220 */ /* 0x040fe40000410000 */
[----:B------:R-:W-:Y:S02]  /*fd20*/  FMUL.FTZ R73, R2, R73 ;  /* 0x0000004902497220 */ /* 0x000fe40000410000 */
[C---:B------:R-:W-:Y:S01]  /*fd30*/  FMUL.FTZ R74, R0.reuse, R74 ;  /* 0x0000004a004a7220 */ /* 0x040fe20000410000 */
[----:B------:R-:W-:Y:S01]  /*fd40*/  MUFU.EX2 R203, R203 ;  /* 0x000000cb00cb7308 */ /* 0x000fe20000000800 */
[C---:B--2---:R-:W-:Y:S05]  /*fd50*/  HMMA.16816.F32.BF16 R8, R160.reuse, R168, R8 ;  /* 0x000000a8a008723c */ /* 0x044fea0000041808 */
[----:B------:R-:W-:Y:S02]  /*fd60*/  FMUL.FTZ R75, R0, R75 ;  /* 0x0000004b004b7220 */ /* 0x000fe40000410000 */
[C---:B------:R-:W-:Y:S01]  /*fd70*/  FMUL.FTZ R76, R2.reuse, R76 ;  /* 0x0000004c024c7220 */ /* 0x040fe20000410000 */
[C---:B------:R-:W-:Y:S01]  /*fd80*/  HMMA.16816.F32.BF16 R36, R160.reuse, R170, R36 ;  /* 0x000000aaa024723c */ /* 0x040fe20000041824 */
[----:B------:R-:W2:Y:S01]  /*fd90*/  LDSM.16.MT88.4 R168, [R224+0x10000] ;  /* 0x01000000e0a8783b */ /* 0x000ea20000004200 */
[----:B------:R-:W3:Y:S02]  /*fda0*/  MUFU.EX2 R204, R204 ;  /* 0x000000cc00cc7308 */ /* 0x000ee40000000800 */
[----:B------:R-:W-:Y:S02]  /*fdb0*/  FMUL.FTZ R77, R2, R77 ;  /* 0x0000004d024d7220 */ /* 0x000fe40000410000 */
[C---:B------:R-:W-:Y:S02]  /*fdc0*/  FMUL.FTZ R78, R0.reuse, R78 ;  /* 0x0000004e004e7220 */ /* 0x040fe40000410000 */
[C---:B------:R-:W-:Y:S04]  /*fdd0*/  HMMA.16816.F32.BF16 R40, R160.reuse, R172, R40 ;  /* 0x000000aca028723c */ /* 0x040fe80000041828 */
[----:B------:R-:W-:Y:S02]  /*fde0*/  FMUL.FTZ R79, R0, R79 ;  /* 0x0000004f004f7220 */ /* 0x000fe40000410000 */
[C---:B------:R-:W-:Y:S02]  /*fdf0*/  FMUL.FTZ R80, R2.reuse, R80 ;  /* 0x0000005002507220 */ /* 0x040fe40000410000 */
[C---:B------:R-:W-:Y:S01]  /*fe00*/  HMMA.16816.F32.BF16 R44, R160.reuse, R174, R44 ;  /* 0x000000aea02c723c */ /* 0x040fe2000004182c */
[----:B------:R-:W4:Y:S03]  /*fe10*/  LDSM.16.MT88.4 R172, [R228+0x12000] ;  /* 0x01200000e4ac783b */ /* 0x000f260000004200 */
[----:B------:R-:W-:Y:S02]  /*fe20*/  FMUL.FTZ R81, R2, R81 ;  /* 0x0000005102517220 */ /* 0x000fe40000410000 */
[C---:B------:R-:W-:Y:S02]  /*fe30*/  FMUL.FTZ R82, R0.reuse, R82 ;  /* 0x0000005200527220 */ /* 0x040fe40000410000 */
[C---:B------:R-:W-:Y:S04]  /*fe40*/  HMMA.16816.F32.BF16 R48, R160.reuse, R176, R48 ;  /* 0x000000b0a030723c */ /* 0x040fe80000041830 */
[----:B------:R-:W-:Y:S02]  /*fe50*/  FMUL.FTZ R83, R0, R83 ;  /* 0x0000005300537220 */ /* 0x000fe40000410000 */
[C---:B------:R-:W-:Y:S02]  /*fe60*/  FMUL.FTZ R84, R2.reuse, R84 ;  /* 0x0000005402547220 */ /* 0x040fe40000410000 */
[C---:B------:R-:W-:Y:S01]  /*fe70*/  HMMA.16816.F32.BF16 R52, R160.reuse, R178, R52 ;  /* 0x000000b2a034723c */ /* 0x040fe20000041834 */
[----:B------:R-:W5:Y:S03]  /*fe80*/  LDSM.16.MT88.4 R176, [R226+0x12000] ;  /* 0x01200000e2b0783b */ /* 0x000f660000004200 */
[----:B------:R-:W-:Y:S02]  /*fe90*/  FMUL.FTZ R85, R2, R85 ;  /* 0x0000005502557220 */ /* 0x000fe40000410000 */
[C---:B------:R-:W-:Y:S02]  /*fea0*/  FMUL.FTZ R86, R0.reuse, R86 ;  /* 0x0000005600567220 */ /* 0x040fe40000410000 */
[----:B------:R-:W-:Y:S01]  /*feb0*/  FMUL.FTZ R87, R0, R87 ;  /* 0x0000005700577220 */ /* 0x000fe20000410000 */
[C---:B--2---:R-:W-:Y:S03]  /*fec0*/  HMMA.16816.F32.BF16 R56, R160.reuse, R168, R56 ;  /* 0x000000a8a038723c */ /* 0x044fe60000041838 */
[C---:B------:R-:W-:Y:S02]  /*fed0*/  FMUL.FTZ R88, R2.reuse, R88 ;  /* 0x0000005802587220 */ /* 0x040fe40000410000 */
[----:B------:R-:W-:Y:S02]  /*fee0*/  FMUL.FTZ R89, R2, R89 ;  /* 0x0000005902597220 */ /* 0x000fe40000410000 */
[C---:B------:R-:W-:Y:S01]  /*fef0*/  FMUL.FTZ R90, R0.reuse, R90 ;  /* 0x0000005a005a7220 */ /* 0x040fe20000410000 */
[C---:B------:R-:W-:Y:S01]  /*ff00*/  HMMA.16816.F32.BF16 R60, R160.reuse, R170, R60 ;  /* 0x000000aaa03c723c */ /* 0x040fe2000004183c */
[----:B------:R-:W2:Y:S03]  /*ff10*/  LDSM.16.MT88.4 R168, [R225+0x12000] ;  /* 0x01200000e1a8783b */ /* 0x000ea60000004200 */
[----:B------:R-:W-:Y:S02]  /*ff20*/  FMUL.FTZ R91, R0, R91 ;  /* 0x0000005b005b7220 */ /* 0x000fe40000410000 */
[C---:B------:R-:W-:Y:S02]  /*ff30*/  FMUL.FTZ R92, R2.reuse, R92 ;  /* 0x0000005c025c7220 */ /* 0x040fe40000410000 */
[C---:B----4-:R-:W-:Y:S04]  /*ff40*/  HMMA.16816.F32.BF16 R64, R160.reuse, R172, R64 ;  /* 0x000000aca040723c */ /* 0x050fe80000041840 */
[----:B------:R-:W-:Y:S02]  /*ff50*/  FMUL.FTZ R93, R2, R93 ;  /* 0x0000005d025d7220 */ /* 0x000fe40000410000 */
[C---:B------:R-:W-:Y:S02]  /*ff60*/  FMUL.FTZ R94, R0.reuse, R94 ;  /* 0x0000005e005e7220 */ /* 0x040fe40000410000 */
[C---:B------:R-:W-:Y:S01]  /*ff70*/  HMMA.16816.F32.BF16 R68, R160.reuse, R174, R68 ;  /* 0x000000aea044723c */ /* 0x040fe20000041844 */
[----:B------:R-:W4:Y:S03]  /*ff80*/  LDSM.16.MT88.4 R172, [R224+0x12000] ;  /* 0x01200000e0ac783b */ /* 0x000f260000004200 */
[----:B------:R-:W-:Y:S02]  /*ff90*/  FMUL.FTZ R95, R0, R95 ;  /* 0x0000005f005f7220 */ /* 0x000fe40000410000 */
[C---:B------:R-:W-:Y:S02]  /*ffa0*/  FMUL.FTZ R96, R2.reuse, R96 ;  /* 0x0000006002607220 */ /* 0x040fe40000410000 */
[C---:B-----5:R-:W-:Y:S04]  /*ffb0*/  HMMA.16816.F32.BF16 R72, R160.reuse, R176, R72 ;  /* 0x000000b0a048723c */ /* 0x060fe80000041848 */
        /* <DEDUP_REMOVED lines=45> */
[----:B------:R-:W-:Y:S03]  /*10290*/  FMUL.FTZ R125, R2, R125 ;  /* 0x0000007d027d7220 */ /* 0x000fe60000410000 */
[C---:B-----5:R-:W-:Y:S03]  /*102a0*/  HMMA.16816.F32.BF16 R120, R160.reuse, R176, R120 ;  /* 0x000000b0a078723c */ /* 0x060fe60000041878 */
[C---:B------:R-:W-:Y:S02]  /*102b0*/  FMUL.FTZ R126, R0.reuse, R126 ;  /* 0x0000007e007e7220 */ /* 0x040fe40000410000 */
[----:B------:R-:W-:Y:S02]  /*102c0*/  FMUL.FTZ R127, R0, R127 ;  /* 0x0000007f007f7220 */ /* 0x000fe40000410000 */
[C---:B------:R-:W-:Y:S02]  /*102d0*/  FMUL.FTZ R128, R2.reuse, R128 ;  /* 0x0000008002807220 */ /* 0x040fe40000410000 */
[----:B------:R-:W-:Y:S03]  /*102e0*/  FMUL.FTZ R129, R2, R129 ;  /* 0x0000008102817220 */ /* 0x000fe60000410000 */
[C---:B------:R-:W-:Y:S01]  /*102f0*/  HMMA.16816.F32.BF16 R124, R160.reuse, R178, R124 ;  /* 0x000000b2a07c723c */ /* 0x040fe2000004187c */
[----:B------:R-:W5:Y:S02]  /*10300*/  LDSM.16.MT88.4 R176, [R225+0x16000] ;  /* 0x01600000e1b0783b */ /* 0x000f640000004200 */
[C---:B------:R-:W-:Y:S02]  /*10310*/  FMUL.FTZ R130, R0.reuse, R130 ;  /* 0x0000008200827220 */ /* 0x040fe40000410000 */
[----:B------:R-:W-:Y:S02]  /*10320*/  FMUL.FTZ R131, R0, R131 ;  /* 0x0000008300837220 */ /* 0x000fe40000410000 */
[C---:B------:R-:W-:Y:S02]  /*10330*/  FMUL.FTZ R132, R2.reuse, R132 ;  /* 0x0000008402847220 */ /* 0x040fe40000410000 */
[----:B------:R-:W-:Y:S03]  /*10340*/  FMUL.FTZ R133, R2, R133 ;  /* 0x0000008502857220 */ /* 0x000fe60000410000 */
[C---:B--2---:R-:W-:Y:S03]  /*10350*/  HMMA.16816.F32.BF16 R128, R160.reuse, R168, R128 ;  /* 0x000000a8a080723c */ /* 0x044fe60000041880 */
[C---:B------:R-:W-:Y:S02]  /*10360*/  FMUL.FTZ R134, R0.reuse, R134 ;  /* 0x0000008600867220 */ /* 0x040fe40000410000 */
[----:B------:R-:W-:Y:S02]  /*10370*/  FMUL.FTZ R135, R0, R135 ;  /* 0x0000008700877220 */ /* 0x000fe40000410000 */
[C---:B------:R-:W-:Y:S02]  /*10380*/  FMUL.FTZ R136, R2.reuse, R136 ;  /* 0x0000008802887220 */ /* 0x040fe40000410000 */
[----:B------:R-:W-:Y:S03]  /*10390*/  FMUL.FTZ R137, R2, R137 ;  /* 0x0000008902897220 */ /* 0x000fe60000410000 */
[C---:B------:R-:W-:Y:S01]  /*103a0*/  HMMA.16816.F32.BF16 R132, R160.reuse, R170, R132 ;  /* 0x000000aaa084723c */ /* 0x040fe20000041884 */
[----:B------:R-:W2:Y:S02]  /*103b0*/  LDSM.16.MT88.4 R168, [R228+0x10800] ;  /* 0x01080000e4a8783b */ /* 0x000ea40000004200 */
[C---:B------:R-:W-:Y:S02]  /*103c0*/  FMUL.FTZ R138, R0.reuse, R138 ;  /* 0x0000008a008a7220 */ /* 0x040fe40000410000 */
[----:B------:R-:W-:Y:S02]  /*103d0*/  FMUL.FTZ R139, R0, R139 ;  /* 0x0000008b008b7220 */ /* 0x000fe40000410000 */
[C---:B------:R-:W-:Y:S02]  /*103e0*/  FMUL.FTZ R140, R2.reuse, R140 ;  /* 0x0000008c028c7220 */ /* 0x040fe40000410000 */
[----:B------:R-:W-:Y:S03]  /*103f0*/  FMUL.FTZ R141, R2, R141 ;  /* 0x0000008d028d7220 */ /* 0x000fe60000410000 */
[C---:B----4-:R-:W-:Y:S03]  /*10400*/  HMMA.16816.F32.BF16 R136, R160.reuse, R172, R136 ;  /* 0x000000aca088723c */ /* 0x050fe60000041888 */
[C---:B------:R-:W-:Y:S02]  /*10410*/  FMUL.FTZ R142, R0.reuse, R142 ;  /* 0x0000008e008e7220 */ /* 0x040fe40000410000 */
[----:B------:R-:W-:Y:S02]  /*10420*/  FMUL.FTZ R143, R0, R143 ;  /* 0x0000008f008f7220 */ /* 0x000fe40000410000 */
[--C-:B------:R-:W-:Y:S01]  /*10430*/  FFMA.FTZ R205, R16, c[0x0][0x23c], -R200.reuse ;  /* 0x00008f0010cd7a23 */ /* 0x100fe200000108c8 */
[C---:B------:R-:W-:Y:S01]  /*10440*/  HMMA.16816.F32.BF16 R12, R160.reuse, R174, R12 ;  /* 0x000000aea00c723c */ /* 0x040fe2000004180c */
[----:B------:R-:W4:Y:S03]  /*10450*/  LDSM.16.MT88.4 R172, [R226+0x10800] ;  /* 0x01080000e2ac783b */ /* 0x000f260000004200 */
[----:B------:R-:W-:Y:S01]  /*10460*/  FFMA.FTZ R206, R17, c[0x0][0x23c], -R200 ;  /* 0x00008f0011ce7a23 */ /* 0x000fe200000108c8 */
[----:B------:R-:W-:Y:S01]  /*10470*/  MUFU.EX2 R205, R205 ;  /* 0x000000cd00cd7308 */ /* 0x000fe20000000800 */
[--C-:B------:R-:W-:Y:S02]  /*10480*/  FFMA.FTZ R207, R18, c[0x0][0x23c], -R199.reuse ;  /* 0x00008f0012cf7a23 */ /* 0x100fe400000108c7 */
[C---:B-----5:R-:W-:Y:S04]  /*10490*/  HMMA.16816.F32.BF16 R140, R160.reuse, R176, R140 ;  /* 0x000000b0a08c723c */ /* 0x060fe8000004188c */
[----:B------:R-:W-:Y:S02]  /*104a0*/  FFMA.FTZ R246, R19, c[0x0][0x23c], -R199 ;  /* 0x00008f0013f67a23 */ /* 0x000fe400000108c7 */
[C---:B------:R-:W-:Y:S01]  /*104b0*/  FMUL.FTZ R144, R2.reuse, R144 ;  /* 0x0000009002907220 */ /* 0x040fe20000410000 */
[----:B------:R-:W5:Y:S01]  /*104c0*/  MUFU.EX2 R206, R206 ;  /* 0x000000ce00ce7308 */ /* 0x000f620000000800 */
[----:B------:R-:W-:Y:S04]  /*104d0*/  FMUL.FTZ R145, R2, R145 ;  /* 0x0000009102917220 */ /* 0x000fe80000410000 */
[C---:B------:R-:W-:Y:S02]  /*104e0*/  FMUL.FTZ R146, R0.reuse, R146 ;  /* 0x0000009200927220 */ /* 0x040fe40000410000 */
[----:B------:R-:W-:Y:S02]  /*104f0*/  FMUL.FTZ R147, R0, R147 ;  /* 0x0000009300937220 */ /* 0x000fe40000410000 */
[----:B------:R-:W-:Y:S01]  /*10500*/  FMUL.FTZ R16, R2, R152 ;  /* 0x0000009802107220 */ /* 0x000fe20000410000 */
[----:B------:R-:W-:Y:S01]  /*10510*/  MUFU.EX2 R207, R207 ;  /* 0x000000cf00cf7308 */ /* 0x000fe20000000800 */
[----:B-1----:R-:W-:Y:S01]  /*10520*/  F2FP.BF16.PACK_AB R152, R202, R201 ;  /* 0x000000c9ca98723e */ /* 0x002fe200000010ff */
[----:B------:R-:W-:Y:S01]  /*10530*/  FMUL.FTZ R17, R2, R153 ;  /* 0x0000009902117220 */ /* 0x000fe20000410000 */
[----:B---3--:R-:W-:Y:S01]  /*10540*/  F2FP.BF16.PACK_AB R153, R204, R203 ;  /* 0x000000cbcc99723e */ /* 0x008fe200000010ff */
[C---:B------:R-:W-:Y:S01]  /*10550*/  HMMA.16816.F32.BF16 R144, R160.reuse, R178, R144 ;  /* 0x000000b2a090723c */ /* 0x040fe20000041890 */
[----:B------:R-:W1:Y:S02]  /*10560*/  LDSM.16.MT88.4 R176, [R225+0x10800] ;  /* 0x01080000e1b0783b */ /* 0x000e640000004200 */
[C---:B------:R-:W-:Y:S02]  /*10570*/  FMUL.FTZ R18, R0.reuse, R154 ;  /* 0x0000009a00127220 */ /* 0x040fe40000410000 */
[----:B------:R-:W-:Y:S01]  /*10580*/  FMUL.FTZ R19, R0, R155 ;  /* 0x0000009b00137220 */ /* 0x000fe20000410000 */
[----:B------:R-:W3:Y:S01]  /*10590*/  MUFU.EX2 R246, R246 ;  /* 0x000000f600f67308 */ /* 0x000ee20000000800 */
[C---:B------:R-:W-:Y:S02]  /*105a0*/  FMUL.FTZ R148, R2.reuse, R148 ;  /* 0x0000009402947220 */ /* 0x040fe40000410000 */
[----:B------:R-:W-:Y:S03]  /*105b0*/  FMUL.FTZ R149, R2, R149 ;  /* 0x0000009502957220 */ /* 0x000fe60000410000 */
[C---:B------:R-:W-:Y:S03]  /*105c0*/  HMMA.16816.F32.BF16 R16, R160.reuse, R156, R16 ;  /* 0x0000009ca010723c */ /* 0x040fe60000041810 */
[----:B------:R-:W-:Y:S01]  /*105d0*/  FMUL.FTZ R150, R0, R150 ;  /* 0x0000009600967220 */ /* 0x000fe20000410000 */
[----:B-----5:R-:W-:Y:S01]  /*105e0*/  F2FP.BF16.PACK_AB R154, R206, R205 ;  /* 0x000000cdce9a723e */ /* 0x020fe200000010ff */
[----:B------:R-:W-:Y:S02]  /*105f0*/  FMUL.FTZ R151, R0, R151 ;  /* 0x0000009700977220 */ /* 0x000fe40000410000 */
[----:B------:R-:W-:Y:S02]  /*10600*/  FFMA.FTZ R166, R2, R247, R166 ;  /* 0x000000f702a67223 */ /* 0x000fe400000100a6 */
[----:B------:R-:W-:Y:S03]  /*10610*/  FFMA.FTZ R198, R0, R245, R198 ;  /* 0x000000f500c67223 */ /* 0x000fe600000100c6 */
[----:B------:R-:W-:Y:S01]  /*10620*/  HMMA.16816.F32.BF16 R148, R160, R158, R148 ;  /* 0x0000009ea094723c */ /* 0x000fe20000041894 */
[----:B------:R-:W5:Y:S02]  /*10630*/  LDSM.16.MT88.4 R156, [R224+0x10800] ;  /* 0x01080000e09c783b */ /* 0x000f640000004200 */
[----:B------:R-:W-:Y:S02]  /*10640*/  FADD.FTZ R167, R167, R166 ;  /* 0x000000a6a7a77221 */ /* 0x000fe40000010000 */
[----:B------:R-:W-:Y:S01]  /*10650*/  FADD.FTZ R5, R5, R198 ;  /* 0x000000c605057221 */ /* 0x000fe20000010000 */
[----:B---3--:R-:W-:Y:S01]  /*10660*/  F2FP.BF16.PACK_AB R155, R246, R207 ;  /* 0x000000cff69b723e */ /* 0x008fe200000010ff */
[----:B------:R-:W-:Y:S02]  /*10670*/  FADD.FTZ R0, R6, R167 ;  /* 0x000000a706007221 */ /* 0x000fe40000010000 */
[----:B------:R-:W3:Y:S03]  /*10680*/  LDSM.16.MT88.4 R160, [R228+0x12800] ;  /* 0x01280000e4a0783b */ /* 0x000ee60000004200 */
[----:B------:R-:W-:Y:S01]  /*10690*/  FADD.FTZ R196, R196, R5 ;  /* 0x00000005c4c47221 */ /* 0x000fe20000010000 */
[C---:B--2---:R-:W-:Y:S05]  /*106a0*/  HMMA.16816.F32.BF16 R8, R152.reuse, R168, R8 ;  /* 0x000000a89808723c */ /* 0x044fea0000041808 */
[----:B------:R-:W-:Y:S02]  /*106b0*/  FADD.FTZ R0, R7, R0 ;  /* 0x0000000007007221 */ /* 0x000fe40000010000 */
[----:B------:R-:W-:Y:S01]  /*106c0*/  FADD.FTZ R196, R197, R196 ;  /* 0x000000c4c5c47221 */ /* 0x000fe20000010000 */
[C---:B------:R-:W-:Y:S01]  /*106d0*/  HMMA.16816.F32.BF16 R36, R152.reuse, R170, R36 ;  /* 0x000000aa9824723c */ /* 0x040fe20000041824 */
[----:B------:R-:W2:Y:S03]  /*106e0*/  LDSM.16.MT88.4 R168, [R226+0x14800] ;  /* 0x01480000e2a8783b */ /* 0x000ea60000004200 */
[----:B------:R-:W-:Y:S01]  /*106f0*/  FADD.FTZ R201, R201, R0 ;  /* 0x00000000c9c97221 */ /* 0x000fe20000010000 */
[----:B------:R-:W-:Y:S01]  /*10700*/  MOV R0, R3 ;  /* 0x0000000300007202 */ /* 0x000fe20000000f00 */
[----:B------:R-:W-:Y:S02]  /*10710*/  FADD.FTZ R203, R203, R196 ;  /* 0x000000c4cbcb7221 */ /* 0x000fe40000010000 */
[C---:B----4-:R-:W-:Y:S04]  /*10720*/  HMMA.16816.F32.BF16 R40, R152.reuse, R172, R40 ;  /* 0x000000ac9828723c */ /* 0x050fe80000041828 */
[----:B------:R-:W-:Y:S02]  /*10730*/  FADD.FTZ R202, R202, R201 ;  /* 0x000000c9caca7221 */ /* 0x000fe40000010000 */
[----:B------:R-:W-:Y:S02]  /*10740*/  FADD.FTZ R204, R204, R203 ;  /* 0x000000cbcccc7221 */ /* 0x000fe40000010000 */
[C---:B------:R-:W-:Y:S01]  /*10750*/  HMMA.16816.F32.BF16 R44, R152.reuse, R174, R44 ;  /* 0x000000ae982c723c */ /* 0x040fe2000004182c */
[----:B------:R-:W4:Y:S03]  /*10760*/  LDSM.16.MT88.4 R172, [R225+0x14800] ;  /* 0x01480000e1ac783b */ /* 0x000f260000004200 */
[----:B------:R-:W-:Y:S02]  /*10770*/  FADD.FTZ R5, R205, R202 ;  /* 0x000000cacd057221 */ /* 0x000fe40000010000 */
[----:B------:R-:W-:Y:S02]  /*10780*/  FADD.FTZ R207, R207, R204 ;  /* 0x000000cccfcf7221 */ /* 0x000fe40000010000 */
[C---:B-1----:R-:W-:Y:S04]  /*10790*/  HMMA.16816.F32.BF16 R48, R152.reuse, R176, R48 ;  /* 0x000000b09830723c */ /* 0x042fe80000041830 */
[----:B------:R-:W-:Y:S02]  /*107a0*/  FADD.FTZ R5, R206, R5 ;  /* 0x00000005ce057221 */ /* 0x000fe40000010000 */
[----:B------:R-:W-:Y:S02]  /*107b0*/  FADD.FTZ R207, R246, R207 ;  /* 0x000000cff6cf7221 */ /* 0x000fe40000010000 */
[C---:B------:R-:W-:Y:S01]  /*107c0*/  HMMA.16816.F32.BF16 R52, R152.reuse, R178, R52 ;  /* 0x000000b29834723c */ /* 0x040fe20000041834 */
[----:B------:R-:W-:Y:S07]  /*107d0*/  LDSM.16.MT88.4 R176, [R225+0x13000] ;  /* 0x01300000e1b0783b */ /* 0x000fee0000004200 */
[C---:B-----5:R-:W-:Y:S08]  /*107e0*/  HMMA.16816.F32.BF16 R56, R152.reuse, R156, R56 ;  /* 0x0000009c9838723c */ /* 0x060ff00000041838 */
[C---:B------:R-:W-:Y:S01]  /*107f0*/  HMMA.16816.F32.BF16 R60, R152.reuse, R158, R60 ;  /* 0x0000009e983c723c */ /* 0x040fe2000004183c */
[----:B------:R-:W1:Y:S07]  /*10800*/  LDSM.16.MT88.4 R156, [R224+0x14800] ;  /* 0x01480000e09c783b */ /* 0x000e6e0000004200 */
[C---:B---3--:R-:W-:Y:S08]  /*10810*/  HMMA.16816.F32.BF16 R64, R152.reuse, R160, R64 ;  /* 0x000000a09840723c */ /* 0x048ff00000041840 */
[C---:B------:R-:W-:Y:S01]  /*10820*/  HMMA.16816.F32.BF16 R68, R152.reuse, R162, R68 ;  /* 0x000000a29844723c */ /* 0x040fe20000041844 */
[----:B------:R-:W3:Y:S07]  /*10830*/  LDSM.16.MT88.4 R160, [R228+0x16800] ;  /* 0x01680000e4a0783b */ /* 0x000eee0000004200 */
[C---:B------:R-:W-:Y:S08]  /*10840*/  HMMA.16816.F32.BF16 R72, R152.reuse, R180, R72 ;  /* 0x000000b49848723c */ /* 0x040ff00000041848 */
[C---:B------:R-:W-:Y:S01]  /*10850*/  HMMA.16816.F32.BF16 R76, R152.reuse, R182, R76 ;  /* 0x000000b6984c723c */ /* 0x040fe2000004184c */
[----:B------:R-:W-:Y:S07]  /*10860*/  LDSM.16.MT88.4 R180, [R224+0x13000] ;  /* 0x01300000e0b4783b */ /* 0x000fee0000004200 */
[C---:B------:R-:W-:Y:S08]  /*10870*/  HMMA.16816.F32.BF16 R80, R152.reuse, R184, R80 ;  /* 0x000000b89850723c */ /* 0x040ff00000041850 */
[C---:B------:R-:W-:Y:S01]  /*10880*/  HMMA.16816.F32.BF16 R84, R152.reuse, R186, R84 ;  /* 0x000000ba9854723c */ /* 0x040fe20000041854 */
[----:B------:R-:W-:Y:S07]  /*10890*/  LDSM.16.MT88.4 R184, [R228+0x15000] ;  /* 0x01500000e4b8783b */ /* 0x000fee0000004200 */
[C---:B------:R-:W-:Y:S07]  /*108a0*/  HMMA.16816.F32.BF16 R88, R152.reuse, R188, R88 ;  /* 0x000000bc9858723c */ /* 0x040fee0000041858 */
[--C-:B------:R-:W-:Y:S01]  /*108b0*/  FFMA.FTZ R188, R20, c[0x0][0x23c], -R200.reuse ;  /* 0x00008f0014bc7a23 */ /* 0x100fe200000108c8 */
[C---:B------:R-:W-:Y:S04]  /*108c0*/  HMMA.16816.F32.BF16 R92, R152.reuse, R190, R92 ;  /* 0x000000be985c723c */ /* 0x040fe8000004185c */
[--C-:B------:R-:W-:Y:S01]  /*108d0*/  FFMA.FTZ R189, R21, c[0x0][0x23c], -R200.reuse ;  /* 0x00008f0015bd7a23 */ /* 0x100fe200000108c8 */
[----:B------:R-:W-:Y:S02]  /*108e0*/  MUFU.EX2 R188, R188 ;  /* 0x000000bc00bc7308 */ /* 0x000fe40000000800 */
[--C-:B------:R-:W-:Y:S01]  /*108f0*/  FFMA.FTZ R190, R22, c[0x0][0x23c], -R199.reuse ;  /* 0x00008f0016be7a23 */ /* 0x100fe200000108c7 */
[C---:B------:R-:W-:Y:S04]  /*10900*/  HMMA.16816.F32.BF16 R96, R152.reuse, R192, R96 ;  /* 0x000000c09860723c */ /* 0x040fe80000041860 */
[--C-:B------:R-:W-:Y:S02]  /*10910*/  FFMA.FTZ R191, R23, c[0x0][0x23c], -R199.reuse ;  /* 0x00008f0017bf7a23 */ /* 0x100fe400000108c7 */
[----:B------:R-:W-:Y:S01]  /*10920*/  LDSM.16.MT88.4 R20, [R224+0x16800] ;  /* 0x01680000e014783b */ /* 0x000fe20000004200 */
[--C-:B------:R-:W-:Y:S01]  /*10930*/  FFMA.FTZ R192, R24, c[0x0][0x23c], -R200.reuse ;  /* 0x00008f0018c07a23 */ /* 0x100fe200000108c8 */
[C---:B------:R-:W-:Y:S01]  /*10940*/  HMMA.16816.F32.BF16 R100, R152.reuse, R194, R100 ;  /* 0x000000c29864723c */ /* 0x040fe20000041864 */
[----:B------:R-:W5:Y:S03]  /*10950*/  MUFU.EX2 R189, R189 ;  /* 0x000000bd00bd7308 */ /* 0x000f660000000800 */
[----:B------:R-:W-:Y:S03]  /*10960*/  FFMA.FTZ R193, R25, c[0x0][0x23c], -R200 ;  /* 0x00008f0019c17a23 */ /* 0x000fe600000108c8 */
[--C-:B------:R-:W-:Y:S01]  /*10970*/  FFMA.FTZ R194, R26, c[0x0][0x23c], -R199.reuse ;  /* 0x00008f001ac27a23 */ /* 0x100fe200000108c7 */
[C---:B--2---:R-:W-:Y:S03]  /*10980*/  HMMA.16816.F32.BF16 R104, R152.reuse, R168, R104 ;  /* 0x000000a89868723c */ /* 0x044fe60000041868 */
[----:B------:R-:W-:Y:S01]  /*10990*/  MUFU.EX2 R190, R190 ;  /* 0x000000be00be7308 */ /* 0x000fe20000000800 */
[----:B------:R-:W-:Y:S02]  /*109a0*/  FFMA.FTZ R195, R27, c[0x0][0x23c], -R199 ;  /* 0x00008f001bc37a23 */ /* 0x000fe400000108c7 */
[----:B------:R-:W-:Y:S02]  /*109b0*/  LDSM.16.MT88.4 R24, [R226+0x11000] ;  /* 0x01100000e218783b */ /* 0x000fe40000004200 */
[C---:B------:R-:W-:Y:S05]  /*109c0*/  HMMA.16816.F32.BF16 R108, R152.reuse, R170, R108 ;  /* 0x000000aa986c723c */ /* 0x040fea000004186c */
[----:B------:R-:W2:Y:S01]  /*109d0*/  MUFU.EX2 R191, R191 ;  /* 0x000000bf00bf7308 */ /* 0x000ea20000000800 */
[----:B------:R-:W2:Y:S02]  /*109e0*/  LDSM.16.MT88.4 R168, [R226+0x16800] ;  /* 0x01680000e2a8783b */ /* 0x000ea40000004200 */
[C---:B----4-:R-:W-:Y:S07]  /*109f0*/  HMMA.16816.F32.BF16 R112, R152.reuse, R172, R112 ;  /* 0x000000ac9870723c */ /* 0x050fee0000041870 */
[----:B------:R-:W-:Y:S01]  /*10a00*/  MUFU.EX2 R192, R192 ;  /* 0x000000c000c07308 */ /* 0x000fe20000000800 */
[C---:B------:R-:W-:Y:S01]  /*10a10*/  HMMA.16816.F32.BF16 R116, R152.reuse, R174, R116 ;  /* 0x000000ae9874723c */ /* 0x040fe20000041874 */
[----:B------:R-:W4:Y:S07]  /*10a20*/  LDSM.16.MT88.4 R172, [R225+0x16800] ;  /* 0x01680000e1ac783b */ /* 0x000f2e0000004200 */
[C---:B-1----:R-:W-:Y:S01]  /*10a30*/  HMMA.16816.F32.BF16 R120, R152.reuse, R156, R120 ;  /* 0x0000009c9878723c */ /* 0x042fe20000041878 */
[----:B------:R-:W1:Y:S07]  /*10a40*/  MUFU.EX2 R193, R193 ;  /* 0x000000c100c17308 */ /* 0x000e6e0000000800 */
[C---:B------:R-:W-:Y:S01]  /*10a50*/  HMMA.16816.F32.BF16 R124, R152.reuse, R158, R124 ;  /* 0x0000009e987c723c */ /* 0x040fe2000004187c */
[----:B------:R-:W1:Y:S02]  /*10a60*/  LDSM.16.MT88.4 R156, [R228+0x11000] ;  /* 0x01100000e49c783b */ /* 0x000e640000004200 */
[----:B------:R-:W-:Y:S05]  /*10a70*/  MUFU.EX2 R194, R194 ;  /* 0x000000c200c27308 */ /* 0x000fea0000000800 */
[C---:B---3--:R-:W-:Y:S05]  /*10a80*/  HMMA.16816.F32.BF16 R128, R152.reuse, R160, R128 ;  /* 0x000000a09880723c */ /* 0x048fea0000041880 */
[----:B------:R-:W3:Y:S03]  /*10a90*/  MUFU.EX2 R195, R195 ;  /* 0x000000c300c37308 */ /* 0x000ee60000000800 */
[C---:B------:R-:W-:Y:S01]  /*10aa0*/  HMMA.16816.F32.BF16 R132, R152.reuse, R162, R132 ;  /* 0x000000a29884723c */ /* 0x040fe20000041884 */
[----:B------:R-:W1:Y:S07]  /*10ab0*/  LDSM.16.MT88.4 R160, [R225+0x11000] ;  /* 0x01100000e1a0783b */ /* 0x000e6e0000004200 */
[C---:B--2---:R-:W-:Y:S08]  /*10ac0*/  HMMA.16816.F32.BF16 R136, R152.reuse, R168, R136 ;  /* 0x000000a89888723c */ /* 0x044ff00000041888 */
[C---:B------:R-:W-:Y:S01]  /*10ad0*/  HMMA.16816.F32.BF16 R12, R152.reuse, R170, R12 ;  /* 0x000000aa980c723c */ /* 0x040fe2000004180c */
[----:B------:R-:W2:Y:S07]  /*10ae0*/  LDSM.16.MT88.4 R168, [R224+0x11000] ;  /* 0x01100000e0a8783b */ /* 0x000eae0000004200 */
[C---:B----4-:R-:W-:Y:S08]  /*10af0*/  HMMA.16816.F32.BF16 R140, R152.reuse, R172, R140 ;  /* 0x000000ac988c723c */ /* 0x050ff0000004188c */
[C---:B------:R-:W-:Y:S01]  /*10b00*/  HMMA.16816.F32.BF16 R144, R152.reuse, R174, R144 ;  /* 0x000000ae9890723c */ /* 0x040fe20000041890 */
[----:B------:R-:W-:Y:S07]  /*10b10*/  LDSM.16.MT88.4 R172, [R226+0x13000] ;  /* 0x01300000e2ac783b */ /* 0x000fee0000004200 */
[C---:B------:R-:W-:Y:S07]  /*10b20*/  HMMA.16816.F32.BF16 R16, R152.reuse, R20, R16 ;  /* 0x000000149810723c */ /* 0x040fee0000041810 */
[----:B-----5:R-:W-:Y:S01]  /*10b30*/  F2FP.BF16.PACK_AB R20, R189, R188 ;  /* 0x000000bcbd14723e */ /* 0x020fe200000010ff */
[----:B------:R-:W-:Y:S01]  /*10b40*/  HMMA.16816.F32.BF16 R148, R152, R22, R148 ;  /* 0x000000169894723c */ /* 0x000fe20000041894 */
[----:B------:R-:W4:Y:S03]  /*10b50*/  LDSM.16.MT88.4 R152, [R228+0x13000] ;  /* 0x01300000e498783b */ /* 0x000f260000004200 */
[----:B------:R-:W-:Y:S01]  /*10b60*/  F2FP.BF16.PACK_AB R21, R191, R190 ;  /* 0x000000bebf15723e */ /* 0x000fe200000010ff */
[----:B------:R-:W-:Y:S02]  /*10b70*/  FADD.FTZ R188, R188, R5 ;  /* 0x00000005bcbc7221 */ /* 0x000fe40000010000 */
[----:B-1----:R-:W-:Y:S01]  /*10b80*/  F2FP.BF16.PACK_AB R22, R193, R192 ;  /* 0x000000c0c116723e */ /* 0x002fe200000010ff */
[----:B------:R-:W-:Y:S01]  /*10b90*/  FADD.FTZ R190, R190, R207 ;  /* 0x000000cfbebe7221 */ /* 0x000fe20000010000 */
[----:B---3--:R-:W-:Y:S03]  /*10ba0*/  F2FP.BF16.PACK_AB R23, R195, R194 ;  /* 0x000000c2c317723e */ /* 0x008fe600000010ff */
[----:B------:R-:W-:Y:S02]  /*10bb0*/  FADD.FTZ R189, R189, R188 ;  /* 0x000000bcbdbd7221 */ /* 0x000fe40000010000 */
[----:B------:R-:W-:Y:S02]  /*10bc0*/  FADD.FTZ R191, R191, R190 ;  /* 0x000000bebfbf7221 */ /* 0x000fe40000010000 */
[C---:B------:R-:W-:Y:S05]  /*10bd0*/  HMMA.16816.F32.BF16 R8, R20.reuse, R156, R8 ;  /* 0x0000009c1408723c */ /* 0x040fea0000041808 */
[----:B------:R-:W-:Y:S02]  /*10be0*/  FADD.FTZ R192, R192, R189 ;  /* 0x000000bdc0c07221 */ /* 0x000fe40000010000 */
[----:B------:R-:W-:Y:S01]  /*10bf0*/  FADD.FTZ R194, R194, R191 ;  /* 0x000000bfc2c27221 */ /* 0x000fe20000010000 */
[C---:B------:R-:W-:Y:S01]  /*10c00*/  HMMA.16816.F32.BF16 R36, R20.reuse, R158, R36 ;  /* 0x0000009e1424723c */ /* 0x040fe20000041824 */
[----:B------:R-:W1:Y:S03]  /*10c10*/  LDSM.16.MT88.4 R156, [R226+0x15000] ;  /* 0x01500000e29c783b */ /* 0x000e660000004200 */
[----:B------:R-:W-:Y:S02]  /*10c20*/  FADD.FTZ R193, R193, R192 ;  /* 0x000000c0c1c17221 */ /* 0x000fe40000010000 */
[----:B------:R-:W-:Y:S02]  /*10c30*/  FADD.FTZ R195, R195, R194 ;  /* 0x000000c2c3c37221 */ /* 0x000fe40000010000 */
[C---:B------:R-:W-:Y:S08]  /*10c40*/  HMMA.16816.F32.BF16 R40, R20.reuse, R24, R40 ;  /* 0x000000181428723c */ /* 0x040ff00000041828 */
[C---:B------:R-:W-:Y:S01]  /*10c50*/  HMMA.16816.F32.BF16 R44, R20.reuse, R26, R44 ;  /* 0x0000001a142c723c */ /* 0x040fe2000004182c */
[----:B------:R-:W3:Y:S07]  /*10c60*/  LDSM.16.MT88.4 R24, [R225+0x15000] ;  /* 0x01500000e118783b */ /* 0x000eee0000004200 */
[C---:B------:R-:W-:Y:S08]  /*10c70*/  HMMA.16816.F32.BF16 R48, R20.reuse, R160, R48 ;  /* 0x000000a01430723c */ /* 0x040ff00000041830 */
[C---:B------:R-:W-:Y:S01]  /*10c80*/  HMMA.16816.F32.BF16 R52, R20.reuse, R162, R52 ;  /* 0x000000a21434723c */ /* 0x040fe20000041834 */
[----:B------:R-:W-:Y:S07]  /*10c90*/  LDSM.16.MT88.4 R160, [R228+0x17000] ;  /* 0x01700000e4a0783b */ /* 0x000fee0000004200 */
[C---:B--2---:R-:W-:Y:S08]  /*10ca0*/  HMMA.16816.F32.BF16 R56, R20.reuse, R168, R56 ;  /* 0x000000a81438723c */ /* 0x044ff00000041838 */
[C---:B------:R-:W-:Y:S01]  /*10cb0*/  HMMA.16816.F32.BF16 R60, R20.reuse, R170, R60 ;  /* 0x000000aa143c723c */ /* 0x040fe2000004183c */
[----:B------:R-:W-:Y:S07]  /*10cc0*/  LDSM.16.MT88.4 R168, [R224+0x13800] ;  /* 0x01380000e0a8783b */ /* 0x000fee0000004200 */
[C---:B----4-:R-:W-:Y:S08]  /*10cd0*/  HMMA.16816.F32.BF16 R64, R20.reuse, R152, R64 ;  /* 0x000000981440723c */ /* 0x050ff00000041840 */
[C---:B------:R-:W-:Y:S01]  /*10ce0*/  HMMA.16816.F32.BF16 R68, R20.reuse, R154, R68 ;  /* 0x0000009a1444723c */ /* 0x040fe20000041844 */
[----:B------:R-:W2:Y:S07]  /*10cf0*/  LDSM.16.MT88.4 R152, [R224+0x15000] ;  /* 0x01500000e098783b */ /* 0x000eae0000004200 */
        /* <DEDUP_REMOVED lines=17> */
[----:B------:R-:W4:Y:S03]  /*10e10*/  MUFU.EX2 R181, R181 ;  /* 0x000000b500b57308 */ /* 0x000f260000000800 */
[----:B------:R-:W-:Y:S03]  /*10e20*/  FFMA.FTZ R200, R33, c[0x0][0x23c], -R200 ;  /* 0x00008f0021c87a23 */ /* 0x000fe600000108c8 */
[--C-:B------:R-:W-:Y:S01]  /*10e30*/  FFMA.FTZ R186, R34, c[0x0][0x23c], -R199.reuse ;  /* 0x00008f0022ba7a23 */ /* 0x100fe200000108c7 */
[C---:B-1----:R-:W-:Y:S03]  /*10e40*/  HMMA.16816.F32.BF16 R104, R20.reuse, R156, R104 ;  /* 0x0000009c1468723c */ /* 0x042fe60000041868 */
[----:B------:R-:W-:Y:S01]  /*10e50*/  MUFU.EX2 R182, R182 ;  /* 0x000000b600b67308 */ /* 0x000fe20000000800 */
[----:B------:R-:W-:Y:S02]  /*10e60*/  FFMA.FTZ R199, R35, c[0x0][0x23c], -R199 ;  /* 0x00008f0023c77a23 */ /* 0x000fe400000108c7 */
[----:B------:R-:W-:Y:S02]  /*10e70*/  LDSM.16.MT88.4 R32, [R226+0x11800] ;  /* 0x01180000e220783b */ /* 0x000fe40000004200 */
[C---:B------:R-:W-:Y:S05]  /*10e80*/  HMMA.16816.F32.BF16 R108, R20.reuse, R158, R108 ;  /* 0x0000009e146c723c */ /* 0x040fea000004186c */
[----:B------:R-:W1:Y:S01]  /*10e90*/  MUFU.EX2 R183, R183 ;  /* 0x000000b700b77308 */ /* 0x000e620000000800 */
[----:B------:R-:W5:Y:S02]  /*10ea0*/  LDSM.16.MT88.4 R156, [R226+0x17000] ;  /* 0x01700000e29c783b */ /* 0x000f640000004200 */
[C---:B---3--:R-:W-:Y:S07]  /*10eb0*/  HMMA.16816.F32.BF16 R112, R20.reuse, R24, R112 ;  /* 0x000000181470723c */ /* 0x048fee0000041870 */
[----:B------:R-:W-:Y:S01]  /*10ec0*/  MUFU.EX2 R184, R184 ;  /* 0x000000b800b87308 */ /* 0x000fe20000000800 */
[C---:B------:R-:W-:Y:S01]  /*10ed0*/  HMMA.16816.F32.BF16 R116, R20.reuse, R26, R116 ;  /* 0x0000001a1474723c */ /* 0x040fe20000041874 */
[----:B------:R-:W3:Y:S07]  /*10ee0*/  LDSM.16.MT88.4 R24, [R225+0x17000] ;  /* 0x01700000e118783b */ /* 0x000eee0000004200 */
[C---:B--2---:R-:W-:Y:S01]  /*10ef0*/  HMMA.16816.F32.BF16 R120, R20.reuse, R152, R120 ;  /* 0x000000981478723c */ /* 0x044fe20000041878 */
[----:B------:R-:W2:Y:S07]  /*10f00*/  MUFU.EX2 R185, R200 ;  /* 0x000000c800b97308 */ /* 0x000eae0000000800 */
[C---:B------:R-:W-:Y:S01]  /*10f10*/  HMMA.16816.F32.BF16 R124, R20.reuse, R154, R124 ;  /* 0x0000009a147c723c */ /* 0x040fe2000004187c */
[----:B------:R-:W1:Y:S02]  /*10f20*/  LDSM.16.MT88.4 R152, [R228+0x11800] ;  /* 0x01180000e498783b */ /* 0x000e640000004200 */
[----:B------:R-:W-:Y:S05]  /*10f30*/  MUFU.EX2 R186, R186 ;  /* 0x000000ba00ba7308 */ /* 0x000fea0000000800 */
[C---:B------:R-:W-:Y:S05]  /*10f40*/  HMMA.16816.F32.BF16 R128, R20.reuse, R160, R128 ;  /* 0x000000a01480723c */ /* 0x040fea0000041880 */
[----:B------:R-:W1:Y:S03]  /*10f50*/  MUFU.EX2 R199, R199 ;  /* 0x000000c700c77308 */ /* 0x000e660000000800 */
[C---:B------:R-:W-:Y:S08]  /*10f60*/  HMMA.16816.F32.BF16 R132, R20.reuse, R162, R132 ;  /* 0x000000a21484723c */ /* 0x040ff00000041884 */
[C---:B-----5:R-:W-:Y:S08]  /*10f70*/  HMMA.16816.F32.BF16 R136, R20.reuse, R156, R136 ;  /* 0x0000009c1488723c */ /* 0x060ff00000041888 */
[C---:B------:R-:W-:Y:S01]  /*10f80*/  HMMA.16816.F32.BF16 R12, R20.reuse, R158, R12 ;  /* 0x0000009e140c723c */ /* 0x040fe2000004180c */
[----:B------:R-:W5:Y:S07]  /*10f90*/  LDSM.16.MT88.4 R156, [R225+0x11800] ;  /* 0x01180000e19c783b */ /* 0x000f6e0000004200 */
[C---:B---3--:R-:W-:Y:S08]  /*10fa0*/  HMMA.16816.F32.BF16 R140, R20.reuse, R24, R140 ;  /* 0x00000018148c723c */ /* 0x048ff0000004188c */
[C---:B------:R-:W-:Y:S01]  /*10fb0*/  HMMA.16816.F32.BF16 R144, R20.reuse, R26, R144 ;  /* 0x0000001a1490723c */ /* 0x040fe20000041890 */
[----:B------:R-:W3:Y:S07]  /*10fc0*/  LDSM.16.MT88.4 R24, [R224+0x11800] ;  /* 0x01180000e018783b */ /* 0x000eee0000004200 */
[C---:B------:R-:W-:Y:S08]  /*10fd0*/  HMMA.16816.F32.BF16 R16, R20.reuse, R28, R16 ;  /* 0x0000001c1410723c */ /* 0x040ff00000041810 */
[----:B------:R-:W-:Y:S01]  /*10fe0*/  HMMA.16816.F32.BF16 R148, R20, R30, R148 ;  /* 0x0000001e1494723c */ /* 0x000fe20000041894 */
[----:B------:R-:W-:Y:S06]  /*10ff0*/  LDSM.16.MT88.4 R28, [R226+0x13800] ;  /* 0x01380000e21c783b */ /* 0x000fec0000004200 */
[----:B----4-:R-:W-:Y:S01]  /*11000*/  F2FP.BF16.PACK_AB R20, R181, R180 ;  /* 0x000000b4b514723e */ /* 0x010fe200000010ff */
[----:B------:R-:W-:Y:S01]  /*11010*/  FADD.FTZ R180, R180, R193 ;  /* 0x000000c1b4b47221 */ /* 0x000fe20000010000 */
[----:B-1----:R-:W-:Y:S03]  /*11020*/  F2FP.BF16.PACK_AB R21, R183, R182 ;  /* 0x000000b6b715723e */ /* 0x002fe600000010ff */
[----:B--2---:R-:W-:Y:S01]  /*11030*/  F2FP.BF16.PACK_AB R22, R185, R184 ;  /* 0x000000b8b916723e */ /* 0x004fe200000010ff */
[----:B------:R-:W-:Y:S01]  /*11040*/  FADD.FTZ R182, R182, R195 ;  /* 0x000000c3b6b67221 */ /* 0x000fe20000010000 */
[----:B------:R-:W-:Y:S01]  /*11050*/  F2FP.BF16.PACK_AB R23, R199, R186 ;  /* 0x000000bac717723e */ /* 0x000fe200000010ff */
[----:B------:R-:W-:Y:S02]  /*11060*/  FADD.FTZ R181, R181, R180 ;  /* 0x000000b4b5b57221 */ /* 0x000fe40000010000 */
[----:B------:R-:W-:Y:S02]  /*11070*/  FADD.FTZ R183, R183, R182 ;  /* 0x000000b6b7b77221 */ /* 0x000fe40000010000 */
[----:B------:R-:W-:Y:S02]  /*11080*/  FADD.FTZ R184, R184, R181 ;  /* 0x000000b5b8b87221 */ /* 0x000fe40000010000 */
[C---:B------:R-:W-:Y:S01]  /*11090*/  HMMA.16816.F32.BF16 R160, R20.reuse, R152, R8 ;  /* 0x0000009814a0723c */ /* 0x040fe20000041808 */
[----:B------:R-:W1:Y:S02]  /*110a0*/  LDSM.16.MT88.4 R8, [R228+0x13800] ;  /* 0x01380000e408783b */ /* 0x000e640000004200 */
[----:B------:R-:W-:Y:S02]  /*110b0*/  FADD.FTZ R186, R186, R183 ;  /* 0x000000b7baba7221 */ /* 0x000fe40000010000 */
[----:B------:R-:W-:Y:S02]  /*110c0*/  FADD.FTZ R247, R185, R184 ;  /* 0x000000b8b9f77221 */ /* 0x000fe40000010000 */
[----:B------:R-:W-:Y:S01]  /*110d0*/  FADD.FTZ R245, R199, R186 ;  /* 0x000000bac7f57221 */ /* 0x000fe20000010000 */
[C---:B------:R-:W-:Y:S01]  /*110e0*/  HMMA.16816.F32.BF16 R36, R20.reuse, R154, R36 ;  /* 0x0000009a1424723c */ /* 0x040fe20000041824 */
[----:B------:R-:W2:Y:S07]  /*110f0*/  LDSM.16.MT88.4 R152, [R225+0x13800] ;  /* 0x01380000e198783b */ /* 0x000eae0000004200 */
[C---:B------:R-:W-:Y:S08]  /*11100*/  HMMA.16816.F32.BF16 R40, R20.reuse, R32, R40 ;  /* 0x000000201428723c */ /* 0x040ff00000041828 */
[C---:B------:R-:W-:Y:S01]  /*11110*/  HMMA.16816.F32.BF16 R44, R20.reuse, R34, R44 ;  /* 0x00000022142c723c */ /* 0x040fe2000004182c */
[----:B------:R-:W4:Y:S07]  /*11120*/  LDSM.16.MT88.4 R32, [R228+0x15800] ;  /* 0x01580000e420783b */ /* 0x000f2e0000004200 */
[C---:B-----5:R-:W-:Y:S08]  /*11130*/  HMMA.16816.F32.BF16 R48, R20.reuse, R156, R48 ;  /* 0x0000009c1430723c */ /* 0x060ff00000041830 */
[C---:B------:R-:W-:Y:S01]  /*11140*/  HMMA.16816.F32.BF16 R52, R20.reuse, R158, R52 ;  /* 0x0000009e1434723c */ /* 0x040fe20000041834 */
[----:B------:R-:W5:Y:S07]  /*11150*/  LDSM.16.MT88.4 R156, [R224+0x15800] ;  /* 0x01580000e09c783b */ /* 0x000f6e0000004200 */
        /* <DEDUP_REMOVED lines=8> */
[----:B------:R-:W1:Y:S07]  /*111e0*/  LDSM.16.MT88.4 R28, [R225+0x17800] ;  /* 0x01780000e11c783b */ /* 0x000e6e0000004200 */
[C---:B--2---:R-:W-:Y:S08]  /*111f0*/  HMMA.16816.F32.BF16 R80, R20.reuse, R152, R80 ;  /* 0x000000981450723c */ /* 0x044ff00000041850 */
[C---:B------:R-:W-:Y:S08]  /*11200*/  HMMA.16816.F32.BF16 R84, R20.reuse, R154, R84 ;  /* 0x0000009a1454723c */ /* 0x040ff00000041854 */
[C---:B------:R-:W-:Y:S08]  /*11210*/  HMMA.16816.F32.BF16 R88, R20.reuse, R168, R88 ;  /* 0x000000a81458723c */ /* 0x040ff00000041858 */
[C---:B------:R-:W-:Y:S08]  /*11220*/  HMMA.16816.F32.BF16 R92, R20.reuse, R170, R92 ;  /* 0x000000aa145c723c */ /* 0x040ff0000004185c */
[C---:B----4-:R-:W-:Y:S08]  /*11230*/  HMMA.16816.F32.BF16 R96, R20.reuse, R32, R96 ;  /* 0x000000201460723c */ /* 0x050ff00000041860 */
[C---:B------:R-:W-:Y:S08]  /*11240*/  HMMA.16816.F32.BF16 R100, R20.reuse, R34, R100 ;  /* 0x000000221464723c */ /* 0x040ff00000041864 */
[C---:B------:R-:W-:Y:S08]  /*11250*/  HMMA.16816.F32.BF16 R104, R20.reuse, R172, R104 ;  /* 0x000000ac1468723c */ /* 0x040ff00000041868 */
[C---:B------:R-:W-:Y:S08]  /*11260*/  HMMA.16816.F32.BF16 R108, R20.reuse, R174, R108 ;  /* 0x000000ae146c723c */ /* 0x040ff0000004186c */
[C---:B------:R-:W-:Y:S08]  /*11270*/  HMMA.16816.F32.BF16 R112, R20.reuse, R176, R112 ;  /* 0x000000b01470723c */ /* 0x040ff00000041870 */
[C---:B------:R-:W-:Y:S08]  /*11280*/  HMMA.16816.F32.BF16 R116, R20.reuse, R178, R116 ;  /* 0x000000b21474723c */ /* 0x040ff00000041874 */
[C---:B-----5:R-:W-:Y:S08]  /*11290*/  HMMA.16816.F32.BF16 R120, R20.reuse, R156, R120 ;  /* 0x0000009c1478723c */ /* 0x060ff00000041878 */
[C---:B------:R-:W-:Y:S08]  /*112a0*/  HMMA.16816.F32.BF16 R124, R20.reuse, R158, R124 ;  /* 0x0000009e147c723c */ /* 0x040ff0000004187c */
[C---:B---3--:R-:W-:Y:S08]  /*112b0*/  HMMA.16816.F32.BF16 R128, R20.reuse, R24, R128 ;  /* 0x000000181480723c */ /* 0x048ff00000041880 */
[C---:B------:R-:W-:Y:S01]  /*112c0*/  HMMA.16816.F32.BF16 R132, R20.reuse, R26, R132 ;  /* 0x0000001a1484723c */ /* 0x040fe20000041884 */
[----:B------:R-:W2:Y:S07]  /*112d0*/  LDSM.16.MT88.4 R24, [R224+0x17800] ;  /* 0x01780000e018783b */ /* 0x000eae0000004200 */
[C---:B-1----:R-:W-:Y:S08]  /*112e0*/  HMMA.16816.F32.BF16 R136, R20.reuse, R8, R136 ;  /* 0x000000081488723c */ /* 0x042ff00000041888 */
[C---:B------:R-:W-:Y:S08]  /*112f0*/  HMMA.16816.F32.BF16 R156, R20.reuse, R10, R12 ;  /* 0x0000000a149c723c */ /* 0x040ff0000004180c */
[C---:B------:R-:W-:Y:S08]  /*11300*/  HMMA.16816.F32.BF16 R140, R20.reuse, R28, R140 ;  /* 0x0000001c148c723c */ /* 0x040ff0000004188c */
[C---:B------:R-:W-:Y:S08]  /*11310*/  HMMA.16816.F32.BF16 R144, R20.reuse, R30, R144 ;  /* 0x0000001e1490723c */ /* 0x040ff00000041890 */
[C---:B--2---:R-:W-:Y:S08]  /*11320*/  HMMA.16816.F32.BF16 R152, R20.reuse, R24, R16 ;  /* 0x000000181498723c */ /* 0x044ff00000041810 */
[----:B------:R-:W-:Y:S01]  /*11330*/  HMMA.16816.F32.BF16 R148, R20, R26, R148 ;  /* 0x0000001a1494723c */ /* 0x000fe20000041894 */
[----:B------:R-:W-:-:S07]  /*11340*/  @P0 BRA `(.L_x_733) ;  /* 0xffffbb8000000947 */ /* 0x000fce000383ffff */
.L_x_729:
[----:B------:R-:W1:Y:S01]  /*11350*/  SHFL.BFLY PT, R2, R247, 0x2, 0x1f ;  /* 0x0c401f00f7027f89 */ /* 0x000e6200000e0000 */
[----:B------:R-:W-:Y:S01]  /*11360*/  MOV R4, 0x3f800000 ;  /* 0x3f80000000047802 */ /* 0x000fe20000000f00 */
[----:B------:R-:W2:Y:S01]  /*11370*/  S2UR UR6, SR_CTAID.Y ;  /* 0x00000000000679c3 */ /* 0x000ea20000002600 */
[----:B------:R-:W-:Y:S01]  /*11380*/  MOV R5, 0x3f800000 ;  /* 0x3f80000000057802 */ /* 0x000fe20000000f00 */
[----:B------:R-:W3:Y:S01]  /*11390*/  SHFL.BFLY PT, R0, R245, 0x2, 0x1f ;  /* 0x0c401f00f5007f89 */ /* 0x000ee200000e0000 */
[----:B------:R-:W-:Y:S01]  /*113a0*/  UISETP.NE.AND UP1, UPT, UR27, -0x1, UPT ;  /* 0xffffffff1b00788c */ /* 0x000fe2000bf25270 */
[----:B------:R-:W-:Y:S01]  /*113b0*/  BSSY B0, `(.L_x_734) ;  /* 0x0000179000007945 */ /* 0x000fe20003800000 */
[----:B------:R-:W-:-:S03]  /*113c0*/  ULDC.64 UR4, c[0x0][0x1e8] ;  /* 0x00007a0000047ab9 */ /* 0x000fc60000000a00 */
[----:B------:R-:W4:Y:S06]  /*113d0*/  S2UR UR7, SR_CTAID.Z ;  /* 0x00000000000779c3 */ /* 0x000f2c0000002700 */
[----:B------:R-:W-:-:S04]  /*113e0*/  @UP1 UIMAD.WIDE.U32 UR10, UR27, UR4, URZ ;  /* 0x000000041b0a12a5 */ /* 0x000fc8000f8e003f */
[----:B------:R-:W-:-:S03]  /*113f0*/  @UP1 UIMAD UR8, UR27, UR5, UR11 ;  /* 0x000000051b0812a4 */ /* 0x000fc6000f8e020b */
[----:B------:R-:W-:Y:S01]  /*11400*/  ULDC.U8 UR11, c[0x0][0x328] ;  /* 0x0000ca00000b7ab9 */ /* 0x000fe20000000000 */
[----:B-1----:R-:W-:Y:S01]  /*11410*/  FADD.FTZ R9, R2, R247 ;  /* 0x000000f702097221 */ /* 0x002fe20000010000 */
[----:B------:R-:W-:Y:S02]  /*11420*/  UISETP.NE.AND UP2, UPT, UR11, URZ, UPT ;  /* 0x0000003f0b00728c */ /* 0x000fe4000bf45270 */
[----:B--2---:R-:W-:Y:S01]  /*11430*/  @!UP1 USHF.R.S32.HI UR9, URZ, 0x1f, UR6 ;  /* 0x0000001f3f099899 */ /* 0x004fe20008011406 */
[----:B---3--:R-:W-:Y:S01]  /*11440*/  FADD.FTZ R7, R0, R245 ;  /* 0x000000f500077221 */ /* 0x008fe20000010000 */
[----:B------:R-:W1:Y:S01]  /*11450*/  SHFL.BFLY PT, R2, R9, 0x1, 0x1f ;  /* 0x0c201f0009027f89 */ /* 0x000e6200000e0000 */
[----:B------:R-:W-:Y:S02]  /*11460*/  ULDC.64 UR4, c[0x0][0x1e0] ;  /* 0x0000780000047ab9 */ /* 0x000fe40000000a00 */
[----:B------:R-:W-:Y:S01]  /*11470*/  UISETP.NE.OR UP0, UPT, UR27, -0x1, !UP2 ;  /* 0xffffffff1b00788c */ /* 0x000fe2000d705670 */
[----:B------:R-:W2:Y:S01]  /*11480*/  SHFL.BFLY PT, R0, R7, 0x1, 0x1f ;  /* 0x0c201f0007007f89 */ /* 0x000ea200000e0000 */
[----:B------:R-:W-:-:S02]  /*11490*/  @!UP1 UIMAD UR9, UR9, UR4, URZ ;  /* 0x00000004090992a4 */ /* 0x000fc4000f8e023f */
[----:B----4-:R-:W-:Y:S02]  /*114a0*/  @UP2 UMOV UR11, UR7 ;  /* 0x00000007000b2c82 */ /* 0x010fe40008000000 */
[----:B------:R-:W-:Y:S02]  /*114b0*/  @!UP1 UIMAD UR12, UR6, UR5, UR9 ;  /* 0x00000005060c92a4 */ /* 0x000fe4000f8e0209 */
[----:B------:R-:W-:Y:S02]  /*114c0*/  @!UP1 UIMAD.WIDE.U32 UR14, UR6, UR4, URZ ;  /* 0x00000004060e92a5 */ /* 0x000fe4000f8e003f */
[----:B------:R-:W-:Y:S02]  /*114d0*/  ULDC UR9, c[0x0][0x214] ;  /* 0x0000850000097ab9 */ /* 0x000fe40000000800 */
[----:B------:R-:W-:Y:S02]  /*114e0*/  @!UP0 UIMAD UR27, UR6, UR9, URZ ;  /* 0x00000009061b82a4 */ /* 0x000fe4000f8e023f */
[----:B------:R-:W-:-:S02]  /*114f0*/  ULDC UR5, c[0x0][0x234] ;  /* 0x00008d0000057ab9 */ /* 0x000fc40000000800 */
[----:B------:R-:W-:Y:S02]  /*11500*/  @UP2 UIMAD UR5, UR11, UR5, UR27 ;  /* 0x000000050b0522a4 */ /* 0x000fe4000f8e021b */
[----:B------:R-:W-:Y:S02]  /*11510*/  ULDC UR4, c[0x0][0x1c0] ;  /* 0x0000700000047ab9 */ /* 0x000fe40000000800 */
[----:B------:R-:W-:Y:S01]  /*11520*/  @!UP2 UMOV UR11, UR7 ;  /* 0x00000007000bac82 */ /* 0x000fe20008000000 */
[----:B-1----:R-:W-:Y:S01]  /*11530*/  FADD.FTZ R2, R9, R2 ;  /* 0x0000000209027221 */ /* 0x002fe20000010000 */
[----:B------:R-:W-:Y:S02]  /*11540*/  @!UP2 UIMAD UR4, UR6, UR4, UR11 ;  /* 0x000000040604a2a4 */ /* 0x000fe4000f8e020b */
[----:B------:R-:W-:Y:S01]  /*11550*/  @!UP1 UIADD3 UR8, UR15, UR12, URZ ;  /* 0x0000000c0f089290 */ /* 0x000fe2000fffe03f */
[----:B--2---:R-:W-:Y:S01]  /*11560*/  FADD.FTZ R0, R7, R0 ;  /* 0x0000000007007221 */ /* 0x004fe20000010000 */
[----:B------:R-:W-:Y:S01]  /*11570*/  FSETP.NE.FTZ.AND P4, PT, R2, RZ, PT ;  /* 0x000000ff0200720b */ /* 0x000fe20003f95000 */
[----:B------:R-:W-:-:S02]  /*11580*/  @!UP2 UIMAD UR5, UR4, UR9, URZ ;  /* 0x000000090405a2a4 */ /* 0x000fc4000f8e023f */
[----:B------:R-:W-:Y:S01]  /*11590*/  @!UP1 UMOV UR10, UR14 ;  /* 0x0000000e000a9c82 */ /* 0x000fe20008000000 */
[----:B------:R-:W-:-:S09]  /*115a0*/  FSETP.NE.FTZ.AND P3, PT, R0, RZ, PT ;  /* 0x000000ff0000720b */ /* 0x000fd20003f75000 */
[----:B------:R-:W1:Y:S08]  /*115b0*/  @P4 MUFU.RCP R4, R2 ;  /* 0x0000000200044308 */ /* 0x000e700000001000 */
[----:B------:R-:W2:Y:S01]  /*115c0*/  @P3 MUFU.RCP R5, R0 ;  /* 0x0000000000053308 */ /* 0x000ea20000001000 */
[----:B-1----:R-:W-:-:S07]  /*115d0*/  FMUL.FTZ R160, R4, R160 ;  /* 0x000000a004a07220 */ /* 0x002fce0000410000 */
[----:B------:R-:W1:Y:S01]  /*115e0*/  @P4 MUFU.LG2 R2, R2 ;  /* 0x0000000200024308 */ /* 0x000e620000000c00 */
[C---:B------:R-:W-:Y:S02]  /*115f0*/  FMUL.FTZ R161, R4.reuse, R161 ;  /* 0x000000a104a17220 */ /* 0x040fe40000410000 */
[C---:B------:R-:W-:Y:S02]  /*11600*/  FMUL.FTZ R36, R4.reuse, R36 ;  /* 0x0000002404247220 */ /* 0x040fe40000410000 */
[C---:B------:R-:W-:Y:S01]  /*11610*/  FMUL.FTZ R37, R4.reuse, R37 ;  /* 0x0000002504257220 */ /* 0x040fe20000410000 */
[----:B------:R-:W-:Y:S01]  /*11620*/  F2FP.BF16.PACK_AB R160, R161, R160 ;  /* 0x000000a0a1a0723e */ /* 0x000fe200000010ff */
[C---:B------:R-:W-:Y:S01]  /*11630*/  FMUL.FTZ R40, R4.reuse, R40 ;  /* 0x0000002804287220 */ /* 0x040fe20000410000 */
[----:B------:R-:W3:Y:S01]  /*11640*/  @P3 MUFU.LG2 R0, R0 ;  /* 0x0000000000003308 */ /* 0x000ee20000000c00 */
[C---:B------:R-:W-:Y:S01]  /*11650*/  FMUL.FTZ R41, R4.reuse, R41 ;  /* 0x0000002904297220 */ /* 0x040fe20000410000 */
[----:B------:R-:W-:Y:S01]  /*11660*/  F2FP.BF16.PACK_AB R36, R37, R36 ;  /* 0x000000242524723e */ /* 0x000fe200000010ff */
[----:B------:R-:W-:-:S02]  /*11670*/  FMUL.FTZ R44, R4, R44 ;  /* 0x0000002c042c7220 */ /* 0x000fc40000410000 */
[C---:B------:R-:W-:Y:S01]  /*11680*/  FMUL.FTZ R45, R4.reuse, R45 ;  /* 0x0000002d042d7220 */ /* 0x040fe20000410000 */
[----:B------:R-:W-:Y:S01]  /*11690*/  F2FP.BF16.PACK_AB R40, R41, R40 ;  /* 0x000000282928723e */ /* 0x000fe200000010ff */
[C---:B------:R-:W-:Y:S02]  /*116a0*/  FMUL.FTZ R48, R4.reuse, R48 ;  /* 0x0000003004307220 */ /* 0x040fe40000410000 */
[C---:B------:R-:W-:Y:S01]  /*116b0*/  FMUL.FTZ R49, R4.reuse, R49 ;  /* 0x0000003104317220 */ /* 0x040fe20000410000 */
[----:B------:R-:W-:Y:S01]  /*116c0*/  F2FP.BF16.PACK_AB R44, R45, R44 ;  /* 0x0000002c2d2c723e */ /* 0x000fe200000010ff */
[C---:B------:R-:W-:Y:S02]  /*116d0*/  FMUL.FTZ R52, R4.reuse, R52 ;  /* 0x0000003404347220 */ /* 0x040fe40000410000 */
        /* <DEDUP_REMOVED lines=78> */
[----:B------:R-:W-:Y:S01]  /*11bc0*/  FMUL.FTZ R149, R4, R149 ;  /* 0x0000009504957220 */ /* 0x000fe20000410000 */
[----:B------:R-:W-:Y:S01]  /*11bd0*/  F2FP.BF16.PACK_AB R152, R153, R152 ;  /* 0x000000989998723e */ /* 0x000fe200000010ff */
[----:B------:R-:W4:Y:S01]  /*11be0*/  S2R R4, SR_TID.X ;  /* 0x0000000000047919 */ /* 0x000f220000002100 */
[C---:B--2---:R-:W-:Y:S02]  /*11bf0*/  FMUL.FTZ R163, R5.reuse, R163 ;  /* 0x000000a305a37220 */ /* 0x044fe40000410000 */
[----:B------:R-:W-:Y:S01]  /*11c00*/  FMUL.FTZ R162, R5, R162 ;  /* 0x000000a205a27220 */ /* 0x000fe20000410000 */
[----:B------:R-:W-:Y:S01]  /*11c10*/  F2FP.BF16.PACK_AB R148, R149, R148 ;  /* 0x000000949594723e */ /* 0x000fe200000010ff */
[----:B------:R-:W-:-:S02]  /*11c20*/  FMUL.FTZ R39, R5, R39 ;  /* 0x0000002705277220 */ /* 0x000fc40000410000 */
[----:B------:R-:W-:Y:S01]  /*11c30*/  FMUL.FTZ R38, R5, R38 ;  /* 0x0000002605267220 */ /* 0x000fe20000410000 */
[----:B------:R-:W-:Y:S01]  /*11c40*/  F2FP.BF16.PACK_AB R162, R163, R162 ;  /* 0x000000a2a3a2723e */ /* 0x000fe200000010ff */
[C---:B------:R-:W-:Y:S02]  /*11c50*/  FMUL.FTZ R43, R5.reuse, R43 ;  /* 0x0000002b052b7220 */ /* 0x040fe40000410000 */
[----:B------:R-:W-:Y:S01]  /*11c60*/  FMUL.FTZ R42, R5, R42 ;  /* 0x0000002a052a7220 */ /* 0x000fe20000410000 */
[----:B------:R-:W-:Y:S01]  /*11c70*/  F2FP.BF16.PACK_AB R38, R39, R38 ;  /* 0x000000262726723e */ /* 0x000fe200000010ff */
[C---:B------:R-:W-:Y:S02]  /*11c80*/  FMUL.FTZ R47, R5.reuse, R47 ;  /* 0x0000002f052f7220 */ /* 0x040fe40000410000 */
[----:B------:R-:W-:Y:S01]  /*11c90*/  FMUL.FTZ R46, R5, R46 ;  /* 0x0000002e052e7220 */ /* 0x000fe20000410000 */
[----:B------:R-:W-:Y:S01]  /*11ca0*/  F2FP.BF16.PACK_AB R42, R43, R42 ;  /* 0x0000002a2b2a723e */ /* 0x000fe200000010ff */
[----:B------:R-:W-:-:S02]  /*11cb0*/  FMUL.FTZ R51, R5, R51 ;  /* 0x0000003305337220 */ /* 0x000fc40000410000 */
[----:B------:R-:W-:Y:S01]  /*11cc0*/  FMUL.FTZ R50, R5, R50 ;  /* 0x0000003205327220 */ /* 0x000fe20000410000 */
[----:B------:R-:W-:Y:S01]  /*11cd0*/  F2FP.BF16.PACK_AB R46, R47, R46 ;  /* 0x0000002e2f2e723e */ /* 0x000fe200000010ff */
[C---:B------:R-:W-:Y:S02]  /*11ce0*/  FMUL.FTZ R55, R5.reuse, R55 ;  /* 0x0000003705377220 */ /* 0x040fe40000410000 */
[C---:B------:R-:W-:Y:S01]  /*11cf0*/  FMUL.FTZ R54, R5.reuse, R54 ;  /* 0x0000003605367220 */ /* 0x040fe20000410000 */
[----:B----4-:R-:W-:Y:S01]  /*11d00*/  SHF.R.S32.HI R7, RZ, 0x1f, R4 ;  /* 0x0000001fff077819 */ /* 0x010fe20000011404 */
[----:B------:R-:W-:Y:S01]  /*11d10*/  FMUL.FTZ R59, R5, R59 ;  /* 0x0000003b053b7220 */ /* 0x000fe20000410000 */
[----:B------:R-:W-:Y:S01]  /*11d20*/  F2FP.BF16.PACK_AB R50, R51, R50 ;  /* 0x000000323332723e */ /* 0x000fe200000010ff */
[----:B------:R-:W-:Y:S01]  /*11d30*/  FMUL.FTZ R58, R5, R58 ;  /* 0x0000003a053a7220 */ /* 0x000fe20000410000 */
[----:B------:R-:W-:Y:S01]  /*11d40*/  LEA.HI R6, R7, R4, RZ, 0x2 ;  /* 0x0000000407067211 */ /* 0x000fe200078f10ff */
[----:B------:R-:W-:Y:S01]  /*11d50*/  FMUL.FTZ R63, R5, R63 ;  /* 0x0000003f053f7220 */ /* 0x000fe20000410000 */
[----:B------:R-:W-:Y:S01]  /*11d60*/  F2FP.BF16.PACK_AB R54, R55, R54 ;  /* 0x000000363736723e */ /* 0x000fe200000010ff */
[C---:B------:R-:W-:Y:S01]  /*11d70*/  FMUL.FTZ R62, R5.reuse, R62 ;  /* 0x0000003e053e7220 */ /* 0x040fe20000410000 */
[--C-:B------:R-:W-:Y:S01]  /*11d80*/  SHF.R.S32.HI R9, RZ, 0x2, R6.reuse ;  /* 0x00000002ff097819 */ /* 0x100fe20000011406 */
[C---:B------:R-:W-:Y:S01]  /*11d90*/  FMUL.FTZ R67, R5.reuse, R67 ;  /* 0x0000004305437220 */ /* 0x040fe20000410000 */
[----:B------:R-:W-:Y:S01]  /*11da0*/  SHF.R.S32.HI R8, RZ, 0x1f, R6 ;  /* 0x0000001fff087819 */ /* 0x000fe20000011406 */
[----:B------:R-:W-:Y:S01]  /*11db0*/  FMUL.FTZ R66, R5, R66 ;  /* 0x0000004205427220 */ /* 0x000fe20000410000 */
[----:B------:R-:W-:Y:S01]  /*11dc0*/  F2FP.BF16.PACK_AB R58, R59, R58 ;  /* 0x0000003a3b3a723e */ /* 0x000fe200000010ff */
[C---:B------:R-:W-:Y:S01]  /*11dd0*/  FMUL.FTZ R71, R5.reuse, R71 ;  /* 0x0000004705477220 */ /* 0x040fe20000410000 */
[----:B------:R-:W-:Y:S01]  /*11de0*/  LEA.HI R8, R8, R9, RZ, 0x3 ;  /* 0x0000000908087211 */ /* 0x000fe200078f18ff */
[----:B------:R-:W-:Y:S01]  /*11df0*/  FMUL.FTZ R70, R5, R70 ;  /* 0x0000004605467220 */ /* 0x000fe20000410000 */
[----:B------:R-:W-:Y:S01]  /*11e00*/  F2FP.BF16.PACK_AB R62, R63, R62 ;  /* 0x0000003e3f3e723e */ /* 0x000fe200000010ff */
[C---:B------:R-:W-:Y:S01]  /*11e10*/  FMUL.FTZ R75, R5.reuse, R75 ;  /* 0x0000004b054b7220 */ /* 0x040fe20000410000 */
[----:B------:R-:W-:Y:S01]  /*11e20*/  LOP3.LUT R8, R8, 0xfffffff8, RZ, 0xc0, !PT ;  /* 0xfffffff808087812 */ /* 0x000fe200078ec0ff */
[----:B------:R-:W-:Y:S01]  /*11e30*/  FMUL.FTZ R74, R5, R74 ;  /* 0x0000004a054a7220 */ /* 0x000fe20000410000 */
[----:B------:R-:W-:Y:S01]  /*11e40*/  F2FP.BF16.PACK_AB R66, R67, R66 ;  /* 0x000000424342723e */ /* 0x000fe200000010ff */
[----:B------:R-:W-:Y:S01]  /*11e50*/  FMUL.FTZ R79, R5, R79 ;  /* 0x0000004f054f7220 */ /* 0x000fe20000410000 */
[----:B------:R-:W-:Y:S01]  /*11e60*/  IADD3 R8, R9, -R8, RZ ;  /* 0x8000000809087210 */ /* 0x000fe20007ffe0ff */
[C---:B------:R-:W-:Y:S01]  /*11e70*/  FMUL.FTZ R78, R5.reuse, R78 ;  /* 0x0000004e054e7220 */ /* 0x040fe20000410000 */
[----:B------:R-:W-:Y:S01]  /*11e80*/  LOP3.LUT R9, R6, 0x3ffffffc, RZ, 0xc0, !PT ;  /* 0x3ffffffc06097812 */ /* 0x000fe200078ec0ff */
[C---:B------:R-:W-:Y:S01]  /*11e90*/  FMUL.FTZ R83, R5.reuse, R83 ;  /* 0x0000005305537220 */ /* 0x040fe20000410000 */
[----:B------:R-:W-:Y:S01]  /*11ea0*/  SHF.L.U32 R10, R8, 0x6, RZ ;  /* 0x00000006080a7819 */ /* 0x000fe200000006ff */
[----:B------:R-:W-:Y:S01]  /*11eb0*/  FMUL.FTZ R82, R5, R82 ;  /* 0x0000005205527220 */ /* 0x000fe20000410000 */
[----:B------:R-:W-:Y:S01]  /*11ec0*/  IADD3 R9, -R9, R4, RZ ;  /* 0x0000000409097210 */ /* 0x000fe20007ffe1ff */
[C---:B------:R-:W-:Y:S01]  /*11ed0*/  FMUL.FTZ R87, R5.reuse, R87 ;  /* 0x0000005705577220 */ /* 0x040fe20000410000 */
[----:B------:R-:W-:Y:S01]  /*11ee0*/  LOP3.LUT R10, R10, 0x1c0, RZ, 0xc0, !PT ;  /* 0x000001c00a0a7812 */ /* 0x000fe200078ec0ff */
[C---:B------:R-:W-:Y:S01]  /*11ef0*/  FMUL.FTZ R86, R5.reuse, R86 ;  /* 0x0000005605567220 */ /* 0x040fe20000410000 */
[----:B------:R-:W-:Y:S01]  /*11f00*/  LOP3.LUT R11, R8, 0x1, RZ, 0xc0, !PT ;  /* 0x00000001080b7812 */ /* 0x000fe200078ec0ff */
[C---:B------:R-:W-:Y:S01]  /*11f10*/  FMUL.FTZ R91, R5.reuse, R91 ;  /* 0x0000005b055b7220 */ /* 0x040fe20000410000 */
[----:B------:R-:W-:Y:S01]  /*11f20*/  LEA.HI R10, R10, R10, RZ, 0x1d ;  /* 0x0000000a0a0a7211 */ /* 0x000fe200078fe8ff */
[----:B------:R-:W-:Y:S01]  /*11f30*/  FMUL.FTZ R90, R5, R90 ;  /* 0x0000005a055a7220 */ /* 0x000fe20000410000 */
[----:B------:R-:W-:Y:S01]  /*11f40*/  ISETP.NE.U32.AND P0, PT, R11, 0x1, PT ;  /* 0x000000010b00780c */ /* 0x000fe20003f05070 */
[----:B------:R-:W-:Y:S01]  /*11f50*/  FMUL.FTZ R95, R5, R95 ;  /* 0x0000005f055f7220 */ /* 0x000fe20000410000 */
[----:B------:R-:W-:Y:S01]  /*11f60*/  F2FP.BF16.PACK_AB R70, R71, R70 ;  /* 0x000000464746723e */ /* 0x000fe200000010ff */
[C---:B------:R-:W-:Y:S01]  /*11f70*/  FMUL.FTZ R94, R5.reuse, R94 ;  /* 0x0000005e055e7220 */ /* 0x040fe20000410000 */
[----:B------:R-:W-:Y:S01]  /*11f80*/  R2P PR, R8, 0x6 ;  /* 0x0000000608007804 */ /* 0x000fe20000000000 */
[C---:B------:R-:W-:Y:S01]  /*11f90*/  FMUL.FTZ R99, R5.reuse, R99 ;  /* 0x0000006305637220 */ /* 0x040fe20000410000 */
[----:B------:R-:W-:Y:S01]  /*11fa0*/  MOV R8, 0x20 ;  /* 0x0000002000087802 */ /* 0x000fe20000000f00 */
[----:B------:R-:W-:Y:S01]  /*11fb0*/  FMUL.FTZ R98, R5, R98 ;  /* 0x0000006205627220 */ /* 0x000fe20000410000 */
[----:B------:R-:W-:Y:S01]  /*11fc0*/  F2FP.BF16.PACK_AB R74, R75, R74 ;  /* 0x0000004a4b4a723e */ /* 0x000fe200000010ff */
[C---:B------:R-:W-:Y:S01]  /*11fd0*/  FMUL.FTZ R103, R5.reuse, R103 ;  /* 0x0000006705677220 */ /* 0x040fe20000410000 */
[----:B------:R-:W-:Y:S01]  /*11fe0*/  SEL R8, R8, 0xffffffe0, !P1 ;  /* 0xffffffe008087807 */ /* 0x000fe20004800000 */
[----:B------:R-:W-:Y:S01]  /*11ff0*/  FMUL.FTZ R102, R5, R102 ;  /* 0x0000006605667220 */ /* 0x000fe20000410000 */
[----:B------:R-:W-:Y:S01]  /*12000*/  F2FP.BF16.PACK_AB R78, R79, R78 ;  /* 0x0000004e4f4e723e */ /* 0x000fe200000010ff */
        /* <DEDUP_REMOVED lines=46> */
[----:B------:R-:W-:Y:S01]  /*122f0*/  LEA.HI R5, R7, R4, RZ, 0x5 ;  /* 0x0000000407057211 */ /* 0x000fe200078f28ff */
[----:B-1----:R-:W-:Y:S01]  /*12300*/  @P4 FMUL.FTZ R77, R2, 0.69314718246459960938 ;  /* 0x3f317218024d4820 */ /* 0x002fe20000410000 */
[----:B------:R-:W-:Y:S01]  /*12310*/  F2FP.BF16.PACK_AB R154, R155, R154 ;  /* 0x0000009a9b9a723e */ /* 0x000fe200000010ff */
[----:B---3--:R-:W-:Y:S01]  /*12320*/  @P3 FMUL.FTZ R0, R0, 0.69314718246459960938 ;  /* 0x3f31721800003820 */ /* 0x008fe20000410000 */
[----:B------:R-:W-:-:S02]  /*12330*/  SHF.R.S32.HI R6, RZ, 0x5, R5 ;  /* 0x00000005ff067819 */ /* 0x000fc40000011405 */
[----:B------:R-:W-:Y:S02]  /*12340*/  F2FP.BF16.PACK_AB R150, R151, R150 ;  /* 0x000000969796723e */ /* 0x000fe400000010ff */
[----:B------:R-:W-:Y:S02]  /*12350*/  LEA R9, R6, R9, 0x9 ;  /* 0x0000000906097211 */ /* 0x000fe400078e48ff */
[----:B------:R-:W-:Y:S02]  /*12360*/  LOP3.LUT R73, R5, 0xffffffe0, RZ, 0xc0, !PT ;  /* 0xffffffe005497812 */ /* 0x000fe400078ec0ff */
[----:B------:R-:W-:Y:S02]  /*12370*/  LEA R9, R9, R10, 0x1 ;  /* 0x0000000a09097211 */ /* 0x000fe400078e08ff */
[----:B------:R-:W-:Y:S02]  /*12380*/  MOV R10, 0x40 ;  /* 0x00000040000a7802 */ /* 0x000fe40000000f00 */
[----:B------:R-:W-:-:S02]  /*12390*/  SHF.L.U32 R9, R9, 0x1, RZ ;  /* 0x0000000109097819 */ /* 0x000fc400000006ff */
[----:B------:R-:W-:Y:S02]  /*123a0*/  SEL R10, R10, 0xffffffc0, !P2 ;  /* 0xffffffc00a0a7807 */ /* 0x000fe40005000000 */
[C---:B------:R-:W-:Y:S01]  /*123b0*/  IADD3 R11, R9.reuse, -0x10, RZ ;  /* 0xfffffff0090b7810 */ /* 0x040fe20007ffe0ff */
[----:B------:R-:W-:Y:S01]  /*123c0*/  STS [R9], R160 ;  /* 0x000000a009007388 */ /* 0x000fe20000000800 */
[C---:B------:R-:W-:Y:S02]  /*123d0*/  @P0 IADD3 R11, R9.reuse, 0x10, RZ ;  /* 0x00000010090b0810 */ /* 0x040fe40007ffe0ff */
[C---:B------:R-:W-:Y:S01]  /*123e0*/  IADD3 R13, R9.reuse, R8, RZ ;  /* 0x00000008090d7210 */ /* 0x040fe20007ffe0ff */
[----:B------:R-:W-:Y:S01]  /*123f0*/  STS [R9+0x400], R162 ;  /* 0x000400a209007388 */ /* 0x000fe20000000800 */
[-C--:B------:R-:W-:Y:S02]  /*12400*/  IADD3 R15, R8, R11.reuse, RZ ;  /* 0x0000000b080f7210 */ /* 0x080fe40007ffe0ff */
[----:B------:R-:W-:Y:S01]  /*12410*/  IADD3 R17, R9, R10, RZ ;  /* 0x0000000a09117210 */ /* 0x000fe20007ffe0ff */
[----:B------:R-:W-:Y:S01]  /*12420*/  STS [R11], R36 ;  /* 0x000000240b007388 */ /* 0x000fe20000000800 */
[----:B------:R-:W-:-:S02]  /*12430*/  IADD3 R19, R10, R11, RZ ;  /* 0x0000000b0a137210 */ /* 0x000fc40007ffe0ff */
[-C--:B------:R-:W-:Y:S01]  /*12440*/  IADD3 R21, R13, R10.reuse, RZ ;  /* 0x0000000a0d157210 */ /* 0x080fe20007ffe0ff */
[----:B------:R-:W-:Y:S01]  /*12450*/  STS [R11+0x400], R38 ;  /* 0x000400260b007388 */ /* 0x000fe20000000800 */
[----:B------:R-:W-:Y:S02]  /*12460*/  IADD3 R23, R15, R10, RZ ;  /* 0x0000000a0f177210 */ /* 0x000fe40007ffe0ff */
[----:B------:R-:W-:Y:S01]  /*12470*/  IADD3 R73, -R73, R4, RZ ;  /* 0x0000000449497210 */ /* 0x000fe20007ffe1ff */
[----:B------:R-:W-:Y:S01]  /*12480*/  STS [R13], R40 ;  /* 0x000000280d007388 */ /* 0x000fe20000000800 */
[----:B------:R-:W-:Y:S02]  /*12490*/  SHF.R.S32.HI R75, RZ, 0x1f, R6 ;  /* 0x0000001fff4b7819 */ /* 0x000fe40000011406 */
[----:B------:R-:W-:Y:S01]  /*124a0*/  LOP3.LUT P0, RZ, R73, 0x3, RZ, 0xc0, !PT ;  /* 0x0000000349ff7812 */ /* 0x000fe2000780c0ff */
[----:B------:R-:W-:Y:S01]  /*124b0*/  STS [R13+0x400], R42 ;  /* 0x0004002a0d007388 */ /* 0x000fe20000000800 */
[----:B------:R-:W-:-:S03]  /*124c0*/  LEA.HI R75, R75, R6, RZ, 0x2 ;  /* 0x000000064b4b7211 */ /* 0x000fc600078f10ff */
[----:B------:R-:W-:Y:S01]  /*124d0*/  STS [R15], R44 ;  /* 0x0000002c0f007388 */ /* 0x000fe20000000800 */
[----:B------:R-:W-:-:S03]  /*124e0*/  LOP3.LUT R75, R75, 0xffffffc, RZ, 0xc0, !PT ;  /* 0x0ffffffc4b4b7812 */ /* 0x000fc600078ec0ff */
[----:B------:R-:W-:Y:S01]  /*124f0*/  STS [R15+0x400], R46 ;  /* 0x0004002e0f007388 */ /* 0x000fe20000000800 */
[----:B------:R-:W-:Y:S02]  /*12500*/  IADD3 R6, R6, -R75, RZ ;  /* 0x8000004b06067210 */ /* 0x000fe40007ffe0ff */
[----:B------:R-:W-:Y:S01]  /*12510*/  MOV R75, 0x7f800000 ;  /* 0x7f800000004b7802 */ /* 0x000fe20000000f00 */
[----:B------:R-:W-:Y:S01]  /*12520*/  STS [R17], R48 ;  /* 0x0000003011007388 */ /* 0x000fe20000000800 */
[----:B------:R-:W-:-:S03]  /*12530*/  @P3 FFMA.FTZ R75, R3, c[0x0][0x238], R0 ;  /* 0x00008e00034b3a23 */ /* 0x000fc60000010000 */
[----:B------:R-:W-:Y:S04]  /*12540*/  STS [R17+0x400], R50 ;  /* 0x0004003211007388 */ /* 0x000fe80000000800 */
[----:B------:R-:W-:Y:S04]  /*12550*/  STS [R19], R52 ;  /* 0x0000003413007388 */ /* 0x000fe80000000800 */
[----:B------:R-:W-:Y:S04]  /*12560*/  STS [R19+0x400], R54 ;  /* 0x0004003613007388 */ /* 0x000fe80000000800 */
[----:B------:R-:W-:Y:S04]  /*12570*/  STS [R21], R56 ;  /* 0x0000003815007388 */ /* 0x000fe80000000800 */
[----:B------:R-:W-:Y:S04]  /*12580*/  STS [R21+0x400], R58 ;  /* 0x0004003a15007388 */ /* 0x000fe80000000800 */
[----:B------:R-:W-:Y:S04]  /*12590*/  STS [R23], R60 ;  /* 0x0000003c17007388 */ /* 0x000fe80000000800 */
[----:B------:R-:W-:Y:S04]  /*125a0*/  STS [R23+0x400], R62 ;  /* 0x0004003e17007388 */ /* 0x000fe80000000800 */
[----:B------:R-:W-:Y:S04]  /*125b0*/  STS [R9+0x2000], R64 ;  /* 0x0020004009007388 */ /* 0x000fe80000000800 */
[----:B------:R-:W-:Y:S04]  /*125c0*/  STS [R9+0x2400], R66 ;  /* 0x0024004209007388 */ /* 0x000fe80000000800 */
[----:B------:R-:W-:Y:S04]  /*125d0*/  STS [R11+0x2000], R68 ;  /* 0x002000440b007388 */ /* 0x000fe80000000800 */
[----:B------:R-:W-:Y:S04]  /*125e0*/  STS [R11+0x2400], R70 ;  /* 0x002400460b007388 */ /* 0x000fe80000000800 */
[----:B------:R1:W-:Y:S04]  /*125f0*/  STS [R13+0x2000], R72 ;  /* 0x002000480d007388 */ /* 0x0003e80000000800 */
        /* <DEDUP_REMOVED lines=43> */
[----:B------:R-:W-:Y:S06]  /*128b0*/  BAR.SYNC.DEFER_BLOCKING 0x0 ;  /* 0x0000000000007b1d */ /* 0x000fec0000010000 */
[----:B-1----:R-:W1:Y:S04]  /*128c0*/  S2R R72, SR_TID.X ;  /* 0x0000000000487919 */ /* 0x002e680000002100 */
[----:B------:R3:W4:Y:S04]  /*128d0*/  LDS.128 R64, [R238] ;  /* 0x00000000ee407984 */ /* 0x0007280000000c00 */
[----:B------:R3:W3:Y:S01]  /*128e0*/  LDS.128 R60, [R238+0x800] ;  /* 0x00080000ee3c7984 */ /* 0x0006e20000000c00 */
[----:B-1----:R-:W-:-:S03]  /*128f0*/  SHF.R.S32.HI R5, RZ, 0x1f, R72 ;  /* 0x0000001fff057819 */ /* 0x002fc60000011448 */
[----:B------:R1:W1:Y:S01]  /*12900*/  LDS.128 R56, [R238+0x1000] ;  /* 0x00100000ee387984 */ /* 0x0002620000000c00 */
[----:B--2---:R-:W-:-:S03]  /*12910*/  LEA.HI R74, R5, R72, RZ, 0x5 ;  /* 0x00000048054a7211 */ /* 0x004fc600078f28ff */
[----:B------:R2:W1:Y:S01]  /*12920*/  LDS.128 R52, [R238+0x1800] ;  /* 0x00180000ee347984 */ /* 0x0004620000000c00 */
[----:B------:R-:W-:-:S03]  /*12930*/  LOP3.LUT R73, R74, 0xffffffe0, RZ, 0xc0, !PT ;  /* 0xffffffe04a497812 */ /* 0x000fc600078ec0ff */
[----:B------:R2:W1:Y:S01]  /*12940*/  LDS.128 R48, [R238+0x2000] ;  /* 0x00200000ee307984 */ /* 0x0004620000000c00 */
[----:B------:R-:W-:-:S03]  /*12950*/  IADD3 R73, -R73, R72, RZ ;  /* 0x0000004849497210 */ /* 0x000fc60007ffe1ff */
[----:B------:R2:W1:Y:S01]  /*12960*/  LDS.128 R44, [R238+0x2800] ;  /* 0x00280000ee2c7984 */ /* 0x0004620000000c00 */
[----:B------:R-:W-:-:S03]  /*12970*/  SHF.R.S32.HI R74, RZ, 0x1f, R73 ;  /* 0x0000001fff4a7819 */ /* 0x000fc60000011449 */
[----:B------:R2:W1:Y:S01]  /*12980*/  LDS.128 R40, [R238+0x3000] ;  /* 0x00300000ee287984 */ /* 0x0004620000000c00 */
[----:B------:R-:W-:-:S03]  /*12990*/  LEA.HI R73, R74, R73, RZ, 0x2 ;  /* 0x000000494a497211 */ /* 0x000fc600078f10ff */
[----:B------:R2:W1:Y:S01]  /*129a0*/  LDS.128 R36, [R238+0x3800] ;  /* 0x00380000ee247984 */ /* 0x0004620000000c00 */
[----:B------:R-:W-:Y:S01]  /*129b0*/  MOV R74, 0x7f800000 ;  /* 0x7f800000004a7802 */ /* 0x000fe20000000f00 */
[----:B------:R-:W-:Y:S01]  /*129c0*/  @P4 FFMA.FTZ R74, R164, c[0x0][0x238], R77 ;  /* 0x00008e00a44a4a23 */ /* 0x000fe2000001004d */
[----:B------:R-:W-:Y:S01]  /*129d0*/  SHF.R.S32.HI R73, RZ, 0x2, R73 ;  /* 0x00000002ff497819 */ /* 0x000fe20000011449 */
[----:B------:R2:W1:Y:S03]  /*129e0*/  LDS.128 R32, [R238+0x4000] ;  /* 0x00400000ee207984 */ /* 0x0004660000000c00 */
[----:B------:R-:W-:Y:S01]  /*129f0*/  LEA R6, R6, R73, 0x4 ;  /* 0x0000004906067211 */ /* 0x000fe200078e20ff */
[----:B------:R2:W1:Y:S04]  /*12a00*/  LDS.128 R28, [R238+0x4800] ;  /* 0x00480000ee1c7984 */ /* 0x0004680000000c00 */
[----:B------:R2:W1:Y:S04]  /*12a10*/  LDS.128 R24, [R238+0x5000] ;  /* 0x00500000ee187984 */ /* 0x0004680000000c00 */
[----:B------:R2:W1:Y:S04]  /*12a20*/  LDS.128 R20, [R238+0x5800] ;  /* 0x00580000ee147984 */ /* 0x0004680000000c00 */
[----:B------:R2:W1:Y:S04]  /*12a30*/  LDS.128 R16, [R238+0x6000] ;  /* 0x00600000ee107984 */ /* 0x0004680000000c00 */
[----:B------:R2:W1:Y:S04]  /*12a40*/  LDS.128 R12, [R238+0x6800] ;  /* 0x00680000ee0c7984 */ /* 0x0004680000000c00 */
[----:B------:R2:W1:Y:S04]  /*12a50*/  LDS.128 R8, [R238+0x7000] ;  /* 0x00700000ee087984 */ /* 0x0004680000000c00 */
[----:B------:R2:W1:Y:S01]  /*12a60*/  LDS.128 R68, [R238+0x7800] ;  /* 0x00780000ee447984 */ /* 0x0004620000000c00 */
[----:B------:R-:W-:Y:S05]  /*12a70*/  @P0 BRA `(.L_x_735) ;  /* 0x000000c000000947 */ /* 0x000fea0003800000 */
[----:B---34-:R-:W3:Y:S01]  /*12a80*/  S2UR UR6, SR_CTAID.X ;  /* 0x00000000000679c3 */ /* 0x018ee20000002500 */
[----:B------:R-:W-:-:S02]  /*12a90*/  IADD3 R2, R6, 0x8, RZ ;  /* 0x0000000806027810 */ /* 0x000fc40007ffe0ff */
[----:B------:R-:W-:Y:S02]  /*12aa0*/  ISETP.GE.AND P2, PT, R6, UR20, PT ;  /* 0x0000001406007c0c */ /* 0x000fe4000bf46270 */
[----:B------:R-:W-:Y:S01]  /*12ab0*/  ISETP.GE.AND P1, PT, R2, UR20, PT ;  /* 0x0000001402007c0c */ /* 0x000fe2000bf26270 */
[----:B---3--:R-:W-:-:S04]  /*12ac0*/  ULEA UR6, UR6, UR5, 0x6 ;  /* 0x0000000506067291 */ /* 0x008fc8000f8e303f */
[----:B------:R-:W-:Y:S02]  /*12ad0*/  USHF.R.S32.HI UR4, URZ, 0x1f, UR6 ;  /* 0x0000001f3f047899 */ /* 0x000fe40008011406 */
[----:B------:R-:W-:-:S04]  /*12ae0*/  IADD3 R0, P0, R6, UR6, RZ ;  /* 0x0000000606007c10 */ /* 0x000fc8000ff1e0ff */
[----:B------:R-:W-:Y:S02]  /*12af0*/  LEA.HI.X.SX32 R3, R6, UR4, 0x1, P0 ;  /* 0x0000000406037c11 */ /* 0x000fe400080f0eff */
[----:B------:R-:W-:-:S04]  /*12b00*/  LEA R2, P0, R0, c[0x0][0x200], 0x2 ;  /* 0x0000800000027a11 */ /* 0x000fc800078010ff */
[----:B------:R-:W-:-:S05]  /*12b10*/  LEA.HI.X R3, R0, c[0x0][0x204], R3, 0x2, P0 ;  /* 0x0000810000037a11 */ /* 0x000fca00000f1403 */
[----:B------:R3:W-:Y:S04]  /*12b20*/  @!P2 STG.E [R2.64], R74 ;  /* 0x0000004a0200a986 */ /* 0x0007e8000c101920 */
[----:B------:R3:W-:Y:S02]  /*12b30*/  @!P1 STG.E [R2.64+0x20], R75 ;  /* 0x0000204b02009986 */ /* 0x0007e4000c101920 */
.L_x_735:
[----:B---34-:R-:W-:Y:S05]  /*12b40*/  BSYNC B0 ;  /* 0x0000000000007941 */ /* 0x018fea0003800000 */
.L_x_734:
[----:B------:R-:W3:Y:S01]  /*12b50*/  S2R R3, SR_CTAID.X ;  /* 0x0000000000037919 */ /* 0x000ee20000002500 */
[----:B------:R-:W-:Y:S01]  /*12b60*/  SHF.R.S32.HI R241, RZ, 0x1f, R240 ;  /* 0x0000001ffff17819 */ /* 0x000fe200000114f0 */
[----:B------:R-:W-:Y:S01]  /*12b70*/  USHF.R.S32.HI UR6, URZ, 0x1f, UR11 ;  /* 0x0000001f3f067899 */ /* 0x000fe2000801140b */
[----:B------:R-:W-:Y:S01]  /*12b80*/  LEA.HI R4, R7, R4, RZ, 0x3 ;  /* 0x0000000407047211 */ /* 0x000fe200078f18ff */
[----:B------:R-:W-:Y:S01]  /*12b90*/  ULDC.64 UR4, c[0x0][0x1f0] ;  /* 0x00007c0000047ab9 */ /* 0x000fe20000000a00 */
[----:B------:R-:W-:Y:S01]  /*12ba0*/  LEA.HI R5, R5, R72, RZ, 0x3 ;  /* 0x0000004805057211 */ /* 0x000fe200078f18ff */
[----:B------:R-:W-:Y:S01]  /*12bb0*/  UIMAD UR4, UR6, UR4, URZ ;  /* 0x00000004060472a4 */ /* 0x000fe2000f8e023f */
[----:B------:R-:W-:Y:S01]  /*12bc0*/  SHF.R.S32.HI R4, RZ, 0x3, R4 ;  /* 0x00000003ff047819 */ /* 0x000fe20000011404 */
[----:B------:R-:W-:Y:S02]  /*12bd0*/  BSSY B0, `(.L_x_736) ;  /* 0x0000020000007945 */ /* 0x000fe40003800000 */
[----:B------:R-:W-:Y:S01]  /*12be0*/  UIMAD UR4, UR11, UR5, UR4 ;  /* 0x000000050b0472a4 */ /* 0x000fe2000f8e0204 */
[----:B---3--:R-:W-:-:S04]  /*12bf0*/  IMAD.SHL.U32 R3, R3, 0x40, RZ ;  /* 0x0000004003037824 */ /* 0x008fc800078e00ff */
[----:B------:R-:W-:Y:S01]  /*12c00*/  IMAD.WIDE.U32 R74, R3, c[0x0][0x1e8], R240 ;  /* 0x00007a00034a7a25 */ /* 0x000fe200078e00f0 */
[----:B------:R-:W-:-:S04]  /*12c10*/  SHF.R.S32.HI R0, RZ, 0x1f, R3 ;  /* 0x0000001fff007819 */ /* 0x000fc80000011403 */
[----:B------:R-:W-:Y:S01]  /*12c20*/  IADD3 R6, P0, R74, UR10, RZ ;  /* 0x0000000a4a067c10 */ /* 0x000fe2000ff1e0ff */
[----:B------:R-:W-:-:S04]  /*12c30*/  IMAD R0, R0, c[0x0][0x1e8], RZ ;  /* 0x00007a0000007a24 */ /* 0x000fc800078e02ff */
[C---:B------:R-:W-:Y:S01]  /*12c40*/  IMAD R0, R3.reuse, c[0x0][0x1ec], R0 ;  /* 0x00007b0003007a24 */ /* 0x040fe200078e0200 */
[----:B------:R-:W-:-:S04]  /*12c50*/  IADD3 R3, -R3, UR29, RZ ;  /* 0x0000001d03037c10 */ /* 0x000fc8000fffe1ff */
[----:B------:R-:W-:Y:S01]  /*12c60*/  IADD3.X R7, R75, UR8, R0, P0, !PT ;  /* 0x000000084b077c10 */ /* 0x000fe200087fe400 */
[----:B------:R-:W-:Y:S01]  /*12c70*/  IMAD.U32 R0, RZ, RZ, UR11 ;  /* 0x0000000bff007e24 */ /* 0x000fe2000f8e00ff */
[----:B------:R-:W-:-:S03]  /*12c80*/  ISETP.GE.AND P0, PT, R4, R3, PT ;  /* 0x000000030400720c */ /* 0x000fc60003f06270 */
[----:B------:R-:W-:Y:S01]  /*12c90*/  IMAD.WIDE.U32 R6, R0, c[0x0][0x1f0], R6 ;  /* 0x00007c0000067a25 */ /* 0x000fe200078e0006 */
[----:B------:R-:W-:-:S04]  /*12ca0*/  SHF.R.S32.HI R0, RZ, 0x3, R5 ;  /* 0x00000003ff007819 */ /* 0x000fc80000011405 */
[----:B------:R-:W-:Y:S02]  /*12cb0*/  IADD3 R73, R7, UR4, RZ ;  /* 0x0000000407497c10 */ /* 0x000fe4000fffe0ff */
[----:B------:R-:W-:-:S03]  /*12cc0*/  SHF.R.S32.HI R0, RZ, 0x1f, R0 ;  /* 0x0000001fff007819 */ /* 0x000fc60000011400 */
        /* <DEDUP_REMOVED lines=12> */
[----:B------:R3:W-:Y:S04]  /*12d90*/  @!P3 STG.E.128 [R76.64], R64 ;  /* 0x000000404c00b986 */ /* 0x0007e8000c101d20 */
[----:B-1----:R3:W-:Y:S04]  /*12da0*/  @!P2 STG.E.128 [R76.64+0x80], R48 ;  /* 0x000080304c00a986 */ /* 0x0027e8000c101d20 */
[----:B------:R3:W-:Y:S04]  /*12db0*/  @!P1 STG.E.128 [R76.64+0x100], R32 ;  /* 0x000100204c009986 */ /* 0x0007e8000c101d20 */
[----:B------:R3:W-:Y:S02]  /*12dc0*/  @!P0 STG.E.128 [R76.64+0x180], R16 ;  /* 0x000180104c008986 */ /* 0x0007e4000c101d20 */
.L_x_737:
[----:B------:R-:W-:Y:S05]  /*12dd0*/  BSYNC B0 ;  /* 0x0000000000007941 */ /* 0x000fea0003800000 */
.L_x_736:
[----:B------:R-:W-:Y:S01]  /*12de0*/  IADD3 R2, R4, 0x10, RZ ;  /* 0x0000001004027810 */ /* 0x000fe20007ffe0ff */
[----:B------:R-:W-:Y:S03]  /*12df0*/  BSSY B0, `(.L_x_738) ;  /* 0x0000015000007945 */ /* 0x000fe60003800000 */
[----:B------:R-:W-:-:S13]  /*12e00*/  ISETP.GE.AND P0, PT, R2, UR20, PT ;  /* 0x0000001402007c0c */ /* 0x000fda000bf06270 */
[----:B------:R-:W-:Y:S05]  /*12e10*/  @P0 BRA `(.L_x_739) ;  /* 0x0000012000000947 */ /* 0x000fea0003800000 */
[----:B------:R-:W-:Y:S01]  /*12e20*/  IADD3 R3, P0, R4, 0x10, RZ ;  /* 0x0000001004037810 */ /* 0x000fe20007f1e0ff */
[----:B-1-3--:R-:W-:Y:S01]  /*12e30*/  IMAD.MOV.U32 R16, RZ, RZ, R6 ;  /* 0x000000ffff107224 */ /* 0x00afe200078e0006 */
        /* <DEDUP_REMOVED lines=12> */
[----:B------:R1:W-:Y:S04]  /*12f00*/  @!P3 STG.E.128 [R18.64], R60 ;  /* 0x0000003c1200b986 */ /* 0x0003e8000c101d20 */
[----:B------:R1:W-:Y:S04]  /*12f10*/  @!P2 STG.E.128 [R18.64+0x80], R44 ;  /* 0x0000802c1200a986 */ /* 0x0003e8000c101d20 */
[----:B------:R1:W-:Y:S04]  /*12f20*/  @!P1 STG.E.128 [R18.64+0x100], R28 ;  /* 0x0001001c12009986 */ /* 0x0003e8000c101d20 */
[----:B------:R1:W-:Y:S02]  /*12f30*/  @!P0 STG.E.128 [R18.64+0x180], R12 ;  /* 0x0001800c12008986 */ /* 0x0003e4000c101d20 */
.L_x_739:
[----:B------:R-:W-:Y:S05]  /*12f40*/  BSYNC B0 ;  /* 0x0000000000007941 */ /* 0x000fea0003800000 */
.L_x_738:
        /* <DEDUP_REMOVED lines=22> */
.L_x_741:
[----:B------:R-:W-:Y:S05]  /*130b0*/  BSYNC B0 ;  /* 0x0000000000007941 */ /* 0x000fea0003800000 */
.L_x_740:
[----:B------:R-:W-:-:S04]  /*130c0*/  IADD3 R2, R4, 0x30, RZ ;  /* 0x0000003004027810 */ /* 0x000fc80007ffe0ff */
[----:B------:R-:W-:-:S13]  /*130d0*/  ISETP.GE.AND P0, PT, R2, UR20, PT ;  /* 0x0000001402007c0c */ /* 0x000fda000bf06270 */
[----:B------:R-:W-:Y:S05]  /*130e0*/  @P0 EXIT ;  /* 0x000000000000094d */ /* 0x000fea0003800000 */
[----:B------:R-:W-:Y:S01]  /*130f0*/  IADD3 R4, P0, R4, 0x30, RZ ;  /* 0x0000003004047810 */ /* 0x000fe20007f1e0ff */
[----:B------:R-:W-:Y:S01]  /*13100*/  IMAD.MOV.U32 R7, RZ, RZ, R73 ;  /* 0x000000ffff077224 */ /* 0x000fe200078e0049 */
[----:B------:R-:W-:Y:S02]  /*13110*/  ISETP.GE.AND P2, PT, R240, c[0x0][0x220], PT ;  /* 0x00008800f0007a0c */ /* 0x000fe40003f46270 */
[----:B------:R-:W-:Y:S01]  /*13120*/  ISETP.GE.AND P1, PT, R237, c[0x0][0x220], PT ;  /* 0x00008800ed007a0c */ /* 0x000fe20003f26270 */
[----:B------:R-:W-:Y:S01]  /*13130*/  IMAD.X R3, RZ, RZ, R0, P0 ;  /* 0x000000ffff037224 */ /* 0x000fe200000e0600 */
[----:B------:R-:W-:Y:S01]  /*13140*/  ISETP.GE.AND P0, PT, R236, c[0x0][0x220], PT ;  /* 0x00008800ec007a0c */ /* 0x000fe20003f06270 */
[----:B------:R-:W-:-:S04]  /*13150*/  IMAD.WIDE.U32 R6, R4, c[0x0][0x1e8], R6 ;  /* 0x00007a0004067a25 */ /* 0x000fc800078e0006 */
[----:B------:R-:W-:Y:S01]  /*13160*/  IMAD R3, R3, c[0x0][0x1e8], RZ ;  /* 0x00007a0003037a24 */ /* 0x000fe200078e02ff */
[----:B------:R-:W-:-:S03]  /*13170*/  LEA R2, P3, R6, c[0x0][0x1d0], 0x1 ;  /* 0x0000740006027a11 */ /* 0x000fc600078608ff */
[----:B------:R-:W-:-:S04]  /*13180*/  IMAD R3, R4, c[0x0][0x1ec], R3 ;  /* 0x00007b0004037a24 */ /* 0x000fc800078e0203 */
[----:B------:R-:W-:-:S05]  /*13190*/  IMAD.IADD R3, R3, 0x1, R7 ;  /* 0x0000000103037824 */ /* 0x000fca00078e0207 */
[----:B------:R-:W-:-:S05]  /*131a0*/  LEA.HI.X R3, R6, c[0x0][0x1d4], R3, 0x1, P3 ;  /* 0x0000750006037a11 */ /* 0x000fca00018f0c03 */
[----:B-1----:R1:W-:Y:S01]  /*131b0*/  @!P0 STG.E.128 [R2.64+0x100], R20 ;  /* 0x0001001402008986 */ /* 0x0023e2000c101d20 */
[----:B------:R-:W-:-:S03]  /*131c0*/  ISETP.GE.AND P0, PT, R235, c[0x0][0x220], PT ;  /* 0x00008800eb007a0c */ /* 0x000fc60003f06270 */
[----:B------:R1:W-:Y:S04]  /*131d0*/  @!P2 STG.E.128 [R2.64], R52 ;  /* 0x000000340200a986 */ /* 0x0003e8000c101d20 */
[----:B------:R1:W-:Y:S06]  /*131e0*/  @!P1 STG.E.128 [R2.64+0x80], R36 ;  /* 0x0000802402009986 */ /* 0x0003ec000c101d20 */
[----:B------:R-:W-:Y:S05]  /*131f0*/  @P0 EXIT ;  /* 0x000000000000094d */ /* 0x000fea0003800000 */
[----:B------:R-:W-:Y:S01]  /*13200*/  STG.E.128 [R2.64+0x180], R68 ;  /* 0x0001804402007986 */ /* 0x000fe2000c101d20 */
[----:B------:R-:W-:Y:S05]  /*13210*/  EXIT ;  /* 0x000000000000794d */ /* 0x000fea0003800000 */
.L_x_742:
        /* <DEDUP_REMOVED lines=14> */
.L_x_4912:


//--------------------- .text._ZN5flash24flash_fwd_splitkv_kernelI23Flash_fwd_kernel_traitsILi256ELi64ELi64ELi4ELb0ELb0EN7cutlass10bfloat16_tE19Flash_kernel_traitsILi256ELi64ELi64ELi4ES3_EELb1ELb0ELb0ELb0ELb0ELb1ELb0ELb0EEEvNS_16Flash_fwd_paramsE --------------------------
	.section	.text._ZN5flash24flash_fwd_splitkv_kernelI23Flash_fwd_kernel_traitsILi256ELi64ELi64ELi4ELb0ELb0EN7cutlass10bfloat16_tE19Flash_kernel_traitsILi256ELi64ELi64ELi4ES3_EELb1ELb0ELb0ELb0ELb0ELb1ELb0ELb0EEEvNS_16Flash_fwd_paramsE,"ax",@progbits
	.sectioninfo	@"SHI_REGISTERS=255"
	.align	128
        .global         _ZN5flash24flash_fwd_splitkv_kernelI23Flash_fwd_kernel_traitsILi256ELi64ELi64ELi4ELb0ELb0EN7cutlass10bfloat16_tE19Flash_kernel_traitsILi256ELi64ELi64ELi4ES3_EELb1ELb0ELb0ELb0ELb0ELb1ELb0ELb0EEEvNS_16Flash_fwd_paramsE
        .type           _ZN5flash24flash_fwd_splitkv_kernelI23Flash_fwd_kernel_traitsILi256ELi64ELi64ELi4ELb0ELb0EN7cutlass10bfloat16_tE19Flash_kernel_traitsILi256ELi64ELi64ELi4ES3_EELb1ELb0ELb0ELb0ELb0ELb1ELb0ELb0EEEvNS_16Flash_fwd_paramsE,@function
        .size           _ZN5flash24flash_fwd_splitkv_kernelI23Flash_fwd_kernel_traitsILi256ELi64ELi64ELi4ELb0ELb0EN7cutlass10bfloat16_tE19Flash_kernel_traitsILi256ELi64ELi64ELi4ES3_EELb1ELb0ELb0ELb0ELb0ELb1ELb0ELb0EEEvNS_16Flash_fwd_paramsE,(.L_x_4913 - _ZN5flash24flash_fwd_splitkv_kernelI23Flash_fwd_kernel_traitsILi256ELi64ELi64ELi4ELb0ELb0EN7cutlass10bfloat16_tE19Flash_kernel_traitsILi256ELi64ELi64ELi4ES3_EELb1ELb0ELb0ELb0ELb0ELb1ELb0ELb0EEEvNS_16Flash_fwd_paramsE)
        .other          _ZN5flash24flash_fwd_splitkv_kernelI23Flash_fwd_kernel_traitsILi256ELi64ELi64ELi4ELb0ELb0EN7cutlass10bfloat16_tE19Flash_kernel_traitsILi256ELi64ELi64ELi4ES3_EELb1ELb0ELb0ELb0ELb0ELb1ELb0ELb0EEEvNS_16Flash_fwd_paramsE,@"STO_CUDA_ENTRY STV_DEFAULT"
_ZN5flash24flash_fwd_splitkv_kernelI23Flash_fwd_kernel_traitsILi256ELi64ELi64ELi4ELb0ELb0EN7cutlass10bfloat16_tE19Flash_kernel_traitsILi256ELi64ELi64ELi4ES3_EELb1ELb0ELb0ELb0ELb0ELb1ELb0ELb0EEEvNS_16Flash_fwd_paramsE:
.text._ZN5flash24flash_fwd_splitkv_kernelI23Flash_fwd_kernel_traitsILi256ELi64ELi64ELi4ELb0ELb0EN7cutlass10bfloat16_tE19Flash_kernel_traitsILi256ELi64ELi64ELi4ES3_EELb1ELb0ELb0ELb0ELb0ELb1ELb0ELb0EEEvNS_16Flash_fwd_paramsE:
[----:B------:R-:W-:Y:S02]  /*0000*/  MOV R1, c[0x0][0x28] ;  /* 0x00000a0000017a02 */ /* 0x000fe40000000f00 */
[----:B------:R-:W1:Y:S01]  /*0010*/  S2UR UR15, SR_CTAID.Y ;  /* 0x00000000000f79c3 */ /* 0x000e620000002600 */
[----:B------:R-:W-:Y:S01]  /*0020*/  ULDC.64 UR4, c[0x0][0x240] ;  /* 0x0000900000047ab9 */ /* 0x000fe20000000a00 */
[----:B------:R-:W-:Y:S01]  /*0030*/  IADD3 R1, R1, -0x8, RZ ;  /* 0xfffffff801017810 */ /* 0x000fe20007ffe0ff */
        /* <DEDUP_REMOVED lines=23> */
[----:B------:R-:W-:Y:S02]  /*01b0*/  IMAD.U32 R8, RZ, RZ, UR4 ;  /* 0x00000004ff087e24 */ /* 0x000fe4000f8e00ff */
[----:B------:R-:W-:Y:S01]  /*01c0*/  IMAD.U32 R9, RZ, RZ, UR5 ;  /* 0x00000005ff097e24 */ /* 0x000fe2000f8e00ff */
[----:B------:R-:W-:-:S04]  /*01d0*/  PLOP3.LUT P1, PT, PT, PT, UP1, 0x80, 0x0 ;  /* 0x000000000000781c */ /* 0x000fc80003f2f018 */
[----:B------:R-:W4:Y:S01]  /*01e0*/  @P0 LDG.E R2, [R8.64] ;  /* 0x0000002008020981 */ /* 0x000f22000c1e1900 */
[----:B------:R-:W-:-:S06]  /*01f0*/  UIMAD.WIDE UR6, UR15, UR25, UR6 ;  /* 0x000000190f0672a5 */ /* 0x000fcc000f8e0206 */
[----:B------:R-:W-:Y:S02]  /*0200*/  IMAD.U32 R6, RZ, RZ, UR6 ;  /* 0x00000006ff067e24 */ /* 0x000fe4000f8e00ff */
[----:B------:R-:W-:-:S05]  /*0210*/  IMAD.U32 R7, RZ, RZ, UR7 ;  /* 0x00000007ff077e24 */ /* 0x000fca000f8e00ff */
        /* <DEDUP_REMOVED lines=10> */
[----:B------:R-:W-:Y:S01]  /*02c0*/  ISETP.NE.AND.EX P0, PT, RZ, c[0x0][0x24c], PT, P0 ;  /* 0x00009300ff007a0c */ /* 0x000fe20003f05300 */
[----:B--2---:R-:W-:Y:S02]  /*02d0*/  @UP2 UIADD3 UR29, UR29, -UR27, URZ ;  /* 0x8000001b1d1d2290 */ /* 0x004fe4000fffe03f */
[----:B-----5:R3:W2:Y:S05]  /*02e0*/  @!P1 R2UR UR18, R3 ;  /* 0x00000000031293c2 */ /* 0x0206aa00000e0000 */
[----:B------:R-:W-:-:S05]  /*02f0*/  @!UP2 ULDC UR29, c[0x0][0x214] ;  /* 0x00008500001daab9 */ /* 0x000fca0000000800 */
[----:B-1234-:R-:W-:Y:S05]  /*0300*/  @!P0 BRA `(.L_x_743) ;  /* 0x0000007000008947 */ /* 0x01efea0003800000 */
[----:B------:R-:W-:-:S13]  /*0310*/  PLOP3.LUT P0, PT, PT, PT, UP3, 0x80, 0x0 ;  /* 0x000000000000781c */ /* 0x000fda0003f0f038 */
[----:B------:R-:W2:Y:S04]  /*0320*/  @P0 LDG.E R0, [R6.64+0x4] ;  /* 0x0000042006000981 */ /* 0x000ea8000c1e1900 */
[----:B------:R-:W3:Y:S01]  /*0330*/  @!P0 LDG.E R2, [R6.64] ;  /* 0x0000002006028981 */ /* 0x000ee2000c1e1900 */
[----:B--2---:R-:W1:Y:S02]  /*0340*/  @P0 R2UR UR6, R0 ;  /* 0x00000000000603c2 */ /* 0x004e6400000e0000 */
[----:B-1----:R-:W-:-:S11]  /*0350*/  @UP3 UIADD3 UR6, UR6, -UR18, URZ ;  /* 0x8000001206063290 */ /* 0x002fd6000fffe03f */
[----:B---3--:R1:W2:Y:S02]  /*0360*/  @!P0 R2UR UR6, R2 ;  /* 0x00000000020683c2 */ /* 0x0082a400000e0000 */
[----:B-12---:R-:W-:Y:S05]  /*0370*/  BRA `(.L_x_744) ;  /* 0x0000001000007947 */ /* 0x006fea0003800000 */
.L_x_743:
[----:B------:R-:W-:Y:S02]  /*0380*/  ULDC UR6, c[0x0][0x218] ;  /* 0x0000860000067ab9 */ /* 0x000fe40000000800 */
.L_x_744:
        /* <DEDUP_REMOVED lines=104> */
.L_x_747:
[----:B------:R-:W-:Y:S05]  /*0a10*/  BSYNC B0 ;  /* 0x0000000000007941 */ /* 0x000fea0003800000 */
.L_x_746:
        /* <DEDUP_REMOVED lines=22> */
.L_x_749:
[----:B------:R-:W-:Y:S05]  /*0b80*/  BSYNC B0 ;  /* 0x0000000000007941 */ /* 0x000fea0003800000 */
.L_x_748:
        /* <DEDUP_REMOVED lines=22> */
.L_x_751:
[----:B------:R-:W-:Y:S05]  /*0cf0*/  BSYNC B0 ;  /* 0x0000000000007941 */ /* 0x000fea0003800000 */
.L_x_750:
        /* <DEDUP_REMOVED lines=21> */
.L_x_753:
[----:B------:R-:W-:Y:S05]  /*0e50*/  BSYNC B0 ;  /* 0x0000000000007941 */ /* 0x000fea0003800000 */
.L_x_752:
        /* <DEDUP_REMOVED lines=20> */
.L_x_745:
        /* <DEDUP_REMOVED lines=118> */
.L_x_754:
        /* <DEDUP_REMOVED lines=19> */
.L_x_756:
        /* <DEDUP_REMOVED lines=61> */
.L_x_755:
        /* <DEDUP_REMOVED lines=131> */
.L_x_758:
[----:B------:R-:W-:Y:S05]  /*2430*/  BSYNC B0 ;  /* 0x0000000000007941 */ /* 0x000fea0003800000 */
.L_x_757:
        /* <DEDUP_REMOVED lines=45> */
.L_x_760:
[----:B------:R-:W-:Y:S05]  /*2710*/  BSYNC B0 ;  /* 0x0000000000007941 */ /* 0x000fea0003800000 */
.L_x_759:
        /* <DEDUP_REMOVED lines=45> */
.L_x_762:
[----:B------:R-:W-:Y:S05]  /*29f0*/  BSYNC B0 ;  /* 0x0000000000007941 */ /* 0x000fea0003800000 */
.L_x_761:
        /* <DEDUP_REMOVED lines=44> */
.L_x_764:
[----:B------:R-:W-:Y:S05]  /*2cc0*/  BSYNC B0 ;  /* 0x0000000000007941 */ /* 0x000fea0003800000 */
.L_x_763:
        /* <DEDUP_REMOVED lines=39> */
.L_x_766:
[----:B------:R-:W-:Y:S05]  /*2f40*/  BSYNC B0 ;  /* 0x0000000000007941 */ /* 0x000fea0003800000 */
.L_x_765:
        /* <DEDUP_REMOVED lines=41> */
.L_x_768:
[----:B------:R-:W-:Y:S05]  /*31e0*/  BSYNC B0 ;  /* 0x0000000000007941 */ /* 0x000fea0003800000 */
.L_x_767:
        /* <DEDUP_REMOVED lines=40> */
.L_x_770:
[----:B------:R-:W-:Y:S05]  /*3470*/  BSYNC B0 ;  /* 0x0000000000007941 */ /* 0x000fea0003800000 */
.L_x_769:
        /* <DEDUP_REMOVED lines=42> */
.L_x_772:
[----:B------:R-:W-:Y:S05]  /*3720*/  BSYNC B0 ;  /* 0x0000000000007941 */ /* 0x000fea0003800000 */
.L_x_771:
        /* <DEDUP_REMOVED lines=41> */
.L_x_774:
[----:B------:R-:W-:Y:S05]  /*39c0*/  BSYNC B0 ;  /* 0x0000000000007941 */ /* 0x000fea0003800000 */
.L_x_773:
        /* <DEDUP_REMOVED lines=53> */
.L_x_776:
[----:B------:R-:W-:Y:S05]  /*3d20*/  BSYNC B0 ;  /* 0x0000000000007941 */ /* 0x000fea0003800000 */
.L_x_775:
        /* <DEDUP_REMOVED lines=45> */
.L_x_778:
[----:B------:R-:W-:Y:S05]  /*4000*/  BSYNC B0 ;  /* 0x0000000000007941 */ /* 0x000fea0003800000 */
.L_x_777:
        /* <DEDUP_REMOVED lines=55> */
.L_x_780:
[----:B------:R-:W-:Y:S05]  /*4380*/  BSYNC B0 ;  /* 0x0000000000007941 */ /* 0x000fea0003800000 */
.L_x_779:
[----:B------:R-:W-:Y:S01]  /*4390*/  SHF.L.U32 R4, R2, 0x6, RZ ;  /* 0x0000000602047819 */ /* 0x000fe200000006ff */
[----:B------:R-:W-:Y:S01]  /*43a0*/  IMAD R242, R93, 0x400, R0 ;  /* 0x000004005df27824 */ /* 0x000fe200078e0200 */
[----:B------:R-:W-:Y:S01]  /*43b0*/  SHF.L.U32 R14, R14, 0x3, RZ ;  /* 0x000000030e0e7819 */ /* 0x000fe200000006ff */
[----:B------:R-:W0:Y:S01]  /*43c0*/  LDGDEPBAR ;  /* 0x00000000000079af */ /* 0x000e220000000000 */
[----:B-12---:R-:W-:Y:S01]  /*43d0*/  LOP3.LUT R9, R4, 0x1c0, RZ, 0xc0, !PT ;  /* 0x000001c004097812 */ /* 0x006fe200078ec0ff */
[----:B------:R-:W-:Y:S01]  /*43e0*/  IMAD.SHL.U32 R242, R242, 0x2, RZ ;  /* 0x00000002f2f27824 */ /* 0x000fe200078e00ff */
[----:B------:R-:W-:Y:S01]  /*43f0*/  R2P PR, R2, 0x6 ;  /* 0x0000000602007804 */ /* 0x000fe20000000000 */
[----:B------:R-:W-:Y:S01]  /*4400*/  UISETP.GE.AND UP0, UPT, UR8, 0x2, UPT ;  /* 0x000000020800788c */ /* 0x000fe2000bf06270 */
[----:B------:R-:W-:Y:S01]  /*4410*/  LOP3.LUT R4, R9, 0x8, R14, 0xf8, !PT ;  /* 0x0000000809047812 */ /* 0x000fe200078ef80e */
[--C-:B------:R-:W-:Y:S01]  /*4420*/  IMAD R240, R7, 0x2, R242.reuse ;  /* 0x0000000207f07824 */ /* 0x100fe200078e02f2 */
[----:B------:R-:W-:Y:S01]  /*4430*/  SHF.R.U32.HI R9, RZ, 0x3, R9 ;  /* 0x00000003ff097819 */ /* 0x000fe20000011609 */
[----:B------:R-:W-:Y:S01]  /*4440*/  LDSM.16.M88.4 R48, [R242] ;  /* 0x00000000f230783b */ /* 0x000fe20000000200 */
[C---:B------:R-:W-:Y:S01]  /*4450*/  IMAD R238, R5.reuse, 0x2, R242 ;  /* 0x0000000205ee7824 */ /* 0x040fe200078e02f2 */
[----:B------:R-:W-:Y:S01]  /*4460*/  PLOP3.LUT P0, PT, PT, PT, UP0, 0x80, 0x0 ;  /* 0x000000000000781c */ /* 0x000fe20003f0f008 */
[----:B------:R-:W-:Y:S01]  /*4470*/  IMAD R237, R5, 0x2, R240 ;  /* 0x0000000205ed7824 */ /* 0x000fe200078e02f0 */
[----:B------:R-:W-:Y:S01]  /*4480*/  LOP3.LUT R4, R4, R9, RZ, 0x3c, !PT ;  /* 0x0000000904047212 */ /* 0x000fe200078e3cff */
[----:B------:R-:W-:Y:S03]  /*4490*/  LDSM.16.M88.4 R12, [R240] ;  /* 0x00000000f00c783b */ /* 0x000fe60000000200 */
[----:B------:R-:W-:Y:S01]  /*44a0*/  LEA R241, R241, R4, 0x9 ;  /* 0x00000004f1f17211 */ /* 0x000fe200078e48ff */
[----:B------:R-:W-:Y:S03]  /*44b0*/  LDSM.16.M88.4 R56, [R238] ;  /* 0x00000000ee38783b */ /* 0x000fe60000000200 */
[----:B------:R-:W-:Y:S01]  /*44c0*/  SHF.L.U32 R241, R241, 0x1, RZ ;  /* 0x00000001f1f17819 */ /* 0x000fe200000006ff */
[----:B------:R-:W-:Y:S03]  /*44d0*/  LDSM.16.M88.4 R72, [R242+0x2000] ;  /* 0x00200000f248783b */ /* 0x000fe60000000200 */
[C---:B------:R-:W-:Y:S01]  /*44e0*/  IADD3 R2, R241.reuse, 0x8000, RZ ;  /* 0x00008000f1027810 */ /* 0x040fe20007ffe0ff */
[----:B------:R-:W1:Y:S01]  /*44f0*/  LDSM.16.M88.4 R16, [R241+0x8000] ;  /* 0x00800000f110783b */ /* 0x000e620000000200 */
[----:B------:R-:W-:-:S02]  /*4500*/  IADD3 R239, R241, 0x8020, RZ ;  /* 0x00008020f1ef7810 */ /* 0x000fc40007ffe0ff */
[----:B------:R-:W-:Y:S01]  /*4510*/  @P1 IADD3 R239, R2, -0x20, RZ ;  /* 0xffffffe002ef1810 */ /* 0x000fe20007ffe0ff */
[----:B------:R-:W2:Y:S01]  /*4520*/  LDSM.16.M88.4 R44, [R241+0x8800] ;  /* 0x00880000f12c783b */ /* 0x000ea20000000200 */
[----:B------:R-:W-:Y:S02]  /*4530*/  MOV R2, 0x40 ;  /* 0x0000004000027802 */ /* 0x000fe40000000f00 */
[C---:B------:R-:W-:Y:S01]  /*4540*/  IADD3 R231, R239.reuse, 0x800, RZ ;  /* 0x00000800efe77810 */ /* 0x040fe20007ffe0ff */
[----:B------:R-:W5:Y:S01]  /*4550*/  LDSM.16.M88.4 R64, [R241+0x9000] ;  /* 0x00900000f140783b */ /* 0x000f620000000200 */
[----:B------:R-:W-:Y:S02]  /*4560*/  SEL R2, R2, 0xffffffc0, !P2 ;  /* 0xffffffc002027807 */ /* 0x000fe40005000000 */
[----:B------:R-:W-:Y:S01]  /*4570*/  IADD3 R230, R239, 0x1000, RZ ;  /* 0x00001000efe67810 */ /* 0x000fe20007ffe0ff */
[----:B------:R-:W3:Y:S01]  /*4580*/  LDSM.16.M88.4 R28, [R241+0x9800] ;  /* 0x00980000f11c783b */ /* 0x000ee20000000200 */
[----:B------:R-:W-:-:S02]  /*4590*/  IADD3 R235, R241, R2, RZ ;  /* 0x00000002f1eb7210 */ /* 0x000fc40007ffe0ff */
[----:B------:R-:W-:Y:S01]  /*45a0*/  IADD3 R228, R2, R239, RZ ;  /* 0x000000ef02e47210 */ /* 0x000fe20007ffe0ff */
[----:B------:R-:W4:Y:S01]  /*45b0*/  LDSM.16.M88.4 R24, [R239] ;  /* 0x00000000ef18783b */ /* 0x000f220000000200 */
[----:B------:R-:W-:Y:S02]  /*45c0*/  LEA R2, R93, UR10, 0x4 ;  /* 0x0000000a5d027c11 */ /* 0x000fe4000f8e20ff */
[C---:B------:R-:W-:Y:S01]  /*45d0*/  IADD3 R229, R239.reuse, 0x1800, RZ ;  /* 0x00001800efe57810 */ /* 0x040fe20007ffe0ff */
[----:B------:R-:W3:Y:S01]  /*45e0*/  LDSM.16.M88.4 R8, [R239+0x800] ;  /* 0x00080000ef08783b */ /* 0x000ee20000000200 */
[----:B------:R-:W-:Y:S01]  /*45f0*/  IADD3 R3, R2, 0x1, R3 ;  /* 0x0000000102037810 */ /* 0x000fe20007ffe003 */
[----:B------:R-:W-:Y:S01]  /*4600*/  IMAD.U32 R2, RZ, RZ, UR11 ;  /* 0x0000000bff027e24 */ /* 0x000fe2000f8e00ff */
[C---:B------:R-:W-:Y:S01]  /*4610*/  IADD3 R227, R239.reuse, 0x2000, RZ ;  /* 0x00002000efe37810 */ /* 0x040fe20007ffe0ff */
[----:B------:R-:W3:Y:S01]  /*4620*/  LDSM.16.M88.4 R40, [R239+0x1800] ;  /* 0x00180000ef28783b */ /* 0x000ee20000000200 */
[----:B------:R-:W-:-:S02]  /*4630*/  IADD3 R226, R239, 0x2800, RZ ;  /* 0x00002800efe27810 */ /* 0x000fc40007ffe0ff */
[----:B------:R-:W-:Y:S01]  /*4640*/  IADD3 R2, R2, -UR29, R3 ;  /* 0x8000001d02027c10 */ /* 0x000fe2000fffe003 */
[----:B------:R-:W-:Y:S01]  /*4650*/  LDSM.16.M88.4 R80, [R235+0x9000] ;  /* 0x00900000eb50783b */ /* 0x000fe20000000200 */
[C---:B------:R-:W-:Y:S02]  /*4660*/  IADD3 R225, R239.reuse, 0x3000, RZ ;  /* 0x00003000efe17810 */ /* 0x040fe40007ffe0ff */
[----:B------:R-:W-:Y:S01]  /*4670*/  IADD3 R2, R2, c[0x0][0x2e8], RZ ;  /* 0x0000ba0002027a10 */ /* 0x000fe20007ffe0ff */
[----:B------:R-:W-:Y:S01]  /*4680*/  LDSM.16.M88.4 R36, [R228] ;  /* 0x00000000e424783b */ /* 0x000fe20000000200 */
[----:B------:R-:W-:Y:S02]  /*4690*/  IADD3 R224, R239, 0x3800, RZ ;  /* 0x00003800efe07810 */ /* 0x000fe40007ffe0ff */
[C---:B------:R-:W-:Y:S01]  /*46a0*/  IMNMX R200, R2.reuse, UR11, PT ;  /* 0x0000000b02c87c17 */ /* 0x040fe2000b800200 */
[----:B------:R-:W-:Y:S01]  /*46b0*/  LDSM.16.M88.4 R76, [R235+0x9800] ;  /* 0x00980000eb4c783b */ /* 0x000fe20000000200 */
[----:B------:R-:W-:-:S02]  /*46c0*/  IADD3 R2, R2, 0x8, RZ ;  /* 0x0000000802027810 */ /* 0x000fc40007ffe0ff */
[C---:B------:R-:W-:Y:S01]  /*46d0*/  IADD3 R223, R239.reuse, 0x4000, RZ ;  /* 0x00004000efdf7810 */ /* 0x040fe20007ffe0ff */
[C---:B-1----:R-:W-:Y:S01]  /*46e0*/  HMMA.16816.F32.BF16 R20, R48.reuse, R16, RZ ;  /* 0x000000103014723c */ /* 0x042fe200000418ff */
[----:B------:R-:W-:Y:S01]  /*46f0*/  LDSM.16.M88.4 R52, [R228+0x1000] ;  /* 0x00100000e434783b */ /* 0x000fe20000000200 */
[----:B------:R-:W-:Y:S02]  /*4700*/  IMNMX R2, R2, UR11, PT ;  /* 0x0000000b02027c17 */ /* 0x000fe4000b800200 */
[C---:B------:R-:W-:Y:S01]  /*4710*/  IADD3 R222, R239.reuse, 0x4800, RZ ;  /* 0x00004800efde7810 */ /* 0x040fe20007ffe0ff */
[----:B------:R-:W-:Y:S01]  /*4720*/  LDSM.16.M88.4 R88, [R228+0x4800] ;  /* 0x00480000e458783b */ /* 0x000fe20000000200 */
[C---:B------:R-:W-:Y:S02]  /*4730*/  IADD3 R221, R239.reuse, 0x5000, RZ ;  /* 0x00005000efdd7810 */ /* 0x040fe40007ffe0ff */
[----:B------:R-:W-:Y:S01]  /*4740*/  HMMA.16816.F32.BF16 R16, R48, R18, RZ ;  /* 0x000000123010723c */ /* 0x000fe200000418ff */
[----:B------:R-:W-:Y:S01]  /*4750*/  LDSM.16.M88.4 R84, [R241+0xe800] ;  /* 0x00e80000f154783b */ /* 0x000fe20000000200 */
[----:B------:R-:W-:-:S02]  /*4760*/  IADD3 R220, R239, 0x5800, RZ ;  /* 0x00005800efdc7810 */ /* 0x000fc40007ffe0ff */
[C---:B------:R-:W-:Y:S02]  /*4770*/  IADD3 R219, R239.reuse, 0x6000, RZ ;  /* 0x00006000efdb7810 */ /* 0x040fe40007ffe0ff */
[C---:B------:R-:W-:Y:S02]  /*4780*/  IADD3 R218, R239.reuse, 0x6800, RZ ;  /* 0x00006800efda7810 */ /* 0x040fe40007ffe0ff */
[----:B--2---:R-:W-:Y:S01]  /*4790*/  HMMA.16816.F32.BF16 R32, R48, R44, RZ ;  /* 0x0000002c3020723c */ /* 0x004fe200000418ff */
[C---:B------:R-:W-:Y:S02]  /*47a0*/  IADD3 R217, R239.reuse, 0x7000, RZ ;  /* 0x00007000efd97810 */ /* 0x040fe40007ffe0ff */
[----:B------:R-:W-:-:S05]  /*47b0*/  IADD3 R216, R239, 0x7800, RZ ;  /* 0x00007800efd87810 */ /* 0x000fca0007ffe0ff */
        /* <DEDUP_REMOVED lines=13> */
[C---:B-1----:R-:W-:Y:S08]  /*4890*/  HMMA.16816.F32.BF16 R68, R12.reuse, R28, R68 ;  /* 0x0000001c0c44723c */ /* 0x042ff00000041844 */
[C---:B------:R-:W-:Y:S01]  /*48a0*/  HMMA.16816.F32.BF16 R64, R12.reuse, R30, R64 ;  /* 0x0000001e0c40723c */ /* 0x040fe20000041840 */
[----:B------:R-:W1:Y:S07]  /*48b0*/  LDSM.16.M88.4 R28, [R237] ;  /* 0x00000000ed1c783b */ /* 0x000e6e0000000200 */
        /* <DEDUP_REMOVED lines=8> */
[----:B------:R-:W3:Y:S07]  /*4940*/  LDSM.16.M88.4 R8, [R241+0xa800] ;  /* 0x00a80000f108783b */ /* 0x000eee0000000200 */
[C---:B------:R-:W-:Y:S08]  /*4950*/  HMMA.16816.F32.BF16 R68, R56.reuse, R80, R68 ;  /* 0x000000503844723c */ /* 0x040ff00000041844 */
[----:B------:R-:W-:Y:S01]  /*4960*/  HMMA.16816.F32.BF16 R64, R56, R82, R64 ;  /* 0x000000523840723c */ /* 0x000fe20000041840 */
[----:B------:R-:W5:Y:S07]  /*4970*/  LDSM.16.M88.4 R80, [R241+0xb000] ;  /* 0x00b00000f150783b */ /* 0x000f6e0000000200 */
[C---:B-1----:R-:W-:Y:S08]  /*4980*/  HMMA.16816.F32.BF16 R20, R28.reuse, R36, R20 ;  /* 0x000000241c14723c */ /* 0x042ff00000041814 */
[----:B------:R-:W-:Y:S01]  /*4990*/  HMMA.16816.F32.BF16 R16, R28, R38, R16 ;  /* 0x000000261c10723c */ /* 0x000fe20000041810 */
[----:B------:R-:W-:Y:S07]  /*49a0*/  LDSM.16.M88.4 R36, [R240+0x2000] ;  /* 0x00200000f024783b */ /* 0x000fee0000000200 */
[C---:B------:R-:W-:Y:S08]  /*49b0*/  HMMA.16816.F32.BF16 R60, R56.reuse, R76, R60 ;  /* 0x0000004c383c723c */ /* 0x040ff0000004183c */
[----:B------:R-:W-:Y:S01]  /*49c0*/  HMMA.16816.F32.BF16 R56, R56, R78, R48 ;  /* 0x0000004e3838723c */ /* 0x000fe20000041830 */
[----:B------:R-:W-:Y:S04]  /*49d0*/  LDSM.16.M88.4 R76, [R241+0xb800] ;  /* 0x00b80000f14c783b */ /* 0x000fe80000000200 */
[----:B------:R-:W-:Y:S03]  /*49e0*/  LDSM.16.M88.4 R48, [R239+0x2800] ;  /* 0x00280000ef30783b */ /* 0x000fe60000000200 */
[C---:B----4-:R-:W-:Y:S08]  /*49f0*/  HMMA.16816.F32.BF16 R32, R28.reuse, R12, R32 ;  /* 0x0000000c1c20723c */ /* 0x050ff00000041820 */
[C---:B------:R-:W-:Y:S01]  /*4a00*/  HMMA.16816.F32.BF16 R44, R28.reuse, R14, R44 ;  /* 0x0000000e1c2c723c */ /* 0x040fe2000004182c */
[----:B------:R-:W1:Y:S07]  /*4a10*/  LDSM.16.M88.4 R12, [R239+0x2000] ;  /* 0x00200000ef0c783b */ /* 0x000e6e0000000200 */
[C---:B------:R-:W-:Y:S08]  /*4a20*/  HMMA.16816.F32.BF16 R68, R28.reuse, R52, R68 ;  /* 0x000000341c44723c */ /* 0x040ff00000041844 */
[----:B------:R-:W-:Y:S01]  /*4a30*/  HMMA.16816.F32.BF16 R64, R28, R54, R64 ;  /* 0x000000361c40723c */ /* 0x000fe20000041840 */
[----:B------:R-:W4:Y:S07]  /*4a40*/  LDSM.16.M88.4 R52, [R239+0x3000] ;  /* 0x00300000ef34783b */ /* 0x000f2e0000000200 */
[C---:B--2---:R-:W-:Y:S08]  /*4a50*/  HMMA.16816.F32.BF16 R20, R72.reuse, R24, R20 ;  /* 0x000000184814723c */ /* 0x044ff00000041814 */
[----:B------:R-:W-:Y:S01]  /*4a60*/  HMMA.16816.F32.BF16 R16, R72, R26, R16 ;  /* 0x0000001a4810723c */ /* 0x000fe20000041810 */
[----:B------:R-:W-:Y:S07]  /*4a70*/  LDSM.16.M88.4 R24, [R235+0xa000] ;  /* 0x00a00000eb18783b */ /* 0x000fee0000000200 */
[C---:B------:R-:W-:Y:S08]  /*4a80*/  HMMA.16816.F32.BF16 R60, R28.reuse, R40, R60 ;  /* 0x000000281c3c723c */ /* 0x040ff0000004183c */
[----:B------:R-:W-:Y:S01]  /*4a90*/  HMMA.16816.F32.BF16 R56, R28, R42, R56 ;  /* 0x0000002a1c38723c */ /* 0x000fe20000041838 */
[----:B------:R-:W-:Y:S04]  /*4aa0*/  LDSM.16.M88.4 R40, [R239+0x3800] ;  /* 0x00380000ef28783b */ /* 0x000fe80000000200 */
[----:B------:R-:W-:Y:S03]  /*4ab0*/  LDSM.16.M88.4 R28, [R235+0xa800] ;  /* 0x00a80000eb1c783b */ /* 0x000fe60000000200 */
        /* <DEDUP_REMOVED lines=11> */
[----:B------:R-:W-:Y:S04]  /*4b70*/  LDSM.16.M88.4 R72, [R228+0x2000] ;  /* 0x00200000e448783b */ /* 0x000fe80000000200 */
[----:B------:R-:W-:Y:S03]  /*4b80*/  LDSM.16.M88.4 R76, [R239+0x4000] ;  /* 0x00400000ef4c783b */ /* 0x000fe60000000200 */
[C---:B------:R-:W-:Y:S08]  /*4b90*/  HMMA.16816.F32.BF16 R32, R36.reuse, R48, R32 ;  /* 0x000000302420723c */ /* 0x040ff00000041820 */
[C---:B------:R-:W-:Y:S01]  /*4ba0*/  HMMA.16816.F32.BF16 R44, R36.reuse, R50, R44 ;  /* 0x00000032242c723c */ /* 0x040fe2000004182c */
[----:B------:R-:W3:Y:S07]  /*4bb0*/  LDSM.16.M88.4 R48, [R235+0xb800] ;  /* 0x00b80000eb30783b */ /* 0x000eee0000000200 */
[C---:B----4-:R-:W-:Y:S08]  /*4bc0*/  HMMA.16816.F32.BF16 R68, R36.reuse, R52, R68 ;  /* 0x000000342444723c */ /* 0x050ff00000041844 */
[----:B------:R-:W-:Y:S01]  /*4bd0*/  HMMA.16816.F32.BF16 R64, R36, R54, R64 ;  /* 0x000000362440723c */ /* 0x000fe20000041840 */
[----:B------:R-:W-:Y:S07]  /*4be0*/  LDSM.16.M88.4 R52, [R228+0x2800] ;  /* 0x00280000e434783b */ /* 0x000fee0000000200 */
[C---:B--2---:R-:W-:Y:S08]  /*4bf0*/  HMMA.16816.F32.BF16 R20, R8.reuse, R24, R20 ;  /* 0x000000180814723c */ /* 0x044ff00000041814 */
[----:B------:R-:W-:Y:S01]  /*4c00*/  HMMA.16816.F32.BF16 R16, R8, R26, R16 ;  /* 0x0000001a0810723c */ /* 0x000fe20000041810 */
[----:B------:R-:W2:Y:S07]  /*4c10*/  LDSM.16.M88.4 R24, [R237+0x2000] ;  /* 0x00200000ed18783b */ /* 0x000eae0000000200 */
[C---:B------:R-:W-:Y:S08]  /*4c20*/  HMMA.16816.F32.BF16 R60, R36.reuse, R40, R60 ;  /* 0x00000028243c723c */ /* 0x040ff0000004183c */
[----:B------:R-:W-:Y:S01]  /*4c30*/  HMMA.16816.F32.BF16 R56, R36, R42, R56 ;  /* 0x0000002a2438723c */ /* 0x000fe20000041838 */
[----:B------:R-:W4:Y:S04]  /*4c40*/  LDSM.16.M88.4 R40, [R228+0x3000] ;  /* 0x00300000e428783b */ /* 0x000f280000000200 */
[----:B------:R-:W-:Y:S03]  /*4c50*/  LDSM.16.M88.4 R36, [R242+0x4000] ;  /* 0x00400000f224783b */ /* 0x000fe60000000200 */
[C---:B------:R-:W-:Y:S08]  /*4c60*/  HMMA.16816.F32.BF16 R32, R8.reuse, R28, R32 ;  /* 0x0000001c0820723c */ /* 0x040ff00000041820 */
[C---:B------:R-:W-:Y:S01]  /*4c70*/  HMMA.16816.F32.BF16 R44, R8.reuse, R30, R44 ;  /* 0x0000001e082c723c */ /* 0x040fe2000004182c */
[----:B------:R-:W-:Y:S07]  /*4c80*/  LDSM.16.M88.4 R28, [R228+0x3800] ;  /* 0x00380000e41c783b */ /* 0x000fee0000000200 */
[C---:B-1----:R-:W-:Y:S08]  /*4c90*/  HMMA.16816.F32.BF16 R68, R8.reuse, R12, R68 ;  /* 0x0000000c0844723c */ /* 0x042ff00000041844 */
[C---:B------:R-:W-:Y:S01]  /*4ca0*/  HMMA.16816.F32.BF16 R64, R8.reuse, R14, R64 ;  /* 0x0000000e0840723c */ /* 0x040fe20000041840 */
[----:B------:R-:W1:Y:S07]  /*4cb0*/  LDSM.16.M88.4 R12, [R241+0xc000] ;  /* 0x00c00000f10c783b */ /* 0x000e6e0000000200 */
[C---:B---3--:R-:W-:Y:S08]  /*4cc0*/  HMMA.16816.F32.BF16 R60, R8.reuse, R48, R60 ;  /* 0x00000030083c723c */ /* 0x048ff0000004183c */
[----:B------:R-:W-:Y:S01]  /*4cd0*/  HMMA.16816.F32.BF16 R56, R8, R50, R56 ;  /* 0x000000320838723c */ /* 0x000fe20000041838 */
[----:B------:R-:W3:Y:S04]  /*4ce0*/  LDSM.16.M88.4 R8, [R241+0xc800] ;  /* 0x00c80000f108783b */ /* 0x000ee80000000200 */
[----:B------:R-:W-:Y:S03]  /*4cf0*/  LDSM.16.M88.4 R48, [R241+0xd000] ;  /* 0x00d00000f130783b */ /* 0x000fe60000000200 */
[C---:B--2---:R-:W-:Y:S08]  /*4d00*/  HMMA.16816.F32.BF16 R20, R24.reuse, R72, R20 ;  /* 0x000000481814723c */ /* 0x044ff00000041814 */
[C---:B------:R-:W-:Y:S01]  /*4d10*/  HMMA.16816.F32.BF16 R16, R24.reuse, R74, R16 ;  /* 0x0000004a1810723c */ /* 0x040fe20000041810 */
[----:B------:R-:W-:Y:S07]  /*4d20*/  LDSM.16.M88.4 R72, [R228+0x4000] ;  /* 0x00400000e448783b */ /* 0x000fee0000000200 */
[C---:B------:R-:W-:Y:S08]  /*4d30*/  HMMA.16816.F32.BF16 R32, R24.reuse, R52, R32 ;  /* 0x000000341820723c */ /* 0x040ff00000041820 */
[C---:B------:R-:W-:Y:S01]  /*4d40*/  HMMA.16816.F32.BF16 R44, R24.reuse, R54, R44 ;  /* 0x00000036182c723c */ /* 0x040fe2000004182c */
[----:B------:R-:W-:Y:S07]  /*4d50*/  LDSM.16.M88.4 R52, [R241+0xd800] ;  /* 0x00d80000f134783b */ /* 0x000fee0000000200 */
[C---:B----4-:R-:W-:Y:S08]  /*4d60*/  HMMA.16816.F32.BF16 R68, R24.reuse, R40, R68 ;  /* 0x000000281844723c */ /* 0x050ff00000041844 */
[----:B------:R-:W-:Y:S01]  /*4d70*/  HMMA.16816.F32.BF16 R64, R24, R42, R64 ;  /* 0x0000002a1840723c */ /* 0x000fe20000041840 */
[----:B------:R-:W2:Y:S07]  /*4d80*/  LDSM.16.M88.4 R40, [R240+0x4000] ;  /* 0x00400000f028783b */ /* 0x000eae0000000200 */
[C---:B-1----:R-:W-:Y:S08]  /*4d90*/  HMMA.16816.F32.BF16 R20, R36.reuse, R12, R20 ;  /* 0x0000000c2414723c */ /* 0x042ff00000041814 */
[C---:B------:R-:W-:Y:S01]  /*4da0*/  HMMA.16816.F32.BF16 R16, R36.reuse, R14, R16 ;  /* 0x0000000e2410723c */ /* 0x040fe20000041810 */
[----:B------:R-:W-:Y:S07]  /*4db0*/  LDSM.16.M88.4 R12, [R235+0xc000] ;  /* 0x00c00000eb0c783b */ /* 0x000fee0000000200 */
[C---:B---3--:R-:W-:Y:S08]  /*4dc0*/  HMMA.16816.F32.BF16 R32, R36.reuse, R8, R32 ;  /* 0x000000082420723c */ /* 0x048ff00000041820 */
[----:B------:R-:W-:Y:S01]  /*4dd0*/  HMMA.16816.F32.BF16 R44, R36, R10, R44 ;  /* 0x0000000a242c723c */ /* 0x000fe2000004182c */
[----:B------:R-:W1:Y:S07]  /*4de0*/  LDSM.16.M88.4 R8, [R238+0x4000] ;  /* 0x00400000ee08783b */ /* 0x000e6e0000000200 */
[C---:B------:R-:W-:Y:S08]  /*4df0*/  HMMA.16816.F32.BF16 R60, R24.reuse, R28, R60 ;  /* 0x0000001c183c723c */ /* 0x040ff0000004183c */
[----:B------:R-:W-:Y:S01]  /*4e00*/  HMMA.16816.F32.BF16 R56, R24, R30, R56 ;  /* 0x0000001e1838723c */ /* 0x000fe20000041838 */
[----:B------:R-:W3:Y:S04]  /*4e10*/  LDSM.16.M88.4 R28, [R239+0x4800] ;  /* 0x00480000ef1c783b */ /* 0x000ee80000000200 */
[----:B------:R-:W4:Y:S03]  /*4e20*/  LDSM.16.M88.4 R24, [R239+0x5000] ;  /* 0x00500000ef18783b */ /* 0x000f260000000200 */
[C---:B--2---:R-:W-:Y:S08]  /*4e30*/  HMMA.16816.F32.BF16 R20, R40.reuse, R76, R20 ;  /* 0x0000004c2814723c */ /* 0x044ff00000041814 */
[----:B------:R-:W-:Y:S01]  /*4e40*/  HMMA.16816.F32.BF16 R16, R40, R78, R16 ;  /* 0x0000004e2810723c */ /* 0x000fe20000041810 */
[----:B------:R-:W-:Y:S07]  /*4e50*/  LDSM.16.M88.4 R76, [R228+0x5000] ;  /* 0x00500000e44c783b */ /* 0x000fee0000000200 */
[C---:B------:R-:W-:Y:S08]  /*4e60*/  HMMA.16816.F32.BF16 R68, R36.reuse, R48, R68 ;  /* 0x000000302444723c */ /* 0x040ff00000041844 */
[----:B------:R-:W-:Y:S01]  /*4e70*/  HMMA.16816.F32.BF16 R64, R36, R50, R64 ;  /* 0x000000322440723c */ /* 0x000fe20000041840 */
[----:B------:R-:W2:Y:S07]  /*4e80*/  LDSM.16.M88.4 R48, [R239+0x5800] ;  /* 0x00580000ef30783b */ /* 0x000eae0000000200 */
[C---:B-1----:R-:W-:Y:S08]  /*4e90*/  HMMA.16816.F32.BF16 R20, R8.reuse, R12, R20 ;  /* 0x0000000c0814723c */ /* 0x042ff00000041814 */
[----:B------:R-:W-:Y:S01]  /*4ea0*/  HMMA.16816.F32.BF16 R16, R8, R14, R16 ;  /* 0x0000000e0810723c */ /* 0x000fe20000041810 */
[----:B------:R-:W-:Y:S07]  /*4eb0*/  LDSM.16.M88.4 R12, [R235+0xd800] ;  /* 0x00d80000eb0c783b */ /* 0x000fee0000000200 */
[C---:B------:R-:W-:Y:S08]  /*4ec0*/  HMMA.16816.F32.BF16 R60, R36.reuse, R52, R60 ;  /* 0x00000034243c723c */ /* 0x040ff0000004183c */
[----:B------:R-:W-:Y:S01]  /*4ed0*/  HMMA.16816.F32.BF16 R56, R36, R54, R56 ;  /* 0x000000362438723c */ /* 0x000fe20000041838 */
[----:B------:R-:W-:Y:S04]  /*4ee0*/  LDSM.16.M88.4 R52, [R242+0x6000] ;  /* 0x00600000f234783b */ /* 0x000fe80000000200 */
[----:B------:R-:W1:Y:S03]  /*4ef0*/  LDSM.16.M88.4 R36, [R241+0xe000] ;  /* 0x00e00000f124783b */ /* 0x000e660000000200 */
[C---:B---3--:R-:W-:Y:S08]  /*4f00*/  HMMA.16816.F32.BF16 R32, R40.reuse, R28, R32 ;  /* 0x0000001c2820723c */ /* 0x048ff00000041820 */
[C---:B------:R-:W-:Y:S01]  /*4f10*/  HMMA.16816.F32.BF16 R44, R40.reuse, R30, R44 ;  /* 0x0000001e282c723c */ /* 0x040fe2000004182c */
[----:B------:R-:W3:Y:S07]  /*4f20*/  LDSM.16.M88.4 R28, [R235+0xc800] ;  /* 0x00c80000eb1c783b */ /* 0x000eee0000000200 */
[C---:B----4-:R-:W-:Y:S08]  /*4f30*/  HMMA.16816.F32.BF16 R68, R40.reuse, R24, R68 ;  /* 0x000000182844723c */ /* 0x050ff00000041844 */
[----:B------:R-:W-:Y:S01]  /*4f40*/  HMMA.16816.F32.BF16 R64, R40, R26, R64 ;  /* 0x0000001a2840723c */ /* 0x000fe20000041840 */
[----:B------:R-:W4:Y:S07]  /*4f50*/  LDSM.16.M88.4 R24, [R235+0xd000] ;  /* 0x00d00000eb18783b */ /* 0x000f2e0000000200 */
[C---:B------:R-:W-:Y:S08]  /*4f60*/  HMMA.16816.F32.BF16 R20, R80.reuse, R72, R20 ;  /* 0x000000485014723c */ /* 0x040ff00000041814 */
[----:B------:R-:W-:Y:S01]  /*4f70*/  HMMA.16816.F32.BF16 R16, R80, R74, R16 ;  /* 0x0000004a5010723c */ /* 0x000fe20000041810 */
[----:B------:R-:W-:Y:S07]  /*4f80*/  LDSM.16.M88.4 R72, [R228+0x5800] ;  /* 0x00580000e448783b */ /* 0x000fee0000000200 */
[C---:B--2---:R-:W-:Y:S08]  /*4f90*/  HMMA.16816.F32.BF16 R60, R40.reuse, R48, R60 ;  /* 0x00000030283c723c */ /* 0x044ff0000004183c */
[----:B------:R-:W-:Y:S01]  /*4fa0*/  HMMA.16816.F32.BF16 R56, R40, R50, R56 ;  /* 0x000000322838723c */ /* 0x000fe20000041838 */
[----:B------:R-:W-:Y:S04]  /*4fb0*/  LDSM.16.M88.4 R40, [R240+0x6000] ;  /* 0x00600000f028783b */ /* 0x000fe80000000200 */
[----:B------:R-:W2:Y:S03]  /*4fc0*/  LDSM.16.M88.4 R48, [R239+0x6000] ;  /* 0x00600000ef30783b */ /* 0x000ea60000000200 */
[C---:B-1----:R-:W-:Y:S08]  /*4fd0*/  HMMA.16816.F32.BF16 R20, R52.reuse, R36, R20 ;  /* 0x000000243414723c */ /* 0x042ff00000041814 */
[----:B------:R-:W-:Y:S01]  /*4fe0*/  HMMA.16816.F32.BF16 R16, R52, R38, R16 ;  /* 0x000000263410723c */ /* 0x000fe20000041810 */
[----:B------:R-:W-:Y:S07]  /*4ff0*/  LDSM.16.M88.4 R36, [R239+0x6800] ;  /* 0x00680000ef24783b */ /* 0x000fee0000000200 */
[C---:B---3--:R-:W-:Y:S08]  /*5000*/  HMMA.16816.F32.BF16 R32, R8.reuse, R28, R32 ;  /* 0x0000001c0820723c */ /* 0x048ff00000041820 */
[C---:B------:R-:W-:Y:S01]  /*5010*/  HMMA.16816.F32.BF16 R44, R8.reuse, R30, R44 ;  /* 0x0000001e082c723c */ /* 0x040fe2000004182c */
[----:B------:R-:W-:Y:S07]  /*5020*/  LDSM.16.M88.4 R28, [R238+0x6000] ;  /* 0x00600000ee1c783b */ /* 0x000fee0000000200 */
[C---:B----4-:R-:W-:Y:S08]  /*5030*/  HMMA.16816.F32.BF16 R68, R8.reuse, R24, R68 ;  /* 0x000000180844723c */ /* 0x050ff00000041844 */
[----:B------:R-:W-:Y:S01]  /*5040*/  HMMA.16816.F32.BF16 R64, R8, R26, R64 ;  /* 0x0000001a0840723c */ /* 0x000fe20000041840 */
[----:B------:R-:W1:Y:S07]  /*5050*/  LDSM.16.M88.4 R24, [R235+0xe000] ;  /* 0x00e00000eb18783b */ /* 0x000e6e0000000200 */
[C---:B--2---:R-:W-:Y:S08]  /*5060*/  HMMA.16816.F32.BF16 R20, R40.reuse, R48, R20 ;  /* 0x000000302814723c */ /* 0x044ff00000041814 */
[----:B------:R-:W-:Y:S01]  /*5070*/  HMMA.16816.F32.BF16 R16, R40, R50, R16 ;  /* 0x000000322810723c */ /* 0x000fe20000041810 */
[----:B------:R-:W2:Y:S07]  /*5080*/  LDSM.16.M88.4 R48, [R241+0xf000] ;  /* 0x00f00000f130783b */ /* 0x000eae0000000200 */
[C---:B------:R-:W-:Y:S08]  /*5090*/  HMMA.16816.F32.BF16 R60, R8.reuse, R12, R60 ;  /* 0x0000000c083c723c */ /* 0x040ff0000004183c */
[----:B------:R-:W-:Y:S01]  /*50a0*/  HMMA.16816.F32.BF16 R56, R8, R14, R56 ;  /* 0x0000000e0838723c */ /* 0x000fe20000041838 */
[----:B------:R-:W-:Y:S04]  /*50b0*/  LDSM.16.M88.4 R12, [R237+0x6000] ;  /* 0x00600000ed0c783b */ /* 0x000fe80000000200 */
[----:B------:R-:W3:Y:S03]  /*50c0*/  LDSM.16.M88.4 R8, [R228+0x6000] ;  /* 0x00600000e408783b */ /* 0x000ee60000000200 */
[C---:B------:R-:W-:Y:S08]  /*50d0*/  HMMA.16816.F32.BF16 R32, R80.reuse, R88, R32 ;  /* 0x000000585020723c */ /* 0x040ff00000041820 */
[C---:B------:R-:W-:Y:S08]  /*50e0*/  HMMA.16816.F32.BF16 R44, R80.reuse, R90, R44 ;  /* 0x0000005a502c723c */ /* 0x040ff0000004182c */
[----:B------:R-:W-:Y:S01]  /*50f0*/  HMMA.16816.F32.BF16 R88, R80, R76, R68 ;  /* 0x0000004c5058723c */ /* 0x000fe20000041844 */
[----:B------:R-:W-:Y:S07]  /*5100*/  LDSM.16.M88.4 R68, [R235+0xe800] ;  /* 0x00e80000eb44783b */ /* 0x000fee0000000200 */
[C---:B-1----:R-:W-:Y:S08]  /*5110*/  HMMA.16816.F32.BF16 R20, R28.reuse, R24, R20 ;  /* 0x000000181c14723c */ /* 0x042ff00000041814 */
[----:B------:R-:W-:Y:S01]  /*5120*/  HMMA.16816.F32.BF16 R16, R28, R26, R16 ;  /* 0x0000001a1c10723c */ /* 0x000fe20000041810 */
[----:B------:R-:W1:Y:S07]  /*5130*/  LDSM.16.M88.4 R24, [R239+0x7000] ;  /* 0x00700000ef18783b */ /* 0x000e6e0000000200 */
[----:B------:R-:W-:Y:S01]  /*5140*/  HMMA.16816.F32.BF16 R64, R80, R78, R64 ;  /* 0x0000004e5040723c */ /* 0x000fe20000041840 */
[----:B------:R-:W4:Y:S07]  /*5150*/  LDSM.16.M88.4 R76, [R241+0xf800] ;  /* 0x00f80000f14c783b */ /* 0x000f2e0000000200 */
[----:B--2---:R-:W-:Y:S08]  /*5160*/  HMMA.16816.F32.BF16 R88, R52, R48, R88 ;  /* 0x000000303458723c */ /* 0x004ff00000041858 */
[----:B---3--:R-:W-:Y:S08]  /*5170*/  HMMA.16816.F32.BF16 R20, R12, R8, R20 ;  /* 0x000000080c14723c */ /* 0x008ff00000041814 */
[C---:B------:R-:W-:Y:S08]  /*5180*/  HMMA.16816.F32.BF16 R60, R80.reuse, R72, R60 ;  /* 0x00000048503c723c */ /* 0x040ff0000004183c */
[----:B------:R-:W-:Y:S01]  /*5190*/  HMMA.16816.F32.BF16 R72, R80, R74, R56 ;  /* 0x0000004a5048723c */ /* 0x000fe20000041838 */
[----:B------:R-:W-:Y:S07]  /*51a0*/  LDSM.16.M88.4 R56, [R228+0x6800] ;  /* 0x00680000e438783b */ /* 0x000fee0000000200 */
[----:B------:R-:W-:Y:S01]  /*51b0*/  HMMA.16816.F32.BF16 R16, R12, R10, R16 ;  /* 0x0000000a0c10723c */ /* 0x000fe20000041810 */
[----:B------:R-:W-:Y:S01]  /*51c0*/  FMUL.FTZ R4, R20, c[0x0][0x2ec] ;  /* 0x0000bb0014047a20 */ /* 0x000fe20000410000 */
[----:B------:R-:W-:Y:S01]  /*51d0*/  LDSM.16.M88.4 R8, [R235+0xf000] ;  /* 0x00f00000eb08783b */ /* 0x000fe20000000200 */
[----:B------:R-:W-:-:S04]  /*51e0*/  FMUL.FTZ R6, R21, c[0x0][0x2ec] ;  /* 0x0000bb0015067a20 */ /* 0x000fc80000410000 */
[----:B------:R-:W2:Y:S01]  /*51f0*/  MUFU.TANH R4, R4 ;  /* 0x0000000400047308 */ /* 0x000ea20000002400 */
[----:B------:R-:W-:Y:S07]  /*5200*/  HMMA.16816.F32.BF16 R64, R52, R50, R64 ;  /* 0x000000323440723c */ /* 0x000fee0000041840 */
[----:B------:R-:W3:Y:S01]  /*5210*/  MUFU.TANH R6, R6 ;  /* 0x0000000600067308 */ /* 0x000ee20000002400 */
[----:B-1----:R-:W-:Y:S07]  /*5220*/  HMMA.16816.F32.BF16 R88, R40, R24, R88 ;  /* 0x000000182858723c */ /* 0x002fee0000041858 */
[----:B------:R-:W-:Y:S01]  /*5230*/  FMUL.FTZ R24, R22, c[0x0][0x2ec] ;  /* 0x0000bb0016187a20 */ /* 0x000fe20000410000 */
[----:B------:R-:W-:Y:S01]  /*5240*/  HMMA.16816.F32.BF16 R32, R52, R84, R32 ;  /* 0x000000543420723c */ /* 0x000fe20000041820 */
[----:B------:R-:W-:-:S02]  /*5250*/  FMUL.FTZ R25, R23, c[0x0][0x2ec] ;  /* 0x0000bb0017197a20 */ /* 0x000fc40000410000 */
[----:B------:R-:W1:Y:S01]  /*5260*/  LDSM.16.M88.4 R20, [R239+0x7800] ;  /* 0x00780000ef14783b */ /* 0x000e620000000200 */
[----:B------:R-:W-:Y:S01]  /*5270*/  FMUL.FTZ R16, R16, c[0x0][0x2ec] ;  /* 0x0000bb0010107a20 */ /* 0x000fe20000410000 */
[----:B------:R-:W1:Y:S01]  /*5280*/  MUFU.TANH R24, R24 ;  /* 0x0000001800187308 */ /* 0x000e620000002400 */
[----:B------:R-:W-:Y:S02]  /*5290*/  FMUL.FTZ R49, R17, c[0x0][0x2ec] ;  /* 0x0000bb0011317a20 */ /* 0x000fe40000410000 */
[C---:B------:R-:W-:Y:S05]  /*52a0*/  HMMA.16816.F32.BF16 R44, R52.reuse, R86, R44 ;  /* 0x00000056342c723c */ /* 0x040fea000004182c */
[----:B------:R5:W1:Y:S03]  /*52b0*/  MUFU.TANH R48, R16 ;  /* 0x0000001000307308 */ /* 0x000a660000002400 */
[C---:B----4-:R-:W-:Y:S05]  /*52c0*/  HMMA.16816.F32.BF16 R60, R52.reuse, R76, R60 ;  /* 0x0000004c343c723c */ /* 0x050fea000004183c */
[----:B------:R-:W4:Y:S03]  /*52d0*/  MUFU.TANH R25, R25 ;  /* 0x0000001900197308 */ /* 0x000f260000002400 */
[----:B------:R-:W-:Y:S05]  /*52e0*/  HMMA.16816.F32.BF16 R72, R52, R78, R72 ;  /* 0x0000004e3448723c */ /* 0x000fea0000041848 */
[----:B------:R-:W1:Y:S03]  /*52f0*/  MUFU.TANH R49, R49 ;  /* 0x0000003100317308 */ /* 0x000e660000002400 */
[C---:B------:R-:W-:Y:S07]  /*5300*/  HMMA.16816.F32.BF16 R64, R40.reuse, R26, R64 ;  /* 0x0000001a2840723c */ /* 0x040fee0000041840 */
[----:B------:R-:W-:Y:S01]  /*5310*/  FMUL.FTZ R26, R18, c[0x0][0x2ec] ;  /* 0x0000bb00121a7a20 */ /* 0x000fe20000410000 */
[----:B------:R-:W-:Y:S01]  /*5320*/  HMMA.16816.F32.BF16 R32, R40, R36, R32 ;  /* 0x000000242820723c */ /* 0x000fe20000041820 */
[----:B------:R-:W-:-:S02]  /*5330*/  FMUL.FTZ R27, R19, c[0x0][0x2ec] ;  /* 0x0000bb00131b7a20 */ /* 0x000fc40000410000 */
[----:B-----5:R-:W5:Y:S02]  /*5340*/  LDSM.16.M88.4 R16, [R235+0xf800] ;  /* 0x00f80000eb10783b */ /* 0x020f640000000200 */
[----:B------:R-:W2:Y:S03]  /*5350*/  MUFU.TANH R26, R26 ;  /* 0x0000001a001a7308 */ /* 0x000ea60000002400 */
[C---:B------:R-:W-:Y:S01]  /*5360*/  HMMA.16816.F32.BF16 R44, R40.reuse, R38, R44 ;  /* 0x00000026282c723c */ /* 0x040fe2000004182c */
[----:B------:R-:W-:Y:S04]  /*5370*/  LDSM.16.M88.4 R36, [R228+0x7000] ;  /* 0x00700000e424783b */ /* 0x000fe80000000200 */
[----:B------:R-:W2:Y:S03]  /*5380*/  MUFU.TANH R27, R27 ;  /* 0x0000001b001b7308 */ /* 0x000ea60000002400 */
[C---:B-1----:R-:W-:Y:S08]  /*5390*/  HMMA.16816.F32.BF16 R60, R40.reuse, R20, R60 ;  /* 0x00000014283c723c */ /* 0x042ff0000004183c */
[----:B------:R-:W-:Y:S08]  /*53a0*/  HMMA.16816.F32.BF16 R72, R40, R22, R72 ;  /* 0x000000162848723c */ /* 0x000ff00000041848 */
[C---:B------:R-:W-:Y:S08]  /*53b0*/  HMMA.16816.F32.BF16 R88, R28.reuse, R8, R88 ;  /* 0x000000081c58723c */ /* 0x040ff00000041858 */
[----:B------:R-:W-:Y:S01]  /*53c0*/  HMMA.16816.F32.BF16 R64, R28, R10, R64 ;  /* 0x0000000a1c40723c */ /* 0x000fe20000041840 */
[----:B------:R-:W1:Y:S01]  /*53d0*/  LDSM.16.M88.4 R8, [R228+0x7800] ;  /* 0x00780000e408783b */ /* 0x000e620000000200 */
[----:B------:R-:W-:-:S06]  /*53e0*/  DEPBAR.LE SB0, 0x0 ;  /* 0x000080000000791a */ /* 0x000fcc0000000000 */
[C---:B------:R-:W-:Y:S08]  /*53f0*/  HMMA.16816.F32.BF16 R32, R28.reuse, R68, R32 ;  /* 0x000000441c20723c */ /* 0x040ff00000041820 */
[C---:B------:R-:W-:Y:S08]  /*5400*/  HMMA.16816.F32.BF16 R44, R28.reuse, R70, R44 ;  /* 0x000000461c2c723c */ /* 0x040ff0000004182c */
[C---:B-----5:R-:W-:Y:S08]  /*5410*/  HMMA.16816.F32.BF16 R60, R28.reuse, R16, R60 ;  /* 0x000000101c3c723c */ /* 0x060ff0000004183c */
[----:B------:R-:W-:Y:S08]  /*5420*/  HMMA.16816.F32.BF16 R72, R28, R18, R72 ;  /* 0x000000121c48723c */ /* 0x000ff00000041848 */
[C---:B------:R-:W-:Y:S08]  /*5430*/  HMMA.16816.F32.BF16 R32, R12.reuse, R56, R32 ;  /* 0x000000380c20723c */ /* 0x040ff00000041820 */
[C---:B------:R-:W-:Y:S08]  /*5440*/  HMMA.16816.F32.BF16 R44, R12.reuse, R58, R44 ;  /* 0x0000003a0c2c723c */ /* 0x040ff0000004182c */
[C---:B-1----:R-:W-:Y:S08]  /*5450*/  HMMA.16816.F32.BF16 R60, R12.reuse, R8, R60 ;  /* 0x000000080c3c723c */ /* 0x042ff0000004183c */
[----:B------:R-:W-:Y:S01]  /*5460*/  HMMA.16816.F32.BF16 R72, R12, R10, R72 ;  /* 0x0000000a0c48723c */ /* 0x000fe20000041848 */
[----:B------:R-:W-:-:S02]  /*5470*/  FMUL.FTZ R20, R34, c[0x0][0x2ec] ;  /* 0x0000bb0022147a20 */ /* 0x000fc40000410000 */
[----:B------:R-:W-:Y:S02]  /*5480*/  FMUL.FTZ R21, R35, c[0x0][0x2ec] ;  /* 0x0000bb0023157a20 */ /* 0x000fe40000410000 */
[----:B------:R-:W-:Y:S02]  /*5490*/  FMUL.FTZ R32, R32, c[0x0][0x2ec] ;  /* 0x0000bb0020207a20 */ /* 0x000fe40000410000 */
[----:B------:R-:W-:Y:S01]  /*54a0*/  FMUL.FTZ R33, R33, c[0x0][0x2ec] ;  /* 0x0000bb0021217a20 */ /* 0x000fe20000410000 */
[----:B------:R-:W-:Y:S01]  /*54b0*/  HMMA.16816.F32.BF16 R88, R12, R36, R88 ;  /* 0x000000240c58723c */ /* 0x000fe20000041858 */
[----:B------:R-:W-:Y:S01]  /*54c0*/  FMUL.FTZ R35, R44, c[0x0][0x2ec] ;  /* 0x0000bb002c237a20 */ /* 0x000fe20000410000 */
[----:B------:R-:W1:Y:S01]  /*54d0*/  MUFU.TANH R20, R20 ;  /* 0x0000001400147308 */ /* 0x000e620000002400 */
[----:B------:R-:W-:Y:S02]  /*54e0*/  FMUL.FTZ R34, R45, c[0x0][0x2ec] ;  /* 0x0000bb002d227a20 */ /* 0x000fe40000410000 */
[----:B------:R-:W-:-:S02]  /*54f0*/  FMUL.FTZ R22, R46, c[0x0][0x2ec] ;  /* 0x0000bb002e167a20 */ /* 0x000fc40000410000 */
[----:B------:R-:W-:Y:S01]  /*5500*/  FMUL.FTZ R17, R47, c[0x0][0x2ec] ;  /* 0x0000bb002f117a20 */ /* 0x000fe20000410000 */
[----:B------:R-:W-:Y:S01]  /*5510*/  HMMA.16816.F32.BF16 R64, R12, R38, R64 ;  /* 0x000000260c40723c */ /* 0x000fe20000041840 */
[----:B------:R-:W-:Y:S01]  /*5520*/  FMUL.FTZ R9, R62, c[0x0][0x2ec] ;  /* 0x0000bb003e097a20 */ /* 0x000fe20000410000 */
[----:B------:R-:W1:Y:S01]  /*5530*/  MUFU.TANH R32, R32 ;  /* 0x0000002000207308 */ /* 0x000e620000002400 */
[----:B------:R-:W-:Y:S02]  /*5540*/  FMUL.FTZ R60, R60, c[0x0][0x2ec] ;  /* 0x0000bb003c3c7a20 */ /* 0x000fe40000410000 */
[----:B------:R-:W-:Y:S02]  /*5550*/  FMUL.FTZ R61, R61, c[0x0][0x2ec] ;  /* 0x0000bb003d3d7a20 */ /* 0x000fe40000410000 */
[----:B------:R-:W-:Y:S02]  /*5560*/  FMUL.FTZ R63, R63, c[0x0][0x2ec] ;  /* 0x0000bb003f3f7a20 */ /* 0x000fe40000410000 */
[----:B------:R-:W-:Y:S01]  /*5570*/  FMUL.FTZ R3, R73, c[0x0][0x2ec] ;  /* 0x0000bb0049037a20 */ /* 0x000fe20000410000 */
[----:B------:R-:W1:Y:S01]  /*5580*/  MUFU.TANH R33, R33 ;  /* 0x0000002100217308 */ /* 0x000e620000002400 */
[----:B------:R-:W-:-:S02]  /*5590*/  FMUL.FTZ R72, R72, c[0x0][0x2ec] ;  /* 0x0000bb0048487a20 */ /* 0x000fc40000410000 */
[----:B------:R-:W-:Y:S02]  /*55a0*/  FMUL.FTZ R74, R74, c[0x0][0x2ec] ;  /* 0x0000bb004a4a7a20 */ /* 0x000fe40000410000 */
[----:B------:R-:W-:Y:S02]  /*55b0*/  FMUL.FTZ R75, R75, c[0x0][0x2ec] ;  /* 0x0000bb004b4b7a20 */ /* 0x000fe40000410000 */
[----:B------:R-:W-:Y:S01]  /*55c0*/  FMUL.FTZ R88, R88, c[0x0][0x2ec] ;  /* 0x0000bb0058587a20 */ /* 0x000fe20000410000 */
[----:B------:R-:W1:Y:S01]  /*55d0*/  MUFU.TANH R21, R21 ;  /* 0x0000001500157308 */ /* 0x000e620000002400 */
[----:B------:R-:W-:Y:S02]  /*55e0*/  FMUL.FTZ R89, R89, c[0x0][0x2ec] ;  /* 0x0000bb0059597a20 */ /* 0x000fe40000410000 */
[----:B------:R-:W-:Y:S02]  /*55f0*/  FMUL.FTZ R90, R90, c[0x0][0x2ec] ;  /* 0x0000bb005a5a7a20 */ /* 0x000fe40000410000 */
[----:B------:R-:W-:-:S02]  /*5600*/  FMUL.FTZ R91, R91, c[0x0][0x2ec] ;  /* 0x0000bb005b5b7a20 */ /* 0x000fc40000410000 */
[----:B------:R-:W-:Y:S01]  /*5610*/  FMUL.FTZ R64, R64, c[0x0][0x2ec] ;  /* 0x0000bb0040407a20 */ /* 0x000fe20000410000 */
[----:B------:R-:W1:Y:S01]  /*5620*/  MUFU.TANH R35, R35 ;  /* 0x0000002300237308 */ /* 0x000e620000002400 */
[----:B------:R-:W-:Y:S02]  /*5630*/  FMUL.FTZ R65, R65, c[0x0][0x2ec] ;  /* 0x0000bb0041417a20 */ /* 0x000fe40000410000 */
[----:B------:R-:W-:Y:S02]  /*5640*/  FMUL.FTZ R66, R66, c[0x0][0x2ec] ;  /* 0x0000bb0042427a20 */ /* 0x000fe40000410000 */
[----:B------:R-:W-:-:S03]  /*5650*/  FMUL.FTZ R67, R67, c[0x0][0x2ec] ;  /* 0x0000bb0043437a20 */ /* 0x000fc60000410000 */
[----:B------:R-:W1:Y:S08]  /*5660*/  MUFU.TANH R34, R34 ;  /* 0x0000002200227308 */ /* 0x000e700000002400 */
[----:B------:R-:W1:Y:S08]  /*5670*/  MUFU.TANH R22, R22 ;  /* 0x0000001600167308 */ /* 0x000e700000002400 */
[----:B------:R-:W1:Y:S08]  /*5680*/  MUFU.TANH R17, R17 ;  /* 0x0000001100117308 */ /* 0x000e700000002400 */
[----:B------:R1:W1:Y:S08]  /*5690*/  MUFU.TANH R186, R88 ;  /* 0x0000005800ba7308 */ /* 0x0002700000002400 */
        /* <DEDUP_REMOVED lines=9> */
[----:B------:R-:W1:Y:S08]  /*5730*/  MUFU.TANH R9, R9 ;  /* 0x0000000900097308 */ /* 0x000e700000002400 */
[----:B------:R1:W1:Y:S08]  /*5740*/  MUFU.TANH R198, R63 ;  /* 0x0000003f00c67308 */ /* 0x0002700000002400 */
[----:B------:R1:W1:Y:S08]  /*5750*/  MUFU.TANH R204, R72 ;  /* 0x0000004800cc7308 */ /* 0x0002700000002400 */
[----:B------:R-:W1:Y:S08]  /*5760*/  MUFU.TANH R3, R3 ;  /* 0x0000000300037308 */ /* 0x000e700000002400 */
[----:B------:R1:W1:Y:S08]  /*5770*/  MUFU.TANH R192, R74 ;  /* 0x0000004a00c07308 */ /* 0x0002700000002400 */
[----:B------:R1:W1:Y:S01]  /*5780*/  MUFU.TANH R190, R75 ;  /* 0x0000004b00be7308 */ /* 0x0002620000002400 */
[----:B------:R-:W-:Y:S06]  /*5790*/  BAR.SYNC.DEFER_BLOCKING 0x0 ;  /* 0x0000000000007b1d */ /* 0x000fec0000010000 */
[----:B------:R-:W-:Y:S05]  /*57a0*/  @!P0 BRA `(.L_x_781) ;  /* 0x00000ee000008947 */ /* 0x000fea0003800000 */
[----:B--234-:R-:W-:-:S13]  /*57b0*/  PLOP3.LUT P1, PT, PT, PT, UP6, 0x80, 0x0 ;  /* 0x000000000000781c */ /* 0x01cfda0003f2f068 */
[----:B------:R-:W-:Y:S05]  /*57c0*/  @!P1 BRA `(.L_x_782) ;  /* 0x0000048000009947 */ /* 0x000fea0003800000 */
[----:B------:R-:W2:Y:S01]  /*57d0*/  I2F.RP R12, UR9 ;  /* 0x00000009000c7d06 */ /* 0x000ea20008209400 */
[----:B------:R-:W-:Y:S01]  /*57e0*/  UIADD3 UR13, UR12, -0x40, URZ ;  /* 0xffffffc00c0d7890 */ /* 0x000fe2000fffe03f */
[----:B------:R-:W-:Y:S01]  /*57f0*/  IMAD.U32 R10, RZ, RZ, UR12 ;  /* 0x0000000cff0a7e24 */ /* 0x000fe2000f8e00ff */
[----:B------:R-:W-:-:S04]  /*5800*/  UMOV UR14, URZ ;  /* 0x0000003f000e7c82 */ /* 0x000fc80008000000 */
[----:B------:R-:W-:Y:S01]  /*5810*/  IMAD.U32 R8, RZ, RZ, UR13 ;  /* 0x0000000dff087e24 */ /* 0x000fe2000f8e00ff */
[----:B------:R-:W-:-:S04]  /*5820*/  IABS R10, R10 ;  /* 0x0000000a000a7213 */ /* 0x000fc80000000000 */
[----:B------:R-:W-:Y:S01]  /*5830*/  IABS R8, R8 ;  /* 0x0000000800087213 */ /* 0x000fe20000000000 */
[----:B------:R-:W3:Y:S01]  /*5840*/  R2UR UR10, R10 ;  /* 0x000000000a0a73c2 */ /* 0x000ee200000e0000 */
[----:B--2---:R-:W2:Y:S07]  /*5850*/  MUFU.RCP R11, R12 ;  /* 0x0000000c000b7308 */ /* 0x004eae0000001000 */
[----:B------:R-:W4:Y:S01]  /*5860*/  R2UR UR5, R8 ;  /* 0x00000000080573c2 */ /* 0x000f2200000e0000 */
[----:B--2---:R-:W-:-:S06]  /*5870*/  IADD3 R11, R11, 0xffffffe, RZ ;  /* 0x0ffffffe0b0b7810 */ /* 0x004fcc0007ffe0ff */
[----:B------:R-:W2:Y:S02]  /*5880*/  F2I.FTZ.U32.TRUNC.NTZ R11, R11 ;  /* 0x0000000b000b7305 */ /* 0x000ea4000021f000 */
[----:B--2---:R-:W2:Y:S02]  /*5890*/  R2UR UR15, R11 ;  /* 0x000000000b0f73c2 */ /* 0x004ea400000e0000 */
[----:B--2---:R-:W-:-:S04]  /*58a0*/  UIADD3 UR4, URZ, -UR15, URZ ;  /* 0x8000000f3f047290 */ /* 0x004fc8000fffe03f */
[----:B------:R-:W-:-:S04]  /*58b0*/  UIMAD UR4, UR4, UR9, URZ ;  /* 0x00000009040472a4 */ /* 0x000fc8000f8e023f */
[----:B------:R-:W-:-:S04]  /*58c0*/  UIMAD.WIDE.U32 UR16, UR15, UR4, UR14 ;  /* 0x000000040f1072a5 */ /* 0x000fc8000f8e000e */
[----:B---3--:R-:W-:Y:S02]  /*58d0*/  UIMAD.WIDE.U32 UR14, UR17, UR10, URZ ;  /* 0x0000000a110e72a5 */ /* 0x008fe4000f8e003f */
[----:B----4-:R-:W-:Y:S02]  /*58e0*/  UIMAD.WIDE.U32 UR16, UR17, UR5, URZ ;  /* 0x00000005111072a5 */ /* 0x010fe4000f8e003f */
        /* <DEDUP_REMOVED lines=43> */
[----:B---3--:R-:W-:Y:S01]  /*5ba0*/  MOV R13, UR11 ;  /* 0x0000000b000d7c02 */ /* 0x008fe20008000f00 */
        /* <DEDUP_REMOVED lines=10> */
.L_x_782:
[----:B------:R-:W-:-:S04]  /*5c50*/  ULEA UR22, -UR22, URZ, 0x6 ;  /* 0x0000003f16167291 */ /* 0x000fc8000f8e313f */
[----:B------:R-:W-:Y:S02]  /*5c60*/  USHF.R.S32.HI UR4, URZ, 0x1f, UR22 ;  /* 0x0000001f3f047899 */ /* 0x000fe40008011416 */
[----:B------:R-:W-:-:S04]  /*5c70*/  MOV R15, UR22 ;  /* 0x00000016000f7c02 */ /* 0x000fc80008000f00 */
[----:B------:R-:W-:Y:S02]  /*5c80*/  MOV R14, UR4 ;  /* 0x00000004000e7c02 */ /* 0x000fe40008000f00 */
.L_x_783:
[----:B------:R-:W-:Y:S01]  /*5c90*/  ISETP.GE.AND P6, PT, R248, c[0x0][0x220], PT ;  /* 0x00008800f8007a0c */ /* 0x000fe20003fc6270 */
[----:B------:R-:W-:Y:S01]  /*5ca0*/  BSSY B0, `(.L_x_784) ;  /* 0x000009b000007945 */ /* 0x000fe20003800000 */
[----:B------:R-:W-:Y:S02]  /*5cb0*/  ISETP.GE.AND P5, PT, R245, c[0x0][0x220], PT ;  /* 0x00008800f5007a0c */ /* 0x000fe40003fa6270 */
[----:B------:R-:W-:Y:S02]  /*5cc0*/  ISETP.GE.AND P4, PT, R244, c[0x0][0x220], PT ;  /* 0x00008800f4007a0c */ /* 0x000fe40003f86270 */
[----:B------:R-:W-:-:S07]  /*5cd0*/  ISETP.GE.AND P3, PT, R243, c[0x0][0x220], PT ;  /* 0x00008800f3007a0c */ /* 0x000fce0003f66270 */
[-C--:B------:R-:W-:Y:S01]  /*5ce0*/  @!P6 IADD3 R13, P1, R15, R166.reuse, RZ ;  /* 0x000000a60f0de210 */ /* 0x080fe20007f3e0ff */
[----:B------:R2:W-:Y:S03]  /*5cf0*/  @P6 STS.128 [R246+0x8000], RZ ;  /* 0x008000fff6006388 */ /* 0x0005e60000000c00 */
[----:B------:R-:W-:Y:S01]  /*5d00*/  @!P6 LEA R50, P2, R13, c[0x0][0x168], 0x1 ;  /* 0x00005a000d32ea11 */ /* 0x000fe200078408ff */
[----:B------:R-:W-:Y:S01]  /*5d10*/  @!P6 IMAD.X R8, R14, 0x1, R165, P1 ;  /* 0x000000010e08e824 */ /* 0x000fe200008e06a5 */
[----:B------:R-:W-:-:S04]  /*5d20*/  @!P5 IADD3 R11, P1, R15, R166, RZ ;  /* 0x000000a60f0bd210 */ /* 0x000fc80007f3e0ff */
[----:B------:R-:W-:Y:S01]  /*5d30*/  @!P6 LEA.HI.X R51, R13, c[0x0][0x16c], R8, 0x1, P2 ;  /* 0x00005b000d33ea11 */ /* 0x000fe200010f0c08 */
[C-C-:B------:R-:W-:Y:S01]  /*5d40*/  @!P5 IMAD.X R8, R14.reuse, 0x1, R165.reuse, P1 ;  /* 0x000000010e08d824 */ /* 0x140fe200008e06a5 */
[----:B------:R-:W-:Y:S02]  /*5d50*/  @!P5 LEA R42, P2, R11, c[0x0][0x168], 0x1 ;  /* 0x00005a000b2ada11 */ /* 0x000fe400078408ff */
[-C--:B------:R-:W-:Y:S01]  /*5d60*/  @!P4 IADD3 R13, P1, R15, R166.reuse, RZ ;  /* 0x000000a60f0dc210 */ /* 0x080fe20007f3e0ff */
[----:B------:R-:W-:Y:S01]  /*5d70*/  @!PT LDS RZ, [RZ] ;  /* 0x00000000fffff984 */ /* 0x000fe20000000800 */
[----:B------:R-:W-:Y:S01]  /*5d80*/  @!PT LDS RZ, [RZ] ;  /* 0x00000000fffff984 */ /* 0x000fe20000000800 */
[----:B------:R-:W-:Y:S01]  /*5d90*/  @!PT LDS RZ, [RZ] ;  /* 0x00000000fffff984 */ /* 0x000fe20000000800 */
[----:B------:R2:W-:Y:S01]  /*5da0*/  @!P6 LDGSTS.E.BYPASS.LTC128B.128 [R246+0x8000], [R50.64] ;  /* 0x0800000032f6efae */ /* 0x0005e2000b901d60 */
[----:B------:R-:W-:Y:S02]  /*5db0*/  @!P5 LEA.HI.X R43, R11, c[0x0][0x16c], R8, 0x1, P2 ;  /* 0x00005b000b2bda11 */ /* 0x000fe400010f0c08 */
        /* <DEDUP_REMOVED lines=15> */
[-C--:B------:R-:W-:Y:S01]  /*5eb0*/  @!P6 IADD3 R19, P1, R13, R166.reuse, RZ ;  /* 0x000000a60d13e210 */ /* 0x080fe20007f3e0ff */
[----:B------:R-:W-:Y:S01]  /*5ec0*/  @!PT LDS RZ, [RZ] ;  /* 0x00000000fffff984 */ /* 0x000fe20000000800 */
[----:B------:R-:W-:Y:S01]  /*5ed0*/  @!PT LDS RZ, [RZ] ;  /* 0x00000000fffff984 */ /* 0x000fe20000000800 */
[----:B------:R-:W-:Y:S01]  /*5ee0*/  @!PT LDS RZ, [RZ] ;  /* 0x00000000fffff984 */ /* 0x000fe20000000800 */
[----:B------:R2:W-:Y:S03]  /*5ef0*/  @!P4 LDGSTS.E.BYPASS.LTC128B.128 [R246+0xc000], [R40.64+0x100] ;  /* 0x0c00010028f6cfae */ /* 0x0005e6000b901d60 */
[----:B------:R-:W-:Y:S01]  /*5f00*/  @!P6 LEA R46, P2, R19, c[0x0][0x168], 0x1 ;  /* 0x00005a00132eea11 */ /* 0x000fe200078408ff */
[C-C-:B------:R-:W-:Y:S01]  /*5f10*/  @!P6 IMAD.X R8, R12.reuse, 0x1, R165.reuse, P1 ;  /* 0x000000010c08e824 */ /* 0x140fe200008e06a5 */
        /* <DEDUP_REMOVED lines=13> */
[C-C-:B------:R-:W-:Y:S01]  /*5ff0*/  @!P4 IMAD.X R8, R12.reuse, 0x1, R165.reuse, P1 ;  /* 0x000000010c08c824 */ /* 0x140fe200008e06a5 */
[----:B------:R-:W-:Y:S01]  /*6000*/  @!P3 IADD3 R11, P1, R13, R166, RZ ;  /* 0x000000a60d0bb210 */ /* 0x000fe20007f3e0ff */
        /* <DEDUP_REMOVED lines=15> */
[-C--:B------:R-:W-:Y:S01]  /*6100*/  @!P6 IADD3 R11, P1, R13, R166.reuse, RZ ;  /* 0x000000a60d0be210 */ /* 0x080fe20007f3e0ff */
[----:B------:R2:W-:Y:S03]  /*6110*/  @P4 STS.128 [R246+0xc800], RZ ;  /* 0x00c800fff6004388 */ /* 0x0005e60000000c00 */
[----:B------:R-:W-:Y:S01]  /*6120*/  @!P6 LEA R44, P2, R11, c[0x0][0x168], 0x1 ;  /* 0x00005a000b2cea11 */ /* 0x000fe200078408ff */
[C-C-:B------:R-:W-:Y:S01]  /*6130*/  @!P6 IMAD.X R8, R12.reuse, 0x1, R165.reuse, P1 ;  /* 0x000000010c08e824 */ /* 0x140fe200008e06a5 */
[-C--:B------:R-:W-:Y:S01]  /*6140*/  @!P5 IADD3 R19, P1, R13, R166.reuse, RZ ;  /* 0x000000a60d13d210 */ /* 0x080fe20007f3e0ff */
[----:B------:R-:W-:Y:S01]  /*6150*/  @!PT LDS RZ, [RZ] ;  /* 0x00000000fffff984 */ /* 0x000fe20000000800 */
[----:B------:R-:W-:Y:S01]  /*6160*/  @!PT LDS RZ, [RZ] ;  /* 0x00000000fffff984 */ /* 0x000fe20000000800 */
[----:B------:R-:W-:Y:S01]  /*6170*/  @!PT LDS RZ, [RZ] ;  /* 0x00000000fffff984 */ /* 0x000fe20000000800 */
[----:B------:R2:W-:Y:S03]  /*6180*/  @!P4 LDGSTS.E.BYPASS.LTC128B.128 [R246+0xc800], [R30.64+0x100] ;  /* 0x0c8001001ef6cfae */ /* 0x0005e6000b901d60 */
[----:B------:R-:W-:Y:S01]  /*6190*/  @!P6 LEA.HI.X R45, R11, c[0x0][0x16c], R8, 0x1, P2 ;  /* 0x00005b000b2dea11 */ /* 0x000fe200010f0c08 */
[----:B------:R-:W-:Y:S01]  /*61a0*/  @!P5 IMAD.X R8, R12, 0x1, R165, P1 ;  /* 0x000000010c08d824 */ /* 0x000fe200008e06a5 */
[----:B------:R-:W-:Y:S01]  /*61b0*/  @!P4 IADD3 R11, P1, R13, R166, RZ ;  /* 0x000000a60d0bc210 */ /* 0x000fe20007f3e0ff */
[----:B------:R2:W-:Y:S01]  /*61c0*/  @P3 STS.128 [R246+0xe800], RZ ;  /* 0x00e800fff6003388 */ /* 0x0005e20000000c00 */
[----:B------:R-:W-:-:S03]  /*61d0*/  @!P5 LEA R18, P2, R19, c[0x0][0x168], 0x1 ;  /* 0x00005a001312da11 */ /* 0x000fc600078408ff */
[C-C-:B------:R-:W-:Y:S01]  /*61e0*/  @!P4 IMAD.X R10, R12.reuse, 0x1, R165.reuse, P1 ;  /* 0x000000010c0ac824 */ /* 0x140fe200008e06a5 */
[----:B------:R-:W-:Y:S01]  /*61f0*/  @!P5 LEA.HI.X R19, R19, c[0x0][0x16c], R8, 0x1, P2 ;  /* 0x00005b001313da11 */ /* 0x000fe200010f0c08 */
[----:B------:R-:W-:Y:S01]  /*6200*/  @!PT LDS RZ, [RZ] ;  /* 0x00000000fffff984 */ /* 0x000fe20000000800 */
[----:B------:R-:W-:Y:S01]  /*6210*/  @!PT LDS RZ, [RZ] ;  /* 0x00000000fffff984 */ /* 0x000fe20000000800 */
[----:B------:R-:W-:Y:S01]  /*6220*/  @!PT LDS RZ, [RZ] ;  /* 0x00000000fffff984 */ /* 0x000fe20000000800 */
[----:B------:R2:W-:Y:S01]  /*6230*/  @!P3 LDGSTS.E.BYPASS.LTC128B.128 [R246+0xe800], [R28.64+0x180] ;  /* 0x0e8001801cf6bfae */ /* 0x0005e2000b901d60 */
[----:B------:R-:W-:Y:S02]  /*6240*/  @!P4 LEA R52, P2, R11, c[0x0][0x168], 0x1 ;  /* 0x00005a000b34ca11 */ /* 0x000fe400078408ff */
[----:B------:R-:W-:Y:S01]  /*6250*/  @!P3 IADD3 R8, P1, R13, R166, RZ ;  /* 0x000000a60d08b210 */ /* 0x000fe20007f3e0ff */
[----:B------:R2:W-:Y:S01]  /*6260*/  @P6 STS.128 [R246+0x9000], RZ ;  /* 0x009000fff6006388 */ /* 0x0005e20000000c00 */
[----:B------:R-:W-:Y:S02]  /*6270*/  @!P4 LEA.HI.X R53, R11, c[0x0][0x16c], R10, 0x1, P2 ;  /* 0x00005b000b35ca11 */ /* 0x000fe400010f0c0a */
[----:B------:R-:W-:Y:S01]  /*6280*/  IADD3 R13, P2, R13, UR24, RZ ;  /* 0x000000180d0d7c10 */ /* 0x000fe2000ff5e0ff */
[----:B------:R-:W-:Y:S01]  /*6290*/  @!P3 IMAD.X R11, R12, 0x1, R165, P1 ;  /* 0x000000010c0bb824 */ /* 0x000fe200008e06a5 */
[----:B------:R-:W-:Y:S01]  /*62a0*/  @!P3 LEA R54, P1, R8, c[0x0][0x168], 0x1 ;  /* 0x00005a000836ba11 */ /* 0x000fe200078208ff */
[----:B------:R-:W-:Y:S01]  /*62b0*/  @!PT LDS RZ, [RZ] ;  /* 0x00000000fffff984 */ /* 0x000fe20000000800 */
[----:B------:R-:W-:Y:S01]  /*62c0*/  @!PT LDS RZ, [RZ] ;  /* 0x00000000fffff984 */ /* 0x000fe20000000800 */
[----:B------:R-:W-:Y:S01]  /*62d0*/  @!PT LDS RZ, [RZ] ;  /* 0x00000000fffff984 */ /* 0x000fe20000000800 */
[----:B------:R2:W-:Y:S01]  /*62e0*/  @!P6 LDGSTS.E.BYPASS.LTC128B.128 [R246+0x9000], [R44.64] ;  /* 0x090000002cf6efae */ /* 0x0005e2000b901d60 */
[----:B------:R-:W-:-:S02]  /*62f0*/  IADD3.X R12, R12, UR23, RZ, P2, !PT ;  /* 0x000000170c0c7c10 */ /* 0x000fc400097fe4ff */
[----:B------:R-:W-:Y:S01]  /*6300*/  @!P3 LEA.HI.X R55, R8, c[0x0][0x16c], R11, 0x1, P1 ;  /* 0x00005b000837ba11 */ /* 0x000fe200008f0c0b */
[----:B------:R2:W-:Y:S01]  /*6310*/  @P5 STS.128 [R246+0xb000], RZ ;  /* 0x00b000fff6005388 */ /* 0x0005e20000000c00 */
[----:B------:R-:W-:-:S03]  /*6320*/  @!P6 IADD3 R23, P1, R13, R166, RZ ;  /* 0x000000a60d17e210 */ /* 0x000fc60007f3e0ff */
[----:B------:R-:W-:Y:S01]  /*6330*/  @!PT LDS RZ, [RZ] ;  /* 0x00000000fffff984 */ /* 0x000fe20000000800 */
[----:B------:R-:W-:Y:S01]  /*6340*/  @!PT LDS RZ, [RZ] ;  /* 0x00000000fffff984 */ /* 0x000fe20000000800 */
[----:B------:R-:W-:Y:S01]  /*6350*/  @!PT LDS RZ, [RZ] ;  /* 0x00000000fffff984 */ /* 0x000fe20000000800 */
[----:B------:R2:W-:Y:S01]  /*6360*/  @!P5 LDGSTS.E.BYPASS.LTC128B.128 [R246+0xb000], [R18.64+0x80] ;  /* 0x0b00008012f6dfae */ /* 0x0005e2000b901d60 */
        /* <DEDUP_REMOVED lines=40> */
[----:B--2---:R-:W-:-:S04]  /*65f0*/  LEA R10, P1, R13, c[0x0][0x168], 0x1 ;  /* 0x00005a000d0a7a11 */ /* 0x004fc800078208ff */
[----:B------:R-:W-:-:S05]  /*6600*/  LEA.HI.X R11, R13, c[0x0][0x16c], R12, 0x1, P1 ;  /* 0x00005b000d0b7a11 */ /* 0x000fca00008f0c0c */
[----:B------:R-:W-:Y:S01]  /*6610*/  @!PT LDS RZ, [RZ] ;  /* 0x00000000fffff984 */ /* 0x000fe20000000800 */
[----:B------:R-:W-:Y:S01]  /*6620*/  @!PT LDS RZ, [RZ] ;  /* 0x00000000fffff984 */ /* 0x000fe20000000800 */
[----:B------:R-:W-:Y:S01]  /*6630*/  @!PT LDS RZ, [RZ] ;  /* 0x00000000fffff984 */ /* 0x000fe20000000800 */
[----:B------:R2:W-:Y:S04]  /*6640*/  LDGSTS.E.BYPASS.LTC128B.128 [R246+0xf800], [R10.64+0x180] ;  /* 0x0f8001800af67fae */ /* 0x0005e8000b901d60 */
.L_x_785:
[----:B------:R-:W-:Y:S05]  /*6650*/  BSYNC B0 ;  /* 0x0000000000007941 */ /* 0x000fea0003800000 */
.L_x_784:
[----:B------:R-:W0:Y:S01]  /*6660*/  LDGDEPBAR ;  /* 0x00000000000079af */ /* 0x000e220000000000 */
[----:B------:R-:W-:-:S04]  /*6670*/  IADD3 R166, P1, R15, R166, RZ ;  /* 0x000000a60fa67210 */ /* 0x000fc80007f3e0ff */
[----:B------:R-:W-:Y:S02]  /*6680*/  IADD3.X R165, R14, R165, RZ, P1, !PT ;  /* 0x000000a50ea57210 */ /* 0x000fe40000ffe4ff */
.L_x_781:
[----:B--234-:R-:W-:Y:S01]  /*6690*/  IADD3 R13, R167, UR12, RZ ;  /* 0x0000000ca70d7c10 */ /* 0x01cfe2000fffe0ff */
[----:B------:R-:W-:-:S03]  /*66a0*/  IMAD.SHL.U32 R236, R0, 0x2, RZ ;  /* 0x0000000200ec7824 */ /* 0x000fc600078e00ff */
[----:B------:R-:W-:Y:S01]  /*66b0*/  IADD3 R11, R13, 0x1, RZ ;  /* 0x000000010d0b7810 */ /* 0x000fe20007ffe0ff */
[----:B------:R-:W-:Y:S01]  /*66c0*/  IMAD R234, R7, 0x2, R236 ;  /* 0x0000000207ea7824 */ /* 0x000fe200078e02ec */
[----:B------:R-:W-:Y:S01]  /*66d0*/  IADD3 R15, R13, 0x8, RZ ;  /* 0x000000080d0f7810 */ /* 0x000fe20007ffe0ff */
[----:B------:R-:W-:Y:S01]  /*66e0*/  LDSM.16.MT88.4 R156, [R236+0x10000] ;  /* 0x01000000ec9c783b */ /* 0x000fe20000004200 */
[----:B------:R-:W-:Y:S01]  /*66f0*/  ISETP.GE.AND P5, PT, R11, R200, PT ;  /* 0x000000c80b00720c */ /* 0x000fe20003fa6270 */
[----:B------:R-:W-:Y:S01]  /*6700*/  IMAD R232, R5, 0x2, R234 ;  /* 0x0000000205e87824 */ /* 0x000fe200078e02ea */
[----:B------:R-:W-:Y:S01]  /*6710*/  ISETP.GE.AND P2, PT, R11, R2, PT ;  /* 0x000000020b00720c */ /* 0x000fe20003f46270 */
[----:B------:R-:W-:Y:S01]  /*6720*/  IMAD R233, R5, 0x2, R236 ;  /* 0x0000000205e97824 */ /* 0x000fe200078e02ec */
[----:B------:R-:W-:Y:S01]  /*6730*/  IADD3 R11, R13, 0x9, RZ ;  /* 0x000000090d0b7810 */ /* 0x000fe20007ffe0ff */
[----:B------:R-:W-:Y:S01]  /*6740*/  LDSM.16.MT88.4 R148, [R234+0x10000] ;  /* 0x01000000ea94783b */ /* 0x000fe20000004200 */
[----:B------:R-:W-:-:S02]  /*6750*/  ISETP.GE.AND P6, PT, R15, R200, PT ;  /* 0x000000c80f00720c */ /* 0x000fc40003fc6270 */
[C---:B------:R-:W-:Y:S01]  /*6760*/  ISETP.GE.AND P4, PT, R11.reuse, R200, PT ;  /* 0x000000c80b00720c */ /* 0x040fe20003f86270 */
[----:B------:R-:W-:Y:S01]  /*6770*/  LDSM.16.MT88.4 R132, [R232+0x10000] ;  /* 0x01000000e884783b */ /* 0x000fe20000004200 */
[-C--:B------:R-:W-:Y:S02]  /*6780*/  ISETP.GE.AND P3, PT, R11, R2.reuse, PT ;  /* 0x000000020b00720c */ /* 0x080fe40003f66270 */
[----:B------:R-:W-:Y:S01]  /*6790*/  IADD3 R11, R13, 0x11, RZ ;  /* 0x000000110d0b7810 */ /* 0x000fe20007ffe0ff */
[----:B------:R-:W-:Y:S01]  /*67a0*/  LDSM.16.MT88.4 R140, [R233+0x10000] ;  /* 0x01000000e98c783b */ /* 0x000fe20000004200 */
[----:B------:R-:W-:Y:S02]  /*67b0*/  ISETP.GE.AND P1, PT, R15, R2, PT ;  /* 0x000000020f00720c */ /* 0x000fe40003f26270 */
[----:B------:R-:W-:Y:S01]  /*67c0*/  IADD3 R15, R13, 0x10, RZ ;  /* 0x000000100d0f7810 */ /* 0x000fe20007ffe0ff */
[----:B------:R-:W-:Y:S01]  /*67d0*/  LDSM.16.MT88.4 R40, [R236+0x12000] ;  /* 0x01200000ec28783b */ /* 0x000fe20000004200 */
[----:B------:R-:W-:-:S02]  /*67e0*/  FSEL R48, R48, -INF , !P6 ;  /* 0xff80000030307808 */ /* 0x000fc40007000000 */
[-C--:B------:R-:W-:Y:S01]  /*67f0*/  ISETP.GE.AND P6, PT, R11, R200.reuse, PT ;  /* 0x000000c80b00720c */ /* 0x080fe20003fc6270 */
[----:B------:R-:W-:Y:S01]  /*6800*/  LDSM.16.MT88.4 R56, [R233+0x12000] ;  /* 0x01200000e938783b */ /* 0x000fe20000004200 */
[----:B------:R-:W-:Y:S02]  /*6810*/  FSEL R36, R6, -INF , !P5 ;  /* 0xff80000006247808 */ /* 0x000fe40006800000 */
[----:B------:R-:W-:Y:S01]  /*6820*/  FSEL R30, R25, -INF , !P2 ;  /* 0xff800000191e7808 */ /* 0x000fe20005000000 */
[----:B-1----:R-:W-:Y:S01]  /*6830*/  LDSM.16.MT88.4 R64, [R232+0x12000] ;  /* 0x01200000e840783b */ /* 0x002fe20000004200 */
[----:B------:R-:W-:Y:S02]  /*6840*/  FSEL R28, R26, -INF , !P1 ;  /* 0xff8000001a1c7808 */ /* 0x000fe40004800000 */
[C---:B------:R-:W-:Y:S01]  /*6850*/  ISETP.GE.AND P5, PT, R15.reuse, R200, PT ;  /* 0x000000c80f00720c */ /* 0x040fe20003fa6270 */
[----:B------:R-:W-:Y:S01]  /*6860*/  LDSM.16.MT88.4 R72, [R236+0x14000] ;  /* 0x01400000ec48783b */ /* 0x000fe20000004200 */
[----:B------:R-:W-:-:S02]  /*6870*/  ISETP.GE.AND P2, PT, R15, R2, PT ;  /* 0x000000020f00720c */ /* 0x000fc40003f46270 */
[----:B------:R-:W-:Y:S01]  /*6880*/  ISETP.GE.AND P1, PT, R11, R2, PT ;  /* 0x000000020b00720c */ /* 0x000fe20003f26270 */
[----:B------:R-:W-:Y:S01]  /*6890*/  LDSM.16.MT88.4 R80, [R234+0x14000] ;  /* 0x01400000ea50783b */ /* 0x000fe20000004200 */
[----:B------:R-:W-:Y:S02]  /*68a0*/  IADD3 R11, R13, 0x19, RZ ;  /* 0x000000190d0b7810 */ /* 0x000fe40007ffe0ff */
[----:B------:R-:W-:Y:S01]  /*68b0*/  FSEL R6, R33, -INF , !P6 ;  /* 0xff80000021067808 */ /* 0x000fe20007000000 */
[----:B------:R-:W-:Y:S01]  /*68c0*/  LDSM.16.MT88.4 R88, [R233+0x14000] ;  /* 0x01400000e958783b */ /* 0x000fe20000004200 */
[C---:B------:R-:W-:Y:S02]  /*68d0*/  IADD3 R19, R13.reuse, 0x20, RZ ;  /* 0x000000200d137810 */ /* 0x040fe40007ffe0ff */
[----:B------:R-:W-:Y:S01]  /*68e0*/  ISETP.GE.AND P6, PT, R13, R200, PT ;  /* 0x000000c80d00720c */ /* 0x000fe20003fc6270 */
[----:B------:R-:W-:Y:S01]  /*68f0*/  LDSM.16.MT88.4 R96, [R232+0x14000] ;  /* 0x01400000e860783b */ /* 0x000fe20000004200 */
[----:B------:R-:W-:-:S02]  /*6900*/  FSEL R18, R32, -INF , !P5 ;  /* 0xff80000020127808 */ /* 0x000fc40006800000 */
[----:B------:R-:W-:Y:S01]  /*6910*/  FSEL R8, R20, -INF , !P2 ;  /* 0xff80000014087808 */ /* 0x000fe20005000000 */
[----:B------:R-:W-:Y:S01]  /*6920*/  LDSM.16.MT88.4 R104, [R236+0x16000] ;  /* 0x01600000ec68783b */ /* 0x000fe20000004200 */
[C---:B------:R-:W-:Y:S02]  /*6930*/  ISETP.GE.AND P5, PT, R11.reuse, R200, PT ;  /* 0x000000c80b00720c */ /* 0x040fe40003fa6270 */
[----:B------:R-:W-:Y:S01]  /*6940*/  ISETP.GE.AND P2, PT, R11, R2, PT ;  /* 0x000000020b00720c */ /* 0x000fe20003f46270 */
[----:B------:R-:W-:Y:S01]  /*6950*/  LDSM.16.MT88.4 R112, [R234+0x16000] ;  /* 0x01600000ea70783b */ /* 0x000fe20000004200 */
[----:B------:R-:W-:Y:S02]  /*6960*/  FSEL R16, R21, -INF , !P1 ;  /* 0xff80000015107808 */ /* 0x000fe40004800000 */
[----:B------:R-:W-:Y:S01]  /*6970*/  ISETP.GE.AND P1, PT, R19, R200, PT ;  /* 0x000000c81300720c */ /* 0x000fe20003f26270 */
[----:B------:R-:W-:Y:S01]  /*6980*/  LDSM.16.MT88.4 R120, [R233+0x16000] ;  /* 0x01600000e978783b */ /* 0x000fe20000004200 */
[----:B------:R-:W-:-:S02]  /*6990*/  FSEL R11, R4, -INF , !P6 ;  /* 0xff800000040b7808 */ /* 0x000fc40007000000 */
[----:B------:R-:W-:Y:S02]  /*69a0*/  FSEL R186, R186, -INF , !P1 ;  /* 0xff800000baba7808 */ /* 0x000fe40004800000 */
[----:B------:R-:W-:Y:S02]  /*69b0*/  FMNMX.FTZ R21, R11, R36, !PT ;  /* 0x000000240b157209 */ /* 0x000fe40007810000 */
[----:B------:R-:W-:Y:S02]  /*69c0*/  ISETP.GE.AND P1, PT, R13, R2, PT ;  /* 0x000000020d00720c */ /* 0x000fe40003f26270 */
[----:B------:R-:W-:Y:S02]  /*69d0*/  FSEL R38, R49, -INF , !P4 ;  /* 0xff80000031267808 */ /* 0x000fe40006000000 */
[----:B------:R-:W-:Y:S02]  /*69e0*/  FMNMX.FTZ R21, R48, R21, !PT ;  /* 0x0000001530157209 */ /* 0x000fe40007810000 */
[----:B------:R-:W-:-:S02]  /*69f0*/  FSEL R24, R24, -INF , !P1 ;  /* 0xff80000018187808 */ /* 0x000fc40004800000 */
[----:B------:R-:W-:Y:S02]  /*6a00*/  FMNMX.FTZ R23, R38, R21, !PT ;  /* 0x0000001526177209 */ /* 0x000fe40007810000 */
[----:B------:R-:W-:Y:S02]  /*6a10*/  FMNMX.FTZ R21, R24, R30, !PT ;  /* 0x0000001e18157209 */ /* 0x000fe40007810000 */
[----:B------:R-:W-:Y:S02]  /*6a20*/  IADD3 R15, R13, 0x18, RZ ;  /* 0x000000180d0f7810 */ /* 0x000fe40007ffe0ff */
[----:B------:R-:W-:Y:S02]  /*6a30*/  FSEL R26, R27, -INF , !P3 ;  /* 0xff8000001b1a7808 */ /* 0x000fe40005800000 */
[----:B------:R-:W-:Y:S02]  /*6a40*/  FMNMX.FTZ R21, R28, R21, !PT ;  /* 0x000000151c157209 */ /* 0x000fe40007810000 */
[----:B------:R-:W-:-:S02]  /*6a50*/  ISETP.GE.AND P4, PT, R15, R200, PT ;  /* 0x000000c80f00720c */ /* 0x000fc40003f86270 */
[----:B------:R-:W-:Y:S02]  /*6a60*/  FMNMX.FTZ R23, R18, R23, !PT ;  /* 0x0000001712177209 */ /* 0x000fe40007810000 */
[----:B------:R-:W-:Y:S02]  /*6a70*/  FMNMX.FTZ R21, R26, R21, !PT ;  /* 0x000000151a157209 */ /* 0x000fe40007810000 */
[----:B------:R-:W-:Y:S02]  /*6a80*/  FSEL R4, R35, -INF , !P4 ;  /* 0xff80000023047808 */ /* 0x000fe40006000000 */
[----:B------:R-:W-:Y:S02]  /*6a90*/  FMNMX.FTZ R23, R6, R23, !PT ;  /* 0x0000001706177209 */ /* 0x000fe40007810000 */
[----:B------:R-:W-:Y:S02]  /*6aa0*/  ISETP.GE.AND P3, PT, R15, R2, PT ;  /* 0x000000020f00720c */ /* 0x000fe40003f66270 */
[----:B------:R-:W-:-:S02]  /*6ab0*/  FMNMX.FTZ R21, R8, R21, !PT ;  /* 0x0000001508157209 */ /* 0x000fc40007810000 */
[----:B------:R-:W-:Y:S02]  /*6ac0*/  IADD3 R15, R13, 0x21, RZ ;  /* 0x000000210d0f7810 */ /* 0x000fe40007ffe0ff */
[----:B------:R-:W-:Y:S02]  /*6ad0*/  FSEL R10, R34, -INF , !P5 ;  /* 0xff800000220a7808 */ /* 0x000fe40006800000 */
[----:B------:R-:W-:Y:S02]  /*6ae0*/  FMNMX.FTZ R23, R4, R23, !PT ;  /* 0x0000001704177209 */ /* 0x000fe40007810000 */
[----:B------:R-:W-:Y:S02]  /*6af0*/  FSEL R14, R22, -INF , !P3 ;  /* 0xff800000160e7808 */ /* 0x000fe40005800000 */
[----:B------:R-:W-:Y:S02]  /*6b00*/  FMNMX.FTZ R21, R16, R21, !PT ;  /* 0x0000001510157209 */ /* 0x000fe40007810000 */
[----:B------:R-:W-:-:S02]  /*6b10*/  ISETP.GE.AND P4, PT, R19, R2, PT ;  /* 0x000000021300720c */ /* 0x000fc40003f86270 */
[----:B------:R-:W-:Y:S02]  /*6b20*/  IADD3 R19, R13, 0x28, RZ ;  /* 0x000000280d137810 */ /* 0x000fe40007ffe0ff */
[----:B------:R-:W-:Y:S02]  /*6b30*/  ISETP.GE.AND P6, PT, R15, R200, PT ;  /* 0x000000c80f00720c */ /* 0x000fe40003fc6270 */
[----:B------:R-:W-:Y:S02]  /*6b40*/  FMNMX.FTZ R23, R10, R23, !PT ;  /* 0x000000170a177209 */ /* 0x000fe40007810000 */
[----:B------:R-:W-:Y:S02]  /*6b50*/  FSEL R12, R17, -INF , !P2 ;  /* 0xff800000110c7808 */ /* 0x000fe40005000000 */
[----:B------:R-:W-:Y:S02]  /*6b60*/  FMNMX.FTZ R21, R14, R21, !PT ;  /* 0x000000150e157209 */ /* 0x000fe40007810000 */
[----:B------:R-:W-:-:S02]  /*6b70*/  ISETP.GE.AND P3, PT, R15, R2, PT ;  /* 0x000000020f00720c */ /* 0x000fc40003f66270 */
[----:B------:R-:W-:Y:S02]  /*6b80*/  ISETP.GE.AND P5, PT, R19, R200, PT ;  /* 0x000000c81300720c */ /* 0x000fe40003fa6270 */
[----:B------:R-:W-:Y:S02]  /*6b90*/  IADD3 R15, R13, 0x29, RZ ;  /* 0x000000290d0f7810 */ /* 0x000fe40007ffe0ff */
[----:B------:R-:W-:Y:S02]  /*6ba0*/  FSEL R250, R250, -INF , !P6 ;  /* 0xff800000fafa7808 */ /* 0x000fe40007000000 */
[----:B------:R-:W-:Y:S02]  /*6bb0*/  FMNMX.FTZ R23, R186, R23, !PT ;  /* 0x00000017ba177209 */ /* 0x000fe40007810000 */
[----:B------:R-:W-:Y:S02]  /*6bc0*/  FSEL R212, R212, -INF , !P4 ;  /* 0xff800000d4d47808 */ /* 0x000fe40006000000 */
[----:B------:R-:W-:-:S02]  /*6bd0*/  FMNMX.FTZ R21, R12, R21, !PT ;  /* 0x000000150c157209 */ /* 0x000fc40007810000 */
[----:B------:R-:W-:Y:S02]  /*6be0*/  ISETP.GE.AND P2, PT, R19, R2, PT ;  /* 0x000000021300720c */ /* 0x000fe40003f46270 */
[----:B------:R-:W-:Y:S02]  /*6bf0*/  ISETP.GE.AND P4, PT, R15, R200, PT ;  /* 0x000000c80f00720c */ /* 0x000fe40003f86270 */
[----:B------:R-:W-:Y:S02]  /*6c00*/  IADD3 R19, R13, 0x30, RZ ;  /* 0x000000300d137810 */ /* 0x000fe40007ffe0ff */
[----:B------:R-:W-:Y:S02]  /*6c10*/  FSEL R188, R188, -INF , !P5 ;  /* 0xff800000bcbc7808 */ /* 0x000fe40006800000 */
[----:B------:R-:W-:Y:S02]  /*6c20*/  FMNMX.FTZ R23, R250, R23, !PT ;  /* 0x00000017fa177209 */ /* 0x000fe40007810000 */
[----:B------:R-:W-:-:S02]  /*6c30*/  FSEL R196, R196, -INF , !P3 ;  /* 0xff800000c4c47808 */ /* 0x000fc40005800000 */
[----:B------:R-:W-:Y:S02]  /*6c40*/  FMNMX.FTZ R21, R212, R21, !PT ;  /* 0x00000015d4157209 */ /* 0x000fe40007810000 */
[----:B------:R-:W-:Y:S02]  /*6c50*/  IADD3 R17, R13, 0x31, RZ ;  /* 0x000000310d117810 */ /* 0x000fe40007ffe0ff */
[----:B------:R-:W-:Y:S02]  /*6c60*/  ISETP.GE.AND P6, PT, R19, R200, PT ;  /* 0x000000c81300720c */ /* 0x000fe40003fc6270 */
[----:B------:R-:W-:Y:S02]  /*6c70*/  FSEL R214, R214, -INF , !P4 ;  /* 0xff800000d6d67808 */ /* 0x000fe40006000000 */
[----:B------:R-:W-:Y:S02]  /*6c80*/  FMNMX.FTZ R23, R188, R23, !PT ;  /* 0x00000017bc177209 */ /* 0x000fe40007810000 */
[----:B------:R-:W-:-:S02]  /*6c90*/  ISETP.GE.AND P1, PT, R15, R2, PT ;  /* 0x000000020f00720c */ /* 0x000fc40003f26270 */
[----:B------:R-:W-:Y:S02]  /*6ca0*/  FSEL R210, R210, -INF , !P2 ;  /* 0xff800000d2d27808 */ /* 0x000fe40005000000 */
[----:B------:R-:W-:Y:S02]  /*6cb0*/  FMNMX.FTZ R21, R196, R21, !PT ;  /* 0x00000015c4157209 */ /* 0x000fe40007810000 */
[----:B------:R-:W-:Y:S02]  /*6cc0*/  IADD3 R15, R13, 0x38, RZ ;  /* 0x000000380d0f7810 */ /* 0x000fe40007ffe0ff */
[----:B------:R-:W-:Y:S02]  /*6cd0*/  ISETP.GE.AND P5, PT, R17, R200, PT ;  /* 0x000000c81100720c */ /* 0x000fe40003fa6270 */
[----:B------:R-:W-:Y:S02]  /*6ce0*/  FSEL R208, R208, -INF , !P6 ;  /* 0xff800000d0d07808 */ /* 0x000fe40007000000 */
[----:B------:R-:W-:-:S02]  /*6cf0*/  FMNMX.FTZ R23, R214, R23, !PT ;  /* 0x00000017d6177209 */ /* 0x000fc40007810000 */
[----:B------:R-:W-:Y:S02]  /*6d00*/  ISETP.GE.AND P2, PT, R19, R2, PT ;  /* 0x000000021300720c */ /* 0x000fe40003f46270 */
[----:B------:R-:W-:Y:S02]  /*6d10*/  FSEL R202, R202, -INF , !P1 ;  /* 0xff800000caca7808 */ /* 0x000fe40004800000 */
[----:B------:R-:W-:Y:S02]  /*6d20*/  FMNMX.FTZ R21, R210, R21, !PT ;  /* 0x00000015d2157209 */ /* 0x000fe40007810000 */
[----:B------:R-:W-:Y:S02]  /*6d30*/  IADD3 R13, R13, 0x39, RZ ;  /* 0x000000390d0d7810 */ /* 0x000fe40007ffe0ff */
[----:B------:R-:W-:Y:S02]  /*6d40*/  ISETP.GE.AND P4, PT, R15, R200, PT ;  /* 0x000000c80f00720c */ /* 0x000fe40003f86270 */
[----:B------:R-:W-:-:S02]  /*6d50*/  FSEL R206, R206, -INF , !P5 ;  /* 0xff800000cece7808 */ /* 0x000fc40006800000 */
[----:B------:R-:W-:Y:S02]  /*6d60*/  FMNMX.FTZ R23, R208, R23, !PT ;  /* 0x00000017d0177209 */ /* 0x000fe40007810000 */
[----:B------:R-:W-:Y:S02]  /*6d70*/  ISETP.GE.AND P1, PT, R17, R2, PT ;  /* 0x000000021100720c */ /* 0x000fe40003f26270 */
[----:B------:R-:W-:Y:S02]  /*6d80*/  FSEL R32, R9, -INF , !P2 ;  /* 0xff80000009207808 */ /* 0x000fe40005000000 */
[----:B------:R-:W-:Y:S02]  /*6d90*/  FMNMX.FTZ R21, R202, R21, !PT ;  /* 0x00000015ca157209 */ /* 0x000fe40007810000 */
[----:B------:R-:W-:Y:S02]  /*6da0*/  ISETP.GE.AND P6, PT, R13, R200, PT ;  /* 0x000000c80d00720c */ /* 0x000fe40003fc6270 */
[----:B------:R-:W-:-:S02]  /*6db0*/  FSEL R204, R204, -INF , !P4 ;  /* 0xff800000cccc7808 */ /* 0x000fc40006000000 */
[----:B------:R-:W-:Y:S02]  /*6dc0*/  FMNMX.FTZ R23, R206, R23, !PT ;  /* 0x00000017ce177209 */ /* 0x000fe40007810000 */
[----:B------:R-:W-:Y:S02]  /*6dd0*/  ISETP.GE.AND P2, PT, R15, R2, PT ;  /* 0x000000020f00720c */ /* 0x000fe40003f46270 */
[----:B------:R-:W-:Y:S02]  /*6de0*/  FSEL R198, R198, -INF , !P1 ;  /* 0xff800000c6c67808 */ /* 0x000fe40004800000 */
[----:B------:R-:W-:Y:S02]  /*6df0*/  FMNMX.FTZ R21, R32, R21, !PT ;  /* 0x0000001520157209 */ /* 0x000fe40007810000 */
[----:B------:R-:W-:Y:S02]  /*6e00*/  FSEL R34, R3, -INF , !P6 ;  /* 0xff80000003227808 */ /* 0x000fe40007000000 */
[----:B------:R-:W-:-:S02]  /*6e10*/  FMNMX.FTZ R3, R204, R23, !PT ;  /* 0x00000017cc037209 */ /* 0x000fc40007810000 */
[----:B------:R-:W-:Y:S02]  /*6e20*/  ISETP.GE.AND P1, PT, R13, R2, PT ;  /* 0x000000020d00720c */ /* 0x000fe40003f26270 */
[----:B------:R-:W-:Y:S02]  /*6e30*/  FSEL R192, R192, -INF , !P2 ;  /* 0xff800000c0c07808 */ /* 0x000fe40005000000 */
[----:B------:R-:W-:Y:S02]  /*6e40*/  FMNMX.FTZ R21, R198, R21, !PT ;  /* 0x00000015c6157209 */ /* 0x000fe40007810000 */
[----:B------:R-:W-:Y:S02]  /*6e50*/  FMNMX.FTZ R3, R34, R3, !PT ;  /* 0x0000000322037209 */ /* 0x000fe40007810000 */
[----:B------:R-:W-:Y:S02]  /*6e60*/  FSEL R190, R190, -INF , !P1 ;  /* 0xff800000bebe7808 */ /* 0x000fe40004800000 */
[----:B------:R-:W-:Y:S01]  /*6e70*/  FMNMX.FTZ R21, R192, R21, !PT ;  /* 0x00000015c0157209 */ /* 0x000fe20007810000 */
[----:B------:R-:W1:Y:S03]  /*6e80*/  SHFL.BFLY PT, R20, R3, 0x2, 0x1f ;  /* 0x0c401f0003147f89 */ /* 0x000e6600000e0000 */
[----:B------:R-:W-:-:S05]  /*6e90*/  FMNMX.FTZ R22, R190, R21, !PT ;  /* 0x00000015be167209 */ /* 0x000fca0007810000 */
[----:B------:R-:W2:Y:S01]  /*6ea0*/  SHFL.BFLY PT, R9, R22, 0x2, 0x1f ;  /* 0x0c401f0016097f89 */ /* 0x000ea200000e0000 */
[----:B-1----:R-:W-:-:S05]  /*6eb0*/  FMNMX.FTZ R13, R3, R20, !PT ;  /* 0x00000014030d7209 */ /* 0x002fca0007810000 */
[----:B------:R-:W1:Y:S01]  /*6ec0*/  SHFL.BFLY PT, R164, R13, 0x1, 0x1f ;  /* 0x0c201f000da47f89 */ /* 0x000e6200000e0000 */
[----:B--2---:R-:W-:-:S05]  /*6ed0*/  FMNMX.FTZ R20, R22, R9, !PT ;  /* 0x0000000916147209 */ /* 0x004fca0007810000 */
[----:B------:R-:W2:Y:S01]  /*6ee0*/  SHFL.BFLY PT, R3, R20, 0x1, 0x1f ;  /* 0x0c201f0014037f89 */ /* 0x000ea200000e0000 */
[----:B-1----:R-:W-:-:S04]  /*6ef0*/  FMNMX.FTZ R164, R13, R164, !PT ;  /* 0x000000a40da47209 */ /* 0x002fc80007810000 */
[C---:B------:R-:W-:Y:S01]  /*6f00*/  FSETP.NEU.FTZ.AND P1, PT, R164.reuse, -INF , PT ;  /* 0xff800000a400780b */ /* 0x040fe20003f3d000 */
[----:B------:R-:W-:Y:S01]  /*6f10*/  FMUL.FTZ R33, R164, c[0x0][0x23c] ;  /* 0x00008f00a4217a20 */ /* 0x000fe20000410000 */
[----:B--2---:R-:W-:-:S04]  /*6f20*/  FMNMX.FTZ R3, R20, R3, !PT ;  /* 0x0000000314037209 */ /* 0x004fc80007810000 */
[----:B------:R-:W-:Y:S01]  /*6f30*/  FSEL R33, R33, RZ, P1 ;  /* 0x000000ff21217208 */ /* 0x000fe20000800000 */
[----:B------:R-:W-:Y:S01]  /*6f40*/  LDSM.16.MT88.4 R20, [R234+0x12800] ;  /* 0x01280000ea14783b */ /* 0x000fe20000004200 */
[C---:B------:R-:W-:Y:S01]  /*6f50*/  FSETP.NEU.FTZ.AND P1, PT, R3.reuse, -INF , PT ;  /* 0xff8000000300780b */ /* 0x040fe20003f3d000 */
[----:B------:R-:W-:Y:S02]  /*6f60*/  FMUL.FTZ R189, R3, c[0x0][0x23c] ;  /* 0x00008f0003bd7a20 */ /* 0x000fe40000410000 */
[--C-:B------:R-:W-:Y:S02]  /*6f70*/  FFMA.FTZ R185, R11, c[0x0][0x23c], -R33.reuse ;  /* 0x00008f000bb97a23 */ /* 0x100fe40000010821 */
[--C-:B------:R-:W-:Y:S01]  /*6f80*/  FFMA.FTZ R184, R36, c[0x0][0x23c], -R33.reuse ;  /* 0x00008f0024b87a23 */ /* 0x100fe20000010821 */
[----:B------:R-:W-:Y:S01]  /*6f90*/  FSEL R189, R189, RZ, P1 ;  /* 0x000000ffbdbd7208 */ /* 0x000fe20000800000 */
[--C-:B------:R-:W-:Y:S01]  /*6fa0*/  FFMA.FTZ R181, R48, c[0x0][0x23c], -R33.reuse ;  /* 0x00008f0030b57a23 */ /* 0x100fe20000010821 */
[----:B------:R-:W-:Y:S01]  /*6fb0*/  LEA R252, P1, R166, c[0x0][0x168], 0x1 ;  /* 0x00005a00a6fc7a11 */ /* 0x000fe200078208ff */
[----:B------:R-:W-:Y:S01]  /*6fc0*/  FFMA.FTZ R180, R38, c[0x0][0x23c], -R33 ;  /* 0x00008f0026b47a23 */ /* 0x000fe20000010821 */
[----:B------:R-:W1:Y:S01]  /*6fd0*/  LDSM.16.MT88.4 R48, [R234+0x12000] ;  /* 0x01200000ea30783b */ /* 0x000e620000004200 */
[--C-:B------:R-:W-:Y:S01]  /*6fe0*/  FFMA.FTZ R179, R24, c[0x0][0x23c], -R189.reuse ;  /* 0x00008f0018b37a23 */ /* 0x100fe200000108bd */
[----:B------:R-:W-:Y:S01]  /*6ff0*/  MUFU.EX2 R185, R185 ;  /* 0x000000b900b97308 */ /* 0x000fe20000000800 */
[----:B------:R-:W-:Y:S01]  /*7000*/  FFMA.FTZ R182, R30, c[0x0][0x23c], -R189 ;  /* 0x00008f001eb67a23 */ /* 0x000fe200000108bd */
[----:B------:R-:W-:Y:S01]  /*7010*/  LEA.HI.X R251, R166, c[0x0][0x16c], R165, 0x1, P1 ;  /* 0x00005b00a6fb7a11 */ /* 0x000fe200008f0ca5 */
[----:B------:R-:W-:-:S02]  /*7020*/  FFMA.FTZ R183, R28, c[0x0][0x23c], -R189 ;  /* 0x00008f001cb77a23 */ /* 0x000fc400000108bd */
[----:B------:R-:W-:Y:S01]  /*7030*/  FFMA.FTZ R176, R26, c[0x0][0x23c], -R189 ;  /* 0x00008f001ab07a23 */ /* 0x000fe200000108bd */
[----:B------:R-:W-:Y:S01]  /*7040*/  LDSM.16.MT88.4 R28, [R234+0x10800] ;  /* 0x01080000ea1c783b */ /* 0x000fe20000004200 */
[--C-:B------:R-:W-:Y:S01]  /*7050*/  FFMA.FTZ R177, R6, c[0x0][0x23c], -R33.reuse ;  /* 0x00008f0006b17a23 */ /* 0x100fe20000010821 */
[----:B------:R-:W2:Y:S01]  /*7060*/  MUFU.EX2 R184, R184 ;  /* 0x000000b800b87308 */ /* 0x000ea20000000800 */
[--C-:B------:R-:W-:Y:S01]  /*7070*/  FFMA.FTZ R174, R4, c[0x0][0x23c], -R33.reuse ;  /* 0x00008f0004ae7a23 */ /* 0x100fe20000010821 */
[----:B------:R-:W-:Y:S01]  /*7080*/  LDSM.16.MT88.4 R24, [R233+0x10800] ;  /* 0x01080000e918783b */ /* 0x000fe20000004200 */
[----:B------:R-:W-:Y:S02]  /*7090*/  FFMA.FTZ R173, R10, c[0x0][0x23c], -R33 ;  /* 0x00008f000aad7a23 */ /* 0x000fe40000010821 */
[----:B------:R-:W-:Y:S01]  /*70a0*/  FFMA.FTZ R175, R8, c[0x0][0x23c], -R189 ;  /* 0x00008f0008af7a23 */ /* 0x000fe200000108bd */
[----:B------:R-:W3:Y:S01]  /*70b0*/  LDSM.16.MT88.4 R4, [R232+0x16000] ;  /* 0x01600000e804783b */ /* 0x000ee20000004200 */
[----:B------:R-:W-:Y:S01]  /*70c0*/  FFMA.FTZ R178, R18, c[0x0][0x23c], -R33 ;  /* 0x00008f0012b27a23 */ /* 0x000fe20000010821 */
[----:B------:R-:W-:Y:S01]  /*70d0*/  MUFU.EX2 R181, R181 ;  /* 0x000000b500b57308 */ /* 0x000fe20000000800 */
[--C-:B------:R-:W-:Y:S01]  /*70e0*/  FFMA.FTZ R172, R16, c[0x0][0x23c], -R189.reuse ;  /* 0x00008f0010ac7a23 */ /* 0x100fe200000108bd */
[----:B------:R-:W4:Y:S01]  /*70f0*/  LDSM.16.MT88.4 R8, [R236+0x10800] ;  /* 0x01080000ec08783b */ /* 0x000f220000004200 */
[----:B------:R-:W-:-:S02]  /*7100*/  FFMA.FTZ R169, R14, c[0x0][0x23c], -R189 ;  /* 0x00008f000ea97a23 */ /* 0x000fc400000108bd */
[----:B------:R-:W-:Y:S01]  /*7110*/  FFMA.FTZ R0, R12, c[0x0][0x23c], -R189 ;  /* 0x00008f000c007a23 */ /* 0x000fe200000108bd */
[----:B------:R-:W5:Y:S01]  /*7120*/  LDSM.16.MT88.4 R16, [R232+0x10800] ;  /* 0x01080000e810783b */ /* 0x000f620000004200 */
[--C-:B------:R-:W-:Y:S01]  /*7130*/  FFMA.FTZ R186, R186, c[0x0][0x23c], -R33.reuse ;  /* 0x00008f00baba7a23 */ /* 0x100fe20000010821 */
[----:B------:R-:W1:Y:S01]  /*7140*/  MUFU.EX2 R180, R180 ;  /* 0x000000b400b47308 */ /* 0x000e620000000800 */
[----:B--2---:R-:W-:Y:S01]  /*7150*/  F2FP.BF16.PACK_AB R128, R184, R185 ;  /* 0x000000b9b880723e */ /* 0x004fe200000010ff */
[----:B------:R-:W2:Y:S01]  /*7160*/  LDSM.16.MT88.4 R12, [R236+0x12800] ;  /* 0x01280000ec0c783b */ /* 0x000ea20000004200 */
[--C-:B------:R-:W-:Y:S02]  /*7170*/  FFMA.FTZ R187, R250, c[0x0][0x23c], -R33.reuse ;  /* 0x00008f00fabb7a23 */ /* 0x100fe40000010821 */
[--C-:B------:R-:W-:Y:S02]  /*7180*/  FFMA.FTZ R188, R188, c[0x0][0x23c], -R33.reuse ;  /* 0x00008f00bcbc7a23 */ /* 0x100fe40000010821 */
[----:B------:R-:W-:Y:S01]  /*7190*/  FFMA.FTZ R191, R214, c[0x0][0x23c], -R33 ;  /* 0x00008f00d6bf7a23 */ /* 0x000fe20000010821 */
[----:B------:R-:W-:Y:S01]  /*71a0*/  MUFU.EX2 R179, R179 ;  /* 0x000000b300b37308 */ /* 0x000fe20000000800 */
[----:B------:R-:W-:-:S02]  /*71b0*/  FFMA.FTZ R193, R212, c[0x0][0x23c], -R189 ;  /* 0x00008f00d4c17a23 */ /* 0x000fc400000108bd */
[--C-:B------:R-:W-:Y:S02]  /*71c0*/  FFMA.FTZ R196, R196, c[0x0][0x23c], -R189.reuse ;  /* 0x00008f00c4c47a23 */ /* 0x100fe400000108bd */
[--C-:B------:R-:W-:Y:S02]  /*71d0*/  FFMA.FTZ R197, R210, c[0x0][0x23c], -R189.reuse ;  /* 0x00008f00d2c57a23 */ /* 0x100fe400000108bd */
[----:B------:R-:W-:Y:S01]  /*71e0*/  FFMA.FTZ R202, R202, c[0x0][0x23c], -R189 ;  /* 0x00008f00caca7a23 */ /* 0x000fe200000108bd */
[----:B------:R-:W3:Y:S01]  /*71f0*/  MUFU.EX2 R182, R182 ;  /* 0x000000b600b67308 */ /* 0x000ee20000000800 */
[----:B-1----:R-:W-:Y:S01]  /*7200*/  F2FP.BF16.PACK_AB R130, R180, R181 ;  /* 0x000000b5b482723e */ /* 0x002fe200000010ff */
[----:B------:R-:W-:Y:S02]  /*7210*/  FFMA.FTZ R201, R204, c[0x0][0x23c], -R33 ;  /* 0x00008f00ccc97a23 */ /* 0x000fe40000010821 */
[--C-:B------:R-:W-:Y:S02]  /*7220*/  FFMA.FTZ R203, R32, c[0x0][0x23c], -R189.reuse ;  /* 0x00008f0020cb7a23 */ /* 0x100fe400000108bd */
[----:B------:R-:W-:-:S02]  /*7230*/  FFMA.FTZ R198, R198, c[0x0][0x23c], -R189 ;  /* 0x00008f00c6c67a23 */ /* 0x000fc400000108bd */
[----:B------:R-:W-:Y:S01]  /*7240*/  MUFU.EX2 R183, R183 ;  /* 0x000000b700b77308 */ /* 0x000fe20000000800 */
[----:B------:R-:W-:Y:S02]  /*7250*/  FFMA.FTZ R192, R192, c[0x0][0x23c], -R189 ;  /* 0x00008f00c0c07a23 */ /* 0x000fe400000108bd */
[--C-:B------:R-:W-:Y:S02]  /*7260*/  FFMA.FTZ R199, R208, c[0x0][0x23c], -R33.reuse ;  /* 0x00008f00d0c77a23 */ /* 0x100fe40000010821 */
[--C-:B------:R-:W-:Y:S02]  /*7270*/  FFMA.FTZ R206, R206, c[0x0][0x23c], -R33.reuse ;  /* 0x00008f00cece7a23 */ /* 0x100fe40000010821 */
[----:B------:R-:W-:Y:S01]  /*7280*/  FFMA.FTZ R204, R34, c[0x0][0x23c], -R33 ;  /* 0x00008f0022cc7a23 */ /* 0x000fe20000010821 */
[----:B------:R-:W1:Y:S01]  /*7290*/  MUFU.EX2 R176, R176 ;  /* 0x000000b000b07308 */ /* 0x000e620000000800 */
[----:B---3--:R-:W-:Y:S01]  /*72a0*/  F2FP.BF16.PACK_AB R129, R182, R179 ;  /* 0x000000b3b681723e */ /* 0x008fe200000010ff */
[----:B------:R-:W-:Y:S01]  /*72b0*/  FFMA.FTZ R189, R190, c[0x0][0x23c], -R189 ;  /* 0x00008f00bebd7a23 */ /* 0x000fe200000108bd */
[----:B------:R-:W-:Y:S01]  /*72c0*/  LDSM.16.MT88.4 R32, [R236+0x11800] ;  /* 0x01180000ec20783b */ /* 0x000fe20000004200 */
[----:B------:R-:W-:-:S02]  /*72d0*/  FADD.FTZ R182, R179, R182 ;  /* 0x000000b6b3b67221 */ /* 0x000fc40000010000 */
[----:B------:R-:W-:Y:S02]  /*72e0*/  FADD.FTZ R184, R185, R184 ;  /* 0x000000b8b9b87221 */ /* 0x000fe40000010000 */
[----:B------:R-:W-:Y:S01]  /*72f0*/  MUFU.EX2 R178, R178 ;  /* 0x000000b200b27308 */ /* 0x000fe20000000800 */
[----:B-1----:R-:W-:-:S07]  /*7300*/  F2FP.BF16.PACK_AB R131, R176, R183 ;  /* 0x000000b7b083723e */ /* 0x002fce00000010ff */
        /* <DEDUP_REMOVED lines=55> */
[C---:B------:R-:W-:Y:S07]  /*7680*/  HMMA.16816.F32.BF16 R124, R128.reuse, R4, RZ ;  /* 0x00000004807c723c */ /* 0x040fee00000418ff */
        /* <DEDUP_REMOVED lines=9> */
[C---:B----4-:R-:W-:Y:S08]  /*7720*/  HMMA.16816.F32.BF16 R160, R4.reuse, R8, R160 ;  /* 0x0000000804a0723c */ /* 0x050ff000000418a0 */
[C---:B------:R-:W-:Y:S01]  /*7730*/  HMMA.16816.F32.BF16 R156, R4.reuse, R10, R156 ;  /* 0x0000000a049c723c */ /* 0x040fe2000004189c */
[----:B------:R-:W1:Y:S07]  /*7740*/  LDSM.16.MT88.4 R8, [R233+0x12800] ;  /* 0x01280000e908783b */ /* 0x000e6e0000004200 */
[C---:B-----5:R-:W-:Y:S08]  /*7750*/  HMMA.16816.F32.BF16 R136, R4.reuse, R16, R136 ;  /* 0x000000100488723c */ /* 0x060ff00000041888 */
[C---:B------:R-:W-:Y:S01]  /*7760*/  HMMA.16816.F32.BF16 R132, R4.reuse, R18, R132 ;  /* 0x000000120484723c */ /* 0x040fe20000041884 */
[----:B------:R-:W3:Y:S07]  /*7770*/  LDSM.16.MT88.4 R16, [R232+0x12800] ;  /* 0x01280000e810783b */ /* 0x000eee0000004200 */
[C---:B--2---:R-:W-:Y:S08]  /*7780*/  HMMA.16816.F32.BF16 R36, R4.reuse, R12, R36 ;  /* 0x0000000c0424723c */ /* 0x044ff00000041824 */
[C---:B------:R-:W-:Y:S01]  /*7790*/  HMMA.16816.F32.BF16 R40, R4.reuse, R14, R40 ;  /* 0x0000000e0428723c */ /* 0x040fe20000041828 */
[----:B------:R-:W2:Y:S07]  /*77a0*/  LDSM.16.MT88.4 R12, [R233+0x14800] ;  /* 0x01480000e90c783b */ /* 0x000eae0000004200 */
[C---:B------:R-:W-:Y:S08]  /*77b0*/  HMMA.16816.F32.BF16 R152, R4.reuse, R28, R152 ;  /* 0x0000001c0498723c */ /* 0x040ff00000041898 */
[C---:B-1----:R-:W-:Y:S08]  /*77c0*/  HMMA.16816.F32.BF16 R52, R4.reuse, R8, R52 ;  /* 0x000000080434723c */ /* 0x042ff00000041834 */
[C---:B------:R-:W-:Y:S01]  /*77d0*/  HMMA.16816.F32.BF16 R56, R4.reuse, R10, R56 ;  /* 0x0000000a0438723c */ /* 0x040fe20000041838 */
[----:B------:R-:W1:Y:S07]  /*77e0*/  LDSM.16.MT88.4 R8, [R236+0x16800] ;  /* 0x01680000ec08783b */ /* 0x000e6e0000004200 */
[C---:B---3--:R-:W-:Y:S08]  /*77f0*/  HMMA.16816.F32.BF16 R60, R4.reuse, R16, R60 ;  /* 0x00000010043c723c */ /* 0x048ff0000004183c */
[C---:B------:R-:W-:Y:S01]  /*7800*/  HMMA.16816.F32.BF16 R64, R4.reuse, R18, R64 ;  /* 0x000000120440723c */ /* 0x040fe20000041840 */
[----:B------:R-:W3:Y:S07]  /*7810*/  LDSM.16.MT88.4 R16, [R234+0x16800] ;  /* 0x01680000ea10783b */ /* 0x000eee0000004200 */
[C---:B------:R-:W-:Y:S01]  /*7820*/  HMMA.16816.F32.BF16 R148, R4.reuse, R30, R148 ;  /* 0x0000001e0494723c */ /* 0x040fe20000041894 */
[----:B------:R-:W4:Y:S07]  /*7830*/  LDSM.16.MT88.4 R28, [R236+0x14800] ;  /* 0x01480000ec1c783b */ /* 0x000f2e0000004200 */
[C---:B------:R-:W-:Y:S08]  /*7840*/  HMMA.16816.F32.BF16 R144, R4.reuse, R24, R144 ;  /* 0x000000180490723c */ /* 0x040ff00000041890 */
[C---:B------:R-:W-:Y:S01]  /*7850*/  HMMA.16816.F32.BF16 R140, R4.reuse, R26, R140 ;  /* 0x0000001a048c723c */ /* 0x040fe2000004188c */
[----:B------:R-:W5:Y:S07]  /*7860*/  LDSM.16.MT88.4 R24, [R234+0x14800] ;  /* 0x01480000ea18783b */ /* 0x000f6e0000004200 */
        /* <DEDUP_REMOVED lines=24> */
[C---:B-1----:R-:W-:Y:S08]  /*79f0*/  HMMA.16816.F32.BF16 R124, R4.reuse, R8, R124 ;  /* 0x00000008047c723c */ /* 0x042ff0000004187c */
[----:B------:R-:W-:Y:S01]  /*7a00*/  HMMA.16816.F32.BF16 R128, R4, R10, R128 ;  /* 0x0000000a0480723c */ /* 0x000fe20000041880 */
[----:B------:R-:W1:Y:S06]  /*7a10*/  LDSM.16.MT88.4 R8, [R236+0x13000] ;  /* 0x01300000ec08783b */ /* 0x000e6c0000004200 */
[----:B------:R-:W-:-:S02]  /*7a20*/  F2FP.BF16.PACK_AB R4, R187, R186 ;  /* 0x000000babb04723e */ /* 0x000fc400000010ff */
[----:B------:R-:W-:Y:S02]  /*7a30*/  F2FP.BF16.PACK_AB R6, R191, R188 ;  /* 0x000000bcbf06723e */ /* 0x000fe400000010ff */
[----:B------:R-:W-:Y:S01]  /*7a40*/  F2FP.BF16.PACK_AB R5, R196, R193 ;  /* 0x000000c1c405723e */ /* 0x000fe200000010ff */
[----:B------:R-:W-:Y:S01]  /*7a50*/  FADD.FTZ R193, R193, R0 ;  /* 0x00000000c1c17221 */ /* 0x000fe20000010000 */
[----:B------:R-:W-:-:S03]  /*7a60*/  F2FP.BF16.PACK_AB R7, R202, R197 ;  /* 0x000000c5ca07723e */ /* 0x000fc600000010ff */
[----:B------:R-:W-:-:S04]  /*7a70*/  FADD.FTZ R196, R196, R193 ;  /* 0x000000c1c4c47221 */ /* 0x000fc80000010000 */
[----:B---3--:R-:W-:Y:S01]  /*7a80*/  HMMA.16816.F32.BF16 R44, R4, R16, R44 ;  /* 0x00000010042c723c */ /* 0x008fe2000004182c */
[----:B------:R-:W-:-:S04]  /*7a90*/  FADD.FTZ R197, R197, R196 ;  /* 0x000000c4c5c57221 */ /* 0x000fc80000010000 */
[----:B------:R-:W-:-:S03]  /*7aa0*/  FADD.FTZ R202, R202, R197 ;  /* 0x000000c5caca7221 */ /* 0x000fc60000010000 */
[C---:B------:R-:W-:Y:S01]  /*7ab0*/  HMMA.16816.F32.BF16 R48, R4.reuse, R18, R48 ;  /* 0x000000120430723c */ /* 0x040fe20000041830 */
[----:B------:R-:W3:Y:S07]  /*7ac0*/  LDSM.16.MT88.4 R16, [R232+0x15000] ;  /* 0x01500000e810783b */ /* 0x000eee0000004200 */
        /* <DEDUP_REMOVED lines=12> */
[C---:B------:R-:W-:Y:S08]  /*7b90*/  HMMA.16816.F32.BF16 R152, R4.reuse, R28, R152 ;  /* 0x0000001c0498723c */ /* 0x040ff00000041898 */
[C---:B------:R-:W-:Y:S01]  /*7ba0*/  HMMA.16816.F32.BF16 R148, R4.reuse, R30, R148 ;  /* 0x0000001e0494723c */ /* 0x040fe20000041894 */
[----:B------:R-:W5:Y:S07]  /*7bb0*/  LDSM.16.MT88.4 R28, [R236+0x15000] ;  /* 0x01500000ec1c783b */ /* 0x000f6e0000004200 */
[C---:B------:R-:W-:Y:S08]  /*7bc0*/  HMMA.16816.F32.BF16 R136, R4.reuse, R24, R136 ;  /* 0x000000180488723c */ /* 0x040ff00000041888 */
        /* <DEDUP_REMOVED lines=14> */
[C---:B-----5:R-:W-:Y:S08]  /*7cb0*/  HMMA.16816.F32.BF16 R68, R4.reuse, R28, R68 ;  /* 0x0000001c0444723c */ /* 0x060ff00000041844 */
[C---:B------:R-:W-:Y:S01]  /*7cc0*/  HMMA.16816.F32.BF16 R72, R4.reuse, R30, R72 ;  /* 0x0000001e0448723c */ /* 0x040fe20000041848 */
[----:B------:R-:W-:Y:S07]  /*7cd0*/  LDSM.16.MT88.4 R28, [R234+0x11800] ;  /* 0x01180000ea1c783b */ /* 0x000fee0000004200 */
[C---:B------:R-:W-:Y:S08]  /*7ce0*/  HMMA.16816.F32.BF16 R84, R4.reuse, R24, R84 ;  /* 0x000000180454723c */ /* 0x040ff00000041854 */
[C---:B------:R-:W-:Y:S01]  /*7cf0*/  HMMA.16816.F32.BF16 R88, R4.reuse, R26, R88 ;  /* 0x0000001a0458723c */ /* 0x040fe20000041858 */
[----:B------:R-:W-:Y:S07]  /*7d00*/  LDSM.16.MT88.4 R24, [R233+0x11800] ;  /* 0x01180000e918783b */ /* 0x000fee0000004200 */
[C---:B----4-:R-:W-:Y:S08]  /*7d10*/  HMMA.16816.F32.BF16 R100, R4.reuse, R20, R100 ;  /* 0x000000140464723c */ /* 0x050ff00000041864 */
[C---:B------:R-:W-:Y:S01]  /*7d20*/  HMMA.16816.F32.BF16 R104, R4.reuse, R22, R104 ;  /* 0x000000160468723c */ /* 0x040fe20000041868 */
[----:B------:R-:W-:Y:S07]  /*7d30*/  LDSM.16.MT88.4 R20, [R232+0x11800] ;  /* 0x01180000e814783b */ /* 0x000fee0000004200 */
        /* <DEDUP_REMOVED lines=16> */
[----:B------:R-:W3:Y:S04]  /*7e40*/  LDSM.16.MT88.4 R16, [R234+0x17800] ;  /* 0x01780000ea10783b */ /* 0x000ee80000004200 */
[----:B------:R-:W-:Y:S03]  /*7e50*/  STL [R1], R205 ;  /* 0x000000cd01007387 */ /* 0x000fe60000100800 */
[C---:B--2---:R-:W-:Y:S08]  /*7e60*/  HMMA.16816.F32.BF16 R36, R4.reuse, R12, R36 ;  /* 0x0000000c0424723c */ /* 0x044ff00000041824 */
[C---:B------:R-:W-:Y:S01]  /*7e70*/  HMMA.16816.F32.BF16 R40, R4.reuse, R14, R40 ;  /* 0x0000000e0428723c */ /* 0x040fe20000041828 */
[----:B------:R-:W2:Y:S07]  /*7e80*/  LDSM.16.MT88.4 R12, [R236+0x15800] ;  /* 0x01580000ec0c783b */ /* 0x000eae0000004200 */
[C---:B-1----:R-:W-:Y:S08]  /*7e90*/  HMMA.16816.F32.BF16 R44, R4.reuse, R8, R44 ;  /* 0x00000008042c723c */ /* 0x042ff0000004182c */
[C---:B------:R-:W-:Y:S01]  /*7ea0*/  HMMA.16816.F32.BF16 R48, R4.reuse, R10, R48 ;  /* 0x0000000a0430723c */ /* 0x040fe20000041830 */
[----:B------:R-:W1:Y:S07]  /*7eb0*/  LDSM.16.MT88.4 R8, [R236+0x17800] ;  /* 0x01780000ec08783b */ /* 0x000e6e0000004200 */
[C---:B------:R-:W-:Y:S08]  /*7ec0*/  HMMA.16816.F32.BF16 R160, R4.reuse, R32, R160 ;  /* 0x0000002004a0723c */ /* 0x040ff000000418a0 */
[C---:B---3--:R-:W-:Y:S07]  /*7ed0*/  HMMA.16816.F32.BF16 R108, R4.reuse, R16, R108 ;  /* 0x00000010046c723c */ /* 0x048fee000004186c */
[----:B------:R-:W-:Y:S01]  /*7ee0*/  FADD.FTZ R17, R181, R184 ;  /* 0x000000b8b5117221 */ /* 0x000fe20000010000 */
[----:B------:R-:W-:Y:S01]  /*7ef0*/  HMMA.16816.F32.BF16 R156, R4, R34, R156 ;  /* 0x00000022049c723c */ /* 0x000fe2000004189c */
[----:B------:R-:W3:Y:S02]  /*7f00*/  LDSM.16.MT88.4 R32, [R232+0x13800] ;  /* 0x01380000e820783b */ /* 0x000ee40000004200 */
        /* <DEDUP_REMOVED lines=22> */
[C---:B--2---:R-:W-:Y:S01]  /*8070*/  HMMA.16816.F32.BF16 R68, R4.reuse, R12, R68 ;  /* 0x0000000c0444723c */ /* 0x044fe20000041844 */
[----:B------:R-:W-:Y:S07]  /*8080*/  STL [R1+0x4], R207 ;  /* 0x000004cf01007387 */ /* 0x000fee0000100800 */
[C---:B------:R-:W-:Y:S01]  /*8090*/  HMMA.16816.F32.BF16 R72, R4.reuse, R14, R72 ;  /* 0x0000000e0448723c */ /* 0x040fe20000041848 */
[----:B------:R-:W2:Y:S07]  /*80a0*/  LDSM.16.MT88.4 R12, [R233+0x17800] ;  /* 0x01780000e90c783b */ /* 0x000eae0000004200 */
[C---:B-1----:R-:W-:Y:S08]  /*80b0*/  HMMA.16816.F32.BF16 R100, R4.reuse, R8, R100 ;  /* 0x000000080464723c */ /* 0x042ff00000041864 */
[C---:B------:R-:W-:Y:S01]  /*80c0*/  HMMA.16816.F32.BF16 R104, R4.reuse, R10, R104 ;  /* 0x0000000a0468723c */ /* 0x040fe20000041868 */
[----:B------:R-:W1:Y:S07]  /*80d0*/  LDSM.16.MT88.4 R8, [R232+0x17800] ;  /* 0x01780000e808783b */ /* 0x000e6e0000004200 */
[C---:B---3--:R-:W-:Y:S08]  /*80e0*/  HMMA.16816.F32.BF16 R60, R4.reuse, R32, R60 ;  /* 0x00000020043c723c */ /* 0x048ff0000004183c */
        /* <DEDUP_REMOVED lines=8> */
[C---:B--2---:R-:W-:Y:S08]  /*8170*/  HMMA.16816.F32.BF16 R116, R4.reuse, R12, R116 ;  /* 0x0000000c0474723c */ /* 0x044ff00000041874 */
        /* <DEDUP_REMOVED lines=84> */
.L_x_787:
[----:B------:R-:W-:-:S04]  /*86c0*/  ULEA UR4, -UR6, URZ, 0x6 ;  /* 0x0000003f06047291 */ /* 0x000fc8000f8e313f */
[----:B------:R-:W-:Y:S02]  /*86d0*/  USHF.R.S32.HI UR5, URZ, 0x1f, UR4 ;  /* 0x0000001f3f057899 */ /* 0x000fe40008011404 */
[----:B------:R-:W-:-:S04]  /*86e0*/  MOV R11, UR4 ;  /* 0x00000004000b7c02 */ /* 0x000fc80008000f00 */
[----:B------:R-:W-:Y:S02]  /*86f0*/  MOV R5, UR5 ;  /* 0x0000000500057c02 */ /* 0x000fe40008000f00 */
.L_x_788:
        /* <DEDUP_REMOVED lines=71> */
[----:B------:R-:W-:Y:S02]  /*8b70*/  @!P2 LEA R32, P1, R0, c[0x0][0x170], 0x1 ;  /* 0x00005c000020aa11 */ /* 0x000fe400078208ff */
[----:B------:R-:W-:Y:S01]  /*8b80*/  IADD3.X R7, R7, UR25, RZ, P0, !PT ;  /* 0x0000001907077c10 */ /* 0x000fe200087fe4ff */
[----:B------:R-:W-:Y:S01]  /*8b90*/  @!PT LDS RZ, [RZ] ;  /* 0x00000000fffff984 */ /* 0x000fe20000000800 */
[----:B------:R-:W-:Y:S01]  /*8ba0*/  @!PT LDS RZ, [RZ] ;  /* 0x00000000fffff984 */ /* 0x000fe20000000800 */
[----:B------:R-:W-:Y:S01]  /*8bb0*/  @!PT LDS RZ, [RZ] ;  /* 0x00000000fffff984 */ /* 0x000fe20000000800 */
[----:B------:R2:W-:Y:S01]  /*8bc0*/  @!P5 LDGSTS.E.BYPASS.LTC128B.128 [R246+0x10800], [R28.64] ;  /* 0x108000001cf6dfae */ /* 0x0005e2000b901d60 */
[----:B------:R-:W-:-:S02]  /*8bd0*/  @!P5 LEA R34, P0, R9, R194, 0x1 ;  /* 0x000000c20922d211 */ /* 0x000fc400078008ff */
[CC--:B------:R-:W-:Y:S01]  /*8be0*/  @!P4 IADD3 R4, P6, R9.reuse, R170.reuse, RZ ;  /* 0x000000aa0904c210 */ /* 0x0c0fe20007fde0ff */
[----:B------:R-:W-:Y:S01]  /*8bf0*/  @P4 STS.128 [R246+0x12800], RZ ;  /* 0x012800fff6004388 */ /* 0x000fe20000000c00 */
[----:B------:R-:W-:Y:S02]  /*8c00*/  @!P2 LEA.HI.X R33, R0, c[0x0][0x174], R5, 0x1, P1 ;  /* 0x00005d000021aa11 */ /* 0x000fe400008f0c05 */
        /* <DEDUP_REMOVED lines=17> */
[----:B------:R-:W-:-:S02]  /*8d20*/  @!P2 LEA R26, P0, R9, c[0x0][0x170], 0x1 ;  /* 0x00005c00091aaa11 */ /* 0x000fc400078008ff */
[----:B------:R-:W-:Y:S01]  /*8d30*/  @P2 STS.128 [R246+0x16800], RZ ;  /* 0x016800fff6002388 */ /* 0x000fe20000000c00 */
[----:B------:R-:W-:Y:S02]  /*8d40*/  @!P4 LEA.HI.X R173, R4, c[0x0][0x174], R27, 0x1, P6 ;  /* 0x00005d0004adca11 */ /* 0x000fe400030f0c1b */
[----:B------:R-:W-:Y:S01]  /*8d50*/  @!P3 LEA.HI.X R171, R0, c[0x0][0x174], R5, 0x1, P1 ;  /* 0x00005d0000abba11 */ /* 0x000fe200008f0c05 */
[----:B------:R-:W-:Y:S01]  /*8d60*/  @!PT LDS RZ, [RZ] ;  /* 0x00000000fffff984 */ /* 0x000fe20000000800 */
[----:B------:R-:W-:Y:S01]  /*8d70*/  @!PT LDS RZ, [RZ] ;  /* 0x00000000fffff984 */ /* 0x000fe20000000800 */
[----:B------:R-:W-:Y:S01]  /*8d80*/  @!PT LDS RZ, [RZ] ;  /* 0x00000000fffff984 */ /* 0x000fe20000000800 */
[----:B------:R5:W-:Y:S01]  /*8d90*/  @!P2 LDGSTS.E.BYPASS.LTC128B.128 [R246+0x16800], [R12.64+0x180] ;  /* 0x168001800cf6afae */ /* 0x000be2000b901d60 */
[----:B------:R-:W-:-:S03]  /*8da0*/  @!P2 LEA.HI.X R27, R9, c[0x0][0x174], R168, 0x1, P0 ;  /* 0x00005d00091baa11 */ /* 0x000fc600000f0ca8 */
        /* <DEDUP_REMOVED lines=41> */
[----:B--2---:R-:W2:Y:S04]  /*9040*/  LDSM.16.M88.4 R28, [R241+0x8000] ;  /* 0x00800000f11c783b */ /* 0x004ea80000000200 */
[----:B-1----:R-:W4:Y:S04]  /*9050*/  LDSM.16.M88.4 R20, [R241+0x8800] ;  /* 0x00880000f114783b */ /* 0x002f280000000200 */
[----:B-----5:R-:W1:Y:S04]  /*9060*/  LDSM.16.M88.4 R12, [R241+0x9000] ;  /* 0x00900000f10c783b */ /* 0x020e680000000200 */
[----:B------:R-:W5:Y:S04]  /*9070*/  LDSM.16.M88.4 R4, [R241+0x9800] ;  /* 0x00980000f104783b */ /* 0x000f680000000200 */
[----:B------:R-:W-:Y:S04]  /*9080*/  LDSM.16.M88.4 R8, [R240] ;  /* 0x00000000f008783b */ /* 0x000fe80000000200 */
[----:B------:R-:W1:Y:S04]  /*9090*/  LDSM.16.M88.4 R196, [R239] ;  /* 0x00000000efc4783b */ /* 0x000e680000000200 */
[----:B------:R-:W1:Y:S04]  /*90a0*/  LDSM.16.M88.4 R176, [R231] ;  /* 0x00000000e7b0783b */ /* 0x000e680000000200 */
[----:B---3--:R-:W3:Y:S04]  /*90b0*/  LDSM.16.M88.4 R168, [R230] ;  /* 0x00000000e6a8783b */ /* 0x008ee80000000200 */
[----:B------:R-:W3:Y:S04]  /*90c0*/  LDSM.16.M88.4 R192, [R229] ;  /* 0x00000000e5c0783b */ /* 0x000ee80000000200 */
[----:B------:R-:W-:Y:S01]  /*90d0*/  LDSM.16.M88.4 R180, [R235+0x8000] ;  /* 0x00800000ebb4783b */ /* 0x000fe20000000200 */
[C---:B--2---:R-:W-:Y:S03]  /*90e0*/  HMMA.16816.F32.BF16 R32, R184.reuse, R28, RZ ;  /* 0x0000001cb820723c */ /* 0x044fe600000418ff */
[----:B------:R-:W-:Y:S04]  /*90f0*/  LDSM.16.M88.4 R172, [R235+0x8800] ;  /* 0x00880000ebac783b */ /* 0x000fe80000000200 */
[----:B------:R-:W0:Y:S01]  /*9100*/  LDGDEPBAR ;  /* 0x00000000000079af */ /* 0x000e220000000000 */
[C---:B------:R-:W-:Y:S08]  /*9110*/  HMMA.16816.F32.BF16 R28, R184.reuse, R30, RZ ;  /* 0x0000001eb81c723c */ /* 0x040ff000000418ff */
[C---:B----4-:R-:W-:Y:S08]  /*9120*/  HMMA.16816.F32.BF16 R24, R184.reuse, R20, RZ ;  /* 0x00000014b818723c */ /* 0x050ff000000418ff */
[C---:B-1----:R-:W-:Y:S08]  /*9130*/  HMMA.16816.F32.BF16 R16, R184.reuse, R12, RZ ;  /* 0x0000000cb810723c */ /* 0x042ff000000418ff */
[C---:B------:R-:W-:Y:S08]  /*9140*/  HMMA.16816.F32.BF16 R20, R184.reuse, R22, RZ ;  /* 0x00000016b814723c */ /* 0x040ff000000418ff */
[C---:B------:R-:W-:Y:S08]  /*9150*/  HMMA.16816.F32.BF16 R12, R184.reuse, R14, RZ ;  /* 0x0000000eb80c723c */ /* 0x040ff000000418ff */
[C---:B-----5:R-:W-:Y:S08]  /*9160*/  HMMA.16816.F32.BF16 R188, R184.reuse, R4, RZ ;  /* 0x00000004b8bc723c */ /* 0x060ff000000418ff */
[----:B------:R-:W-:Y:S01]  /*9170*/  HMMA.16816.F32.BF16 R184, R184, R6, RZ ;  /* 0x00000006b8b8723c */ /* 0x000fe200000418ff */
[----:B------:R-:W1:Y:S07]  /*9180*/  LDSM.16.M88.4 R4, [R238] ;  /* 0x00000000ee04783b */ /* 0x000e6e0000000200 */
[C---:B------:R-:W-:Y:S08]  /*9190*/  HMMA.16816.F32.BF16 R32, R8.reuse, R196, R32 ;  /* 0x000000c40820723c */ /* 0x040ff00000041820 */
[C---:B------:R-:W-:Y:S01]  /*91a0*/  HMMA.16816.F32.BF16 R28, R8.reuse, R198, R28 ;  /* 0x000000c6081c723c */ /* 0x040fe2000004181c */
[----:B------:R-:W-:Y:S07]  /*91b0*/  LDSM.16.M88.4 R196, [R228] ;  /* 0x00000000e4c4783b */ /* 0x000fee0000000200 */
[C---:B------:R-:W-:Y:S08]  /*91c0*/  HMMA.16816.F32.BF16 R24, R8.reuse, R176, R24 ;  /* 0x000000b00818723c */ /* 0x040ff00000041818 */
[C---:B------:R-:W-:Y:S01]  /*91d0*/  HMMA.16816.F32.BF16 R20, R8.reuse, R178, R20 ;  /* 0x000000b20814723c */ /* 0x040fe20000041814 */
[----:B------:R-:W2:Y:S07]  /*91e0*/  LDSM.16.M88.4 R176, [R235+0x9000] ;  /* 0x00900000ebb0783b */ /* 0x000eae0000000200 */
[C---:B---3--:R-:W-:Y:S08]  /*91f0*/  HMMA.16816.F32.BF16 R16, R8.reuse, R168, R16 ;  /* 0x000000a80810723c */ /* 0x048ff00000041810 */
[C---:B------:R-:W-:Y:S01]  /*9200*/  HMMA.16816.F32.BF16 R12, R8.reuse, R170, R12 ;  /* 0x000000aa080c723c */ /* 0x040fe2000004180c */
[----:B------:R-:W3:Y:S07]  /*9210*/  LDSM.16.M88.4 R168, [R235+0x9800] ;  /* 0x00980000eba8783b */ /* 0x000eee0000000200 */
[C---:B------:R-:W-:Y:S08]  /*9220*/  HMMA.16816.F32.BF16 R188, R8.reuse, R192, R188 ;  /* 0x000000c008bc723c */ /* 0x040ff000000418bc */
[----:B------:R-:W-:Y:S01]  /*9230*/  HMMA.16816.F32.BF16 R184, R8, R194, R184 ;  /* 0x000000c208b8723c */ /* 0x000fe200000418b8 */
[----:B------:R-:W4:Y:S04]  /*9240*/  LDSM.16.M88.4 R8, [R237] ;  /* 0x00000000ed08783b */ /* 0x000f280000000200 */
[----:B------:R-:W-:Y:S03]  /*9250*/  LDSM.16.M88.4 R192, [R228+0x1800] ;  /* 0x00180000e4c0783b */ /* 0x000fe60000000200 */
[C---:B-1----:R-:W-:Y:S08]  /*9260*/  HMMA.16816.F32.BF16 R32, R4.reuse, R180, R32 ;  /* 0x000000b40420723c */ /* 0x042ff00000041820 */
[C---:B------:R-:W-:Y:S01]  /*9270*/  HMMA.16816.F32.BF16 R28, R4.reuse, R182, R28 ;  /* 0x000000b6041c723c */ /* 0x040fe2000004181c */
[----:B------:R-:W1:Y:S07]  /*9280*/  LDSM.16.M88.4 R180, [R228+0x800] ;  /* 0x00080000e4b4783b */ /* 0x000e6e0000000200 */
[C---:B------:R-:W-:Y:S08]  /*9290*/  HMMA.16816.F32.BF16 R24, R4.reuse, R172, R24 ;  /* 0x000000ac0418723c */ /* 0x040ff00000041818 */
[C---:B------:R-:W-:Y:S01]  /*92a0*/  HMMA.16816.F32.BF16 R20, R4.reuse, R174, R20 ;  /* 0x000000ae0414723c */ /* 0x040fe20000041814 */
[----:B------:R-:W5:Y:S07]  /*92b0*/  LDSM.16.M88.4 R172, [R228+0x1000] ;  /* 0x00100000e4ac783b */ /* 0x000f6e0000000200 */
[C---:B--2---:R-:W-:Y:S08]  /*92c0*/  HMMA.16816.F32.BF16 R16, R4.reuse, R176, R16 ;  /* 0x000000b00410723c */ /* 0x044ff00000041810 */
[C---:B------:R-:W-:Y:S01]  /*92d0*/  HMMA.16816.F32.BF16 R12, R4.reuse, R178, R12 ;  /* 0x000000b2040c723c */ /* 0x040fe2000004180c */
[----:B------:R-:W-:Y:S07]  /*92e0*/  LDSM.16.M88.4 R176, [R241+0xa000] ;  /* 0x00a00000f1b0783b */ /* 0x000fee0000000200 */
[C---:B---3--:R-:W-:Y:S08]  /*92f0*/  HMMA.16816.F32.BF16 R188, R4.reuse, R168, R188 ;  /* 0x000000a804bc723c */ /* 0x048ff000000418bc */
[----:B------:R-:W-:Y:S01]  /*9300*/  HMMA.16816.F32.BF16 R184, R4, R170, R184 ;  /* 0x000000aa04b8723c */ /* 0x000fe200000418b8 */
[----:B------:R-:W2:Y:S04]  /*9310*/  LDSM.16.M88.4 R4, [R242+0x2000] ;  /* 0x00200000f204783b */ /* 0x000ea80000000200 */
[----:B------:R-:W3:Y:S03]  /*9320*/  LDSM.16.M88.4 R168, [R241+0xa800] ;  /* 0x00a80000f1a8783b */ /* 0x000ee60000000200 */
[C---:B----4-:R-:W-:Y:S08]  /*9330*/  HMMA.16816.F32.BF16 R32, R8.reuse, R196, R32 ;  /* 0x000000c40820723c */ /* 0x050ff00000041820 */
[C---:B------:R-:W-:Y:S01]  /*9340*/  HMMA.16816.F32.BF16 R28, R8.reuse, R198, R28 ;  /* 0x000000c6081c723c */ /* 0x040fe2000004181c */
[----:B------:R-:W-:Y:S07]  /*9350*/  LDSM.16.M88.4 R196, [R227] ;  /* 0x00000000e3c4783b */ /* 0x000fee0000000200 */
[C---:B-1----:R-:W-:Y:S08]  /*9360*/  HMMA.16816.F32.BF16 R24, R8.reuse, R180, R24 ;  /* 0x000000b40818723c */ /* 0x042ff00000041818 */
[C---:B------:R-:W-:Y:S01]  /*9370*/  HMMA.16816.F32.BF16 R20, R8.reuse, R182, R20 ;  /* 0x000000b60814723c */ /* 0x040fe20000041814 */
[----:B------:R-:W1:Y:S07]  /*9380*/  LDSM.16.M88.4 R180, [R241+0xb000] ;  /* 0x00b00000f1b4783b */ /* 0x000e6e0000000200 */
[C---:B-----5:R-:W-:Y:S08]  /*9390*/  HMMA.16816.F32.BF16 R16, R8.reuse, R172, R16 ;  /* 0x000000ac0810723c */ /* 0x060ff00000041810 */
[C---:B------:R-:W-:Y:S01]  /*93a0*/  HMMA.16816.F32.BF16 R12, R8.reuse, R174, R12 ;  /* 0x000000ae080c723c */ /* 0x040fe2000004180c */
[----:B------:R-:W4:Y:S07]  /*93b0*/  LDSM.16.M88.4 R172, [R241+0xb800] ;  /* 0x00b80000f1ac783b */ /* 0x000f2e0000000200 */
[C---:B------:R-:W-:Y:S08]  /*93c0*/  HMMA.16816.F32.BF16 R188, R8.reuse, R192, R188 ;  /* 0x000000c008bc723c */ /* 0x040ff000000418bc */
[----:B------:R-:W-:Y:S01]  /*93d0*/  HMMA.16816.F32.BF16 R184, R8, R194, R184 ;  /* 0x000000c208b8723c */ /* 0x000fe200000418b8 */
[----:B------:R-:W-:Y:S04]  /*93e0*/  LDSM.16.M88.4 R8, [R240+0x2000] ;  /* 0x00200000f008783b */ /* 0x000fe80000000200 */
[----:B------:R-:W-:Y:S03]  /*93f0*/  LDSM.16.M88.4 R192, [R224] ;  /* 0x00000000e0c0783b */ /* 0x000fe60000000200 */
[C---:B--2---:R-:W-:Y:S08]  /*9400*/  HMMA.16816.F32.BF16 R32, R4.reuse, R176, R32 ;  /* 0x000000b00420723c */ /* 0x044ff00000041820 */
[C---:B------:R-:W-:Y:S01]  /*9410*/  HMMA.16816.F32.BF16 R28, R4.reuse, R178, R28 ;  /* 0x000000b2041c723c */ /* 0x040fe2000004181c */
[----:B------:R-:W2:Y:S07]  /*9420*/  LDSM.16.M88.4 R176, [R226] ;  /* 0x00000000e2b0783b */ /* 0x000eae0000000200 */
[C---:B---3--:R-:W-:Y:S08]  /*9430*/  HMMA.16816.F32.BF16 R24, R4.reuse, R168, R24 ;  /* 0x000000a80418723c */ /* 0x048ff00000041818 */
[C---:B------:R-:W-:Y:S01]  /*9440*/  HMMA.16816.F32.BF16 R20, R4.reuse, R170, R20 ;  /* 0x000000aa0414723c */ /* 0x040fe20000041814 */
[----:B------:R-:W3:Y:S07]  /*9450*/  LDSM.16.M88.4 R168, [R225] ;  /* 0x00000000e1a8783b */ /* 0x000eee0000000200 */
[C---:B-1----:R-:W-:Y:S08]  /*9460*/  HMMA.16816.F32.BF16 R16, R4.reuse, R180, R16 ;  /* 0x000000b40410723c */ /* 0x042ff00000041810 */
[C---:B------:R-:W-:Y:S01]  /*9470*/  HMMA.16816.F32.BF16 R12, R4.reuse, R182, R12 ;  /* 0x000000b6040c723c */ /* 0x040fe2000004180c */
[----:B------:R-:W-:Y:S07]  /*9480*/  LDSM.16.M88.4 R180, [R235+0xa000] ;  /* 0x00a00000ebb4783b */ /* 0x000fee0000000200 */
[C---:B----4-:R-:W-:Y:S08]  /*9490*/  HMMA.16816.F32.BF16 R188, R4.reuse, R172, R188 ;  /* 0x000000ac04bc723c */ /* 0x050ff000000418bc */
        /* <DEDUP_REMOVED lines=38> */
[C---:B-----5:R-:W-:Y:S08]  /*9700*/  HMMA.16816.F32.BF16 R188, R8.reuse, R180, R188 ;  /* 0x000000b408bc723c */ /* 0x060ff000000418bc */
[----:B------:R-:W-:Y:S01]  /*9710*/  HMMA.16816.F32.BF16 R184, R8, R182, R184 ;  /* 0x000000b608b8723c */ /* 0x000fe200000418b8 */
[----:B------:R-:W5:Y:S04]  /*9720*/  LDSM.16.M88.4 R8, [R240+0x4000] ;  /* 0x00400000f008783b */ /* 0x000f680000000200 */
[----:B------:R-:W1:Y:S03]  /*9730*/  LDSM.16.M88.4 R180, [R222] ;  /* 0x00000000deb4783b */ /* 0x000e660000000200 */
[C---:B--2---:R-:W-:Y:S08]  /*9740*/  HMMA.16816.F32.BF16 R32, R4.reuse, R176, R32 ;  /* 0x000000b00420723c */ /* 0x044ff00000041820 */
[C---:B------:R-:W-:Y:S01]  /*9750*/  HMMA.16816.F32.BF16 R28, R4.reuse, R178, R28 ;  /* 0x000000b2041c723c */ /* 0x040fe2000004181c */
[----:B------:R-:W2:Y:S07]  /*9760*/  LDSM.16.M88.4 R176, [R221] ;  /* 0x00000000ddb0783b */ /* 0x000eae0000000200 */
[C---:B---3--:R-:W-:Y:S08]  /*9770*/  HMMA.16816.F32.BF16 R24, R4.reuse, R168, R24 ;  /* 0x000000a80418723c */ /* 0x048ff00000041818 */
[C---:B------:R-:W-:Y:S01]  /*9780*/  HMMA.16816.F32.BF16 R20, R4.reuse, R170, R20 ;  /* 0x000000aa0414723c */ /* 0x040fe20000041814 */
[----:B------:R-:W3:Y:S07]  /*9790*/  LDSM.16.M88.4 R168, [R220] ;  /* 0x00000000dca8783b */ /* 0x000eee0000000200 */
[C---:B----4-:R-:W-:Y:S08]  /*97a0*/  HMMA.16816.F32.BF16 R16, R4.reuse, R196, R16 ;  /* 0x000000c40410723c */ /* 0x050ff00000041810 */
[C---:B------:R-:W-:Y:S01]  /*97b0*/  HMMA.16816.F32.BF16 R12, R4.reuse, R198, R12 ;  /* 0x000000c6040c723c */ /* 0x040fe2000004180c */
[----:B------:R-:W-:Y:S07]  /*97c0*/  LDSM.16.M88.4 R196, [R237+0x4000] ;  /* 0x00400000edc4783b */ /* 0x000fee0000000200 */
[C---:B-1----:R-:W-:Y:S08]  /*97d0*/  HMMA.16816.F32.BF16 R188, R4.reuse, R172, R188 ;  /* 0x000000ac04bc723c */ /* 0x042ff000000418bc */
[----:B------:R-:W-:Y:S01]  /*97e0*/  HMMA.16816.F32.BF16 R184, R4, R174, R184 ;  /* 0x000000ae04b8723c */ /* 0x000fe200000418b8 */
[----:B------:R-:W-:Y:S04]  /*97f0*/  LDSM.16.M88.4 R172, [R238+0x4000] ;  /* 0x00400000eeac783b */ /* 0x000fe80000000200 */
[----:B------:R-:W1:Y:S03]  /*9800*/  LDSM.16.M88.4 R4, [R235+0xc000] ;  /* 0x00c00000eb04783b */ /* 0x000e660000000200 */
[C---:B-----5:R-:W-:Y:S08]  /*9810*/  HMMA.16816.F32.BF16 R32, R8.reuse, R192, R32 ;  /* 0x000000c00820723c */ /* 0x060ff00000041820 */
[C---:B------:R-:W-:Y:S01]  /*9820*/  HMMA.16816.F32.BF16 R28, R8.reuse, R194, R28 ;  /* 0x000000c2081c723c */ /* 0x040fe2000004181c */
[----:B------:R-:W4:Y:S07]  /*9830*/  LDSM.16.M88.4 R192, [R235+0xc800] ;  /* 0x00c80000ebc0783b */ /* 0x000f2e0000000200 */
[C---:B------:R-:W-:Y:S08]  /*9840*/  HMMA.16816.F32.BF16 R24, R8.reuse, R180, R24 ;  /* 0x000000b40818723c */ /* 0x040ff00000041818 */
[C---:B------:R-:W-:Y:S01]  /*9850*/  HMMA.16816.F32.BF16 R20, R8.reuse, R182, R20 ;  /* 0x000000b60814723c */ /* 0x040fe20000041814 */
[----:B------:R-:W5:Y:S07]  /*9860*/  LDSM.16.M88.4 R180, [R235+0xd000] ;  /* 0x00d00000ebb4783b */ /* 0x000f6e0000000200 */
[C---:B--2---:R-:W-:Y:S08]  /*9870*/  HMMA.16816.F32.BF16 R16, R8.reuse, R176, R16 ;  /* 0x000000b00810723c */ /* 0x044ff00000041810 */
[C---:B------:R-:W-:Y:S01]  /*9880*/  HMMA.16816.F32.BF16 R12, R8.reuse, R178, R12 ;  /* 0x000000b2080c723c */ /* 0x040fe2000004180c */
[----:B------:R-:W2:Y:S07]  /*9890*/  LDSM.16.M88.4 R176, [R235+0xd800] ;  /* 0x00d80000ebb0783b */ /* 0x000eae0000000200 */
[C---:B---3--:R-:W-:Y:S08]  /*98a0*/  HMMA.16816.F32.BF16 R188, R8.reuse, R168, R188 ;  /* 0x000000a808bc723c */ /* 0x048ff000000418bc */
[----:B------:R-:W-:Y:S01]  /*98b0*/  HMMA.16816.F32.BF16 R184, R8, R170, R184 ;  /* 0x000000aa08b8723c */ /* 0x000fe200000418b8 */
[----:B------:R-:W3:Y:S04]  /*98c0*/  LDSM.16.M88.4 R168, [R228+0x4000] ;  /* 0x00400000e4a8783b */ /* 0x000ee80000000200 */
[----:B------:R-:W2:Y:S03]  /*98d0*/  LDSM.16.M88.4 R8, [R228+0x4800] ;  /* 0x00480000e408783b */ /* 0x000ea60000000200 */
[C---:B-1----:R-:W-:Y:S08]  /*98e0*/  HMMA.16816.F32.BF16 R32, R172.reuse, R4, R32 ;  /* 0x00000004ac20723c */ /* 0x042ff00000041820 */
[C---:B------:R-:W-:Y:S01]  /*98f0*/  HMMA.16816.F32.BF16 R28, R172.reuse, R6, R28 ;  /* 0x00000006ac1c723c */ /* 0x040fe2000004181c */
[----:B------:R-:W1:Y:S07]  /*9900*/  LDSM.16.M88.4 R4, [R228+0x5000] ;  /* 0x00500000e404783b */ /* 0x000e6e0000000200 */
[C---:B----4-:R-:W-:Y:S08]  /*9910*/  HMMA.16816.F32.BF16 R24, R172.reuse, R192, R24 ;  /* 0x000000c0ac18723c */ /* 0x050ff00000041818 */
[C---:B------:R-:W-:Y:S01]  /*9920*/  HMMA.16816.F32.BF16 R20, R172.reuse, R194, R20 ;  /* 0x000000c2ac14723c */ /* 0x040fe20000041814 */
[----:B------:R-:W4:Y:S07]  /*9930*/  LDSM.16.M88.4 R192, [R228+0x5800] ;  /* 0x00580000e4c0783b */ /* 0x000f2e0000000200 */
[C---:B-----5:R-:W-:Y:S08]  /*9940*/  HMMA.16816.F32.BF16 R16, R172.reuse, R180, R16 ;  /* 0x000000b4ac10723c */ /* 0x060ff00000041810 */
[C---:B------:R-:W-:Y:S01]  /*9950*/  HMMA.16816.F32.BF16 R12, R172.reuse, R182, R12 ;  /* 0x000000b6ac0c723c */ /* 0x040fe2000004180c */
[----:B------:R-:W-:Y:S07]  /*9960*/  LDSM.16.M88.4 R180, [R242+0x6000] ;  /* 0x00600000f2b4783b */ /* 0x000fee0000000200 */
[C---:B--2---:R-:W-:Y:S08]  /*9970*/  HMMA.16816.F32.BF16 R188, R172.reuse, R176, R188 ;  /* 0x000000b0acbc723c */ /* 0x044ff000000418bc */
[----:B------:R-:W-:Y:S01]  /*9980*/  HMMA.16816.F32.BF16 R184, R172, R178, R184 ;  /* 0x000000b2acb8723c */ /* 0x000fe200000418b8 */
[----:B------:R-:W2:Y:S04]  /*9990*/  LDSM.16.M88.4 R176, [R241+0xe000] ;  /* 0x00e00000f1b0783b */ /* 0x000ea80000000200 */
[----:B------:R-:W5:Y:S03]  /*99a0*/  LDSM.16.M88.4 R172, [R241+0xe800] ;  /* 0x00e80000f1ac783b */ /* 0x000f660000000200 */
[C---:B---3--:R-:W-:Y:S08]  /*99b0*/  HMMA.16816.F32.BF16 R32, R196.reuse, R168, R32 ;  /* 0x000000a8c420723c */ /* 0x048ff00000041820 */
[C---:B------:R-:W-:Y:S01]  /*99c0*/  HMMA.16816.F32.BF16 R28, R196.reuse, R170, R28 ;  /* 0x000000aac41c723c */ /* 0x040fe2000004181c */
[----:B------:R-:W-:Y:S07]  /*99d0*/  LDSM.16.M88.4 R168, [R241+0xf000] ;  /* 0x00f00000f1a8783b */ /* 0x000fee0000000200 */
[C---:B------:R-:W-:Y:S08]  /*99e0*/  HMMA.16816.F32.BF16 R24, R196.reuse, R8, R24 ;  /* 0x00000008c418723c */ /* 0x040ff00000041818 */
[C---:B------:R-:W-:Y:S01]  /*99f0*/  HMMA.16816.F32.BF16 R20, R196.reuse, R10, R20 ;  /* 0x0000000ac414723c */ /* 0x040fe20000041814 */
[----:B------:R-:W-:Y:S07]  /*9a00*/  LDSM.16.M88.4 R8, [R240+0x6000] ;  /* 0x00600000f008783b */ /* 0x000fee0000000200 */
[C---:B-1----:R-:W-:Y:S08]  /*9a10*/  HMMA.16816.F32.BF16 R16, R196.reuse, R4, R16 ;  /* 0x00000004c410723c */ /* 0x042ff00000041810 */
[C---:B------:R-:W-:Y:S01]  /*9a20*/  HMMA.16816.F32.BF16 R12, R196.reuse, R6, R12 ;  /* 0x00000006c40c723c */ /* 0x040fe2000004180c */
[----:B------:R-:W1:Y:S07]  /*9a30*/  LDSM.16.M88.4 R4, [R219] ;  /* 0x00000000db04783b */ /* 0x000e6e0000000200 */
[C---:B----4-:R-:W-:Y:S08]  /*9a40*/  HMMA.16816.F32.BF16 R188, R196.reuse, R192, R188 ;  /* 0x000000c0c4bc723c */ /* 0x050ff000000418bc */
[----:B------:R-:W-:Y:S01]  /*9a50*/  HMMA.16816.F32.BF16 R184, R196, R194, R184 ;  /* 0x000000c2c4b8723c */ /* 0x000fe200000418b8 */
[----:B------:R-:W3:Y:S07]  /*9a60*/  LDSM.16.M88.4 R196, [R218] ;  /* 0x00000000dac4783b */ /* 0x000eee0000000200 */
[C---:B--2---:R-:W-:Y:S08]  /*9a70*/  HMMA.16816.F32.BF16 R32, R180.reuse, R176, R32 ;  /* 0x000000b0b420723c */ /* 0x044ff00000041820 */
[C---:B------:R-:W-:Y:S01]  /*9a80*/  HMMA.16816.F32.BF16 R28, R180.reuse, R178, R28 ;  /* 0x000000b2b41c723c */ /* 0x040fe2000004181c */
[----:B------:R-:W-:Y:S07]  /*9a90*/  LDSM.16.M88.4 R176, [R238+0x6000] ;  /* 0x00600000eeb0783b */ /* 0x000fee0000000200 */
[C---:B-----5:R-:W-:Y:S01]  /*9aa0*/  HMMA.16816.F32.BF16 R192, R180.reuse, R172, R24 ;  /* 0x000000acb4c0723c */ /* 0x060fe20000041818 */
[----:B------:R-:W2:Y:S07]  /*9ab0*/  LDSM.16.M88.4 R24, [R235+0xe000] ;  /* 0x00e00000eb18783b */ /* 0x000eae0000000200 */
[----:B------:R-:W-:Y:S08]  /*9ac0*/  HMMA.16816.F32.BF16 R20, R180, R174, R20 ;  /* 0x000000aeb414723c */ /* 0x000ff00000041814 */
[C---:B-1----:R-:W-:Y:S08]  /*9ad0*/  HMMA.16816.F32.BF16 R32, R8.reuse, R4, R32 ;  /* 0x000000040820723c */ /* 0x042ff00000041820 */
[----:B------:R-:W-:Y:S01]  /*9ae0*/  HMMA.16816.F32.BF16 R28, R8, R6, R28 ;  /* 0x00000006081c723c */ /* 0x000fe2000004181c */
[----:B------:R-:W1:Y:S07]  /*9af0*/  LDSM.16.M88.4 R4, [R235+0xe800] ;  /* 0x00e80000eb04783b */ /* 0x000e6e0000000200 */
[C---:B------:R-:W-:Y:S08]  /*9b00*/  HMMA.16816.F32.BF16 R16, R180.reuse, R168, R16 ;  /* 0x000000a8b410723c */ /* 0x040ff00000041810 */
[----:B------:R-:W-:Y:S01]  /*9b10*/  HMMA.16816.F32.BF16 R172, R180, R170, R12 ;  /* 0x000000aab4ac723c */ /* 0x000fe2000004180c */
[----:B------:R-:W-:Y:S04]  /*9b20*/  LDSM.16.M88.4 R168, [R237+0x6000] ;  /* 0x00600000eda8783b */ /* 0x000fe80000000200 */
[----:B------:R-:W4:Y:S03]  /*9b30*/  LDSM.16.M88.4 R12, [R228+0x6000] ;  /* 0x00600000e40c783b */ /* 0x000f260000000200 */
[C---:B---3--:R-:W-:Y:S08]  /*9b40*/  HMMA.16816.F32.BF16 R192, R8.reuse, R196, R192 ;  /* 0x000000c408c0723c */ /* 0x048ff000000418c0 */
[----:B------:R-:W-:Y:S01]  /*9b50*/  HMMA.16816.F32.BF16 R20, R8, R198, R20 ;  /* 0x000000c60814723c */ /* 0x000fe20000041814 */
[----:B------:R-:W3:Y:S07]  /*9b60*/  LDSM.16.M88.4 R196, [R217] ;  /* 0x00000000d9c4783b */ /* 0x000eee0000000200 */
[C---:B--2---:R-:W-:Y:S08]  /*9b70*/  HMMA.16816.F32.BF16 R32, R176.reuse, R24, R32 ;  /* 0x00000018b020723c */ /* 0x044ff00000041820 */
[C---:B------:R-:W-:Y:S01]  /*9b80*/  HMMA.16816.F32.BF16 R28, R176.reuse, R26, R28 ;  /* 0x0000001ab01c723c */ /* 0x040fe2000004181c */
[----:B------:R-:W2:Y:S07]  /*9b90*/  LDSM.16.M88.4 R24, [R228+0x6800] ;  /* 0x00680000e418783b */ /* 0x000eae0000000200 */
[C---:B-1----:R-:W-:Y:S08]  /*9ba0*/  HMMA.16816.F32.BF16 R192, R176.reuse, R4, R192 ;  /* 0x00000004b0c0723c */ /* 0x042ff000000418c0 */
[----:B------:R-:W-:Y:S01]  /*9bb0*/  HMMA.16816.F32.BF16 R20, R176, R6, R20 ;  /* 0x00000006b014723c */ /* 0x000fe20000041814 */
[----:B------:R-:W1:Y:S07]  /*9bc0*/  LDSM.16.M88.4 R4, [R241+0xf800] ;  /* 0x00f80000f104783b */ /* 0x000e6e0000000200 */
[C---:B----4-:R-:W-:Y:S08]  /*9bd0*/  HMMA.16816.F32.BF16 R32, R168.reuse, R12, R32 ;  /* 0x0000000ca820723c */ /* 0x050ff00000041820 */
[----:B------:R-:W-:Y:S01]  /*9be0*/  HMMA.16816.F32.BF16 R28, R168, R14, R28 ;  /* 0x0000000ea81c723c */ /* 0x000fe2000004181c */
[----:B------:R-:W4:Y:S07]  /*9bf0*/  LDSM.16.M88.4 R12, [R235+0xf000] ;  /* 0x00f00000eb0c783b */ /* 0x000f2e0000000200 */
[----:B---3--:R-:W-:Y:S08]  /*9c00*/  HMMA.16816.F32.BF16 R16, R8, R196, R16 ;  /* 0x000000c40810723c */ /* 0x008ff00000041810 */
[----:B--2---:R-:W-:Y:S01]  /*9c10*/  HMMA.16816.F32.BF16 R192, R168, R24, R192 ;  /* 0x00000018a8c0723c */ /* 0x004fe200000418c0 */
[----:B------:R-:W-:-:S02]  /*9c20*/  FMUL.FTZ R33, R33, c[0x0][0x2ec] ;  /* 0x0000bb0021217a20 */ /* 0x000fc40000410000 */
[----:B------:R-:W-:Y:S02]  /*9c30*/  FMUL.FTZ R34, R34, c[0x0][0x2ec] ;  /* 0x0000bb0022227a20 */ /* 0x000fe40000410000 */
[----:B------:R-:W-:Y:S01]  /*9c40*/  FMUL.FTZ R0, R32, c[0x0][0x2ec] ;  /* 0x0000bb0020007a20 */ /* 0x000fe20000410000 */
[----:B------:R-:W2:Y:S01]  /*9c50*/  MUFU.TANH R197, R33 ;  /* 0x0000002100c57308 */ /* 0x000ea20000002400 */
[----:B------:R-:W-:Y:S01]  /*9c60*/  FMUL.FTZ R201, R35, c[0x0][0x2ec] ;  /* 0x0000bb0023c97a20 */ /* 0x000fe20000410000 */
[----:B------:R-:W-:Y:S01]  /*9c70*/  HMMA.16816.F32.BF16 R172, R8, R198, R172 ;  /* 0x000000c608ac723c */ /* 0x000fe200000418ac */
[----:B------:R-:W-:Y:S02]  /*9c80*/  FMUL.FTZ R28, R28, c[0x0][0x2ec] ;  /* 0x0000bb001c1c7a20 */ /* 0x000fe40000410000 */
[----:B------:R-:W-:Y:S02]  /*9c90*/  FMUL.FTZ R29, R29, c[0x0][0x2ec] ;  /* 0x0000bb001d1d7a20 */ /* 0x000fe40000410000 */
[----:B------:R-:W-:Y:S01]  /*9ca0*/  FMUL.FTZ R30, R30, c[0x0][0x2ec] ;  /* 0x0000bb001e1e7a20 */ /* 0x000fe20000410000 */
[----:B------:R3:W-:Y:S01]  /*9cb0*/  MUFU.TANH R196, R34 ;  /* 0x0000002200c47308 */ /* 0x0007e20000002400 */
[----:B------:R-:W-:Y:S01]  /*9cc0*/  FMUL.FTZ R198, R31, c[0x0][0x2ec] ;  /* 0x0000bb001fc67a20 */ /* 0x000fe20000410000 */
[----:B------:R-:W-:Y:S01]  /*9cd0*/  HMMA.16816.F32.BF16 R20, R168, R26, R20 ;  /* 0x0000001aa814723c */ /* 0x000fe20000041814 */
[----:B------:R-:W5:Y:S05]  /*9ce0*/  LDSM.16.M88.4 R24, [R216] ;  /* 0x00000000d818783b */ /* 0x000f6a0000000200 */
[----:B------:R-:W2:Y:S02]  /*9cf0*/  MUFU.TANH R201, R201 ;  /* 0x000000c900c97308 */ /* 0x000ea40000002400 */
[----:B-1----:R-:W-:Y:S01]  /*9d00*/  HMMA.16816.F32.BF16 R188, R180, R4, R188 ;  /* 0x00000004b4bc723c */ /* 0x002fe200000418bc */
[----:B------:R-:W-:-:S02]  /*9d10*/  FMUL.FTZ R31, R193, c[0x0][0x2ec] ;  /* 0x0000bb00c11f7a20 */ /* 0x000fc40000410000 */
[----:B------:R-:W-:Y:S02]  /*9d20*/  FMUL.FTZ R192, R192, c[0x0][0x2ec] ;  /* 0x0000bb00c0c07a20 */ /* 0x000fe40000410000 */
[----:B------:R-:W-:Y:S01]  /*9d30*/  FMUL.FTZ R193, R194, c[0x0][0x2ec] ;  /* 0x0000bb00c2c17a20 */ /* 0x000fe20000410000 */
[----:B---3--:R-:W1:Y:S01]  /*9d40*/  LDSM.16.M88.4 R32, [R228+0x7000] ;  /* 0x00700000e420783b */ /* 0x008e620000000200 */
[----:B------:R-:W3:Y:S01]  /*9d50*/  MUFU.TANH R28, R28 ;  /* 0x0000001c001c7308 */ /* 0x000ee20000002400 */
[----:B----4-:R-:W-:Y:S01]  /*9d60*/  HMMA.16816.F32.BF16 R16, R176, R12, R16 ;  /* 0x0000000cb010723c */ /* 0x010fe20000041810 */
[----:B------:R-:W-:Y:S02]  /*9d70*/  FMUL.FTZ R194, R195, c[0x0][0x2ec] ;  /* 0x0000bb00c3c27a20 */ /* 0x000fe40000410000 */
[----:B------:R-:W-:-:S04]  /*9d80*/  IMAD.MOV.U32 R195, RZ, RZ, R203 ;  /* 0x000000ffffc37224 */ /* 0x000fc800078e00cb */
[----:B------:R-:W-:Y:S01]  /*9d90*/  MUFU.TANH R29, R29 ;  /* 0x0000001d001d7308 */ /* 0x000fe20000002400 */
[----:B------:R-:W-:Y:S01]  /*9da0*/  HMMA.16816.F32.BF16 R172, R176, R14, R172 ;  /* 0x0000000eb0ac723c */ /* 0x000fe200000418ac */
[----:B------:R-:W4:Y:S01]  /*9db0*/  LDSM.16.M88.4 R12, [R235+0xf800] ;  /* 0x00f80000eb0c783b */ /* 0x000f220000000200 */
[----:B------:R-:W-:Y:S02]  /*9dc0*/  FMUL.FTZ R20, R20, c[0x0][0x2ec] ;  /* 0x0000bb0014147a20 */ /* 0x000fe40000410000 */
[----:B------:R-:W-:Y:S02]  /*9dd0*/  FMUL.FTZ R21, R21, c[0x0][0x2ec] ;  /* 0x0000bb0015157a20 */ /* 0x000fe40000410000 */
[----:B------:R-:W-:Y:S01]  /*9de0*/  FMUL.FTZ R22, R22, c[0x0][0x2ec] ;  /* 0x0000bb0016167a20 */ /* 0x000fe20000410000 */
[----:B------:R-:W1:Y:S01]  /*9df0*/  MUFU.TANH R30, R30 ;  /* 0x0000001e001e7308 */ /* 0x000e620000002400 */
[----:B------:R-:W-:Y:S01]  /*9e00*/  HMMA.16816.F32.BF16 R184, R180, R6, R184 ;  /* 0x00000006b4b8723c */ /* 0x000fe200000418b8 */
[----:B------:R-:W2:Y:S01]  /*9e10*/  LDSM.16.M88.4 R4, [R228+0x7800] ;  /* 0x00780000e404783b */ /* 0x000ea20000000200 */
[----:B------:R-:W-:Y:S01]  /*9e20*/  FMUL.FTZ R23, R23, c[0x0][0x2ec] ;  /* 0x0000bb0017177a20 */ /* 0x000fe20000410000 */
[----:B------:R-:W-:-:S04]  /*9e30*/  DEPBAR.LE SB0, 0x0 ;  /* 0x000080000000791a */ /* 0x000fc80000000000 */
[----:B------:R-:W2:Y:S01]  /*9e40*/  MUFU.TANH R198, R198 ;  /* 0x000000c600c67308 */ /* 0x000ea20000002400 */
[----:B-----5:R-:W-:Y:S07]  /*9e50*/  HMMA.16816.F32.BF16 R188, R8, R24, R188 ;  /* 0x0000001808bc723c */ /* 0x020fee00000418bc */
[----:B------:R-:W5:Y:S01]  /*9e60*/  MUFU.TANH R192, R192 ;  /* 0x000000c000c07308 */ /* 0x000f620000002400 */
[----:B-1----:R-:W-:Y:S07]  /*9e70*/  HMMA.16816.F32.BF16 R16, R168, R32, R16 ;  /* 0x00000020a810723c */ /* 0x002fee0000041810 */
[----:B------:R-:W1:Y:S01]  /*9e80*/  MUFU.TANH R193, R193 ;  /* 0x000000c100c17308 */ /* 0x000e620000002400 */
[----:B------:R-:W-:Y:S07]  /*9e90*/  HMMA.16816.F32.BF16 R184, R8, R26, R184 ;  /* 0x0000001a08b8723c */ /* 0x000fee00000418b8 */
[----:B------:R-:W1:Y:S01]  /*9ea0*/  MUFU.TANH R31, R31 ;  /* 0x0000001f001f7308 */ /* 0x000e620000002400 */
[----:B----4-:R-:W-:Y:S07]  /*9eb0*/  HMMA.16816.F32.BF16 R188, R176, R12, R188 ;  /* 0x0000000cb0bc723c */ /* 0x010fee00000418bc */
[----:B------:R-:W4:Y:S01]  /*9ec0*/  MUFU.TANH R194, R194 ;  /* 0x000000c200c27308 */ /* 0x000f220000002400 */
[----:B------:R-:W-:Y:S01]  /*9ed0*/  IMAD.U32 R12, RZ, RZ, UR28 ;  /* 0x0000001cff0c7e24 */ /* 0x000fe2000f8e00ff */
[----:B------:R-:W-:Y:S06]  /*9ee0*/  HMMA.16816.F32.BF16 R172, R168, R34, R172 ;  /* 0x00000022a8ac723c */ /* 0x000fec00000418ac */
[----:B------:R-:W1:Y:S01]  /*9ef0*/  MUFU.TANH R20, R20 ;  /* 0x0000001400147308 */ /* 0x000e620000002400 */
[----:B------:R-:W-:-:S02]  /*9f00*/  FMUL.FTZ R17, R17, c[0x0][0x2ec] ;  /* 0x0000bb0011117a20 */ /* 0x000fc40000410000 */
[----:B------:R-:W-:Y:S02]  /*9f10*/  IMAD R13, R12, 0x40, R167 ;  /* 0x000000400c0d7824 */ /* 0x000fe400078e02a7 */
[----:B------:R-:W-:Y:S01]  /*9f20*/  FMUL.FTZ R16, R16, c[0x0][0x2ec] ;  /* 0x0000bb0010107a20 */ /* 0x000fe20000410000 */
[----:B------:R-:W-:Y:S02]  /*9f30*/  HMMA.16816.F32.BF16 R184, R176, R14, R184 ;  /* 0x0000000eb0b8723c */ /* 0x000fe400000418b8 */
[C---:B------:R-:W-:Y:S01]  /*9f40*/  IADD3 R11, R13.reuse, 0x1, RZ ;  /* 0x000000010d0b7810 */ /* 0x040fe20007ffe0ff */
[----:B------:R-:W-:Y:S01]  /*9f50*/  MUFU.TANH R32, R21 ;  /* 0x0000001500207308 */ /* 0x000fe20000002400 */
[----:B------:R-:W-:Y:S01]  /*9f60*/  IADD3 R9, R13, 0x8, RZ ;  /* 0x000000080d097810 */ /* 0x000fe20007ffe0ff */
[----:B------:R-:W-:Y:S01]  /*9f70*/  FMUL.FTZ R18, R18, c[0x0][0x2ec] ;  /* 0x0000bb0012127a20 */ /* 0x000fe20000410000 */
[----:B------:R-:W-:Y:S01]  /*9f80*/  ISETP.GE.AND P0, PT, R11, R200, PT ;  /* 0x000000c80b00720c */ /* 0x000fe20003f06270 */
[----:B------:R-:W-:Y:S01]  /*9f90*/  FMUL.FTZ R10, R19, c[0x0][0x2ec] ;  /* 0x0000bb00130a7a20 */ /* 0x000fe20000410000 */
[----:B------:R-:W-:Y:S01]  /*9fa0*/  ISETP.GE.AND P6, PT, R11, R2, PT ;  /* 0x000000020b00720c */ /* 0x000fe20003fc6270 */
[----:B--2---:R-:W-:Y:S01]  /*9fb0*/  HMMA.16816.F32.BF16 R188, R168, R4, R188 ;  /* 0x00000004a8bc723c */ /* 0x004fe200000418bc */
[----:B------:R-:W-:Y:S01]  /*9fc0*/  FSEL R8, R197, -INF , !P0 ;  /* 0xff800000c5087808 */ /* 0x000fe20004000000 */
[----:B------:R-:W2:Y:S01]  /*9fd0*/  MUFU.TANH R25, R22 ;  /* 0x0000001600197308 */ /* 0x000ea20000002400 */
[----:B------:R-:W-:-:S02]  /*9fe0*/  ISETP.GE.AND P1, PT, R9, R200, PT ;  /* 0x000000c80900720c */ /* 0x000fc40003f26270 */
[----:B------:R-:W-:Y:S02]  /*9ff0*/  ISETP.GE.AND P0, PT, R9, R2, PT ;  /* 0x000000020900720c */ /* 0x000fe40003f06270 */
[----:B------:R-:W-:Y:S01]  /*a000*/  IADD3 R9, R13, 0x9, RZ ;  /* 0x000000090d097810 */ /* 0x000fe20007ffe0ff */
[----:B------:R-:W-:Y:S01]  /*a010*/  FMUL.FTZ R172, R172, c[0x0][0x2ec] ;  /* 0x0000bb00acac7a20 */ /* 0x000fe20000410000 */
[----:B------:R-:W-:Y:S01]  /*a020*/  FSEL R201, R201, -INF , !P6 ;  /* 0xff800000c9c97808 */ /* 0x000fe20007000000 */
[----:B------:R1:W-:Y:S01]  /*a030*/  MUFU.TANH R208, R17 ;  /* 0x0000001100d07308 */ /* 0x0003e20000002400 */
[----:B------:R-:W-:Y:S01]  /*a040*/  ISETP.GE.AND P6, PT, R9, R200, PT ;  /* 0x000000c80900720c */ /* 0x000fe20003fc6270 */
[----:B------:R-:W-:Y:S01]  /*a050*/  FMUL.FTZ R167, R175, c[0x0][0x2ec] ;  /* 0x0000bb00afa77a20 */ /* 0x000fe20000410000 */
[----:B------:R-:W-:Y:S01]  /*a060*/  IADD3 R5, R13, 0x10, RZ ;  /* 0x000000100d057810 */ /* 0x000fe20007ffe0ff */
[----:B------:R-:W-:Y:S01]  /*a070*/  FMUL.FTZ R11, R174, c[0x0][0x2ec] ;  /* 0x0000bb00ae0b7a20 */ /* 0x000fe20000410000 */
[----:B---3--:R-:W-:Y:S01]  /*a080*/  FSEL R28, R28, -INF , !P1 ;  /* 0xff8000001c1c7808 */ /* 0x008fe20004800000 */
[----:B------:R-:W-:Y:S01]  /*a090*/  HMMA.16816.F32.BF16 R184, R168, R6, R184 ;  /* 0x00000006a8b8723c */ /* 0x000fe200000418b8 */
[----:B------:R-:W-:Y:S01]  /*a0a0*/  ISETP.GE.AND P1, PT, R9, R2, PT ;  /* 0x000000020900720c */ /* 0x000fe20003f26270 */
[----:B------:R3:W2:Y:S01]  /*a0b0*/  MUFU.TANH R33, R23 ;  /* 0x0000001700217308 */ /* 0x0006a20000002400 */
[----:B------:R-:W-:Y:S01]  /*a0c0*/  FSEL R9, R30, -INF , !P0 ;  /* 0xff8000001e097808 */ /* 0x000fe20004000000 */
[----:B------:R-:W-:Y:S01]  /*a0d0*/  FMUL.FTZ R173, R173, c[0x0][0x2ec] ;  /* 0x0000bb00adad7a20 */ /* 0x000fe20000410000 */
[----:B------:R-:W-:-:S02]  /*a0e0*/  FSEL R4, R29, -INF , !P6 ;  /* 0xff8000001d047808 */ /* 0x000fc40007000000 */
[C---:B------:R-:W-:Y:S01]  /*a0f0*/  ISETP.GE.AND P0, PT, R5.reuse, R200, PT ;  /* 0x000000c80500720c */ /* 0x040fe20003f06270 */
[----:B------:R-:W-:Y:S01]  /*a100*/  FMUL.FTZ R12, R188, c[0x0][0x2ec] ;  /* 0x0000bb00bc0c7a20 */ /* 0x000fe20000410000 */
[----:B------:R-:W-:Y:S01]  /*a110*/  ISETP.GE.AND P6, PT, R5, R2, PT ;  /* 0x000000020500720c */ /* 0x000fe20003fc6270 */
[----:B------:R-:W2:Y:S01]  /*a120*/  MUFU.TANH R210, R16 ;  /* 0x0000001000d27308 */ /* 0x000ea20000002400 */
[----:B------:R-:W-:Y:S01]  /*a130*/  IADD3 R15, R13, 0x11, RZ ;  /* 0x000000110d0f7810 */ /* 0x000fe20007ffe0ff */
[----:B------:R-:W-:Y:S01]  /*a140*/  FMUL.FTZ R188, R189, c[0x0][0x2ec] ;  /* 0x0000bb00bdbc7a20 */ /* 0x000fe20000410000 */
[----:B-1----:R-:W-:Y:S01]  /*a150*/  IADD3 R17, R13, 0x18, RZ ;  /* 0x000000180d117810 */ /* 0x002fe20007ffe0ff */
[----:B------:R-:W-:Y:S01]  /*a160*/  FMUL.FTZ R6, R190, c[0x0][0x2ec] ;  /* 0x0000bb00be067a20 */ /* 0x000fe20000410000 */
[----:B------:R-:W-:Y:S01]  /*a170*/  FSEL R5, R198, -INF , !P1 ;  /* 0xff800000c6057808 */ /* 0x000fe20004800000 */
[----:B------:R-:W-:Y:S01]  /*a180*/  FMUL.FTZ R181, R191, c[0x0][0x2ec] ;  /* 0x0000bb00bfb57a20 */ /* 0x000fe20000410000 */
[----:B-----5:R-:W-:Y:S01]  /*a190*/  FSEL R26, R192, -INF , !P0 ;  /* 0xff800000c01a7808 */ /* 0x020fe20004000000 */
[----:B------:R-:W1:Y:S01]  /*a1a0*/  MUFU.TANH R199, R18 ;  /* 0x0000001200c77308 */ /* 0x000e620000002400 */
[----:B---3--:R-:W-:-:S02]  /*a1b0*/  FSEL R23, R193, -INF , !P6 ;  /* 0xff800000c1177808 */ /* 0x008fc40007000000 */
[C---:B------:R-:W-:Y:S02]  /*a1c0*/  ISETP.GE.AND P1, PT, R15.reuse, R200, PT ;  /* 0x000000c80f00720c */ /* 0x040fe40003f26270 */
[----:B------:R-:W-:Y:S01]  /*a1d0*/  ISETP.GE.AND P0, PT, R15, R2, PT ;  /* 0x000000020f00720c */ /* 0x000fe20003f06270 */
[----:B------:R-:W-:Y:S01]  /*a1e0*/  FMUL.FTZ R183, R186, c[0x0][0x2ec] ;  /* 0x0000bb00bab77a20 */ /* 0x000fe20000410000 */
[----:B------:R-:W-:Y:S01]  /*a1f0*/  ISETP.GE.AND P6, PT, R17, R200, PT ;  /* 0x000000c81100720c */ /* 0x000fe20003fc6270 */
[----:B------:R-:W3:Y:S01]  /*a200*/  MUFU.TANH R206, R172 ;  /* 0x000000ac00ce7308 */ /* 0x000ee20000002400 */
[----:B------:R-:W-:Y:S01]  /*a210*/  IADD3 R15, R13, 0x19, RZ ;  /* 0x000000190d0f7810 */ /* 0x000fe20007ffe0ff */
[----:B------:R-:W-:Y:S01]  /*a220*/  FMUL.FTZ R179, R187, c[0x0][0x2ec] ;  /* 0x0000bb00bbb37a20 */ /* 0x000fe20000410000 */
[----:B------:R-:W-:Y:S02]  /*a230*/  FSEL R24, R31, -INF , !P1 ;  /* 0xff8000001f187808 */ /* 0x000fe40004800000 */
[----:B----4-:R-:W-:Y:S01]  /*a240*/  FSEL R21, R194, -INF , !P0 ;  /* 0xff800000c2157808 */ /* 0x010fe20004000000 */
[----:B------:R-:W-:Y:S01]  /*a250*/  IMAD.MOV.U32 R194, RZ, RZ, R202 ;  /* 0x000000ffffc27224 */ /* 0x000fe200078e00ca */
[----:B------:R-:W-:Y:S01]  /*a260*/  FSEL R20, R20, -INF , !P6 ;  /* 0xff80000014147808 */ /* 0x000fe20007000000 */
[----:B------:R-:W4:Y:S01]  /*a270*/  MUFU.TANH R10, R10 ;  /* 0x0000000a000a7308 */ /* 0x000f220000002400 */
[----:B------:R-:W-:-:S02]  /*a280*/  ISETP.GE.AND P1, PT, R17, R2, PT ;  /* 0x000000021100720c */ /* 0x000fc40003f26270 */
[C---:B------:R-:W-:Y:S02]  /*a290*/  ISETP.GE.AND P0, PT, R15.reuse, R200, PT ;  /* 0x000000c80f00720c */ /* 0x040fe40003f06270 */
[----:B------:R-:W-:Y:S02]  /*a2a0*/  ISETP.GE.AND P6, PT, R15, R2, PT ;  /* 0x000000020f00720c */ /* 0x000fe40003fc6270 */
[----:B------:R-:W-:Y:S01]  /*a2b0*/  IADD3 R15, R13, 0x20, RZ ;  /* 0x000000200d0f7810 */ /* 0x000fe20007ffe0ff */
[----:B------:R-:W5:Y:S01]  /*a2c0*/  MUFU.TANH R167, R167 ;  /* 0x000000a700a77308 */ /* 0x000f620000002400 */
[----:B--2---:R-:W-:Y:S02]  /*a2d0*/  FSEL R25, R25, -INF , !P1 ;  /* 0xff80000019197808 */ /* 0x004fe40004800000 */
[----:B------:R-:W-:Y:S02]  /*a2e0*/  FSEL R22, R32, -INF , !P0 ;  /* 0xff80000020167808 */ /* 0x000fe40004000000 */
[----:B------:R-:W-:-:S02]  /*a2f0*/  ISETP.GE.AND P1, PT, R15, R200, PT ;  /* 0x000000c80f00720c */ /* 0x000fc40003f26270 */
[----:B------:R-:W-:Y:S01]  /*a300*/  ISETP.GE.AND P0, PT, R15, R2, PT ;  /* 0x000000020f00720c */ /* 0x000fe20003f06270 */
[----:B------:R-:W2:Y:S01]  /*a310*/  MUFU.TANH R188, R188 ;  /* 0x000000bc00bc7308 */ /* 0x000ea20000002400 */
[C---:B------:R-:W-:Y:S02]  /*a320*/  IADD3 R7, R13.reuse, 0x21, RZ ;  /* 0x000000210d077810 */ /* 0x040fe40007ffe0ff */
[----:B------:R-:W-:Y:S02]  /*a330*/  IADD3 R15, R13, 0x28, RZ ;  /* 0x000000280d0f7810 */ /* 0x000fe40007ffe0ff */
[----:B------:R-:W-:Y:S02]  /*a340*/  FSEL R33, R33, -INF , !P6 ;  /* 0xff80000021217808 */ /* 0x000fe40007000000 */
[----:B------:R-:W-:Y:S01]  /*a350*/  FSEL R210, R210, -INF , !P1 ;  /* 0xff800000d2d27808 */ /* 0x000fe20004800000 */
[----:B------:R-:W-:Y:S01]  /*a360*/  MUFU.TANH R204, R173 ;  /* 0x000000ad00cc7308 */ /* 0x000fe20000002400 */
[----:B-1----:R-:W-:-:S02]  /*a370*/  FSEL R199, R199, -INF , !P0 ;  /* 0xff800000c7c77808 */ /* 0x002fc40004000000 */
[C---:B------:R-:W-:Y:S02]  /*a380*/  ISETP.GE.AND P6, PT, R7.reuse, R200, PT ;  /* 0x000000c80700720c */ /* 0x040fe40003fc6270 */
[----:B------:R-:W-:Y:S02]  /*a390*/  ISETP.GE.AND P1, PT, R7, R2, PT ;  /* 0x000000020700720c */ /* 0x000fe40003f26270 */
[----:B------:R-:W-:Y:S01]  /*a3a0*/  ISETP.GE.AND P0, PT, R15, R200, PT ;  /* 0x000000c80f00720c */ /* 0x000fe20003f06270 */
[----:B------:R-:W1:Y:S01]  /*a3b0*/  MUFU.TANH R11, R11 ;  /* 0x0000000b000b7308 */ /* 0x000e620000002400 */
[----:B------:R-:W-:Y:S02]  /*a3c0*/  IADD3 R7, R13, 0x29, RZ ;  /* 0x000000290d077810 */ /* 0x000fe40007ffe0ff */
[----:B------:R-:W-:Y:S02]  /*a3d0*/  FSEL R208, R208, -INF , !P6 ;  /* 0xff800000d0d07808 */ /* 0x000fe40007000000 */
[----:B---3--:R-:W-:-:S02]  /*a3e0*/  FSEL R206, R206, -INF , !P0 ;  /* 0xff800000cece7808 */ /* 0x008fc40004000000 */
[-C--:B------:R-:W-:Y:S01]  /*a3f0*/  ISETP.GE.AND P6, PT, R15, R2.reuse, PT ;  /* 0x000000020f00720c */ /* 0x080fe20003fc6270 */
[----:B------:R-:W3:Y:S01]  /*a400*/  MUFU.TANH R12, R12 ;  /* 0x0000000c000c7308 */ /* 0x000ee20000002400 */
[----:B----4-:R-:W-:Y:S02]  /*a410*/  FSEL R197, R10, -INF , !P1 ;  /* 0xff8000000ac57808 */ /* 0x010fe40004800000 */
[C---:B------:R-:W-:Y:S02]  /*a420*/  ISETP.GE.AND P0, PT, R7.reuse, R2, PT ;  /* 0x000000020700720c */ /* 0x040fe40003f06270 */
[----:B------:R-:W-:Y:S01]  /*a430*/  ISETP.GE.AND P1, PT, R7, R200, PT ;  /* 0x000000c80700720c */ /* 0x000fe20003f26270 */
[----:B------:R-:W-:Y:S01]  /*a440*/  FMUL.FTZ R7, R184, c[0x0][0x2ec] ;  /* 0x0000bb00b8077a20 */ /* 0x000fe20000410000 */
[----:B------:R-:W-:Y:S01]  /*a450*/  IADD3 R15, R13, 0x31, RZ ;  /* 0x000000310d0f7810 */ /* 0x000fe20007ffe0ff */
[----:B------:R-:W4:Y:S01]  /*a460*/  MUFU.TANH R6, R6 ;  /* 0x0000000600067308 */ /* 0x000f220000002400 */
[----:B------:R-:W-:Y:S01]  /*a470*/  FMUL.FTZ R184, R185, c[0x0][0x2ec] ;  /* 0x0000bb00b9b87a20 */ /* 0x000fe20000410000 */
[----:B-----5:R-:W-:-:S02]  /*a480*/  FSEL R167, R167, -INF , !P0 ;  /* 0xff800000a7a77808 */ /* 0x020fc40004000000 */
[----:B------:R-:W-:Y:S02]  /*a490*/  ISETP.GE.AND P0, PT, R15, R200, PT ;  /* 0x000000c80f00720c */ /* 0x000fe40003f06270 */
[----:B------:R-:W-:Y:S02]  /*a4a0*/  IADD3 R17, R13, 0x30, RZ ;  /* 0x000000300d117810 */ /* 0x000fe40007ffe0ff */
[----:B------:R-:W-:Y:S01]  /*a4b0*/  MUFU.TANH R0, R0 ;  /* 0x0000000000007308 */ /* 0x000fe20000002400 */
[----:B--2---:R-:W-:Y:S02]  /*a4c0*/  FSEL R188, R188, -INF , !P0 ;  /* 0xff800000bcbc7808 */ /* 0x004fe40004000000 */
[----:B-1----:R-:W-:Y:S02]  /*a4d0*/  FSEL R193, R11, -INF , !P6 ;  /* 0xff8000000bc17808 */ /* 0x002fe40007000000 */
[----:B------:R-:W-:Y:S02]  /*a4e0*/  FSEL R204, R204, -INF , !P1 ;  /* 0xff800000cccc7808 */ /* 0x000fe40004800000 */
[----:B------:R-:W-:Y:S01]  /*a4f0*/  ISETP.GE.AND P0, PT, R13, R2, PT ;  /* 0x000000020d00720c */ /* 0x000fe20003f06270 */
[----:B------:R-:W1:Y:S01]  /*a500*/  MUFU.TANH R181, R181 ;  /* 0x000000b500b57308 */ /* 0x000e620000002400 */
[----:B------:R-:W-:-:S02]  /*a510*/  ISETP.GE.AND P6, PT, R17, R200, PT ;  /* 0x000000c81100720c */ /* 0x000fc40003fc6270 */
[-C--:B------:R-:W-:Y:S02]  /*a520*/  ISETP.GE.AND P1, PT, R17, R2.reuse, PT ;  /* 0x000000021100720c */ /* 0x080fe40003f26270 */
[----:B------:R-:W-:Y:S02]  /*a530*/  FSEL R196, R196, -INF , !P0 ;  /* 0xff800000c4c47808 */ /* 0x000fe40004000000 */
[----:B---3--:R-:W-:Y:S01]  /*a540*/  FSEL R190, R12, -INF , !P6 ;  /* 0xff8000000cbe7808 */ /* 0x008fe20007000000 */
[----:B------:R-:W2:Y:S01]  /*a550*/  MUFU.TANH R7, R7 ;  /* 0x0000000700077308 */ /* 0x000ea20000002400 */
[----:B----4-:R-:W-:Y:S01]  /*a560*/  FSEL R185, R6, -INF , !P1 ;  /* 0xff80000006b97808 */ /* 0x010fe20004800000 */
[----:B------:R-:W-:Y:S01]  /*a570*/  BAR.SYNC.DEFER_BLOCKING 0x0 ;  /* 0x0000000000007b1d */ /* 0x000fe20000010000 */
[----:B------:R-:W-:Y:S02]  /*a580*/  PLOP3.LUT P0, PT, PT, PT, UP0, 0x80, 0x0 ;  /* 0x000000000000781c */ /* 0x000fe40003f0f008 */
[----:B------:R-:W-:-:S02]  /*a590*/  ISETP.GE.AND P6, PT, R15, R2, PT ;  /* 0x000000020f00720c */ /* 0x000fc40003fc6270 */
[CC--:B------:R-:W-:Y:S01]  /*a5a0*/  ISETP.GE.AND P1, PT, R13.reuse, R200.reuse, PT ;  /* 0x000000c80d00720c */ /* 0x0c0fe20003f26270 */
[----:B------:R-:W3:Y:S01]  /*a5b0*/  MUFU.TANH R184, R184 ;  /* 0x000000b800b87308 */ /* 0x000ee20000002400 */
[C---:B------:R-:W-:Y:S02]  /*a5c0*/  IADD3 R11, R13.reuse, 0x38, RZ ;  /* 0x000000380d0b7810 */ /* 0x040fe40007ffe0ff */
[----:B------:R-:W-:Y:S02]  /*a5d0*/  IADD3 R13, R13, 0x39, RZ ;  /* 0x000000390d0d7810 */ /* 0x000fe40007ffe0ff */
[----:B-1----:R-:W-:Y:S02]  /*a5e0*/  FSEL R181, R181, -INF , !P6 ;  /* 0xff800000b5b57808 */ /* 0x002fe40007000000 */
[----:B------:R-:W-:Y:S01]  /*a5f0*/  FSEL R0, R0, -INF , !P1 ;  /* 0xff80000000007808 */ /* 0x000fe20004800000 */
[----:B------:R-:W1:Y:S01]  /*a600*/  MUFU.TANH R183, R183 ;  /* 0x000000b700b77308 */ /* 0x000e620000002400 */
[----:B------:R-:W-:-:S02]  /*a610*/  ISETP.GE.AND P6, PT, R11, R200, PT ;  /* 0x000000c80b00720c */ /* 0x000fc40003fc6270 */
[----:B------:R-:W-:Y:S02]  /*a620*/  ISETP.GE.AND P1, PT, R13, R200, PT ;  /* 0x000000c80d00720c */ /* 0x000fe40003f26270 */
[----:B--2---:R-:W-:Y:S02]  /*a630*/  FSEL R186, R7, -INF , !P6 ;  /* 0xff80000007ba7808 */ /* 0x004fe40007000000 */
[-C--:B------:R-:W-:Y:S01]  /*a640*/  ISETP.GE.AND P6, PT, R11, R2.reuse, PT ;  /* 0x000000020b00720c */ /* 0x080fe20003fc6270 */
[----:B------:R-:W2:Y:S01]  /*a650*/  MUFU.TANH R179, R179 ;  /* 0x000000b300b37308 */ /* 0x000ea20000002400 */
[----:B---3--:R-:W-:Y:S02]  /*a660*/  FSEL R184, R184, -INF , !P1 ;  /* 0xff800000b8b87808 */ /* 0x008fe40004800000 */
[----:B------:R-:W-:Y:S02]  /*a670*/  ISETP.GE.AND P1, PT, R13, R2, PT ;  /* 0x000000020d00720c */ /* 0x000fe40003f26270 */
[----:B-1----:R-:W-:-:S02]  /*a680*/  FSEL R183, R183, -INF , !P6 ;  /* 0xff800000b7b77808 */ /* 0x002fc40007000000 */
[----:B--2---:R-:W-:Y:S01]  /*a690*/  FSEL R179, R179, -INF , !P1 ;  /* 0xff800000b3b37808 */ /* 0x004fe20004800000 */
        /* <DEDUP_REMOVED lines=78> */
.L_x_790:
[----:B------:R-:W-:Y:S02]  /*ab80*/  ULDC UR10, c[0x0][0x198] ;  /* 0x00006600000a7ab9 */ /* 0x000fe40000000800 */
[----:B------:R-:W-:-:S04]  /*ab90*/  ULEA UR10, -UR10, URZ, 0x6 ;  /* 0x0000003f0a0a7291 */ /* 0x000fc8000f8e313f */
[----:B------:R-:W-:-:S03]  /*aba0*/  USHF.R.S32.HI UR8, URZ, 0x1f, UR10 ;  /* 0x0000001f3f087899 */ /* 0x000fc6000801140a */
.L_x_791:
        /* <DEDUP_REMOVED lines=148> */
[----:B------:R-:W-:-:S04]  /*b4f0*/  LEA R6, P0, R166, c[0x0][0x168], 0x1 ;  /* 0x00005a00a6067a11 */ /* 0x000fc800078008ff */
[----:B------:R-:W-:-:S05]  /*b500*/  LEA.HI.X R7, R166, c[0x0][0x16c], R165, 0x1, P0 ;  /* 0x00005b00a6077a11 */ /* 0x000fca00000f0ca5 */
[----:B------:R-:W-:Y:S01]  /*b510*/  @!PT LDS RZ, [RZ] ;  /* 0x00000000fffff984 */ /* 0x000fe20000000800 */
[----:B------:R-:W-:Y:S01]  /*b520*/  @!PT LDS RZ, [RZ] ;  /* 0x00000000fffff984 */ /* 0x000fe20000000800 */
[----:B------:R-:W-:Y:S01]  /*b530*/  @!PT LDS RZ, [RZ] ;  /* 0x00000000fffff984 */ /* 0x000fe20000000800 */
[----:B------:R2:W-:Y:S04]  /*b540*/  LDGSTS.E.BYPASS.LTC128B.128 [R246+0xf800], [R6.64+0x180] ;  /* 0x0f80018006f67fae */ /* 0x0005e8000b901d60 */
.L_x_793:
[----:B------:R-:W-:Y:S05]  /*b550*/  BSYNC B0 ;  /* 0x0000000000007941 */ /* 0x000fea0003800000 */
.L_x_792:
[----:B------:R-:W0:Y:S01]  /*b560*/  LDGDEPBAR ;  /* 0x00000000000079af */ /* 0x000e220000000000 */
[----:B--2---:R-:W-:Y:S02]  /*b570*/  IMAD.U32 R7, RZ, RZ, UR10 ;  /* 0x0000000aff077e24 */ /* 0x004fe4000f8e00ff */
[----:B------:R-:W-:-:S03]  /*b580*/  IMAD.U32 R2, RZ, RZ, UR8 ;  /* 0x00000008ff027e24 */ /* 0x000fc6000f8e00ff */
[----:B------:R-:W-:-:S04]  /*b590*/  LEA R252, P0, R7, R252, 0x1 ;  /* 0x000000fc07fc7211 */ /* 0x000fc800078008ff */
[----:B------:R-:W-:Y:S02]  /*b5a0*/  LEA.HI.X R251, R7, R251, R2, 0x1, P0 ;  /* 0x000000fb07fb7211 */ /* 0x000fe400000f0c02 */
.L_x_789:
[----:B------:R-:W-:Y:S01]  /*b5b0*/  FMNMX.FTZ R7, R164, R0, !PT ;  /* 0x00000000a4077209 */ /* 0x000fe20007810000 */
[----:B-1----:R-:W-:Y:S01]  /*b5c0*/  LDSM.16.MT88.4 R12, [R233+0x10000] ;  /* 0x01000000e90c783b */ /* 0x002fe20000004200 */
        /* <DEDUP_REMOVED lines=37> */
[----:B------:R-:W2:Y:S01]  /*b820*/  SHFL.BFLY PT, R172, R7, 0x1, 0x1f ;  /* 0x0c201f0007ac7f89 */ /* 0x000ea200000e0000 */
[----:B-1----:R-:W-:Y:S02]  /*b830*/  FMNMX.FTZ R174, R11, R174, !PT ;  /* 0x000000ae0bae7209 */ /* 0x002fe40007810000 */
[----:B--2---:R-:W-:-:S03]  /*b840*/  FMNMX.FTZ R172, R7, R172, !PT ;  /* 0x000000ac07ac7209 */ /* 0x004fc60007810000 */
[C---:B------:R-:W-:Y:S01]  /*b850*/  FMUL.FTZ R187, R174.reuse, c[0x0][0x23c] ;  /* 0x00008f00aebb7a20 */ /* 0x040fe20000410000 */
[----:B------:R-:W-:Y:S02]  /*b860*/  FSETP.NEU.FTZ.AND P1, PT, R174, -INF , PT ;  /* 0xff800000ae00780b */ /* 0x000fe40003f3d000 */
[C---:B------:R-:W-:Y:S01]  /*b870*/  FSETP.NEU.FTZ.AND P0, PT, R172.reuse, -INF , PT ;  /* 0xff800000ac00780b */ /* 0x040fe20003f1d000 */
[----:B------:R-:W-:Y:S01]  /*b880*/  FMUL.FTZ R182, R172, c[0x0][0x23c] ;  /* 0x00008f00acb67a20 */ /* 0x000fe20000410000 */
[----:B------:R-:W-:Y:S02]  /*b890*/  FSEL R187, R187, RZ, P1 ;  /* 0x000000ffbbbb7208 */ /* 0x000fe40000800000 */
[----:B------:R-:W-:Y:S02]  /*b8a0*/  FSEL R7, R174, RZ, P1 ;  /* 0x000000ffae077208 */ /* 0x000fe40000800000 */
[----:B------:R-:W-:Y:S01]  /*b8b0*/  FSEL R182, R182, RZ, P0 ;  /* 0x000000ffb6b67208 */ /* 0x000fe20000000000 */
[--C-:B------:R-:W-:Y:S01]  /*b8c0*/  FFMA.FTZ R173, R0, c[0x0][0x23c], -R187.reuse ;  /* 0x00008f0000ad7a23 */ /* 0x100fe200000108bb */
[----:B------:R-:W-:Y:S01]  /*b8d0*/  FSEL R6, R172, RZ, P0 ;  /* 0x000000ffac067208 */ /* 0x000fe20000000000 */
[----:B------:R-:W-:-:S02]  /*b8e0*/  FFMA.FTZ R170, R8, c[0x0][0x23c], -R187 ;  /* 0x00008f0008aa7a23 */ /* 0x000fc400000108bb */
[----:B------:R-:W-:Y:S02]  /*b8f0*/  FFMA.FTZ R0, R9, c[0x0][0x23c], -R182 ;  /* 0x00008f0009007a23 */ /* 0x000fe400000108b6 */
[----:B------:R-:W1:Y:S01]  /*b900*/  LDSM.16.MT88.4 R8, [R236+0x10000] ;  /* 0x01000000ec08783b */ /* 0x000e620000004200 */
[----:B------:R-:W-:Y:S01]  /*b910*/  FFMA.FTZ R168, R4, c[0x0][0x23c], -R187 ;  /* 0x00008f0004a87a23 */ /* 0x000fe200000108bb */
[----:B------:R-:W-:Y:S01]  /*b920*/  MUFU.EX2 R173, R173 ;  /* 0x000000ad00ad7308 */ /* 0x000fe20000000800 */
[----:B------:R-:W-:Y:S02]  /*b930*/  FADD.FTZ R4, R164, -R7 ;  /* 0x80000007a4047221 */ /* 0x000fe40000010000 */
[----:B------:R-:W-:Y:S02]  /*b940*/  FADD.FTZ R6, R3, -R6 ;  /* 0x8000000603067221 */ /* 0x000fe40000010000 */
[----:B------:R-:W-:Y:S02]  /*b950*/  FFMA.FTZ R171, R28, c[0x0][0x23c], -R187 ;  /* 0x00008f001cab7a23 */ /* 0x000fe400000108bb */
[--C-:B------:R-:W-:Y:S01]  /*b960*/  FFMA.FTZ R169, R196, c[0x0][0x23c], -R182.reuse ;  /* 0x00008f00c4a97a23 */ /* 0x100fe200000108b6 */
[----:B------:R-:W2:Y:S01]  /*b970*/  MUFU.EX2 R170, R170 ;  /* 0x000000aa00aa7308 */ /* 0x000ea20000000800 */
[--C-:B------:R-:W-:Y:S01]  /*b980*/  FFMA.FTZ R2, R201, c[0x0][0x23c], -R182.reuse ;  /* 0x00008f00c9027a23 */ /* 0x100fe200000108b6 */
[----:B------:R-:W-:Y:S01]  /*b990*/  LDSM.16.MT88.4 R28, [R234+0x10800] ;  /* 0x01080000ea1c783b */ /* 0x000fe20000004200 */
[----:B------:R-:W-:-:S02]  /*b9a0*/  FFMA.FTZ R175, R5, c[0x0][0x23c], -R182 ;  /* 0x00008f0005af7a23 */ /* 0x000fc400000108b6 */
[----:B------:R-:W-:Y:S02]  /*b9b0*/  FMUL.FTZ R178, R4, c[0x0][0x23c] ;  /* 0x00008f0004b27a20 */ /* 0x000fe40000410000 */
[----:B------:R-:W-:Y:S01]  /*b9c0*/  FMUL.FTZ R176, R6, c[0x0][0x23c] ;  /* 0x00008f0006b07a20 */ /* 0x000fe20000410000 */
[----:B------:R-:W-:Y:S01]  /*b9d0*/  MUFU.EX2 R171, R171 ;  /* 0x000000ab00ab7308 */ /* 0x000fe20000000800 */
[--C-:B------:R-:W-:Y:S02]  /*b9e0*/  FFMA.FTZ R177, R20, c[0x0][0x23c], -R187.reuse ;  /* 0x00008f0014b17a23 */ /* 0x100fe400000108bb */
[--C-:B------:R-:W-:Y:S02]  /*b9f0*/  FFMA.FTZ R192, R22, c[0x0][0x23c], -R187.reuse ;  /* 0x00008f0016c07a23 */ /* 0x100fe400000108bb */
[--C-:B------:R-:W-:Y:S02]  /*ba00*/  FFMA.FTZ R189, R23, c[0x0][0x23c], -R182.reuse ;  /* 0x00008f0017bd7a23 */ /* 0x100fe400000108b6 */
[----:B------:R-:W-:Y:S01]  /*ba10*/  FFMA.FTZ R196, R21, c[0x0][0x23c], -R182 ;  /* 0x00008f0015c47a23 */ /* 0x000fe200000108b6 */
[----:B------:R-:W3:Y:S01]  /*ba20*/  MUFU.EX2 R168, R168 ;  /* 0x000000a800a87308 */ /* 0x000ee20000000800 */
[----:B--2---:R-:W-:Y:S01]  /*ba30*/  F2FP.BF16.PACK_AB R4, R170, R173 ;  /* 0x000000adaa04723e */ /* 0x004fe200000010ff */
[----:B------:R-:W-:Y:S01]  /*ba40*/  LDSM.16.MT88.4 R20, [R236+0x10800] ;  /* 0x01080000ec14783b */ /* 0x000fe20000004200 */
[----:B------:R-:W-:-:S02]  /*ba50*/  FFMA.FTZ R3, R26, c[0x0][0x23c], -R187 ;  /* 0x00008f001a037a23 */ /* 0x000fc400000108bb */
[--C-:B------:R-:W-:Y:S02]  /*ba60*/  FFMA.FTZ R180, R24, c[0x0][0x23c], -R187.reuse ;  /* 0x00008f0018b47a23 */ /* 0x100fe400000108bb */
[--C-:B------:R-:W-:Y:S01]  /*ba70*/  FFMA.FTZ R191, R25, c[0x0][0x23c], -R182.reuse ;  /* 0x00008f0019bf7a23 */ /* 0x100fe200000108b6 */
[----:B------:R-:W-:Y:S01]  /*ba80*/  MUFU.EX2 R169, R169 ;  /* 0x000000a900a97308 */ /* 0x000fe20000000800 */
[----:B------:R-:W-:Y:S01]  /*ba90*/  FFMA.FTZ R198, R33, c[0x0][0x23c], -R182 ;  /* 0x00008f0021c67a23 */ /* 0x000fe200000108b6 */
[----:B------:R-:W-:Y:S01]  /*baa0*/  LDSM.16.MT88.4 R24, [R233+0x10800] ;  /* 0x01080000e918783b */ /* 0x000fe20000004200 */
[--C-:B------:R-:W-:Y:S02]  /*bab0*/  FFMA.FTZ R202, R206, c[0x0][0x23c], -R187.reuse ;  /* 0x00008f00ceca7a23 */ /* 0x100fe400000108bb */
[--C-:B------:R-:W-:Y:S01]  /*bac0*/  FFMA.FTZ R203, R204, c[0x0][0x23c], -R187.reuse ;  /* 0x00008f00cccb7a23 */ /* 0x100fe200000108bb */
[----:B------:R-:W-:Y:S01]  /*bad0*/  LDSM.16.MT88.4 R32, [R232+0x12800] ;  /* 0x01280000e820783b */ /* 0x000fe20000004200 */
[--C-:B------:R-:W-:Y:S01]  /*bae0*/  FFMA.FTZ R200, R210, c[0x0][0x23c], -R187.reuse ;  /* 0x00008f00d2c87a23 */ /* 0x100fe200000108bb */
[----:B------:R-:W2:Y:S01]  /*baf0*/  MUFU.EX2 R2, R2 ;  /* 0x0000000200027308 */ /* 0x000ea20000000800 */
[----:B---3--:R-:W-:Y:S01]  /*bb00*/  F2FP.BF16.PACK_AB R6, R168, R171 ;  /* 0x000000aba806723e */ /* 0x008fe200000010ff */
[----:B------:R-:W-:-:S02]  /*bb10*/  FFMA.FTZ R201, R208, c[0x0][0x23c], -R187 ;  /* 0x00008f00d0c97a23 */ /* 0x000fc400000108bb */
[--C-:B------:R-:W-:Y:S02]  /*bb20*/  FFMA.FTZ R199, R199, c[0x0][0x23c], -R182.reuse ;  /* 0x00008f00c7c77a23 */ /* 0x100fe400000108b6 */
[--C-:B------:R-:W-:Y:S02]  /*bb30*/  FFMA.FTZ R204, R197, c[0x0][0x23c], -R182.reuse ;  /* 0x00008f00c5cc7a23 */ /* 0x100fe400000108b6 */
[----:B------:R-:W-:Y:S01]  /*bb40*/  MUFU.EX2 R0, R0 ;  /* 0x0000000000007308 */ /* 0x000fe20000000800 */
[--C-:B------:R-:W-:Y:S02]  /*bb50*/  FFMA.FTZ R193, R193, c[0x0][0x23c], -R182.reuse ;  /* 0x00008f00c1c17a23 */ /* 0x100fe400000108b6 */
[----:B------:R-:W-:Y:S02]  /*bb60*/  FFMA.FTZ R206, R167, c[0x0][0x23c], -R182 ;  /* 0x00008f00a7ce7a23 */ /* 0x000fe400000108b6 */
[----:B------:R-:W-:Y:S01]  /*bb70*/  LDSM.16.MT88.4 R164, [R233+0x17000] ;  /* 0x01700000e9a4783b */ /* 0x000fe20000004200 */
[----:B------:R-:W-:-:S02]  /*bb80*/  FFMA.FTZ R190, R190, c[0x0][0x23c], -R187 ;  /* 0x00008f00bebe7a23 */ /* 0x000fc400000108bb */
[----:B------:R-:W3:Y:S01]  /*bb90*/  MUFU.EX2 R175, R175 ;  /* 0x000000af00af7308 */ /* 0x000ee20000000800 */
[----:B--2---:R-:W-:Y:S01]  /*bba0*/  F2FP.BF16.PACK_AB R5, R2, R169 ;  /* 0x000000a90205723e */ /* 0x004fe200000010ff */
[--C-:B------:R-:W-:Y:S02]  /*bbb0*/  FFMA.FTZ R197, R188, c[0x0][0x23c], -R187.reuse ;  /* 0x00008f00bcc57a23 */ /* 0x100fe400000108bb */
[--C-:B------:R-:W-:Y:S02]  /*bbc0*/  FFMA.FTZ R186, R186, c[0x0][0x23c], -R187.reuse ;  /* 0x00008f00baba7a23 */ /* 0x100fe400000108bb */
[----:B------:R-:W-:Y:S02]  /*bbd0*/  FFMA.FTZ R187, R184, c[0x0][0x23c], -R187 ;  /* 0x00008f00b8bb7a23 */ /* 0x000fe400000108bb */
[----:B------:R-:W2:Y:S01]  /*bbe0*/  MUFU.EX2 R178, R178 ;  /* 0x000000b200b27308 */ /* 0x000ea20000000800 */
[--C-:B------:R-:W-:Y:S02]  /*bbf0*/  FFMA.FTZ R184, R185, c[0x0][0x23c], -R182.reuse ;  /* 0x00008f00b9b87a23 */ /* 0x100fe400000108b6 */
[----:B------:R-:W-:-:S02]  /*bc00*/  FFMA.FTZ R181, R181, c[0x0][0x23c], -R182 ;  /* 0x00008f00b5b57a23 */ /* 0x000fc400000108b6 */
[--C-:B------:R-:W-:Y:S02]  /*bc10*/  FFMA.FTZ R183, R183, c[0x0][0x23c], -R182.reuse ;  /* 0x00008f00b7b77a23 */ /* 0x100fe400000108b6 */
[----:B------:R-:W-:Y:S01]  /*bc20*/  FFMA.FTZ R179, R179, c[0x0][0x23c], -R182 ;  /* 0x00008f00b3b37a23 */ /* 0x000fe200000108b6 */
[----:B------:R-:W4:Y:S01]  /*bc30*/  MUFU.EX2 R176, R176 ;  /* 0x000000b000b07308 */ /* 0x000f220000000800 */
[----:B---3--:R-:W-:Y:S01]  /*bc40*/  F2FP.BF16.PACK_AB R7, R175, R0 ;  /* 0x00000000af07723e */ /* 0x008fe200000010ff */
[----:B--2---:R-:W-:-:S06]  /*bc50*/  FMUL.FTZ R160, R160, R178 ;  /* 0x000000b2a0a07220 */ /* 0x004fcc0000410000 */
[----:B------:R-:W-:Y:S01]  /*bc60*/  MUFU.EX2 R3, R3 ;  /* 0x0000000300037308 */ /* 0x000fe20000000800 */
[-C--:B------:R-:W-:Y:S02]  /*bc70*/  FMUL.FTZ R161, R161, R178.reuse ;  /* 0x000000b2a1a17220 */ /* 0x080fe40000410000 */
[-C--:B------:R-:W-:Y:S02]  /*bc80*/  FMUL.FTZ R156, R156, R178.reuse ;  /* 0x000000b29c9c7220 */ /* 0x080fe40000410000 */
[----:B------:R-:W-:Y:S02]  /*bc90*/  FMUL.FTZ R157, R157, R178 ;  /* 0x000000b29d9d7220 */ /* 0x000fe40000410000 */
[-C--:B----4-:R-:W-:Y:S01]  /*bca0*/  FMUL.FTZ R162, R162, R176.reuse ;  /* 0x000000b0a2a27220 */ /* 0x090fe20000410000 */
[----:B------:R-:W2:Y:S01]  /*bcb0*/  MUFU.EX2 R180, R180 ;  /* 0x000000b400b47308 */ /* 0x000ea20000000800 */
[-C--:B------:R-:W-:Y:S02]  /*bcc0*/  FMUL.FTZ R163, R163, R176.reuse ;  /* 0x000000b0a3a37220 */ /* 0x080fe40000410000 */
[----:B------:R-:W-:-:S02]  /*bcd0*/  FMUL.FTZ R158, R158, R176 ;  /* 0x000000b09e9e7220 */ /* 0x000fc40000410000 */
[----:B------:R-:W-:Y:S02]  /*bce0*/  FMUL.FTZ R159, R159, R176 ;  /* 0x000000b09f9f7220 */ /* 0x000fe40000410000 */
[-C--:B------:R-:W-:Y:S01]  /*bcf0*/  FMUL.FTZ R144, R144, R178.reuse ;  /* 0x000000b290907220 */ /* 0x080fe20000410000 */
[C---:B-1----:R-:W-:Y:S01]  /*bd00*/  HMMA.16816.F32.BF16 R160, R4.reuse, R8, R160 ;  /* 0x0000000804a0723c */ /* 0x042fe200000418a0 */
[----:B------:R-:W-:Y:S01]  /*bd10*/  FMUL.FTZ R145, R145, R178 ;  /* 0x000000b291917220 */ /* 0x000fe20000410000 */
[----:B------:R-:W-:Y:S01]  /*bd20*/  MUFU.EX2 R177, R177 ;  /* 0x000000b100b17308 */ /* 0x000fe20000000800 */
[-C--:B------:R-:W-:Y:S02]  /*bd30*/  FMUL.FTZ R146, R146, R176.reuse ;  /* 0x000000b092927220 */ /* 0x080fe40000410000 */
[----:B------:R-:W-:Y:S02]  /*bd40*/  FMUL.FTZ R147, R147, R176 ;  /* 0x000000b093937220 */ /* 0x000fe40000410000 */
[-C--:B------:R-:W-:Y:S01]  /*bd50*/  FMUL.FTZ R140, R140, R178.reuse ;  /* 0x000000b28c8c7220 */ /* 0x080fe20000410000 */
[----:B------:R-:W-:Y:S01]  /*bd60*/  HMMA.16816.F32.BF16 R156, R4, R10, R156 ;  /* 0x0000000a049c723c */ /* 0x000fe2000004189c */
[----:B------:R-:W1:Y:S01]  /*bd70*/  LDSM.16.MT88.4 R8, [R232+0x10000] ;  /* 0x01000000e808783b */ /* 0x000e620000004200 */
[----:B------:R-:W-:Y:S01]  /*bd80*/  FMUL.FTZ R141, R141, R178 ;  /* 0x000000b28d8d7220 */ /* 0x000fe20000410000 */
[----:B------:R-:W-:Y:S01]  /*bd90*/  MUFU.EX2 R192, R192 ;  /* 0x000000c000c07308 */ /* 0x000fe20000000800 */
[----:B------:R-:W-:-:S02]  /*bda0*/  FMUL.FTZ R142, R142, R176 ;  /* 0x000000b08e8e7220 */ /* 0x000fc40000410000 */
[----:B------:R-:W-:Y:S02]  /*bdb0*/  FMUL.FTZ R143, R143, R176 ;  /* 0x000000b08f8f7220 */ /* 0x000fe40000410000 */
[C---:B------:R-:W-:Y:S01]  /*bdc0*/  HMMA.16816.F32.BF16 R144, R4.reuse, R12, R144 ;  /* 0x0000000c0490723c */ /* 0x040fe20000041890 */
[-C--:B------:R-:W-:Y:S02]  /*bdd0*/  FMUL.FTZ R152, R152, R178.reuse ;  /* 0x000000b298987220 */ /* 0x080fe40000410000 */
[----:B------:R-:W-:Y:S01]  /*bde0*/  FMUL.FTZ R153, R153, R178 ;  /* 0x000000b299997220 */ /* 0x000fe20000410000 */
[----:B------:R-:W-:Y:S01]  /*bdf0*/  MUFU.EX2 R189, R189 ;  /* 0x000000bd00bd7308 */ /* 0x000fe20000000800 */
[-C--:B------:R-:W-:Y:S02]  /*be00*/  FMUL.FTZ R154, R154, R176.reuse ;  /* 0x000000b09a9a7220 */ /* 0x080fe40000410000 */
[----:B------:R-:W-:Y:S01]  /*be10*/  FMUL.FTZ R155, R155, R176 ;  /* 0x000000b09b9b7220 */ /* 0x000fe20000410000 */
[----:B------:R-:W-:Y:S01]  /*be20*/  HMMA.16816.F32.BF16 R140, R4, R14, R140 ;  /* 0x0000000e048c723c */ /* 0x000fe2000004188c */
[-C--:B------:R-:W-:Y:S01]  /*be30*/  FMUL.FTZ R148, R148, R178.reuse ;  /* 0x000000b294947220 */ /* 0x080fe20000410000 */
[----:B------:R-:W3:Y:S01]  /*be40*/  LDSM.16.MT88.4 R12, [R234+0x12000] ;  /* 0x01200000ea0c783b */ /* 0x000ee20000004200 */
[----:B------:R-:W-:Y:S01]  /*be50*/  FMUL.FTZ R149, R149, R178 ;  /* 0x000000b295957220 */ /* 0x000fe20000410000 */
[----:B------:R-:W4:Y:S01]  /*be60*/  MUFU.EX2 R196, R196 ;  /* 0x000000c400c47308 */ /* 0x000f220000000800 */
[----:B------:R-:W-:-:S02]  /*be70*/  FMUL.FTZ R150, R150, R176 ;  /* 0x000000b096967220 */ /* 0x000fc40000410000 */
[----:B------:R-:W-:Y:S01]  /*be80*/  FMUL.FTZ R151, R151, R176 ;  /* 0x000000b097977220 */ /* 0x000fe20000410000 */
[C---:B------:R-:W-:Y:S01]  /*be90*/  HMMA.16816.F32.BF16 R152, R4.reuse, R16, R152 ;  /* 0x000000100498723c */ /* 0x040fe20000041898 */
[-C--:B------:R-:W-:Y:S02]  /*bea0*/  FMUL.FTZ R136, R136, R178.reuse ;  /* 0x000000b288887220 */ /* 0x080fe40000410000 */
[----:B------:R-:W-:Y:S01]  /*beb0*/  FMUL.FTZ R137, R137, R178 ;  /* 0x000000b289897220 */ /* 0x000fe20000410000 */
[----:B------:R-:W-:Y:S01]  /*bec0*/  MUFU.EX2 R191, R191 ;  /* 0x000000bf00bf7308 */ /* 0x000fe20000000800 */
[-C--:B------:R-:W-:Y:S02]  /*bed0*/  FMUL.FTZ R138, R138, R176.reuse ;  /* 0x000000b08a8a7220 */ /* 0x080fe40000410000 */
[----:B------:R-:W-:Y:S01]  /*bee0*/  FMUL.FTZ R139, R139, R176 ;  /* 0x000000b08b8b7220 */ /* 0x000fe20000410000 */
[----:B------:R-:W-:Y:S01]  /*bef0*/  HMMA.16816.F32.BF16 R148, R4, R18, R148 ;  /* 0x000000120494723c */ /* 0x000fe20000041894 */
[----:B------:R-:W5:Y:S01]  /*bf00*/  LDSM.16.MT88.4 R16, [R236+0x12000] ;  /* 0x01200000ec10783b */ /* 0x000f620000004200 */
[----:B------:R-:W-:-:S02]  /*bf10*/  FMUL.FTZ R132, R132, R178 ;  /* 0x000000b284847220 */ /* 0x000fc40000410000 */
[----:B------:R-:W-:Y:S01]  /*bf20*/  FMUL.FTZ R133, R133, R178 ;  /* 0x000000b285857220 */ /* 0x000fe20000410000 */
[----:B------:R-:W2:Y:S01]  /*bf30*/  MUFU.EX2 R198, R198 ;  /* 0x000000c600c67308 */ /* 0x000ea20000000800 */
[-C--:B------:R-:W-:Y:S02]  /*bf40*/  FMUL.FTZ R134, R134, R176.reuse ;  /* 0x000000b086867220 */ /* 0x080fe40000410000 */
[----:B------:R-:W-:Y:S01]  /*bf50*/  FMUL.FTZ R135, R135, R176 ;  /* 0x000000b087877220 */ /* 0x000fe20000410000 */
[----:B-1----:R-:W-:Y:S01]  /*bf60*/  HMMA.16816.F32.BF16 R136, R4, R8, R136 ;  /* 0x000000080488723c */ /* 0x002fe20000041888 */
[-C--:B------:R-:W-:Y:S02]  /*bf70*/  FMUL.FTZ R44, R44, R178.reuse ;  /* 0x000000b22c2c7220 */ /* 0x080fe40000410000 */
[----:B------:R-:W-:Y:S01]  /*bf80*/  FMUL.FTZ R45, R45, R178 ;  /* 0x000000b22d2d7220 */ /* 0x000fe20000410000 */
[----:B------:R-:W-:Y:S01]  /*bf90*/  MUFU.EX2 R200, R200 ;  /* 0x000000c800c87308 */ /* 0x000fe20000000800 */
[----:B------:R-:W-:-:S02]  /*bfa0*/  FMUL.FTZ R46, R46, R176 ;  /* 0x000000b02e2e7220 */ /* 0x000fc40000410000 */
[----:B------:R-:W-:Y:S01]  /*bfb0*/  FMUL.FTZ R47, R47, R176 ;  /* 0x000000b02f2f7220 */ /* 0x000fe20000410000 */
[C---:B------:R-:W-:Y:S01]  /*bfc0*/  HMMA.16816.F32.BF16 R132, R4.reuse, R10, R132 ;  /* 0x0000000a0484723c */ /* 0x040fe20000041884 */
[----:B------:R-:W1:Y:S01]  /*bfd0*/  LDSM.16.MT88.4 R8, [R233+0x12000] ;  /* 0x01200000e908783b */ /* 0x000e620000004200 */
[-C--:B------:R-:W-:Y:S02]  /*bfe0*/  FMUL.FTZ R48, R48, R178.reuse ;  /* 0x000000b230307220 */ /* 0x080fe40000410000 */
[----:B------:R-:W-:Y:S01]  /*bff0*/  FMUL.FTZ R49, R49, R178 ;  /* 0x000000b231317220 */ /* 0x000fe20000410000 */
[----:B------:R-:W1:Y:S01]  /*c000*/  MUFU.EX2 R201, R201 ;  /* 0x000000c900c97308 */ /* 0x000e620000000800 */
[-C--:B------:R-:W-:Y:S02]  /*c010*/  FMUL.FTZ R50, R50, R176.reuse ;  /* 0x000000b032327220 */ /* 0x080fe40000410000 */
[----:B------:R-:W-:Y:S01]  /*c020*/  FMUL.FTZ R51, R51, R176 ;  /* 0x000000b033337220 */ /* 0x000fe20000410000 */
[----:B---3--:R-:W-:Y:S01]  /*c030*/  HMMA.16816.F32.BF16 R44, R4, R12, R44 ;  /* 0x0000000c042c723c */ /* 0x008fe2000004182c */
[----:B------:R-:W-:-:S02]  /*c040*/  FMUL.FTZ R36, R36, R178 ;  /* 0x000000b224247220 */ /* 0x000fc40000410000 */
        /* <DEDUP_REMOVED lines=8> */
[----:B------:R-:W-:Y:S01]  /*c0d0*/  MUFU.EX2 R203, R203 ;  /* 0x000000cb00cb7308 */ /* 0x000fe20000000800 */
[----:B------:R-:W-:-:S02]  /*c0e0*/  FMUL.FTZ R42, R42, R176 ;  /* 0x000000b02a2a7220 */ /* 0x000fc40000410000 */
[----:B------:R-:W-:Y:S01]  /*c0f0*/  FMUL.FTZ R43, R43, R176 ;  /* 0x000000b02b2b7220 */ /* 0x000fe20000410000 */
[C---:B-----5:R-:W-:Y:S01]  /*c100*/  HMMA.16816.F32.BF16 R36, R4.reuse, R16, R36 ;  /* 0x000000100424723c */ /* 0x060fe20000041824 */
        /* <DEDUP_REMOVED lines=35> */
[----:B------:R-:W1:Y:S01]  /*c340*/  MUFU.EX2 R197, R197 ;  /* 0x000000c500c57308 */ /* 0x000e620000000800 */
        /* <DEDUP_REMOVED lines=12> */
[----:B------:R-:W-:Y:S01]  /*c410*/  MUFU.EX2 R187, R187 ;  /* 0x000000bb00bb7308 */ /* 0x000fe20000000800 */
        /* <DEDUP_REMOVED lines=24> */
[----:B------:R-:W-:Y:S02]  /*c5a0*/  FMUL.FTZ R89, R89, R178 ;  /* 0x000000b259597220 */ /* 0x000fe40000410000 */
[----:B------:R-:W-:-:S02]  /*c5b0*/  FMUL.FTZ R90, R90, R176 ;  /* 0x000000b05a5a7220 */ /* 0x000fc40000410000 */
[----:B------:R-:W-:Y:S01]  /*c5c0*/  FMUL.FTZ R91, R91, R176 ;  /* 0x000000b05b5b7220 */ /* 0x000fe20000410000 */
[C---:B-----5:R-:W-:Y:S01]  /*c5d0*/  HMMA.16816.F32.BF16 R84, R4.reuse, R16, R84 ;  /* 0x000000100454723c */ /* 0x060fe20000041854 */
[-C--:B------:R-:W-:Y:S02]  /*c5e0*/  FMUL.FTZ R100, R100, R178.reuse ;  /* 0x000000b264647220 */ /* 0x080fe40000410000 */
[----:B------:R-:W-:Y:S02]  /*c5f0*/  FMUL.FTZ R101, R101, R178 ;  /* 0x000000b265657220 */ /* 0x000fe40000410000 */
[-C--:B------:R-:W-:Y:S02]  /*c600*/  FMUL.FTZ R102, R102, R176.reuse ;  /* 0x000000b066667220 */ /* 0x080fe40000410000 */
[----:B------:R-:W-:Y:S01]  /*c610*/  FMUL.FTZ R103, R103, R176 ;  /* 0x000000b067677220 */ /* 0x000fe20000410000 */
[----:B------:R-:W-:Y:S01]  /*c620*/  HMMA.16816.F32.BF16 R88, R4, R18, R88 ;  /* 0x000000120458723c */ /* 0x000fe20000041858 */
[----:B------:R-:W5:Y:S01]  /*c630*/  LDSM.16.MT88.4 R16, [R234+0x16000] ;  /* 0x01600000ea10783b */ /* 0x000f620000004200 */
[----:B------:R-:W-:-:S02]  /*c640*/  FMUL.FTZ R104, R104, R178 ;  /* 0x000000b268687220 */ /* 0x000fc40000410000 */
[----:B------:R-:W-:Y:S02]  /*c650*/  FMUL.FTZ R105, R105, R178 ;  /* 0x000000b269697220 */ /* 0x000fe40000410000 */
[-C--:B------:R-:W-:Y:S02]  /*c660*/  FMUL.FTZ R106, R106, R176.reuse ;  /* 0x000000b06a6a7220 */ /* 0x080fe40000410000 */
[----:B------:R-:W-:Y:S01]  /*c670*/  FMUL.FTZ R107, R107, R176 ;  /* 0x000000b06b6b7220 */ /* 0x000fe20000410000 */
[----:B-1----:R-:W-:Y:S01]  /*c680*/  HMMA.16816.F32.BF16 R100, R4, R8, R100 ;  /* 0x000000080464723c */ /* 0x002fe20000041864 */
[-C--:B------:R-:W-:Y:S02]  /*c690*/  FMUL.FTZ R116, R116, R178.reuse ;  /* 0x000000b274747220 */ /* 0x080fe40000410000 */
[----:B------:R-:W-:Y:S02]  /*c6a0*/  FMUL.FTZ R117, R117, R178 ;  /* 0x000000b275757220 */ /* 0x000fe40000410000 */
[----:B------:R-:W-:-:S02]  /*c6b0*/  FMUL.FTZ R118, R118, R176 ;  /* 0x000000b076767220 */ /* 0x000fc40000410000 */
[----:B------:R-:W-:Y:S01]  /*c6c0*/  FMUL.FTZ R119, R119, R176 ;  /* 0x000000b077777220 */ /* 0x000fe20000410000 */
[C---:B------:R-:W-:Y:S01]  /*c6d0*/  HMMA.16816.F32.BF16 R104, R4.reuse, R10, R104 ;  /* 0x0000000a0468723c */ /* 0x040fe20000041868 */
[----:B------:R-:W1:Y:S01]  /*c6e0*/  LDSM.16.MT88.4 R8, [R232+0x16000] ;  /* 0x01600000e808783b */ /* 0x000e620000004200 */
[-C--:B------:R-:W-:Y:S02]  /*c6f0*/  FMUL.FTZ R120, R120, R178.reuse ;  /* 0x000000b278787220 */ /* 0x080fe40000410000 */
[----:B------:R-:W-:Y:S02]  /*c700*/  FMUL.FTZ R121, R121, R178 ;  /* 0x000000b279797220 */ /* 0x000fe40000410000 */
[-C--:B------:R-:W-:Y:S02]  /*c710*/  FMUL.FTZ R122, R122, R176.reuse ;  /* 0x000000b07a7a7220 */ /* 0x080fe40000410000 */
[----:B------:R-:W-:Y:S01]  /*c720*/  FMUL.FTZ R123, R123, R176 ;  /* 0x000000b07b7b7220 */ /* 0x000fe20000410000 */
[----:B---3--:R-:W-:Y:S01]  /*c730*/  HMMA.16816.F32.BF16 R116, R4, R12, R116 ;  /* 0x0000000c0474723c */ /* 0x008fe20000041874 */
[----:B------:R-:W-:-:S02]  /*c740*/  FMUL.FTZ R108, R108, R178 ;  /* 0x000000b26c6c7220 */ /* 0x000fc40000410000 */
[----:B------:R-:W-:Y:S02]  /*c750*/  FMUL.FTZ R109, R109, R178 ;  /* 0x000000b26d6d7220 */ /* 0x000fe40000410000 */
        /* <DEDUP_REMOVED lines=20> */
[----:B------:R-:W-:-:S04]  /*c8a0*/  FFMA.FTZ R173, R207, R178, R173 ;  /* 0x000000b2cfad7223 */ /* 0x000fc800000100ad */
[----:B------:R-:W-:-:S03]  /*c8b0*/  FADD.FTZ R170, R170, R173 ;  /* 0x000000adaaaa7221 */ /* 0x000fc60000010000 */
[----:B------:R-:W-:Y:S01]  /*c8c0*/  HMMA.16816.F32.BF16 R128, R4, R10, R128 ;  /* 0x0000000a0480723c */ /* 0x000fe20000041880 */
[----:B------:R-:W1:Y:S01]  /*c8d0*/  LDSM.16.MT88.4 R8, [R234+0x12800] ;  /* 0x01280000ea08783b */ /* 0x000e620000004200 */
[----:B------:R-:W-:-:S04]  /*c8e0*/  FADD.FTZ R171, R171, R170 ;  /* 0x000000aaabab7221 */ /* 0x000fc80000010000 */
[----:B------:R-:W-:Y:S01]  /*c8f0*/  FADD.FTZ R168, R168, R171 ;  /* 0x000000aba8a87221 */ /* 0x000fe20000010000 */
[----:B--2---:R-:W-:Y:S02]  /*c900*/  F2FP.BF16.PACK_AB R4, R180, R3 ;  /* 0x00000003b404723e */ /* 0x004fe400000010ff */
[----:B----4-:R-:W-:Y:S01]  /*c910*/  F2FP.BF16.PACK_AB R5, R196, R189 ;  /* 0x000000bdc405723e */ /* 0x010fe200000010ff */
[----:B------:R-:W-:Y:S01]  /*c920*/  FADD.FTZ R3, R3, R168 ;  /* 0x000000a803037221 */ /* 0x000fe20000010000 */
[----:B------:R-:W-:Y:S02]  /*c930*/  F2FP.BF16.PACK_AB R6, R192, R177 ;  /* 0x000000b1c006723e */ /* 0x000fe400000010ff */
[----:B------:R-:W-:Y:S01]  /*c940*/  F2FP.BF16.PACK_AB R7, R198, R191 ;  /* 0x000000bfc607723e */ /* 0x000fe200000010ff */
[----:B------:R-:W-:-:S04]  /*c950*/  FADD.FTZ R180, R180, R3 ;  /* 0x00000003b4b47221 */ /* 0x000fc80000010000 */
[----:B------:R-:W-:Y:S02]  /*c960*/  FADD.FTZ R3, R177, R180 ;  /* 0x000000b4b1037221 */ /* 0x000fe40000010000 */
[----:B------:R-:W-:Y:S02]  /*c970*/  HMMA.16816.F32.BF16 R160, R4, R20, R160 ;  /* 0x0000001404a0723c */ /* 0x000fe400000418a0 */
[----:B------:R-:W-:-:S06]  /*c980*/  FADD.FTZ R3, R192, R3 ;  /* 0x00000003c0037221 */ /* 0x000fcc0000010000 */
[C---:B------:R-:W-:Y:S01]  /*c990*/  HMMA.16816.F32.BF16 R156, R4.reuse, R22, R156 ;  /* 0x00000016049c723c */ /* 0x040fe2000004189c */
[----:B------:R-:W2:Y:S07]  /*c9a0*/  LDSM.16.MT88.4 R20, [R233+0x12800] ;  /* 0x01280000e914783b */ /* 0x000eae0000004200 */
[C---:B---3--:R-:W-:Y:S08]  /*c9b0*/  HMMA.16816.F32.BF16 R36, R4.reuse, R12, R36 ;  /* 0x0000000c0424723c */ /* 0x048ff00000041824 */
        /* <DEDUP_REMOVED lines=11> */
[C---:B-1----:R-:W-:Y:S08]  /*ca70*/  HMMA.16816.F32.BF16 R44, R4.reuse, R8, R44 ;  /* 0x00000008042c723c */ /* 0x042ff0000004182c */
[C---:B------:R-:W-:Y:S01]  /*ca80*/  HMMA.16816.F32.BF16 R48, R4.reuse, R10, R48 ;  /* 0x0000000a0430723c */ /* 0x040fe20000041830 */
[----:B------:R-:W1:Y:S07]  /*ca90*/  LDSM.16.MT88.4 R8, [R236+0x16800] ;  /* 0x01680000ec08783b */ /* 0x000e6e0000004200 */
[C---:B--2---:R-:W-:Y:S08]  /*caa0*/  HMMA.16816.F32.BF16 R52, R4.reuse, R20, R52 ;  /* 0x000000140434723c */ /* 0x044ff00000041834 */
[C---:B------:R-:W-:Y:S01]  /*cab0*/  HMMA.16816.F32.BF16 R56, R4.reuse, R22, R56 ;  /* 0x000000160438723c */ /* 0x040fe20000041838 */
[----:B------:R-:W2:Y:S07]  /*cac0*/  LDSM.16.MT88.4 R20, [R234+0x16800] ;  /* 0x01680000ea14783b */ /* 0x000eae0000004200 */
        /* <DEDUP_REMOVED lines=9> */
[C---:B-----5:R-:W-:Y:S08]  /*cb60*/  HMMA.16816.F32.BF16 R68, R4.reuse, R28, R68 ;  /* 0x0000001c0444723c */ /* 0x060ff00000041844 */
[C---:B------:R-:W-:Y:S01]  /*cb70*/  HMMA.16816.F32.BF16 R72, R4.reuse, R30, R72 ;  /* 0x0000001e0448723c */ /* 0x040fe20000041848 */
[----:B------:R-:W-:Y:S07]  /*cb80*/  LDSM.16.MT88.4 R28, [R236+0x11000] ;  /* 0x01100000ec1c783b */ /* 0x000fee0000004200 */
[C---:B------:R-:W-:Y:S08]  /*cb90*/  HMMA.16816.F32.BF16 R76, R4.reuse, R24, R76 ;  /* 0x00000018044c723c */ /* 0x040ff0000004184c */
[C---:B------:R-:W-:Y:S01]  /*cba0*/  HMMA.16816.F32.BF16 R80, R4.reuse, R26, R80 ;  /* 0x0000001a0450723c */ /* 0x040fe20000041850 */
[----:B------:R-:W-:Y:S07]  /*cbb0*/  LDSM.16.MT88.4 R24, [R234+0x11000] ;  /* 0x01100000ea18783b */ /* 0x000fee0000004200 */
[C---:B-1----:R-:W-:Y:S08]  /*cbc0*/  HMMA.16816.F32.BF16 R100, R4.reuse, R8, R100 ;  /* 0x000000080464723c */ /* 0x042ff00000041864 */
[C---:B------:R-:W-:Y:S01]  /*cbd0*/  HMMA.16816.F32.BF16 R104, R4.reuse, R10, R104 ;  /* 0x0000000a0468723c */ /* 0x040fe20000041868 */
[----:B------:R-:W-:Y:S07]  /*cbe0*/  LDSM.16.MT88.4 R8, [R236+0x13000] ;  /* 0x01300000ec08783b */ /* 0x000fee0000004200 */
[C---:B--2---:R-:W-:Y:S08]  /*cbf0*/  HMMA.16816.F32.BF16 R108, R4.reuse, R20, R108 ;  /* 0x00000014046c723c */ /* 0x044ff0000004186c */
[C---:B------:R-:W-:Y:S01]  /*cc00*/  HMMA.16816.F32.BF16 R112, R4.reuse, R22, R112 ;  /* 0x000000160470723c */ /* 0x040fe20000041870 */
[----:B------:R-:W1:Y:S07]  /*cc10*/  LDSM.16.MT88.4 R20, [R233+0x11000] ;  /* 0x01100000e914783b */ /* 0x000e6e0000004200 */
[C---:B------:R-:W-:Y:S08]  /*cc20*/  HMMA.16816.F32.BF16 R116, R4.reuse, R32, R116 ;  /* 0x000000200474723c */ /* 0x040ff00000041874 */
[C---:B------:R-:W-:Y:S01]  /*cc30*/  HMMA.16816.F32.BF16 R120, R4.reuse, R34, R120 ;  /* 0x000000220478723c */ /* 0x040fe20000041878 */
[----:B------:R-:W-:Y:S07]  /*cc40*/  LDSM.16.MT88.4 R32, [R233+0x13000] ;  /* 0x01300000e920783b */ /* 0x000fee0000004200 */
[C---:B---3--:R-:W-:Y:S08]  /*cc50*/  HMMA.16816.F32.BF16 R124, R4.reuse, R12, R124 ;  /* 0x0000000c047c723c */ /* 0x048ff0000004187c */
[----:B------:R-:W-:Y:S01]  /*cc60*/  HMMA.16816.F32.BF16 R128, R4, R14, R128 ;  /* 0x0000000e0480723c */ /* 0x000fe20000041880 */
[----:B------:R-:W2:Y:S06]  /*cc70*/  LDSM.16.MT88.4 R12, [R234+0x13000] ;  /* 0x01300000ea0c783b */ /* 0x000eac0000004200 */
[----:B------:R-:W-:Y:S01]  /*cc80*/  F2FP.BF16.PACK_AB R4, R201, R200 ;  /* 0x000000c8c904723e */ /* 0x000fe200000010ff */
[----:B------:R-:W-:Y:S01]  /*cc90*/  FADD.FTZ R200, R200, R3 ;  /* 0x00000003c8c87221 */ /* 0x000fe20000010000 */
[----:B------:R-:W-:-:S02]  /*cca0*/  F2FP.BF16.PACK_AB R5, R204, R199 ;  /* 0x000000c7cc05723e */ /* 0x000fc400000010ff */
[----:B------:R-:W-:Y:S01]  /*ccb0*/  F2FP.BF16.PACK_AB R6, R203, R202 ;  /* 0x000000cacb06723e */ /* 0x000fe200000010ff */
[----:B------:R-:W-:Y:S01]  /*ccc0*/  FADD.FTZ R201, R201, R200 ;  /* 0x000000c8c9c97221 */ /* 0x000fe20000010000 */
[----:B------:R-:W-:-:S03]  /*ccd0*/  F2FP.BF16.PACK_AB R7, R206, R193 ;  /* 0x000000c1ce07723e */ /* 0x000fc600000010ff */
[----:B------:R-:W-:-:S04]  /*cce0*/  FADD.FTZ R202, R202, R201 ;  /* 0x000000c9caca7221 */ /* 0x000fc80000010000 */
[----:B----4-:R-:W-:Y:S01]  /*ccf0*/  HMMA.16816.F32.BF16 R136, R4, R16, R136 ;  /* 0x000000100488723c */ /* 0x010fe20000041888 */
[----:B------:R-:W-:-:S07]  /*cd00*/  FADD.FTZ R203, R203, R202 ;  /* 0x000000cacbcb7221 */ /* 0x000fce0000010000 */
[C---:B------:R-:W-:Y:S01]  /*cd10*/  HMMA.16816.F32.BF16 R132, R4.reuse, R18, R132 ;  /* 0x000000120484723c */ /* 0x040fe20000041884 */
[----:B------:R-:W3:Y:S07]  /*cd20*/  LDSM.16.MT88.4 R16, [R234+0x15000] ;  /* 0x01500000ea10783b */ /* 0x000eee0000004200 */
[C---:B-1----:R-:W-:Y:S08]  /*cd30*/  HMMA.16816.F32.BF16 R144, R4.reuse, R20, R144 ;  /* 0x000000140490723c */ /* 0x042ff00000041890 */
[C---:B------:R-:W-:Y:S01]  /*cd40*/  HMMA.16816.F32.BF16 R140, R4.reuse, R22, R140 ;  /* 0x00000016048c723c */ /* 0x040fe2000004188c */
[----:B------:R-:W-:Y:S07]  /*cd50*/  LDSM.16.MT88.4 R20, [R236+0x15000] ;  /* 0x01500000ec14783b */ /* 0x000fee0000004200 */
[C---:B------:R-:W-:Y:S08]  /*cd60*/  HMMA.16816.F32.BF16 R36, R4.reuse, R8, R36 ;  /* 0x000000080424723c */ /* 0x040ff00000041824 */
[C---:B------:R-:W-:Y:S01]  /*cd70*/  HMMA.16816.F32.BF16 R40, R4.reuse, R10, R40 ;  /* 0x0000000a0428723c */ /* 0x040fe20000041828 */
[----:B------:R-:W-:Y:S07]  /*cd80*/  LDSM.16.MT88.4 R8, [R232+0x15000] ;  /* 0x01500000e808783b */ /* 0x000fee0000004200 */
[C---:B--2---:R-:W-:Y:S08]  /*cd90*/  HMMA.16816.F32.BF16 R44, R4.reuse, R12, R44 ;  /* 0x0000000c042c723c */ /* 0x044ff0000004182c */
[C---:B---3--:R-:W-:Y:S08]  /*cda0*/  HMMA.16816.F32.BF16 R76, R4.reuse, R16, R76 ;  /* 0x00000010044c723c */ /* 0x048ff0000004184c */
[C---:B------:R-:W-:Y:S01]  /*cdb0*/  HMMA.16816.F32.BF16 R80, R4.reuse, R18, R80 ;  /* 0x000000120450723c */ /* 0x040fe20000041850 */
[----:B------:R-:W1:Y:S07]  /*cdc0*/  LDSM.16.MT88.4 R16, [R234+0x17000] ;  /* 0x01700000ea10783b */ /* 0x000e6e0000004200 */
[C---:B------:R-:W-:Y:S01]  /*cdd0*/  HMMA.16816.F32.BF16 R48, R4.reuse, R14, R48 ;  /* 0x0000000e0430723c */ /* 0x040fe20000041830 */
[----:B------:R-:W2:Y:S07]  /*cde0*/  LDSM.16.MT88.4 R12, [R236+0x17000] ;  /* 0x01700000ec0c783b */ /* 0x000eae0000004200 */
[C---:B------:R-:W-:Y:S08]  /*cdf0*/  HMMA.16816.F32.BF16 R160, R4.reuse, R28, R160 ;  /* 0x0000001c04a0723c */ /* 0x040ff000000418a0 */
[C---:B------:R-:W-:Y:S01]  /*ce00*/  HMMA.16816.F32.BF16 R156, R4.reuse, R30, R156 ;  /* 0x0000001e049c723c */ /* 0x040fe2000004189c */
[----:B------:R-:W-:Y:S07]  /*ce10*/  LDSM.16.MT88.4 R28, [R233+0x15000] ;  /* 0x01500000e91c783b */ /* 0x000fee0000004200 */
[C---:B------:R-:W-:Y:S08]  /*ce20*/  HMMA.16816.F32.BF16 R152, R4.reuse, R24, R152 ;  /* 0x000000180498723c */ /* 0x040ff00000041898 */
[C---:B------:R-:W-:Y:S01]  /*ce30*/  HMMA.16816.F32.BF16 R148, R4.reuse, R26, R148 ;  /* 0x0000001a0494723c */ /* 0x040fe20000041894 */
[----:B------:R-:W3:Y:S07]  /*ce40*/  LDSM.16.MT88.4 R24, [R232+0x13000] ;  /* 0x01300000e818783b */ /* 0x000eee0000004200 */
[C---:B------:R-:W-:Y:S08]  /*ce50*/  HMMA.16816.F32.BF16 R52, R4.reuse, R32, R52 ;  /* 0x000000200434723c */ /* 0x040ff00000041834 */
[C---:B------:R-:W-:Y:S01]  /*ce60*/  HMMA.16816.F32.BF16 R56, R4.reuse, R34, R56 ;  /* 0x000000220438723c */ /* 0x040fe20000041838 */
[----:B------:R-:W4:Y:S07]  /*ce70*/  LDSM.16.MT88.4 R32, [R232+0x17000] ;  /* 0x01700000e820783b */ /* 0x000f2e0000004200 */
[C---:B-1----:R-:W-:Y:S08]  /*ce80*/  HMMA.16816.F32.BF16 R108, R4.reuse, R16, R108 ;  /* 0x00000010046c723c */ /* 0x042ff0000004186c */
[C---:B------:R-:W-:Y:S01]  /*ce90*/  HMMA.16816.F32.BF16 R112, R4.reuse, R18, R112 ;  /* 0x000000120470723c */ /* 0x040fe20000041870 */
[----:B------:R-:W1:Y:S07]  /*cea0*/  LDSM.16.MT88.4 R16, [R236+0x13800] ;  /* 0x01380000ec10783b */ /* 0x000e6e0000004200 */
[C---:B------:R-:W-:Y:S01]  /*ceb0*/  HMMA.16816.F32.BF16 R116, R4.reuse, R164, R116 ;  /* 0x000000a40474723c */ /* 0x040fe20000041874 */
[----:B------:R-:W5:Y:S07]  /*cec0*/  MUFU.EX2 R164, R179 ;  /* 0x000000b300a47308 */ /* 0x000f6e0000000800 */
[C---:B------:R-:W-:Y:S08]  /*ced0*/  HMMA.16816.F32.BF16 R68, R4.reuse, R20, R68 ;  /* 0x000000140444723c */ /* 0x040ff00000041844 */
[C---:B------:R-:W-:Y:S01]  /*cee0*/  HMMA.16816.F32.BF16 R72, R4.reuse, R22, R72 ;  /* 0x000000160448723c */ /* 0x040fe20000041848 */
[----:B------:R-:W-:Y:S07]  /*cef0*/  LDSM.16.MT88.4 R20, [R232+0x11800] ;  /* 0x01180000e814783b */ /* 0x000fee0000004200 */
[C---:B------:R-:W-:Y:S08]  /*cf00*/  HMMA.16816.F32.BF16 R92, R4.reuse, R8, R92 ;  /* 0x00000008045c723c */ /* 0x040ff0000004185c */
[C---:B------:R-:W-:Y:S01]  /*cf10*/  HMMA.16816.F32.BF16 R96, R4.reuse, R10, R96 ;  /* 0x0000000a0460723c */ /* 0x040fe20000041860 */
[----:B------:R-:W1:Y:S07]  /*cf20*/  LDSM.16.MT88.4 R8, [R236+0x11800] ;  /* 0x01180000ec08783b */ /* 0x000e6e0000004200 */
[C---:B--2---:R-:W-:Y:S08]  /*cf30*/  HMMA.16816.F32.BF16 R100, R4.reuse, R12, R100 ;  /* 0x0000000c0464723c */ /* 0x044ff00000041864 */
[C---:B------:R-:W-:Y:S01]  /*cf40*/  HMMA.16816.F32.BF16 R104, R4.reuse, R14, R104 ;  /* 0x0000000e0468723c */ /* 0x040fe20000041868 */
[----:B------:R-:W2:Y:S07]  /*cf50*/  LDSM.16.MT88.4 R12, [R234+0x13800] ;  /* 0x01380000ea0c783b */ /* 0x000eae0000004200 */
[C---:B---3--:R-:W-:Y:S08]  /*cf60*/  HMMA.16816.F32.BF16 R60, R4.reuse, R24, R60 ;  /* 0x00000018043c723c */ /* 0x048ff0000004183c */
[C---:B------:R-:W-:Y:S01]  /*cf70*/  HMMA.16816.F32.BF16 R64, R4.reuse, R26, R64 ;  /* 0x0000001a0440723c */ /* 0x040fe20000041840 */
[----:B------:R-:W-:Y:S07]  /*cf80*/  LDSM.16.MT88.4 R24, [R233+0x11800] ;  /* 0x01180000e918783b */ /* 0x000fee0000004200 */
[C---:B------:R-:W-:Y:S08]  /*cf90*/  HMMA.16816.F32.BF16 R84, R4.reuse, R28, R84 ;  /* 0x0000001c0454723c */ /* 0x040ff00000041854 */
[C---:B------:R-:W-:Y:S01]  /*cfa0*/  HMMA.16816.F32.BF16 R88, R4.reuse, R30, R88 ;  /* 0x0000001e0458723c */ /* 0x040fe20000041858 */
[----:B------:R-:W-:Y:S07]  /*cfb0*/  LDSM.16.MT88.4 R28, [R234+0x11800] ;  /* 0x01180000ea1c783b */ /* 0x000fee0000004200 */
[C---:B------:R-:W-:Y:S08]  /*cfc0*/  HMMA.16816.F32.BF16 R120, R4.reuse, R166, R120 ;  /* 0x000000a60478723c */ /* 0x040ff00000041878 */
[C---:B----4-:R-:W-:Y:S08]  /*cfd0*/  HMMA.16816.F32.BF16 R124, R4.reuse, R32, R124 ;  /* 0x00000020047c723c */ /* 0x050ff0000004187c */
[----:B------:R-:W-:Y:S01]  /*cfe0*/  HMMA.16816.F32.BF16 R128, R4, R34, R128 ;  /* 0x000000220480723c */ /* 0x000fe20000041880 */
[----:B------:R-:W-:Y:S06]  /*cff0*/  LDSM.16.MT88.4 R32, [R232+0x13800] ;  /* 0x01380000e820783b */ /* 0x000fec0000004200 */
[----:B------:R-:W-:Y:S01]  /*d000*/  F2FP.BF16.PACK_AB R4, R197, R190 ;  /* 0x000000bec504723e */ /* 0x000fe200000010ff */
[----:B------:R-:W-:Y:S01]  /*d010*/  FADD.FTZ R190, R190, R203 ;  /* 0x000000cbbebe7221 */ /* 0x000fe20000010000 */
[----:B------:R-:W-:-:S02]  /*d020*/  F2FP.BF16.PACK_AB R5, R181, R184 ;  /* 0x000000b8b505723e */ /* 0x000fc400000010ff */
[----:B------:R-:W-:Y:S01]  /*d030*/  F2FP.BF16.PACK_AB R6, R187, R186 ;  /* 0x000000babb06723e */ /* 0x000fe200000010ff */
[----:B------:R-:W-:Y:S01]  /*d040*/  FADD.FTZ R197, R197, R190 ;  /* 0x000000bec5c57221 */ /* 0x000fe20000010000 */
[----:B-----5:R-:W-:-:S03]  /*d050*/  F2FP.BF16.PACK_AB R7, R164, R183 ;  /* 0x000000b7a407723e */ /* 0x020fc600000010ff */
[----:B------:R-:W-:-:S04]  /*d060*/  FADD.FTZ R186, R186, R197 ;  /* 0x000000c5baba7221 */ /* 0x000fc80000010000 */
[C---:B-1----:R-:W-:Y:S08]  /*d070*/  HMMA.16816.F32.BF16 R36, R4.reuse, R16, R36 ;  /* 0x000000100424723c */ /* 0x042ff00000041824 */
[C---:B------:R-:W-:Y:S01]  /*d080*/  HMMA.16816.F32.BF16 R40, R4.reuse, R18, R40 ;  /* 0x000000120428723c */ /* 0x040fe20000041828 */
[----:B------:R-:W1:Y:S07]  /*d090*/  LDSM.16.MT88.4 R16, [R232+0x15800] ;  /* 0x01580000e810783b */ /* 0x000e6e0000004200 */
        /* <DEDUP_REMOVED lines=9> */
[C---:B-1----:R-:W-:Y:S07]  /*d130*/  HMMA.16816.F32.BF16 R92, R4.reuse, R16, R92 ;  /* 0x00000010045c723c */ /* 0x042fee000004185c */
[----:B------:R-:W-:Y:S01]  /*d140*/  FFMA.FTZ R17, R205, R176, R169 ;  /* 0x000000b0cd117223 */ /* 0x000fe200000100a9 */
[----:B------:R-:W-:Y:S03]  /*d150*/  HMMA.16816.F32.BF16 R152, R4, R28, R152 ;  /* 0x0000001c0498723c */ /* 0x000fe60000041898 */
[----:B------:R-:W-:-:S02]  /*d160*/  FADD.FTZ R17, R2, R17 ;  /* 0x0000001102117221 */ /* 0x000fc40000010000 */
[----:B------:R-:W-:Y:S02]  /*d170*/  FADD.FTZ R2, R187, R186 ;  /* 0x000000babb027221 */ /* 0x000fe40000010000 */
[----:B------:R-:W-:Y:S01]  /*d180*/  FADD.FTZ R0, R0, R17 ;  /* 0x0000001100007221 */ /* 0x000fe20000010000 */
[C---:B------:R-:W-:Y:S01]  /*d190*/  HMMA.16816.F32.BF16 R148, R4.reuse, R30, R148 ;  /* 0x0000001e0494723c */ /* 0x040fe20000041894 */
[----:B------:R-:W1:Y:S02]  /*d1a0*/  LDSM.16.MT88.4 R28, [R234+0x15800] ;  /* 0x01580000ea1c783b */ /* 0x000e640000004200 */
[----:B------:R-:W-:Y:S02]  /*d1b0*/  FADD.FTZ R0, R175, R0 ;  /* 0x00000000af007221 */ /* 0x000fe40000010000 */
[----:B------:R-:W-:Y:S02]  /*d1c0*/  STL [R1+0x4], R2 ;  /* 0x0000040201007387 */ /* 0x000fe40000100800 */
        /* <DEDUP_REMOVED lines=8> */
[----:B---3--:R-:W-:Y:S03]  /*d250*/  HMMA.16816.F32.BF16 R52, R4, R8, R52 ;  /* 0x000000080434723c */ /* 0x008fe60000041834 */
[----:B------:R-:W-:-:S04]  /*d260*/  FADD.FTZ R204, R204, R199 ;  /* 0x000000c7cccc7221 */ /* 0x000fc80000010000 */
[----:B------:R-:W-:Y:S01]  /*d270*/  FADD.FTZ R3, R193, R204 ;  /* 0x000000ccc1037221 */ /* 0x000fe20000010000 */
[----:B------:R-:W-:Y:S01]  /*d280*/  HMMA.16816.F32.BF16 R56, R4, R10, R56 ;  /* 0x0000000a0438723c */ /* 0x000fe20000041838 */
[----:B------:R-:W3:Y:S02]  /*d290*/  LDSM.16.MT88.4 R8, [R234+0x17800] ;  /* 0x01780000ea08783b */ /* 0x000ee40000004200 */
[----:B------:R-:W-:-:S04]  /*d2a0*/  FADD.FTZ R3, R206, R3 ;  /* 0x00000003ce037221 */ /* 0x000fc80000010000 */
[----:B------:R-:W-:Y:S01]  /*d2b0*/  FADD.FTZ R184, R184, R3 ;  /* 0x00000003b8b87221 */ /* 0x000fe20000010000 */
[----:B----4-:R-:W-:Y:S01]  /*d2c0*/  HMMA.16816.F32.BF16 R68, R4, R20, R68 ;  /* 0x000000140444723c */ /* 0x010fe20000041844 */
[----:B------:R-:W-:Y:S02]  /*d2d0*/  MOV R3, R172 ;  /* 0x000000ac00037202 */ /* 0x000fe40000000f00 */
[----:B------:R-:W-:-:S04]  /*d2e0*/  FADD.FTZ R184, R181, R184 ;  /* 0x000000b8b5b87221 */ /* 0x000fc80000010000 */
[----:B------:R-:W-:Y:S01]  /*d2f0*/  FADD.FTZ R183, R183, R184 ;  /* 0x000000b8b7b77221 */ /* 0x000fe20000010000 */
[----:B------:R-:W-:Y:S01]  /*d300*/  HMMA.16816.F32.BF16 R72, R4, R22, R72 ;  /* 0x000000160448723c */ /* 0x000fe20000041848 */
[----:B------:R-:W4:Y:S02]  /*d310*/  LDSM.16.MT88.4 R20, [R233+0x17800] ;  /* 0x01780000e914783b */ /* 0x000f240000004200 */
[----:B------:R-:W-:Y:S01]  /*d320*/  FADD.FTZ R0, R164, R183 ;  /* 0x000000b7a4007221 */ /* 0x000fe20000010000 */
[----:B------:R-:W-:-:S04]  /*d330*/  MOV R164, R174 ;  /* 0x000000ae00a47202 */ /* 0x000fc80000000f00 */
[C---:B--2---:R-:W-:Y:S01]  /*d340*/  HMMA.16816.F32.BF16 R100, R4.reuse, R12, R100 ;  /* 0x0000000c0464723c */ /* 0x044fe20000041864 */
[----:B------:R-:W-:Y:S07]  /*d350*/  STL [R1], R0 ;  /* 0x0000000001007387 */ /* 0x000fee0000100800 */
[C---:B------:R-:W-:Y:S01]  /*d360*/  HMMA.16816.F32.BF16 R104, R4.reuse, R14, R104 ;  /* 0x0000000e0468723c */ /* 0x040fe20000041868 */
[----:B------:R-:W2:Y:S07]  /*d370*/  LDSM.16.MT88.4 R12, [R232+0x17800] ;  /* 0x01780000e80c783b */ /* 0x000eae0000004200 */
[C---:B------:R-:W-:Y:S08]  /*d380*/  HMMA.16816.F32.BF16 R60, R4.reuse, R32, R60 ;  /* 0x00000020043c723c */ /* 0x040ff0000004183c */
[C---:B------:R-:W-:Y:S08]  /*d390*/  HMMA.16816.F32.BF16 R64, R4.reuse, R34, R64 ;  /* 0x000000220440723c */ /* 0x040ff00000041840 */
[C---:B-1----:R-:W-:Y:S08]  /*d3a0*/  HMMA.16816.F32.BF16 R76, R4.reuse, R28, R76 ;  /* 0x0000001c044c723c */ /* 0x042ff0000004184c */
[C---:B------:R-:W-:Y:S08]  /*d3b0*/  HMMA.16816.F32.BF16 R80, R4.reuse, R30, R80 ;  /* 0x0000001e0450723c */ /* 0x040ff00000041850 */
[C---:B-----5:R-:W-:Y:S08]  /*d3c0*/  HMMA.16816.F32.BF16 R84, R4.reuse, R24, R84 ;  /* 0x000000180454723c */ /* 0x060ff00000041854 */
[C---:B------:R-:W-:Y:S08]  /*d3d0*/  HMMA.16816.F32.BF16 R88, R4.reuse, R26, R88 ;  /* 0x0000001a0458723c */ /* 0x040ff00000041858 */
[C---:B------:R-:W-:Y:S08]  /*d3e0*/  HMMA.16816.F32.BF16 R96, R4.reuse, R18, R96 ;  /* 0x000000120460723c */ /* 0x040ff00000041860 */
[C---:B---3--:R-:W-:Y:S08]  /*d3f0*/  HMMA.16816.F32.BF16 R108, R4.reuse, R8, R108 ;  /* 0x00000008046c723c */ /* 0x048ff0000004186c */
[C---:B------:R-:W-:Y:S08]  /*d400*/  HMMA.16816.F32.BF16 R112, R4.reuse, R10, R112 ;  /* 0x0000000a0470723c */ /* 0x040ff00000041870 */
[C---:B----4-:R-:W-:Y:S08]  /*d410*/  HMMA.16816.F32.BF16 R116, R4.reuse, R20, R116 ;  /* 0x000000140474723c */ /* 0x050ff00000041874 */
[C---:B------:R-:W-:Y:S08]  /*d420*/  HMMA.16816.F32.BF16 R120, R4.reuse, R22, R120 ;  /* 0x000000160478723c */ /* 0x040ff00000041878 */
[C---:B--2---:R-:W-:Y:S08]  /*d430*/  HMMA.16816.F32.BF16 R124, R4.reuse, R12, R124 ;  /* 0x0000000c047c723c */ /* 0x044ff0000004187c */
[----:B------:R-:W-:Y:S08]  /*d440*/  HMMA.16816.F32.BF16 R128, R4, R14, R128 ;  /* 0x0000000e0480723c */ /* 0x000ff00000041880 */
.L_x_786:
        /* <DEDUP_REMOVED lines=45> */
.L_x_798:
        /* <DEDUP_REMOVED lines=79> */
.L_x_795:
[----:B------:R-:W-:Y:S01]  /*dc10*/  ISETP.GE.AND P6, PT, R248, c[0x0][0x220], PT ;  /* 0x00008800f8007a0c */ /* 0x000fe20003fc6270 */
[----:B------:R-:W-:Y:S01]  /*dc20*/  UISETP.GE.AND UP2, UPT, UR28, 0x2, UPT ;  /* 0x000000021c00788c */ /* 0x000fe2000bf46270 */
[-C--:B------:R-:W-:Y:S02]  /*dc30*/  LEA R2, P0, R3, R194.reuse, 0x1 ;  /* 0x000000c203027211 */ /* 0x080fe400078008ff */
[----:B------:R-:W-:Y:S02]  /*dc40*/  ISETP.GE.AND P5, PT, R245, c[0x0][0x220], PT ;  /* 0x00008800f5007a0c */ /* 0x000fe40003fa6270 */
[C---:B------:R-:W-:Y:S02]  /*dc50*/  IADD3 R9, P1, R3.reuse, UR26, RZ ;  /* 0x0000001a03097c10 */ /* 0x040fe4000ff3e0ff */
[-C--:B------:R-:W-:Y:S02]  /*dc60*/  LEA.HI.X R3, R3, R195.reuse, R164, 0x1, P0 ;  /* 0x000000c303037211 */ /* 0x080fe400000f0ca4 */
[----:B------:R-:W-:Y:S02]  /*dc70*/  ISETP.GE.AND P4, PT, R244, c[0x0][0x220], PT ;  /* 0x00008800f4007a0c */ /* 0x000fe40003f86270 */
[----:B------:R-:W-:Y:S01]  /*dc80*/  ISETP.GE.AND P3, PT, R243, c[0x0][0x220], PT ;  /* 0x00008800f3007a0c */ /* 0x000fe20003f66270 */
[----:B------:R-:W-:Y:S01]  /*dc90*/  @P6 STS.128 [R246+0x10000], RZ ;  /* 0x010000fff6006388 */ /* 0x000fe20000000c00 */
[----:B------:R-:W-:Y:S02]  /*dca0*/  IADD3.X R166, R164, UR25, RZ, P1, !PT ;  /* 0x00000019a4a67c10 */ /* 0x000fe40008ffe4ff */
[CC--:B------:R-:W-:Y:S02]  /*dcb0*/  @!P6 LEA R26, P1, R9.reuse, R194.reuse, 0x1 ;  /* 0x000000c2091ae211 */ /* 0x0c0fe400078208ff */
[----:B------:R-:W-:Y:S01]  /*dcc0*/  @!PT LDS RZ, [RZ] ;  /* 0x00000000fffff984 */ /* 0x000fe20000000800 */
[----:B------:R-:W-:Y:S01]  /*dcd0*/  @!PT LDS RZ, [RZ] ;  /* 0x00000000fffff984 */ /* 0x000fe20000000800 */
[----:B------:R-:W-:Y:S01]  /*dce0*/  @!PT LDS RZ, [RZ] ;  /* 0x00000000fffff984 */ /* 0x000fe20000000800 */
[----:B------:R1:W-:Y:S01]  /*dcf0*/  @!P6 LDGSTS.E.BYPASS.LTC128B.128 [R246+0x10000], [R2.64] ;  /* 0x1000000002f6efae */ /* 0x0003e2000b901d60 */
[CC--:B------:R-:W-:Y:S02]  /*dd00*/  @!P5 LEA R18, P0, R9.reuse, R194.reuse, 0x1 ;  /* 0x000000c20912d211 */ /* 0x0c0fe400078008ff */
[CCC-:B------:R-:W-:Y:S02]  /*dd10*/  @!P6 LEA.HI.X R27, R9.reuse, R195.reuse, R166.reuse, 0x1, P1 ;  /* 0x000000c3091be211 */ /* 0x1c0fe400008f0ca6 */
[----:B------:R-:W-:Y:S01]  /*dd20*/  @P5 STS.128 [R246+0x12000], RZ ;  /* 0x012000fff6005388 */ /* 0x000fe20000000c00 */
[CCC-:B------:R-:W-:Y:S02]  /*dd30*/  @!P5 LEA.HI.X R19, R9.reuse, R195.reuse, R166.reuse, 0x1, P0 ;  /* 0x000000c30913d211 */ /* 0x1c0fe400000f0ca6 */
[C---:B------:R-:W-:Y:S02]  /*dd40*/  IADD3 R165, P2, R9.reuse, UR26, RZ ;  /* 0x0000001a09a57c10 */ /* 0x040fe4000ff5e0ff */
[----:B------:R-:W-:Y:S01]  /*dd50*/  @!PT LDS RZ, [RZ] ;  /* 0x00000000fffff984 */ /* 0x000fe20000000800 */
[----:B------:R-:W-:Y:S01]  /*dd60*/  @!PT LDS RZ, [RZ] ;  /* 0x00000000fffff984 */ /* 0x000fe20000000800 */
[----:B------:R-:W-:Y:S01]  /*dd70*/  @!PT LDS RZ, [RZ] ;  /* 0x00000000fffff984 */ /* 0x000fe20000000800 */
[----:B------:R1:W-:Y:S01]  /*dd80*/  @!P5 LDGSTS.E.BYPASS.LTC128B.128 [R246+0x12000], [R2.64+0x80] ;  /* 0x1200008002f6dfae */ /* 0x0003e2000b901d60 */
[CC--:B------:R-:W-:Y:S02]  /*dd90*/  @!P3 LEA R10, P1, R9.reuse, R194.reuse, 0x1 ;  /* 0x000000c2090ab211 */ /* 0x0c0fe400078208ff */
[----:B------:R-:W-:Y:S02]  /*dda0*/  IADD3.X R164, R166, UR25, RZ, P2, !PT ;  /* 0x00000019a6a47c10 */ /* 0x000fe400097fe4ff */
[----:B------:R-:W-:Y:S01]  /*ddb0*/  @P4 STS.128 [R246+0x14000], RZ ;  /* 0x014000fff6004388 */ /* 0x000fe20000000c00 */
[CC--:B------:R-:W-:Y:S02]  /*ddc0*/  @!P4 LEA R14, P2, R9.reuse, R194.reuse, 0x1 ;  /* 0x000000c2090ec211 */ /* 0x0c0fe400078408ff */
[CCC-:B------:R-:W-:Y:S02]  /*ddd0*/  @!P3 LEA.HI.X R11, R9.reuse, R195.reuse, R166.reuse, 0x1, P1 ;  /* 0x000000c3090bb211 */ /* 0x1c0fe400008f0ca6 */
[----:B------:R-:W-:Y:S01]  /*dde0*/  @!PT LDS RZ, [RZ] ;  /* 0x00000000fffff984 */ /* 0x000fe20000000800 */
[----:B------:R-:W-:Y:S01]  /*ddf0*/  @!PT LDS RZ, [RZ] ;  /* 0x00000000fffff984 */ /* 0x000fe20000000800 */
[----:B------:R-:W-:Y:S01]  /*de00*/  @!PT LDS RZ, [RZ] ;  /* 0x00000000fffff984 */ /* 0x000fe20000000800 */
[----:B------:R1:W-:Y:S01]  /*de10*/  @!P4 LDGSTS.E.BYPASS.LTC128B.128 [R246+0x14000], [R2.64+0x100] ;  /* 0x1400010002f6cfae */ /* 0x0003e2000b901d60 */
[-C--:B------:R-:W-:Y:S02]  /*de20*/  @!P4 LEA.HI.X R15, R9, R195.reuse, R166, 0x1, P2 ;  /* 0x000000c3090fc211 */ /* 0x080fe400010f0ca6 */
[CC--:B------:R-:W-:Y:S02]  /*de30*/  @!P6 LEA R22, P0, R165.reuse, R194.reuse, 0x1 ;  /* 0x000000c2a516e211 */ /* 0x0c0fe400078008ff */
[----:B------:R-:W-:Y:S01]  /*de40*/  @P3 STS.128 [R246+0x16000], RZ ;  /* 0x016000fff6003388 */ /* 0x000fe20000000c00 */
[CC--:B------:R-:W-:Y:S02]  /*de50*/  @!P5 LEA R198, P2, R165.reuse, R194.reuse, 0x1 ;  /* 0x000000c2a5c6d211 */ /* 0x0c0fe400078408ff */
[CCC-:B------:R-:W-:Y:S02]  /*de60*/  @!P6 LEA.HI.X R23, R165.reuse, R195.reuse, R164.reuse, 0x1, P0 ;  /* 0x000000c3a517e211 */ /* 0x1c0fe400000f0ca4 */
[----:B------:R-:W-:Y:S01]  /*de70*/  @!PT LDS RZ, [RZ] ;  /* 0x00000000fffff984 */ /* 0x000fe20000000800 */
[----:B------:R-:W-:Y:S01]  /*de80*/  @!PT LDS RZ, [RZ] ;  /* 0x00000000fffff984 */ /* 0x000fe20000000800 */
[----:B------:R-:W-:Y:S01]  /*de90*/  @!PT LDS RZ, [RZ] ;  /* 0x00000000fffff984 */ /* 0x000fe20000000800 */
[----:B------:R1:W-:Y:S01]  /*dea0*/  @!P3 LDGSTS.E.BYPASS.LTC128B.128 [R246+0x16000], [R2.64+0x180] ;  /* 0x1600018002f6bfae */ /* 0x0003e2000b901d60 */
[CCC-:B------:R-:W-:Y:S02]  /*deb0*/  @!P5 LEA.HI.X R199, R165.reuse, R195.reuse, R164.reuse, 0x1, P2 ;  /* 0x000000c3a5c7d211 */ /* 0x1c0fe400010f0ca4 */
[CC--:B------:R-:W-:Y:S02]  /*dec0*/  @!P4 LEA R34, P1, R165.reuse, R194.reuse, 0x1 ;  /* 0x000000c2a522c211 */ /* 0x0c0fe400078208ff */
[----:B------:R-:W-:Y:S01]  /*ded0*/  @P6 STS.128 [R246+0x10800], RZ ;  /* 0x010800fff6006388 */ /* 0x000fe20000000c00 */
[CC--:B------:R-:W-:Y:S02]  /*dee0*/  @!P3 LEA R30, P0, R165.reuse, R194.reuse, 0x1 ;  /* 0x000000c2a51eb211 */ /* 0x0c0fe400078008ff */
[CCC-:B------:R-:W-:Y:S02]  /*def0*/  @!P4 LEA.HI.X R35, R165.reuse, R195.reuse, R164.reuse, 0x1, P1 ;  /* 0x000000c3a523c211 */ /* 0x1c0fe400008f0ca4 */
[----:B------:R-:W-:Y:S01]  /*df00*/  @!PT LDS RZ, [RZ] ;  /* 0x00000000fffff984 */ /* 0x000fe20000000800 */
[----:B------:R-:W-:Y:S01]  /*df10*/  @!PT LDS RZ, [RZ] ;  /* 0x00000000fffff984 */ /* 0x000fe20000000800 */
[----:B------:R-:W-:Y:S01]  /*df20*/  @!PT LDS RZ, [RZ] ;  /* 0x00000000fffff984 */ /* 0x000fe20000000800 */
[----:B------:R2:W-:Y:S01]  /*df30*/  @!P6 LDGSTS.E.BYPASS.LTC128B.128 [R246+0x10800], [R26.64] ;  /* 0x108000001af6efae */ /* 0x0005e2000b901d60 */
[CC--:B------:R-:W-:Y:S02]  /*df40*/  @!P3 LEA.HI.X R31, R165.reuse, R195.reuse, R164, 0x1, P0 ;  /* 0x000000c3a51fb211 */ /* 0x0c0fe400000f0ca4 */
[----:B------:R-:W-:Y:S02]  /*df50*/  IADD3 R166, P2, R165, UR26, RZ ;  /* 0x0000001aa5a67c10 */ /* 0x000fe4000ff5e0ff */
[----:B------:R-:W-:Y:S02]  /*df60*/  @P5 STS.128 [R246+0x12800], RZ ;  /* 0x012800fff6005388 */ /* 0x000fe40000000c00 */
[-C--:B------:R-:W-:Y:S02]  /*df70*/  @!P6 LEA R210, P0, R166, R194.reuse, 0x1 ;  /* 0x000000c2a6d2e211 */ /* 0x080fe400078008ff */
[----:B------:R-:W-:Y:S01]  /*df80*/  IADD3.X R164, R164, UR25, RZ, P2, !PT ;  /* 0x00000019a4a47c10 */ /* 0x000fe200097fe4ff */
[----:B------:R-:W-:Y:S01]  /*df90*/  @!PT LDS RZ, [RZ] ;  /* 0x00000000fffff984 */ /* 0x000fe20000000800 */
[----:B------:R-:W-:Y:S01]  /*dfa0*/  @!PT LDS RZ, [RZ] ;  /* 0x00000000fffff984 */ /* 0x000fe20000000800 */
[----:B------:R-:W-:Y:S01]  /*dfb0*/  @!PT LDS RZ, [RZ] ;  /* 0x00000000fffff984 */ /* 0x000fe20000000800 */
[----:B------:R3:W-:Y:S01]  /*dfc0*/  @!P5 LDGSTS.E.BYPASS.LTC128B.128 [R246+0x12800], [R18.64+0x80] ;  /* 0x1280008012f6dfae */ /* 0x0007e2000b901d60 */
[CC--:B------:R-:W-:Y:S02]  /*dfd0*/  @!P5 LEA R206, P2, R166.reuse, R194.reuse, 0x1 ;  /* 0x000000c2a6ced211 */ /* 0x0c0fe400078408ff */
[CCC-:B------:R-:W-:Y:S02]  /*dfe0*/  @!P6 LEA.HI.X R211, R166.reuse, R195.reuse, R164.reuse, 0x1, P0 ;  /* 0x000000c3a6d3e211 */ /* 0x1c0fe400000f0ca4 */
[----:B------:R-:W-:Y:S01]  /*dff0*/  @P4 STS.128 [R246+0x14800], RZ ;  /* 0x014800fff6004388 */ /* 0x000fe20000000c00 */
[CCC-:B------:R-:W-:Y:S02]  /*e000*/  @!P5 LEA.HI.X R207, R166.reuse, R195.reuse, R164.reuse, 0x1, P2 ;  /* 0x000000c3a6cfd211 */ /* 0x1c0fe400010f0ca4 */
[CC--:B------:R-:W-:Y:S02]  /*e010*/  @!P4 LEA R202, P1, R166.reuse, R194.reuse, 0x1 ;  /* 0x000000c2a6cac211 */ /* 0x0c0fe400078208ff */
[----:B------:R-:W-:Y:S01]  /*e020*/  @!PT LDS RZ, [RZ] ;  /* 0x00000000fffff984 */ /* 0x000fe20000000800 */
[----:B------:R-:W-:Y:S01]  /*e030*/  @!PT LDS RZ, [RZ] ;  /* 0x00000000fffff984 */ /* 0x000fe20000000800 */
[----:B------:R-:W-:Y:S01]  /*e040*/  @!PT LDS RZ, [RZ] ;  /* 0x00000000fffff984 */ /* 0x000fe20000000800 */
[----:B------:R4:W-:Y:S01]  /*e050*/  @!P4 LDGSTS.E.BYPASS.LTC128B.128 [R246+0x14800], [R14.64+0x100] ;  /* 0x148001000ef6cfae */ /* 0x0009e2000b901d60 */
[C---:B------:R-:W-:Y:S02]  /*e060*/  @!P3 LEA R214, P0, R166.reuse, R194, 0x1 ;  /* 0x000000c2a6d6b211 */ /* 0x040fe400078008ff */
[CCC-:B------:R-:W-:Y:S02]  /*e070*/  @!P4 LEA.HI.X R203, R166.reuse, R195.reuse, R164.reuse, 0x1, P1 ;  /* 0x000000c3a6cbc211 */ /* 0x1c0fe400008f0ca4 */
[----:B------:R-:W-:Y:S01]  /*e080*/  @P3 STS.128 [R246+0x16800], RZ ;  /* 0x016800fff6003388 */ /* 0x000fe20000000c00 */
[----:B------:R-:W-:Y:S02]  /*e090*/  @!P3 LEA.HI.X R215, R166, R195, R164, 0x1, P0 ;  /* 0x000000c3a6d7b211 */ /* 0x000fe400000f0ca4 */
[----:B------:R-:W-:Y:S02]  /*e0a0*/  PLOP3.LUT P0, PT, PT, PT, UP2, 0x80, 0x0 ;  /* 0x000000000000781c */ /* 0x000fe40003f0f028 */
[----:B------:R-:W-:Y:S01]  /*e0b0*/  @!PT LDS RZ, [RZ] ;  /* 0x00000000fffff984 */ /* 0x000fe20000000800 */
[----:B------:R-:W-:Y:S01]  /*e0c0*/  @!PT LDS RZ, [RZ] ;  /* 0x00000000fffff984 */ /* 0x000fe20000000800 */
[----:B------:R-:W-:Y:S01]  /*e0d0*/  @!PT LDS RZ, [RZ] ;  /* 0x00000000fffff984 */ /* 0x000fe20000000800 */
[----:B------:R5:W-:Y:S05]  /*e0e0*/  @!P3 LDGSTS.E.BYPASS.LTC128B.128 [R246+0x16800], [R10.64+0x180] ;  /* 0x168001800af6bfae */ /* 0x000bea000b901d60 */
[----:B------:R-:W-:Y:S05]  /*e0f0*/  @P6 STS.128 [R246+0x11000], RZ ;  /* 0x011000fff6006388 */ /* 0x000fea0000000c00 */
[----:B------:R-:W-:Y:S01]  /*e100*/  @!PT LDS RZ, [RZ] ;  /* 0x00000000fffff984 */ /* 0x000fe20000000800 */
[----:B------:R-:W-:Y:S01]  /*e110*/  @!PT LDS RZ, [RZ] ;  /* 0x00000000fffff984 */ /* 0x000fe20000000800 */
[----:B------:R-:W-:Y:S01]  /*e120*/  @!PT LDS RZ, [RZ] ;  /* 0x00000000fffff984 */ /* 0x000fe20000000800 */
[----:B------:R1:W-:Y:S05]  /*e130*/  @!P6 LDGSTS.E.BYPASS.LTC128B.128 [R246+0x11000], [R22.64] ;  /* 0x1100000016f6efae */ /* 0x0003ea000b901d60 */
[----:B------:R-:W-:Y:S05]  /*e140*/  @P5 STS.128 [R246+0x13000], RZ ;  /* 0x013000fff6005388 */ /* 0x000fea0000000c00 */
        /* <DEDUP_REMOVED lines=34> */
[----:B------:R-:W-:Y:S05]  /*e370*/  LDSM.16.M88.4 R168, [R242] ;  /* 0x00000000f2a8783b */ /* 0x000fea0000000200 */
[----:B------:R-:W2:Y:S05]  /*e380*/  LDSM.16.M88.4 R172, [R241+0x8000] ;  /* 0x00800000f1ac783b */ /* 0x000eaa0000000200 */
[----:B------:R-:W4:Y:S05]  /*e390*/  LDSM.16.M88.4 R176, [R241+0x8800] ;  /* 0x00880000f1b0783b */ /* 0x000f2a0000000200 */
[----:B------:R-:W3:Y:S05]  /*e3a0*/  LDSM.16.M88.4 R180, [R241+0x9000] ;  /* 0x00900000f1b4783b */ /* 0x000eea0000000200 */
[----:B------:R-:W0:Y:S05]  /*e3b0*/  LDGDEPBAR ;  /* 0x00000000000079af */ /* 0x000e2a0000000000 */
[----:B------:R-:W3:Y:S05]  /*e3c0*/  LDSM.16.M88.4 R184, [R241+0x9800] ;  /* 0x00980000f1b8783b */ /* 0x000eea0000000200 */
[----:B------:R-:W-:Y:S05]  /*e3d0*/  LDSM.16.M88.4 R188, [R240] ;  /* 0x00000000f0bc783b */ /* 0x000fea0000000200 */
[----:B------:R-:W3:Y:S05]  /*e3e0*/  LDSM.16.M88.4 R192, [R239] ;  /* 0x00000000efc0783b */ /* 0x000eea0000000200 */
[----:B-1----:R-:W1:Y:S01]  /*e3f0*/  LDSM.16.M88.4 R196, [R231] ;  /* 0x00000000e7c4783b */ /* 0x002e620000000200 */
[C---:B--2---:R-:W-:Y:S04]  /*e400*/  HMMA.16816.F32.BF16 R4, R168.reuse, R172, RZ ;  /* 0x000000aca804723c */ /* 0x044fe800000418ff */
[----:B------:R-:W2:Y:S05]  /*e410*/  LDSM.16.M88.4 R200, [R230] ;  /* 0x00000000e6c8783b */ /* 0x000eaa0000000200 */
[----:B------:R-:W1:Y:S01]  /*e420*/  LDSM.16.M88.4 R204, [R229] ;  /* 0x00000000e5cc783b */ /* 0x000e620000000200 */
[C---:B-----5:R-:W-:Y:S04]  /*e430*/  HMMA.16816.F32.BF16 R8, R168.reuse, R174, RZ ;  /* 0x000000aea808723c */ /* 0x060fe800000418ff */
[----:B------:R-:W-:Y:S04]  /*e440*/  LDSM.16.M88.4 R208, [R238] ;  /* 0x00000000eed0783b */ /* 0x000fe80000000200 */
[C---:B----4-:R-:W-:Y:S01]  /*e450*/  HMMA.16816.F32.BF16 R12, R168.reuse, R176, RZ ;  /* 0x000000b0a80c723c */ /* 0x050fe200000418ff */
[----:B------:R-:W4:Y:S05]  /*e460*/  LDSM.16.M88.4 R212, [R235+0x8000] ;  /* 0x00800000ebd4783b */ /* 0x000f2a0000000200 */
[----:B------:R-:W-:Y:S02]  /*e470*/  LDSM.16.M88.4 R172, [R235+0x9000] ;  /* 0x00900000ebac783b */ /* 0x000fe40000000200 */
[C---:B---3--:R-:W-:Y:S03]  /*e480*/  HMMA.16816.F32.BF16 R16, R168.reuse, R178, RZ ;  /* 0x000000b2a810723c */ /* 0x048fe600000418ff */
[----:B------:R-:W-:Y:S05]  /*e490*/  LDSM.16.M88.4 R176, [R235+0x9800] ;  /* 0x00980000ebb0783b */ /* 0x000fea0000000200 */
[C---:B------:R-:W-:Y:S08]  /*e4a0*/  HMMA.16816.F32.BF16 R20, R168.reuse, R180, RZ ;  /* 0x000000b4a814723c */ /* 0x040ff000000418ff */
[C---:B------:R-:W-:Y:S01]  /*e4b0*/  HMMA.16816.F32.BF16 R24, R168.reuse, R182, RZ ;  /* 0x000000b6a818723c */ /* 0x040fe200000418ff */
[----:B------:R-:W-:Y:S07]  /*e4c0*/  LDSM.16.M88.4 R180, [R237] ;  /* 0x00000000edb4783b */ /* 0x000fee0000000200 */
[C---:B------:R-:W-:Y:S08]  /*e4d0*/  HMMA.16816.F32.BF16 R28, R168.reuse, R184, RZ ;  /* 0x000000b8a81c723c */ /* 0x040ff000000418ff */
[----:B------:R-:W-:Y:S01]  /*e4e0*/  HMMA.16816.F32.BF16 R32, R168, R186, RZ ;  /* 0x000000baa820723c */ /* 0x000fe200000418ff */
[----:B------:R-:W3:Y:S05]  /*e4f0*/  LDSM.16.M88.4 R168, [R235+0x8800] ;  /* 0x00880000eba8783b */ /* 0x000eea0000000200 */
[----:B------:R-:W5:Y:S02]  /*e500*/  LDSM.16.M88.4 R184, [R228] ;  /* 0x00000000e4b8783b */ /* 0x000f640000000200 */
[C---:B------:R-:W-:Y:S08]  /*e510*/  HMMA.16816.F32.BF16 R4, R188.reuse, R192, R4 ;  /* 0x000000c0bc04723c */ /* 0x040ff00000041804 */
[C---:B------:R-:W-:Y:S01]  /*e520*/  HMMA.16816.F32.BF16 R8, R188.reuse, R194, R8 ;  /* 0x000000c2bc08723c */ /* 0x040fe20000041808 */
[----:B------:R-:W-:Y:S07]  /*e530*/  LDSM.16.M88.4 R192, [R228+0x1000] ;  /* 0x00100000e4c0783b */ /* 0x000fee0000000200 */
[C---:B-1----:R-:W-:Y:S08]  /*e540*/  HMMA.16816.F32.BF16 R12, R188.reuse, R196, R12 ;  /* 0x000000c4bc0c723c */ /* 0x042ff0000004180c */
[C---:B------:R-:W-:Y:S01]  /*e550*/  HMMA.16816.F32.BF16 R16, R188.reuse, R198, R16 ;  /* 0x000000c6bc10723c */ /* 0x040fe20000041810 */
[----:B------:R-:W-:Y:S07]  /*e560*/  LDSM.16.M88.4 R196, [R228+0x1800] ;  /* 0x00180000e4c4783b */ /* 0x000fee0000000200 */
[C---:B--2---:R-:W-:Y:S08]  /*e570*/  HMMA.16816.F32.BF16 R20, R188.reuse, R200, R20 ;  /* 0x000000c8bc14723c */ /* 0x044ff00000041814 */
[C---:B------:R-:W-:Y:S01]  /*e580*/  HMMA.16816.F32.BF16 R24, R188.reuse, R202, R24 ;  /* 0x000000cabc18723c */ /* 0x040fe20000041818 */
[----:B------:R-:W-:Y:S07]  /*e590*/  LDSM.16.M88.4 R200, [R242+0x2000] ;  /* 0x00200000f2c8783b */ /* 0x000fee0000000200 */
[C---:B------:R-:W-:Y:S08]  /*e5a0*/  HMMA.16816.F32.BF16 R28, R188.reuse, R204, R28 ;  /* 0x000000ccbc1c723c */ /* 0x040ff0000004181c */
[----:B------:R-:W-:Y:S01]  /*e5b0*/  HMMA.16816.F32.BF16 R32, R188, R206, R32 ;  /* 0x000000cebc20723c */ /* 0x000fe20000041820 */
[----:B------:R-:W1:Y:S05]  /*e5c0*/  LDSM.16.M88.4 R188, [R228+0x800] ;  /* 0x00080000e4bc783b */ /* 0x000e6a0000000200 */
[----:B------:R-:W2:Y:S02]  /*e5d0*/  LDSM.16.M88.4 R204, [R241+0xa000] ;  /* 0x00a00000f1cc783b */ /* 0x000ea40000000200 */
[C---:B----4-:R-:W-:Y:S08]  /*e5e0*/  HMMA.16816.F32.BF16 R4, R208.reuse, R212, R4 ;  /* 0x000000d4d004723c */ /* 0x050ff00000041804 */
[C---:B------:R-:W-:Y:S01]  /*e5f0*/  HMMA.16816.F32.BF16 R8, R208.reuse, R214, R8 ;  /* 0x000000d6d008723c */ /* 0x040fe20000041808 */
[----:B------:R-:W-:Y:S07]  /*e600*/  LDSM.16.M88.4 R212, [R227] ;  /* 0x00000000e3d4783b */ /* 0x000fee0000000200 */
[C---:B---3--:R-:W-:Y:S08]  /*e610*/  HMMA.16816.F32.BF16 R12, R208.reuse, R168, R12 ;  /* 0x000000a8d00c723c */ /* 0x048ff0000004180c */
[C---:B------:R-:W-:Y:S01]  /*e620*/  HMMA.16816.F32.BF16 R16, R208.reuse, R170, R16 ;  /* 0x000000aad010723c */ /* 0x040fe20000041810 */
[----:B------:R-:W3:Y:S07]  /*e630*/  LDSM.16.M88.4 R168, [R241+0xa800] ;  /* 0x00a80000f1a8783b */ /* 0x000eee0000000200 */
[C---:B------:R-:W-:Y:S08]  /*e640*/  HMMA.16816.F32.BF16 R20, R208.reuse, R172, R20 ;  /* 0x000000acd014723c */ /* 0x040ff00000041814 */
[C---:B------:R-:W-:Y:S01]  /*e650*/  HMMA.16816.F32.BF16 R24, R208.reuse, R174, R24 ;  /* 0x000000aed018723c */ /* 0x040fe20000041818 */
[----:B------:R-:W4:Y:S07]  /*e660*/  LDSM.16.M88.4 R172, [R241+0xb000] ;  /* 0x00b00000f1ac783b */ /* 0x000f2e0000000200 */
[C---:B------:R-:W-:Y:S08]  /*e670*/  HMMA.16816.F32.BF16 R28, R208.reuse, R176, R28 ;  /* 0x000000b0d01c723c */ /* 0x040ff0000004181c */
[----:B------:R-:W-:Y:S01]  /*e680*/  HMMA.16816.F32.BF16 R32, R208, R178, R32 ;  /* 0x000000b2d020723c */ /* 0x000fe20000041820 */
[----:B------:R-:W2:Y:S05]  /*e690*/  LDSM.16.M88.4 R176, [R241+0xb800] ;  /* 0x00b80000f1b0783b */ /* 0x000eaa0000000200 */
[----:B------:R-:W2:Y:S02]  /*e6a0*/  LDSM.16.M88.4 R208, [R240+0x2000] ;  /* 0x00200000f0d0783b */ /* 0x000ea40000000200 */
[C---:B-----5:R-:W-:Y:S08]  /*e6b0*/  HMMA.16816.F32.BF16 R4, R180.reuse, R184, R4 ;  /* 0x000000b8b404723c */ /* 0x060ff00000041804 */
[C---:B------:R-:W-:Y:S01]  /*e6c0*/  HMMA.16816.F32.BF16 R8, R180.reuse, R186, R8 ;  /* 0x000000bab408723c */ /* 0x040fe20000041808 */
[----:B------:R-:W-:Y:S07]  /*e6d0*/  LDSM.16.M88.4 R184, [R225] ;  /* 0x00000000e1b8783b */ /* 0x000fee0000000200 */
[C---:B-1----:R-:W-:Y:S08]  /*e6e0*/  HMMA.16816.F32.BF16 R12, R180.reuse, R188, R12 ;  /* 0x000000bcb40c723c */ /* 0x042ff0000004180c */
[C---:B------:R-:W-:Y:S01]  /*e6f0*/  HMMA.16816.F32.BF16 R16, R180.reuse, R190, R16 ;  /* 0x000000beb410723c */ /* 0x040fe20000041810 */
[----:B------:R-:W-:Y:S07]  /*e700*/  LDSM.16.M88.4 R188, [R224] ;  /* 0x00000000e0bc783b */ /* 0x000fee0000000200 */
[C---:B------:R-:W-:Y:S08]  /*e710*/  HMMA.16816.F32.BF16 R20, R180.reuse, R192, R20 ;  /* 0x000000c0b414723c */ /* 0x040ff00000041814 */
[C---:B------:R-:W-:Y:S01]  /*e720*/  HMMA.16816.F32.BF16 R24, R180.reuse, R194, R24 ;  /* 0x000000c2b418723c */ /* 0x040fe20000041818 */
[----:B------:R-:W-:Y:S07]  /*e730*/  LDSM.16.M88.4 R192, [R238+0x2000] ;  /* 0x00200000eec0783b */ /* 0x000fee0000000200 */
[C---:B------:R-:W-:Y:S08]  /*e740*/  HMMA.16816.F32.BF16 R28, R180.reuse, R196, R28 ;  /* 0x000000c4b41c723c */ /* 0x040ff0000004181c */
[----:B------:R-:W-:Y:S01]  /*e750*/  HMMA.16816.F32.BF16 R32, R180, R198, R32 ;  /* 0x000000c6b420723c */ /* 0x000fe20000041820 */
[----:B------:R-:W1:Y:S05]  /*e760*/  LDSM.16.M88.4 R180, [R226] ;  /* 0x00000000e2b4783b */ /* 0x000e6a0000000200 */
[----:B------:R-:W5:Y:S02]  /*e770*/  LDSM.16.M88.4 R196, [R235+0xa000] ;  /* 0x00a00000ebc4783b */ /* 0x000f640000000200 */
[C---:B--2---:R-:W-:Y:S08]  /*e780*/  HMMA.16816.F32.BF16 R4, R200.reuse, R204, R4 ;  /* 0x000000ccc804723c */ /* 0x044ff00000041804 */
[C---:B------:R-:W-:Y:S01]  /*e790*/  HMMA.16816.F32.BF16 R8, R200.reuse, R206, R8 ;  /* 0x000000cec808723c */ /* 0x040fe20000041808 */
[----:B------:R-:W-:Y:S07]  /*e7a0*/  LDSM.16.M88.4 R204, [R228+0x2000] ;  /* 0x00200000e4cc783b */ /* 0x000fee0000000200 */
[C---:B---3--:R-:W-:Y:S08]  /*e7b0*/  HMMA.16816.F32.BF16 R12, R200.reuse, R168, R12 ;  /* 0x000000a8c80c723c */ /* 0x048ff0000004180c */
[C---:B------:R-:W-:Y:S01]  /*e7c0*/  HMMA.16816.F32.BF16 R16, R200.reuse, R170, R16 ;  /* 0x000000aac810723c */ /* 0x040fe20000041810 */
[----:B------:R-:W2:Y:S07]  /*e7d0*/  LDSM.16.M88.4 R168, [R235+0xa800] ;  /* 0x00a80000eba8783b */ /* 0x000eae0000000200 */
[C---:B----4-:R-:W-:Y:S08]  /*e7e0*/  HMMA.16816.F32.BF16 R20, R200.reuse, R172, R20 ;  /* 0x000000acc814723c */ /* 0x050ff00000041814 */
[C---:B------:R-:W-:Y:S01]  /*e7f0*/  HMMA.16816.F32.BF16 R24, R200.reuse, R174, R24 ;  /* 0x000000aec818723c */ /* 0x040fe20000041818 */
[----:B------:R-:W3:Y:S07]  /*e800*/  LDSM.16.M88.4 R172, [R235+0xb000] ;  /* 0x00b00000ebac783b */ /* 0x000eee0000000200 */
[C---:B------:R-:W-:Y:S08]  /*e810*/  HMMA.16816.F32.BF16 R28, R200.reuse, R176, R28 ;  /* 0x000000b0c81c723c */ /* 0x040ff0000004181c */
[----:B------:R-:W-:Y:S01]  /*e820*/  HMMA.16816.F32.BF16 R32, R200, R178, R32 ;  /* 0x000000b2c820723c */ /* 0x000fe20000041820 */
[----:B------:R-:W4:Y:S05]  /*e830*/  LDSM.16.M88.4 R176, [R235+0xb800] ;  /* 0x00b80000ebb0783b */ /* 0x000f2a0000000200 */
[----:B------:R-:W2:Y:S02]  /*e840*/  LDSM.16.M88.4 R200, [R237+0x2000] ;  /* 0x00200000edc8783b */ /* 0x000ea40000000200 */
[C---:B------:R-:W-:Y:S08]  /*e850*/  HMMA.16816.F32.BF16 R4, R208.reuse, R212, R4 ;  /* 0x000000d4d004723c */ /* 0x040ff00000041804 */
[C---:B------:R-:W-:Y:S01]  /*e860*/  HMMA.16816.F32.BF16 R8, R208.reuse, R214, R8 ;  /* 0x000000d6d008723c */ /* 0x040fe20000041808 */
[----:B------:R-:W-:Y:S07]  /*e870*/  LDSM.16.M88.4 R212, [R241+0xc000] ;  /* 0x00c00000f1d4783b */ /* 0x000fee0000000200 */
[C---:B-1----:R-:W-:Y:S08]  /*e880*/  HMMA.16816.F32.BF16 R12, R208.reuse, R180, R12 ;  /* 0x000000b4d00c723c */ /* 0x042ff0000004180c */
[C---:B------:R-:W-:Y:S01]  /*e890*/  HMMA.16816.F32.BF16 R16, R208.reuse, R182, R16 ;  /* 0x000000b6d010723c */ /* 0x040fe20000041810 */
[----:B------:R-:W1:Y:S07]  /*e8a0*/  LDSM.16.M88.4 R180, [R228+0x2800] ;  /* 0x00280000e4b4783b */ /* 0x000e6e0000000200 */
[C---:B------:R-:W-:Y:S08]  /*e8b0*/  HMMA.16816.F32.BF16 R20, R208.reuse, R184, R20 ;  /* 0x000000b8d014723c */ /* 0x040ff00000041814 */
[C---:B------:R-:W-:Y:S01]  /*e8c0*/  HMMA.16816.F32.BF16 R24, R208.reuse, R186, R24 ;  /* 0x000000bad018723c */ /* 0x040fe20000041818 */
[----:B------:R-:W1:Y:S07]  /*e8d0*/  LDSM.16.M88.4 R184, [R228+0x3000] ;  /* 0x00300000e4b8783b */ /* 0x000e6e0000000200 */
[C---:B------:R-:W-:Y:S08]  /*e8e0*/  HMMA.16816.F32.BF16 R28, R208.reuse, R188, R28 ;  /* 0x000000bcd01c723c */ /* 0x040ff0000004181c */
[----:B------:R-:W-:Y:S01]  /*e8f0*/  HMMA.16816.F32.BF16 R32, R208, R190, R32 ;  /* 0x000000bed020723c */ /* 0x000fe20000041820 */
[----:B------:R-:W1:Y:S05]  /*e900*/  LDSM.16.M88.4 R188, [R228+0x3800] ;  /* 0x00380000e4bc783b */ /* 0x000e6a0000000200 */
[----:B------:R-:W1:Y:S02]  /*e910*/  LDSM.16.M88.4 R208, [R242+0x4000] ;  /* 0x00400000f2d0783b */ /* 0x000e640000000200 */
[C---:B-----5:R-:W-:Y:S08]  /*e920*/  HMMA.16816.F32.BF16 R4, R192.reuse, R196, R4 ;  /* 0x000000c4c004723c */ /* 0x060ff00000041804 */
[C---:B------:R-:W-:Y:S01]  /*e930*/  HMMA.16816.F32.BF16 R8, R192.reuse, R198, R8 ;  /* 0x000000c6c008723c */ /* 0x040fe20000041808 */
[----:B------:R-:W-:Y:S07]  /*e940*/  LDSM.16.M88.4 R196, [R223] ;  /* 0x00000000dfc4783b */ /* 0x000fee0000000200 */
[C---:B--2---:R-:W-:Y:S08]  /*e950*/  HMMA.16816.F32.BF16 R12, R192.reuse, R168, R12 ;  /* 0x000000a8c00c723c */ /* 0x044ff0000004180c */
[C---:B------:R-:W-:Y:S01]  /*e960*/  HMMA.16816.F32.BF16 R16, R192.reuse, R170, R16 ;  /* 0x000000aac010723c */ /* 0x040fe20000041810 */
[----:B------:R-:W2:Y:S07]  /*e970*/  LDSM.16.M88.4 R168, [R241+0xc800] ;  /* 0x00c80000f1a8783b */ /* 0x000eae0000000200 */
[C---:B---3--:R-:W-:Y:S08]  /*e980*/  HMMA.16816.F32.BF16 R20, R192.reuse, R172, R20 ;  /* 0x000000acc014723c */ /* 0x048ff00000041814 */
[C---:B------:R-:W-:Y:S01]  /*e990*/  HMMA.16816.F32.BF16 R24, R192.reuse, R174, R24 ;  /* 0x000000aec018723c */ /* 0x040fe20000041818 */
[----:B------:R-:W3:Y:S07]  /*e9a0*/  LDSM.16.M88.4 R172, [R241+0xd000] ;  /* 0x00d00000f1ac783b */ /* 0x000eee0000000200 */
[C---:B----4-:R-:W-:Y:S08]  /*e9b0*/  HMMA.16816.F32.BF16 R28, R192.reuse, R176, R28 ;  /* 0x000000b0c01c723c */ /* 0x050ff0000004181c */
[----:B------:R-:W-:Y:S01]  /*e9c0*/  HMMA.16816.F32.BF16 R32, R192, R178, R32 ;  /* 0x000000b2c020723c */ /* 0x000fe20000041820 */
[----:B------:R-:W4:Y:S05]  /*e9d0*/  LDSM.16.M88.4 R176, [R241+0xd800] ;  /* 0x00d80000f1b0783b */ /* 0x000f2a0000000200 */
[----:B------:R-:W5:Y:S02]  /*e9e0*/  LDSM.16.M88.4 R192, [R240+0x4000] ;  /* 0x00400000f0c0783b */ /* 0x000f640000000200 */
[C---:B------:R-:W-:Y:S08]  /*e9f0*/  HMMA.16816.F32.BF16 R4, R200.reuse, R204, R4 ;  /* 0x000000ccc804723c */ /* 0x040ff00000041804 */
[C---:B------:R-:W-:Y:S01]  /*ea00*/  HMMA.16816.F32.BF16 R8, R200.reuse, R206, R8 ;  /* 0x000000cec808723c */ /* 0x040fe20000041808 */
[----:B------:R-:W-:Y:S07]  /*ea10*/  LDSM.16.M88.4 R204, [R235+0xc000] ;  /* 0x00c00000ebcc783b */ /* 0x000fee0000000200 */
[C---:B-1----:R-:W-:Y:S08]  /*ea20*/  HMMA.16816.F32.BF16 R12, R200.reuse, R180, R12 ;  /* 0x000000b4c80c723c */ /* 0x042ff0000004180c */
[C---:B------:R-:W-:Y:S01]  /*ea30*/  HMMA.16816.F32.BF16 R16, R200.reuse, R182, R16 ;  /* 0x000000b6c810723c */ /* 0x040fe20000041810 */
[----:B------:R-:W1:Y:S07]  /*ea40*/  LDSM.16.M88.4 R180, [R222] ;  /* 0x00000000deb4783b */ /* 0x000e6e0000000200 */
[C---:B------:R-:W-:Y:S08]  /*ea50*/  HMMA.16816.F32.BF16 R20, R200.reuse, R184, R20 ;  /* 0x000000b8c814723c */ /* 0x040ff00000041814 */
[C---:B------:R-:W-:Y:S01]  /*ea60*/  HMMA.16816.F32.BF16 R24, R200.reuse, R186, R24 ;  /* 0x000000bac818723c */ /* 0x040fe20000041818 */
[----:B------:R-:W1:Y:S07]  /*ea70*/  LDSM.16.M88.4 R184, [R221] ;  /* 0x00000000ddb8783b */ /* 0x000e6e0000000200 */
[C---:B------:R-:W-:Y:S08]  /*ea80*/  HMMA.16816.F32.BF16 R28, R200.reuse, R188, R28 ;  /* 0x000000bcc81c723c */ /* 0x040ff0000004181c */
[----:B------:R-:W-:Y:S01]  /*ea90*/  HMMA.16816.F32.BF16 R32, R200, R190, R32 ;  /* 0x000000bec820723c */ /* 0x000fe20000041820 */
[----:B------:R-:W1:Y:S05]  /*eaa0*/  LDSM.16.M88.4 R188, [R220] ;  /* 0x00000000dcbc783b */ /* 0x000e6a0000000200 */
[----:B------:R-:W1:Y:S02]  /*eab0*/  LDSM.16.M88.4 R200, [R238+0x4000] ;  /* 0x00400000eec8783b */ /* 0x000e640000000200 */
[C---:B------:R-:W-:Y:S08]  /*eac0*/  HMMA.16816.F32.BF16 R4, R208.reuse, R212, R4 ;  /* 0x000000d4d004723c */ /* 0x040ff00000041804 */
[C---:B------:R-:W-:Y:S01]  /*ead0*/  HMMA.16816.F32.BF16 R8, R208.reuse, R214, R8 ;  /* 0x000000d6d008723c */ /* 0x040fe20000041808 */
[----:B------:R-:W-:Y:S07]  /*eae0*/  LDSM.16.M88.4 R212, [R228+0x4000] ;  /* 0x00400000e4d4783b */ /* 0x000fee0000000200 */
        /* <DEDUP_REMOVED lines=9> */
[----:B------:R-:W2:Y:S02]  /*eb80*/  LDSM.16.M88.4 R208, [R237+0x4000] ;  /* 0x00400000edd0783b */ /* 0x000ea40000000200 */
[C---:B-----5:R-:W-:Y:S08]  /*eb90*/  HMMA.16816.F32.BF16 R4, R192.reuse, R196, R4 ;  /* 0x000000c4c004723c */ /* 0x060ff00000041804 */
[C---:B------:R-:W-:Y:S01]  /*eba0*/  HMMA.16816.F32.BF16 R8, R192.reuse, R198, R8 ;  /* 0x000000c6c008723c */ /* 0x040fe20000041808 */
[----:B------:R-:W-:Y:S07]  /*ebb0*/  LDSM.16.M88.4 R196, [R241+0xe000] ;  /* 0x00e00000f1c4783b */ /* 0x000fee0000000200 */
[C---:B-1----:R-:W-:Y:S08]  /*ebc0*/  HMMA.16816.F32.BF16 R12, R192.reuse, R180, R12 ;  /* 0x000000b4c00c723c */ /* 0x042ff0000004180c */
[C---:B------:R-:W-:Y:S01]  /*ebd0*/  HMMA.16816.F32.BF16 R16, R192.reuse, R182, R16 ;  /* 0x000000b6c010723c */ /* 0x040fe20000041810 */
[----:B------:R-:W1:Y:S07]  /*ebe0*/  LDSM.16.M88.4 R180, [R228+0x4800] ;  /* 0x00480000e4b4783b */ /* 0x000e6e0000000200 */
[C---:B------:R-:W-:Y:S08]  /*ebf0*/  HMMA.16816.F32.BF16 R20, R192.reuse, R184, R20 ;  /* 0x000000b8c014723c */ /* 0x040ff00000041814 */
[C---:B------:R-:W-:Y:S01]  /*ec00*/  HMMA.16816.F32.BF16 R24, R192.reuse, R186, R24 ;  /* 0x000000bac018723c */ /* 0x040fe20000041818 */
[----:B------:R-:W5:Y:S07]  /*ec10*/  LDSM.16.M88.4 R184, [R228+0x5000] ;  /* 0x00500000e4b8783b */ /* 0x000f6e0000000200 */
[C---:B------:R-:W-:Y:S08]  /*ec20*/  HMMA.16816.F32.BF16 R28, R192.reuse, R188, R28 ;  /* 0x000000bcc01c723c */ /* 0x040ff0000004181c */
[----:B------:R-:W-:Y:S01]  /*ec30*/  HMMA.16816.F32.BF16 R32, R192, R190, R32 ;  /* 0x000000bec020723c */ /* 0x000fe20000041820 */
[----:B------:R-:W1:Y:S05]  /*ec40*/  LDSM.16.M88.4 R188, [R228+0x5800] ;  /* 0x00580000e4bc783b */ /* 0x000e6a0000000200 */
[----:B------:R-:W1:Y:S02]  /*ec50*/  LDSM.16.M88.4 R192, [R242+0x6000] ;  /* 0x00600000f2c0783b */ /* 0x000e640000000200 */
[C---:B------:R-:W-:Y:S08]  /*ec60*/  HMMA.16816.F32.BF16 R4, R200.reuse, R204, R4 ;  /* 0x000000ccc804723c */ /* 0x040ff00000041804 */
        /* <DEDUP_REMOVED lines=17> */
[----:B------:R-:W1:Y:S07]  /*ed80*/  LDSM.16.M88.4 R180, [R218] ;  /* 0x00000000dab4783b */ /* 0x000e6e0000000200 */
[C---:B-----5:R-:W-:Y:S08]  /*ed90*/  HMMA.16816.F32.BF16 R20, R208.reuse, R184, R20 ;  /* 0x000000b8d014723c */ /* 0x060ff00000041814 */
[C---:B------:R-:W-:Y:S01]  /*eda0*/  HMMA.16816.F32.BF16 R24, R208.reuse, R186, R24 ;  /* 0x000000bad018723c */ /* 0x040fe20000041818 */
[----:B------:R-:W5:Y:S07]  /*edb0*/  LDSM.16.M88.4 R184, [R217] ;  /* 0x00000000d9b8783b */ /* 0x000f6e0000000200 */
        /* <DEDUP_REMOVED lines=18> */
[C---:B------:R-:W-:Y:S08]  /*eee0*/  HMMA.16816.F32.BF16 R8, R200.reuse, R206, R8 ;  /* 0x000000cec808723c */ /* 0x040ff00000041808 */
[C---:B-1----:R-:W-:Y:S08]  /*eef0*/  HMMA.16816.F32.BF16 R12, R200.reuse, R180, R12 ;  /* 0x000000b4c80c723c */ /* 0x042ff0000004180c */
[C---:B------:R-:W-:Y:S08]  /*ef00*/  HMMA.16816.F32.BF16 R16, R200.reuse, R182, R16 ;  /* 0x000000b6c810723c */ /* 0x040ff00000041810 */
[C---:B-----5:R-:W-:Y:S08]  /*ef10*/  HMMA.16816.F32.BF16 R20, R200.reuse, R184, R20 ;  /* 0x000000b8c814723c */ /* 0x060ff00000041814 */
[C---:B------:R-:W-:Y:S08]  /*ef20*/  HMMA.16816.F32.BF16 R24, R200.reuse, R186, R24 ;  /* 0x000000bac818723c */ /* 0x040ff00000041818 */
[C---:B------:R-:W-:Y:S08]  /*ef30*/  HMMA.16816.F32.BF16 R28, R200.reuse, R188, R28 ;  /* 0x000000bcc81c723c */ /* 0x040ff0000004181c */
[----:B------:R-:W-:Y:S08]  /*ef40*/  HMMA.16816.F32.BF16 R32, R200, R190, R32 ;  /* 0x000000bec820723c */ /* 0x000ff00000041820 */
[C---:B------:R-:W-:Y:S08]  /*ef50*/  HMMA.16816.F32.BF16 R4, R208.reuse, R212, R4 ;  /* 0x000000d4d004723c */ /* 0x040ff00000041804 */
[C---:B------:R-:W-:Y:S08]  /*ef60*/  HMMA.16816.F32.BF16 R8, R208.reuse, R214, R8 ;  /* 0x000000d6d008723c */ /* 0x040ff00000041808 */
[C---:B--2---:R-:W-:Y:S08]  /*ef70*/  HMMA.16816.F32.BF16 R12, R208.reuse, R168, R12 ;  /* 0x000000a8d00c723c */ /* 0x044ff0000004180c */
[C---:B------:R-:W-:Y:S01]  /*ef80*/  HMMA.16816.F32.BF16 R16, R208.reuse, R170, R16 ;  /* 0x000000aad010723c */ /* 0x040fe20000041810 */
[----:B------:R-:W1:Y:S07]  /*ef90*/  LDSM.16.M88.4 R168, [R228+0x6800] ;  /* 0x00680000e4a8783b */ /* 0x000e6e0000000200 */
[C---:B---3--:R-:W-:Y:S08]  /*efa0*/  HMMA.16816.F32.BF16 R20, R208.reuse, R172, R20 ;  /* 0x000000acd014723c */ /* 0x048ff00000041814 */
[C---:B------:R-:W-:Y:S01]  /*efb0*/  HMMA.16816.F32.BF16 R24, R208.reuse, R174, R24 ;  /* 0x000000aed018723c */ /* 0x040fe20000041818 */
[----:B------:R-:W2:Y:S07]  /*efc0*/  LDSM.16.M88.4 R172, [R228+0x7000] ;  /* 0x00700000e4ac783b */ /* 0x000eae0000000200 */
[C---:B----4-:R-:W-:Y:S08]  /*efd0*/  HMMA.16816.F32.BF16 R28, R208.reuse, R176, R28 ;  /* 0x000000b0d01c723c */ /* 0x050ff0000004181c */
[----:B------:R-:W-:Y:S08]  /*efe0*/  HMMA.16816.F32.BF16 R32, R208, R178, R32 ;  /* 0x000000b2d020723c */ /* 0x000ff00000041820 */
[C---:B------:R-:W-:Y:S08]  /*eff0*/  HMMA.16816.F32.BF16 R4, R192.reuse, R196, R4 ;  /* 0x000000c4c004723c */ /* 0x040ff00000041804 */
[C---:B------:R-:W-:Y:S08]  /*f000*/  HMMA.16816.F32.BF16 R8, R192.reuse, R198, R8 ;  /* 0x000000c6c008723c */ /* 0x040ff00000041808 */
[C---:B-1----:R-:W-:Y:S08]  /*f010*/  HMMA.16816.F32.BF16 R12, R192.reuse, R168, R12 ;  /* 0x000000a8c00c723c */ /* 0x042ff0000004180c */
[C---:B------:R-:W-:Y:S01]  /*f020*/  HMMA.16816.F32.BF16 R16, R192.reuse, R170, R16 ;  /* 0x000000aac010723c */ /* 0x040fe20000041810 */
[----:B------:R-:W1:Y:S01]  /*f030*/  LDSM.16.M88.4 R168, [R228+0x7800] ;  /* 0x00780000e4a8783b */ /* 0x000e620000000200 */
[----:B------:R-:W-:Y:S04]  /*f040*/  DEPBAR.LE SB0, 0x0 ;  /* 0x000080000000791a */ /* 0x000fe80000000000 */
[----:B------:R-:W-:Y:S01]  /*f050*/  BAR.SYNC.DEFER_BLOCKING 0x0 ;  /* 0x0000000000007b1d */ /* 0x000fe20000010000 */
[----:B------:R-:W-:Y:S01]  /*f060*/  FMUL.FTZ R164, R6, c[0x0][0x2ec] ;  /* 0x0000bb0006a47a20 */ /* 0x000fe20000410000 */
[C---:B--2---:R-:W-:Y:S04]  /*f070*/  HMMA.16816.F32.BF16 R20, R192.reuse, R172, R20 ;  /* 0x000000acc014723c */ /* 0x044fe80000041814 */
[----:B------:R2:W3:Y:S01]  /*f080*/  MUFU.TANH R185, R164 ;  /* 0x000000a400b97308 */ /* 0x0004e20000002400 */
[----:B------:R-:W-:Y:S02]  /*f090*/  FMUL.FTZ R166, R8, c[0x0][0x2ec] ;  /* 0x0000bb0008a67a20 */ /* 0x000fe40000410000 */
[----:B------:R-:W-:Y:S01]  /*f0a0*/  FMUL.FTZ R165, R5, c[0x0][0x2ec] ;  /* 0x0000bb0005a57a20 */ /* 0x000fe20000410000 */
[C---:B------:R-:W-:Y:S04]  /*f0b0*/  HMMA.16816.F32.BF16 R24, R192.reuse, R174, R24 ;  /* 0x000000aec018723c */ /* 0x040fe80000041818 */
[----:B------:R-:W-:Y:S02]  /*f0c0*/  FMUL.FTZ R199, R9, c[0x0][0x2ec] ;  /* 0x0000bb0009c77a20 */ /* 0x000fe40000410000 */
[----:B------:R4:W3:Y:S01]  /*f0d0*/  MUFU.TANH R181, R166 ;  /* 0x000000a600b57308 */ /* 0x0008e20000002400 */
[----:B------:R-:W-:Y:S02]  /*f0e0*/  FMUL.FTZ R198, R4, c[0x0][0x2ec] ;  /* 0x0000bb0004c67a20 */ /* 0x000fe40000410000 */
[----:B------:R-:W-:Y:S03]  /*f0f0*/  FMUL.FTZ R197, R7, c[0x0][0x2ec] ;  /* 0x0000bb0007c57a20 */ /* 0x000fe60000410000 */
[----:B------:R-:W-:Y:S02]  /*f100*/  FMUL.FTZ R14, R14, c[0x0][0x2ec] ;  /* 0x0000bb000e0e7a20 */ /* 0x000fe40000410000 */
[----:B------:R-:W-:Y:S02]  /*f110*/  FMUL.FTZ R15, R15, c[0x0][0x2ec] ;  /* 0x0000bb000f0f7a20 */ /* 0x000fe40000410000 */
[----:B------:R5:W3:Y:S01]  /*f120*/  MUFU.TANH R182, R165 ;  /* 0x000000a500b67308 */ /* 0x000ae20000002400 */
[----:B------:R-:W-:Y:S02]  /*f130*/  FMUL.FTZ R17, R17, c[0x0][0x2ec] ;  /* 0x0000bb0011117a20 */ /* 0x000fe40000410000 */
[----:B------:R-:W-:Y:S02]  /*f140*/  FMUL.FTZ R21, R21, c[0x0][0x2ec] ;  /* 0x0000bb0015157a20 */ /* 0x000fe40000410000 */
[----:B--2---:R-:W-:Y:S02]  /*f150*/  FMUL.FTZ R164, R11, c[0x0][0x2ec] ;  /* 0x0000bb000ba47a20 */ /* 0x004fe40000410000 */
[----:B------:R-:W-:Y:S01]  /*f160*/  FMUL.FTZ R11, R16, c[0x0][0x2ec] ;  /* 0x0000bb00100b7a20 */ /* 0x000fe20000410000 */
[C---:B-1----:R-:W-:Y:S02]  /*f170*/  HMMA.16816.F32.BF16 R28, R192.reuse, R168, R28 ;  /* 0x000000a8c01c723c */ /* 0x042fe4000004181c */
[----:B------:R1:W2:Y:S01]  /*f180*/  MUFU.TANH R9, R164 ;  /* 0x000000a400097308 */ /* 0x0002a20000002400 */
[----:B------:R-:W-:Y:S02]  /*f190*/  FMUL.FTZ R214, R24, c[0x0][0x2ec] ;  /* 0x0000bb0018d67a20 */ /* 0x000fe40000410000 */
[----:B----4-:R-:W-:Y:S02]  /*f1a0*/  FMUL.FTZ R166, R13, c[0x0][0x2ec] ;  /* 0x0000bb000da67a20 */ /* 0x010fe40000410000 */
[----:B------:R-:W-:Y:S01]  /*f1b0*/  FMUL.FTZ R22, R22, c[0x0][0x2ec] ;  /* 0x0000bb0016167a20 */ /* 0x000fe20000410000 */
[----:B------:R-:W-:Y:S04]  /*f1c0*/  HMMA.16816.F32.BF16 R32, R192, R170, R32 ;  /* 0x000000aac020723c */ /* 0x000fe80000041820 */
[----:B------:R4:W2:Y:S01]  /*f1d0*/  MUFU.TANH R189, R166 ;  /* 0x000000a600bd7308 */ /* 0x0008a20000002400 */
[----:B------:R-:W-:Y:S02]  /*f1e0*/  FMUL.FTZ R23, R23, c[0x0][0x2ec] ;  /* 0x0000bb0017177a20 */ /* 0x000fe40000410000 */
[----:B------:R-:W-:Y:S02]  /*f1f0*/  FMUL.FTZ R25, R25, c[0x0][0x2ec] ;  /* 0x0000bb0019197a20 */ /* 0x000fe40000410000 */
[----:B-----5:R-:W-:Y:S03]  /*f200*/  FMUL.FTZ R165, R10, c[0x0][0x2ec] ;  /* 0x0000bb000aa57a20 */ /* 0x020fe60000410000 */
[----:B------:R-:W-:Y:S02]  /*f210*/  IMAD.MOV.U32 R194, RZ, RZ, R2 ;  /* 0x000000ffffc27224 */ /* 0x000fe400078e0002 */
[----:B------:R5:W2:Y:S01]  /*f220*/  MUFU.TANH R10, R165 ;  /* 0x000000a5000a7308 */ /* 0x000aa20000002400 */
[----:B------:R-:W-:Y:S02]  /*f230*/  IMAD.MOV.U32 R195, RZ, RZ, R3 ;  /* 0x000000ffffc37224 */ /* 0x000fe400078e0003 */
[----:B------:R-:W-:Y:S02]  /*f240*/  FMUL.FTZ R29, R29, c[0x0][0x2ec] ;  /* 0x0000bb001d1d7a20 */ /* 0x000fe40000410000 */
[----:B-1----:R-:W-:Y:S02]  /*f250*/  FMUL.FTZ R164, R20, c[0x0][0x2ec] ;  /* 0x0000bb0014a47a20 */ /* 0x002fe40000410000 */
[----:B------:R-:W-:Y:S02]  /*f260*/  FMUL.FTZ R30, R30, c[0x0][0x2ec] ;  /* 0x0000bb001e1e7a20 */ /* 0x000fe40000410000 */
[----:B------:R-:W-:Y:S01]  /*f270*/  FMUL.FTZ R31, R31, c[0x0][0x2ec] ;  /* 0x0000bb001f1f7a20 */ /* 0x000fe20000410000 */
[----:B------:R1:W1:Y:S01]  /*f280*/  MUFU.TANH R215, R164 ;  /* 0x000000a400d77308 */ /* 0x0002620000002400 */
[----:B------:R-:W-:Y:S02]  /*f290*/  FMUL.FTZ R35, R35, c[0x0][0x2ec] ;  /* 0x0000bb0023237a20 */ /* 0x000fe40000410000 */
[----:B----4-:R-:W-:Y:S07]  /*f2a0*/  FMUL.FTZ R166, R18, c[0x0][0x2ec] ;  /* 0x0000bb0012a67a20 */ /* 0x010fee0000410000 */
[----:B------:R4:W2:Y:S01]  /*f2b0*/  MUFU.TANH R173, R166 ;  /* 0x000000a600ad7308 */ /* 0x0008a20000002400 */
[----:B-----5:R-:W-:Y:S09]  /*f2c0*/  FMUL.FTZ R165, R19, c[0x0][0x2ec] ;  /* 0x0000bb0013a57a20 */ /* 0x020ff20000410000 */
[----:B------:R5:W2:Y:S01]  /*f2d0*/  MUFU.TANH R186, R198 ;  /* 0x000000c600ba7308 */ /* 0x000aa20000002400 */
[----:B-1----:R-:W-:Y:S09]  /*f2e0*/  FMUL.FTZ R164, R28, c[0x0][0x2ec] ;  /* 0x0000bb001ca47a20 */ /* 0x002ff20000410000 */
[----:B------:R1:W1:Y:S01]  /*f2f0*/  MUFU.TANH R183, R197 ;  /* 0x000000c500b77308 */ /* 0x0002620000002400 */
[----:B----4-:R-:W-:Y:S09]  /*f300*/  FMUL.FTZ R166, R26, c[0x0][0x2ec] ;  /* 0x0000bb001aa67a20 */ /* 0x010ff20000410000 */
        /* <DEDUP_REMOVED lines=10> */
[----:B------:R4:W1:Y:S10]  /*f3b0*/  MUFU.TANH R190, R14 ;  /* 0x0000000e00be7308 */ /* 0x0008740000002400 */
[----:B------:R4:W1:Y:S10]  /*f3c0*/  MUFU.TANH R191, R15 ;  /* 0x0000000f00bf7308 */ /* 0x0008740000002400 */
[----:B------:R4:W1:Y:S10]  /*f3d0*/  MUFU.TANH R179, R11 ;  /* 0x0000000b00b37308 */ /* 0x0008740000002400 */
[----:B------:R4:W1:Y:S10]  /*f3e0*/  MUFU.TANH R178, R17 ;  /* 0x0000001100b27308 */ /* 0x0008740000002400 */
[----:B------:R4:W1:Y:S10]  /*f3f0*/  MUFU.TANH R213, R21 ;  /* 0x0000001500d57308 */ /* 0x0008740000002400 */
[----:B------:R4:W1:Y:S10]  /*f400*/  MUFU.TANH R211, R22 ;  /* 0x0000001600d37308 */ /* 0x0008740000002400 */
[----:B------:R4:W1:Y:S10]  /*f410*/  MUFU.TANH R209, R23 ;  /* 0x0000001700d17308 */ /* 0x0008740000002400 */
[----:B------:R-:W1:Y:S10]  /*f420*/  MUFU.TANH R214, R214 ;  /* 0x000000d600d67308 */ /* 0x000e740000002400 */
[----:B------:R4:W1:Y:S10]  /*f430*/  MUFU.TANH R210, R25 ;  /* 0x0000001900d27308 */ /* 0x0008740000002400 */
[----:B------:R4:W1:Y:S10]  /*f440*/  MUFU.TANH R205, R165 ;  /* 0x000000a500cd7308 */ /* 0x0008740000002400 */
[----:B------:R4:W1:Y:S10]  /*f450*/  MUFU.TANH R206, R29 ;  /* 0x0000001d00ce7308 */ /* 0x0008740000002400 */
[----:B------:R4:W1:Y:S10]  /*f460*/  MUFU.TANH R201, R30 ;  /* 0x0000001e00c97308 */ /* 0x0008740000002400 */
[----:B------:R4:W1:Y:S10]  /*f470*/  MUFU.TANH R199, R31 ;  /* 0x0000001f00c77308 */ /* 0x0008740000002400 */
[----:B------:R-:W1:Y:S10]  /*f480*/  MUFU.TANH R198, R198 ;  /* 0x000000c600c67308 */ /* 0x000e740000002400 */
[----:B------:R4:W1:Y:S10]  /*f490*/  MUFU.TANH R197, R164 ;  /* 0x000000a400c57308 */ /* 0x0008740000002400 */
[----:B------:R-:W1:Y:S10]  /*f4a0*/  MUFU.TANH R166, R166 ;  /* 0x000000a600a67308 */ /* 0x000e740000002400 */
[----:B------:R4:W1:Y:S01]  /*f4b0*/  MUFU.TANH R165, R35 ;  /* 0x0000002300a57308 */ /* 0x0008620000002400 */
[----:B------:R-:W-:-:S05]  /*f4c0*/  @!P0 BRA `(.L_x_796) ;  /* 0x00000c1000008947 */ /* 0x000fca0003800000 */
[----:B--23--:R-:W-:Y:S01]  /*f4d0*/  ULDC.64 UR8, c[0x0][0x198] ;  /* 0x0000660000087ab9 */ /* 0x00cfe20000000a00 */
        /* <DEDUP_REMOVED lines=13> */
[----:B------:R-:W2:Y:S08]  /*f5b0*/  R2UR UR35, R3 ;  /* 0x00000000032373c2 */ /* 0x000eb000000e0000 */
[----:B------:R-:W3:Y:S01]  /*f5c0*/  R2UR UR9, R2 ;  /* 0x00000000020973c2 */ /* 0x000ee200000e0000 */
[----:B--2---:R-:W-:Y:S07]  /*f5d0*/  UIMAD.WIDE.U32 UR42, UR15, UR35, URZ ;  /* 0x000000230f2a72a5 */ /* 0x004fee000f8e003f */
[----:B------:R-:W-:Y:S02]  /*f5e0*/  UMOV UR39, UR43 ;  /* 0x0000002b00277c82 */ /* 0x000fe40008000000 */
[----:B---3--:R-:W-:Y:S02]  /*f5f0*/  UIMAD.WIDE.U32 UR40, UR15, UR9, URZ ;  /* 0x000000090f2872a5 */ /* 0x008fe4000f8e003f */
        /* <DEDUP_REMOVED lines=27> */
[----:B------:R-:W2:Y:S01]  /*f7b0*/  R2UR UR8, R6 ;  /* 0x00000000060873c2 */ /* 0x000ea200000e0000 */
[----:B------:R-:W-:Y:S02]  /*f7c0*/  LEA.HI.X.SX32 R7, R2, UR31, 0x2, P0 ;  /* 0x0000001f02077c11 */ /* 0x000fe400080f16ff */
[----:B------:R-:W-:Y:S05]  /*f7d0*/  LEA.HI.X.SX32 R13, R4, UR31, 0x2, P1 ;  /* 0x0000001f040d7c11 */ /* 0x000fea00088f16ff */
[----:B------:R-:W3:Y:S08]  /*f7e0*/  R2UR UR9, R7 ;  /* 0x00000000070973c2 */ /* 0x000ef000000e0000 */
[----:B------:R-:W5:Y:S08]  /*f7f0*/  R2UR UR34, R12 ;  /* 0x000000000c2273c2 */ /* 0x000f7000000e0000 */
[----:B------:R-:W4:Y:S01]  /*f800*/  R2UR UR35, R13 ;  /* 0x000000000d2373c2 */ /* 0x000f2200000e0000 */
[----:B--2---:R-:W-:Y:S01]  /*f810*/  MOV R16, UR8 ;  /* 0x0000000800107c02 */ /* 0x004fe20008000f00 */
[----:B---34-:R-:W-:Y:S05]  /*f820*/  IMAD.U32 R17, RZ, RZ, UR9 ;  /* 0x00000009ff117e24 */ /* 0x018fea000f8e00ff */
[----:B------:R-:W2:Y:S01]  /*f830*/  LDG.E R3, [R16.64] ;  /* 0x0000002010037981 */ /* 0x000ea2000c1e1900 */
[----:B-----5:R-:W-:Y:S01]  /*f840*/  MOV R14, UR34 ;  /* 0x00000022000e7c02 */ /* 0x020fe20008000f00 */
[----:B------:R-:W-:Y:S04]  /*f850*/  UIADD3 UR34, UR39, -UR37, URZ ;  /* 0x8000002527227290 */ /* 0x000fe8000fffe03f */
[----:B------:R-:W-:Y:S01]  /*f860*/  UIMAD UR34, UR34, UR10, -0x40 ;  /* 0xffffffc0222274a4 */ /* 0x000fe2000f8e020a */
[----:B------:R-:W-:Y:S03]  /*f870*/  IMAD.U32 R15, RZ, RZ, UR35 ;  /* 0x00000023ff0f7e24 */ /* 0x000fe6000f8e00ff */
[----:B------:R-:W-:Y:S02]  /*f880*/  USHF.R.S32.HI UR9, URZ, 0x1f, UR34 ;  /* 0x0000001f3f097899 */ /* 0x000fe40008011422 */
[----:B------:R-:W-:Y:S01]  /*f890*/  UIMAD UR8, UR7, UR34, URZ ;  /* 0x00000022070872a4 */ /* 0x000fe2000f8e023f */
[----:B------:R-:W2:Y:S01]  /*f8a0*/  LDG.E R2, [R14.64] ;  /* 0x000000200e027981 */ /* 0x000ea2000c1e1900 */
[----:B------:R-:W-:Y:S02]  /*f8b0*/  UIMAD.WIDE.U32 UR34, UR6, UR34, URZ ;  /* 0x00000022062272a5 */ /* 0x000fe4000f8e003f */
[----:B------:R-:W-:Y:S03]  /*f8c0*/  UIMAD UR8, UR9, UR6, UR8 ;  /* 0x00000006090872a4 */ /* 0x000fe6000f8e0208 */
[----:B------:R-:W-:Y:S01]  /*f8d0*/  UMOV UR9, UR7 ;  /* 0x0000000700097c82 */ /* 0x000fe20008000000 */
[----:B------:R-:W-:Y:S01]  /*f8e0*/  IMAD.U32 R6, RZ, RZ, UR34 ;  /* 0x00000022ff067e24 */ /* 0x000fe2000f8e00ff */
[----:B------:R-:W-:Y:S01]  /*f8f0*/  UIADD3 UR8, UR35, UR8, URZ ;  /* 0x0000000823087290 */ /* 0x000fe2000fffe03f */
[----:B------:R-:W-:Y:S05]  /*f900*/  MOV R7, UR35 ;  /* 0x0000002300077c02 */ /* 0x000fea0008000f00 */
        /* <DEDUP_REMOVED lines=8> */
.L_x_797:
[----:B------:R2:W-:Y:S01]  /*f990*/  @P6 STS.128 [R246+0x8000], RZ ;  /* 0x008000fff6006388 */ /* 0x0005e20000000c00 */
[CC--:B------:R-:W-:Y:S01]  /*f9a0*/  LEA R20, P0, R6.reuse, R252.reuse, 0x1 ;  /* 0x000000fc06147211 */ /* 0x0c0fe200078008ff */
[----:B------:R-:W-:Y:S01]  /*f9b0*/  UMOV UR6, UR8 ;  /* 0x0000000800067c82 */ /* 0x000fe20008000000 */
[C---:B------:R-:W-:Y:S01]  /*f9c0*/  IADD3 R5, P1, R6.reuse, UR24, RZ ;  /* 0x0000001806057c10 */ /* 0x040fe2000ff3e0ff */
[----:B------:R-:W-:Y:S01]  /*f9d0*/  UMOV UR7, UR9 ;  /* 0x0000000900077c82 */ /* 0x000fe20008000000 */
[-C--:B----4-:R-:W-:Y:S02]  /*f9e0*/  LEA.HI.X R21, R6, R251.reuse, R2, 0x1, P0 ;  /* 0x000000fb06157211 */ /* 0x090fe400000f0c02 */
        /* <DEDUP_REMOVED lines=9> */
[CCC-:B------:R-:W-:Y:S02]  /*fa80*/  @!P6 LEA.HI.X R19, R5.reuse, R251.reuse, R4.reuse, 0x1, P1 ;  /* 0x000000fb0513e211 */ /* 0x1c0fe400008f0c04 */
[CC--:B------:R-:W-:Y:S01]  /*fa90*/  @!P3 LEA R6, P1, R5.reuse, R252.reuse, 0x1 ;  /* 0x000000fc0506b211 */ /* 0x0c0fe200078208ff */
[----:B------:R-:W-:Y:S01]  /*faa0*/  @!PT LDS RZ, [RZ] ;  /* 0x00000000fffff984 */ /* 0x000fe20000000800 */
[----:B------:R-:W-:Y:S01]  /*fab0*/  @!PT LDS RZ, [RZ] ;  /* 0x00000000fffff984 */ /* 0x000fe20000000800 */
[----:B------:R-:W-:Y:S01]  /*fac0*/  @!PT LDS RZ, [RZ] ;  /* 0x00000000fffff984 */ /* 0x000fe20000000800 */
[----:B------:R2:W-:Y:S01]  /*fad0*/  @!P5 LDGSTS.E.BYPASS.LTC128B.128 [R246+0xa000], [R20.64+0x80] ;  /* 0x0a00008014f6dfae */ /* 0x0005e2000b901d60 */
[C---:B------:R-:W-:Y:S02]  /*fae0*/  IADD3 R3, P2, R5.reuse, UR24, RZ ;  /* 0x0000001805037c10 */ /* 0x040fe4000ff5e0ff */
[-C--:B------:R-:W-:Y:S01]  /*faf0*/  @!P3 LEA.HI.X R7, R5, R251.reuse, R4, 0x1, P1 ;  /* 0x000000fb0507b211 */ /* 0x080fe200008f0c04 */
[----:B------:R2:W-:Y:S01]  /*fb00*/  @P4 STS.128 [R246+0xc000], RZ ;  /* 0x00c000fff6004388 */ /* 0x0005e20000000c00 */
[CC--:B------:R-:W-:Y:S02]  /*fb10*/  @!P6 LEA R16, P0, R3.reuse, R252.reuse, 0x1 ;  /* 0x000000fc0310e211 */ /* 0x0c0fe400078008ff */
[-C--:B------:R-:W-:Y:S01]  /*fb20*/  @!P4 LEA R24, P1, R3, R252.reuse, 0x1 ;  /* 0x000000fc0318c211 */ /* 0x080fe200078208ff */
[----:B------:R-:W-:Y:S01]  /*fb30*/  @!PT LDS RZ, [RZ] ;  /* 0x00000000fffff984 */ /* 0x000fe20000000800 */
[----:B------:R-:W-:Y:S01]  /*fb40*/  @!PT LDS RZ, [RZ] ;  /* 0x00000000fffff984 */ /* 0x000fe20000000800 */
[----:B------:R-:W-:Y:S01]  /*fb50*/  @!PT LDS RZ, [RZ] ;  /* 0x00000000fffff984 */ /* 0x000fe20000000800 */
[----:B------:R2:W-:Y:S01]  /*fb60*/  @!P4 LDGSTS.E.BYPASS.LTC128B.128 [R246+0xc000], [R20.64+0x100] ;  /* 0x0c00010014f6cfae */ /* 0x0005e2000b901d60 */
[----:B------:R-:W-:Y:S02]  /*fb70*/  IADD3.X R2, R4, UR23, RZ, P2, !PT ;  /* 0x0000001704027c10 */ /* 0x000fe400097fe4ff */
[-C--:B------:R-:W-:Y:S01]  /*fb80*/  @!P4 LEA R12, P2, R5, R252.reuse, 0x1 ;  /* 0x000000fc050cc211 */ /* 0x080fe200078408ff */
[----:B------:R2:W-:Y:S01]  /*fb90*/  @P3 STS.128 [R246+0xe000], RZ ;  /* 0x00e000fff6003388 */ /* 0x0005e20000000c00 */
[-C--:B------:R-:W-:Y:S02]  /*fba0*/  @!P6 LEA.HI.X R17, R3, R251.reuse, R2, 0x1, P0 ;  /* 0x000000fb0311e211 */ /* 0x080fe400000f0c02 */
[-C--:B------:R-:W-:Y:S01]  /*fbb0*/  @!P4 LEA.HI.X R13, R5, R251.reuse, R4, 0x1, P2 ;  /* 0x000000fb050dc211 */ /* 0x080fe200010f0c04 */
[----:B------:R-:W-:Y:S01]  /*fbc0*/  @!PT LDS RZ, [RZ] ;  /* 0x00000000fffff984 */ /* 0x000fe20000000800 */
[----:B------:R-:W-:Y:S01]  /*fbd0*/  @!PT LDS RZ, [RZ] ;  /* 0x00000000fffff984 */ /* 0x000fe20000000800 */
[----:B------:R-:W-:Y:S01]  /*fbe0*/  @!PT LDS RZ, [RZ] ;  /* 0x00000000fffff984 */ /* 0x000fe20000000800 */
[----:B------:R2:W-:Y:S01]  /*fbf0*/  @!P3 LDGSTS.E.BYPASS.LTC128B.128 [R246+0xe000], [R20.64+0x180] ;  /* 0x0e00018014f6bfae */ /* 0x0005e2000b901d60 */
        /* <DEDUP_REMOVED lines=19> */
[CC--:B------:R-:W-:Y:S01]  /*fd30*/  @!P5 LEA R30, P2, R4.reuse, R252.reuse, 0x1 ;  /* 0x000000fc041ed211 */ /* 0x0c0fe200078408ff */
[----:B------:R2:W-:Y:S01]  /*fd40*/  @P4 STS.128 [R246+0xc800], RZ ;  /* 0x00c800fff6004388 */ /* 0x0005e20000000c00 */
[CCC-:B------:R-:W-:Y:S02]  /*fd50*/  @!P6 LEA.HI.X R33, R4.reuse, R251.reuse, R2.reuse, 0x1, P0 ;  /* 0x000000fb0421e211 */ /* 0x1c0fe400000f0c02 */
[CCC-:B------:R-:W-:Y:S01]  /*fd60*/  @!P5 LEA.HI.X R31, R4.reuse, R251.reuse, R2.reuse, 0x1, P2 ;  /* 0x000000fb041fd211 */ /* 0x1c0fe200010f0c02 */
[----:B------:R-:W-:Y:S01]  /*fd70*/  @!PT LDS RZ, [RZ] ;  /* 0x00000000fffff984 */ /* 0x000fe20000000800 */
[----:B------:R-:W-:Y:S01]  /*fd80*/  @!PT LDS RZ, [RZ] ;  /* 0x00000000fffff984 */ /* 0x000fe20000000800 */
[----:B------:R-:W-:Y:S01]  /*fd90*/  @!PT LDS RZ, [RZ] ;  /* 0x00000000fffff984 */ /* 0x000fe20000000800 */
[----:B------:R2:W-:Y:S01]  /*fda0*/  @!P4 LDGSTS.E.BYPASS.LTC128B.128 [R246+0xc800], [R12.64+0x100] ;  /* 0x0c8001000cf6cfae */ /* 0x0005e2000b901d60 */
[CC--:B------:R-:W-:Y:S02]  /*fdb0*/  @!P4 LEA.HI.X R29, R4.reuse, R251.reuse, R2, 0x1, P1 ;  /* 0x000000fb041dc211 */ /* 0x0c0fe400008f0c02 */
[C---:B------:R-:W-:Y:S01]  /*fdc0*/  @!P3 LEA R34, P0, R4.reuse, R252, 0x1 ;  /* 0x000000fc0422b211 */ /* 0x040fe200078008ff */
[----:B------:R2:W-:Y:S01]  /*fdd0*/  @P3 STS.128 [R246+0xe800], RZ ;  /* 0x00e800fff6003388 */ /* 0x0005e20000000c00 */
[----:B------:R-:W-:Y:S02]  /*fde0*/  IMAD.MOV.U32 R252, RZ, RZ, R20 ;  /* 0x000000fffffc7224 */ /* 0x000fe400078e0014 */
[----:B------:R-:W-:Y:S01]  /*fdf0*/  @!P3 LEA.HI.X R35, R4, R251, R2, 0x1, P0 ;  /* 0x000000fb0423b211 */ /* 0x000fe200000f0c02 */
[----:B------:R-:W-:Y:S01]  /*fe00*/  @!PT LDS RZ, [RZ] ;  /* 0x00000000fffff984 */ /* 0x000fe20000000800 */
[----:B------:R-:W-:Y:S01]  /*fe10*/  @!PT LDS RZ, [RZ] ;  /* 0x00000000fffff984 */ /* 0x000fe20000000800 */
[----:B------:R-:W-:Y:S01]  /*fe20*/  @!PT LDS RZ, [RZ] ;  /* 0x00000000fffff984 */ /* 0x000fe20000000800 */
[----:B------:R2:W-:Y:S01]  /*fe30*/  @!P3 LDGSTS.E.BYPASS.LTC128B.128 [R246+0xe800], [R6.64+0x180] ;  /* 0x0e80018006f6bfae */ /* 0x0005e2000b901d60 */
[----:B------:R-:W-:Y:S03]  /*fe40*/  IMAD.MOV.U32 R251, RZ, RZ, R21 ;  /* 0x000000fffffb7224 */ /* 0x000fe600078e0015 */
        /* <DEDUP_REMOVED lines=41> */
.L_x_796:
[----:B--23--:R-:W-:Y:S01]  /*100e0*/  FMNMX.FTZ R3, R186, R167, !PT ;  /* 0x000000a7ba037209 */ /* 0x00cfe20007810000 */
[----:B----4-:R-:W-:Y:S01]  /*100f0*/  LDSM.16.MT88.4 R12, [R236+0x10000] ;  /* 0x01000000ec0c783b */ /* 0x010fe20000004200 */
        /* <DEDUP_REMOVED lines=10> */
[----:B------:R-:W-:Y:S04]  /*101a0*/  FMNMX.FTZ R3, R8, R3, !PT ;  /* 0x0000000308037209 */ /* 0x000fe80007810000 */
[----:B------:R-:W-:Y:S01]  /*101b0*/  FMNMX.FTZ R2, R196, R3, !PT ;  /* 0x00000003c4027209 */ /* 0x000fe20007810000 */
[----:B------:R-:W-:Y:S01]  /*101c0*/  LDSM.16.MT88.4 R28, [R233+0x10000] ;  /* 0x01000000e91c783b */ /* 0x000fe20000004200 */
[----:B------:R-:W-:Y:S02]  /*101d0*/  FMNMX.FTZ R3, R9, R4, !PT ;  /* 0x0000000409037209 */ /* 0x000fe40007810000 */
[----:B------:R-:W-:Y:S02]  /*101e0*/  FMNMX.FTZ R2, R189, R2, !PT ;  /* 0x00000002bd027209 */ /* 0x000fe40007810000 */
[----:B-1----:R-:W-:Y:S02]  /*101f0*/  FMNMX.FTZ R4, R190, R3, !PT ;  /* 0x00000003be047209 */ /* 0x002fe40007810000 */
[----:B------:R-:W-:Y:S01]  /*10200*/  FMNMX.FTZ R3, R179, R2, !PT ;  /* 0x00000002b3037209 */ /* 0x000fe20007810000 */
[----:B------:R-:W2:Y:S01]  /*10210*/  LDL.LU R212, [R1] ;  /* 0x0000000001d47983 */ /* 0x000ea20000300800 */
        /* <DEDUP_REMOVED lines=19> */
[----:B------:R-:W-:Y:S03]  /*10350*/  FMNMX.FTZ R2, R166, R3, !PT ;  /* 0x00000003a6027209 */ /* 0x000fe60007810000 */
[----:B------:R-:W1:Y:S01]  /*10360*/  SHFL.BFLY PT, R6, R5, 0x2, 0x1f ;  /* 0x0c401f0005067f89 */ /* 0x000e6200000e0000 */
[----:B------:R-:W-:Y:S07]  /*10370*/  FMNMX.FTZ R7, R165, R2, !PT ;  /* 0x00000002a5077209 */ /* 0x000fee0007810000 */
[----:B------:R-:W3:Y:S01]  /*10380*/  SHFL.BFLY PT, R2, R7, 0x2, 0x1f ;  /* 0x0c401f0007027f89 */ /* 0x000ee200000e0000 */
[----:B-1----:R-:W-:Y:S07]  /*10390*/  FMNMX.FTZ R11, R5, R6, !PT ;  /* 0x00000006050b7209 */ /* 0x002fee0007810000 */
[----:B------:R-:W1:Y:S01]  /*103a0*/  SHFL.BFLY PT, R164, R11, 0x1, 0x1f ;  /* 0x0c201f000ba47f89 */ /* 0x000e6200000e0000 */
[----:B---3--:R-:W-:Y:S07]  /*103b0*/  FMNMX.FTZ R4, R7, R2, !PT ;  /* 0x0000000207047209 */ /* 0x008fee0007810000 */
[----:B------:R-:W3:Y:S01]  /*103c0*/  SHFL.BFLY PT, R3, R4, 0x1, 0x1f ;  /* 0x0c201f0004037f89 */ /* 0x000ee200000e0000 */
[----:B-1----:R-:W-:Y:S04]  /*103d0*/  FMNMX.FTZ R164, R11, R164, !PT ;  /* 0x000000a40ba47209 */ /* 0x002fe80007810000 */
[C---:B------:R-:W-:Y:S01]  /*103e0*/  FSETP.NEU.FTZ.AND P0, PT, R164.reuse, -INF , PT ;  /* 0xff800000a400780b */ /* 0x040fe20003f1d000 */
[C---:B------:R-:W-:Y:S02]  /*103f0*/  FMUL.FTZ R177, R164.reuse, c[0x0][0x23c] ;  /* 0x00008f00a4b17a20 */ /* 0x040fe40000410000 */
[----:B------:R-:W-:Y:S01]  /*10400*/  FADD.FTZ R2, -R164, R167 ;  /* 0x000000a7a4027221 */ /* 0x000fe20000010100 */
[----:B---3--:R-:W-:Y:S01]  /*10410*/  FMNMX.FTZ R3, R4, R3, !PT ;  /* 0x0000000304037209 */ /* 0x008fe20007810000 */
[----:B------:R-:W3:Y:S01]  /*10420*/  LDL.LU R167, [R1+0x4] ;  /* 0x0000040001a77983 */ /* 0x000ee20000300800 */
[----:B------:R-:W-:Y:S01]  /*10430*/  FSEL R177, R177, RZ, P0 ;  /* 0x000000ffb1b17208 */ /* 0x000fe20000000000 */
[----:B------:R-:W-:Y:S01]  /*10440*/  FMUL.FTZ R6, R2, c[0x0][0x23c] ;  /* 0x00008f0002067a20 */ /* 0x000fe20000410000 */
[C---:B------:R-:W-:Y:S01]  /*10450*/  FSETP.NEU.FTZ.AND P0, PT, R3.reuse, -INF , PT ;  /* 0xff8000000300780b */ /* 0x040fe20003f1d000 */
[C---:B------:R-:W-:Y:S02]  /*10460*/  FMUL.FTZ R176, R3.reuse, c[0x0][0x23c] ;  /* 0x00008f0003b07a20 */ /* 0x040fe40000410000 */
[----:B------:R-:W-:Y:S01]  /*10470*/  FADD.FTZ R5, -R3, R0 ;  /* 0x0000000003057221 */ /* 0x000fe20000010100 */
[----:B------:R-:W1:Y:S01]  /*10480*/  MUFU.EX2 R2, R6 ;  /* 0x0000000600027308 */ /* 0x000e620000000800 */
[--C-:B------:R-:W-:Y:S01]  /*10490*/  FFMA.FTZ R187, R186, c[0x0][0x23c], -R177.reuse ;  /* 0x00008f00babb7a23 */ /* 0x100fe200000108b1 */
[----:B------:R-:W-:Y:S01]  /*104a0*/  FSEL R176, R176, RZ, P0 ;  /* 0x000000ffb0b07208 */ /* 0x000fe20000000000 */
[--C-:B------:R-:W-:Y:S01]  /*104b0*/  FFMA.FTZ R186, R182, c[0x0][0x23c], -R177.reuse ;  /* 0x00008f00b6ba7a23 */ /* 0x100fe200000108b1 */
[----:B------:R-:W-:Y:S01]  /*104c0*/  PLOP3.LUT P0, PT, PT, PT, UP2, 0x80, 0x0 ;  /* 0x000000000000781c */ /* 0x000fe20003f0f028 */
[--C-:B------:R-:W-:Y:S02]  /*104d0*/  FFMA.FTZ R184, R181, c[0x0][0x23c], -R177.reuse ;  /* 0x00008f00b5b87a23 */ /* 0x100fe400000108b1 */
[--C-:B------:R-:W-:Y:S02]  /*104e0*/  FFMA.FTZ R185, R185, c[0x0][0x23c], -R176.reuse ;  /* 0x00008f00b9b97a23 */ /* 0x100fe400000108b0 */
[--C-:B------:R-:W-:Y:S01]  /*104f0*/  FFMA.FTZ R182, R183, c[0x0][0x23c], -R176.reuse ;  /* 0x00008f00b7b67a23 */ /* 0x100fe200000108b0 */
[----:B------:R-:W-:Y:S01]  /*10500*/  MUFU.EX2 R187, R187 ;  /* 0x000000bb00bb7308 */ /* 0x000fe20000000800 */
[--C-:B------:R-:W-:Y:S02]  /*10510*/  FFMA.FTZ R183, R8, c[0x0][0x23c], -R177.reuse ;  /* 0x00008f0008b77a23 */ /* 0x100fe400000108b1 */
[--C-:B------:R-:W-:Y:S02]  /*10520*/  FFMA.FTZ R181, R10, c[0x0][0x23c], -R176.reuse ;  /* 0x00008f000ab57a23 */ /* 0x100fe400000108b0 */
[--C-:B------:R-:W-:Y:S02]  /*10530*/  FFMA.FTZ R180, R9, c[0x0][0x23c], -R176.reuse ;  /* 0x00008f0009b47a23 */ /* 0x100fe400000108b0 */
[----:B------:R-:W-:Y:S02]  /*10540*/  FMUL.FTZ R0, R5, c[0x0][0x23c] ;  /* 0x00008f0005007a20 */ /* 0x000fe40000410000 */
[--C-:B------:R-:W-:Y:S01]  /*10550*/  FFMA.FTZ R192, R179, c[0x0][0x23c], -R177.reuse ;  /* 0x00008f00b3c07a23 */ /* 0x100fe200000108b1 */
[----:B------:R-:W4:Y:S01]  /*10560*/  MUFU.EX2 R186, R186 ;  /* 0x000000ba00ba7308 */ /* 0x000f220000000800 */
[--C-:B------:R-:W-:Y:S02]  /*10570*/  FFMA.FTZ R193, R178, c[0x0][0x23c], -R177.reuse ;  /* 0x00008f00b2c17a23 */ /* 0x100fe400000108b1 */
[--C-:B------:R-:W-:Y:S02]  /*10580*/  FFMA.FTZ R188, R196, c[0x0][0x23c], -R177.reuse ;  /* 0x00008f00c4bc7a23 */ /* 0x100fe400000108b1 */
[C---:B-1----:R-:W-:Y:S02]  /*10590*/  FMUL.FTZ R4, R2.reuse, R160 ;  /* 0x000000a002047220 */ /* 0x042fe40000410000 */
[C---:B------:R-:W-:Y:S02]  /*105a0*/  FMUL.FTZ R5, R2.reuse, R161 ;  /* 0x000000a102057220 */ /* 0x040fe40000410000 */
[C---:B------:R-:W-:Y:S01]  /*105b0*/  FMUL.FTZ R8, R2.reuse, R156 ;  /* 0x0000009c02087220 */ /* 0x040fe20000410000 */
[----:B------:R-:W1:Y:S01]  /*105c0*/  MUFU.EX2 R0, R0 ;  /* 0x0000000000007308 */ /* 0x000e620000000800 */
[C---:B------:R-:W-:Y:S02]  /*105d0*/  FMUL.FTZ R9, R2.reuse, R157 ;  /* 0x0000009d02097220 */ /* 0x040fe40000410000 */
[C---:B------:R-:W-:Y:S02]  /*105e0*/  FMUL.FTZ R16, R2.reuse, R148 ;  /* 0x0000009402107220 */ /* 0x040fe40000410000 */
[C---:B------:R-:W-:Y:S02]  /*105f0*/  FMUL.FTZ R17, R2.reuse, R149 ;  /* 0x0000009502117220 */ /* 0x040fe40000410000 */
[C---:B------:R-:W-:Y:S02]  /*10600*/  FMUL.FTZ R24, R2.reuse, R140 ;  /* 0x0000008c02187220 */ /* 0x040fe40000410000 */
[C---:B------:R-:W-:Y:S01]  /*10610*/  FMUL.FTZ R25, R2.reuse, R141 ;  /* 0x0000008d02197220 */ /* 0x040fe20000410000 */
[----:B------:R-:W-:Y:S01]  /*10620*/  MUFU.EX2 R185, R185 ;  /* 0x000000b900b97308 */ /* 0x000fe20000000800 */
[C---:B------:R-:W-:Y:S02]  /*10630*/  FMUL.FTZ R32, R2.reuse, R132 ;  /* 0x0000008402207220 */ /* 0x040fe40000410000 */
[----:B------:R-:W-:Y:S01]  /*10640*/  FMUL.FTZ R33, R2, R133 ;  /* 0x0000008502217220 */ /* 0x000fe20000410000 */
[----:B----4-:R-:W-:Y:S01]  /*10650*/  F2FP.BF16.PACK_AB R160, R186, R187 ;  /* 0x000000bbbaa0723e */ /* 0x010fe200000010ff */
[--C-:B------:R-:W-:Y:S02]  /*10660*/  FFMA.FTZ R196, R173, c[0x0][0x23c], -R176.reuse ;  /* 0x00008f00adc47a23 */ /* 0x100fe400000108b0 */
[----:B------:R-:W-:Y:S01]  /*10670*/  LDSM.16.MT88.4 R172, [R236+0x14800] ;  /* 0x01480000ecac783b */ /* 0x000fe20000004200 */
[C---:B------:R-:W-:Y:S02]  /*10680*/  FMUL.FTZ R36, R2.reuse, R36 ;  /* 0x0000002402247220 */ /* 0x040fe40000410000 */
[----:B------:R-:W4:Y:S01]  /*10690*/  MUFU.EX2 R182, R182 ;  /* 0x000000b600b67308 */ /* 0x000f220000000800 */
[C---:B------:R-:W-:Y:S02]  /*106a0*/  FMUL.FTZ R37, R2.reuse, R37 ;  /* 0x0000002502257220 */ /* 0x040fe40000410000 */
[----:B------:R-:W-:Y:S02]  /*106b0*/  FMUL.FTZ R40, R2, R40 ;  /* 0x0000002802287220 */ /* 0x000fe40000410000 */
[C---:B-1----:R-:W-:Y:S02]  /*106c0*/  FMUL.FTZ R6, R0.reuse, R162 ;  /* 0x000000a200067220 */ /* 0x042fe40000410000 */
[C---:B------:R-:W-:Y:S02]  /*106d0*/  FMUL.FTZ R7, R0.reuse, R163 ;  /* 0x000000a300077220 */ /* 0x040fe40000410000 */
[C---:B------:R-:W-:Y:S01]  /*106e0*/  FMUL.FTZ R10, R0.reuse, R158 ;  /* 0x0000009e000a7220 */ /* 0x040fe20000410000 */
[----:B------:R-:W-:Y:S01]  /*106f0*/  MUFU.EX2 R184, R184 ;  /* 0x000000b800b87308 */ /* 0x000fe20000000800 */
[C---:B------:R-:W-:Y:S02]  /*10700*/  FMUL.FTZ R11, R0.reuse, R159 ;  /* 0x0000009f000b7220 */ /* 0x040fe40000410000 */
[C---:B------:R-:W-:Y:S01]  /*10710*/  FMUL.FTZ R18, R0.reuse, R150 ;  /* 0x0000009600127220 */ /* 0x040fe20000410000 */
[----:B------:R-:W-:Y:S01]  /*10720*/  LDSM.16.MT88.4 R156, [R234+0x12800] ;  /* 0x01280000ea9c783b */ /* 0x000fe20000004200 */
[C---:B------:R-:W-:Y:S02]  /*10730*/  FMUL.FTZ R19, R0.reuse, R151 ;  /* 0x0000009700137220 */ /* 0x040fe40000410000 */
[C---:B------:R-:W-:Y:S02]  /*10740*/  FMUL.FTZ R26, R0.reuse, R142 ;  /* 0x0000008e001a7220 */ /* 0x040fe40000410000 */
[C---:B------:R-:W-:Y:S01]  /*10750*/  FMUL.FTZ R27, R0.reuse, R143 ;  /* 0x0000008f001b7220 */ /* 0x040fe20000410000 */
[----:B------:R-:W1:Y:S01]  /*10760*/  MUFU.EX2 R183, R183 ;  /* 0x000000b700b77308 */ /* 0x000e620000000800 */
[C---:B------:R-:W-:Y:S01]  /*10770*/  FMUL.FTZ R34, R0.reuse, R134 ;  /* 0x0000008600227220 */ /* 0x040fe20000410000 */
[----:B------:R-:W-:Y:S01]  /*10780*/  LDSM.16.MT88.4 R140, [R232+0x12000] ;  /* 0x01200000e88c783b */ /* 0x000fe20000004200 */
[----:B------:R-:W-:Y:S01]  /*10790*/  FMUL.FTZ R35, R0, R135 ;  /* 0x0000008700237220 */ /* 0x000fe20000410000 */
[----:B----4-:R-:W-:Y:S01]  /*107a0*/  F2FP.BF16.PACK_AB R161, R182, R185 ;  /* 0x000000b9b6a1723e */ /* 0x010fe200000010ff */
[C---:B------:R-:W-:Y:S02]  /*107b0*/  FMUL.FTZ R38, R0.reuse, R38 ;  /* 0x0000002600267220 */ /* 0x040fe40000410000 */
[----:B------:R-:W-:Y:S02]  /*107c0*/  FMUL.FTZ R39, R0, R39 ;  /* 0x0000002700277220 */ /* 0x000fe40000410000 */
[----:B------:R-:W-:Y:S01]  /*107d0*/  FMUL.FTZ R41, R2, R41 ;  /* 0x0000002902297220 */ /* 0x000fe20000410000 */
[----:B------:R-:W-:Y:S01]  /*107e0*/  MUFU.EX2 R181, R181 ;  /* 0x000000b500b57308 */ /* 0x000fe20000000800 */
[----:B------:R-:W-:Y:S01]  /*107f0*/  LDSM.16.MT88.4 R132, [R233+0x12000] ;  /* 0x01200000e984783b */ /* 0x000fe20000004200 */
[C---:B------:R-:W-:Y:S02]  /*10800*/  FMUL.FTZ R42, R0.reuse, R42 ;  /* 0x0000002a002a7220 */ /* 0x040fe40000410000 */
[----:B------:R-:W-:Y:S02]  /*10810*/  FMUL.FTZ R43, R0, R43 ;  /* 0x0000002b002b7220 */ /* 0x000fe40000410000 */
[C---:B------:R-:W-:Y:S02]  /*10820*/  FMUL.FTZ R44, R2.reuse, R44 ;  /* 0x0000002c022c7220 */ /* 0x040fe40000410000 */
[----:B------:R-:W-:Y:S01]  /*10830*/  FMUL.FTZ R45, R2, R45 ;  /* 0x0000002d022d7220 */ /* 0x000fe20000410000 */
[----:B------:R-:W-:Y:S01]  /*10840*/  LDSM.16.MT88.4 R148, [R232+0x10800] ;  /* 0x01080000e894783b */ /* 0x000fe20000004200 */
[----:B------:R-:W4:Y:S01]  /*10850*/  MUFU.EX2 R180, R180 ;  /* 0x000000b400b47308 */ /* 0x000f220000000800 */
        /* <DEDUP_REMOVED lines=12> */
[----:B------:R-:W-:Y:S01]  /*10920*/  MUFU.EX2 R192, R192 ;  /* 0x000000c000c07308 */ /* 0x000fe20000000800 */
[C---:B------:R-:W-:Y:S02]  /*10930*/  FMUL.FTZ R56, R2.reuse, R56 ;  /* 0x0000003802387220 */ /* 0x040fe40000410000 */
[----:B------:R-:W-:Y:S01]  /*10940*/  FMUL.FTZ R57, R2, R57 ;  /* 0x0000003902397220 */ /* 0x000fe20000410000 */
[----:B----4-:R-:W-:Y:S01]  /*10950*/  F2FP.BF16.PACK_AB R163, R180, R181 ;  /* 0x000000b5b4a3723e */ /* 0x010fe200000010ff */
[C---:B------:R-:W-:Y:S02]  /*10960*/  FMUL.FTZ R58, R0.reuse, R58 ;  /* 0x0000003a003a7220 */ /* 0x040fe40000410000 */
[----:B------:R-:W-:Y:S02]  /*10970*/  FMUL.FTZ R59, R0, R59 ;  /* 0x0000003b003b7220 */ /* 0x000fe40000410000 */
[C---:B------:R-:W-:Y:S01]  /*10980*/  FMUL.FTZ R60, R2.reuse, R60 ;  /* 0x0000003c023c7220 */ /* 0x040fe20000410000 */
[----:B------:R-:W-:Y:S01]  /*10990*/  MUFU.EX2 R193, R193 ;  /* 0x000000c100c17308 */ /* 0x000fe20000000800 */
[C---:B------:R-:W-:Y:S05]  /*109a0*/  HMMA.16816.F32.BF16 R4, R160.reuse, R12, R4 ;  /* 0x0000000ca004723c */ /* 0x040fea0000041804 */
[C---:B------:R-:W-:Y:S02]  /*109b0*/  FMUL.FTZ R61, R2.reuse, R61 ;  /* 0x0000003d023d7220 */ /* 0x040fe40000410000 */
[C---:B------:R-:W-:Y:S01]  /*109c0*/  FMUL.FTZ R12, R2.reuse, R152 ;  /* 0x00000098020c7220 */ /* 0x040fe20000410000 */
[C---:B------:R-:W-:Y:S01]  /*109d0*/  HMMA.16816.F32.BF16 R8, R160.reuse, R14, R8 ;  /* 0x0000000ea008723c */ /* 0x040fe20000041808 */
[----:B------:R-:W-:Y:S03]  /*109e0*/  MUFU.EX2 R196, R196 ;  /* 0x000000c400c47308 */ /* 0x000fe60000000800 */
[----:B------:R-:W-:Y:S02]  /*109f0*/  FMUL.FTZ R13, R2, R153 ;  /* 0x00000099020d7220 */ /* 0x000fe40000410000 */
[C---:B------:R-:W-:Y:S02]  /*10a00*/  FMUL.FTZ R62, R0.reuse, R62 ;  /* 0x0000003e003e7220 */ /* 0x040fe40000410000 */
[C---:B------:R-:W-:Y:S04]  /*10a10*/  FMUL.FTZ R14, R0.reuse, R154 ;  /* 0x0000009a000e7220 */ /* 0x040fe80000410000 */
[C---:B------:R-:W-:Y:S02]  /*10a20*/  FMUL.FTZ R15, R0.reuse, R155 ;  /* 0x0000009b000f7220 */ /* 0x040fe40000410000 */
[----:B------:R-:W1:Y:S01]  /*10a30*/  LDSM.16.MT88.4 R152, [R232+0x10000] ;  /* 0x01000000e898783b */ /* 0x000e620000004200 */
[----:B------:R-:W-:Y:S02]  /*10a40*/  FMUL.FTZ R63, R0, R63 ;  /* 0x0000003f003f7220 */ /* 0x000fe40000410000 */
[C---:B------:R-:W-:Y:S02]  /*10a50*/  FMUL.FTZ R64, R2.reuse, R64 ;  /* 0x0000004002407220 */ /* 0x040fe40000410000 */
[C---:B------:R-:W-:Y:S03]  /*10a60*/  HMMA.16816.F32.BF16 R12, R160.reuse, R20, R12 ;  /* 0x00000014a00c723c */ /* 0x040fe6000004180c */
[----:B------:R-:W-:Y:S02]  /*10a70*/  FMUL.FTZ R65, R2, R65 ;  /* 0x0000004102417220 */ /* 0x000fe40000410000 */
[----:B------:R-:W-:Y:S02]  /*10a80*/  FMUL.FTZ R66, R0, R66 ;  /* 0x0000004200427220 */ /* 0x000fe40000410000 */
[C---:B------:R-:W-:Y:S01]  /*10a90*/  FMUL.FTZ R20, R2.reuse, R144 ;  /* 0x0000009002147220 */ /* 0x040fe20000410000 */
[C---:B------:R-:W-:Y:S04]  /*10aa0*/  HMMA.16816.F32.BF16 R16, R160.reuse, R22, R16 ;  /* 0x00000016a010723c */ /* 0x040fe80000041810 */
[----:B------:R-:W-:Y:S02]  /*10ab0*/  FMUL.FTZ R21, R2, R145 ;  /* 0x0000009102157220 */ /* 0x000fe40000410000 */
[C---:B------:R-:W-:Y:S02]  /*10ac0*/  FMUL.FTZ R67, R0.reuse, R67 ;  /* 0x0000004300437220 */ /* 0x040fe40000410000 */
[C---:B------:R-:W-:Y:S04]  /*10ad0*/  FMUL.FTZ R22, R0.reuse, R146 ;  /* 0x0000009200167220 */ /* 0x040fe80000410000 */
[----:B------:R-:W-:Y:S02]  /*10ae0*/  FMUL.FTZ R23, R0, R147 ;  /* 0x0000009300177220 */ /* 0x000fe40000410000 */
[----:B------:R-:W4:Y:S01]  /*10af0*/  LDSM.16.MT88.4 R144, [R236+0x12000] ;  /* 0x01200000ec90783b */ /* 0x000f220000004200 */
[C---:B------:R-:W-:Y:S02]  /*10b00*/  FMUL.FTZ R68, R2.reuse, R68 ;  /* 0x0000004402447220 */ /* 0x040fe40000410000 */
[----:B------:R-:W-:Y:S02]  /*10b10*/  FMUL.FTZ R69, R2, R69 ;  /* 0x0000004502457220 */ /* 0x000fe40000410000 */
[C---:B------:R-:W-:Y:S03]  /*10b20*/  HMMA.16816.F32.BF16 R20, R160.reuse, R28, R20 ;  /* 0x0000001ca014723c */ /* 0x040fe60000041814 */
[C---:B------:R-:W-:Y:S02]  /*10b30*/  FMUL.FTZ R70, R0.reuse, R70 ;  /* 0x0000004600467220 */ /* 0x040fe40000410000 */
[----:B------:R-:W-:Y:S02]  /*10b40*/  FMUL.FTZ R71, R0, R71 ;  /* 0x0000004700477220 */ /* 0x000fe40000410000 */
[C---:B------:R-:W-:Y:S01]  /*10b50*/  FMUL.FTZ R28, R2.reuse, R136 ;  /* 0x00000088021c7220 */ /* 0x040fe20000410000 */
[C---:B------:R-:W-:Y:S04]  /*10b60*/  HMMA.16816.F32.BF16 R24, R160.reuse, R30, R24 ;  /* 0x0000001ea018723c */ /* 0x040fe80000041818 */
[C---:B------:R-:W-:Y:S02]  /*10b70*/  FMUL.FTZ R29, R2.reuse, R137 ;  /* 0x00000089021d7220 */ /* 0x040fe40000410000 */
[----:B------:R-:W-:Y:S02]  /*10b80*/  FMUL.FTZ R72, R2, R72 ;  /* 0x0000004802487220 */ /* 0x000fe40000410000 */
[C---:B------:R-:W-:Y:S04]  /*10b90*/  FMUL.FTZ R30, R0.reuse, R138 ;  /* 0x0000008a001e7220 */ /* 0x040fe80000410000 */
[----:B------:R-:W-:Y:S02]  /*10ba0*/  FMUL.FTZ R31, R0, R139 ;  /* 0x0000008b001f7220 */ /* 0x000fe40000410000 */
[----:B------:R-:W5:Y:S01]  /*10bb0*/  LDSM.16.MT88.4 R136, [R234+0x12000] ;  /* 0x01200000ea88783b */ /* 0x000f620000004200 */
[----:B------:R-:W-:Y:S02]  /*10bc0*/  FMUL.FTZ R73, R2, R73 ;  /* 0x0000004902497220 */ /* 0x000fe40000410000 */
[C---:B------:R-:W-:Y:S02]  /*10bd0*/  FMUL.FTZ R74, R0.reuse, R74 ;  /* 0x0000004a004a7220 */ /* 0x040fe40000410000 */
[C---:B-1----:R-:W-:Y:S03]  /*10be0*/  HMMA.16816.F32.BF16 R28, R160.reuse, R152, R28 ;  /* 0x00000098a01c723c */ /* 0x042fe6000004181c */
[----:B------:R-:W-:Y:S02]  /*10bf0*/  FMUL.FTZ R75, R0, R75 ;  /* 0x0000004b004b7220 */ /* 0x000fe40000410000 */
[C---:B------:R-:W-:Y:S02]  /*10c00*/  FMUL.FTZ R76, R2.reuse, R76 ;  /* 0x0000004c024c7220 */ /* 0x040fe40000410000 */
[----:B------:R-:W-:Y:S01]  /*10c10*/  FMUL.FTZ R77, R2, R77 ;  /* 0x0000004d024d7220 */ /* 0x000fe20000410000 */
[C---:B------:R-:W-:Y:S01]  /*10c20*/  HMMA.16816.F32.BF16 R32, R160.reuse, R154, R32 ;  /* 0x0000009aa020723c */ /* 0x040fe20000041820 */
[----:B------:R-:W-:Y:S03]  /*10c30*/  LDSM.16.MT88.4 R152, [R236+0x12800] ;  /* 0x01280000ec98783b */ /* 0x000fe60000004200 */
[C---:B------:R-:W-:Y:S02]  /*10c40*/  FMUL.FTZ R78, R0.reuse, R78 ;  /* 0x0000004e004e7220 */ /* 0x040fe40000410000 */
[----:B------:R-:W-:Y:S02]  /*10c50*/  FMUL.FTZ R79, R0, R79 ;  /* 0x0000004f004f7220 */ /* 0x000fe40000410000 */
[C---:B----4-:R-:W-:Y:S04]  /*10c60*/  HMMA.16816.F32.BF16 R36, R160.reuse, R144, R36 ;  /* 0x00000090a024723c */ /* 0x050fe80000041824 */
[C---:B------:R-:W-:Y:S02]  /*10c70*/  FMUL.FTZ R80, R2.reuse, R80 ;  /* 0x0000005002507220 */ /* 0x040fe40000410000 */
[----:B------:R-:W-:Y:S02]  /*10c80*/  FMUL.FTZ R81, R2, R81 ;  /* 0x0000005102517220 */ /* 0x000fe40000410000 */
[C---:B------:R-:W-:Y:S01]  /*10c90*/  HMMA.16816.F32.BF16 R40, R160.reuse, R146, R40 ;  /* 0x00000092a028723c */ /* 0x040fe20000041828 */
[----:B------:R-:W-:Y:S03]  /*10ca0*/  LDSM.16.MT88.4 R144, [R233+0x10800] ;  /* 0x01080000e990783b */ /* 0x000fe60000004200 */
[C---:B------:R-:W-:Y:S02]  /*10cb0*/  FMUL.FTZ R82, R0.reuse, R82 ;  /* 0x0000005200527220 */ /* 0x040fe40000410000 */
[----:B------:R-:W-:Y:S02]  /*10cc0*/  FMUL.FTZ R83, R0, R83 ;  /* 0x0000005300537220 */ /* 0x000fe40000410000 */
[C---:B------:R-:W-:Y:S01]  /*10cd0*/  FMUL.FTZ R84, R2.reuse, R84 ;  /* 0x0000005402547220 */ /* 0x040fe20000410000 */
[C---:B-----5:R-:W-:Y:S03]  /*10ce0*/  HMMA.16816.F32.BF16 R44, R160.reuse, R136, R44 ;  /* 0x00000088a02c723c */ /* 0x060fe6000004182c */
[----:B------:R-:W-:Y:S02]  /*10cf0*/  FMUL.FTZ R85, R2, R85 ;  /* 0x0000005502557220 */ /* 0x000fe40000410000 */
[C---:B------:R-:W-:Y:S02]  /*10d00*/  FMUL.FTZ R86, R0.reuse, R86 ;  /* 0x0000005600567220 */ /* 0x040fe40000410000 */
[----:B------:R-:W-:Y:S01]  /*10d10*/  FMUL.FTZ R87, R0, R87 ;  /* 0x0000005700577220 */ /* 0x000fe20000410000 */
[C---:B------:R-:W-:Y:S01]  /*10d20*/  HMMA.16816.F32.BF16 R48, R160.reuse, R138, R48 ;  /* 0x0000008aa030723c */ /* 0x040fe20000041830 */
[----:B------:R-:W1:Y:S03]  /*10d30*/  LDSM.16.MT88.4 R136, [R236+0x14000] ;  /* 0x01400000ec88783b */ /* 0x000e660000004200 */
[C---:B------:R-:W-:Y:S02]  /*10d40*/  FMUL.FTZ R88, R2.reuse, R88 ;  /* 0x0000005802587220 */ /* 0x040fe40000410000 */
[----:B------:R-:W-:Y:S02]  /*10d50*/  FMUL.FTZ R89, R2, R89 ;  /* 0x0000005902597220 */ /* 0x000fe40000410000 */
[C---:B------:R-:W-:Y:S04]  /*10d60*/  HMMA.16816.F32.BF16 R52, R160.reuse, R132, R52 ;  /* 0x00000084a034723c */ /* 0x040fe80000041834 */
[C---:B------:R-:W-:Y:S02]  /*10d70*/  FMUL.FTZ R90, R0.reuse, R90 ;  /* 0x0000005a005a7220 */ /* 0x040fe40000410000 */
[----:B------:R-:W-:Y:S02]  /*10d80*/  FMUL.FTZ R91, R0, R91 ;  /* 0x0000005b005b7220 */ /* 0x000fe40000410000 */
[C---:B------:R-:W-:Y:S01]  /*10d90*/  HMMA.16816.F32.BF16 R56, R160.reuse, R134, R56 ;  /* 0x00000086a038723c */ /* 0x040fe20000041838 */
[----:B------:R-:W4:Y:S03]  /*10da0*/  LDSM.16.MT88.4 R132, [R234+0x14000] ;  /* 0x01400000ea84783b */ /* 0x000f260000004200 */
[C---:B------:R-:W-:Y:S02]  /*10db0*/  FMUL.FTZ R92, R2.reuse, R92 ;  /* 0x0000005c025c7220 */ /* 0x040fe40000410000 */
[----:B------:R-:W-:Y:S02]  /*10dc0*/  FMUL.FTZ R93, R2, R93 ;  /* 0x0000005d025d7220 */ /* 0x000fe40000410000 */
[C---:B------:R-:W-:Y:S04]  /*10dd0*/  HMMA.16816.F32.BF16 R60, R160.reuse, R140, R60 ;  /* 0x0000008ca03c723c */ /* 0x040fe8000004183c */
[C---:B------:R-:W-:Y:S02]  /*10de0*/  FMUL.FTZ R94, R0.reuse, R94 ;  /* 0x0000005e005e7220 */ /* 0x040fe40000410000 */
[----:B------:R-:W-:Y:S02]  /*10df0*/  FMUL.FTZ R95, R0, R95 ;  /* 0x0000005f005f7220 */ /* 0x000fe40000410000 */
[C---:B------:R-:W-:Y:S01]  /*10e00*/  HMMA.16816.F32.BF16 R64, R160.reuse, R142, R64 ;  /* 0x0000008ea040723c */ /* 0x040fe20000041840 */
[----:B------:R-:W5:Y:S03]  /*10e10*/  LDSM.16.MT88.4 R140, [R233+0x14000] ;  /* 0x01400000e98c783b */ /* 0x000f660000004200 */
[C---:B------:R-:W-:Y:S02]  /*10e20*/  FMUL.FTZ R96, R2.reuse, R96 ;  /* 0x0000006002607220 */ /* 0x040fe40000410000 */
[----:B------:R-:W-:Y:S02]  /*10e30*/  FMUL.FTZ R97, R2, R97 ;  /* 0x0000006102617220 */ /* 0x000fe40000410000 */
[C---:B------:R-:W-:Y:S01]  /*10e40*/  FMUL.FTZ R98, R0.reuse, R98 ;  /* 0x0000006200627220 */ /* 0x040fe20000410000 */
[C---:B-1----:R-:W-:Y:S03]  /*10e50*/  HMMA.16816.F32.BF16 R68, R160.reuse, R136, R68 ;  /* 0x00000088a044723c */ /* 0x042fe60000041844 */
[----:B------:R-:W-:Y:S02]  /*10e60*/  FMUL.FTZ R99, R0, R99 ;  /* 0x0000006300637220 */ /* 0x000fe40000410000 */
[C---:B------:R-:W-:Y:S02]  /*10e70*/  FMUL.FTZ R100, R2.reuse, R100 ;  /* 0x0000006402647220 */ /* 0x040fe40000410000 */
[----:B------:R-:W-:Y:S01]  /*10e80*/  FMUL.FTZ R101, R2, R101 ;  /* 0x0000006502657220 */ /* 0x000fe20000410000 */
[C---:B------:R-:W-:Y:S01]  /*10e90*/  HMMA.16816.F32.BF16 R72, R160.reuse, R138, R72 ;  /* 0x0000008aa048723c */ /* 0x040fe20000041848 */
[----:B------:R-:W1:Y:S03]  /*10ea0*/  LDSM.16.MT88.4 R136, [R232+0x14000] ;  /* 0x01400000e888783b */ /* 0x000e660000004200 */
[C---:B------:R-:W-:Y:S02]  /*10eb0*/  FMUL.FTZ R102, R0.reuse, R102 ;  /* 0x0000006600667220 */ /* 0x040fe40000410000 */
[----:B------:R-:W-:Y:S02]  /*10ec0*/  FMUL.FTZ R103, R0, R103 ;  /* 0x0000006700677220 */ /* 0x000fe40000410000 */
[C---:B----4-:R-:W-:Y:S04]  /*10ed0*/  HMMA.16816.F32.BF16 R76, R160.reuse, R132, R76 ;  /* 0x00000084a04c723c */ /* 0x050fe8000004184c */
[C---:B------:R-:W-:Y:S02]  /*10ee0*/  FMUL.FTZ R104, R2.reuse, R104 ;  /* 0x0000006802687220 */ /* 0x040fe40000410000 */
[----:B------:R-:W-:Y:S02]  /*10ef0*/  FMUL.FTZ R105, R2, R105 ;  /* 0x0000006902697220 */ /* 0x000fe40000410000 */
[C---:B------:R-:W-:Y:S01]  /*10f00*/  HMMA.16816.F32.BF16 R80, R160.reuse, R134, R80 ;  /* 0x00000086a050723c */ /* 0x040fe20000041850 */
[----:B------:R-:W4:Y:S03]  /*10f10*/  LDSM.16.MT88.4 R132, [R236+0x16000] ;  /* 0x01600000ec84783b */ /* 0x000f260000004200 */
[C---:B------:R-:W-:Y:S02]  /*10f20*/  FMUL.FTZ R106, R0.reuse, R106 ;  /* 0x0000006a006a7220 */ /* 0x040fe40000410000 */
[----:B------:R-:W-:Y:S02]  /*10f30*/  FMUL.FTZ R107, R0, R107 ;  /* 0x0000006b006b7220 */ /* 0x000fe40000410000 */
[C---:B-----5:R-:W-:Y:S04]  /*10f40*/  HMMA.16816.F32.BF16 R84, R160.reuse, R140, R84 ;  /* 0x0000008ca054723c */ /* 0x060fe80000041854 */
        /* <DEDUP_REMOVED lines=20> */
[--C-:B------:R-:W-:Y:S02]  /*11090*/  FFMA.FTZ R189, R189, c[0x0][0x23c], -R177.reuse ;  /* 0x00008f00bdbd7a23 */ /* 0x100fe400000108b1 */
[--C-:B------:R-:W-:Y:S02]  /*110a0*/  FFMA.FTZ R190, R190, c[0x0][0x23c], -R176.reuse ;  /* 0x00008f00bebe7a23 */ /* 0x100fe400000108b0 */
[C---:B-----5:R-:W-:Y:S02]  /*110b0*/  HMMA.16816.F32.BF16 R108, R160.reuse, R140, R108 ;  /* 0x0000008ca06c723c */ /* 0x060fe4000004186c */
[----:B------:R-:W5:Y:S02]  /*110c0*/  MUFU.EX2 R189, R189 ;  /* 0x000000bd00bd7308 */ /* 0x000f640000000800 */
[--C-:B------:R-:W-:Y:S02]  /*110d0*/  FFMA.FTZ R191, R191, c[0x0][0x23c], -R176.reuse ;  /* 0x00008f00bfbf7a23 */ /* 0x100fe400000108b0 */
[C---:B------:R-:W-:Y:S02]  /*110e0*/  FMUL.FTZ R120, R2.reuse, R120 ;  /* 0x0000007802787220 */ /* 0x040fe40000410000 */
[C---:B------:R-:W-:Y:S01]  /*110f0*/  HMMA.16816.F32.BF16 R112, R160.reuse, R142, R112 ;  /* 0x0000008ea070723c */ /* 0x040fe20000041870 */
[----:B------:R-:W2:Y:S03]  /*11100*/  LDSM.16.MT88.4 R140, [R236+0x10800] ;  /* 0x01080000ec8c783b */ /* 0x000ea60000004200 */
[----:B------:R-:W-:Y:S01]  /*11110*/  FMUL.FTZ R121, R2, R121 ;  /* 0x0000007902797220 */ /* 0x000fe20000410000 */
[----:B------:R-:W-:Y:S01]  /*11120*/  MUFU.EX2 R190, R190 ;  /* 0x000000be00be7308 */ /* 0x000fe20000000800 */
[C---:B------:R-:W-:Y:S02]  /*11130*/  FMUL.FTZ R122, R0.reuse, R122 ;  /* 0x0000007a007a7220 */ /* 0x040fe40000410000 */
[----:B------:R-:W-:Y:S01]  /*11140*/  FMUL.FTZ R123, R0, R123 ;  /* 0x0000007b007b7220 */ /* 0x000fe20000410000 */
[C---:B-1----:R-:W-:Y:S03]  /*11150*/  HMMA.16816.F32.BF16 R116, R160.reuse, R136, R116 ;  /* 0x00000088a074723c */ /* 0x042fe60000041874 */
[--C-:B------:R-:W-:Y:S02]  /*11160*/  FFMA.FTZ R203, R203, c[0x0][0x23c], -R176.reuse ;  /* 0x00008f00cbcb7a23 */ /* 0x100fe400000108b0 */
[C---:B------:R-:W-:Y:S01]  /*11170*/  FMUL.FTZ R124, R2.reuse, R124 ;  /* 0x0000007c027c7220 */ /* 0x040fe20000410000 */
[----:B------:R-:W1:Y:S01]  /*11180*/  MUFU.EX2 R191, R191 ;  /* 0x000000bf00bf7308 */ /* 0x000e620000000800 */
[----:B------:R-:W-:Y:S01]  /*11190*/  FMUL.FTZ R125, R2, R125 ;  /* 0x0000007d027d7220 */ /* 0x000fe20000410000 */
[C---:B------:R-:W-:Y:S01]  /*111a0*/  HMMA.16816.F32.BF16 R120, R160.reuse, R138, R120 ;  /* 0x0000008aa078723c */ /* 0x040fe20000041878 */
[----:B------:R-:W2:Y:S03]  /*111b0*/  LDSM.16.MT88.4 R136, [R234+0x10800] ;  /* 0x01080000ea88783b */ /* 0x000ea60000004200 */
[C---:B------:R-:W-:Y:S02]  /*111c0*/  FMUL.FTZ R126, R0.reuse, R126 ;  /* 0x0000007e007e7220 */ /* 0x040fe40000410000 */
[----:B------:R-:W-:Y:S02]  /*111d0*/  FMUL.FTZ R127, R0, R127 ;  /* 0x0000007f007f7220 */ /* 0x000fe40000410000 */
[----:B------:R-:W3:Y:S01]  /*111e0*/  MUFU.EX2 R203, R203 ;  /* 0x000000cb00cb7308 */ /* 0x000ee20000000800 */
[C---:B------:R-:W-:Y:S03]  /*111f0*/  FMUL.FTZ R128, R2.reuse, R128 ;  /* 0x0000008002807220 */ /* 0x040fe60000410000 */
[----:B------:R-:W-:Y:S01]  /*11200*/  FMUL.FTZ R129, R2, R129 ;  /* 0x0000008102817220 */ /* 0x000fe20000410000 */
[C---:B----4-:R-:W-:Y:S03]  /*11210*/  HMMA.16816.F32.BF16 R124, R160.reuse, R132, R124 ;  /* 0x00000084a07c723c */ /* 0x050fe6000004187c */
[C---:B------:R-:W-:Y:S02]  /*11220*/  FMUL.FTZ R130, R0.reuse, R130 ;  /* 0x0000008200827220 */ /* 0x040fe40000410000 */
[----:B------:R-:W-:Y:S02]  /*11230*/  FMUL.FTZ R131, R0, R131 ;  /* 0x0000008300837220 */ /* 0x000fe40000410000 */
[----:B-----5:R-:W-:Y:S01]  /*11240*/  F2FP.BF16.PACK_AB R132, R189, R188 ;  /* 0x000000bcbd84723e */ /* 0x020fe200000010ff */
[--C-:B------:R-:W-:Y:S01]  /*11250*/  FFMA.FTZ R200, R215, c[0x0][0x23c], -R177.reuse ;  /* 0x00008f00d7c87a23 */ /* 0x100fe200000108b1 */
[----:B-1----:R-:W-:Y:S03]  /*11260*/  F2FP.BF16.PACK_AB R133, R191, R190 ;  /* 0x000000bebf85723e */ /* 0x002fe600000010ff */
[----:B------:R-:W-:Y:S01]  /*11270*/  HMMA.16816.F32.BF16 R128, R160, R134, R128 ;  /* 0x00000086a080723c */ /* 0x000fe20000041880 */
[----:B------:R-:W1:Y:S01]  /*11280*/  LDSM.16.MT88.4 R160, [R233+0x12800] ;  /* 0x01280000e9a0783b */ /* 0x000e620000004200 */
[----:B------:R-:W-:Y:S01]  /*11290*/  MUFU.EX2 R200, R200 ;  /* 0x000000c800c87308 */ /* 0x000fe20000000800 */
[--C-:B------:R-:W-:Y:S02]  /*112a0*/  FFMA.FTZ R213, R213, c[0x0][0x23c], -R177.reuse ;  /* 0x00008f00d5d57a23 */ /* 0x100fe400000108b1 */
[--C-:B------:R-:W-:Y:S02]  /*112b0*/  FFMA.FTZ R204, R211, c[0x0][0x23c], -R176.reuse ;  /* 0x00008f00d3cc7a23 */ /* 0x100fe400000108b0 */
[----:B------:R-:W-:Y:S01]  /*112c0*/  F2FP.BF16.PACK_AB R134, R193, R192 ;  /* 0x000000c0c186723e */ /* 0x000fe200000010ff */
[--C-:B------:R-:W-:Y:S01]  /*112d0*/  FFMA.FTZ R209, R209, c[0x0][0x23c], -R176.reuse ;  /* 0x00008f00d1d17a23 */ /* 0x100fe200000108b0 */
[----:B---3--:R-:W-:Y:S03]  /*112e0*/  F2FP.BF16.PACK_AB R135, R203, R196 ;  /* 0x000000c4cb87723e */ /* 0x008fe600000010ff */
[--C-:B------:R-:W-:Y:S01]  /*112f0*/  FFMA.FTZ R208, R214, c[0x0][0x23c], -R177.reuse ;  /* 0x00008f00d6d07a23 */ /* 0x100fe200000108b1 */
[----:B------:R-:W3:Y:S01]  /*11300*/  MUFU.EX2 R213, R213 ;  /* 0x000000d500d57308 */ /* 0x000ee20000000800 */
[--C-:B------:R-:W-:Y:S02]  /*11310*/  FFMA.FTZ R211, R210, c[0x0][0x23c], -R177.reuse ;  /* 0x00008f00d2d37a23 */ /* 0x100fe400000108b1 */
[C---:B--2---:R-:W-:Y:S05]  /*11320*/  HMMA.16816.F32.BF16 R4, R132.reuse, R140, R4 ;  /* 0x0000008c8404723c */ /* 0x044fea0000041804 */
[--C-:B------:R-:W-:Y:S02]  /*11330*/  FFMA.FTZ R207, R207, c[0x0][0x23c], -R176.reuse ;  /* 0x00008f00cfcf7a23 */ /* 0x100fe400000108b0 */
[--C-:B------:R-:W-:Y:S01]  /*11340*/  FFMA.FTZ R210, R205, c[0x0][0x23c], -R176.reuse ;  /* 0x00008f00cdd27a23 */ /* 0x100fe200000108b0 */
[C---:B------:R-:W-:Y:S01]  /*11350*/  HMMA.16816.F32.BF16 R8, R132.reuse, R142, R8 ;  /* 0x0000008e8408723c */ /* 0x040fe20000041808 */
[----:B------:R-:W2:Y:S01]  /*11360*/  LDSM.16.MT88.4 R140, [R234+0x14800] ;  /* 0x01480000ea8c783b */ /* 0x000ea20000004200 */
[----:B------:R-:W-:Y:S02]  /*11370*/  MUFU.EX2 R204, R204 ;  /* 0x000000cc00cc7308 */ /* 0x000fe40000000800 */
[--C-:B------:R-:W-:Y:S02]  /*11380*/  FFMA.FTZ R202, R202, c[0x0][0x23c], -R177.reuse ;  /* 0x00008f00caca7a23 */ /* 0x100fe400000108b1 */
[--C-:B------:R-:W-:Y:S02]  /*11390*/  FFMA.FTZ R205, R206, c[0x0][0x23c], -R177.reuse ;  /* 0x00008f00cecd7a23 */ /* 0x100fe400000108b1 */
[C---:B------:R-:W-:Y:S04]  /*113a0*/  HMMA.16816.F32.BF16 R12, R132.reuse, R136, R12 ;  /* 0x00000088840c723c */ /* 0x040fe8000004180c */
[----:B------:R-:W4:Y:S01]  /*113b0*/  MUFU.EX2 R209, R209 ;  /* 0x000000d100d17308 */ /* 0x000f220000000800 */
[--C-:B------:R-:W-:Y:S02]  /*113c0*/  FFMA.FTZ R201, R201, c[0x0][0x23c], -R176.reuse ;  /* 0x00008f00c9c97a23 */ /* 0x100fe400000108b0 */
[--C-:B------:R-:W-:Y:S01]  /*113d0*/  FFMA.FTZ R206, R199, c[0x0][0x23c], -R176.reuse ;  /* 0x00008f00c7ce7a23 */ /* 0x100fe200000108b0 */
[C---:B------:R-:W-:Y:S01]  /*113e0*/  HMMA.16816.F32.BF16 R16, R132.reuse, R138, R16 ;  /* 0x0000008a8410723c */ /* 0x040fe20000041810 */
[----:B------:R-:W5:Y:S03]  /*113f0*/  LDSM.16.MT88.4 R136, [R233+0x14800] ;  /* 0x01480000e988783b */ /* 0x000f660000004200 */
[--C-:B------:R-:W-:Y:S02]  /*11400*/  FFMA.FTZ R198, R198, c[0x0][0x23c], -R177.reuse ;  /* 0x00008f00c6c67a23 */ /* 0x100fe400000108b1 */
[----:B------:R-:W-:Y:S01]  /*11410*/  FFMA.FTZ R177, R197, c[0x0][0x23c], -R177 ;  /* 0x00008f00c5b17a23 */ /* 0x000fe200000108b1 */
[----:B------:R-:W-:Y:S01]  /*11420*/  MUFU.EX2 R208, R208 ;  /* 0x000000d000d07308 */ /* 0x000fe20000000800 */
[C---:B------:R-:W-:Y:S04]  /*11430*/  HMMA.16816.F32.BF16 R20, R132.reuse, R144, R20 ;  /* 0x000000908414723c */ /* 0x040fe80000041814 */
[--C-:B------:R-:W-:Y:S02]  /*11440*/  FFMA.FTZ R166, R166, c[0x0][0x23c], -R176.reuse ;  /* 0x00008f00a6a67a23 */ /* 0x100fe400000108b0 */
[----:B------:R-:W-:Y:S02]  /*11450*/  FFMA.FTZ R176, R165, c[0x0][0x23c], -R176 ;  /* 0x00008f00a5b07a23 */ /* 0x000fe400000108b0 */
[C---:B------:R-:W-:Y:S01]  /*11460*/  HMMA.16816.F32.BF16 R24, R132.reuse, R146, R24 ;  /* 0x000000928418723c */ /* 0x040fe20000041818 */
[----:B------:R-:W1:Y:S01]  /*11470*/  LDSM.16.MT88.4 R144, [R232+0x14800] ;  /* 0x01480000e890783b */ /* 0x000e620000004200 */
[----:B------:R-:W-:Y:S02]  /*11480*/  MUFU.EX2 R197, R177 ;  /* 0x000000b100c57308 */ /* 0x000fe40000000800 */
[----:B------:R-:W-:Y:S02]  /*11490*/  FFMA.FTZ R185, R0, R212, R185 ;  /* 0x000000d400b97223 */ /* 0x000fe400000100b9 */
[----:B------:R-:W-:Y:S01]  /*114a0*/  FFMA.FTZ R187, R2, R167, R187 ;  /* 0x000000a702bb7223 */ /* 0x000fe200000100bb */
[----:B------:R-:W-:Y:S01]  /*114b0*/  MOV R167, R164 ;  /* 0x000000a400a77202 */ /* 0x000fe20000000f00 */
[C---:B------:R-:W-:Y:S04]  /*114c0*/  HMMA.16816.F32.BF16 R28, R132.reuse, R148, R28 ;  /* 0x00000094841c723c */ /* 0x040fe8000004181c */
[----:B------:R1:W-:Y:S01]  /*114d0*/  MUFU.EX2 R165, R176 ;  /* 0x000000b000a57308 */ /* 0x0003e20000000800 */
[----:B------:R-:W-:Y:S02]  /*114e0*/  FADD.FTZ R187, R186, R187 ;  /* 0x000000bbbabb7221 */ /* 0x000fe40000010000 */
[----:B------:R-:W-:Y:S01]  /*114f0*/  FADD.FTZ R182, R182, R185 ;  /* 0x000000b9b6b67221 */ /* 0x000fe20000010000 */
[C---:B------:R-:W-:Y:S01]  /*11500*/  HMMA.16816.F32.BF16 R32, R132.reuse, R150, R32 ;  /* 0x000000968420723c */ /* 0x040fe20000041820 */
[----:B------:R-:W2:Y:S03]  /*11510*/  LDSM.16.MT88.4 R148, [R236+0x16800] ;  /* 0x01680000ec94783b */ /* 0x000ea60000004200 */
[----:B------:R-:W-:Y:S02]  /*11520*/  FADD.FTZ R184, R184, R187 ;  /* 0x000000bbb8b87221 */ /* 0x000fe40000010000 */
[----:B------:R-:W2:Y:S01]  /*11530*/  MUFU.EX2 R211, R211 ;  /* 0x000000d300d37308 */ /* 0x000ea20000000800 */
[----:B------:R-:W-:Y:S01]  /*11540*/  FADD.FTZ R181, R181, R182 ;  /* 0x000000b6b5b57221 */ /* 0x000fe20000010000 */
[C---:B------:R-:W-:Y:S04]  /*11550*/  HMMA.16816.F32.BF16 R36, R132.reuse, R152, R36 ;  /* 0x000000988424723c */ /* 0x040fe80000041824 */
[----:B------:R-:W-:Y:S02]  /*11560*/  FADD.FTZ R183, R183, R184 ;  /* 0x000000b8b7b77221 */ /* 0x000fe40000010000 */
[----:B------:R-:W-:Y:S02]  /*11570*/  FADD.FTZ R181, R180, R181 ;  /* 0x000000b5b4b57221 */ /* 0x000fe40000010000 */
[C---:B------:R-:W-:Y:S01]  /*11580*/  HMMA.16816.F32.BF16 R40, R132.reuse, R154, R40 ;  /* 0x0000009a8428723c */ /* 0x040fe20000041828 */
[----:B------:R-:W-:Y:S01]  /*11590*/  LDSM.16.MT88.4 R152, [R232+0x11000] ;  /* 0x01100000e898783b */ /* 0x000fe20000004200 */
[----:B------:R-:W-:Y:S02]  /*115a0*/  MUFU.EX2 R207, R207 ;  /* 0x000000cf00cf7308 */ /* 0x000fe40000000800 */
[----:B------:R-:W-:Y:S02]  /*115b0*/  FADD.FTZ R188, R188, R183 ;  /* 0x000000b7bcbc7221 */ /* 0x000fe40000010000 */
[----:B------:R-:W-:Y:S02]  /*115c0*/  FADD.FTZ R190, R190, R181 ;  /* 0x000000b5bebe7221 */ /* 0x000fe40000010000 */
[C---:B------:R-:W-:Y:S01]  /*115d0*/  HMMA.16816.F32.BF16 R44, R132.reuse, R156, R44 ;  /* 0x0000009c842c723c */ /* 0x040fe2000004182c */
[----:B-1----:R-:W-:Y:S03]  /*115e0*/  LDSM.16.MT88.4 R176, [R233+0x15800] ;  /* 0x01580000e9b0783b */ /* 0x002fe60000004200 */
[----:B------:R-:W1:Y:S01]  /*115f0*/  MUFU.EX2 R210, R210 ;  /* 0x000000d200d27308 */ /* 0x000e620000000800 */
[----:B------:R-:W-:Y:S02]  /*11600*/  FADD.FTZ R189, R189, R188 ;  /* 0x000000bcbdbd7221 */ /* 0x000fe40000010000 */
[----:B------:R-:W-:Y:S01]  /*11610*/  FADD.FTZ R191, R191, R190 ;  /* 0x000000bebfbf7221 */ /* 0x000fe20000010000 */
[C---:B------:R-:W-:Y:S01]  /*11620*/  HMMA.16816.F32.BF16 R48, R132.reuse, R158, R48 ;  /* 0x0000009e8430723c */ /* 0x040fe20000041830 */
[----:B------:R-:W-:Y:S03]  /*11630*/  LDSM.16.MT88.4 R156, [R234+0x13000] ;  /* 0x01300000ea9c783b */ /* 0x000fe60000004200 */
[----:B------:R-:W-:Y:S02]  /*11640*/  FADD.FTZ R192, R192, R189 ;  /* 0x000000bdc0c07221 */ /* 0x000fe40000010000 */
[----:B------:R-:W-:Y:S01]  /*11650*/  MUFU.EX2 R202, R202 ;  /* 0x000000ca00ca7308 */ /* 0x000fe20000000800 */
[----:B------:R-:W-:Y:S01]  /*11660*/  FADD.FTZ R196, R196, R191 ;  /* 0x000000bfc4c47221 */ /* 0x000fe20000010000 */
[C---:B------:R-:W-:Y:S04]  /*11670*/  HMMA.16816.F32.BF16 R52, R132.reuse, R160, R52 ;  /* 0x000000a08434723c */ /* 0x040fe80000041834 */
[----:B------:R-:W-:Y:S02]  /*11680*/  FADD.FTZ R193, R193, R192 ;  /* 0x000000c0c1c17221 */ /* 0x000fe40000010000 */
[----:B------:R-:W-:Y:S02]  /*11690*/  FADD.FTZ R203, R203, R196 ;  /* 0x000000c4cbcb7221 */ /* 0x000fe40000010000 */
[C---:B------:R-:W-:Y:S01]  /*116a0*/  HMMA.16816.F32.BF16 R56, R132.reuse, R162, R56 ;  /* 0x000000a28438723c */ /* 0x040fe20000041838 */
[----:B------:R-:W-:Y:S01]  /*116b0*/  LDSM.16.MT88.4 R160, [R233+0x13000] ;  /* 0x01300000e9a0783b */ /* 0x000fe20000004200 */
[----:B------:R-:W1:Y:S06]  /*116c0*/  MUFU.EX2 R205, R205 ;  /* 0x000000cd00cd7308 */ /* 0x000e6c0000000800 */
[C---:B------:R-:W-:Y:S04]  /*116d0*/  HMMA.16816.F32.BF16 R60, R132.reuse, R168, R60 ;  /* 0x000000a8843c723c */ /* 0x040fe8000004183c */
[----:B------:R-:W-:Y:S04]  /*116e0*/  MUFU.EX2 R201, R201 ;  /* 0x000000c900c97308 */ /* 0x000fe80000000800 */
[C---:B------:R-:W-:Y:S01]  /*116f0*/  HMMA.16816.F32.BF16 R64, R132.reuse, R170, R64 ;  /* 0x000000aa8440723c */ /* 0x040fe20000041840 */
[----:B------:R-:W-:Y:S05]  /*11700*/  LDSM.16.MT88.4 R168, [R232+0x13000] ;  /* 0x01300000e8a8783b */ /* 0x000fea0000004200 */
[----:B------:R-:W1:Y:S02]  /*11710*/  MUFU.EX2 R206, R206 ;  /* 0x000000ce00ce7308 */ /* 0x000e640000000800 */
[C---:B------:R-:W-:Y:S08]  /*11720*/  HMMA.16816.F32.BF16 R68, R132.reuse, R172, R68 ;  /* 0x000000ac8444723c */ /* 0x040ff00000041844 */
[C---:B------:R-:W-:Y:S01]  /*11730*/  HMMA.16816.F32.BF16 R72, R132.reuse, R174, R72 ;  /* 0x000000ae8448723c */ /* 0x040fe20000041848 */
[----:B------:R-:W-:Y:S01]  /*11740*/  LDSM.16.MT88.4 R172, [R236+0x15000] ;  /* 0x01500000ecac783b */ /* 0x000fe20000004200 */
[----:B------:R-:W1:Y:S06]  /*11750*/  MUFU.EX2 R198, R198 ;  /* 0x000000c600c67308 */ /* 0x000e6c0000000800 */
[C---:B--2---:R-:W-:Y:S04]  /*11760*/  HMMA.16816.F32.BF16 R76, R132.reuse, R140, R76 ;  /* 0x0000008c844c723c */ /* 0x044fe8000004184c */
[----:B------:R-:W2:Y:S04]  /*11770*/  MUFU.EX2 R166, R166 ;  /* 0x000000a600a67308 */ /* 0x000ea80000000800 */
[C---:B------:R-:W-:Y:S01]  /*11780*/  HMMA.16816.F32.BF16 R80, R132.reuse, R142, R80 ;  /* 0x0000008e8450723c */ /* 0x040fe20000041850 */
[----:B------:R-:W1:Y:S07]  /*11790*/  LDSM.16.MT88.4 R140, [R234+0x16800] ;  /* 0x01680000ea8c783b */ /* 0x000e6e0000004200 */
[C---:B-----5:R-:W-:Y:S08]  /*117a0*/  HMMA.16816.F32.BF16 R84, R132.reuse, R136, R84 ;  /* 0x000000888454723c */ /* 0x060ff00000041854 */
[C---:B------:R-:W-:Y:S01]  /*117b0*/  HMMA.16816.F32.BF16 R88, R132.reuse, R138, R88 ;  /* 0x0000008a8458723c */ /* 0x040fe20000041858 */
[----:B------:R-:W5:Y:S07]  /*117c0*/  LDSM.16.MT88.4 R136, [R233+0x16800] ;  /* 0x01680000e988783b */ /* 0x000f6e0000004200 */
[C---:B------:R-:W-:Y:S08]  /*117d0*/  HMMA.16816.F32.BF16 R92, R132.reuse, R144, R92 ;  /* 0x00000090845c723c */ /* 0x040ff0000004185c */
[C---:B------:R-:W-:Y:S01]  /*117e0*/  HMMA.16816.F32.BF16 R96, R132.reuse, R146, R96 ;  /* 0x000000928460723c */ /* 0x040fe20000041860 */
[----:B------:R-:W2:Y:S07]  /*117f0*/  LDSM.16.MT88.4 R144, [R232+0x16800] ;  /* 0x01680000e890783b */ /* 0x000eae0000004200 */
[C---:B------:R-:W-:Y:S08]  /*11800*/  HMMA.16816.F32.BF16 R100, R132.reuse, R148, R100 ;  /* 0x000000948464723c */ /* 0x040ff00000041864 */
[C---:B------:R-:W-:Y:S01]  /*11810*/  HMMA.16816.F32.BF16 R104, R132.reuse, R150, R104 ;  /* 0x000000968468723c */ /* 0x040fe20000041868 */
[----:B------:R-:W-:Y:S07]  /*11820*/  LDSM.16.MT88.4 R148, [R233+0x11000] ;  /* 0x01100000e994783b */ /* 0x000fee0000004200 */
[C---:B-1----:R-:W-:Y:S08]  /*11830*/  HMMA.16816.F32.BF16 R108, R132.reuse, R140, R108 ;  /* 0x0000008c846c723c */ /* 0x042ff0000004186c */
[C---:B------:R-:W-:Y:S01]  /*11840*/  HMMA.16816.F32.BF16 R112, R132.reuse, R142, R112 ;  /* 0x0000008e8470723c */ /* 0x040fe20000041870 */
[----:B------:R-:W1:Y:S07]  /*11850*/  LDSM.16.MT88.4 R140, [R236+0x11000] ;  /* 0x01100000ec8c783b */ /* 0x000e6e0000004200 */
[C---:B-----5:R-:W-:Y:S08]  /*11860*/  HMMA.16816.F32.BF16 R116, R132.reuse, R136, R116 ;  /* 0x000000888474723c */ /* 0x060ff00000041874 */
[C---:B------:R-:W-:Y:S01]  /*11870*/  HMMA.16816.F32.BF16 R120, R132.reuse, R138, R120 ;  /* 0x0000008a8478723c */ /* 0x040fe20000041878 */
[----:B------:R-:W5:Y:S07]  /*11880*/  LDSM.16.MT88.4 R136, [R234+0x11000] ;  /* 0x01100000ea88783b */ /* 0x000f6e0000004200 */
[C---:B--2---:R-:W-:Y:S08]  /*11890*/  HMMA.16816.F32.BF16 R124, R132.reuse, R144, R124 ;  /* 0x00000090847c723c */ /* 0x044ff0000004187c */
[----:B------:R-:W-:Y:S01]  /*118a0*/  HMMA.16816.F32.BF16 R128, R132, R146, R128 ;  /* 0x000000928480723c */ /* 0x000fe20000041880 */
[----:B------:R-:W2:Y:S06]  /*118b0*/  LDSM.16.MT88.4 R144, [R236+0x13000] ;  /* 0x01300000ec90783b */ /* 0x000eac0000004200 */
[----:B---3--:R-:W-:Y:S01]  /*118c0*/  F2FP.BF16.PACK_AB R132, R213, R200 ;  /* 0x000000c8d584723e */ /* 0x008fe200000010ff */
[----:B------:R-:W-:Y:S01]  /*118d0*/  FADD.FTZ R200, R200, R193 ;  /* 0x000000c1c8c87221 */ /* 0x000fe20000010000 */
[----:B----4-:R-:W-:Y:S03]  /*118e0*/  F2FP.BF16.PACK_AB R133, R209, R204 ;  /* 0x000000ccd185723e */ /* 0x010fe600000010ff */
[----:B------:R-:W-:Y:S01]  /*118f0*/  F2FP.BF16.PACK_AB R134, R211, R208 ;  /* 0x000000d0d386723e */ /* 0x000fe200000010ff */
[----:B------:R-:W-:Y:S01]  /*11900*/  FADD.FTZ R213, R213, R200 ;  /* 0x000000c8d5d57221 */ /* 0x000fe20000010000 */
[----:B------:R-:W-:Y:S01]  /*11910*/  F2FP.BF16.PACK_AB R135, R210, R207 ;  /* 0x000000cfd287723e */ /* 0x000fe200000010ff */
[----:B------:R-:W-:Y:S02]  /*11920*/  FADD.FTZ R204, R204, R203 ;  /* 0x000000cbcccc7221 */ /* 0x000fe40000010000 */
[----:B------:R-:W-:Y:S02]  /*11930*/  FADD.FTZ R208, R208, R213 ;  /* 0x000000d5d0d07221 */ /* 0x000fe40000010000 */
[----:B------:R-:W-:Y:S02]  /*11940*/  FADD.FTZ R204, R209, R204 ;  /* 0x000000ccd1cc7221 */ /* 0x000fe40000010000 */
[C---:B-1----:R-:W-:Y:S03]  /*11950*/  HMMA.16816.F32.BF16 R4, R132.reuse, R140, R4 ;  /* 0x0000008c8404723c */ /* 0x042fe60000041804 */
[----:B------:R-:W-:Y:S02]  /*11960*/  FADD.FTZ R211, R211, R208 ;  /* 0x000000d0d3d37221 */ /* 0x000fe40000010000 */
[----:B------:R-:W-:Y:S03]  /*11970*/  FADD.FTZ R207, R207, R204 ;  /* 0x000000cccfcf7221 */ /* 0x000fe60000010000 */
[C---:B------:R-:W-:Y:S01]  /*11980*/  HMMA.16816.F32.BF16 R8, R132.reuse, R142, R8 ;  /* 0x0000008e8408723c */ /* 0x040fe20000041808 */
[----:B------:R-:W1:Y:S03]  /*11990*/  LDSM.16.MT88.4 R140, [R234+0x15000] ;  /* 0x01500000ea8c783b */ /* 0x000e660000004200 */
[----:B------:R-:W-:Y:S04]  /*119a0*/  FADD.FTZ R210, R210, R207 ;  /* 0x000000cfd2d27221 */ /* 0x000fe80000010000 */
[C---:B-----5:R-:W-:Y:S08]  /*119b0*/  HMMA.16816.F32.BF16 R12, R132.reuse, R136, R12 ;  /* 0x00000088840c723c */ /* 0x060ff0000004180c */
[C---:B------:R-:W-:Y:S01]  /*119c0*/  HMMA.16816.F32.BF16 R16, R132.reuse, R138, R16 ;  /* 0x0000008a8410723c */ /* 0x040fe20000041810 */
[----:B------:R-:W3:Y:S07]  /*119d0*/  LDSM.16.MT88.4 R136, [R233+0x15000] ;  /* 0x01500000e988783b */ /* 0x000eee0000004200 */
[C---:B------:R-:W-:Y:S08]  /*119e0*/  HMMA.16816.F32.BF16 R20, R132.reuse, R148, R20 ;  /* 0x000000948414723c */ /* 0x040ff00000041814 */
[C---:B------:R-:W-:Y:S01]  /*119f0*/  HMMA.16816.F32.BF16 R24, R132.reuse, R150, R24 ;  /* 0x000000968418723c */ /* 0x040fe20000041818 */
[----:B------:R-:W-:Y:S07]  /*11a00*/  LDSM.16.MT88.4 R148, [R236+0x17000] ;  /* 0x01700000ec94783b */ /* 0x000fee0000004200 */
[C---:B------:R-:W-:Y:S08]  /*11a10*/  HMMA.16816.F32.BF16 R28, R132.reuse, R152, R28 ;  /* 0x00000098841c723c */ /* 0x040ff0000004181c */
[C---:B------:R-:W-:Y:S08]  /*11a20*/  HMMA.16816.F32.BF16 R32, R132.reuse, R154, R32 ;  /* 0x0000009a8420723c */ /* 0x040ff00000041820 */
[C---:B--2---:R-:W-:Y:S08]  /*11a30*/  HMMA.16816.F32.BF16 R36, R132.reuse, R144, R36 ;  /* 0x000000908424723c */ /* 0x044ff00000041824 */
[C---:B------:R-:W-:Y:S01]  /*11a40*/  HMMA.16816.F32.BF16 R40, R132.reuse, R146, R40 ;  /* 0x000000928428723c */ /* 0x040fe20000041828 */
[----:B------:R-:W2:Y:S07]  /*11a50*/  LDSM.16.MT88.4 R144, [R232+0x15000] ;  /* 0x01500000e890783b */ /* 0x000eae0000004200 */
[C---:B------:R-:W-:Y:S08]  /*11a60*/  HMMA.16816.F32.BF16 R44, R132.reuse, R156, R44 ;  /* 0x0000009c842c723c */ /* 0x040ff0000004182c */
[C---:B------:R-:W-:Y:S01]  /*11a70*/  HMMA.16816.F32.BF16 R48, R132.reuse, R158, R48 ;  /* 0x0000009e8430723c */ /* 0x040fe20000041830 */
[----:B------:R-:W-:Y:S07]  /*11a80*/  LDSM.16.MT88.4 R156, [R236+0x11800] ;  /* 0x01180000ec9c783b */ /* 0x000fee0000004200 */
[C---:B------:R-:W-:Y:S08]  /*11a90*/  HMMA.16816.F32.BF16 R52, R132.reuse, R160, R52 ;  /* 0x000000a08434723c */ /* 0x040ff00000041834 */
[C---:B------:R-:W-:Y:S08]  /*11aa0*/  HMMA.16816.F32.BF16 R56, R132.reuse, R162, R56 ;  /* 0x000000a28438723c */ /* 0x040ff00000041838 */
[C---:B------:R-:W-:Y:S07]  /*11ab0*/  HMMA.16816.F32.BF16 R60, R132.reuse, R168, R60 ;  /* 0x000000a8843c723c */ /* 0x040fee000004183c */
[----:B------:R-:W-:Y:S01]  /*11ac0*/  F2FP.BF16.PACK_AB R168, R205, R202 ;  /* 0x000000cacda8723e */ /* 0x000fe200000010ff */
[C---:B------:R-:W-:Y:S04]  /*11ad0*/  HMMA.16816.F32.BF16 R64, R132.reuse, R170, R64 ;  /* 0x000000aa8440723c */ /* 0x040fe80000041840 */
[----:B------:R-:W-:Y:S01]  /*11ae0*/  F2FP.BF16.PACK_AB R169, R206, R201 ;  /* 0x000000c9cea9723e */ /* 0x000fe200000010ff */
[----:B------:R-:W-:Y:S02]  /*11af0*/  FADD.FTZ R202, R202, R211 ;  /* 0x000000d3caca7221 */ /* 0x000fe40000010000 */
[----:B------:R-:W-:Y:S01]  /*11b00*/  F2FP.BF16.PACK_AB R170, R197, R198 ;  /* 0x000000c6c5aa723e */ /* 0x000fe200000010ff */
[C---:B------:R-:W-:Y:S04]  /*11b10*/  HMMA.16816.F32.BF16 R68, R132.reuse, R172, R68 ;  /* 0x000000ac8444723c */ /* 0x040fe80000041844 */
[----:B------:R-:W-:Y:S01]  /*11b20*/  F2FP.BF16.PACK_AB R171, R165, R166 ;  /* 0x000000a6a5ab723e */ /* 0x000fe200000010ff */
[----:B------:R-:W-:Y:S02]  /*11b30*/  FADD.FTZ R205, R205, R202 ;  /* 0x000000cacdcd7221 */ /* 0x000fe40000010000 */
[----:B------:R-:W-:Y:S01]  /*11b40*/  FADD.FTZ R201, R201, R210 ;  /* 0x000000d2c9c97221 */ /* 0x000fe20000010000 */
[C---:B------:R-:W-:Y:S01]  /*11b50*/  HMMA.16816.F32.BF16 R72, R132.reuse, R174, R72 ;  /* 0x000000ae8448723c */ /* 0x040fe20000041848 */
[----:B------:R-:W-:Y:S03]  /*11b60*/  LDSM.16.MT88.4 R172, [R233+0x13800] ;  /* 0x01380000e9ac783b */ /* 0x000fe60000004200 */
[----:B------:R-:W-:Y:S02]  /*11b70*/  FADD.FTZ R198, R198, R205 ;  /* 0x000000cdc6c67221 */ /* 0x000fe40000010000 */
[----:B------:R-:W-:Y:S02]  /*11b80*/  FADD.FTZ R201, R206, R201 ;  /* 0x000000c9cec97221 */ /* 0x000fe40000010000 */
[C---:B-1----:R-:W-:Y:S04]  /*11b90*/  HMMA.16816.F32.BF16 R76, R132.reuse, R140, R76 ;  /* 0x0000008c844c723c */ /* 0x042fe8000004184c */
[----:B------:R-:W-:Y:S02]  /*11ba0*/  FADD.FTZ R0, R197, R198 ;  /* 0x000000c6c5007221 */ /* 0x000fe40000010000 */
[----:B------:R-:W-:Y:S02]  /*11bb0*/  FADD.FTZ R166, R166, R201 ;  /* 0x000000c9a6a67221 */ /* 0x000fe40000010000 */
[C---:B------:R-:W-:Y:S01]  /*11bc0*/  HMMA.16816.F32.BF16 R80, R132.reuse, R142, R80 ;  /* 0x0000008e8450723c */ /* 0x040fe20000041850 */
[----:B------:R-:W1:Y:S07]  /*11bd0*/  LDSM.16.MT88.4 R140, [R234+0x17000] ;  /* 0x01700000ea8c783b */ /* 0x000e6e0000004200 */
[C---:B---3--:R-:W-:Y:S01]  /*11be0*/  HMMA.16816.F32.BF16 R84, R132.reuse, R136, R84 ;  /* 0x000000888454723c */ /* 0x048fe20000041854 */
[----:B------:R3:W-:Y:S07]  /*11bf0*/  STL [R1+0x4], R0 ;  /* 0x0000040001007387 */ /* 0x0007ee0000100800 */
[C---:B------:R-:W-:Y:S01]  /*11c00*/  HMMA.16816.F32.BF16 R88, R132.reuse, R138, R88 ;  /* 0x0000008a8458723c */ /* 0x040fe20000041858 */
[----:B------:R-:W4:Y:S07]  /*11c10*/  LDSM.16.MT88.4 R136, [R233+0x17000] ;  /* 0x01700000e988783b */ /* 0x000f2e0000004200 */
[C---:B--2---:R-:W-:Y:S08]  /*11c20*/  HMMA.16816.F32.BF16 R92, R132.reuse, R144, R92 ;  /* 0x00000090845c723c */ /* 0x044ff0000004185c */
[C---:B------:R-:W-:Y:S01]  /*11c30*/  HMMA.16816.F32.BF16 R96, R132.reuse, R146, R96 ;  /* 0x000000928460723c */ /* 0x040fe20000041860 */
[----:B------:R-:W2:Y:S03]  /*11c40*/  LDSM.16.MT88.4 R144, [R232+0x17000] ;  /* 0x01700000e890783b */ /* 0x000ea60000004200 */
[----:B---3--:R-:W-:Y:S04]  /*11c50*/  FADD.FTZ R0, R165, R166 ;  /* 0x000000a6a5007221 */ /* 0x008fe80000010000 */
[C---:B------:R-:W-:Y:S01]  /*11c60*/  HMMA.16816.F32.BF16 R100, R132.reuse, R148, R100 ;  /* 0x000000948464723c */ /* 0x040fe20000041864 */
[----:B------:R3:W-:Y:S07]  /*11c70*/  STL [R1], R0 ;  /* 0x0000000001007387 */ /* 0x0007ee0000100800 */
[C---:B------:R-:W-:Y:S01]  /*11c80*/  HMMA.16816.F32.BF16 R104, R132.reuse, R150, R104 ;  /* 0x000000968468723c */ /* 0x040fe20000041868 */
[----:B------:R-:W5:Y:S07]  /*11c90*/  LDSM.16.MT88.4 R148, [R234+0x11800] ;  /* 0x01180000ea94783b */ /* 0x000f6e0000004200 */
[C---:B-1----:R-:W-:Y:S08]  /*11ca0*/  HMMA.16816.F32.BF16 R108, R132.reuse, R140, R108 ;  /* 0x0000008c846c723c */ /* 0x042ff0000004186c */
[C---:B------:R-:W-:Y:S01]  /*11cb0*/  HMMA.16816.F32.BF16 R112, R132.reuse, R142, R112 ;  /* 0x0000008e8470723c */ /* 0x040fe20000041870 */
[----:B------:R-:W1:Y:S03]  /*11cc0*/  LDSM.16.MT88.4 R140, [R233+0x11800] ;  /* 0x01180000e98c783b */ /* 0x000e660000004200 */
[----:B---3--:R-:W-:Y:S04]  /*11cd0*/  MOV R0, R3 ;  /* 0x0000000300007202 */ /* 0x008fe80000000f00 */
[C---:B----4-:R-:W-:Y:S08]  /*11ce0*/  HMMA.16816.F32.BF16 R116, R132.reuse, R136, R116 ;  /* 0x000000888474723c */ /* 0x050ff00000041874 */
[C---:B------:R-:W-:Y:S08]  /*11cf0*/  HMMA.16816.F32.BF16 R120, R132.reuse, R138, R120 ;  /* 0x0000008a8478723c */ /* 0x040ff00000041878 */
[C---:B--2---:R-:W-:Y:S08]  /*11d00*/  HMMA.16816.F32.BF16 R124, R132.reuse, R144, R124 ;  /* 0x00000090847c723c */ /* 0x044ff0000004187c */
[----:B------:R-:W-:Y:S01]  /*11d10*/  HMMA.16816.F32.BF16 R128, R132, R146, R128 ;  /* 0x000000928480723c */ /* 0x000fe20000041880 */
[----:B------:R-:W2:Y:S07]  /*11d20*/  LDSM.16.MT88.4 R132, [R232+0x11800] ;  /* 0x01180000e884783b */ /* 0x000eae0000004200 */
[C---:B------:R-:W-:Y:S01]  /*11d30*/  HMMA.16816.F32.BF16 R160, R168.reuse, R156, R4 ;  /* 0x0000009ca8a0723c */ /* 0x040fe20000041804 */
[----:B------:R-:W3:Y:S07]  /*11d40*/  LDSM.16.MT88.4 R4, [R236+0x13800] ;  /* 0x01380000ec04783b */ /* 0x000eee0000004200 */
[C---:B------:R-:W-:Y:S01]  /*11d50*/  HMMA.16816.F32.BF16 R156, R168.reuse, R158, R8 ;  /* 0x0000009ea89c723c */ /* 0x040fe20000041808 */
[----:B------:R-:W4:Y:S07]  /*11d60*/  LDSM.16.MT88.4 R8, [R234+0x13800] ;  /* 0x01380000ea08783b */ /* 0x000f2e0000004200 */
[C---:B-----5:R-:W-:Y:S01]  /*11d70*/  HMMA.16816.F32.BF16 R152, R168.reuse, R148, R12 ;  /* 0x00000094a898723c */ /* 0x060fe2000004180c */
[----:B------:R-:W5:Y:S07]  /*11d80*/  LDSM.16.MT88.4 R12, [R232+0x13800] ;  /* 0x01380000e80c783b */ /* 0x000f6e0000004200 */
[C---:B------:R-:W-:Y:S01]  /*11d90*/  HMMA.16816.F32.BF16 R148, R168.reuse, R150, R16 ;  /* 0x00000096a894723c */ /* 0x040fe20000041810 */
[----:B------:R-:W4:Y:S07]  /*11da0*/  LDSM.16.MT88.4 R16, [R236+0x15800] ;  /* 0x01580000ec10783b */ /* 0x000f2e0000004200 */
[C---:B-1----:R-:W-:Y:S01]  /*11db0*/  HMMA.16816.F32.BF16 R144, R168.reuse, R140, R20 ;  /* 0x0000008ca890723c */ /* 0x042fe20000041814 */
[----:B------:R-:W1:Y:S07]  /*11dc0*/  LDSM.16.MT88.4 R20, [R234+0x15800] ;  /* 0x01580000ea14783b */ /* 0x000e6e0000004200 */
[C---:B------:R-:W-:Y:S01]  /*11dd0*/  HMMA.16816.F32.BF16 R140, R168.reuse, R142, R24 ;  /* 0x0000008ea88c723c */ /* 0x040fe20000041818 */
[----:B------:R-:W1:Y:S07]  /*11de0*/  LDSM.16.MT88.4 R24, [R232+0x15800] ;  /* 0x01580000e818783b */ /* 0x000e6e0000004200 */
[C---:B--2---:R-:W-:Y:S01]  /*11df0*/  HMMA.16816.F32.BF16 R136, R168.reuse, R132, R28 ;  /* 0x00000084a888723c */ /* 0x044fe2000004181c */
[----:B------:R-:W2:Y:S07]  /*11e00*/  LDSM.16.MT88.4 R28, [R236+0x17800] ;  /* 0x01780000ec1c783b */ /* 0x000eae0000004200 */
[C---:B------:R-:W-:Y:S08]  /*11e10*/  HMMA.16816.F32.BF16 R132, R168.reuse, R134, R32 ;  /* 0x00000086a884723c */ /* 0x040ff00000041820 */
[C---:B---3--:R-:W-:Y:S08]  /*11e20*/  HMMA.16816.F32.BF16 R36, R168.reuse, R4, R36 ;  /* 0x00000004a824723c */ /* 0x048ff00000041824 */
[C---:B------:R-:W-:Y:S01]  /*11e30*/  HMMA.16816.F32.BF16 R40, R168.reuse, R6, R40 ;  /* 0x00000006a828723c */ /* 0x040fe20000041828 */
[----:B------:R-:W3:Y:S07]  /*11e40*/  LDSM.16.MT88.4 R4, [R234+0x17800] ;  /* 0x01780000ea04783b */ /* 0x000eee0000004200 */
[C---:B----4-:R-:W-:Y:S08]  /*11e50*/  HMMA.16816.F32.BF16 R44, R168.reuse, R8, R44 ;  /* 0x00000008a82c723c */ /* 0x050ff0000004182c */
[C---:B------:R-:W-:Y:S01]  /*11e60*/  HMMA.16816.F32.BF16 R48, R168.reuse, R10, R48 ;  /* 0x0000000aa830723c */ /* 0x040fe20000041830 */
[----:B------:R-:W4:Y:S07]  /*11e70*/  LDSM.16.MT88.4 R8, [R233+0x17800] ;  /* 0x01780000e908783b */ /* 0x000f2e0000004200 */
[C---:B------:R-:W-:Y:S08]  /*11e80*/  HMMA.16816.F32.BF16 R52, R168.reuse, R172, R52 ;  /* 0x000000aca834723c */ /* 0x040ff00000041834 */
[C---:B------:R-:W-:Y:S08]  /*11e90*/  HMMA.16816.F32.BF16 R56, R168.reuse, R174, R56 ;  /* 0x000000aea838723c */ /* 0x040ff00000041838 */
[C---:B-----5:R-:W-:Y:S08]  /*11ea0*/  HMMA.16816.F32.BF16 R60, R168.reuse, R12, R60 ;  /* 0x0000000ca83c723c */ /* 0x060ff0000004183c */
[C---:B------:R-:W-:Y:S01]  /*11eb0*/  HMMA.16816.F32.BF16 R64, R168.reuse, R14, R64 ;  /* 0x0000000ea840723c */ /* 0x040fe20000041840 */
[----:B------:R-:W5:Y:S07]  /*11ec0*/  LDSM.16.MT88.4 R12, [R232+0x17800] ;  /* 0x01780000e80c783b */ /* 0x000f6e0000004200 */
[C---:B------:R-:W-:Y:S08]  /*11ed0*/  HMMA.16816.F32.BF16 R68, R168.reuse, R16, R68 ;  /* 0x00000010a844723c */ /* 0x040ff00000041844 */
[C---:B------:R-:W-:Y:S08]  /*11ee0*/  HMMA.16816.F32.BF16 R72, R168.reuse, R18, R72 ;  /* 0x00000012a848723c */ /* 0x040ff00000041848 */
[C---:B-1----:R-:W-:Y:S08]  /*11ef0*/  HMMA.16816.F32.BF16 R76, R168.reuse, R20, R76 ;  /* 0x00000014a84c723c */ /* 0x042ff0000004184c */
[C---:B------:R-:W-:Y:S08]  /*11f00*/  HMMA.16816.F32.BF16 R80, R168.reuse, R22, R80 ;  /* 0x00000016a850723c */ /* 0x040ff00000041850 */
[C---:B------:R-:W-:Y:S08]  /*11f10*/  HMMA.16816.F32.BF16 R84, R168.reuse, R176, R84 ;  /* 0x000000b0a854723c */ /* 0x040ff00000041854 */
[C---:B------:R-:W-:Y:S08]  /*11f20*/  HMMA.16816.F32.BF16 R88, R168.reuse, R178, R88 ;  /* 0x000000b2a858723c */ /* 0x040ff00000041858 */
[C---:B------:R-:W-:Y:S08]  /*11f30*/  HMMA.16816.F32.BF16 R92, R168.reuse, R24, R92 ;  /* 0x00000018a85c723c */ /* 0x040ff0000004185c */
[C---:B------:R-:W-:Y:S08]  /*11f40*/  HMMA.16816.F32.BF16 R96, R168.reuse, R26, R96 ;  /* 0x0000001aa860723c */ /* 0x040ff00000041860 */
[C---:B--2---:R-:W-:Y:S08]  /*11f50*/  HMMA.16816.F32.BF16 R100, R168.reuse, R28, R100 ;  /* 0x0000001ca864723c */ /* 0x044ff00000041864 */
[C---:B------:R-:W-:Y:S08]  /*11f60*/  HMMA.16816.F32.BF16 R104, R168.reuse, R30, R104 ;  /* 0x0000001ea868723c */ /* 0x040ff00000041868 */
[C---:B---3--:R-:W-:Y:S08]  /*11f70*/  HMMA.16816.F32.BF16 R108, R168.reuse, R4, R108 ;  /* 0x00000004a86c723c */ /* 0x048ff0000004186c */
[C---:B------:R-:W-:Y:S08]  /*11f80*/  HMMA.16816.F32.BF16 R112, R168.reuse, R6, R112 ;  /* 0x00000006a870723c */ /* 0x040ff00000041870 */
[C---:B----4-:R-:W-:Y:S08]  /*11f90*/  HMMA.16816.F32.BF16 R116, R168.reuse, R8, R116 ;  /* 0x00000008a874723c */ /* 0x050ff00000041874 */
[C---:B------:R-:W-:Y:S08]  /*11fa0*/  HMMA.16816.F32.BF16 R120, R168.reuse, R10, R120 ;  /* 0x0000000aa878723c */ /* 0x040ff00000041878 */
[C---:B-----5:R-:W-:Y:S08]  /*11fb0*/  HMMA.16816.F32.BF16 R124, R168.reuse, R12, R124 ;  /* 0x0000000ca87c723c */ /* 0x060ff0000004187c */
[----:B------:R-:W-:Y:S01]  /*11fc0*/  HMMA.16816.F32.BF16 R128, R168, R14, R128 ;  /* 0x0000000ea880723c */ /* 0x000fe20000041880 */
[----:B------:R-:W-:-:S07]  /*11fd0*/  @P0 BRA `(.L_x_798) ;  /* 0xffffb74000000947 */ /* 0x000fce000383ffff */
.L_x_794:
[----:B------:R-:W2:Y:S01]  /*11fe0*/  LDL.LU R2, [R1+0x4] ;  /* 0x0000040001027983 */ /* 0x000ea20000300800 */
[----:B------:R-:W-:Y:S01]  /*11ff0*/  MOV R5, 0x3f800000 ;  /* 0x3f80000000057802 */ /* 0x000fe20000000f00 */
[----:B------:R-:W1:Y:S01]  /*12000*/  S2UR UR6, SR_CTAID.Y ;  /* 0x00000000000679c3 */ /* 0x000e620000002600 */
[----:B------:R-:W-:Y:S01]  /*12010*/  UISETP.NE.AND UP1, UPT, UR27, -0x1, UPT ;  /* 0xffffffff1b00788c */ /* 0x000fe2000bf25270 */
[----:B------:R-:W3:Y:S01]  /*12020*/  LDL.LU R4, [R1] ;  /* 0x0000000001047983 */ /* 0x000ee20000300800 */
[----:B------:R-:W-:Y:S01]  /*12030*/  ULDC.64 UR4, c[0x0][0x1e8] ;  /* 0x00007a0000047ab9 */ /* 0x000fe20000000a00 */
[----:B------:R-:W-:Y:S04]  /*12040*/  BSSY B0, `(.L_x_799) ;  /* 0x000017b000007945 */ /* 0x000fe80003800000 */
[----:B------:R-:W4:Y:S04]  /*12050*/  S2UR UR7, SR_CTAID.Z ;  /* 0x00000000000779c3 */ /* 0x000f280000002700 */
[----:B------:R-:W-:-:S04]  /*12060*/  @UP1 UIMAD.WIDE.U32 UR10, UR27, UR4, URZ ;  /* 0x000000041b0a12a5 */ /* 0x000fc8000f8e003f */
[----:B------:R-:W-:-:S03]  /*12070*/  @UP1 UIMAD UR8, UR27, UR5, UR11 ;  /* 0x000000051b0812a4 */ /* 0x000fc6000f8e020b */
[----:B------:R-:W-:Y:S02]  /*12080*/  ULDC.U8 UR11, c[0x0][0x328] ;  /* 0x0000ca00000b7ab9 */ /* 0x000fe40000000000 */
[----:B------:R-:W-:Y:S02]  /*12090*/  UISETP.NE.AND UP2, UPT, UR11, URZ, UPT ;  /* 0x0000003f0b00728c */ /* 0x000fe4000bf45270 */
[----:B------:R-:W-:Y:S02]  /*120a0*/  ULDC.64 UR4, c[0x0][0x1e0] ;  /* 0x0000780000047ab9 */ /* 0x000fe40000000a00 */
[----:B-1----:R-:W-:Y:S02]  /*120b0*/  @!UP1 USHF.R.S32.HI UR9, URZ, 0x1f, UR6 ;  /* 0x0000001f3f099899 */ /* 0x002fe40008011406 */
[----:B------:R-:W-:Y:S02]  /*120c0*/  UISETP.NE.OR UP0, UPT, UR27, -0x1, !UP2 ;  /* 0xffffffff1b00788c */ /* 0x000fe4000d705670 */
[----:B------:R-:W-:-:S02]  /*120d0*/  @!UP1 UIMAD UR9, UR9, UR4, URZ ;  /* 0x00000004090992a4 */ /* 0x000fc4000f8e023f */
[----:B------:R-:W-:Y:S02]  /*120e0*/  @!UP1 UIMAD.WIDE.U32 UR14, UR6, UR4, URZ ;  /* 0x00000004060e92a5 */ /* 0x000fe4000f8e003f */
[----:B------:R-:W-:Y:S02]  /*120f0*/  @!UP1 UIMAD UR12, UR6, UR5, UR9 ;  /* 0x00000005060c92a4 */ /* 0x000fe4000f8e0209 */
[----:B----4-:R-:W-:Y:S02]  /*12100*/  @UP2 UMOV UR11, UR7 ;  /* 0x00000007000b2c82 */ /* 0x010fe40008000000 */
[----:B------:R-:W-:Y:S02]  /*12110*/  ULDC UR9, c[0x0][0x214] ;  /* 0x0000850000097ab9 */ /* 0x000fe40000000800 */
[----:B------:R-:W-:Y:S02]  /*12120*/  @!UP0 UIMAD UR27, UR6, UR9, URZ ;  /* 0x00000009061b82a4 */ /* 0x000fe4000f8e023f */
[----:B------:R-:W-:-:S02]  /*12130*/  ULDC UR5, c[0x0][0x234] ;  /* 0x00008d0000057ab9 */ /* 0x000fc40000000800 */
[----:B------:R-:W-:Y:S02]  /*12140*/  @UP2 UIMAD UR5, UR11, UR5, UR27 ;  /* 0x000000050b0522a4 */ /* 0x000fe4000f8e021b */
[----:B------:R-:W-:Y:S02]  /*12150*/  ULDC UR4, c[0x0][0x1c0] ;  /* 0x0000700000047ab9 */ /* 0x000fe40000000800 */
[----:B------:R-:W-:Y:S02]  /*12160*/  @!UP2 UMOV UR11, UR7 ;  /* 0x00000007000bac82 */ /* 0x000fe40008000000 */
[----:B------:R-:W-:Y:S02]  /*12170*/  @!UP2 UIMAD UR4, UR6, UR4, UR11 ;  /* 0x000000040604a2a4 */ /* 0x000fe4000f8e020b */
[----:B------:R-:W-:Y:S02]  /*12180*/  @!UP1 UIADD3 UR8, UR15, UR12, URZ ;  /* 0x0000000c0f089290 */ /* 0x000fe4000fffe03f */
[----:B------:R-:W-:-:S02]  /*12190*/  @!UP2 UIMAD UR5, UR4, UR9, URZ ;  /* 0x000000090405a2a4 */ /* 0x000fc4000f8e023f */
[----:B------:R-:W-:Y:S01]  /*121a0*/  @!UP1 UMOV UR10, UR14 ;  /* 0x0000000e000a9c82 */ /* 0x000fe20008000000 */
[----:B--2---:R-:W1:Y:S04]  /*121b0*/  SHFL.BFLY PT, R9, R2, 0x2, 0x1f ;  /* 0x0c401f0002097f89 */ /* 0x004e6800000e0000 */
[----:B---3--:R-:W2:Y:S01]  /*121c0*/  SHFL.BFLY PT, R7, R4, 0x2, 0x1f ;  /* 0x0c401f0004077f89 */ /* 0x008ea200000e0000 */
[----:B-1----:R-:W-:Y:S02]  /*121d0*/  FADD.FTZ R9, R9, R2 ;  /* 0x0000000209097221 */ /* 0x002fe40000010000 */
[----:B--2---:R-:W-:-:S03]  /*121e0*/  FADD.FTZ R7, R7, R4 ;  /* 0x0000000407077221 */ /* 0x004fc60000010000 */
[----:B------:R-:W1:Y:S01]  /*121f0*/  SHFL.BFLY PT, R2, R9, 0x1, 0x1f ;  /* 0x0c201f0009027f89 */ /* 0x000e6200000e0000 */
[----:B------:R-:W-:-:S03]  /*12200*/  MOV R4, 0x3f800000 ;  /* 0x3f80000000047802 */ /* 0x000fc60000000f00 */
[----:B------:R-:W2:Y:S01]  /*12210*/  SHFL.BFLY PT, R0, R7, 0x1, 0x1f ;  /* 0x0c201f0007007f89 */ /* 0x000ea200000e0000 */
[----:B-1----:R-:W-:Y:S02]  /*12220*/  FADD.FTZ R2, R9, R2 ;  /* 0x0000000209027221 */ /* 0x002fe40000010000 */
[----:B--2---:R-:W-:-:S03]  /*12230*/  FADD.FTZ R0, R7, R0 ;  /* 0x0000000007007221 */ /* 0x004fc60000010000 */
[----:B------:R-:W-:Y:S02]  /*12240*/  FSETP.NE.FTZ.AND P4, PT, R2, RZ, PT ;  /* 0x000000ff0200720b */ /* 0x000fe40003f95000 */
[----:B------:R-:W-:-:S11]  /*12250*/  FSETP.NE.FTZ.AND P3, PT, R0, RZ, PT ;  /* 0x000000ff0000720b */ /* 0x000fd60003f75000 */
        /* <DEDUP_REMOVED lines=345> */
.L_x_800:
[----:B---34-:R-:W-:Y:S05]  /*137f0*/  BSYNC B0 ;  /* 0x0000000000007941 */ /* 0x018fea0003800000 */
.L_x_799:
        /* <DEDUP_REMOVED lines=40> */
.L_x_802:
[----:B------:R-:W-:Y:S05]  /*13a80*/  BSYNC B0 ;  /* 0x0000000000007941 */ /* 0x000fea0003800000 */
.L_x_801:
        /* <DEDUP_REMOVED lines=22> */
.L_x_804:
[----:B------:R-:W-:Y:S05]  /*13bf0*/  BSYNC B0 ;  /* 0x0000000000007941 */ /* 0x000fea0003800000 */
.L_x_803:
        /* <DEDUP_REMOVED lines=22> */
.L_x_806:
[----:B------:R-:W-:Y:S05]  /*13d60*/  BSYNC B0 ;  /* 0x0000000000007941 */ /* 0x000fea0003800000 */
.L_x_805:
        /* <DEDUP_REMOVED lines=22> */
.L_x_807:
        /* <DEDUP_REMOVED lines=11> */
.L_x_4913:


//--------------------- .text._ZN5flash24flash_fwd_splitkv_kernelI23Flash_fwd_kernel_traitsILi256ELi64ELi64ELi4ELb0ELb0EN7cutlass10bfloat16_tE19Flash_kernel_traitsILi256ELi64ELi64ELi4ES3_EELb1ELb0ELb0ELb0ELb0ELb0ELb0ELb1EEEvNS_16Flash_fwd_paramsE --------------------------
	.section	.text._ZN5flash24flash_fwd_splitkv_kernelI23Flash_fwd_kernel_traitsILi256ELi64ELi64ELi4ELb0ELb0EN7cutlass10bfloat16_tE19Flash_kernel_traitsILi256ELi64ELi64ELi4ES3_EELb1ELb0ELb0ELb0ELb0ELb0ELb0ELb1EEEvNS_16Flash_fwd_paramsE,"ax",@progbits
	.sectioninfo	@"SHI_REGISTERS=255"
	.align	128
        .global         _ZN5flash24flash_fwd_splitkv_kernelI23Flash_fwd_kernel_traitsILi256ELi64ELi64ELi4ELb0ELb0EN7cutlass10bfloat16_tE19Flash_kernel_traitsILi256ELi64ELi64ELi4ES3_EELb1ELb0ELb0ELb0ELb0ELb0ELb0ELb1EEEvNS_16Flash_fwd_paramsE
        .type           _ZN5flash24flash_fwd_splitkv_kernelI23Flash_fwd_kernel_traitsILi256ELi64ELi64ELi4ELb0ELb0EN7cutlass10bfloat16_tE19Flash_kernel_traitsILi256ELi64ELi64ELi4ES3_EELb1ELb0ELb0ELb0ELb0ELb0ELb0ELb1EEEvNS_16Flash_fwd_paramsE,@function
        .size           _ZN5flash24flash_fwd_splitkv_kernelI23Flash_fwd_kernel_traitsILi256ELi64ELi64ELi4ELb0ELb0EN7cutlass10bfloat16_tE19Flash_kernel_traitsILi256ELi64ELi64ELi4ES3_EELb1ELb0ELb0ELb0ELb0ELb0ELb0ELb1EEEvNS_16Flash_fwd_paramsE,(.L_x_4875 - _ZN5flash24flash_fwd_splitkv_kernelI23Flash_fwd_kernel_traitsILi256ELi64ELi64ELi4ELb0ELb0EN7cutlass10bfloat16_tE19Flash_kernel_traitsILi256ELi64ELi64ELi4ES3_EELb1ELb0ELb0ELb0ELb0ELb0ELb0ELb1EEEvNS_16Flash_fwd_paramsE)
        .other          _ZN5flash24flash_fwd_splitkv_kernelI23Flash_fwd_kernel_traitsILi256ELi64ELi64ELi4ELb0ELb0EN7cutlass10bfloat16_tE19Flash_kernel_traitsILi256ELi64ELi64ELi4ES3_EELb1ELb0ELb0ELb0ELb0ELb0ELb0ELb1EEEvNS_16Flash_fwd_paramsE,@"STO_CUDA_ENTRY STV_DEFAULT"
_ZN5flash24flash_fwd_splitkv_kernelI23Flash_fwd_kernel_traitsILi256ELi64ELi64ELi4ELb0ELb0EN7cutlass10bfloat16_tE19Flash_kernel_traitsILi256ELi64ELi64ELi4ES3_EELb1ELb0ELb0ELb0ELb0ELb0ELb0ELb1EEEvNS_16Flash_fwd_paramsE:
.text._ZN5flash24flash_fwd_splitkv_kernelI23Flash_fwd_kernel_traitsILi256ELi64ELi64ELi4ELb0ELb0EN7cutlass10bfloat16_tE19Flash_kernel_traitsILi256ELi64ELi64ELi4ES3_EELb1ELb0ELb0ELb0ELb0ELb0ELb0ELb1EEEvNS_16Flash_fwd_paramsE:
[----:B------:R-:W-:Y:S02]  /*0000*/  MOV R1, c[0x0][0x28] ;  /* 0x00000a0000017a02 */ /* 0x000fe40000000f00 */
[----:B------:R-:W1:Y:S01]  /*0010*/  S2R R243, SR_CTAID.X ;  /* 0x0000000000f37919 */ /* 0x000e620000002500 */
[----:B------:R-:W-:Y:S01]  /*0020*/  ULDC.64 UR4, c[0x0][0x40] ;  /* 0x0000100000047ab9 */ /* 0x000fe20000000a00 */
[----:B------:R-:W-:Y:S01]  /*0030*/  BSSY B4, `(.L_x_808) ;  /* 0x0000008000047945 */ /* 0x000fe20003800000 */
[----:B------:R-:W-:Y:S01]  /*0040*/  UIADD3 UR4, UP0, UR4, 0x160, URZ ;  /* 0x0000016004047890 */ /* 0x000fe2000ff1e03f */
[----:B------:R-:W2:Y:S01]  /*0050*/  S2R R242, SR_CTAID.Y ;  /* 0x0000000000f27919 */ /* 0x000ea20000002600 */
[----:B------:R-:W-:Y:S02]  /*0060*/  IADD3 R1, R1, -0x8, RZ ;  /* 0xfffffff801017810 */ /* 0x000fe40007ffe0ff */
[----:B------:R-:W-:Y:S01]  /*0070*/  MOV R240, 0xb0 ;  /* 0x000000b000f07802 */ /* 0x000fe20000000f00 */
[----:B------:R-:W3:Y:S01]  /*0080*/  S2R R241, SR_CTAID.Z ;  /* 0x0000000000f17919 */ /* 0x000ee20000002700 */
[----:B------:R-:W-:-:S07]  /*0090*/  UIADD3.X UR5, URZ, UR5, URZ, UP0, !UPT ;  /* 0x000000053f057290 */ /* 0x000fce00087fe43f */
[----:B-123--:R-:W-:Y:S05]  /*00a0*/  CALL.REL.NOINC `($_ZN5flash24flash_fwd_splitkv_kernelI23Flash_fwd_kernel_traitsILi256ELi64ELi64ELi4ELb0ELb0EN7cutlass10bfloat16_tE19Flash_kernel_traitsILi256ELi64ELi64ELi4ES3_EELb1ELb0ELb0ELb0ELb0ELb0ELb0ELb1EEEvNS_16Flash_fwd_paramsE$_ZN5flash30compute_attn_1rowblock_splitkvI23Flash_fwd_kernel_traitsILi256ELi64ELi64ELi4ELb0ELb0EN7cutlass10bfloat16_tE19Flash_kernel_traitsILi256ELi64ELi64ELi4ES3_EELb1ELb0ELb0ELb0ELb0ELb0ELb0ELb1ENS_16Flash_fwd_paramsEEEvRKT8_iiiii) ;  /* 0x0000002000007944 */ /* 0x00efea0003c00000 */
[----:B------:R-:W-:Y:S05]  /*00b0*/  BSYNC B4 ;  /* 0x0000000000047941 */ /* 0x000fea0003800000 */
.L_x_808:
[----:B------:R-:W-:Y:S05]  /*00c0*/  EXIT ;  /* 0x000000000000794d */ /* 0x000fea0003800000 */
        .type           $_ZN5flash24flash_fwd_splitkv_kernelI23Flash_fwd_kernel_traitsILi256ELi64ELi64ELi4ELb0ELb0EN7cutlass10bfloat16_tE19Flash_kernel_traitsILi256ELi64ELi64ELi4ES3_EELb1ELb0ELb0ELb0ELb0ELb0ELb0ELb1EEEvNS_16Flash_fwd_paramsE$_ZN5flash30compute_attn_1rowblock_splitkvI23Flash_fwd_kernel_traitsILi256ELi64ELi64ELi4ELb0ELb0EN7cutlass10bfloat16_tE19Flash_kernel_traitsILi256ELi64ELi64ELi4ES3_EELb1ELb0ELb0ELb0ELb0ELb0ELb0ELb1ENS_16Flash_fwd_paramsEEEvRKT8_iiiii,@function
        .size           $_ZN5flash24flash_fwd_splitkv_kernelI23Flash_fwd_kernel_traitsILi256ELi64ELi64ELi4ELb0ELb0EN7cutlass10bfloat16_tE19Flash_kernel_traitsILi256ELi64ELi64ELi4ES3_EELb1ELb0ELb0ELb0ELb0ELb0ELb0ELb1EEEvNS_16Flash_fwd_paramsE$_ZN5flash30compute_attn_1rowblock_splitkvI23Flash_fwd_kernel_traitsILi256ELi64ELi64ELi4ELb0ELb0EN7cutlass10bfloat16_tE19Flash_kernel_traitsILi256ELi64ELi64ELi4ES3_EELb1ELb0ELb0ELb0ELb0ELb0ELb0ELb1ENS_16Flash_fwd_paramsEEEvRKT8_iiiii,($__internal_14_$__cuda_sm70_shflsync_bfly_p - $_ZN5flash24flash_fwd_splitkv_kernelI23Flash_fwd_kernel_traitsILi256ELi64ELi64ELi4ELb0ELb0EN7cutlass10bfloat16_tE19Flash_kernel_traitsILi256ELi64ELi64ELi4ES3_EELb1ELb0ELb0ELb0ELb0ELb0ELb0ELb1EEEvNS_16Flash_fwd_paramsE$_ZN5flash30compute_attn_1rowblock_splitkvI23Flash_fwd_kernel_traitsILi256ELi64ELi64ELi4ELb0ELb0EN7cutlass10bfloat16_tE19Flash_kernel_traitsILi256ELi64ELi64ELi4ES3_EELb1ELb0ELb0ELb0ELb0ELb0ELb0ELb1ENS_16Flash_fwd_paramsEEEvRKT8_iiiii)
$_ZN5flash24flash_fwd_splitkv_kernelI23Flash_fwd_kernel_traitsILi256ELi64ELi64ELi4ELb0ELb0EN7cutlass10bfloat16_tE19Flash_kernel_traitsILi256ELi64ELi64ELi4ES3_EELb1ELb0ELb0ELb0ELb0ELb0ELb0ELb1EEEvNS_16Flash_fwd_paramsE$_ZN5flash30compute_attn_1rowblock_splitkvI23Flash_fwd_kernel_traitsILi256ELi64ELi64ELi4ELb0ELb0EN7cutlass10bfloat16_tE19Flash_kernel_traitsILi256ELi64ELi64ELi4ES3_EELb1ELb0ELb0ELb0ELb0ELb0ELb0ELb1ENS_16Flash_fwd_paramsEEEvRKT8_iiiii:
[----:B------:R-:W-:Y:S01]  /*00d0*/  IMAD.U32 R20, RZ, RZ, UR4 ;  /* 0x00000004ff147e24 */ /* 0x000fe2000f8e00ff */
[----:B------:R-:W-:Y:S01]  /*00e0*/  ULDC.64 UR6, c[0x0][0x118] ;  /* 0x0000460000067ab9 */ /* 0x000fe20000000a00 */
[----:B------:R-:W-:-:S05]  /*00f0*/  IMAD.U32 R21, RZ, RZ, UR5 ;  /* 0x00000005ff157e24 */ /* 0x000fca000f8e00ff */
[----:B------:R-:W2:Y:S04]  /*0100*/  LD.E.64 R2, [R20.64+0xe0] ;  /* 0x0000e00614027980 */ /* 0x000ea8000c101b00 */
[----:B------:R-:W3:Y:S01]  /*0110*/  LD.E.64 R4, [R20.64+0xe8] ;  /* 0x0000e80614047980 */ /* 0x000ee2000c101b00 */
[----:B------:R-:W-:Y:S02]  /*0120*/  MOV R246, 0xffffffff ;  /* 0xffffffff00f67802 */ /* 0x000fe40000000f00 */
[----:B--2---:R-:W-:-:S04]  /*0130*/  ISETP.NE.U32.AND P1, PT, R2, RZ, PT ;  /* 0x000000ff0200720c */ /* 0x004fc80003f25070 */
[----:B------:R-:W-:Y:S01]  /*0140*/  ISETP.NE.AND.EX P1, PT, R3, RZ, PT, P1 ;  /* 0x000000ff0300720c */ /* 0x000fe20003f25310 */
[----:B------:R-:W-:-:S12]  /*0150*/  IMAD.WIDE R2, R242, 0x4, R2 ;  /* 0x00000004f2027825 */ /* 0x000fd800078e0202 */
[----:B------:R1:W5:Y:S01]  /*0160*/  @P1 LD.E R246, [R2.64] ;  /* 0x0000000602f61980 */ /* 0x000362000c101900 */
[----:B---3--:R-:W-:Y:S01]  /*0170*/  ISETP.NE.U32.AND P0, PT, R4, RZ, PT ;  /* 0x000000ff0400720c */ /* 0x008fe20003f05070 */
[----:B------:R-:W-:Y:S01]  /*0180*/  BSSY B0, `(.L_x_809) ;  /* 0x0000009000007945 */ /* 0x000fe20003800000 */
[----:B------:R-:W-:Y:S02]  /*0190*/  IMAD.MOV.U32 R15, RZ, RZ, -0x1 ;  /* 0xffffffffff0f7424 */ /* 0x000fe400078e00ff */
[----:B------:R-:W-:Y:S01]  /*01a0*/  ISETP.NE.AND.EX P0, PT, R5, RZ, PT, P0 ;  /* 0x000000ff0500720c */ /* 0x000fe20003f05300 */
[----:B------:R-:W-:-:S12]  /*01b0*/  IMAD.WIDE R4, R242, 0x4, R4 ;  /* 0x00000004f2047825 */ /* 0x000fd800078e0204 */
[----:B------:R-:W-:Y:S05]  /*01c0*/  @!P0 BRA `(.L_x_810) ;  /* 0x0000004000008947 */ /* 0x000fea0003800000 */
[----:B------:R-:W2:Y:S02]  /*01d0*/  LD.E.U8 R0, [R20.64+0x1b2] ;  /* 0x0001b20614007980 */ /* 0x000ea4000c101100 */
[----:B--2---:R-:W-:-:S13]  /*01e0*/  ISETP.NE.AND P2, PT, R0, RZ, PT ;  /* 0x000000ff0000720c */ /* 0x004fda0003f45270 */
[----:B------:R-:W-:Y:S05]  /*01f0*/  @!P2 BRA `(.L_x_810) ;  /* 0x000000100000a947 */ /* 0x000fea0003800000 */
[----:B------:R2:W5:Y:S02]  /*0200*/  LD.E R15, [R4.64] ;  /* 0x00000006040f7980 */ /* 0x000564000c101900 */
.L_x_810:
[----:B------:R-:W-:Y:S05]  /*0210*/  BSYNC B0 ;  /* 0x0000000000007941 */ /* 0x000fea0003800000 */
.L_x_809:
[----:B------:R-:W3:Y:S04]  /*0220*/  LD.E.64 R12, [R20.64+0xf0] ;  /* 0x0000f006140c7980 */ /* 0x000ee8000c101b00 */
[----:B-1----:R-:W4:Y:S01]  /*0230*/  @P1 LD.E R3, [R2.64+0x4] ;  /* 0x0000040602031980 */ /* 0x002f22000c101900 */
[----:B------:R-:W-:Y:S01]  /*0240*/  IMAD.MOV.U32 R14, RZ, RZ, RZ ;  /* 0x000000ffff0e7224 */ /* 0x000fe200078e00ff */
[----:B---3--:R-:W-:-:S04]  /*0250*/  ISETP.NE.U32.AND P4, PT, R12, RZ, PT ;  /* 0x000000ff0c00720c */ /* 0x008fc80003f85070 */
[----:B------:R-:W-:Y:S01]  /*0260*/  ISETP.NE.AND.EX P4, PT, R13, RZ, PT, P4 ;  /* 0x000000ff0d00720c */ /* 0x000fe20003f85340 */
[----:B------:R-:W-:Y:S01]  /*0270*/  IMAD.WIDE R12, R242, 0x4, R12 ;  /* 0x00000004f20c7825 */ /* 0x000fe200078e020c */
[----:B----45:R-:W-:-:S06]  /*0280*/  @P1 IADD3 R244, -R246, R3, RZ ;  /* 0x00000003f6f41210 */ /* 0x030fcc0007ffe1ff */
[----:B------:R1:W5:Y:S05]  /*0290*/  @!P1 LD.E R244, [R20.64+0xb4] ;  /* 0x0000b40614f49980 */ /* 0x00036a000c101900 */
[----:B------:R1:W5:Y:S01]  /*02a0*/  @P4 LD.E R14, [R12.64] ;  /* 0x000000060c0e4980 */ /* 0x000362000c101900 */
[----:B------:R-:W-:Y:S01]  /*02b0*/  BSSY B0, `(.L_x_811) ;  /* 0x0000009000007945 */ /* 0x000fe20003800000 */
[----:B------:R-:W-:Y:S05]  /*02c0*/  @!P0 BRA `(.L_x_812) ;  /* 0x0000006000008947 */ /* 0x000fea0003800000 */
[----:B------:R-:W3:Y:S02]  /*02d0*/  LD.E.U8 R0, [R20.64+0x1b2] ;  /* 0x0001b20614007980 */ /* 0x000ee4000c101100 */
[----:B---3--:R-:W-:-:S13]  /*02e0*/  ISETP.NE.AND P0, PT, R0, RZ, PT ;  /* 0x000000ff0000720c */ /* 0x008fda0003f05270 */
[----:B------:R-:W3:Y:S02]  /*02f0*/  @P0 LD.E R0, [R4.64+0x4] ;  /* 0x0000040604000980 */ /* 0x000ee4000c101900 */
[----:B---3--:R-:W-:-:S06]  /*0300*/  @P0 IADD3 R3, R0, -R15, RZ ;  /* 0x8000000f00030210 */ /* 0x008fcc0007ffe0ff */
[----:B------:R3:W5:Y:S01]  /*0310*/  @!P0 LD.E R3, [R4.64] ;  /* 0x0000000604038980 */ /* 0x000762000c101900 */
[----:B------:R-:W-:Y:S05]  /*0320*/  BRA `(.L_x_813) ;  /* 0x0000001000007947 */ /* 0x000fea0003800000 */
.L_x_812:
[----:B------:R3:W5:Y:S02]  /*0330*/  LD.E R3, [R20.64+0xb8] ;  /* 0x0000b80614037980 */ /* 0x000764000c101900 */
.L_x_813:
[----:B------:R-:W-:Y:S05]  /*0340*/  BSYNC B0 ;  /* 0x0000000000007941 */ /* 0x000fea0003800000 */
.L_x_811:
[----:B--23--:R-:W2:Y:S01]  /*0350*/  LD.E.64 R4, [R20.64+0xf8] ;  /* 0x0000f80614047980 */ /* 0x00cea2000c101b00 */
[----:B------:R-:W-:Y:S01]  /*0360*/  BSSY B1, `(.L_x_814) ;  /* 0x0000012000017945 */ /* 0x000fe20003800000 */
[----:B-----5:R-:W-:Y:S01]  /*0370*/  IMAD.IADD R78, R3, 0x1, -R14 ;  /* 0x00000001034e7824 */ /* 0x020fe200078e0a0e */
[----:B--2---:R-:W-:-:S04]  /*0380*/  ISETP.NE.U32.AND P0, PT, R4, RZ, PT ;  /* 0x000000ff0400720c */ /* 0x004fc80003f05070 */
[----:B------:R-:W-:-:S13]  /*0390*/  ISETP.NE.AND.EX P0, PT, R5, RZ, PT, P0 ;  /* 0x000000ff0500720c */ /* 0x000fda0003f05300 */
[----:B------:R-:W-:Y:S05]  /*03a0*/  @!P0 BRA `(.L_x_815) ;  /* 0x0000004000008947 */ /* 0x000fea0003800000 */
[----:B------:R-:W-:-:S05]  /*03b0*/  IMAD.WIDE R4, R242, 0x4, R4 ;  /* 0x00000004f2047825 */ /* 0x000fca00078e0204 */
[----:B------:R-:W2:Y:S02]  /*03c0*/  LD.E R59, [R4.64] ;  /* 0x00000006043b7980 */ /* 0x000ea4000c101900 */
[----:B--2---:R-:W-:Y:S01]  /*03d0*/  IADD3 R59, R59, -R14, RZ ;  /* 0x8000000e3b3b7210 */ /* 0x004fe20007ffe0ff */
[----:B------:R-:W-:Y:S05]  /*03e0*/  BRA `(.L_x_816) ;  /* 0x0000009000007947 */ /* 0x000fea0003800000 */
.L_x_815:
[----:B------:R-:W2:Y:S01]  /*03f0*/  LD.E.64 R2, [R20.64+0x108] ;  /* 0x0001080614027980 */ /* 0x000ea2000c101b00 */
[----:B------:R-:W-:Y:S01]  /*0400*/  BSSY B0, `(.L_x_817) ;  /* 0x0000006000007945 */ /* 0x000fe20003800000 */
[----:B------:R-:W-:Y:S01]  /*0410*/  IMAD.MOV.U32 R59, RZ, RZ, RZ ;  /* 0x000000ffff3b7224 */ /* 0x000fe200078e00ff */
[----:B--2---:R-:W-:-:S04]  /*0420*/  ISETP.NE.U32.AND P0, PT, R2, RZ, PT ;  /* 0x000000ff0200720c */ /* 0x004fc80003f05070 */
[----:B------:R-:W-:-:S13]  /*0430*/  ISETP.NE.AND.EX P0, PT, R3, RZ, PT, P0 ;  /* 0x000000ff0300720c */ /* 0x000fda0003f05300 */
[----:B------:R-:W-:Y:S05]  /*0440*/  @!P0 BRA `(.L_x_818) ;  /* 0x0000001000008947 */ /* 0x000fea0003800000 */
[----:B------:R2:W5:Y:S02]  /*0450*/  LD.E R59, [R20.64+0xbc] ;  /* 0x0000bc06143b7980 */ /* 0x000564000c101900 */
.L_x_818:
[----:B------:R-:W-:Y:S05]  /*0460*/  BSYNC B0 ;  /* 0x0000000000007941 */ /* 0x000fea0003800000 */
.L_x_817:
[----:B-----5:R-:W-:Y:S02]  /*0470*/  IADD3 R59, R78, R59, RZ ;  /* 0x0000003b4e3b7210 */ /* 0x020fe40007ffe0ff */
.L_x_816:
[----:B------:R-:W-:Y:S05]  /*0480*/  BSYNC B1 ;  /* 0x0000000000017941 */ /* 0x000fea0003800000 */
.L_x_814:
[----:B------:R-:W-:Y:S01]  /*0490*/  IMAD.SHL.U32 R57, R243, 0x40, RZ ;  /* 0x00000040f3397824 */ /* 0x000fe200078e00ff */
[----:B------:R-:W-:Y:S01]  /*04a0*/  MOV R2, R240 ;  /* 0x000000f000027202 */ /* 0x000fe20000000f00 */
[----:B------:R-:W-:-:S03]  /*04b0*/  IMAD.MOV.U32 R3, RZ, RZ, 0x0 ;  /* 0x00000000ff037424 */ /* 0x000fc600078e00ff */
[----:B------:R-:W-:-:S13]  /*04c0*/  ISETP.GT.AND P0, PT, R244, R57, PT ;  /* 0x00000039f400720c */ /* 0x000fda0003f04270 */
[----:B------:R-:W-:Y:S05]  /*04d0*/  @!P0 RET.REL.NODEC R2 `(_ZN5flash24flash_fwd_splitkv_kernelI23Flash_fwd_kernel_traitsILi256ELi64ELi64ELi4ELb0ELb0EN7cutlass10bfloat16_tE19Flash_kernel_traitsILi256ELi64ELi64ELi4ES3_EELb1ELb0ELb0ELb0ELb0ELb0ELb0ELb1EEEvNS_16Flash_fwd_paramsE) ;  /* 0xfffffb2002008950 */ /* 0x000fea0003c3ffff */
[----:B------:R-:W3:Y:S04]  /*04e0*/  LD.E R7, [R20.64+0xb8] ;  /* 0x0000b80614077980 */ /* 0x000ee8000c101900 */
[----:B------:R-:W4:Y:S01]  /*04f0*/  LD.E R0, [R20.64+0x188] ;  /* 0x0001880614007980 */ /* 0x000f22000c101900 */
[----:B------:R-:W-:Y:S02]  /*0500*/  IADD3 R3, -R244, 0x7f, R57 ;  /* 0x0000007ff4037810 */ /* 0x000fe40007ffe139 */
[----:B------:R-:W-:Y:S01]  /*0510*/  IADD3 R5, R59, 0x3f, RZ ;  /* 0x0000003f3b057810 */ /* 0x000fe20007ffe0ff */
[----:B------:R-:W1:Y:S03]  /*0520*/  S2R R75, SR_TID.X ;  /* 0x00000000004b7919 */ /* 0x000e660000002100 */
[----:B------:R-:W-:-:S04]  /*0530*/  SHF.R.S32.HI R2, RZ, 0x1f, R5 ;  /* 0x0000001fff027819 */ /* 0x000fc80000011405 */
[----:B------:R-:W-:-:S04]  /*0540*/  LEA.HI R2, R2, R5, RZ, 0x6 ;  /* 0x0000000502027211 */ /* 0x000fc800078f30ff */
[----:B------:R-:W-:Y:S02]  /*0550*/  SHF.R.S32.HI R2, RZ, 0x6, R2 ;  /* 0x00000006ff027819 */ /* 0x000fe40000011402 */
[----:B---3--:R-:W-:Y:S02]  /*0560*/  IADD3 R7, R7, 0x3f, RZ ;  /* 0x0000003f07077810 */ /* 0x008fe40007ffe0ff */
[----:B----4-:R-:W-:Y:S02]  /*0570*/  IADD3 R3, R0, R3, R59 ;  /* 0x0000000300037210 */ /* 0x010fe40007ffe03b */
[----:B------:R-:W-:Y:S02]  /*0580*/  SHF.R.S32.HI R4, RZ, 0x1f, R7 ;  /* 0x0000001fff047819 */ /* 0x000fe40000011407 */
[----:B------:R-:W-:Y:S02]  /*0590*/  SHF.R.S32.HI R0, RZ, 0x1f, R3 ;  /* 0x0000001fff007819 */ /* 0x000fe40000011403 */
[----:B------:R-:W-:-:S02]  /*05a0*/  LEA.HI R4, R4, R7, RZ, 0x6 ;  /* 0x0000000704047211 */ /* 0x000fc400078f30ff */
[----:B------:R-:W-:Y:S02]  /*05b0*/  LEA.HI R0, R0, R3, RZ, 0x6 ;  /* 0x0000000300007211 */ /* 0x000fe400078f30ff */
[----:B------:R-:W-:Y:S02]  /*05c0*/  SHF.R.S32.HI R3, RZ, 0x6, R4 ;  /* 0x00000006ff037819 */ /* 0x000fe40000011404 */
[----:B------:R-:W-:Y:S02]  /*05d0*/  SHF.R.S32.HI R0, RZ, 0x6, R0 ;  /* 0x00000006ff007819 */ /* 0x000fe40000011400 */
[----:B------:R-:W-:-:S04]  /*05e0*/  IMNMX R3, R3, R2, PT ;  /* 0x0000000203037217 */ /* 0x000fc80003800200 */
[----:B------:R-:W-:-:S04]  /*05f0*/  IMNMX R165, R3, R0, PT ;  /* 0x0000000003a57217 */ /* 0x000fc80003800200 */
[----:B------:R-:W-:-:S13]  /*0600*/  ISETP.GT.AND P0, PT, R165, RZ, PT ;  /* 0x000000ffa500720c */ /* 0x000fda0003f04270 */
[----:B------:R-:W-:Y:S05]  /*0610*/  @P0 BRA `(.L_x_819) ;  /* 0x0000098000000947 */ /* 0x000fea0003800000 */
[----:B-1----:R-:W-:Y:S01]  /*0620*/  ISETP.NE.AND P0, PT, R246, -0x1, PT ;  /* 0xfffffffff600780c */ /* 0x002fe20003f05270 */
[----:B------:R-:W3:Y:S04]  /*0630*/  LD.E.64 R4, [R20.64+0x88] ;  /* 0x0000880614047980 */ /* 0x000ee8000c101b00 */
[----:B------:R1:W4:Y:S04]  /*0640*/  LD.E.64 R16, [R20.64+0x90] ;  /* 0x0000900614107980 */ /* 0x000328000c101b00 */
[----:B--2---:R1:W2:Y:S04]  /*0650*/  LD.E R12, [R20.64+0x60] ;  /* 0x00006006140c7980 */ /* 0x0042a8000c101900 */
[----:B------:R-:W2:Y:S04]  /*0660*/  @!P0 LD.E.64 R22, [R20.64+0x80] ;  /* 0x0000800614168980 */ /* 0x000ea8000c101b00 */
[----:B------:R1:W4:Y:S01]  /*0670*/  LD.E R8, [R20.64+0xb4] ;  /* 0x0000b40614087980 */ /* 0x000322000c101900 */
[----:B------:R-:W-:-:S03]  /*0680*/  SHF.R.S32.HI R10, RZ, 0x1f, R75 ;  /* 0x0000001fff0a7819 */ /* 0x000fc6000001144b */
[----:B------:R1:W5:Y:S01]  /*0690*/  LD.E R0, [R20.64+0xc0] ;  /* 0x0000c00614007980 */ /* 0x000362000c101900 */
[----:B------:R-:W-:-:S03]  /*06a0*/  LEA.HI R9, R10, R75, RZ, 0x3 ;  /* 0x0000004b0a097211 */ /* 0x000fc600078f18ff */
[----:B------:R1:W5:Y:S01]  /*06b0*/  LD.E.64 R2, [R20.64+0x70] ;  /* 0x0000700614027980 */ /* 0x000362000c101b00 */
[----:B------:R-:W-:Y:S02]  /*06c0*/  LOP3.LUT R10, R9, 0xfffffff8, RZ, 0xc0, !PT ;  /* 0xfffffff8090a7812 */ /* 0x000fe400078ec0ff */
[----:B------:R-:W-:Y:S01]  /*06d0*/  @!P0 SHF.R.S32.HI R14, RZ, 0x1f, R242 ;  /* 0x0000001fff0e8819 */ /* 0x000fe200000114f2 */
[----:B------:R1:W5:Y:S02]  /*06e0*/  LD.E.64 R6, [R20.64+0xa0] ;  /* 0x0000a00614067980 */ /* 0x000364000c101b00 */
[----:B------:R-:W-:-:S04]  /*06f0*/  IMAD.IADD R75, R75, 0x1, -R10 ;  /* 0x000000014b4b7824 */ /* 0x000fc800078e0a0a */
[----:B------:R-:W-:Y:S01]  /*0700*/  IMAD.SHL.U32 R10, R75, 0x8, RZ ;  /* 0x000000084b0a7824 */ /* 0x000fe200078e00ff */
[----:B------:R-:W-:Y:S01]  /*0710*/  SHF.R.S32.HI R9, RZ, 0x3, R9 ;  /* 0x00000003ff097819 */ /* 0x000fe20000011409 */
[----:B------:R-:W-:Y:S01]  /*0720*/  IMAD.IADD R244, R244, 0x1, -R57 ;  /* 0x00000001f4f47824 */ /* 0x000fe200078e0a39 */
[----:B------:R-:W-:Y:S02]  /*0730*/  BSSY B0, `(.L_x_820) ;  /* 0x000002c000007945 */ /* 0x000fe40003800000 */
[C---:B------:R-:W-:Y:S02]  /*0740*/  IADD3 R27, R10.reuse, 0x40, RZ ;  /* 0x000000400a1b7810 */ /* 0x040fe40007ffe0ff */
[----:B------:R-:W-:Y:S01]  /*0750*/  IADD3 R25, R10, 0x80, RZ ;  /* 0x000000800a197810 */ /* 0x000fe20007ffe0ff */
[-C--:B---3--:R-:W-:Y:S02]  /*0760*/  @P0 IMAD R15, R5, R246.reuse, RZ ;  /* 0x000000f6050f0224 */ /* 0x088fe400078e02ff */
[----:B------:R-:W-:-:S04]  /*0770*/  @P0 IMAD.WIDE.U32 R18, R4, R246, RZ ;  /* 0x000000f604120225 */ /* 0x000fc800078e00ff */
[-C--:B--2---:R-:W-:Y:S02]  /*0780*/  @!P0 IMAD R11, R23, R242.reuse, RZ ;  /* 0x000000f2170b8224 */ /* 0x084fe400078e02ff */
[----:B-1----:R-:W-:-:S04]  /*0790*/  @!P0 IMAD.WIDE.U32 R20, R22, R242, RZ ;  /* 0x000000f216148225 */ /* 0x002fc800078e00ff */
[----:B------:R-:W-:Y:S01]  /*07a0*/  @!P0 IMAD R14, R22, R14, R11 ;  /* 0x0000000e160e8224 */ /* 0x000fe200078e020b */
[--C-:B------:R-:W-:Y:S02]  /*07b0*/  SHF.R.S32.HI R11, RZ, 0x1f, R10.reuse ;  /* 0x0000001fff0b7819 */ /* 0x100fe4000001140a */
[----:B------:R-:W-:Y:S01]  /*07c0*/  @P0 IADD3 R15, R19, R15, RZ ;  /* 0x0000000f130f0210 */ /* 0x000fe20007ffe0ff */
[----:B------:R-:W-:Y:S01]  /*07d0*/  IMAD R13, R5, R57, RZ ;  /* 0x00000039050d7224 */ /* 0x000fe200078e02ff */
[----:B------:R-:W-:Y:S01]  /*07e0*/  SHF.R.S32.HI R19, RZ, 0x1f, R57 ;  /* 0x0000001fff137819 */ /* 0x000fe20000011439 */
[----:B------:R-:W-:-:S04]  /*07f0*/  IMAD.WIDE.U32 R22, R57, R4, R10 ;  /* 0x0000000439167225 */ /* 0x000fc800078e000a */
[----:B------:R-:W-:Y:S01]  /*0800*/  @!P0 IMAD.MOV.U32 R18, RZ, RZ, R20 ;  /* 0x000000ffff128224 */ /* 0x000fe200078e0014 */
[----:B------:R-:W-:Y:S01]  /*0810*/  @!P0 IADD3 R15, R21, R14, RZ ;  /* 0x0000000e150f8210 */ /* 0x000fe20007ffe0ff */
[----:B------:R-:W-:-:S03]  /*0820*/  IMAD R20, R4, R19, R13 ;  /* 0x0000001304147224 */ /* 0x000fc600078e020d */
[----:B------:R-:W-:-:S04]  /*0830*/  IADD3 R18, P0, R18, R22, RZ ;  /* 0x0000001612127210 */ /* 0x000fc80007f1e0ff */
[----:B------:R-:W-:Y:S02]  /*0840*/  IADD3.X R19, R15, R23, R20, P0, !PT ;  /* 0x000000170f137210 */ /* 0x000fe400007fe414 */
[----:B------:R-:W-:Y:S01]  /*0850*/  ISETP.GE.AND P0, PT, R9, R244, PT ;  /* 0x000000f40900720c */ /* 0x000fe20003f06270 */
[----:B----4-:R-:W-:Y:S01]  /*0860*/  IMAD R31, R17, R241, RZ ;  /* 0x000000f1111f7224 */ /* 0x010fe200078e02ff */
[--C-:B------:R-:W-:Y:S01]  /*0870*/  SHF.R.S32.HI R14, RZ, 0x1f, R241.reuse ;  /* 0x0000001fff0e7819 */ /* 0x100fe200000114f1 */
[----:B------:R-:W-:Y:S02]  /*0880*/  IMAD R242, R242, R12, R241 ;  /* 0x0000000cf2f27224 */ /* 0x000fe400078e02f1 */
[----:B------:R-:W-:-:S04]  /*0890*/  IMAD.WIDE.U32 R12, R241, R16, R18 ;  /* 0x00000010f10c7225 */ /* 0x000fc800078e0012 */
[----:B------:R-:W-:Y:S01]  /*08a0*/  IMAD R31, R16, R14, R31 ;  /* 0x0000000e101f7224 */ /* 0x000fe200078e021f */
[----:B------:R-:W-:Y:S01]  /*08b0*/  SHF.R.S32.HI R15, RZ, 0x1f, R9 ;  /* 0x0000001fff0f7819 */ /* 0x000fe20000011409 */
[----:B------:R-:W-:Y:S01]  /*08c0*/  IMAD R8, R8, R242, R57 ;  /* 0x000000f208087224 */ /* 0x000fe200078e0239 */
[----:B------:R-:W-:Y:S02]  /*08d0*/  IADD3 R23, R10, 0xc0, RZ ;  /* 0x000000c00a177810 */ /* 0x000fe40007ffe0ff */
[----:B------:R-:W-:Y:S01]  /*08e0*/  IADD3 R31, R13, R31, RZ ;  /* 0x0000001f0d1f7210 */ /* 0x000fe20007ffe0ff */
[----:B------:R-:W-:Y:S05]  /*08f0*/  @P0 BRA `(.L_x_821) ;  /* 0x000000f000000947 */ /* 0x000fea0003800000 */
[----:B------:R-:W-:Y:S01]  /*0900*/  IMAD R14, R5, R9, RZ ;  /* 0x00000009050e7224 */ /* 0x000fe200078e02ff */
[-C--:B-----5:R-:W-:Y:S01]  /*0910*/  ISETP.GE.AND P4, PT, R10, R0.reuse, PT ;  /* 0x000000000a00720c */ /* 0x0a0fe20003f86270 */
[----:B------:R-:W-:Y:S01]  /*0920*/  IMAD.MOV.U32 R30, RZ, RZ, R12 ;  /* 0x000000ffff1e7224 */ /* 0x000fe200078e000c */
[-C--:B------:R-:W-:Y:S01]  /*0930*/  ISETP.GE.AND P3, PT, R27, R0.reuse, PT ;  /* 0x000000001b00720c */ /* 0x080fe20003f66270 */
[C---:B------:R-:W-:Y:S01]  /*0940*/  IMAD R14, R4.reuse, R15, R14 ;  /* 0x0000000f040e7224 */ /* 0x040fe200078e020e */
[-C--:B------:R-:W-:Y:S01]  /*0950*/  ISETP.GE.AND P2, PT, R25, R0.reuse, PT ;  /* 0x000000001900720c */ /* 0x080fe20003f46270 */
[----:B------:R-:W-:Y:S01]  /*0960*/  IMAD.WIDE.U32 R16, R4, R9, R30 ;  /* 0x0000000904107225 */ /* 0x000fe200078e001e */
[----:B------:R-:W-:-:S03]  /*0970*/  ISETP.GE.AND P1, PT, R23, R0, PT ;  /* 0x000000001700720c */ /* 0x000fc60003f26270 */
[----:B------:R-:W-:Y:S01]  /*0980*/  IMAD.IADD R17, R17, 0x1, R14 ;  /* 0x0000000111117824 */ /* 0x000fe200078e020e */
[----:B------:R-:W-:-:S04]  /*0990*/  LEA R18, P0, R16, R2, 0x1 ;  /* 0x0000000210127211 */ /* 0x000fc800078008ff */
[----:B------:R-:W-:-:S05]  /*09a0*/  LEA.HI.X R19, R16, R3, R17, 0x1, P0 ;  /* 0x0000000310137211 */ /* 0x000fca00000f0c11 */
[----:B------:R1:W-:Y:S04]  /*09b0*/  @!P4 ST.E.128 [R18.64], RZ ;  /* 0x000000ff1200c985 */ /* 0x0003e8000c101d06 */
[----:B------:R1:W-:Y:S04]  /*09c0*/  @!P3 ST.E.128 [R18.64+0x80], RZ ;  /* 0x000080ff1200b985 */ /* 0x0003e8000c101d06 */
[----:B------:R1:W-:Y:S04]  /*09d0*/  @!P2 ST.E.128 [R18.64+0x100], RZ ;  /* 0x000100ff1200a985 */ /* 0x0003e8000c101d06 */
[----:B------:R1:W-:Y:S02]  /*09e0*/  @!P1 ST.E.128 [R18.64+0x180], RZ ;  /* 0x000180ff12009985 */ /* 0x0003e4000c101d06 */
.L_x_821:
[----:B------:R-:W-:Y:S05]  /*09f0*/  BSYNC B0 ;  /* 0x0000000000007941 */ /* 0x000fea0003800000 */
.L_x_820:
[----:B------:R-:W-:Y:S01]  /*0a00*/  IADD3 R21, R9, 0x10, RZ ;  /* 0x0000001009157810 */ /* 0x000fe20007ffe0ff */
[----:B------:R-:W-:Y:S03]  /*0a10*/  BSSY B0, `(.L_x_822) ;  /* 0x0000015000007945 */ /* 0x000fe60003800000 */
[----:B------:R-:W-:-:S13]  /*0a20*/  ISETP.GE.AND P0, PT, R21, R244, PT ;  /* 0x000000f41500720c */ /* 0x000fda0003f06270 */
[----:B------:R-:W-:Y:S05]  /*0a30*/  @P0 BRA `(.L_x_823) ;  /* 0x0000012000000947 */ /* 0x000fea0003800000 */
[----:B-1----:R-:W-:Y:S01]  /*0a40*/  IADD3 R19, P0, R9, 0x10, RZ ;  /* 0x0000001009137810 */ /* 0x002fe20007f1e0ff */
[----:B------:R-:W-:Y:S01]  /*0a50*/  IMAD.MOV.U32 R28, RZ, RZ, R12 ;  /* 0x000000ffff1c7224 */ /* 0x000fe200078e000c */
[-C--:B-----5:R-:W-:Y:S01]  /*0a60*/  ISETP.GE.AND P3, PT, R10, R0.reuse, PT ;  /* 0x000000000a00720c */ /* 0x0a0fe20003f66270 */
[----:B------:R-:W-:Y:S01]  /*0a70*/  IMAD.MOV.U32 R29, RZ, RZ, R31 ;  /* 0x000000ffff1d7224 */ /* 0x000fe200078e001f */
[-C--:B------:R-:W-:Y:S01]  /*0a80*/  ISETP.GE.AND P2, PT, R27, R0.reuse, PT ;  /* 0x000000001b00720c */ /* 0x080fe20003f46270 */
[----:B------:R-:W-:Y:S01]  /*0a90*/  IMAD.X R17, RZ, RZ, R15, P0 ;  /* 0x000000ffff117224 */ /* 0x000fe200000e060f */
[-C--:B------:R-:W-:Y:S01]  /*0aa0*/  ISETP.GE.AND P1, PT, R25, R0.reuse, PT ;  /* 0x000000001900720c */ /* 0x080fe20003f26270 */
[----:B------:R-:W-:Y:S01]  /*0ab0*/  IMAD.WIDE.U32 R28, R4, R19, R28 ;  /* 0x00000013041c7225 */ /* 0x000fe200078e001c */
[----:B------:R-:W-:-:S03]  /*0ac0*/  ISETP.GE.AND P0, PT, R23, R0, PT ;  /* 0x000000001700720c */ /* 0x000fc60003f06270 */
[----:B------:R-:W-:Y:S01]  /*0ad0*/  IMAD R17, R17, R4, RZ ;  /* 0x0000000411117224 */ /* 0x000fe200078e02ff */
[----:B------:R-:W-:-:S03]  /*0ae0*/  LEA R16, P4, R28, R2, 0x1 ;  /* 0x000000021c107211 */ /* 0x000fc600078808ff */
[----:B------:R-:W-:-:S04]  /*0af0*/  IMAD R17, R5, R19, R17 ;  /* 0x0000001305117224 */ /* 0x000fc800078e0211 */
[----:B------:R-:W-:-:S05]  /*0b00*/  IMAD.IADD R17, R29, 0x1, R17 ;  /* 0x000000011d117824 */ /* 0x000fca00078e0211 */
[----:B------:R-:W-:-:S05]  /*0b10*/  LEA.HI.X R17, R28, R3, R17, 0x1, P4 ;  /* 0x000000031c117211 */ /* 0x000fca00020f0c11 */
[----:B------:R1:W-:Y:S04]  /*0b20*/  @!P3 ST.E.128 [R16.64], RZ ;  /* 0x000000ff1000b985 */ /* 0x0003e8000c101d06 */
[----:B------:R1:W-:Y:S04]  /*0b30*/  @!P2 ST.E.128 [R16.64+0x80], RZ ;  /* 0x000080ff1000a985 */ /* 0x0003e8000c101d06 */
[----:B------:R1:W-:Y:S04]  /*0b40*/  @!P1 ST.E.128 [R16.64+0x100], RZ ;  /* 0x000100ff10009985 */ /* 0x0003e8000c101d06 */
[----:B------:R1:W-:Y:S02]  /*0b50*/  @!P0 ST.E.128 [R16.64+0x180], RZ ;  /* 0x000180ff10008985 */ /* 0x0003e4000c101d06 */
.L_x_823:
[----:B------:R-:W-:Y:S05]  /*0b60*/  BSYNC B0 ;  /* 0x0000000000007941 */ /* 0x000fea0003800000 */
.L_x_822:
[----:B-1----:R-:W-:Y:S01]  /*0b70*/  IADD3 R19, R9, 0x20, RZ ;  /* 0x0000002009137810 */ /* 0x002fe20007ffe0ff */
[----:B------:R-:W-:Y:S03]  /*0b80*/  BSSY B0, `(.L_x_824) ;  /* 0x0000015000007945 */ /* 0x000fe60003800000 */
[----:B------:R-:W-:-:S13]  /*0b90*/  ISETP.GE.AND P0, PT, R19, R244, PT ;  /* 0x000000f41300720c */ /* 0x000fda0003f06270 */
[----:B------:R-:W-:Y:S05]  /*0ba0*/  @P0 BRA `(.L_x_825) ;  /* 0x0000012000000947 */ /* 0x000fea0003800000 */
[----:B------:R-:W-:Y:S01]  /*0bb0*/  IADD3 R29, P0, R9, 0x20, RZ ;  /* 0x00000020091d7810 */ /* 0x000fe20007f1e0ff */
        /* <DEDUP_REMOVED lines=17> */
.L_x_825:
[----:B------:R-:W-:Y:S05]  /*0cd0*/  BSYNC B0 ;  /* 0x0000000000007941 */ /* 0x000fea0003800000 */
.L_x_824:
        /* <DEDUP_REMOVED lines=22> */
.L_x_827:
[----:B------:R-:W-:Y:S05]  /*0e40*/  BSYNC B0 ;  /* 0x0000000000007941 */ /* 0x000fea0003800000 */
.L_x_826:
[----:B------:R-:W-:Y:S01]  /*0e50*/  ISETP.NE.AND P4, PT, R75, RZ, PT ;  /* 0x000000ff4b00720c */ /* 0x000fe20003f85270 */
[----:B------:R-:W-:-:S03]  /*0e60*/  IMAD.MOV.U32 R241, RZ, RZ, 0x0 ;  /* 0x00000000fff17424 */ /* 0x000fc600078e00ff */
[-C--:B------:R-:W-:Y:S02]  /*0e70*/  ISETP.GE.OR P3, PT, R9, R244.reuse, P4 ;  /* 0x000000f40900720c */ /* 0x080fe40002766670 */
[-C--:B------:R-:W-:Y:S02]  /*0e80*/  ISETP.GE.OR P2, PT, R21, R244.reuse, P4 ;  /* 0x000000f41500720c */ /* 0x080fe40002746670 */
[-C--:B------:R-:W-:Y:S02]  /*0e90*/  ISETP.GE.OR P1, PT, R19, R244.reuse, P4 ;  /* 0x000000f41300720c */ /* 0x080fe40002726670 */
[C---:B------:R-:W-:Y:S02]  /*0ea0*/  IADD3 R9, P0, R8.reuse, R9, RZ ;  /* 0x0000000908097210 */ /* 0x040fe40007f1e0ff */
[----:B------:R-:W-:Y:S02]  /*0eb0*/  ISETP.GE.OR P4, PT, R17, R244, P4 ;  /* 0x000000f41100720c */ /* 0x000fe40002786670 */
[----:B------:R-:W-:-:S02]  /*0ec0*/  LEA.HI.X.SX32 R8, R8, R15, 0x1, P0 ;  /* 0x0000000f08087211 */ /* 0x000fc400000f0eff */
[----:B-1---5:R-:W-:-:S04]  /*0ed0*/  LEA R2, P0, R9, R6, 0x2 ;  /* 0x0000000609027211 */ /* 0x022fc800078010ff */
[----:B------:R-:W-:Y:S01]  /*0ee0*/  LEA.HI.X R3, R9, R7, R8, 0x2, P0 ;  /* 0x0000000709037211 */ /* 0x000fe200000f1408 */
[----:B------:R-:W-:Y:S02]  /*0ef0*/  @!P3 IMAD.MOV.U32 R9, RZ, RZ, 0x7f800000 ;  /* 0x7f800000ff09b424 */ /* 0x000fe400078e00ff */
[----:B------:R-:W-:Y:S02]  /*0f00*/  @!P2 IMAD.MOV.U32 R7, RZ, RZ, 0x7f800000 ;  /* 0x7f800000ff07a424 */ /* 0x000fe400078e00ff */
[----:B------:R-:W-:Y:S01]  /*0f10*/  @!P1 IMAD.MOV.U32 R5, RZ, RZ, 0x7f800000 ;  /* 0x7f800000ff059424 */ /* 0x000fe200078e00ff */
[----:B------:R1:W-:Y:S04]  /*0f20*/  @!P3 ST.E [R2.64], R9 ;  /* 0x000000090200b985 */ /* 0x0003e8000c101906 */
[----:B------:R1:W-:Y:S04]  /*0f30*/  @!P2 ST.E [R2.64+0x40], R7 ;  /* 0x000040070200a985 */ /* 0x0003e8000c101906 */
[----:B------:R1:W-:Y:S01]  /*0f40*/  @!P1 ST.E [R2.64+0x80], R5 ;  /* 0x0000800502009985 */ /* 0x0003e2000c101906 */
[----:B------:R-:W-:Y:S05]  /*0f50*/  @P4 RET.REL.NODEC R240 `(_ZN5flash24flash_fwd_splitkv_kernelI23Flash_fwd_kernel_traitsILi256ELi64ELi64ELi4ELb0ELb0EN7cutlass10bfloat16_tE19Flash_kernel_traitsILi256ELi64ELi64ELi4ES3_EELb1ELb0ELb0ELb0ELb0ELb0ELb0ELb1EEEvNS_16Flash_fwd_paramsE) ;  /* 0xfffff0a0f0004950 */ /* 0x000fea0003c3ffff */
[----:B-1----:R-:W-:Y:S02]  /*0f60*/  MOV R5, 0x7f800000 ;  /* 0x7f80000000057802 */ /* 0x002fe40000000f00 */
[----:B------:R-:W-:-:S03]  /*0f70*/  MOV R241, 0x0 ;  /* 0x0000000000f17802 */ /* 0x000fc60000000f00 */
[----:B------:R1:W-:Y:S01]  /*0f80*/  ST.E [R2.64+0xc0], R5 ;  /* 0x0000c00502007985 */ /* 0x0003e2000c101906 */
[----:B------:R-:W-:Y:S05]  /*0f90*/  RET.REL.NODEC R240 `(_ZN5flash24flash_fwd_splitkv_kernelI23Flash_fwd_kernel_traitsILi256ELi64ELi64ELi4ELb0ELb0EN7cutlass10bfloat16_tE19Flash_kernel_traitsILi256ELi64ELi64ELi4ES3_EELb1ELb0ELb0ELb0ELb0ELb0ELb0ELb1EEEvNS_16Flash_fwd_paramsE) ;  /* 0xfffff060f0007950 */ /* 0x000fea0003c3ffff */
.L_x_819:
[----:B-1----:R-:W3:Y:S04]  /*0fa0*/  LD.E.64 R6, [R20.64+0x160] ;  /* 0x0001600614067980 */ /* 0x002ee8000c101b00 */
[----:B------:R-:W4:Y:S01]  /*0fb0*/  LD.E.64 R8, [R20.64+0x158] ;  /* 0x0001580614087980 */ /* 0x000f22000c101b00 */
[----:B---3--:R-:W-:-:S04]  /*0fc0*/  ISETP.NE.U32.AND P1, PT, R6, RZ, PT ;  /* 0x000000ff0600720c */ /* 0x008fc80003f25070 */
[----:B------:R-:W-:-:S13]  /*0fd0*/  ISETP.NE.AND.EX P1, PT, R7, RZ, PT, P1 ;  /* 0x000000ff0700720c */ /* 0x000fda0003f25310 */
[----:B------:R-:W3:Y:S01]  /*0fe0*/  @P1 LD.E.64 R4, [R20.64+0x168] ;  /* 0x0001680614041980 */ /* 0x000ee2000c101b00 */
[----:B----4-:R-:W-:Y:S01]  /*0ff0*/  ISETP.NE.U32.AND P0, PT, R8, RZ, PT ;  /* 0x000000ff0800720c */ /* 0x010fe20003f05070 */
[----:B------:R-:W-:-:S03]  /*1000*/  IMAD.MOV.U32 R10, RZ, RZ, R242 ;  /* 0x000000ffff0a7224 */ /* 0x000fc600078e00f2 */
[----:B------:R-:W-:Y:S02]  /*1010*/  ISETP.NE.AND.EX P0, PT, R9, RZ, PT, P0 ;  /* 0x000000ff0900720c */ /* 0x000fe40003f05300 */
[----:B------:R-:W-:Y:S01]  /*1020*/  @P1 SHF.R.S32.HI R0, RZ, 0x1f, R242 ;  /* 0x0000001fff001819 */ /* 0x000fe200000114f2 */
[----:B------:R-:W-:-:S10]  /*1030*/  CS2R R248, SRZ ;  /* 0x0000000000f87805 */ /* 0x000fd4000001ff00 */
[----:B------:R-:W-:-:S05]  /*1040*/  @P0 IMAD.WIDE R8, R242, 0x4, R8 ;  /* 0x00000004f2080825 */ /* 0x000fca00078e0208 */
[----:B------:R1:W5:Y:S01]  /*1050*/  @P0 LD.E R10, [R8.64] ;  /* 0x00000006080a0980 */ /* 0x000362000c101900 */
[----:B------:R-:W-:Y:S01]  /*1060*/  BSSY B0, `(.L_x_828) ;  /* 0x00000ac000007945 */ /* 0x000fe20003800000 */
[-C--:B---3--:R-:W-:Y:S02]  /*1070*/  @P1 IMAD R5, R5, R242.reuse, RZ ;  /* 0x000000f205051224 */ /* 0x088fe400078e02ff */
[----:B------:R-:W-:-:S04]  /*1080*/  @P1 IMAD.WIDE.U32 R2, R4, R242, RZ ;  /* 0x000000f204021225 */ /* 0x000fc800078e00ff */
[----:B------:R-:W-:Y:S01]  /*1090*/  @P1 IMAD R0, R4, R0, R5 ;  /* 0x0000000004001224 */ /* 0x000fe200078e0205 */
[----:B------:R-:W-:-:S03]  /*10a0*/  @P1 LEA R248, P0, R2, R6, 0x2 ;  /* 0x0000000602f81211 */ /* 0x000fc600078010ff */
[----:B------:R-:W-:-:S05]  /*10b0*/  @P1 IMAD.IADD R0, R3, 0x1, R0 ;  /* 0x0000000103001824 */ /* 0x000fca00078e0200 */
[----:B------:R-:W-:Y:S02]  /*10c0*/  @P1 LEA.HI.X R249, R2, R7, R0, 0x2, P0 ;  /* 0x0000000702f91211 */ /* 0x000fe400000f1400 */
[----:B------:R-:W-:-:S04]  /*10d0*/  ISETP.NE.U32.AND P0, PT, R248, RZ, PT ;  /* 0x000000fff800720c */ /* 0x000fc80003f05070 */
[----:B------:R-:W-:-:S13]  /*10e0*/  ISETP.NE.AND.EX P0, PT, R249, RZ, PT, P0 ;  /* 0x000000fff900720c */ /* 0x000fda0003f05300 */
[----:B------:R-:W-:Y:S05]  /*10f0*/  @!P0 BRA `(.L_x_829) ;  /* 0x0000053000008947 */ /* 0x000fea0003800000 */
[----:B-1----:R-:W3:Y:S04]  /*1100*/  LD.E R6, [R20.64+0x170] ;  /* 0x0001700614067980 */ /* 0x002ee8000c101900 */
[----:B------:R-:W4:Y:S01]  /*1110*/  LD.E R4, [R20.64+0x68] ;  /* 0x0000680614047980 */ /* 0x000f22000c101900 */
[----:B------:R-:W-:-:S03]  /*1120*/  LEA R5, R165, 0xffffffc0, 0x6 ;  /* 0xffffffc0a5057811 */ /* 0x000fc600078e30ff */
[----:B--2---:R-:W3:Y:S01]  /*1130*/  LD.E.64 R22, [R20.64+0x20] ;  /* 0x0000200614167980 */ /* 0x004ee2000c101b00 */
[----:B------:R-:W-:-:S03]  /*1140*/  IABS R2, R5 ;  /* 0x0000000500027213 */ /* 0x000fc60000000000 */
[----:B------:R-:W3:Y:S04]  /*1150*/  LD.E.64 R68, [R20.64+0x38] ;  /* 0x0000380614447980 */ /* 0x000ee8000c101b00 */
[----:B------:R-:W3:Y:S04]  /*1160*/  LD.E.64 R14, [R20.64+0x28] ;  /* 0x00002806140e7980 */ /* 0x000ee8000c101b00 */
[----:B------:R-:W3:Y:S04]  /*1170*/  LD.E.64 R18, [R20.64+0x50] ;  /* 0x0000500614127980 */ /* 0x000ee8000c101b00 */
[----:B------:R1:W5:Y:S04]  /*1180*/  LD.E.64 R24, [R20.64+0x58] ;  /* 0x0000580614187980 */ /* 0x000368000c101b00 */
[----:B------:R1:W5:Y:S01]  /*1190*/  LD.E.64 R70, [R20.64+0x40] ;  /* 0x0000400614467980 */ /* 0x000362000c101b00 */
[----:B---3--:R-:W-:-:S04]  /*11a0*/  IABS R3, R6 ;  /* 0x0000000600037213 */ /* 0x008fc80000000000 */
[----:B-----5:R-:W3:Y:S08]  /*11b0*/  I2F.RP R10, R3 ;  /* 0x00000003000a7306 */ /* 0x020ef00000209400 */
[----:B---3--:R-:W3:Y:S02]  /*11c0*/  MUFU.RCP R8, R10 ;  /* 0x0000000a00087308 */ /* 0x008ee40000001000 */
[----:B---3--:R-:W-:-:S06]  /*11d0*/  IADD3 R8, R8, 0xffffffe, RZ ;  /* 0x0ffffffe08087810 */ /* 0x008fcc0007ffe0ff */
[----:B------:R-:W3:Y:S02]  /*11e0*/  F2I.FTZ.U32.TRUNC.NTZ R9, R8 ;  /* 0x0000000800097305 */ /* 0x000ee4000021f000 */
[----:B---3--:R-:W-:Y:S02]  /*11f0*/  IMAD.MOV R0, RZ, RZ, -R9 ;  /* 0x000000ffff007224 */ /* 0x008fe400078e0a09 */
[----:B------:R-:W-:Y:S02]  /*1200*/  IMAD.MOV.U32 R8, RZ, RZ, RZ ;  /* 0x000000ffff087224 */ /* 0x000fe400078e00ff */
[----:B------:R-:W-:Y:S01]  /*1210*/  IMAD R7, R0, R3, RZ ;  /* 0x0000000300077224 */ /* 0x000fe200078e02ff */
[----:B------:R-:W-:-:S03]  /*1220*/  IABS R0, R6 ;  /* 0x0000000600007213 */ /* 0x000fc60000000000 */
[----:B------:R-:W-:Y:S01]  /*1230*/  IMAD.HI.U32 R7, R9, R7, R8 ;  /* 0x0000000709077227 */ /* 0x000fe200078e0008 */
[----:B------:R-:W-:-:S05]  /*1240*/  IADD3 R0, RZ, -R0, RZ ;  /* 0x80000000ff007210 */ /* 0x000fca0007ffe0ff */
[----:B------:R-:W-:-:S04]  /*1250*/  IMAD.HI.U32 R9, R7, R2, RZ ;  /* 0x0000000207097227 */ /* 0x000fc800078e00ff */
[----:B------:R-:W-:-:S05]  /*1260*/  IMAD R0, R9, R0, R2 ;  /* 0x0000000009007224 */ /* 0x000fca00078e0202 */
[----:B------:R-:W-:-:S13]  /*1270*/  ISETP.GT.U32.AND P1, PT, R3, R0, PT ;  /* 0x000000000300720c */ /* 0x000fda0003f24070 */
[----:B------:R-:W-:-:S05]  /*1280*/  @!P1 IMAD.IADD R0, R0, 0x1, -R3 ;  /* 0x0000000100009824 */ /* 0x000fca00078e0a03 */
[----:B------:R-:W-:Y:S02]  /*1290*/  ISETP.GE.U32.AND P2, PT, R0, R3, PT ;  /* 0x000000030000720c */ /* 0x000fe40003f46070 */
[----:B------:R-:W-:Y:S02]  /*12a0*/  LOP3.LUT R0, R5, R6, RZ, 0x3c, !PT ;  /* 0x0000000605007212 */ /* 0x000fe400078e3cff */
[----:B------:R-:W-:Y:S02]  /*12b0*/  @!P1 IADD3 R9, R9, 0x1, RZ ;  /* 0x0000000109099810 */ /* 0x000fe40007ffe0ff */
[----:B------:R-:W-:Y:S02]  /*12c0*/  ISETP.GE.AND P0, PT, R0, RZ, PT ;  /* 0x000000ff0000720c */ /* 0x000fe40003f06270 */
[----:B------:R-:W-:-:S05]  /*12d0*/  ISETP.NE.AND P1, PT, R6, RZ, PT ;  /* 0x000000ff0600720c */ /* 0x000fca0003f25270 */
[----:B------:R-:W-:-:S06]  /*12e0*/  @P2 IADD3 R9, R9, 0x1, RZ ;  /* 0x0000000109092810 */ /* 0x000fcc0007ffe0ff */
[----:B------:R-:W-:Y:S02]  /*12f0*/  @!P0 IMAD.MOV R9, RZ, RZ, -R9 ;  /* 0x000000ffff098224 */ /* 0x000fe400078e0a09 */
[----:B------:R-:W-:-:S05]  /*1300*/  @!P1 LOP3.LUT R9, RZ, R6, RZ, 0x33, !PT ;  /* 0x00000006ff099212 */ /* 0x000fca00078e33ff */
[----:B------:R-:W-:-:S06]  /*1310*/  IMAD.WIDE R2, R9, 0x4, R248 ;  /* 0x0000000409027825 */ /* 0x000fcc00078e02f8 */
[----:B------:R3:W2:Y:S01]  /*1320*/  LD.E R2, [R2.64] ;  /* 0x0000000602027980 */ /* 0x0006a2000c101900 */
[----:B----4-:R-:W-:-:S04]  /*1330*/  IABS R7, R4 ;  /* 0x0000000400077213 */ /* 0x010fc80000000000 */
[----:B------:R-:W4:Y:S08]  /*1340*/  I2F.RP R10, R7 ;  /* 0x00000007000a7306 */ /* 0x000f300000209400 */
[----:B----4-:R-:W4:Y:S02]  /*1350*/  MUFU.RCP R8, R10 ;  /* 0x0000000a00087308 */ /* 0x010f240000001000 */
[----:B----4-:R-:W-:-:S06]  /*1360*/  IADD3 R8, R8, 0xffffffe, RZ ;  /* 0x0ffffffe08087810 */ /* 0x010fcc0007ffe0ff */
[----:B------:R-:W4:Y:S01]  /*1370*/  F2I.FTZ.U32.TRUNC.NTZ R17, R8 ;  /* 0x0000000800117305 */ /* 0x000f22000021f000 */
[----:B------:R-:W-:Y:S01]  /*1380*/  IMAD.MOV.U32 R16, RZ, RZ, RZ ;  /* 0x000000ffff107224 */ /* 0x000fe200078e00ff */
[----:B---3--:R-:W-:Y:S02]  /*1390*/  IABS R3, R4 ;  /* 0x0000000400037213 */ /* 0x008fe40000000000 */
[----:B----4-:R-:W-:-:S05]  /*13a0*/  IADD3 R0, RZ, -R17, RZ ;  /* 0x80000011ff007210 */ /* 0x010fca0007ffe0ff */
[----:B------:R-:W-:Y:S01]  /*13b0*/  IMAD R11, R0, R7, RZ ;  /* 0x00000007000b7224 */ /* 0x000fe200078e02ff */
[----:B------:R-:W-:-:S03]  /*13c0*/  IABS R0, R241 ;  /* 0x000000f100007213 */ /* 0x000fc60000000000 */
[----:B------:R-:W-:-:S04]  /*13d0*/  IMAD.HI.U32 R11, R17, R11, R16 ;  /* 0x0000000b110b7227 */ /* 0x000fc800078e0010 */
[----:B------:R-:W-:Y:S02]  /*13e0*/  IMAD.MOV R3, RZ, RZ, -R3 ;  /* 0x000000ffff037224 */ /* 0x000fe400078e0a03 */
[----:B------:R-:W-:-:S04]  /*13f0*/  IMAD.HI.U32 R16, R11, R0, RZ ;  /* 0x000000000b107227 */ /* 0x000fc800078e00ff */
[----:B------:R-:W-:-:S05]  /*1400*/  IMAD R0, R16, R3, R0 ;  /* 0x0000000310007224 */ /* 0x000fca00078e0200 */
[----:B------:R-:W-:Y:S01]  /*1410*/  ISETP.GT.U32.AND P1, PT, R7, R0, PT ;  /* 0x000000000700720c */ /* 0x000fe20003f24070 */
[----:B------:R-:W-:-:S12]  /*1420*/  IMAD.MOV R9, RZ, RZ, -R9 ;  /* 0x000000ffff097224 */ /* 0x000fd800078e0a09 */
[----:B------:R-:W-:-:S04]  /*1430*/  @!P1 IADD3 R0, R0, -R7, RZ ;  /* 0x8000000700009210 */ /* 0x000fc80007ffe0ff */
[----:B------:R-:W-:Y:S02]  /*1440*/  ISETP.GE.U32.AND P2, PT, R0, R7, PT ;  /* 0x000000070000720c */ /* 0x000fe40003f46070 */
[----:B------:R-:W-:Y:S02]  /*1450*/  LOP3.LUT R7, R241, R4, RZ, 0x3c, !PT ;  /* 0x00000004f1077212 */ /* 0x000fe400078e3cff */
[----:B------:R-:W-:Y:S02]  /*1460*/  @!P1 IADD3 R16, R16, 0x1, RZ ;  /* 0x0000000110109810 */ /* 0x000fe40007ffe0ff */
[----:B------:R-:W-:Y:S01]  /*1470*/  ISETP.GE.AND P0, PT, R7, RZ, PT ;  /* 0x000000ff0700720c */ /* 0x000fe20003f06270 */
[----:B------:R-:W-:Y:S01]  /*1480*/  IMAD R9, R6, R9, R5 ;  /* 0x0000000906097224 */ /* 0x000fe200078e0205 */
[----:B------:R-:W-:-:S03]  /*1490*/  ISETP.NE.AND P1, PT, R4, RZ, PT ;  /* 0x000000ff0400720c */ /* 0x000fc60003f25270 */
[----:B------:R-:W-:Y:S01]  /*14a0*/  IMAD R6, R69, R9, RZ ;  /* 0x0000000945067224 */ /* 0x000fe200078e02ff */
[----:B------:R-:W-:Y:S02]  /*14b0*/  SHF.R.S32.HI R11, RZ, 0x1f, R9 ;  /* 0x0000001fff0b7819 */ /* 0x000fe40000011409 */
[----:B------:R-:W-:-:S03]  /*14c0*/  @P2 IADD3 R16, R16, 0x1, RZ ;  /* 0x0000000110102810 */ /* 0x000fc60007ffe0ff */
[----:B------:R-:W-:Y:S02]  /*14d0*/  IMAD R6, R68, R11, R6 ;  /* 0x0000000b44067224 */ /* 0x000fe400078e0206 */
[----:B------:R-:W-:Y:S02]  /*14e0*/  @!P0 IMAD.MOV R16, RZ, RZ, -R16 ;  /* 0x000000ffff108224 */ /* 0x000fe400078e0a10 */
[----:B------:R-:W-:-:S04]  /*14f0*/  @!P1 LOP3.LUT R16, RZ, R4, RZ, 0x33, !PT ;  /* 0x00000004ff109212 */ /* 0x000fc800078e33ff */
[----:B------:R-:W-:Y:S01]  /*1500*/  SHF.R.S32.HI R8, RZ, 0x1f, R16 ;  /* 0x0000001fff087819 */ /* 0x000fe20000011410 */
[----:B------:R-:W-:-:S04]  /*1510*/  IMAD R7, R19, R16, RZ ;  /* 0x0000001013077224 */ /* 0x000fc800078e02ff */
[----:B------:R-:W-:Y:S01]  /*1520*/  IMAD R7, R18, R8, R7 ;  /* 0x0000000812077224 */ /* 0x000fe200078e0207 */
[----:B--2---:R-:W-:Y:S01]  /*1530*/  SHF.R.S32.HI R0, RZ, 0x1f, R2 ;  /* 0x0000001fff007819 */ /* 0x004fe20000011402 */
[----:B------:R-:W-:-:S04]  /*1540*/  IMAD R3, R23, R2, RZ ;  /* 0x0000000217037224 */ /* 0x000fc800078e02ff */
[C---:B------:R-:W-:Y:S02]  /*1550*/  IMAD R3, R22.reuse, R0, R3 ;  /* 0x0000000016037224 */ /* 0x040fe400078e0203 */
[----:B------:R-:W-:-:S05]  /*1560*/  IMAD.WIDE.U32 R22, R22, R2, RZ ;  /* 0x0000000216167225 */ /* 0x000fca00078e00ff */
[----:B------:R-:W-:-:S05]  /*1570*/  IADD3 R23, R23, R3, RZ ;  /* 0x0000000317177210 */ /* 0x000fca0007ffe0ff */
[----:B------:R-:W-:-:S04]  /*1580*/  IMAD.WIDE.U32 R22, R9, R68, R22 ;  /* 0x0000004409167225 */ /* 0x000fc800078e0016 */
[----:B------:R-:W-:Y:S01]  /*1590*/  IMAD R3, R15, R2, RZ ;  /* 0x000000020f037224 */ /* 0x000fe200078e02ff */
[----:B------:R-:W-:Y:S01]  /*15a0*/  IADD3 R23, R23, R6, RZ ;  /* 0x0000000617177210 */ /* 0x000fe20007ffe0ff */
[----:B------:R-:W-:-:S04]  /*15b0*/  IMAD.WIDE.U32 R26, R14, R2, RZ ;  /* 0x000000020e1a7225 */ /* 0x000fc800078e00ff */
[----:B------:R-:W-:Y:S02]  /*15c0*/  IMAD R3, R14, R0, R3 ;  /* 0x000000000e037224 */ /* 0x000fe400078e0203 */
[----:B------:R-:W-:-:S03]  /*15d0*/  IMAD.WIDE.U32 R22, R16, R18, R22 ;  /* 0x0000001210167225 */ /* 0x000fc600078e0016 */
[----:B------:R-:W-:Y:S01]  /*15e0*/  IADD3 R19, R27, R3, RZ ;  /* 0x000000031b137210 */ /* 0x000fe20007ffe0ff */
[----:B------:R-:W-:Y:S01]  /*15f0*/  IMAD.MOV.U32 R10, RZ, RZ, R26 ;  /* 0x000000ffff0a7224 */ /* 0x000fe200078e001a */
[----:B------:R-:W-:Y:S01]  /*1600*/  MOV R0, R22 ;  /* 0x0000001600007202 */ /* 0x000fe20000000f00 */
[----:B------:R-:W-:Y:S01]  /*1610*/  IMAD.IADD R3, R23, 0x1, R7 ;  /* 0x0000000117037824 */ /* 0x000fe200078e0207 */
[----:B------:R-:W-:Y:S05]  /*1620*/  BRA `(.L_x_830) ;  /* 0x000004f000007947 */ /* 0x000fea0003800000 */
.L_x_829:
[----:B-1----:R-:W3:Y:S01]  /*1630*/  LD.E R4, [R20.64+0x68] ;  /* 0x0000680614047980 */ /* 0x002ee2000c101900 */
[----:B------:R-:W-:-:S03]  /*1640*/  ISETP.NE.AND P3, PT, R15, -0x1, PT ;  /* 0xffffffff0f00780c */ /* 0x000fc60003f65270 */
[----:B------:R-:W4:Y:S04]  /*1650*/  LD.E.64 R68, [R20.64+0x38] ;  /* 0x0000380614447980 */ /* 0x000f28000c101b00 */
[----:B--2---:R-:W2:Y:S04]  /*1660*/  LD.E.64 R70, [R20.64+0x40] ;  /* 0x0000400614467980 */ /* 0x004ea8000c101b00 */
[----:B------:R-:W2:Y:S04]  /*1670*/  LD.E.64 R16, [R20.64+0x50] ;  /* 0x0000500614107980 */ /* 0x000ea8000c101b00 */
[----:B------:R-:W2:Y:S04]  /*1680*/  @!P3 LD.E.64 R22, [R20.64+0x20] ;  /* 0x000020061416b980 */ /* 0x000ea8000c101b00 */
[----:B------:R-:W2:Y:S04]  /*1690*/  @!P3 LD.E.64 R18, [R20.64+0x28] ;  /* 0x000028061412b980 */ /* 0x000ea8000c101b00 */
[----:B------:R1:W5:Y:S01]  /*16a0*/  LD.E.64 R24, [R20.64+0x58] ;  /* 0x0000580614187980 */ /* 0x000362000c101b00 */
[----:B------:R-:W-:Y:S01]  /*16b0*/  IMAD.MOV.U32 R8, RZ, RZ, RZ ;  /* 0x000000ffff087224 */ /* 0x000fe200078e00ff */
[----:B---3--:R-:W-:-:S04]  /*16c0*/  IABS R3, R4 ;  /* 0x0000000400037213 */ /* 0x008fc80000000000 */
[----:B------:R-:W3:Y:S08]  /*16d0*/  I2F.RP R6, R3 ;  /* 0x0000000300067306 */ /* 0x000ef00000209400 */
[----:B---3--:R-:W3:Y:S02]  /*16e0*/  MUFU.RCP R2, R6 ;  /* 0x0000000600027308 */ /* 0x008ee40000001000 */
[----:B---3--:R-:W-:-:S06]  /*16f0*/  IADD3 R2, R2, 0xffffffe, RZ ;  /* 0x0ffffffe02027810 */ /* 0x008fcc0007ffe0ff */
[----:B------:R-:W3:Y:S01]  /*1700*/  F2I.FTZ.U32.TRUNC.NTZ R9, R2 ;  /* 0x0000000200097305 */ /* 0x000ee2000021f000 */
[----:B------:R-:W-:Y:S02]  /*1710*/  IABS R7, R4 ;  /* 0x0000000400077213 */ /* 0x000fe40000000000 */
[----:B---3--:R-:W-:-:S05]  /*1720*/  IADD3 R0, RZ, -R9, RZ ;  /* 0x80000009ff007210 */ /* 0x008fca0007ffe0ff */
[----:B------:R-:W-:Y:S01]  /*1730*/  IMAD R5, R0, R3, RZ ;  /* 0x0000000300057224 */ /* 0x000fe200078e02ff */
[----:B------:R-:W-:-:S03]  /*1740*/  IABS R0, R241 ;  /* 0x000000f100007213 */ /* 0x000fc60000000000 */
[----:B------:R-:W-:Y:S01]  /*1750*/  IMAD.HI.U32 R5, R9, R5, R8 ;  /* 0x0000000509057227 */ /* 0x000fe200078e0008 */
[----:B------:R-:W-:-:S05]  /*1760*/  IADD3 R7, RZ, -R7, RZ ;  /* 0x80000007ff077210 */ /* 0x000fca0007ffe0ff */
[----:B------:R-:W-:-:S04]  /*1770*/  IMAD.HI.U32 R2, R5, R0, RZ ;  /* 0x0000000005027227 */ /* 0x000fc800078e00ff */
[----:B------:R-:W-:Y:S01]  /*1780*/  IMAD R0, R2, R7, R0 ;  /* 0x0000000702007224 */ /* 0x000fe200078e0200 */
[----:B------:R-:W-:-:S04]  /*1790*/  @!P3 SHF.R.S32.HI R6, RZ, 0x1f, R14 ;  /* 0x0000001fff06b819 */ /* 0x000fc8000001140e */
[----:B------:R-:W-:Y:S01]  /*17a0*/  ISETP.GT.U32.AND P0, PT, R3, R0, PT ;  /* 0x000000000300720c */ /* 0x000fe20003f04070 */
[-C--:B----4-:R-:W-:Y:S02]  /*17b0*/  @!P3 IMAD R5, R69, R14.reuse, RZ ;  /* 0x0000000e4505b224 */ /* 0x090fe400078e02ff */
[----:B------:R-:W-:-:S04]  /*17c0*/  @!P3 IMAD.WIDE.U32 R26, R68, R14, RZ ;  /* 0x0000000e441ab225 */ /* 0x000fc800078e00ff */
[----:B------:R-:W-:Y:S01]  /*17d0*/  @!P3 IMAD R5, R6, R68, R5 ;  /* 0x000000440605b224 */ /* 0x000fe200078e0205 */
[----:B-----5:R-:W-:Y:S01]  /*17e0*/  @!P3 SHF.R.S32.HI R6, RZ, 0x1f, R10 ;  /* 0x0000001fff06b819 */ /* 0x020fe2000001140a */
[----:B------:R-:W-:-:S03]  /*17f0*/  @P3 IMAD.IADD R7, R14, 0x1, R15 ;  /* 0x000000010e073824 */ /* 0x000fc600078e020f */
[----:B------:R-:W-:Y:S01]  /*1800*/  @!P3 IADD3 R27, R27, R5, RZ ;  /* 0x000000051b1bb210 */ /* 0x000fe20007ffe0ff */
[----:B--2---:R-:W-:Y:S01]  /*1810*/  @!P3 IMAD R5, R23, R10, RZ ;  /* 0x0000000a1705b224 */ /* 0x004fe200078e02ff */
[----:B------:R-:W-:Y:S01]  /*1820*/  @!P0 IADD3 R0, R0, -R3, RZ ;  /* 0x8000000300008210 */ /* 0x000fe20007ffe0ff */
[-C--:B------:R-:W-:Y:S02]  /*1830*/  @P3 IMAD R9, R69, R7.reuse, RZ ;  /* 0x0000000745093224 */ /* 0x080fe400078e02ff */
[----:B------:R-:W-:Y:S01]  /*1840*/  @P3 IMAD.WIDE.U32 R28, R68, R7, RZ ;  /* 0x00000007441c3225 */ /* 0x000fe200078e00ff */
[----:B------:R-:W-:Y:S02]  /*1850*/  ISETP.GE.U32.AND P2, PT, R0, R3, PT ;  /* 0x000000030000720c */ /* 0x000fe40003f46070 */
[----:B------:R-:W-:Y:S01]  /*1860*/  LOP3.LUT R0, R241, R4, RZ, 0x3c, !PT ;  /* 0x00000004f1007212 */ /* 0x000fe200078e3cff */
[C---:B------:R-:W-:Y:S02]  /*1870*/  @!P3 IMAD R5, R22.reuse, R6, R5 ;  /* 0x000000061605b224 */ /* 0x040fe400078e0205 */
[----:B------:R-:W-:Y:S01]  /*1880*/  @!P3 IMAD.WIDE.U32 R22, R22, R10, R26 ;  /* 0x0000000a1616b225 */ /* 0x000fe200078e001a */
[----:B------:R-:W-:-:S02]  /*1890*/  ISETP.GE.AND P1, PT, R0, RZ, PT ;  /* 0x000000ff0000720c */ /* 0x000fc40003f26270 */
[----:B------:R-:W-:Y:S01]  /*18a0*/  @!P0 IADD3 R2, R2, 0x1, RZ ;  /* 0x0000000102028810 */ /* 0x000fe20007ffe0ff */
[----:B------:R-:W-:Y:S01]  /*18b0*/  @P3 IMAD.IADD R9, R29, 0x1, R9 ;  /* 0x000000011d093824 */ /* 0x000fe200078e0209 */
[----:B------:R-:W-:Y:S01]  /*18c0*/  @P3 MOV R8, R28 ;  /* 0x0000001c00083202 */ /* 0x000fe20000000f00 */
[----:B------:R-:W-:Y:S01]  /*18d0*/  @!P3 IMAD.IADD R9, R23, 0x1, R5 ;  /* 0x000000011709b824 */ /* 0x000fe200078e0205 */
[----:B------:R-:W-:Y:S02]  /*18e0*/  ISETP.NE.AND P0, PT, R4, RZ, PT ;  /* 0x000000ff0400720c */ /* 0x000fe40003f05270 */
[----:B------:R-:W-:Y:S02]  /*18f0*/  LEA R5, R165, 0xffffffc0, 0x6 ;  /* 0xffffffc0a5057811 */ /* 0x000fe400078e30ff */
[----:B------:R-:W-:Y:S01]  /*1900*/  @!P3 MOV R8, R22 ;  /* 0x000000160008b202 */ /* 0x000fe20000000f00 */
[----:B------:R-:W-:Y:S01]  /*1910*/  @!P3 IMAD R6, R71, R14, RZ ;  /* 0x0000000e4706b224 */ /* 0x000fe200078e02ff */
[----:B------:R-:W-:Y:S01]  /*1920*/  @!P3 SHF.R.S32.HI R3, RZ, 0x1f, R14 ;  /* 0x0000001fff03b819 */ /* 0x000fe2000001140e */
[-C--:B------:R-:W-:Y:S01]  /*1930*/  IMAD R7, R69, R5.reuse, RZ ;  /* 0x0000000545077224 */ /* 0x080fe200078e02ff */
[----:B------:R-:W-:Y:S01]  /*1940*/  SHF.R.S32.HI R11, RZ, 0x1f, R5 ;  /* 0x0000001fff0b7819 */ /* 0x000fe20000011405 */
[----:B------:R-:W-:Y:S01]  /*1950*/  IMAD.WIDE.U32 R22, R68, R5, R8 ;  /* 0x0000000544167225 */ /* 0x000fe200078e0008 */
[----:B------:R-:W-:-:S03]  /*1960*/  @P2 IADD3 R2, R2, 0x1, RZ ;  /* 0x0000000102022810 */ /* 0x000fc60007ffe0ff */
[----:B------:R-:W-:Y:S02]  /*1970*/  @!P3 IMAD R3, R3, R70, R6 ;  /* 0x000000460303b224 */ /* 0x000fe400078e0206 */
[----:B------:R-:W-:Y:S01]  /*1980*/  @!P3 IMAD.WIDE.U32 R8, R70, R14, RZ ;  /* 0x0000000e4608b225 */ /* 0x000fe200078e00ff */
[----:B------:R-:W-:-:S03]  /*1990*/  @P3 IADD3 R14, R14, R15, RZ ;  /* 0x0000000f0e0e3210 */ /* 0x000fc60007ffe0ff */
[----:B------:R-:W-:Y:S02]  /*19a0*/  IMAD R7, R11, R68, R7 ;  /* 0x000000440b077224 */ /* 0x000fe400078e0207 */
[----:B------:R-:W-:Y:S01]  /*19b0*/  @!P3 IMAD.IADD R9, R9, 0x1, R3 ;  /* 0x000000010909b824 */ /* 0x000fe200078e0203 */
[----:B------:R-:W-:Y:S01]  /*19c0*/  @!P3 SHF.R.S32.HI R3, RZ, 0x1f, R10 ;  /* 0x0000001fff03b819 */ /* 0x000fe2000001140a */
[----:B------:R-:W-:Y:S01]  /*19d0*/  @!P1 IMAD.MOV R2, RZ, RZ, -R2 ;  /* 0x000000ffff029224 */ /* 0x000fe200078e0a02 */
[----:B------:R-:W-:Y:S01]  /*19e0*/  @!P0 LOP3.LUT R2, RZ, R4, RZ, 0x33, !PT ;  /* 0x00000004ff028212 */ /* 0x000fe200078e33ff */
[----:B------:R-:W-:Y:S01]  /*19f0*/  @!P3 IMAD R0, R19, R10, RZ ;  /* 0x0000000a1300b224 */ /* 0x000fe200078e02ff */
[----:B------:R-:W-:Y:S02]  /*1a00*/  IADD3 R7, R23, R7, RZ ;  /* 0x0000000717077210 */ /* 0x000fe40007ffe0ff */
[----:B------:R-:W-:Y:S01]  /*1a10*/  MOV R6, R22 ;  /* 0x0000001600067202 */ /* 0x000fe20000000f00 */
[----:B------:R-:W-:Y:S01]  /*1a20*/  @!P3 IMAD.WIDE.U32 R22, R18, R10, R8 ;  /* 0x0000000a1216b225 */ /* 0x000fe200078e0008 */
[----:B------:R-:W-:-:S03]  /*1a30*/  SHF.R.S32.HI R8, RZ, 0x1f, R2 ;  /* 0x0000001fff087819 */ /* 0x000fc60000011402 */
[----:B------:R-:W-:Y:S02]  /*1a40*/  @!P3 IMAD R0, R18, R3, R0 ;  /* 0x000000031200b224 */ /* 0x000fe400078e0200 */
[----:B------:R-:W-:Y:S02]  /*1a50*/  @P3 IMAD R19, R71, R14, RZ ;  /* 0x0000000e47133224 */ /* 0x000fe400078e02ff */
[----:B------:R-:W-:Y:S02]  /*1a60*/  IMAD R3, R17, R2, RZ ;  /* 0x0000000211037224 */ /* 0x000fe400078e02ff */
[----:B------:R-:W-:-:S04]  /*1a70*/  @P3 IMAD.WIDE.U32 R14, R70, R14, RZ ;  /* 0x0000000e460e3225 */ /* 0x000fc800078e00ff */
[----:B------:R-:W-:Y:S01]  /*1a80*/  IMAD.WIDE.U32 R6, R16, R2, R6 ;  /* 0x0000000210067225 */ /* 0x000fe200078e0006 */
[----:B------:R-:W-:-:S03]  /*1a90*/  @P3 IADD3 R19, R15, R19, RZ ;  /* 0x000000130f133210 */ /* 0x000fc60007ffe0ff */
[----:B------:R-:W-:Y:S01]  /*1aa0*/  IMAD R3, R16, R8, R3 ;  /* 0x0000000810037224 */ /* 0x000fe200078e0203 */
[----:B------:R-:W-:Y:S01]  /*1ab0*/  @P3 MOV R10, R14 ;  /* 0x0000000e000a3202 */ /* 0x000fe20000000f00 */
[----:B------:R-:W-:Y:S01]  /*1ac0*/  @!P3 IMAD.IADD R19, R23, 0x1, R0 ;  /* 0x000000011713b824 */ /* 0x000fe200078e0200 */
[----:B------:R-:W-:Y:S01]  /*1ad0*/  @!P3 MOV R10, R22 ;  /* 0x00000016000ab202 */ /* 0x000fe20000000f00 */
[----:B------:R-:W-:Y:S01]  /*1ae0*/  IMAD.IADD R3, R7, 0x1, R3 ;  /* 0x0000000107037824 */ /* 0x000fe200078e0203 */
[----:B------:R-:W-:Y:S02]  /*1af0*/  MOV R0, R6 ;  /* 0x0000000600007202 */ /* 0x000fe40000000f00 */
[----:B------:R-:W-:Y:S02]  /*1b00*/  MOV R9, R5 ;  /* 0x0000000500097202 */ /* 0x000fe40000000f00 */
[----:B------:R-:W-:Y:S02]  /*1b10*/  MOV R16, R2 ;  /* 0x0000000200107202 */ /* 0x000fe40000000f00 */
.L_x_830:
[----:B-1----:R-:W-:Y:S05]  /*1b20*/  BSYNC B0 ;  /* 0x0000000000007941 */ /* 0x002fea0003800000 */
.L_x_828:
[----:B------:R-:W-:Y:S01]  /*1b30*/  ISETP.NE.AND P0, PT, R246, -0x1, PT ;  /* 0xfffffffff600780c */ /* 0x000fe20003f05270 */
[----:B------:R-:W2:Y:S04]  /*1b40*/  LD.E.64 R194, [R20.64+0x30] ;  /* 0x0000300614c27980 */ /* 0x000ea8000c101b00 */
[----:B------:R-:W3:Y:S04]  /*1b50*/  LD.E.64 R22, [R20.64+0x48] ;  /* 0x0000480614167980 */ /* 0x000ee8000c101b00 */
[----:B------:R-:W4:Y:S04]  /*1b60*/  LD.E R81, [R20.64+0xc0] ;  /* 0x0000c00614517980 */ /* 0x000f28000c101900 */
[----:B------:R-:W3:Y:S04]  /*1b70*/  @!P0 LD.E.64 R28, [R20.64+0x18] ;  /* 0x00001806141c8980 */ /* 0x000ee8000c101b00 */
[----:B------:R-:W4:Y:S04]  /*1b80*/  LD.E.64 R6, [R20.64+0x10] ;  /* 0x0000100614067980 */ /* 0x000f28000c101b00 */
[----:B------:R-:W4:Y:S04]  /*1b90*/  LD.E.64 R186, [R20.64+0x8] ;  /* 0x0000080614ba7980 */ /* 0x000f28000c101b00 */
[----:B------:R1:W5:Y:S04]  /*1ba0*/  @P4 LD.E R18, [R12.64] ;  /* 0x000000060c124980 */ /* 0x000368000c101900 */
[----:B------:R1:W5:Y:S01]  /*1bb0*/  LD.E.64 R196, [R20.64] ;  /* 0x0000000614c47980 */ /* 0x000362000c101b00 */
[----:B------:R-:W-:-:S04]  /*1bc0*/  SHF.R.S32.HI R72, RZ, 0x1f, R75 ;  /* 0x0000001fff487819 */ /* 0x000fc8000001144b */
[CC--:B------:R-:W-:Y:S02]  /*1bd0*/  LEA.HI R2, R72.reuse, R75.reuse, RZ, 0x3 ;  /* 0x0000004b48027211 */ /* 0x0c0fe400078f18ff */
[----:B------:R-:W-:Y:S02]  /*1be0*/  LEA.HI R74, R72, R75, RZ, 0x4 ;  /* 0x0000004b484a7211 */ /* 0x000fe400078f20ff */
[----:B------:R-:W-:Y:S02]  /*1bf0*/  SHF.R.S32.HI R184, RZ, 0x3, R2 ;  /* 0x00000003ffb87819 */ /* 0x000fe40000011402 */
[----:B------:R-:W-:Y:S02]  /*1c00*/  LOP3.LUT R2, R2, 0xfffffff8, RZ, 0xc0, !PT ;  /* 0xfffffff802027812 */ /* 0x000fe400078ec0ff */
[----:B------:R-:W-:Y:S01]  /*1c10*/  LOP3.LUT R4, R74, 0xfffffff0, RZ, 0xc0, !PT ;  /* 0xfffffff04a047812 */ /* 0x000fe200078ec0ff */
[----:B------:R-:W-:Y:S02]  /*1c20*/  IMAD.SHL.U32 R15, R184, 0x40, RZ ;  /* 0x00000040b80f7824 */ /* 0x000fe400078e00ff */
[----:B------:R-:W-:-:S02]  /*1c30*/  IMAD.IADD R73, R75, 0x1, -R2 ;  /* 0x000000014b497824 */ /* 0x000fc400078e0a02 */
[----:B------:R-:W-:Y:S01]  /*1c40*/  IMAD.IADD R4, R75, 0x1, -R4 ;  /* 0x000000014b047824 */ /* 0x000fe200078e0a04 */
[----:B------:R-:W-:Y:S01]  /*1c50*/  LOP3.LUT R15, R15, 0x1c0, RZ, 0xc0, !PT ;  /* 0x000001c00f0f7812 */ /* 0x000fe200078ec0ff */
[----:B------:R-:W-:Y:S01]  /*1c60*/  IMAD.SHL.U32 R14, R73, 0x8, RZ ;  /* 0x00000008490e7824 */ /* 0x000fe200078e00ff */
[----:B------:R-:W-:Y:S02]  /*1c70*/  SHF.R.S32.HI R27, RZ, 0x4, R74 ;  /* 0x00000004ff1b7819 */ /* 0x000fe4000001144a */
[----:B------:R-:W-:Y:S01]  /*1c80*/  SHF.R.S32.HI R17, RZ, 0x1f, R4 ;  /* 0x0000001fff117819 */ /* 0x000fe20000011404 */
[----:B------:R-:W-:Y:S01]  /*1c90*/  IMAD R2, R11, R70, RZ ;  /* 0x000000460b027224 */ /* 0x000fe200078e02ff */
[----:B-1----:R-:W-:Y:S02]  /*1ca0*/  LOP3.LUT R13, R15, 0x38, R14, 0xf8, !PT ;  /* 0x000000380f0d7812 */ /* 0x002fe400078ef80e */
[----:B------:R-:W-:Y:S02]  /*1cb0*/  SHF.R.U32.HI R176, RZ, 0x3, R15 ;  /* 0x00000003ffb07819 */ /* 0x000fe4000001160f */
[----:B------:R-:W-:-:S02]  /*1cc0*/  LEA.HI R17, R17, R4, RZ, 0x3 ;  /* 0x0000000411117211 */ /* 0x000fc400078f18ff */
[----:B------:R-:W-:Y:S02]  /*1cd0*/  LEA.HI R11, R72, R75, RZ, 0x6 ;  /* 0x0000004b480b7211 */ /* 0x000fe400078f30ff */
[----:B------:R-:W-:Y:S02]  /*1ce0*/  LEA.HI R74, R74, R27, RZ, 0x1 ;  /* 0x0000001b4a4a7211 */ /* 0x000fe400078f08ff */
[----:B------:R-:W-:Y:S02]  /*1cf0*/  IADD3 R30, P1, R14, R10, RZ ;  /* 0x0000000a0e1e7210 */ /* 0x000fe40007f3e0ff */
[----:B------:R-:W-:Y:S02]  /*1d00*/  SHF.R.S32.HI R15, RZ, 0x1f, R14 ;  /* 0x0000001fff0f7819 */ /* 0x000fe4000001140e */
[----:B------:R-:W-:Y:S02]  /*1d10*/  LOP3.LUT R176, R13, R176, RZ, 0x3c, !PT ;  /* 0x000000b00db07212 */ /* 0x000fe400078e3cff */
[----:B------:R-:W-:Y:S01]  /*1d20*/  LOP3.LUT R13, R17, 0xfffffff8, RZ, 0xc0, !PT ;  /* 0xfffffff8110d7812 */ /* 0x000fe200078ec0ff */
[----:B------:R-:W-:Y:S01]  /*1d30*/  IMAD.SHL.U32 R11, R11, 0x8, RZ ;  /* 0x000000080b0b7824 */ /* 0x000fe200078e00ff */
[----:B------:R-:W-:Y:S01]  /*1d40*/  LOP3.LUT R74, R74, 0xfffffffe, RZ, 0xc0, !PT ;  /* 0xfffffffe4a4a7812 */ /* 0x000fe200078ec0ff */
[----:B------:R-:W-:-:S02]  /*1d50*/  IMAD.X R31, R15, 0x1, R19, P1 ;  /* 0x000000010f1f7824 */ /* 0x000fc400008e0613 */
[----:B------:R-:W-:Y:S01]  /*1d60*/  IMAD.IADD R13, R4, 0x1, -R13 ;  /* 0x00000001040d7824 */ /* 0x000fe200078e0a0d */
[----:B------:R-:W-:Y:S01]  /*1d70*/  LOP3.LUT R176, R176, 0xfffffe00, R11, 0xf8, !PT ;  /* 0xfffffe00b0b07812 */ /* 0x000fe200078ef80b */
[----:B------:R-:W-:Y:S02]  /*1d80*/  IMAD.IADD R74, R27, 0x1, -R74 ;  /* 0x000000011b4a7824 */ /* 0x000fe400078e0a4a */
[C---:B------:R-:W-:Y:S02]  /*1d90*/  IMAD R2, R9.reuse, R71, R2 ;  /* 0x0000004709027224 */ /* 0x040fe400078e0202 */
[----:B------:R-:W-:-:S04]  /*1da0*/  IMAD.WIDE.U32 R26, R9, R70, R30 ;  /* 0x00000046091a7225 */ /* 0x000fc800078e001e */
[----:B------:R-:W-:Y:S01]  /*1db0*/  IMAD.SHL.U32 R12, R13, 0x40, RZ ;  /* 0x000000400d0c7824 */ /* 0x000fe200078e00ff */
[----:B------:R-:W-:-:S04]  /*1dc0*/  SHF.R.S32.HI R79, RZ, 0x1f, R242 ;  /* 0x0000001fff4f7819 */ /* 0x000fc800000114f2 */
[----:B------:R-:W-:Y:S01]  /*1dd0*/  LOP3.LUT R12, R12, 0x1c0, RZ, 0xc0, !PT ;  /* 0x000001c00c0c7812 */ /* 0x000fe200078ec0ff */
[----:B------:R-:W-:Y:S02]  /*1de0*/  IMAD R19, R25, R16, RZ ;  /* 0x0000001019137224 */ /* 0x000fe400078e02ff */
[----:B------:R-:W-:Y:S01]  /*1df0*/  IMAD.IADD R27, R27, 0x1, R2 ;  /* 0x000000011b1b7824 */ /* 0x000fe200078e0202 */
[----:B------:R-:W-:Y:S01]  /*1e00*/  SHF.R.S32.HI R2, RZ, 0x1f, R241 ;  /* 0x0000001fff027819 */ /* 0x000fe200000114f1 */
[----:B------:R-:W-:Y:S01]  /*1e10*/  IMAD R189, R71, R184, RZ ;  /* 0x000000b847bd7224 */ /* 0x000fe200078e02ff */
[----:B------:R-:W-:-:S05]  /*1e20*/  SHF.R.S32.HI R185, RZ, 0x1f, R184 ;  /* 0x0000001fffb97819 */ /* 0x000fca00000114b8 */
[----:B------:R-:W-:Y:S01]  /*1e30*/  IMAD R189, R185, R70, R189 ;  /* 0x00000046b9bd7224 */ /* 0x000fe200078e02bd */
[C---:B------:R-:W-:Y:S02]  /*1e40*/  LOP3.LUT P3, RZ, R13.reuse, 0x4, RZ, 0xc0, !PT ;  /* 0x000000040dff7812 */ /* 0x040fe4000786c0ff */
[----:B------:R-:W-:Y:S01]  /*1e50*/  LOP3.LUT P2, RZ, R13, 0x2, RZ, 0xc0, !PT ;  /* 0x000000020dff7812 */ /* 0x000fe2000784c0ff */
[----:B------:R-:W-:Y:S01]  /*1e60*/  IMAD R183, R69, R184, RZ ;  /* 0x000000b845b77224 */ /* 0x000fe200078e02ff */
[----:B------:R-:W-:-:S03]  /*1e70*/  LEA.HI R72, R72, R75, RZ, 0x5 ;  /* 0x0000004b48487211 */ /* 0x000fc600078f28ff */
[----:B------:R-:W-:Y:S01]  /*1e80*/  IMAD R183, R185, R68, R183 ;  /* 0x00000044b9b77224 */ /* 0x000fe200078e02b7 */
[----:B------:R-:W-:Y:S01]  /*1e90*/  LOP3.LUT R76, R72, 0xffffffe0, RZ, 0xc0, !PT ;  /* 0xffffffe0484c7812 */ /* 0x000fe200078ec0ff */
[----:B------:R-:W-:Y:S02]  /*1ea0*/  IMAD.MOV.U32 R58, RZ, RZ, 0x10 ;  /* 0x00000010ff3a7424 */ /* 0x000fe400078e00ff */
[----:B------:R-:W-:Y:S01]  /*1eb0*/  IMAD.MOV.U32 R56, RZ, RZ, 0x20 ;  /* 0x00000020ff387424 */ /* 0x000fe200078e00ff */
[C---:B------:R-:W-:Y:S01]  /*1ec0*/  SHF.L.U64.HI R237, R68.reuse, 0x4, R69 ;  /* 0x0000000444ed7819 */ /* 0x040fe20000010245 */
[----:B------:R-:W-:Y:S01]  /*1ed0*/  IMAD.SHL.U32 R236, R68, 0x10, RZ ;  /* 0x0000001044ec7824 */ /* 0x000fe200078e00ff */
[C---:B------:R-:W-:Y:S01]  /*1ee0*/  SHF.L.U64.HI R235, R70.reuse, 0x4, R71 ;  /* 0x0000000446eb7819 */ /* 0x040fe20000010247 */
[----:B------:R-:W-:Y:S01]  /*1ef0*/  IMAD.SHL.U32 R234, R70, 0x10, RZ ;  /* 0x0000001046ea7824 */ /* 0x000fe200078e00ff */
[----:B------:R-:W-:Y:S01]  /*1f00*/  SHF.R.S32.HI R72, RZ, 0x5, R72 ;  /* 0x00000005ff487819 */ /* 0x000fe20000011448 */
[----:B------:R-:W-:Y:S01]  /*1f10*/  IMAD.IADD R76, R75, 0x1, -R76 ;  /* 0x000000014b4c7824 */ /* 0x000fe200078e0a4c */
[----:B------:R-:W-:Y:S01]  /*1f20*/  SEL R58, R58, 0xfffffff0, !P2 ;  /* 0xfffffff03a3a7807 */ /* 0x000fe20005000000 */
[----:B------:R-:W-:Y:S01]  /*1f30*/  IMAD.SHL.U32 R80, R73, 0x4, RZ ;  /* 0x0000000449507824 */ /* 0x000fe200078e00ff */
[----:B------:R-:W-:Y:S01]  /*1f40*/  SEL R56, R56, 0xffffffe0, !P3 ;  /* 0xffffffe038387807 */ /* 0x000fe20005800000 */
[----:B--2---:R-:W-:-:S04]  /*1f50*/  @P0 IMAD.WIDE.U32 R10, R194, R246, RZ ;  /* 0x000000f6c20a0225 */ /* 0x004fc800078e00ff */
[----:B------:R-:W-:-:S04]  /*1f60*/  @P0 IMAD R9, R195, R246, RZ ;  /* 0x000000f6c3090224 */ /* 0x000fc800078e02ff */
[----:B------:R-:W-:Y:S02]  /*1f70*/  @P0 IMAD.IADD R9, R11, 0x1, R9 ;  /* 0x000000010b090824 */ /* 0x000fe400078e0209 */
[----:B------:R-:W-:Y:S02]  /*1f80*/  IMAD.SHL.U32 R11, R74, 0x8, RZ ;  /* 0x000000084a0b7824 */ /* 0x000fe400078e00ff */
[----:B---3--:R-:W-:-:S04]  /*1f90*/  @!P0 IMAD.WIDE.U32 R30, R28, R242, RZ ;  /* 0x000000f21c1e8225 */ /* 0x008fc800078e00ff */
[----:B------:R-:W-:Y:S02]  /*1fa0*/  @!P0 IMAD R4, R29, R242, RZ ;  /* 0x000000f21d048224 */ /* 0x000fe400078e02ff */
[----:B------:R-:W-:Y:S01]  /*1fb0*/  @!P0 IMAD.MOV.U32 R10, RZ, RZ, R30 ;  /* 0x000000ffff0a8224 */ /* 0x000fe200078e001e */
[----:B------:R-:W-:Y:S01]  /*1fc0*/  LOP3.LUT R11, R12, 0x8, R11, 0xf8, !PT ;  /* 0x000000080c0b7812 */ /* 0x000fe200078ef80b */
[----:B------:R-:W-:Y:S01]  /*1fd0*/  @!P0 IMAD R4, R28, R79, R4 ;  /* 0x0000004f1c048224 */ /* 0x000fe200078e0204 */
[----:B------:R-:W-:Y:S02]  /*1fe0*/  SHF.R.U32.HI R12, RZ, 0x3, R12 ;  /* 0x00000003ff0c7819 */ /* 0x000fe4000001160c */
[----:B------:R-:W-:Y:S01]  /*1ff0*/  IADD3 R28, P1, R14, R10, RZ ;  /* 0x0000000a0e1c7210 */ /* 0x000fe20007f3e0ff */
[----:B------:R-:W-:Y:S01]  /*2000*/  IMAD.SHL.U32 R10, R17, 0x40, RZ ;  /* 0x00000040110a7824 */ /* 0x000fe200078e00ff */
[----:B------:R-:W-:Y:S01]  /*2010*/  LOP3.LUT R11, R11, R12, RZ, 0x3c, !PT ;  /* 0x0000000c0b0b7212 */ /* 0x000fe200078e3cff */
[----:B------:R-:W-:-:S02]  /*2020*/  @!P0 IMAD.IADD R9, R31, 0x1, R4 ;  /* 0x000000011f098824 */ /* 0x000fc400078e0204 */
[-C--:B------:R-:W-:Y:S01]  /*2030*/  IMAD R4, R8, R24.reuse, R19 ;  /* 0x0000001808047224 */ /* 0x080fe200078e0213 */
[----:B------:R-:W-:Y:S01]  /*2040*/  LOP3.LUT R55, R11, 0xfffffe00, R10, 0xf8, !PT ;  /* 0xfffffe000b377812 */ /* 0x000fe200078ef80a */
[----:B------:R-:W-:Y:S01]  /*2050*/  IMAD R19, R23, R241, RZ ;  /* 0x000000f117137224 */ /* 0x000fe200078e02ff */
[----:B------:R-:W-:Y:S01]  /*2060*/  IADD3 R11, R14, 0x40, RZ ;  /* 0x000000400e0b7810 */ /* 0x000fe20007ffe0ff */
[----:B------:R-:W-:Y:S02]  /*2070*/  IMAD.X R29, R15, 0x1, R9, P1 ;  /* 0x000000010f1d7824 */ /* 0x000fe400008e0609 */
[----:B------:R-:W-:Y:S01]  /*2080*/  IMAD.WIDE.U32 R24, R16, R24, R26 ;  /* 0x0000001810187225 */ /* 0x000fe200078e001a */
[----:B----4-:R-:W-:Y:S02]  /*2090*/  ISETP.GE.AND P0, PT, R11, R81, PT ;  /* 0x000000510b00720c */ /* 0x010fe40003f06270 */
[----:B------:R-:W-:Y:S01]  /*20a0*/  IADD3 R10, R14, 0x80, RZ ;  /* 0x000000800e0a7810 */ /* 0x000fe20007ffe0ff */
[----:B------:R-:W-:-:S02]  /*20b0*/  IMAD R2, R22, R2, R19 ;  /* 0x0000000216027224 */ /* 0x000fc400078e0213 */
[----:B------:R-:W-:-:S04]  /*20c0*/  IMAD.WIDE.U32 R190, R241, R22, R28 ;  /* 0x00000016f1be7225 */ /* 0x000fc800078e001c */
[----:B------:R-:W-:Y:S02]  /*20d0*/  IMAD.IADD R23, R25, 0x1, R4 ;  /* 0x0000000119177824 */ /* 0x000fe400078e0204 */
[----:B------:R-:W-:Y:S01]  /*20e0*/  IMAD.MOV.U32 R22, RZ, RZ, R24 ;  /* 0x000000ffff167224 */ /* 0x000fe200078e0018 */
[----:B------:R-:W-:Y:S02]  /*20f0*/  SEL R4, RZ, 0xffffffff, P0 ;  /* 0xffffffffff047807 */ /* 0x000fe40000000000 */
[----:B------:R-:W-:Y:S01]  /*2100*/  ISETP.GE.AND P0, PT, R10, R81, PT ;  /* 0x000000510a00720c */ /* 0x000fe20003f06270 */
[----:B------:R-:W-:-:S04]  /*2110*/  IMAD.WIDE.U32 R22, R184, R70, R22 ;  /* 0x00000046b8167225 */ /* 0x000fc800078e0016 */
[----:B------:R-:W-:Y:S01]  /*2120*/  IMAD.IADD R191, R191, 0x1, R2 ;  /* 0x00000001bfbf7824 */ /* 0x000fe200078e0202 */
[----:B------:R-:W-:Y:S01]  /*2130*/  SEL R2, RZ, 0x4, P0 ;  /* 0x00000004ff027807 */ /* 0x000fe20000000000 */
[----:B------:R-:W-:Y:S01]  /*2140*/  IMAD.IADD R189, R23, 0x1, R189 ;  /* 0x0000000117bd7824 */ /* 0x000fe200078e02bd */
[----:B------:R-:W-:-:S04]  /*2150*/  LEA R188, P0, R22, R6, 0x1 ;  /* 0x0000000616bc7211 */ /* 0x000fc800078008ff */
[----:B------:R-:W-:Y:S02]  /*2160*/  LEA.HI.X R189, R22, R7, R189, 0x1, P0 ;  /* 0x0000000716bd7211 */ /* 0x000fe400000f0cbd */
[----:B------:R-:W-:Y:S02]  /*2170*/  SHF.R.S32.HI R7, RZ, 0x1f, R78 ;  /* 0x0000001fff077819 */ /* 0x000fe4000001144e */
[C---:B------:R-:W-:Y:S02]  /*2180*/  ISETP.GE.AND P1, PT, R14.reuse, R81, PT ;  /* 0x000000510e00720c */ /* 0x040fe40003f26270 */
[----:B------:R-:W-:Y:S02]  /*2190*/  LEA.HI R108, R7, R78, RZ, 0x6 ;  /* 0x0000004e076c7211 */ /* 0x000fe400078f30ff */
[----:B------:R-:W-:Y:S02]  /*21a0*/  IADD3 R9, R14, 0xc0, RZ ;  /* 0x000000c00e097810 */ /* 0x000fe40007ffe0ff */
[----:B------:R-:W-:-:S02]  /*21b0*/  SHF.R.S32.HI R108, RZ, 0x6, R108 ;  /* 0x00000006ff6c7819 */ /* 0x000fc4000001146c */
[----:B------:R-:W-:Y:S02]  /*21c0*/  SEL R13, RZ, 0x1, P1 ;  /* 0x00000001ff0d7807 */ /* 0x000fe40000800000 */
[----:B------:R-:W-:Y:S02]  /*21d0*/  ISETP.GE.AND P1, PT, R9, R81, PT ;  /* 0x000000510900720c */ /* 0x000fe40003f26270 */
[----:B------:R-:W-:Y:S02]  /*21e0*/  IMNMX R108, RZ, R108, !PT ;  /* 0x0000006cff6c7217 */ /* 0x000fe40007800200 */
[----:B------:R-:W-:Y:S02]  /*21f0*/  IADD3 R180, P0, R14, R0, RZ ;  /* 0x000000000eb47210 */ /* 0x000fe40007f1e0ff */
[----:B------:R-:W-:Y:S02]  /*2200*/  SEL R77, RZ, 0x8, P1 ;  /* 0x00000008ff4d7807 */ /* 0x000fe40000800000 */
[----:B------:R-:W-:Y:S01]  /*2210*/  ISETP.GT.AND P1, PT, R165, R108, PT ;  /* 0x0000006ca500720c */ /* 0x000fe20003f24270 */
[----:B------:R-:W-:-:S02]  /*2220*/  IMAD.X R181, R15, 0x1, R3, P0 ;  /* 0x000000010fb57824 */ /* 0x000fc400000e0603 */
[----:B------:R-:W-:-:S04]  /*2230*/  IMAD.WIDE R24, R243, 0x40, R184 ;  /* 0x00000040f3187825 */ /* 0x000fc800078e02b8 */
[----:B------:R-:W-:Y:S02]  /*2240*/  IMAD.SHL.U32 R4, R4, 0x2, RZ ;  /* 0x0000000204047824 */ /* 0x000fe400078e00ff */
[----:B------:R-:W-:-:S04]  /*2250*/  IMAD.WIDE.U32 R180, R184, R68, R180 ;  /* 0x00000044b8b47225 */ /* 0x000fc800078e00b4 */
[----:B------:R-:W-:Y:S01]  /*2260*/  IMAD R193, R25, R194, RZ ;  /* 0x000000c219c17224 */ /* 0x000fe200078e02ff */
[----:B------:R-:W-:Y:S01]  /*2270*/  LOP3.LUT R4, R4, 0x2, R13, 0xe2, !PT ;  /* 0x0000000204047812 */ /* 0x000fe200078ee20d */
[----:B------:R-:W-:Y:S01]  /*2280*/  IMAD.IADD R183, R181, 0x1, R183 ;  /* 0x00000001b5b77824 */ /* 0x000fe200078e02b7 */
[----:B------:R-:W-:Y:S01]  /*2290*/  LEA R238, P0, R180, R186, 0x1 ;  /* 0x000000bab4ee7211 */ /* 0x000fe200078008ff */
[C---:B------:R-:W-:Y:S02]  /*22a0*/  IMAD R193, R24.reuse, R195, R193 ;  /* 0x000000c318c17224 */ /* 0x040fe400078e02c1 */
[----:B------:R-:W-:Y:S01]  /*22b0*/  IMAD.WIDE.U32 R190, R24, R194, R190 ;  /* 0x000000c218be7225 */ /* 0x000fe200078e00be */
[----:B------:R-:W-:Y:S02]  /*22c0*/  LOP3.LUT R77, R77, R4, R2, 0xfe, !PT ;  /* 0x000000044d4d7212 */ /* 0x000fe400078efe02 */
[----:B------:R-:W-:Y:S01]  /*22d0*/  LEA.HI.X R239, R180, R187, R183, 0x1, P0 ;  /* 0x000000bbb4ef7211 */ /* 0x000fe200000f0cb7 */
[----:B------:R-:W-:-:S02]  /*22e0*/  @!P4 IMAD.MOV.U32 R18, RZ, RZ, RZ ;  /* 0x000000ffff12c224 */ /* 0x000fc400078e00ff */
[----:B------:R-:W-:Y:S01]  /*22f0*/  IMAD.IADD R193, R191, 0x1, R193 ;  /* 0x00000001bfc17824 */ /* 0x000fe200078e02c1 */
[----:B------:R-:W-:Y:S05]  /*2300*/  @!P1 BRA `(.L_x_831) ;  /* 0x0000b70000009947 */ /* 0x000fea0003800000 */
[----:B------:R-:W2:Y:S04]  /*2310*/  LD.E.64 R32, [R20.64+0x120] ;  /* 0x0001200614207980 */ /* 0x000ea8000c101b00 */
[----:B------:R-:W3:Y:S04]  /*2320*/  LD.E.64 R34, [R20.64+0x118] ;  /* 0x0001180614227980 */ /* 0x000ee8000c101b00 */
[----:B------:R-:W4:Y:S04]  /*2330*/  LD.E.64 R200, [R20.64+0x130] ;  /* 0x0001300614c87980 */ /* 0x000f28000c101b00 */
[----:B------:R-:W4:Y:S04]  /*2340*/  LD.E.64 R202, [R20.64+0x128] ;  /* 0x0001280614ca7980 */ /* 0x000f28000c101b00 */
[----:B------:R-:W4:Y:S04]  /*2350*/  LD.E.64 R28, [R20.64+0x140] ;  /* 0x00014006141c7980 */ /* 0x000f28000c101b00 */
[----:B------:R-:W4:Y:S04]  /*2360*/  LD.E.64 R22, [R20.64+0x138] ;  /* 0x0001380614167980 */ /* 0x000f28000c101b00 */
[----:B------:R-:W4:Y:S04]  /*2370*/  LD.E R17, [R20.64+0xd0] ;  /* 0x0000d00614117980 */ /* 0x000f28000c101900 */
[----:B------:R-:W4:Y:S04]  /*2380*/  LD.E.64 R26, [R20.64+0x108] ;  /* 0x00010806141a7980 */ /* 0x000f28000c101b00 */
[----:B------:R-:W4:Y:S04]  /*2390*/  LD.E.64 R24, [R20.64+0x110] ;  /* 0x0001100614187980 */ /* 0x000f28000c101b00 */
[----:B------:R-:W4:Y:S04]  /*23a0*/  LD.E.64 R12, [R20.64+0x150] ;  /* 0x00015006140c7980 */ /* 0x000f28000c101b00 */
[----:B------:R-:W4:Y:S01]  /*23b0*/  LD.E.64 R6, [R20.64+0x148] ;  /* 0x0001480614067980 */ /* 0x000f22000c101b00 */
[----:B------:R-:W-:Y:S01]  /*23c0*/  SHF.R.S32.HI R3, RZ, 0x1f, R5 ;  /* 0x0000001fff037819 */ /* 0x000fe20000011405 */
[C---:B------:R-:W-:Y:S01]  /*23d0*/  IMAD.SHL.U32 R86, R70.reuse, 0x20, RZ ;  /* 0x0000002046567824 */ /* 0x040fe200078e00ff */
[----:B------:R-:W-:Y:S01]  /*23e0*/  LOP3.LUT R172, R77, 0xffff, RZ, 0xc0, !PT ;  /* 0x0000ffff4dac7812 */ /* 0x000fe200078ec0ff */
[----:B------:R-:W-:Y:S01]  /*23f0*/  IMAD R85, R71, 0x60, RZ ;  /* 0x0000006047557824 */ /* 0x000fe200078e02ff */
[C---:B------:R-:W-:Y:S01]  /*2400*/  SHF.L.U64.HI R87, R70.reuse, 0x5, R71 ;  /* 0x0000000546577819 */ /* 0x040fe20000010247 */
[----:B------:R-:W-:Y:S01]  /*2410*/  IMAD.WIDE.U32 R198, R70, 0x60, RZ ;  /* 0x0000006046c67825 */ /* 0x000fe200078e00ff */
[----:B------:R-:W-:-:S02]  /*2420*/  LOP3.LUT R175, R172, 0x1, RZ, 0xc0, !PT ;  /* 0x00000001acaf7812 */ /* 0x000fc400078ec0ff */
[----:B------:R-:W-:Y:S01]  /*2430*/  LOP3.LUT R174, R172, 0x2, RZ, 0xc0, !PT ;  /* 0x00000002acae7812 */ /* 0x000fe200078ec0ff */
[----:B------:R-:W-:Y:S01]  /*2440*/  IMAD.SHL.U32 R106, R68, 0x20, RZ ;  /* 0x00000020446a7824 */ /* 0x000fe200078e00ff */
[----:B------:R-:W-:Y:S01]  /*2450*/  LOP3.LUT R173, R172, 0x4, RZ, 0xc0, !PT ;  /* 0x00000004acad7812 */ /* 0x000fe200078ec0ff */
[----:B------:R-:W-:Y:S01]  /*2460*/  IMAD.MOV.U32 R145, RZ, RZ, R239 ;  /* 0x000000ffff917224 */ /* 0x000fe200078e00ef */
[----:B------:R-:W-:Y:S01]  /*2470*/  SHF.L.U64.HI R87, R86, 0x1, R87 ;  /* 0x0000000156577819 */ /* 0x000fe20000010257 */
[----:B------:R-:W-:Y:S01]  /*2480*/  IMAD.MOV.U32 R146, RZ, RZ, R188 ;  /* 0x000000ffff927224 */ /* 0x000fe200078e00bc */
[C---:B------:R-:W-:Y:S01]  /*2490*/  IADD3 R84, R184.reuse, 0x10, RZ ;  /* 0x00000010b8547810 */ /* 0x040fe20007ffe0ff */
[----:B------:R-:W-:Y:S01]  /*24a0*/  IMAD.MOV.U32 R147, RZ, RZ, R189 ;  /* 0x000000ffff937224 */ /* 0x000fe200078e00bd */
[----:B------:R-:W-:Y:S01]  /*24b0*/  IADD3 R83, R184, 0x20, RZ ;  /* 0x00000020b8537810 */ /* 0x000fe20007ffe0ff */
[----:B------:R-:W-:Y:S01]  /*24c0*/  IMAD.SHL.U32 R86, R86, 0x2, RZ ;  /* 0x0000000256567824 */ /* 0x000fe200078e00ff */
[----:B------:R-:W-:-:S02]  /*24d0*/  IADD3 R82, R184, 0x30, RZ ;  /* 0x00000030b8527810 */ /* 0x000fc40007ffe0ff */
[----:B------:R-:W-:Y:S02]  /*24e0*/  SHF.L.U64.HI R107, R68, 0x5, R69 ;  /* 0x00000005446b7819 */ /* 0x000fe40000010245 */
[----:B------:R-:W-:Y:S02]  /*24f0*/  MOV R144, R238 ;  /* 0x000000ee00907202 */ /* 0x000fe40000000f00 */
[----:B------:R-:W-:Y:S02]  /*2500*/  LOP3.LUT R172, R172, 0x8, RZ, 0xc0, !PT ;  /* 0x00000008acac7812 */ /* 0x000fe400078ec0ff */
[----:B------:R-:W-:Y:S01]  /*2510*/  IADD3 R85, R199, R85, RZ ;  /* 0x00000055c7557210 */ /* 0x000fe20007ffe0ff */
[-C--:B--2---:R-:W-:Y:S02]  /*2520*/  IMAD R0, R33, R242.reuse, RZ ;  /* 0x000000f221007224 */ /* 0x084fe400078e02ff */
[----:B---3--:R-:W-:Y:S02]  /*2530*/  IMAD R2, R35, R242, RZ ;  /* 0x000000f223027224 */ /* 0x008fe400078e02ff */
[----:B------:R-:W-:-:S02]  /*2540*/  IMAD R0, R32, R79, R0 ;  /* 0x0000004f20007224 */ /* 0x000fc400078e0200 */
[----:B------:R-:W-:Y:S01]  /*2550*/  IMAD.WIDE.U32 R32, R242, R32, R14 ;  /* 0x00000020f2207225 */ /* 0x000fe200078e000e */
[C-C-:B----4-:R-:W-:Y:S02]  /*2560*/  SHF.L.U64.HI R131, R200.reuse, 0x4, R201.reuse ;  /* 0x00000004c8837819 */ /* 0x150fe400000102c9 */
[----:B------:R-:W-:Y:S01]  /*2570*/  SHF.L.U64.HI R133, R200, 0x5, R201 ;  /* 0x00000005c8857819 */ /* 0x000fe200000102c9 */
[----:B------:R-:W-:Y:S01]  /*2580*/  IMAD.WIDE.U32 R30, R242, R34, R14 ;  /* 0x00000022f21e7225 */ /* 0x000fe200078e000e */
[--C-:B------:R-:W-:Y:S02]  /*2590*/  SHF.L.U64.HI R109, R202, 0x4, R203.reuse ;  /* 0x00000004ca6d7819 */ /* 0x100fe400000102cb */
[----:B------:R-:W-:Y:S01]  /*25a0*/  SHF.L.U32 R134, R200, 0x5, RZ ;  /* 0x00000005c8867819 */ /* 0x000fe200000006ff */
[----:B------:R-:W-:Y:S01]  /*25b0*/  IMAD R2, R34, R79, R2 ;  /* 0x0000004f22027224 */ /* 0x000fe200078e0202 */
[----:B------:R-:W-:Y:S01]  /*25c0*/  SHF.L.U64.HI R119, R202, 0x5, R203 ;  /* 0x00000005ca777819 */ /* 0x000fe200000102cb */
[----:B------:R-:W-:Y:S01]  /*25d0*/  IMAD.IADD R33, R33, 0x1, R0 ;  /* 0x0000000121217824 */ /* 0x000fe200078e0200 */
[----:B------:R-:W-:Y:S01]  /*25e0*/  SHF.L.U64.HI R133, R134, 0x1, R133 ;  /* 0x0000000186857819 */ /* 0x000fe20000010285 */
[----:B------:R-:W-:-:S02]  /*25f0*/  IMAD R4, R201, R5, RZ ;  /* 0x00000005c9047224 */ /* 0x000fc400078e02ff */
[----:B------:R-:W-:Y:S02]  /*2600*/  IMAD R0, R203, R5, RZ ;  /* 0x00000005cb007224 */ /* 0x000fe400078e02ff */
[----:B------:R-:W-:Y:S01]  /*2610*/  IMAD.IADD R31, R31, 0x1, R2 ;  /* 0x000000011f1f7824 */ /* 0x000fe200078e0202 */
[----:B------:R-:W-:Y:S01]  /*2620*/  LEA.HI R169, R17, R17, RZ, 0x1 ;  /* 0x0000001111a97211 */ /* 0x000fe200078f08ff */
[-C--:B------:R-:W-:Y:S02]  /*2630*/  IMAD R4, R200, R3.reuse, R4 ;  /* 0x00000003c8047224 */ /* 0x080fe400078e0204 */
[----:B------:R-:W-:Y:S01]  /*2640*/  IMAD R19, R29, R16, RZ ;  /* 0x000000101d137224 */ /* 0x000fe200078e02ff */
[----:B------:R-:W-:Y:S01]  /*2650*/  SHF.R.S32.HI R169, RZ, 0x1, R169 ;  /* 0x00000001ffa97819 */ /* 0x000fe200000114a9 */
[C---:B------:R-:W-:Y:S02]  /*2660*/  IMAD R3, R202.reuse, R3, R0 ;  /* 0x00000003ca037224 */ /* 0x040fe400078e0200 */
[----:B------:R-:W-:Y:S01]  /*2670*/  IMAD.WIDE.U32 R30, R202, R5, R30 ;  /* 0x00000005ca1e7225 */ /* 0x000fe200078e001e */
[----:B------:R-:W-:-:S03]  /*2680*/  SHF.L.U32 R177, R169, 0x4, RZ ;  /* 0x00000004a9b17819 */ /* 0x000fc600000006ff */
[-C--:B------:R-:W-:Y:S01]  /*2690*/  IMAD.WIDE.U32 R32, R200, R5.reuse, R32 ;  /* 0x00000005c8207225 */ /* 0x080fe200078e0020 */
[C---:B------:R-:W-:Y:S02]  /*26a0*/  IADD3 R170, R177.reuse, 0x40, RZ ;  /* 0x00000040b1aa7810 */ /* 0x040fe40007ffe0ff */
[C---:B------:R-:W-:Y:S01]  /*26b0*/  IADD3 R168, R177.reuse, 0x80, RZ ;  /* 0x00000080b1a87810 */ /* 0x040fe20007ffe0ff */
[----:B------:R-:W-:Y:S01]  /*26c0*/  IMAD R0, R28, R8, R19 ;  /* 0x000000081c007224 */ /* 0x000fe200078e0213 */
[----:B------:R-:W-:Y:S01]  /*26d0*/  IADD3 R166, R177, 0xc0, RZ ;  /* 0x000000c0b1a67810 */ /* 0x000fe20007ffe0ff */
[----:B------:R-:W-:Y:S01]  /*26e0*/  IMAD.IADD R31, R31, 0x1, R3 ;  /* 0x000000011f1f7824 */ /* 0x000fe200078e0203 */
[----:B------:R-:W-:Y:S01]  /*26f0*/  IADD3 R3, P0, -R78, R184, RZ ;  /* 0x000000b84e037210 */ /* 0x000fe20007f1e1ff */
[----:B------:R-:W-:Y:S01]  /*2700*/  IMAD R19, R23, R16, RZ ;  /* 0x0000001017137224 */ /* 0x000fe200078e02ff */
[----:B------:R-:W-:Y:S01]  /*2710*/  SHF.R.S32.HI R23, RZ, 0x1f, R78 ;  /* 0x0000001fff177819 */ /* 0x000fe2000001144e */
[----:B------:R-:W-:Y:S01]  /*2720*/  IMAD.IADD R33, R33, 0x1, R4 ;  /* 0x0000000121217824 */ /* 0x000fe200078e0204 */
[----:B-----5:R-:W-:Y:S01]  /*2730*/  IADD3 R4, R18, R5, RZ ;  /* 0x0000000512047210 */ /* 0x020fe20007ffe0ff */
[----:B------:R-:W-:Y:S01]  /*2740*/  IMAD R19, R22, R8, R19 ;  /* 0x0000000816137224 */ /* 0x000fe200078e0213 */
[----:B------:R-:W-:Y:S01]  /*2750*/  IADD3 R162, R177, R166, RZ ;  /* 0x000000a6b1a27210 */ /* 0x000fe20007ffe0ff */
[----:B------:R-:W-:Y:S01]  /*2760*/  IMAD.WIDE.U32 R28, R28, R16, R32 ;  /* 0x000000101c1c7225 */ /* 0x000fe200078e0020 */
[----:B------:R-:W-:-:S02]  /*2770*/  SHF.R.S32.HI R159, RZ, 0x1f, R177 ;  /* 0x0000001fff9f7819 */ /* 0x000fc400000114b1 */
[----:B------:R-:W-:Y:S01]  /*2780*/  SHF.R.S32.HI R157, RZ, 0x1f, R170 ;  /* 0x0000001fff9d7819 */ /* 0x000fe200000114aa */
[----:B------:R-:W-:Y:S01]  /*2790*/  IMAD.WIDE.U32 R30, R22, R16, R30 ;  /* 0x00000010161e7225 */ /* 0x000fe200078e001e */
[----:B------:R-:W-:Y:S02]  /*27a0*/  SHF.R.S32.HI R155, RZ, 0x1f, R168 ;  /* 0x0000001fff9b7819 */ /* 0x000fe400000114a8 */
[----:B------:R-:W-:Y:S01]  /*27b0*/  SHF.R.S32.HI R153, RZ, 0x1f, R166 ;  /* 0x0000001fff997819 */ /* 0x000fe200000114a6 */
[----:B------:R-:W-:Y:S01]  /*27c0*/  IMAD.X R23, R185, 0x1, ~R23, P0 ;  /* 0x00000001b9177824 */ /* 0x000fe200000e0e17 */
[----:B------:R-:W-:Y:S01]  /*27d0*/  SHF.R.S32.HI R150, RZ, 0x1f, R162 ;  /* 0x0000001fff967819 */ /* 0x000fe200000114a2 */
[----:B------:R-:W-:Y:S02]  /*27e0*/  IMAD.IADD R29, R29, 0x1, R0 ;  /* 0x000000011d1d7824 */ /* 0x000fe400078e0200 */
[----:B------:R-:W-:Y:S02]  /*27f0*/  IMAD.IADD R31, R31, 0x1, R19 ;  /* 0x000000011f1f7824 */ /* 0x000fe400078e0213 */
[----:B------:R-:W-:-:S02]  /*2800*/  IMAD R137, R23, R200, RZ ;  /* 0x000000c817897224 */ /* 0x000fc400078e02ff */
[----:B------:R-:W-:Y:S02]  /*2810*/  IMAD R139, R23, R202, RZ ;  /* 0x000000ca178b7224 */ /* 0x000fe400078e02ff */
[----:B------:R-:W-:Y:S02]  /*2820*/  IMAD R5, R184, R169, R80 ;  /* 0x000000a9b8057224 */ /* 0x000fe400078e0250 */
[-C--:B------:R-:W-:Y:S02]  /*2830*/  IMAD R137, R201, R3.reuse, R137 ;  /* 0x00000003c9897224 */ /* 0x080fe400078e0289 */
[-C--:B------:R-:W-:Y:S02]  /*2840*/  IMAD R139, R203, R3.reuse, R139 ;  /* 0x00000003cb8b7224 */ /* 0x080fe400078e028b */
[----:B------:R-:W-:-:S04]  /*2850*/  IMAD.WIDE.U32 R16, R200, R3, R28 ;  /* 0x00000003c8107225 */ /* 0x000fc800078e001c */
[----:B------:R-:W-:Y:S01]  /*2860*/  IMAD.WIDE.U32 R18, R202, R3, R30 ;  /* 0x00000003ca127225 */ /* 0x000fe200078e001e */
[----:B------:R-:W-:-:S03]  /*2870*/  LEA R136, P1, R16, R24, 0x1 ;  /* 0x0000001810887211 */ /* 0x000fc600078208ff */
[----:B------:R-:W-:Y:S01]  /*2880*/  IMAD R4, R169, R4, RZ ;  /* 0x00000004a9047224 */ /* 0x000fe200078e02ff */
[----:B------:R-:W-:Y:S01]  /*2890*/  IADD3 R139, R19, R139, RZ ;  /* 0x0000008b138b7210 */ /* 0x000fe20007ffe0ff */
[----:B------:R-:W-:Y:S01]  /*28a0*/  IMAD.IADD R3, R80, 0x1, R5 ;  /* 0x0000000150037824 */ /* 0x000fe200078e0205 */
[----:B------:R-:W-:Y:S01]  /*28b0*/  LEA R138, P0, R18, R26, 0x1 ;  /* 0x0000001a128a7211 */ /* 0x000fe200078008ff */
[----:B------:R-:W-:Y:S01]  /*28c0*/  IMAD.IADD R137, R17, 0x1, R137 ;  /* 0x0000000111897824 */ /* 0x000fe200078e0289 */
[----:B------:R-:W-:Y:S01]  /*28d0*/  IADD3 R0, P3, R4, R5, RZ ;  /* 0x0000000504007210 */ /* 0x000fe20007f7e0ff */
[----:B------:R-:W-:Y:S01]  /*28e0*/  IMAD.SHL.U32 R110, R202, 0x10, RZ ;  /* 0x00000010ca6e7824 */ /* 0x000fe200078e00ff */
[----:B------:R-:W-:Y:S01]  /*28f0*/  IADD3 R143, P2, R4, R3, RZ ;  /* 0x00000003048f7210 */ /* 0x000fe20007f5e0ff */
[----:B------:R-:W-:Y:S01]  /*2900*/  IMAD.SHL.U32 R120, R202, 0x20, RZ ;  /* 0x00000020ca787824 */ /* 0x000fe200078e00ff */
[----:B------:R-:W-:Y:S01]  /*2910*/  SHF.R.S32.HI R2, RZ, 0x1f, R4 ;  /* 0x0000001fff027819 */ /* 0x000fe20000011404 */
[----:B------:R-:W-:Y:S01]  /*2920*/  IMAD.IADD R167, R177, 0x1, R170 ;  /* 0x00000001b1a77824 */ /* 0x000fe200078e02aa */
[----:B------:R-:W-:Y:S01]  /*2930*/  LEA.HI.X R139, R18, R27, R139, 0x1, P0 ;  /* 0x0000001b128b7211 */ /* 0x000fe200000f0c8b */
[----:B------:R-:W-:Y:S01]  /*2940*/  IMAD.SHL.U32 R18, R0, 0x2, RZ ;  /* 0x0000000200127824 */ /* 0x000fe200078e00ff */
[-C--:B------:R-:W-:Y:S01]  /*2950*/  LEA.HI.X.SX32 R5, R5, R2.reuse, 0x1, P3 ;  /* 0x0000000205057211 */ /* 0x080fe200018f0eff */
[----:B------:R-:W-:Y:S01]  /*2960*/  IMAD.SHL.U32 R142, R143, 0x2, RZ ;  /* 0x000000028f8e7824 */ /* 0x000fe200078e00ff */
[----:B------:R-:W-:Y:S01]  /*2970*/  LEA.HI.X.SX32 R2, R3, R2, 0x1, P2 ;  /* 0x0000000203027211 */ /* 0x000fe200010f0eff */
[----:B------:R-:W-:Y:S01]  /*2980*/  IMAD.IADD R164, R177, 0x1, R168 ;  /* 0x00000001b1a47824 */ /* 0x000fe200078e02a8 */
[----:B------:R-:W-:Y:S01]  /*2990*/  LEA.HI.X R137, R16, R25, R137, 0x1, P1 ;  /* 0x0000001910897211 */ /* 0x000fe200008f0c89 */
[----:B------:R-:W-:Y:S01]  /*29a0*/  IMAD.SHL.U32 R132, R200, 0x10, RZ ;  /* 0x00000010c8847824 */ /* 0x000fe200078e00ff */
[----:B------:R-:W-:Y:S01]  /*29b0*/  SHF.L.U64.HI R0, R0, 0x1, R5 ;  /* 0x0000000100007819 */ /* 0x000fe20000010205 */
[----:B------:R-:W-:Y:S01]  /*29c0*/  IMAD.SHL.U32 R171, R169, 0x20, RZ ;  /* 0x00000020a9ab7824 */ /* 0x000fe200078e00ff */
[----:B------:R-:W-:Y:S01]  /*29d0*/  SHF.L.U64.HI R143, R143, 0x1, R2 ;  /* 0x000000018f8f7819 */ /* 0x000fe20000010202 */
[----:B------:R-:W-:Y:S01]  /*29e0*/  IMAD R135, R201, 0x60, RZ ;  /* 0x00000060c9877824 */ /* 0x000fe200078e02ff */
[C---:B------:R-:W-:Y:S01]  /*29f0*/  IADD3 R60, P1, R12.reuse, R18, RZ ;  /* 0x000000120c3c7210 */ /* 0x040fe20007f3e0ff */
[----:B------:R-:W-:Y:S01]  /*2a00*/  IMAD R169, R169, 0x30, RZ ;  /* 0x00000030a9a97824 */ /* 0x000fe200078e02ff */
[-C--:B------:R-:W-:Y:S01]  /*2a10*/  IADD3 R140, P3, R12, R142.reuse, RZ ;  /* 0x0000008e0c8c7210 */ /* 0x080fe20007f7e0ff */
[----:B------:R-:W-:Y:S01]  /*2a20*/  IMAD.IADD R163, R177, 0x1, R167 ;  /* 0x00000001b1a37824 */ /* 0x000fe200078e02a7 */
[C---:B------:R-:W-:Y:S01]  /*2a30*/  IADD3 R142, P2, R6.reuse, R142, RZ ;  /* 0x0000008e068e7210 */ /* 0x040fe20007f5e0ff */
[C---:B------:R-:W-:Y:S01]  /*2a40*/  IMAD.X R61, R13.reuse, 0x1, R0, P1 ;  /* 0x000000010d3d7824 */ /* 0x040fe200008e0600 */
[----:B------:R-:W-:Y:S01]  /*2a50*/  IADD3 R18, P0, R6, R18, RZ ;  /* 0x0000001206127210 */ /* 0x000fe20007f1e0ff */
[--C-:B------:R-:W-:Y:S01]  /*2a60*/  IMAD.X R141, R13, 0x1, R143.reuse, P3 ;  /* 0x000000010d8d7824 */ /* 0x100fe200018e068f */
[C---:B------:R-:W-:Y:S01]  /*2a70*/  IADD3 R101, P1, R236.reuse, 0x80, RZ ;  /* 0x00000080ec657810 */ /* 0x040fe20007f3e0ff */
[C---:B------:R-:W-:Y:S01]  /*2a80*/  IMAD.X R143, R7.reuse, 0x1, R143, P2 ;  /* 0x00000001078f7824 */ /* 0x040fe200010e068f */
[----:B------:R-:W-:Y:S01]  /*2a90*/  IADD3.X R19, R7, R0, RZ, P0, !PT ;  /* 0x0000000007137210 */ /* 0x000fe200007fe4ff */
[C---:B------:R-:W-:Y:S01]  /*2aa0*/  IMAD.IADD R161, R177.reuse, 0x1, R164 ;  /* 0x00000001b1a17824 */ /* 0x040fe200078e02a4 */
[C---:B------:R-:W-:Y:S01]  /*2ab0*/  IADD3 R105, P2, R236.reuse, 0x40, RZ ;  /* 0x00000040ec697810 */ /* 0x040fe20007f5e0ff */
[--C-:B------:R-:W-:Y:S01]  /*2ac0*/  IMAD.X R100, RZ, RZ, R237.reuse, P1 ;  /* 0x000000ffff647224 */ /* 0x100fe200008e06ed */
[----:B------:R-:W-:Y:S01]  /*2ad0*/  IADD3 R95, P0, R236, 0xc0, RZ ;  /* 0x000000c0ec5f7810 */ /* 0x000fe20007f1e0ff */
[----:B------:R-:W-:Y:S01]  /*2ae0*/  IMAD.IADD R160, R177, 0x1, R162 ;  /* 0x00000001b1a07824 */ /* 0x000fe200078e02a2 */
[-C--:B------:R-:W-:Y:S01]  /*2af0*/  IADD3 R99, P1, R101, R236.reuse, RZ ;  /* 0x000000ec65637210 */ /* 0x080fe20007f3e0ff */
[--C-:B------:R-:W-:Y:S01]  /*2b00*/  IMAD.X R104, RZ, RZ, R237.reuse, P2 ;  /* 0x000000ffff687224 */ /* 0x100fe200010e06ed */
[-C--:B------:R-:W-:Y:S01]  /*2b10*/  IADD3 R103, P2, R105, R236.reuse, RZ ;  /* 0x000000ec69677210 */ /* 0x080fe20007f5e0ff */
[--C-:B------:R-:W-:Y:S01]  /*2b20*/  IMAD.X R94, RZ, RZ, R237.reuse, P0 ;  /* 0x000000ffff5e7224 */ /* 0x100fe200000e06ed */
[-C--:B------:R-:W-:Y:S01]  /*2b30*/  IADD3 R93, P0, R95, R236.reuse, RZ ;  /* 0x000000ec5f5d7210 */ /* 0x080fe20007f1e0ff */
[--C-:B------:R-:W-:Y:S01]  /*2b40*/  IMAD.X R98, R100, 0x1, R237.reuse, P1 ;  /* 0x0000000164627824 */ /* 0x100fe200008e06ed */
[----:B------:R-:W-:Y:S01]  /*2b50*/  IADD3 R97, P4, R103, R236, RZ ;  /* 0x000000ec67617210 */ /* 0x000fe20007f9e0ff */
[----:B------:R-:W-:Y:S01]  /*2b60*/  IMAD.X R102, R104, 0x1, R237, P2 ;  /* 0x0000000168667824 */ /* 0x000fe200010e06ed */
[----:B------:R-:W-:Y:S01]  /*2b70*/  IADD3.X R92, R94, R237, RZ, P0, !PT ;  /* 0x000000ed5e5c7210 */ /* 0x000fe200007fe4ff */
[----:B------:R-:W-:Y:S01]  /*2b80*/  IMAD.WIDE.U32 R200, R200, 0x60, RZ ;  /* 0x00000060c8c87825 */ /* 0x000fe200078e00ff */
[----:B------:R-:W-:-:S02]  /*2b90*/  IADD3 R111, P5, R110, 0x40, RZ ;  /* 0x000000406e6f7810 */ /* 0x000fc40007fbe0ff */
[----:B------:R-:W-:Y:S01]  /*2ba0*/  IADD3 R115, P1, R110, 0x80, RZ ;  /* 0x000000806e737810 */ /* 0x000fe20007f3e0ff */
[----:B------:R-:W-:Y:S01]  /*2bb0*/  IMAD.X R96, R102, 0x1, R237, P4 ;  /* 0x0000000166607824 */ /* 0x000fe200020e06ed */
[----:B------:R-:W-:Y:S01]  /*2bc0*/  IADD3 R123, P0, R110, 0xc0, RZ ;  /* 0x000000c06e7b7810 */ /* 0x000fe20007f1e0ff */
[--C-:B------:R-:W-:Y:S01]  /*2bd0*/  IMAD.X R112, RZ, RZ, R109.reuse, P5 ;  /* 0x000000ffff707224 */ /* 0x100fe200028e066d */
[-C--:B------:R-:W-:Y:S01]  /*2be0*/  IADD3 R91, P3, R99, R236.reuse, RZ ;  /* 0x000000ec635b7210 */ /* 0x080fe20007f7e0ff */
[--C-:B------:R-:W-:Y:S01]  /*2bf0*/  IMAD.X R116, RZ, RZ, R109.reuse, P1 ;  /* 0x000000ffff747224 */ /* 0x100fe200008e066d */
[----:B------:R-:W-:Y:S01]  /*2c00*/  IADD3 R89, P2, R93, R236, RZ ;  /* 0x000000ec5d597210 */ /* 0x000fe20007f5e0ff */
[----:B------:R-:W-:Y:S01]  /*2c10*/  IMAD.X R124, RZ, RZ, R109, P0 ;  /* 0x000000ffff7c7224 */ /* 0x000fe200000e066d */
[----:B------:R-:W-:Y:S01]  /*2c20*/  IADD3.X R90, R98, R237, RZ, P3, !PT ;  /* 0x000000ed625a7210 */ /* 0x000fe20001ffe4ff */
[----:B------:R-:W-:Y:S01]  /*2c30*/  IMAD.MOV.U32 R12, RZ, RZ, R165 ;  /* 0x000000ffff0c7224 */ /* 0x000fe200078e00a5 */
[-C--:B------:R-:W-:Y:S01]  /*2c40*/  IADD3 R114, P5, R111, R110.reuse, RZ ;  /* 0x0000006e6f727210 */ /* 0x080fe20007fbe0ff */
[----:B------:R-:W-:Y:S01]  /*2c50*/  IMAD.X R88, R92, 0x1, R237, P2 ;  /* 0x000000015c587824 */ /* 0x000fe200010e06ed */
[----:B------:R-:W-:Y:S01]  /*2c60*/  IADD3 R118, P4, R115, R110, RZ ;  /* 0x0000006e73767210 */ /* 0x000fe20007f9e0ff */
[----:B------:R-:W-:Y:S01]  /*2c70*/  IMAD.SHL.U32 R134, R134, 0x2, RZ ;  /* 0x0000000286867824 */ /* 0x000fe200078e00ff */
[C---:B------:R-:W-:Y:S01]  /*2c80*/  IADD3 R122, P3, R120.reuse, R111, RZ ;  /* 0x0000006f787a7210 */ /* 0x040fe20007f7e0ff */
[----:B------:R-:W-:Y:S01]  /*2c90*/  IMAD.IADD R135, R201, 0x1, R135 ;  /* 0x00000001c9877824 */ /* 0x000fe200078e0287 */
[----:B------:R-:W-:Y:S01]  /*2ca0*/  IADD3 R128, P1, R120, R115, RZ ;  /* 0x0000007378807210 */ /* 0x000fe20007f3e0ff */
[--C-:B------:R-:W-:Y:S01]  /*2cb0*/  IMAD.X R113, R112, 0x1, R109.reuse, P5 ;  /* 0x0000000170717824 */ /* 0x100fe200028e066d */
[C---:B------:R-:W-:Y:S01]  /*2cc0*/  IADD3 R130, P0, R123.reuse, R120, RZ ;  /* 0x000000787b827210 */ /* 0x040fe20007f1e0ff */
[----:B------:R-:W-:Y:S01]  /*2cd0*/  IMAD.X R117, R116, 0x1, R109, P4 ;  /* 0x0000000174757824 */ /* 0x000fe200020e066d */
[----:B------:R-:W-:Y:S01]  /*2ce0*/  IADD3 R126, P2, R123, R110, RZ ;  /* 0x0000006e7b7e7210 */ /* 0x000fe20007f5e0ff */
[C---:B------:R-:W-:Y:S01]  /*2cf0*/  IMAD.X R121, R119.reuse, 0x1, R112, P3 ;  /* 0x0000000177797824 */ /* 0x040fe200018e0670 */
[C---:B------:R-:W-:Y:S01]  /*2d00*/  SHF.L.U64.HI R131, R132.reuse, 0x1, R131 ;  /* 0x0000000184837819 */ /* 0x040fe20000010283 */
[----:B------:R-:W-:Y:S01]  /*2d10*/  IMAD.SHL.U32 R132, R132, 0x2, RZ ;  /* 0x0000000284847824 */ /* 0x000fe200078e00ff */
[C---:B------:R-:W-:Y:S01]  /*2d20*/  IADD3.X R125, R124.reuse, R109, RZ, P2, !PT ;  /* 0x0000006d7c7d7210 */ /* 0x040fe200017fe4ff */
[----:B------:R-:W-:Y:S01]  /*2d30*/  IMAD.X R127, R119, 0x1, R116, P1 ;  /* 0x00000001777f7824 */ /* 0x000fe200008e0674 */
[----:B------:R-:W-:Y:S01]  /*2d40*/  SHF.R.S32.HI R158, RZ, 0x1f, R171 ;  /* 0x0000001fff9e7819 */ /* 0x000fe200000114ab */
[----:B------:R-:W-:Y:S01]  /*2d50*/  IMAD.X R129, R124, 0x1, R119, P0 ;  /* 0x000000017c817824 */ /* 0x000fe200000e0677 */
[----:B------:R-:W-:-:S02]  /*2d60*/  SHF.R.S32.HI R156, RZ, 0x1f, R169 ;  /* 0x0000001fff9c7819 */ /* 0x000fc400000114a9 */
[----:B------:R-:W-:Y:S02]  /*2d70*/  SHF.R.S32.HI R154, RZ, 0x1f, R167 ;  /* 0x0000001fff9a7819 */ /* 0x000fe400000114a7 */
[----:B------:R-:W-:Y:S02]  /*2d80*/  SHF.R.S32.HI R152, RZ, 0x1f, R164 ;  /* 0x0000001fff987819 */ /* 0x000fe400000114a4 */
[----:B------:R-:W-:Y:S02]  /*2d90*/  SHF.R.S32.HI R151, RZ, 0x1f, R163 ;  /* 0x0000001fff977819 */ /* 0x000fe400000114a3 */
[----:B------:R-:W-:Y:S02]  /*2da0*/  SHF.R.S32.HI R149, RZ, 0x1f, R161 ;  /* 0x0000001fff957819 */ /* 0x000fe400000114a1 */
[----:B------:R-:W-:Y:S02]  /*2db0*/  SHF.R.S32.HI R148, RZ, 0x1f, R160 ;  /* 0x0000001fff947819 */ /* 0x000fe400000114a0 */
.L_x_949:
[----:B------:R-:W-:Y:S01]  /*2dc0*/  IMAD.SHL.U32 R16, R12, 0x40, RZ ;  /* 0x000000400c107824 */ /* 0x000fe200078e00ff */
[----:B------:R-:W-:Y:S04]  /*2dd0*/  BSSY B0, `(.L_x_832) ;  /* 0x0000014000007945 */ /* 0x000fe80003800000 */
[----:B------:R-:W-:Y:S05]  /*2de0*/  IADD3 R13, R16, -0x40, RZ ;  /* 0xffffffc0100d7810 */ /* 0x000fea0007ffe0ff */
[--C-:B------:R-:W-:Y:S02]  /*2df0*/  IMAD.IADD R205, R59, 0x1, -R13.reuse ;  /* 0x000000013bcd7824 */ /* 0x100fe400078e0a0d */
[----:B------:R-:W-:Y:S03]  /*2e00*/  IMAD.IADD R179, R78, 0x1, -R13 ;  /* 0x000000014eb37824 */ /* 0x000fe600078e0a0d */
[C---:B------:R-:W-:Y:S04]  /*2e10*/  ISETP.GE.AND P2, PT, R184.reuse, R205, PT ;  /* 0x000000cdb800720c */ /* 0x040fe80003f46270 */
[----:B------:R-:W-:Y:S11]  /*2e20*/  ISETP.GE.AND P2, PT, R184, R179, !P2 ;  /* 0x000000b3b800720c */ /* 0x000ff60005746270 */
[----:B------:R-:W-:Y:S02]  /*2e30*/  @!UPT UIADD3 URZ, URZ, URZ, URZ ;  /* 0x0000003f3f3ff290 */ /* 0x000fe4000fffe03f */
[----:B---3-5:R-:W-:-:S05]  /*2e40*/  @!P2 BRA `(.L_x_833) ;  /* 0x000000c00000a947 */ /* 0x028fca0003800000 */
[----:B------:R-:W-:Y:S02]  /*2e50*/  ISETP.NE.AND P1, PT, R175, RZ, PT ;  /* 0x000000ffaf00720c */ /* 0x000fe40003f25270 */
[----:B------:R-:W-:Y:S11]  /*2e60*/  ISETP.NE.AND P0, PT, R174, RZ, PT ;  /* 0x000000ffae00720c */ /* 0x000ff60003f05270 */
[----:B------:R-:W2:Y:S04]  /*2e70*/  @P1 LD.E.128 R32, [R136.64] ;  /* 0x0000000688201980 */ /* 0x000ea8000c101d00 */
[----:B--2---:R1:W-:Y:S01]  /*2e80*/  @P1 ST.E.128 [R146.64], R32 ;  /* 0x0000002092001985 */ /* 0x0043e2000c101d06 */
[----:B------:R-:W-:Y:S03]  /*2e90*/  ISETP.NE.AND P1, PT, R173, RZ, PT ;  /* 0x000000ffad00720c */ /* 0x000fe60003f25270 */
[----:B------:R-:W2:Y:S04]  /*2ea0*/  @P0 LD.E.128 R28, [R136.64+0x80] ;  /* 0x00008006881c0980 */ /* 0x000ea8000c101d00 */
[----:B--2---:R1:W-:Y:S01]  /*2eb0*/  @P0 ST.E.128 [R146.64+0x80], R28 ;  /* 0x0000801c92000985 */ /* 0x0043e2000c101d06 */
[----:B------:R-:W-:Y:S05]  /*2ec0*/  ISETP.NE.AND P0, PT, R172, RZ, PT ;  /* 0x000000ffac00720c */ /* 0x000fea0003f05270 */
[----:B------:R-:W2:Y:S04]  /*2ed0*/  @P1 LD.E.128 R24, [R136.64+0x100] ;  /* 0x0001000688181980 */ /* 0x000ea8000c101d00 */
[----:B--2---:R1:W-:Y:S04]  /*2ee0*/  @P1 ST.E.128 [R146.64+0x100], R24 ;  /* 0x0001001892001985 */ /* 0x0043e8000c101d06 */
[----:B------:R-:W2:Y:S04]  /*2ef0*/  @P0 LD.E.128 R4, [R136.64+0x180] ;  /* 0x0001800688040980 */ /* 0x000ea8000c101d00 */
[----:B--2---:R1:W-:Y:S02]  /*2f00*/  @P0 ST.E.128 [R146.64+0x180], R4 ;  /* 0x0001800492000985 */ /* 0x0043e4000c101d06 */
.L_x_833:
[----:B------:R-:W-:Y:S05]  /*2f10*/  BSYNC B0 ;  /* 0x0000000000007941 */ /* 0x000fea0003800000 */
.L_x_832:
[C---:B------:R-:W-:Y:S01]  /*2f20*/  ISETP.GE.AND P0, PT, R84.reuse, R205, PT ;  /* 0x000000cd5400720c */ /* 0x040fe20003f06270 */
[----:B------:R-:W-:Y:S03]  /*2f30*/  BSSY B0, `(.L_x_834) ;  /* 0x0000014000007945 */ /* 0x000fe60003800000 */
[----:B------:R-:W-:Y:S11]  /*2f40*/  ISETP.GE.AND P0, PT, R84, R179, !P0 ;  /* 0x000000b35400720c */ /* 0x000ff60004706270 */
[----:B------:R-:W-:Y:S02]  /*2f50*/  @!UPT UIADD3 URZ, URZ, URZ, URZ ;  /* 0x0000003f3f3ff290 */ /* 0x000fe4000fffe03f */
[----:B------:R-:W-:-:S05]  /*2f60*/  @!P0 BRA `(.L_x_835) ;  /* 0x0000010000008947 */ /* 0x000fca0003800000 */
[----:B------:R-:W-:Y:S02]  /*2f70*/  ISETP.NE.AND P1, PT, R175, RZ, PT ;  /* 0x000000ffaf00720c */ /* 0x000fe40003f25270 */
[----:B------:R-:W-:Y:S02]  /*2f80*/  IADD3 R22, P0, R136, R132, RZ ;  /* 0x0000008488167210 */ /* 0x000fe40007f1e0ff */
[----:B------:R-:W-:Y:S03]  /*2f90*/  LEA R2, P3, R234, R146, 0x1 ;  /* 0x00000092ea027211 */ /* 0x000fe600078608ff */
[----:B------:R-:W-:Y:S01]  /*2fa0*/  IMAD.X R23, R137, 0x1, R131, P0 ;  /* 0x0000000189177824 */ /* 0x000fe200000e0683 */
[----:B------:R-:W-:Y:S02]  /*2fb0*/  ISETP.NE.AND P0, PT, R174, RZ, PT ;  /* 0x000000ffae00720c */ /* 0x000fe40003f05270 */
[----:B------:R-:W-:Y:S03]  /*2fc0*/  LEA.HI.X R3, R234, R147, R235, 0x1, P3 ;  /* 0x00000093ea037211 */ /* 0x000fe600018f0ceb */
[----:B-1----:R-:W2:Y:S04]  /*2fd0*/  @P1 LD.E.128 R32, [R22.64] ;  /* 0x0000000616201980 */ /* 0x002ea8000c101d00 */
        /* <DEDUP_REMOVED lines=9> */
.L_x_835:
[----:B------:R-:W-:Y:S05]  /*3070*/  BSYNC B0 ;  /* 0x0000000000007941 */ /* 0x000fea0003800000 */
.L_x_834:
[C---:B------:R-:W-:Y:S01]  /*3080*/  ISETP.GE.AND P0, PT, R83.reuse, R205, PT ;  /* 0x000000cd5300720c */ /* 0x040fe20003f06270 */
[----:B------:R-:W-:Y:S03]  /*3090*/  BSSY B0, `(.L_x_836) ;  /* 0x0000014000007945 */ /* 0x000fe60003800000 */
[----:B------:R-:W-:Y:S11]  /*30a0*/  ISETP.GE.AND P0, PT, R83, R179, !P0 ;  /* 0x000000b35300720c */ /* 0x000ff60004706270 */
[----:B------:R-:W-:Y:S02]  /*30b0*/  @!UPT UIADD3 URZ, URZ, URZ, URZ ;  /* 0x0000003f3f3ff290 */ /* 0x000fe4000fffe03f */
[----:B------:R-:W-:-:S05]  /*30c0*/  @!P0 BRA `(.L_x_837) ;  /* 0x0000010000008947 */ /* 0x000fca0003800000 */
[----:B------:R-:W-:Y:S02]  /*30d0*/  ISETP.NE.AND P1, PT, R175, RZ, PT ;  /* 0x000000ffaf00720c */ /* 0x000fe40003f25270 */
[----:B------:R-:W-:Y:S02]  /*30e0*/  IADD3 R22, P0, R136, R134, RZ ;  /* 0x0000008688167210 */ /* 0x000fe40007f1e0ff */
[----:B-1----:R-:W-:Y:S03]  /*30f0*/  IADD3 R2, P3, R146, R86, RZ ;  /* 0x0000005692027210 */ /* 0x002fe60007f7e0ff */
[----:B------:R-:W-:Y:S01]  /*3100*/  IMAD.X R23, R137, 0x1, R133, P0 ;  /* 0x0000000189177824 */ /* 0x000fe200000e0685 */
[----:B------:R-:W-:Y:S01]  /*3110*/  ISETP.NE.AND P0, PT, R174, RZ, PT ;  /* 0x000000ffae00720c */ /* 0x000fe20003f05270 */
[----:B------:R-:W-:Y:S04]  /*3120*/  IMAD.X R3, R147, 0x1, R87, P3 ;  /* 0x0000000193037824 */ /* 0x000fe800018e0657 */
        /* <DEDUP_REMOVED lines=10> */
.L_x_837:
[----:B------:R-:W-:Y:S05]  /*31d0*/  BSYNC B0 ;  /* 0x0000000000007941 */ /* 0x000fea0003800000 */
.L_x_836:
        /* <DEDUP_REMOVED lines=21> */
.L_x_839:
[----:B------:R-:W-:Y:S05]  /*3330*/  BSYNC B0 ;  /* 0x0000000000007941 */ /* 0x000fea0003800000 */
.L_x_838:
[----:B------:R-:W2:Y:S01]  /*3340*/  LD.E R17, [R20.64+0xd0] ;  /* 0x0000d00614117980 */ /* 0x000ea2000c101900 */
[----:B------:R-:W-:Y:S03]  /*3350*/  BSSY B3, `(.L_x_840) ;  /* 0x0000a05000037945 */ /* 0x000fe60003800000 */
[----:B-1----:R-:W3:Y:S01]  /*3360*/  LD.E R3, [R20.64+0x130] ;  /* 0x0001300614037980 */ /* 0x002ee2000c101900 */
[----:B--2---:R-:W-:Y:S01]  /*3370*/  ISETP.NE.AND P1, PT, R17, RZ, PT ;  /* 0x000000ff1100720c */ /* 0x004fe20003f25270 */
[----:B---3--:R-:W-:Y:S05]  /*3380*/  IMAD.U32 R3, R3, -0x40, RZ ;  /* 0xffffffc003037824 */ /* 0x008fea00078e00ff */
[C---:B------:R-:W-:Y:S04]  /*3390*/  LEA R136, P0, R3.reuse, R136, 0x1 ;  /* 0x0000008803887211 */ /* 0x040fe800078008ff */
[----:B------:R-:W-:Y:S03]  /*33a0*/  LEA.HI.X.SX32 R137, R3, R137, 0x1, P0 ;  /* 0x0000008903897211 */ /* 0x000fe600000f0eff */
[----:B------:R-:W-:-:S05]  /*33b0*/  @!P1 BRA `(.L_x_841) ;  /* 0x0000988000009947 */ /* 0x000fca0003800000 */
[----:B------:R-:W2:Y:S04]  /*33c0*/  LD.E.U8 R0, [R20.64+0x1b3] ;  /* 0x0001b30614007980 */ /* 0x000ea8000c101100 */
[----:B------:R1:W5:Y:S01]  /*33d0*/  LD.E R178, [R20.64+0xc0] ;  /* 0x0000c00614b27980 */ /* 0x000362000c101900 */
[----:B--2---:R-:W-:Y:S11]  /*33e0*/  ISETP.NE.AND P0, PT, R0, RZ, PT ;  /* 0x000000ff0000720c */ /* 0x004ff60003f05270 */
[----:B------:R-:W-:Y:S02]  /*33f0*/  @!UPT UIADD3 URZ, URZ, URZ, URZ ;  /* 0x0000003f3f3ff290 */ /* 0x000fe4000fffe03f */
[----:B------:R-:W-:-:S05]  /*3400*/  @!P0 BRA `(.L_x_842) ;  /* 0x0000379000008947 */ /* 0x000fca0003800000 */
[----:B-1----:R-:W-:Y:S01]  /*3410*/  BSSY B1, `(.L_x_843) ;  /* 0x00000cc000017945 */ /* 0x002fe20003800000 */
[----:B------:R-:W-:-:S05]  /*3420*/  @!P2 BRA `(.L_x_844) ;  /* 0x00000ca00000a947 */ /* 0x000fca0003800000 */
[----:B-----5:R-:W-:Y:S01]  /*3430*/  ISETP.GE.AND P0, PT, R14, R178, PT ;  /* 0x000000b20e00720c */ /* 0x020fe20003f06270 */
[----:B------:R-:W-:Y:S01]  /*3440*/  @!UPT UIADD3 URZ, URZ, URZ, URZ ;  /* 0x0000003f3f3ff290 */ /* 0x000fe2000fffe03f */
[----:B------:R-:W-:Y:S11]  /*3450*/  BSSY B0, `(.L_x_845) ;  /* 0x0000030000007945 */ /* 0x000ff60003800000 */
[----:B------:R-:W-:-:S05]  /*3460*/  @P0 BRA `(.L_x_846) ;  /* 0x000002e000000947 */ /* 0x000fca0003800000 */
[----:B------:R-:W-:Y:S01]  /*3470*/  ISETP.GE.AND P0, PT, R14, R17, PT ;  /* 0x000000110e00720c */ /* 0x000fe20003f06270 */
[----:B------:R-:W2:Y:S11]  /*3480*/  LD.E.128 R24, [R138.64] ;  /* 0x000000068a187980 */ /* 0x000eb6000c101d00 */
[----:B------:R-:W-:Y:S01]  /*3490*/  @!UPT UIADD3 URZ, URZ, URZ, URZ ;  /* 0x0000003f3f3ff290 */ /* 0x000fe2000fffe03f */
[----:B------:R-:W3:Y:S06]  /*34a0*/  @!P0 LD.E.64 R6, [R18.64] ;  /* 0x0000000612068980 */ /* 0x000eec000c101b00 */
[----:B------:R-:W4:Y:S01]  /*34b0*/  @!P0 LD.E.64 R32, [R60.64] ;  /* 0x000000063c208980 */ /* 0x000f22000c101b00 */
[C---:B--2---:R-:W-:Y:S01]  /*34c0*/  @!P0 LOP3.LUT R23, R24.reuse, 0xffff0000, RZ, 0xc0, !PT ;  /* 0xffff000018178812 */ /* 0x044fe200078ec0ff */
[----:B------:R-:W-:Y:S01]  /*34d0*/  @!P0 IMAD.U32 R29, R24, 0x10000, RZ ;  /* 0x00010000181d8824 */ /* 0x000fe200078e00ff */
[----:B------:R-:W-:Y:S02]  /*34e0*/  @!P0 LOP3.LUT R22, R26, 0xffff0000, RZ, 0xc0, !PT ;  /* 0xffff00001a168812 */ /* 0x000fe400078ec0ff */
[C---:B---3--:R-:W-:Y:S02]  /*34f0*/  @!P0 SHF.L.U32 R8, R6.reuse, 0x10, RZ ;  /* 0x0000001006088819 */ /* 0x048fe400000006ff */
[----:B------:R-:W-:Y:S02]  /*3500*/  @!P0 LOP3.LUT R6, R6, 0xffff0000, RZ, 0xc0, !PT ;  /* 0xffff000006068812 */ /* 0x000fe400078ec0ff */
[----:B------:R-:W-:Y:S01]  /*3510*/  @!P0 SHF.L.U32 R5, R7, 0x10, RZ ;  /* 0x0000001007058819 */ /* 0x000fe200000006ff */
[----:B------:R-:W-:Y:S01]  /*3520*/  @!P0 FMUL.FTZ R0, R23, R8 ;  /* 0x0000000817008220 */ /* 0x000fe20000410000 */
[C---:B----4-:R-:W-:Y:S01]  /*3530*/  @!P0 LOP3.LUT R30, R32.reuse, 0xffff0000, RZ, 0xc0, !PT ;  /* 0xffff0000201e8812 */ /* 0x050fe200078ec0ff */
[----:B------:R-:W-:Y:S01]  /*3540*/  @!P0 IMAD.U32 R28, R32, 0x10000, RZ ;  /* 0x00010000201c8824 */ /* 0x000fe200078e00ff */
[----:B------:R-:W-:Y:S01]  /*3550*/  @!P0 SHF.L.U32 R32, R27, 0x10, RZ ;  /* 0x000000101b208819 */ /* 0x000fe200000006ff */
[----:B------:R-:W-:Y:S01]  /*3560*/  @!P0 FMUL.FTZ R3, R22, R5 ;  /* 0x0000000516038220 */ /* 0x000fe20000410000 */
[----:B------:R-:W-:Y:S01]  /*3570*/  @!P0 LOP3.LUT R7, R7, 0xffff0000, RZ, 0xc0, !PT ;  /* 0xffff000007078812 */ /* 0x000fe200078ec0ff */
[----:B------:R-:W-:Y:S01]  /*3580*/  @!P0 FMUL.FTZ R35, R23, R28 ;  /* 0x0000001c17238220 */ /* 0x000fe20000410000 */
[----:B------:R-:W-:Y:S01]  /*3590*/  @!P0 LOP3.LUT R23, R25, 0xffff0000, RZ, 0xc0, !PT ;  /* 0xffff000019178812 */ /* 0x000fe200078ec0ff */
[----:B------:R-:W-:Y:S01]  /*35a0*/  @!P0 FFMA.FTZ R0, R28, R29, R0 ;  /* 0x0000001d1c008223 */ /* 0x000fe20000010000 */
[----:B------:R-:W-:Y:S01]  /*35b0*/  @!P0 SHF.L.U32 R31, R33, 0x10, RZ ;  /* 0x00000010211f8819 */ /* 0x000fe200000006ff */
[----:B------:R-:W-:Y:S01]  /*35c0*/  @!P0 FFMA.FTZ R35, R29, R8, -R35 ;  /* 0x000000081d238223 */ /* 0x000fe20000010823 */
[----:B------:R-:W-:Y:S01]  /*35d0*/  @!P0 SHF.L.U32 R29, R25, 0x10, RZ ;  /* 0x00000010191d8819 */ /* 0x000fe200000006ff */
[----:B------:R-:W-:Y:S01]  /*35e0*/  @!P0 FMUL.FTZ R2, R23, R6 ;  /* 0x0000000617028220 */ /* 0x000fe20000410000 */
[----:B------:R-:W-:Y:S01]  /*35f0*/  @!P0 LOP3.LUT R8, R27, 0xffff0000, RZ, 0xc0, !PT ;  /* 0xffff00001b088812 */ /* 0x000fe200078ec0ff */
[----:B------:R-:W-:Y:S01]  /*3600*/  @!P0 IMAD.U32 R28, R26, 0x10000, RZ ;  /* 0x000100001a1c8824 */ /* 0x000fe200078e00ff */
[----:B------:R-:W-:Y:S01]  /*3610*/  @!P0 LOP3.LUT R33, R33, 0xffff0000, RZ, 0xc0, !PT ;  /* 0xffff000021218812 */ /* 0x000fe200078ec0ff */
[----:B------:R-:W-:Y:S01]  /*3620*/  @!P0 FMUL.FTZ R37, R23, R30 ;  /* 0x0000001e17258220 */ /* 0x000fe20000410000 */
[----:B------:R-:W-:Y:S01]  /*3630*/  @!P0 F2FP.BF16.PACK_AB R35, R0, R35 ;  /* 0x000000230023823e */ /* 0x000fe200000010ff */
[----:B------:R-:W-:Y:S02]  /*3640*/  @!P0 FMUL.FTZ R34, R22, R31 ;  /* 0x0000001f16228220 */ /* 0x000fe40000410000 */
[C---:B------:R-:W-:Y:S01]  /*3650*/  @!P0 FMUL.FTZ R36, R8.reuse, R33 ;  /* 0x0000002108248220 */ /* 0x040fe20000410000 */
[----:B------:R-:W-:Y:S01]  /*3660*/  @!P0 MOV R24, R35 ;  /* 0x0000002300188202 */ /* 0x000fe20000000f00 */
[----:B------:R-:W-:Y:S02]  /*3670*/  @!P0 FMUL.FTZ R4, R8, R7 ;  /* 0x0000000708048220 */ /* 0x000fe40000410000 */
[----:B------:R-:W-:Y:S02]  /*3680*/  @!P0 FFMA.FTZ R2, R30, R29, R2 ;  /* 0x0000001d1e028223 */ /* 0x000fe40000010002 */
[----:B------:R-:W-:Y:S02]  /*3690*/  @!P0 FFMA.FTZ R3, R31, R28, R3 ;  /* 0x0000001c1f038223 */ /* 0x000fe40000010003 */
[----:B------:R-:W-:Y:S02]  /*36a0*/  @!P0 FFMA.FTZ R37, R29, R6, -R37 ;  /* 0x000000061d258223 */ /* 0x000fe40000010825 */
[----:B------:R-:W-:Y:S02]  /*36b0*/  @!P0 FFMA.FTZ R34, R28, R5, -R34 ;  /* 0x000000051c228223 */ /* 0x000fe40000010822 */
[----:B------:R-:W-:Y:S01]  /*36c0*/  @!P0 FFMA.FTZ R36, R32, R7, -R36 ;  /* 0x0000000720248223 */ /* 0x000fe20000010824 */
[----:B------:R-:W-:Y:S01]  /*36d0*/  @!P0 F2FP.BF16.PACK_AB R38, R2, R37 ;  /* 0x000000250226823e */ /* 0x000fe200000010ff */
[----:B------:R-:W-:Y:S01]  /*36e0*/  @!P0 FFMA.FTZ R4, R33, R32, R4 ;  /* 0x0000002021048223 */ /* 0x000fe20000010004 */
[----:B------:R-:W-:Y:S03]  /*36f0*/  @!P0 F2FP.BF16.PACK_AB R34, R3, R34 ;  /* 0x000000220322823e */ /* 0x000fe600000010ff */
[----:B------:R-:W-:Y:S01]  /*3700*/  @!P0 IMAD.MOV.U32 R25, RZ, RZ, R38 ;  /* 0x000000ffff198224 */ /* 0x000fe200078e0026 */
[----:B------:R-:W-:Y:S02]  /*3710*/  @!P0 F2FP.BF16.PACK_AB R37, R4, R36 ;  /* 0x000000240425823e */ /* 0x000fe400000010ff */
[----:B------:R-:W-:Y:S02]  /*3720*/  @!P0 MOV R26, R34 ;  /* 0x00000022001a8202 */ /* 0x000fe40000000f00 */
[----:B------:R-:W-:Y:S05]  /*3730*/  @!P0 MOV R27, R37 ;  /* 0x00000025001b8202 */ /* 0x000fea0000000f00 */
[----:B------:R1:W-:Y:S02]  /*3740*/  ST.E.128 [R144.64], R24 ;  /* 0x0000001890007985 */ /* 0x0003e4000c101d06 */
.L_x_846:
[----:B------:R-:W-:Y:S05]  /*3750*/  BSYNC B0 ;  /* 0x0000000000007941 */ /* 0x000fea0003800000 */
.L_x_845:
[----:B------:R-:W-:Y:S01]  /*3760*/  ISETP.GE.AND P0, PT, R11, R178, PT ;  /* 0x000000b20b00720c */ /* 0x000fe20003f06270 */
[----:B------:R-:W-:Y:S01]  /*3770*/  @!UPT UIADD3 URZ, URZ, URZ, URZ ;  /* 0x0000003f3f3ff290 */ /* 0x000fe2000fffe03f */
[----:B------:R-:W-:Y:S11]  /*3780*/  BSSY B0, `(.L_x_847) ;  /* 0x0000030000007945 */ /* 0x000ff60003800000 */
[----:B------:R-:W-:-:S05]  /*3790*/  @P0 BRA `(.L_x_848) ;  /* 0x000002e000000947 */ /* 0x000fca0003800000 */
[----:B------:R-:W-:Y:S01]  /*37a0*/  ISETP.GE.AND P0, PT, R11, R17, PT ;  /* 0x000000110b00720c */ /* 0x000fe20003f06270 */
[----:B-1----:R-:W2:Y:S11]  /*37b0*/  LD.E.128 R24, [R138.64+0x80] ;  /* 0x000080068a187980 */ /* 0x002eb6000c101d00 */
[----:B------:R-:W-:Y:S01]  /*37c0*/  @!UPT UIADD3 URZ, URZ, URZ, URZ ;  /* 0x0000003f3f3ff290 */ /* 0x000fe2000fffe03f */
[----:B------:R-:W3:Y:S06]  /*37d0*/  @!P0 LD.E.64 R6, [R18.64+0x40] ;  /* 0x0000400612068980 */ /* 0x000eec000c101b00 */
[----:B------:R-:W4:Y:S01]  /*37e0*/  @!P0 LD.E.64 R32, [R60.64+0x40] ;  /* 0x000040063c208980 */ /* 0x000f22000c101b00 */
        /* <DEDUP_REMOVED lines=40> */
[----:B------:R1:W-:Y:S02]  /*3a70*/  ST.E.128 [R144.64+0x80], R24 ;  /* 0x0000801890007985 */ /* 0x0003e4000c101d06 */
.L_x_848:
[----:B------:R-:W-:Y:S05]  /*3a80*/  BSYNC B0 ;  /* 0x0000000000007941 */ /* 0x000fea0003800000 */
.L_x_847:
        /* <DEDUP_REMOVED lines=50> */
.L_x_850:
[----:B------:R-:W-:Y:S05]  /*3db0*/  BSYNC B0 ;  /* 0x0000000000007941 */ /* 0x000fea0003800000 */
.L_x_849:
[----:B------:R-:W-:Y:S11]  /*3dc0*/  ISETP.GE.AND P0, PT, R9, R178, PT ;  /* 0x000000b20900720c */ /* 0x000ff60003f06270 */
[----:B------:R-:W-:Y:S02]  /*3dd0*/  @!UPT UIADD3 URZ, URZ, URZ, URZ ;  /* 0x0000003f3f3ff290 */ /* 0x000fe4000fffe03f */
        /* <DEDUP_REMOVED lines=47> */
.L_x_844:
[----:B------:R-:W-:Y:S05]  /*40d0*/  BSYNC B1 ;  /* 0x0000000000017941 */ /* 0x000fea0003800000 */
.L_x_843:
[C---:B------:R-:W-:Y:S01]  /*40e0*/  ISETP.GE.AND P0, PT, R84.reuse, R205, PT ;  /* 0x000000cd5400720c */ /* 0x040fe20003f06270 */
[----:B------:R-:W-:Y:S03]  /*40f0*/  BSSY B1, `(.L_x_851) ;  /* 0x00000df000017945 */ /* 0x000fe60003800000 */
[----:B------:R-:W-:Y:S11]  /*4100*/  ISETP.GE.AND P0, PT, R84, R179, !P0 ;  /* 0x000000b35400720c */ /* 0x000ff60004706270 */
[----:B------:R-:W-:Y:S02]  /*4110*/  @!UPT UIADD3 URZ, URZ, URZ, URZ ;  /* 0x0000003f3f3ff290 */ /* 0x000fe4000fffe03f */
[----:B------:R-:W-:-:S05]  /*4120*/  @!P0 BRA `(.L_x_852) ;  /* 0x00000db000008947 */ /* 0x000fca0003800000 */
[----:B-----5:R-:W-:Y:S01]  /*4130*/  ISETP.GE.AND P0, PT, R14, R178, PT ;  /* 0x000000b20e00720c */ /* 0x020fe20003f06270 */
[C---:B------:R-:W-:Y:S01]  /*4140*/  IMAD.SHL.U32 R5, R177.reuse, 0x2, RZ ;  /* 0x00000002b1057824 */ /* 0x040fe200078e00ff */
[----:B------:R-:W-:Y:S01]  /*4150*/  SHF.L.U64.HI R3, R177, 0x1, R159 ;  /* 0x00000001b1037819 */ /* 0x000fe2000001029f */
[----:B------:R-:W-:Y:S03]  /*4160*/  BSSY B0, `(.L_x_853) ;  /* 0x0000037000007945 */ /* 0x000fe60003800000 */
[-C--:B------:R-:W-:Y:S02]  /*4170*/  IADD3 R22, P2, R18, R5.reuse, RZ ;  /* 0x0000000512167210 */ /* 0x080fe40007f5e0ff */
[----:B------:R-:W-:Y:S03]  /*4180*/  IADD3 R36, P1, R60, R5, RZ ;  /* 0x000000053c247210 */ /* 0x000fe60007f3e0ff */
[--C-:B------:R-:W-:Y:S02]  /*4190*/  IMAD.X R23, R19, 0x1, R3.reuse, P2 ;  /* 0x0000000113177824 */ /* 0x100fe400010e0603 */
[----:B------:R-:W-:Y:S01]  /*41a0*/  IMAD.X R37, R61, 0x1, R3, P1 ;  /* 0x000000013d257824 */ /* 0x000fe200008e0603 */
[----:B------:R-:W-:-:S05]  /*41b0*/  @P0 BRA `(.L_x_854) ;  /* 0x0000031000000947 */ /* 0x000fca0003800000 */
[----:B------:R-:W-:Y:S02]  /*41c0*/  ISETP.GE.AND P0, PT, R14, R17, PT ;  /* 0x000000110e00720c */ /* 0x000fe40003f06270 */
[C---:B------:R-:W-:Y:S04]  /*41d0*/  LEA R40, P1, R110.reuse, R138, 0x1 ;  /* 0x0000008a6e287211 */ /* 0x040fe800078208ff */
[----:B------:R-:W-:Y:S02]  /*41e0*/  LEA.HI.X R41, R110, R139, R109, 0x1, P1 ;  /* 0x0000008b6e297211 */ /* 0x000fe400008f0c6d */
[C---:B------:R-:W-:Y:S03]  /*41f0*/  LEA R44, P1, R236.reuse, R144, 0x1 ;  /* 0x00000090ec2c7211 */ /* 0x040fe600078208ff */
[----:B-1----:R-:W2:Y:S01]  /*4200*/  LD.E.128 R24, [R40.64] ;  /* 0x0000000628187980 */ /* 0x002ea2000c101d00 */
[----:B------:R-:W-:Y:S07]  /*4210*/  LEA.HI.X R45, R236, R145, R237, 0x1, P1 ;  /* 0x00000091ec2d7211 */ /* 0x000fee00008f0ced */
[----:B------:R-:W3:Y:S06]  /*4220*/  @!P0 LD.E.64 R34, [R36.64] ;  /* 0x0000000624228980 */ /* 0x000eec000c101b00 */
[----:B------:R-:W4:Y:S01]  /*4230*/  @!P0 LD.E.64 R6, [R22.64] ;  /* 0x0000000616068980 */ /* 0x000f22000c101b00 */
[----:B---3--:R-:W-:Y:S01]  /*4240*/  @!P0 IMAD.U32 R33, R35, 0x10000, RZ ;  /* 0x0001000023218824 */ /* 0x008fe200078e00ff */
[----:B--2---:R-:W-:Y:S02]  /*4250*/  @!P0 LOP3.LUT R29, R24, 0xffff0000, RZ, 0xc0, !PT ;  /* 0xffff0000181d8812 */ /* 0x004fe400078ec0ff */
[----:B------:R-:W-:Y:S02]  /*4260*/  @!P0 SHF.L.U32 R30, R34, 0x10, RZ ;  /* 0x00000010221e8819 */ /* 0x000fe400000006ff */
[----:B------:R-:W-:Y:S01]  /*4270*/  @!P0 SHF.L.U32 R31, R24, 0x10, RZ ;  /* 0x00000010181f8819 */ /* 0x000fe200000006ff */
[----:B----4-:R-:W-:Y:S01]  /*4280*/  @!P0 IMAD.U32 R8, R6, 0x10000, RZ ;  /* 0x0001000006088824 */ /* 0x010fe200078e00ff */
[----:B------:R-:W-:Y:S01]  /*4290*/  @!P0 LOP3.LUT R28, R26, 0xffff0000, RZ, 0xc0, !PT ;  /* 0xffff00001a1c8812 */ /* 0x000fe200078ec0ff */
[C---:B------:R-:W-:Y:S01]  /*42a0*/  @!P0 FMUL.FTZ R39, R29.reuse, R30 ;  /* 0x0000001e1d278220 */ /* 0x040fe20000410000 */
[----:B------:R-:W-:Y:S01]  /*42b0*/  @!P0 LOP3.LUT R32, R34, 0xffff0000, RZ, 0xc0, !PT ;  /* 0xffff000022208812 */ /* 0x000fe200078ec0ff */
[-C--:B------:R-:W-:Y:S01]  /*42c0*/  @!P0 FMUL.FTZ R0, R29, R8.reuse ;  /* 0x000000081d008220 */ /* 0x080fe20000410000 */
[----:B------:R-:W-:Y:S01]  /*42d0*/  @!P0 LOP3.LUT R29, R25, 0xffff0000, RZ, 0xc0, !PT ;  /* 0xffff0000191d8812 */ /* 0x000fe200078ec0ff */
[----:B------:R-:W-:Y:S01]  /*42e0*/  @!P0 IMAD.U32 R5, R7, 0x10000, RZ ;  /* 0x0001000007058824 */ /* 0x000fe200078e00ff */
[----:B------:R-:W-:Y:S01]  /*42f0*/  @!P0 LOP3.LUT R6, R6, 0xffff0000, RZ, 0xc0, !PT ;  /* 0xffff000006068812 */ /* 0x000fe200078ec0ff */
[----:B------:R-:W-:Y:S01]  /*4300*/  @!P0 FFMA.FTZ R39, R31, R8, -R39 ;  /* 0x000000081f278223 */ /* 0x000fe20000010827 */
[----:B------:R-:W-:Y:S01]  /*4310*/  @!P0 LOP3.LUT R8, R27, 0xffff0000, RZ, 0xc0, !PT ;  /* 0xffff00001b088812 */ /* 0x000fe200078ec0ff */
[----:B------:R-:W-:Y:S01]  /*4320*/  @!P0 FFMA.FTZ R0, R30, R31, R0 ;  /* 0x0000001f1e008223 */ /* 0x000fe20000010000 */
[----:B------:R-:W-:Y:S01]  /*4330*/  @!P0 LOP3.LUT R7, R7, 0xffff0000, RZ, 0xc0, !PT ;  /* 0xffff000007078812 */ /* 0x000fe200078ec0ff */
[----:B------:R-:W-:Y:S01]  /*4340*/  @!P0 IMAD.U32 R31, R25, 0x10000, RZ ;  /* 0x00010000191f8824 */ /* 0x000fe200078e00ff */
[----:B------:R-:W-:Y:S01]  /*4350*/  @!P0 LOP3.LUT R35, R35, 0xffff0000, RZ, 0xc0, !PT ;  /* 0xffff000023238812 */ /* 0x000fe200078ec0ff */
[C---:B------:R-:W-:Y:S01]  /*4360*/  @!P0 FMUL.FTZ R2, R29.reuse, R6 ;  /* 0x000000061d028220 */ /* 0x040fe20000410000 */
[----:B------:R-:W-:Y:S01]  /*4370*/  @!P0 SHF.L.U32 R30, R26, 0x10, RZ ;  /* 0x000000101a1e8819 */ /* 0x000fe200000006ff */
[----:B------:R-:W-:Y:S01]  /*4380*/  @!P0 FMUL.FTZ R3, R28, R5 ;  /* 0x000000051c038220 */ /* 0x000fe20000410000 */
[----:B------:R-:W-:Y:S01]  /*4390*/  @!P0 F2FP.BF16.PACK_AB R39, R0, R39 ;  /* 0x000000270027823e */ /* 0x000fe200000010ff */
[----:B------:R-:W-:Y:S02]  /*43a0*/  @!P0 FMUL.FTZ R41, R29, R32 ;  /* 0x000000201d298220 */ /* 0x000fe40000410000 */
[----:B------:R-:W-:Y:S01]  /*43b0*/  @!P0 FMUL.FTZ R38, R28, R33 ;  /* 0x000000211c268220 */ /* 0x000fe20000410000 */
[----:B------:R-:W-:Y:S01]  /*43c0*/  @!P0 MOV R24, R39 ;  /* 0x0000002700188202 */ /* 0x000fe20000000f00 */
[----:B------:R-:W-:Y:S02]  /*43d0*/  @!P0 IMAD.U32 R34, R27, 0x10000, RZ ;  /* 0x000100001b228824 */ /* 0x000fe400078e00ff */
[C---:B------:R-:W-:Y:S02]  /*43e0*/  @!P0 FMUL.FTZ R40, R8.reuse, R35 ;  /* 0x0000002308288220 */ /* 0x040fe40000410000 */
        /* <DEDUP_REMOVED lines=14> */
.L_x_854:
[----:B------:R-:W-:Y:S05]  /*44d0*/  BSYNC B0 ;  /* 0x0000000000007941 */ /* 0x000fea0003800000 */
.L_x_853:
[----:B------:R-:W-:Y:S01]  /*44e0*/  ISETP.GE.AND P0, PT, R11, R178, PT ;  /* 0x000000b20b00720c */ /* 0x000fe20003f06270 */
[----:B------:R-:W-:Y:S01]  /*44f0*/  @!UPT UIADD3 URZ, URZ, URZ, URZ ;  /* 0x0000003f3f3ff290 */ /* 0x000fe2000fffe03f */
[----:B------:R-:W-:Y:S11]  /*4500*/  BSSY B0, `(.L_x_855) ;  /* 0x0000033000007945 */ /* 0x000ff60003800000 */
[----:B------:R-:W-:-:S05]  /*4510*/  @P0 BRA `(.L_x_856) ;  /* 0x0000031000000947 */ /* 0x000fca0003800000 */
[----:B------:R-:W-:Y:S02]  /*4520*/  ISETP.GE.AND P0, PT, R11, R17, PT ;  /* 0x000000110b00720c */ /* 0x000fe40003f06270 */
[C---:B------:R-:W-:Y:S04]  /*4530*/  LEA R40, P1, R111.reuse, R138, 0x1 ;  /* 0x0000008a6f287211 */ /* 0x040fe800078208ff */
[----:B------:R-:W-:Y:S02]  /*4540*/  LEA.HI.X R41, R111, R139, R112, 0x1, P1 ;  /* 0x0000008b6f297211 */ /* 0x000fe400008f0c70 */
[C---:B-1----:R-:W-:Y:S03]  /*4550*/  LEA R44, P1, R105.reuse, R144, 0x1 ;  /* 0x00000090692c7211 */ /* 0x042fe600078208ff */
[----:B------:R-:W2:Y:S01]  /*4560*/  LD.E.128 R24, [R40.64] ;  /* 0x0000000628187980 */ /* 0x000ea2000c101d00 */
[----:B------:R-:W-:Y:S07]  /*4570*/  LEA.HI.X R45, R105, R145, R104, 0x1, P1 ;  /* 0x00000091692d7211 */ /* 0x000fee00008f0c68 */
[----:B------:R-:W3:Y:S06]  /*4580*/  @!P0 LD.E.64 R34, [R36.64+0x40] ;  /* 0x0000400624228980 */ /* 0x000eec000c101b00 */
[----:B------:R-:W4:Y:S01]  /*4590*/  @!P0 LD.E.64 R6, [R22.64+0x40] ;  /* 0x0000400616068980 */ /* 0x000f22000c101b00 */
        /* <DEDUP_REMOVED lines=41> */
.L_x_856:
[----:B------:R-:W-:Y:S05]  /*4830*/  BSYNC B0 ;  /* 0x0000000000007941 */ /* 0x000fea0003800000 */
.L_x_855:
        /* <DEDUP_REMOVED lines=53> */
.L_x_858:
[----:B------:R-:W-:Y:S05]  /*4b90*/  BSYNC B0 ;  /* 0x0000000000007941 */ /* 0x000fea0003800000 */
.L_x_857:
[----:B------:R-:W-:Y:S11]  /*4ba0*/  ISETP.GE.AND P0, PT, R9, R178, PT ;  /* 0x000000b20900720c */ /* 0x000ff60003f06270 */
[----:B------:R-:W-:Y:S02]  /*4bb0*/  @!UPT UIADD3 URZ, URZ, URZ, URZ ;  /* 0x0000003f3f3ff290 */ /* 0x000fe4000fffe03f */
        /* <DEDUP_REMOVED lines=8> */
[----:B------:R1:W4:Y:S01]  /*4c40*/  @!P0 LD.E.64 R6, [R22.64+0xc0] ;  /* 0x0000c00616068980 */ /* 0x000322000c101b00 */
[----:B--2---:R-:W-:Y:S01]  /*4c50*/  @!P0 IMAD.U32 R34, R27, 0x10000, RZ ;  /* 0x000100001b228824 */ /* 0x004fe200078e00ff */
[C---:B------:R-:W-:Y:S02]  /*4c60*/  @!P0 LOP3.LUT R29, R24.reuse, 0xffff0000, RZ, 0xc0, !PT ;  /* 0xffff0000181d8812 */ /* 0x040fe400078ec0ff */
[----:B------:R-:W-:Y:S02]  /*4c70*/  @!P0 SHF.L.U32 R31, R24, 0x10, RZ ;  /* 0x00000010181f8819 */ /* 0x000fe400000006ff */
[----:B-1----:R-:W-:Y:S02]  /*4c80*/  @!P0 LOP3.LUT R23, R25, 0xffff0000, RZ, 0xc0, !PT ;  /* 0xffff000019178812 */ /* 0x002fe400078ec0ff */
[----:B------:R-:W-:Y:S01]  /*4c90*/  @!P0 LOP3.LUT R22, R26, 0xffff0000, RZ, 0xc0, !PT ;  /* 0xffff00001a168812 */ /* 0x000fe200078ec0ff */
[C---:B---3--:R-:W-:Y:S01]  /*4ca0*/  @!P0 IMAD.U32 R32, R37.reuse, 0x10000, RZ ;  /* 0x0001000025208824 */ /* 0x048fe200078e00ff */
[C---:B------:R-:W-:Y:S02]  /*4cb0*/  @!P0 SHF.L.U32 R28, R36.reuse, 0x10, RZ ;  /* 0x00000010241c8819 */ /* 0x040fe400000006ff */
[----:B------:R-:W-:Y:S01]  /*4cc0*/  @!P0 LOP3.LUT R30, R36, 0xffff0000, RZ, 0xc0, !PT ;  /* 0xffff0000241e8812 */ /* 0x000fe200078ec0ff */
[----:B------:R-:W-:Y:S01]  /*4cd0*/  @!P0 FMUL.FTZ R38, R22, R32 ;  /* 0x0000002016268220 */ /* 0x000fe20000410000 */
[----:B------:R-:W-:Y:S01]  /*4ce0*/  @!P0 LOP3.LUT R33, R37, 0xffff0000, RZ, 0xc0, !PT ;  /* 0xffff000025218812 */ /* 0x000fe200078ec0ff */
[C---:B----4-:R-:W-:Y:S01]  /*4cf0*/  @!P0 IMAD.U32 R8, R6.reuse, 0x10000, RZ ;  /* 0x0001000006088824 */ /* 0x050fe200078e00ff */
[----:B------:R-:W-:Y:S01]  /*4d00*/  @!P0 LOP3.LUT R6, R6, 0xffff0000, RZ, 0xc0, !PT ;  /* 0xffff000006068812 */ /* 0x000fe200078ec0ff */
[C---:B------:R-:W-:Y:S02]  /*4d10*/  @!P0 FMUL.FTZ R35, R29.reuse, R28 ;  /* 0x0000001c1d238220 */ /* 0x040fe40000410000 */
[-C--:B------:R-:W-:Y:S02]  /*4d20*/  @!P0 FMUL.FTZ R0, R29, R8.reuse ;  /* 0x000000081d008220 */ /* 0x080fe40000410000 */
[C---:B------:R-:W-:Y:S01]  /*4d30*/  @!P0 IMAD.U32 R5, R7.reuse, 0x10000, RZ ;  /* 0x0001000007058824 */ /* 0x040fe200078e00ff */
[----:B------:R-:W-:Y:S01]  /*4d40*/  @!P0 LOP3.LUT R7, R7, 0xffff0000, RZ, 0xc0, !PT ;  /* 0xffff000007078812 */ /* 0x000fe200078ec0ff */
[----:B------:R-:W-:Y:S01]  /*4d50*/  @!P0 FFMA.FTZ R35, R31, R8, -R35 ;  /* 0x000000081f238223 */ /* 0x000fe20000010823 */
[----:B------:R-:W-:Y:S01]  /*4d60*/  @!P0 LOP3.LUT R8, R27, 0xffff0000, RZ, 0xc0, !PT ;  /* 0xffff00001b088812 */ /* 0x000fe200078ec0ff */
[----:B------:R-:W-:Y:S01]  /*4d70*/  @!P0 FFMA.FTZ R0, R28, R31, R0 ;  /* 0x0000001f1c008223 */ /* 0x000fe20000010000 */
[----:B------:R-:W-:Y:S01]  /*4d80*/  @!P0 SHF.L.U32 R28, R26, 0x10, RZ ;  /* 0x000000101a1c8819 */ /* 0x000fe200000006ff */
[----:B------:R-:W-:Y:S02]  /*4d90*/  @!P0 IMAD.U32 R31, R25, 0x10000, RZ ;  /* 0x00010000191f8824 */ /* 0x000fe400078e00ff */
[C---:B------:R-:W-:Y:S01]  /*4da0*/  @!P0 FMUL.FTZ R2, R23.reuse, R6 ;  /* 0x0000000617028220 */ /* 0x040fe20000410000 */
[----:B------:R-:W-:Y:S01]  /*4db0*/  @!P0 F2FP.BF16.PACK_AB R35, R0, R35 ;  /* 0x000000230023823e */ /* 0x000fe200000010ff */
[----:B------:R-:W-:Y:S02]  /*4dc0*/  @!P0 FMUL.FTZ R3, R22, R5 ;  /* 0x0000000516038220 */ /* 0x000fe40000410000 */
[----:B------:R-:W-:Y:S01]  /*4dd0*/  @!P0 FMUL.FTZ R39, R23, R30 ;  /* 0x0000001e17278220 */ /* 0x000fe20000410000 */
[----:B------:R-:W-:Y:S01]  /*4de0*/  @!P0 MOV R24, R35 ;  /* 0x0000002300188202 */ /* 0x000fe20000000f00 */
        /* <DEDUP_REMOVED lines=15> */
.L_x_852:
[----:B------:R-:W-:Y:S05]  /*4ee0*/  BSYNC B1 ;  /* 0x0000000000017941 */ /* 0x000fea0003800000 */
.L_x_851:
        /* <DEDUP_REMOVED lines=17> */
[C---:B-1----:R-:W-:Y:S03]  /*5000*/  LEA R44, P1, R106.reuse, R144, 0x1 ;  /* 0x000000906a2c7211 */ /* 0x042fe600078208ff */
[----:B------:R-:W2:Y:S01]  /*5010*/  LD.E.128 R24, [R40.64] ;  /* 0x0000000628187980 */ /* 0x000ea2000c101d00 */
        /* <DEDUP_REMOVED lines=44> */
.L_x_862:
[----:B------:R-:W-:Y:S05]  /*52e0*/  BSYNC B0 ;  /* 0x0000000000007941 */ /* 0x000fea0003800000 */
.L_x_861:
        /* <DEDUP_REMOVED lines=53> */
.L_x_864:
[----:B------:R-:W-:Y:S05]  /*5640*/  BSYNC B0 ;  /* 0x0000000000007941 */ /* 0x000fea0003800000 */
.L_x_863:
        /* <DEDUP_REMOVED lines=53> */
.L_x_866:
[----:B------:R-:W-:Y:S05]  /*59a0*/  BSYNC B0 ;  /* 0x0000000000007941 */ /* 0x000fea0003800000 */
.L_x_865:
        /* <DEDUP_REMOVED lines=52> */
.L_x_860:
[----:B------:R-:W-:Y:S05]  /*5cf0*/  BSYNC B1 ;  /* 0x0000000000017941 */ /* 0x000fea0003800000 */
.L_x_859:
        /* <DEDUP_REMOVED lines=14> */
[----:B------:R-:W-:Y:S01]  /*5de0*/  IMAD R38, R203, 0x60, RZ ;  /* 0x00000060cb267824 */ /* 0x000fe200078e02ff */
[----:B------:R-:W-:Y:S01]  /*5df0*/  ISETP.GE.AND P0, PT, R14, R17, PT ;  /* 0x000000110e00720c */ /* 0x000fe20003f06270 */
[----:B------:R-:W-:Y:S04]  /*5e00*/  IMAD.WIDE.U32 R40, R202, 0x60, R138 ;  /* 0x00000060ca287825 */ /* 0x000fe800078e008a */
[----:B------:R-:W-:Y:S01]  /*5e10*/  IMAD.WIDE.U32 R46, R68, 0x60, R144 ;  /* 0x00000060442e7825 */ /* 0x000fe200078e0090 */
[----:B------:R-:W-:Y:S03]  /*5e20*/  IADD3 R41, R41, R38, RZ ;  /* 0x0000002629297210 */ /* 0x000fe60007ffe0ff */
[----:B------:R-:W-:Y:S02]  /*5e30*/  IMAD R42, R69, 0x60, RZ ;  /* 0x00000060452a7824 */ /* 0x000fe400078e02ff */
[----:B-1----:R-:W2:Y:S03]  /*5e40*/  LD.E.128 R24, [R40.64] ;  /* 0x0000000628187980 */ /* 0x002ea6000c101d00 */
[----:B------:R-:W-:Y:S05]  /*5e50*/  IADD3 R47, R47, R42, RZ ;  /* 0x0000002a2f2f7210 */ /* 0x000fea0007ffe0ff */
[----:B------:R-:W3:Y:S06]  /*5e60*/  @!P0 LD.E.64 R6, [R22.64] ;  /* 0x0000000616068980 */ /* 0x000eec000c101b00 */
[----:B------:R-:W4:Y:S01]  /*5e70*/  @!P0 LD.E.64 R34, [R36.64] ;  /* 0x0000000624228980 */ /* 0x000f22000c101b00 */
[C---:B--2---:R-:W-:Y:S02]  /*5e80*/  @!P0 LOP3.LUT R29, R24.reuse, 0xffff0000, RZ, 0xc0, !PT ;  /* 0xffff0000181d8812 */ /* 0x044fe400078ec0ff */
[----:B------:R-:W-:Y:S02]  /*5e90*/  @!P0 SHF.L.U32 R31, R24, 0x10, RZ ;  /* 0x00000010181f8819 */ /* 0x000fe400000006ff */
        /* <DEDUP_REMOVED lines=15> */
[----:B------:R-:W-:Y:S01]  /*5f90*/  @!P0 LOP3.LUT R8, R27, 0xffff0000, RZ, 0xc0, !PT ;  /* 0xffff00001b088812 */ /* 0x000fe200078ec0ff */
[----:B------:R-:W-:Y:S01]  /*5fa0*/  @!P0 IMAD.U32 R31, R25, 0x10000, RZ ;  /* 0x00010000191f8824 */ /* 0x000fe200078e00ff */
[----:B------:R-:W-:Y:S01]  /*5fb0*/  @!P0 SHF.L.U32 R33, R35, 0x10, RZ ;  /* 0x0000001023218819 */ /* 0x000fe200000006ff */
[----:B------:R-:W-:Y:S01]  /*5fc0*/  @!P0 FMUL.FTZ R2, R29, R6 ;  /* 0x000000061d028220 */ /* 0x000fe20000410000 */
[----:B------:R-:W-:Y:S01]  /*5fd0*/  @!P0 LOP3.LUT R35, R35, 0xffff0000, RZ, 0xc0, !PT ;  /* 0xffff000023238812 */ /* 0x000fe200078ec0ff */
[----:B------:R-:W-:Y:S01]  /*5fe0*/  @!P0 FMUL.FTZ R41, R29, R32 ;  /* 0x000000201d298220 */ /* 0x000fe20000410000 */
[----:B------:R-:W-:Y:S01]  /*5ff0*/  @!P0 F2FP.BF16.PACK_AB R39, R0, R39 ;  /* 0x000000270027823e */ /* 0x000fe200000010ff */
[----:B------:R-:W-:Y:S02]  /*6000*/  @!P0 FMUL.FTZ R38, R28, R33 ;  /* 0x000000211c268220 */ /* 0x000fe40000410000 */
        /* <DEDUP_REMOVED lines=9> */
[----:B------:R-:W-:Y:S01]  /*60a0*/  @!P0 F2FP.BF16.PACK_AB R38, R3, R38 ;  /* 0x000000260326823e */ /* 0x000fe200000010ff */
[----:B------:R-:W-:Y:S01]  /*60b0*/  @!P0 IMAD.MOV.U32 R24, RZ, RZ, R39 ;  /* 0x000000ffff188224 */ /* 0x000fe200078e0027 */
[----:B------:R-:W-:Y:S02]  /*60c0*/  @!P0 MOV R25, R44 ;  /* 0x0000002c00198202 */ /* 0x000fe40000000f00 */
[----:B------:R-:W-:Y:S02]  /*60d0*/  @!P0 F2FP.BF16.PACK_AB R41, R4, R40 ;  /* 0x000000280429823e */ /* 0x000fe400000010ff */
[----:B------:R-:W-:Y:S02]  /*60e0*/  @!P0 MOV R26, R38 ;  /* 0x00000026001a8202 */ /* 0x000fe40000000f00 */
[----:B------:R-:W-:Y:S05]  /*60f0*/  @!P0 MOV R27, R41 ;  /* 0x00000029001b8202 */ /* 0x000fea0000000f00 */
[----:B------:R1:W-:Y:S02]  /*6100*/  ST.E.128 [R46.64], R24 ;  /* 0x000000182e007985 */ /* 0x0003e4000c101d06 */
.L_x_870:
[----:B------:R-:W-:Y:S05]  /*6110*/  BSYNC B0 ;  /* 0x0000000000007941 */ /* 0x000fea0003800000 */
.L_x_869:
        /* <DEDUP_REMOVED lines=53> */
.L_x_872:
[----:B------:R-:W-:Y:S05]  /*6470*/  BSYNC B0 ;  /* 0x0000000000007941 */ /* 0x000fea0003800000 */
.L_x_871:
        /* <DEDUP_REMOVED lines=53> */
.L_x_874:
[----:B------:R-:W-:Y:S05]  /*67d0*/  BSYNC B0 ;  /* 0x0000000000007941 */ /* 0x000fea0003800000 */
.L_x_873:
[----:B------:R-:W-:Y:S11]  /*67e0*/  ISETP.GE.AND P0, PT, R9, R178, PT ;  /* 0x000000b20900720c */ /* 0x000ff60003f06270 */
[----:B------:R-:W-:Y:S02]  /*67f0*/  @!UPT UIADD3 URZ, URZ, URZ, URZ ;  /* 0x0000003f3f3ff290 */ /* 0x000fe4000fffe03f */
[----:B------:R-:W-:-:S05]  /*6800*/  @P0 BRA `(.L_x_868) ;  /* 0x0000031000000947 */ /* 0x000fca0003800000 */
[----:B------:R-:W-:Y:S02]  /*6810*/  ISETP.GE.AND P0, PT, R9, R17, PT ;  /* 0x000000110900720c */ /* 0x000fe40003f06270 */
[C---:B------:R-:W-:Y:S04]  /*6820*/  LEA R38, P1, R130.reuse, R138, 0x1 ;  /* 0x0000008a82267211 */ /* 0x040fe800078208ff */
[----:B------:R-:W-:Y:S02]  /*6830*/  LEA.HI.X R39, R130, R139, R129, 0x1, P1 ;  /* 0x0000008b82277211 */ /* 0x000fe400008f0c81 */
[C---:B------:R-:W-:Y:S03]  /*6840*/  LEA R42, P1, R89.reuse, R144, 0x1 ;  /* 0x00000090592a7211 */ /* 0x040fe600078208ff */
[----:B-1----:R-:W2:Y:S01]  /*6850*/  LD.E.128 R24, [R38.64] ;  /* 0x0000000626187980 */ /* 0x002ea2000c101d00 */
[----:B------:R-:W-:Y:S07]  /*6860*/  LEA.HI.X R43, R89, R145, R88, 0x1, P1 ;  /* 0x00000091592b7211 */ /* 0x000fee00008f0c58 */
[----:B------:R-:W3:Y:S06]  /*6870*/  @!P0 LD.E.64 R36, [R36.64+0xc0] ;  /* 0x0000c00624248980 */ /* 0x000eec000c101b00 */
[----:B------:R1:W4:Y:S01]  /*6880*/  @!P0 LD.E.64 R6, [R22.64+0xc0] ;  /* 0x0000c00616068980 */ /* 0x000322000c101b00 */
[----:B--2---:R-:W-:Y:S01]  /*6890*/  @!P0 IMAD.U32 R32, R27, 0x10000, RZ ;  /* 0x000100001b208824 */ /* 0x004fe200078e00ff */
[C---:B------:R-:W-:Y:S02]  /*68a0*/  @!P0 LOP3.LUT R17, R24.reuse, 0xffff0000, RZ, 0xc0, !PT ;  /* 0xffff000018118812 */ /* 0x040fe400078ec0ff */
[----:B------:R-:W-:Y:S02]  /*68b0*/  @!P0 SHF.L.U32 R29, R24, 0x10, RZ ;  /* 0x00000010181d8819 */ /* 0x000fe400000006ff */
[----:B-1----:R-:W-:Y:S01]  /*68c0*/  @!P0 LOP3.LUT R22, R26, 0xffff0000, RZ, 0xc0, !PT ;  /* 0xffff00001a168812 */ /* 0x002fe200078ec0ff */
        /* <DEDUP_REMOVED lines=8> */
[-C--:B------:R-:W-:Y:S01]  /*6950*/  @!P0 FMUL.FTZ R0, R17, R8.reuse ;  /* 0x0000000811008220 */ /* 0x080fe20000410000 */
[----:B------:R-:W-:Y:S01]  /*6960*/  @!P0 LOP3.LUT R17, R25, 0xffff0000, RZ, 0xc0, !PT ;  /* 0xffff000019118812 */ /* 0x000fe200078ec0ff */
        /* <DEDUP_REMOVED lines=27> */
.L_x_868:
[----:B------:R-:W-:Y:S05]  /*6b20*/  BSYNC B1 ;  /* 0x0000000000017941 */ /* 0x000fea0003800000 */
.L_x_867:
[----:B------:R-:W2:Y:S02]  /*6b30*/  LD.E R3, [R20.64+0xd0] ;  /* 0x0000d00614037980 */ /* 0x000ea4000c101900 */
[----:B--2---:R-:W-:Y:S05]  /*6b40*/  IMAD.U32 R3, R3, -0x20, RZ ;  /* 0xffffffe003037824 */ /* 0x004fea00078e00ff */
[C---:B------:R-:W-:Y:S02]  /*6b50*/  LEA R18, P1, R3.reuse, R18, 0x1 ;  /* 0x0000001203127211 */ /* 0x040fe400078208ff */
[C---:B------:R-:W-:Y:S02]  /*6b60*/  LEA R60, P0, R3.reuse, R60, 0x1 ;  /* 0x0000003c033c7211 */ /* 0x040fe400078008ff */
[C---:B------:R-:W-:Y:S02]  /*6b70*/  LEA.HI.X.SX32 R19, R3.reuse, R19, 0x1, P1 ;  /* 0x0000001303137211 */ /* 0x040fe400008f0eff */
[----:B------:R-:W-:Y:S01]  /*6b80*/  LEA.HI.X.SX32 R61, R3, R61, 0x1, P0 ;  /* 0x0000003d033d7211 */ /* 0x000fe200000f0eff */
[----:B------:R-:W-:-:S05]  /*6b90*/  BRA `(.L_x_875) ;  /* 0x0000680000007947 */ /* 0x000fca0003800000 */
.L_x_842:
[----:B-1----:R-:W-:Y:S01]  /*6ba0*/  BSSY B2, `(.L_x_876) ;  /* 0x0000168000027945 */ /* 0x002fe20003800000 */
[----:B------:R-:W-:-:S05]  /*6bb0*/  @!P2 BRA `(.L_x_877) ;  /* 0x000016600000a947 */ /* 0x000fca0003800000 */
[----:B-----5:R-:W-:Y:S01]  /*6bc0*/  ISETP.GE.AND P0, PT, R14, R178, PT ;  /* 0x000000b20e00720c */ /* 0x020fe20003f06270 */
[----:B------:R-:W-:Y:S01]  /*6bd0*/  @!UPT UIADD3 URZ, URZ, URZ, URZ ;  /* 0x0000003f3f3ff290 */ /* 0x000fe2000fffe03f */
[----:B------:R-:W-:Y:S11]  /*6be0*/  BSSY B1, `(.L_x_878) ;  /* 0x0000057000017945 */ /* 0x000ff60003800000 */
[----:B------:R-:W-:-:S05]  /*6bf0*/  @P0 BRA `(.L_x_879) ;  /* 0x0000055000000947 */ /* 0x000fca0003800000 */
[----:B------:R1:W5:Y:S01]  /*6c00*/  LD.E.128 R44, [R138.64] ;  /* 0x000000068a2c7980 */ /* 0x000362000c101d00 */
[----:B------:R-:W-:Y:S01]  /*6c10*/  ISETP.GE.AND P0, PT, R14, R17, PT ;  /* 0x000000110e00720c */ /* 0x000fe20003f06270 */
[----:B------:R-:W-:Y:S01]  /*6c20*/  @!UPT UIADD3 URZ, URZ, URZ, URZ ;  /* 0x0000003f3f3ff290 */ /* 0x000fe2000fffe03f */
[----:B------:R-:W-:Y:S11]  /*6c30*/  BSSY B0, `(.L_x_880) ;  /* 0x0000050000007945 */ /* 0x000ff60003800000 */
[----:B------:R-:W-:-:S05]  /*6c40*/  @P0 BRA `(.L_x_881) ;  /* 0x000004e000000947 */ /* 0x000fca0003800000 */
[----:B------:R-:W-:Y:S01]  /*6c50*/  LEA.HI R207, R17, R17, RZ, 0x1 ;  /* 0x0000001111cf7211 */ /* 0x000fe200078f08ff */
[----:B------:R-:W-:Y:S01]  /*6c60*/  IMAD.MOV.U32 R209, RZ, RZ, RZ ;  /* 0x000000ffffd17224 */ /* 0x000fe200078e00ff */
[C---:B-----5:R-:W-:Y:S01]  /*6c70*/  LOP3.LUT R41, R44.reuse, 0xffff0000, RZ, 0xc0, !PT ;  /* 0xffff00002c297812 */ /* 0x060fe200078ec0ff */
[----:B------:R-:W-:Y:S01]  /*6c80*/  IMAD.U32 R39, R44, 0x10000, RZ ;  /* 0x000100002c277824 */ /* 0x000fe200078e00ff */
[----:B------:R-:W-:Y:S01]  /*6c90*/  SHF.R.S32.HI R207, RZ, 0x1, R207 ;  /* 0x00000001ffcf7819 */ /* 0x000fe200000114cf */
[----:B------:R-:W-:Y:S01]  /*6ca0*/  IMAD.U32 R48, R46, 0x10000, RZ ;  /* 0x000100002e307824 */ /* 0x000fe200078e00ff */
[C---:B------:R-:W-:Y:S02]  /*6cb0*/  SHF.L.U32 R44, R45.reuse, 0x10, RZ ;  /* 0x000000102d2c7819 */ /* 0x040fe400000006ff */
[-C--:B------:R-:W-:Y:S02]  /*6cc0*/  ISETP.GE.AND P1, PT, R14, R207.reuse, PT ;  /* 0x000000cf0e00720c */ /* 0x080fe40003f26270 */
[----:B------:R-:W-:Y:S02]  /*6cd0*/  MOV R63, R207 ;  /* 0x000000cf003f7202 */ /* 0x000fe40000000f00 */
[----:B------:R-:W-:Y:S02]  /*6ce0*/  LOP3.LUT R45, R45, 0xffff0000, RZ, 0xc0, !PT ;  /* 0xffff00002d2d7812 */ /* 0x000fe400078ec0ff */
[----:B------:R-:W-:Y:S02]  /*6cf0*/  LOP3.LUT R49, R46, 0xffff0000, RZ, 0xc0, !PT ;  /* 0xffff00002e317812 */ /* 0x000fe400078ec0ff */
[C---:B------:R-:W-:Y:S02]  /*6d00*/  SHF.L.U32 R52, R47.reuse, 0x10, RZ ;  /* 0x000000102f347819 */ /* 0x040fe400000006ff */
[----:B------:R-:W-:Y:S03]  /*6d10*/  LOP3.LUT R53, R47, 0xffff0000, RZ, 0xc0, !PT ;  /* 0xffff00002f357812 */ /* 0x000fe600078ec0ff */
[--C-:B------:R-:W-:Y:S02]  /*6d20*/  @P1 IMAD.MOV R209, RZ, RZ, -R207.reuse ;  /* 0x000000ffffd11224 */ /* 0x100fe400078e0acf */
[----:B------:R-:W-:Y:S03]  /*6d30*/  @P1 IMAD.MOV R63, RZ, RZ, -R207 ;  /* 0x000000ffff3f1224 */ /* 0x000fe600078e0acf */
[C---:B------:R-:W-:Y:S04]  /*6d40*/  LEA R210, P0, R209.reuse, R140, 0x1 ;  /* 0x0000008cd1d27211 */ /* 0x040fe800078008ff */
[----:B------:R-:W-:Y:S02]  /*6d50*/  LEA.HI.X.SX32 R211, R209, R141, 0x1, P0 ;  /* 0x0000008dd1d37211 */ /* 0x000fe400000f0eff */
[C---:B------:R-:W-:Y:S04]  /*6d60*/  LEA R22, P0, R63.reuse, R138, 0x1 ;  /* 0x0000008a3f167211 */ /* 0x040fe800078008ff */
[----:B------:R-:W-:Y:S01]  /*6d70*/  LEA.HI.X.SX32 R23, R63, R139, 0x1, P0 ;  /* 0x0000008b3f177211 */ /* 0x000fe200000f0eff */
[----:B------:R-:W-:Y:S01]  /*6d80*/  IMAD.MOV.U32 R63, RZ, RZ, RZ ;  /* 0x000000ffff3f7224 */ /* 0x000fe200078e00ff */
[----:B------:R-:W-:Y:S01]  /*6d90*/  @P1 IADD3 R63, -R207, RZ, RZ ;  /* 0x000000ffcf3f1210 */ /* 0x000fe20007ffe1ff */
[----:B------:R-:W2:Y:S03]  /*6da0*/  LD.E.128 R208, [R210.64] ;  /* 0x00000006d2d07980 */ /* 0x000ea6000c101d00 */
[C---:B------:R-:W-:Y:S04]  /*6db0*/  LEA R42, P0, R63.reuse, R142, 0x1 ;  /* 0x0000008e3f2a7211 */ /* 0x040fe800078008ff */
[----:B------:R-:W-:Y:S01]  /*6dc0*/  LEA.HI.X.SX32 R43, R63, R143, 0x1, P0 ;  /* 0x0000008f3f2b7211 */ /* 0x000fe200000f0eff */
[----:B------:R-:W3:Y:S08]  /*6dd0*/  LD.E.128 R24, [R22.64] ;  /* 0x0000000616187980 */ /* 0x000ef0000c101d00 */
[----:B------:R-:W4:Y:S01]  /*6de0*/  LD.E.128 R64, [R42.64] ;  /* 0x000000062a407980 */ /* 0x000f22000c101d00 */
[C---:B--2---:R-:W-:Y:S01]  /*6df0*/  IMAD.U32 R37, R208.reuse, 0x10000, RZ ;  /* 0x00010000d0257824 */ /* 0x044fe200078e00ff */
[----:B------:R-:W-:Y:S01]  /*6e00*/  LOP3.LUT R33, R208, 0xffff0000, RZ, 0xc0, !PT ;  /* 0xffff0000d0217812 */ /* 0x000fe200078ec0ff */
[C---:B------:R-:W-:Y:S01]  /*6e10*/  IMAD.U32 R29, R210.reuse, 0x10000, RZ ;  /* 0x00010000d21d7824 */ /* 0x040fe200078e00ff */
[----:B------:R-:W-:Y:S01]  /*6e20*/  SHF.L.U32 R31, R209, 0x10, RZ ;  /* 0x00000010d11f7819 */ /* 0x000fe200000006ff */
[----:B------:R-:W-:Y:S01]  /*6e30*/  @!P1 FADD.FTZ R37, -R37, -RZ ;  /* 0x800000ff25259221 */ /* 0x000fe20000010100 */
[----:B------:R-:W-:Y:S01]  /*6e40*/  LOP3.LUT R30, R209, 0xffff0000, RZ, 0xc0, !PT ;  /* 0xffff0000d11e7812 */ /* 0x000fe200078ec0ff */
[----:B------:R-:W-:Y:S01]  /*6e50*/  @!P1 FADD.FTZ R33, -R33, -RZ ;  /* 0x800000ff21219221 */ /* 0x000fe20000010100 */
[----:B------:R-:W-:Y:S01]  /*6e60*/  LOP3.LUT R28, R210, 0xffff0000, RZ, 0xc0, !PT ;  /* 0xffff0000d21c7812 */ /* 0x000fe200078ec0ff */
[C---:B---3--:R-:W-:Y:S01]  /*6e70*/  IMAD.U32 R38, R24.reuse, 0x10000, RZ ;  /* 0x0001000018267824 */ /* 0x048fe200078e00ff */
[----:B------:R-:W-:Y:S01]  /*6e80*/  LOP3.LUT R36, R24, 0xffff0000, RZ, 0xc0, !PT ;  /* 0xffff000018247812 */ /* 0x000fe200078ec0ff */
[----:B------:R-:W-:Y:S01]  /*6e90*/  @!P1 FADD.FTZ R31, -R31, -RZ ;  /* 0x800000ff1f1f9221 */ /* 0x000fe20000010100 */
[C---:B------:R-:W-:Y:S01]  /*6ea0*/  SHF.L.U32 R34, R25.reuse, 0x10, RZ ;  /* 0x0000001019227819 */ /* 0x040fe200000006ff */
[----:B------:R-:W-:Y:S01]  /*6eb0*/  FMUL.FTZ R0, R38, R37 ;  /* 0x0000002526007220 */ /* 0x000fe20000410000 */
[----:B------:R-:W-:Y:S01]  /*6ec0*/  LOP3.LUT R35, R25, 0xffff0000, RZ, 0xc0, !PT ;  /* 0xffff000019237812 */ /* 0x000fe200078ec0ff */
[----:B------:R-:W-:Y:S01]  /*6ed0*/  @!P1 FADD.FTZ R30, -R30, -RZ ;  /* 0x800000ff1e1e9221 */ /* 0x000fe20000010100 */
[----:B------:R-:W-:Y:S01]  /*6ee0*/  SHF.L.U32 R23, R211, 0x10, RZ ;  /* 0x00000010d3177819 */ /* 0x000fe200000006ff */
[C---:B----4-:R-:W-:Y:S01]  /*6ef0*/  IMAD.U32 R40, R64.reuse, 0x10000, RZ ;  /* 0x0001000040287824 */ /* 0x050fe200078e00ff */
[----:B------:R-:W-:Y:S01]  /*6f00*/  LOP3.LUT R42, R64, 0xffff0000, RZ, 0xc0, !PT ;  /* 0xffff0000402a7812 */ /* 0x000fe200078ec0ff */
[----:B------:R-:W-:Y:S01]  /*6f10*/  FMUL.FTZ R2, R36, R33 ;  /* 0x0000002124027220 */ /* 0x000fe20000410000 */
[----:B------:R-:W-:Y:S01]  /*6f20*/  SHF.L.U32 R43, R65, 0x10, RZ ;  /* 0x00000010412b7819 */ /* 0x000fe200000006ff */
[----:B------:R-:W-:Y:S01]  /*6f30*/  IMAD.U32 R32, R26, 0x10000, RZ ;  /* 0x000100001a207824 */ /* 0x000fe200078e00ff */
[----:B------:R-:W-:Y:S01]  /*6f40*/  LOP3.LUT R22, R211, 0xffff0000, RZ, 0xc0, !PT ;  /* 0xffff0000d3167812 */ /* 0x000fe200078ec0ff */
[----:B------:R-:W-:Y:S01]  /*6f50*/  FMUL.FTZ R3, R34, R31 ;  /* 0x0000001f22037220 */ /* 0x000fe20000410000 */
[----:B------:R-:W-:Y:S01]  /*6f60*/  LOP3.LUT R25, R26, 0xffff0000, RZ, 0xc0, !PT ;  /* 0xffff00001a197812 */ /* 0x000fe200078ec0ff */
[----:B------:R-:W-:Y:S01]  /*6f70*/  @!P1 FADD.FTZ R29, -R29, -RZ ;  /* 0x800000ff1d1d9221 */ /* 0x000fe20000010100 */
[----:B------:R-:W-:Y:S01]  /*6f80*/  LOP3.LUT R46, R65, 0xffff0000, RZ, 0xc0, !PT ;  /* 0xffff0000412e7812 */ /* 0x000fe200078ec0ff */
[----:B------:R-:W-:Y:S01]  /*6f90*/  FFMA.FTZ R0, R39, R40, R0 ;  /* 0x0000002827007223 */ /* 0x000fe20000010000 */
[----:B------:R-:W-:Y:S01]  /*6fa0*/  SHF.L.U32 R24, R27, 0x10, RZ ;  /* 0x000000101b187819 */ /* 0x000fe200000006ff */
[----:B------:R-:W-:Y:S01]  /*6fb0*/  FMUL.FTZ R4, R35, R30 ;  /* 0x0000001e23047220 */ /* 0x000fe20000410000 */
[----:B------:R-:W-:Y:S01]  /*6fc0*/  LOP3.LUT R27, R27, 0xffff0000, RZ, 0xc0, !PT ;  /* 0xffff00001b1b7812 */ /* 0x000fe200078ec0ff */
[----:B------:R-:W-:Y:S01]  /*6fd0*/  @!P1 FADD.FTZ R28, -R28, -RZ ;  /* 0x800000ff1c1c9221 */ /* 0x000fe20000010100 */
[----:B------:R-:W-:Y:S01]  /*6fe0*/  LOP3.LUT R50, R66, 0xffff0000, RZ, 0xc0, !PT ;  /* 0xffff000042327812 */ /* 0x000fe200078ec0ff */
[----:B------:R-:W-:Y:S01]  /*6ff0*/  FFMA.FTZ R2, R41, R42, R2 ;  /* 0x0000002a29027223 */ /* 0x000fe20000010002 */
[----:B------:R-:W-:Y:S01]  /*7000*/  SHF.L.U32 R51, R67, 0x10, RZ ;  /* 0x0000001043337819 */ /* 0x000fe200000006ff */
[----:B------:R-:W-:Y:S01]  /*7010*/  @!P1 FADD.FTZ R23, -R23, -RZ ;  /* 0x800000ff17179221 */ /* 0x000fe20000010100 */
[----:B------:R-:W-:Y:S01]  /*7020*/  LOP3.LUT R54, R67, 0xffff0000, RZ, 0xc0, !PT ;  /* 0xffff000043367812 */ /* 0x000fe200078ec0ff */
[----:B------:R-:W-:Y:S02]  /*7030*/  FMUL.FTZ R5, R32, R29 ;  /* 0x0000001d20057220 */ /* 0x000fe40000410000 */
[----:B------:R-:W-:Y:S02]  /*7040*/  IMAD.U32 R47, R66, 0x10000, RZ ;  /* 0x00010000422f7824 */ /* 0x000fe400078e00ff */
[----:B------:R-:W-:Y:S01]  /*7050*/  FFMA.FTZ R3, R44, R43, R3 ;  /* 0x0000002b2c037223 */ /* 0x000fe20000010003 */
[----:B------:R-:W-:Y:S01]  /*7060*/  F2FP.BF16.PACK_AB R44, R2, R0 ;  /* 0x00000000022c723e */ /* 0x000fe200000010ff */
[----:B------:R-:W-:Y:S02]  /*7070*/  @!P1 FADD.FTZ R22, -R22, -RZ ;  /* 0x800000ff16169221 */ /* 0x000fe40000010100 */
[----:B------:R-:W-:Y:S02]  /*7080*/  FMUL.FTZ R6, R25, R28 ;  /* 0x0000001c19067220 */ /* 0x000fe40000410000 */
[----:B------:R-:W-:Y:S02]  /*7090*/  FFMA.FTZ R4, R45, R46, R4 ;  /* 0x0000002e2d047223 */ /* 0x000fe40000010004 */
[----:B------:R-:W-:Y:S02]  /*70a0*/  FMUL.FTZ R7, R24, R23 ;  /* 0x0000001718077220 */ /* 0x000fe40000410000 */
[----:B------:R-:W-:Y:S01]  /*70b0*/  FFMA.FTZ R5, R48, R47, R5 ;  /* 0x0000002f30057223 */ /* 0x000fe20000010005 */
[----:B------:R-:W-:Y:S01]  /*70c0*/  F2FP.BF16.PACK_AB R45, R4, R3 ;  /* 0x00000003042d723e */ /* 0x000fe200000010ff */
[----:B------:R-:W-:Y:S02]  /*70d0*/  FMUL.FTZ R8, R27, R22 ;  /* 0x000000161b087220 */ /* 0x000fe40000410000 */
[----:B------:R-:W-:Y:S02]  /*70e0*/  FFMA.FTZ R6, R49, R50, R6 ;  /* 0x0000003231067223 */ /* 0x000fe40000010006 */
[----:B------:R-:W-:Y:S02]  /*70f0*/  FFMA.FTZ R7, R52, R51, R7 ;  /* 0x0000003334077223 */ /* 0x000fe40000010007 */
[----:B------:R-:W-:Y:S01]  /*7100*/  FFMA.FTZ R8, R53, R54, R8 ;  /* 0x0000003635087223 */ /* 0x000fe20000010008 */
[----:B------:R-:W-:Y:S04]  /*7110*/  F2FP.BF16.PACK_AB R46, R6, R5 ;  /* 0x00000005062e723e */ /* 0x000fe800000010ff */
[----:B------:R-:W-:Y:S02]  /*7120*/  F2FP.BF16.PACK_AB R47, R8, R7 ;  /* 0x00000007082f723e */ /* 0x000fe400000010ff */
.L_x_881:
[----:B------:R-:W-:Y:S05]  /*7130*/  BSYNC B0 ;  /* 0x0000000000007941 */ /* 0x000fea0003800000 */
.L_x_880:
[----:B-----5:R2:W-:Y:S02]  /*7140*/  ST.E.128 [R144.64], R44 ;  /* 0x0000002c90007985 */ /* 0x0205e4000c101d06 */
.L_x_879:
[----:B------:R-:W-:Y:S05]  /*7150*/  BSYNC B1 ;  /* 0x0000000000017941 */ /* 0x000fea0003800000 */
.L_x_878:
[----:B------:R-:W-:Y:S01]  /*7160*/  ISETP.GE.AND P0, PT, R11, R178, PT ;  /* 0x000000b20b00720c */ /* 0x000fe20003f06270 */
[----:B------:R-:W-:Y:S01]  /*7170*/  @!UPT UIADD3 URZ, URZ, URZ, URZ ;  /* 0x0000003f3f3ff290 */ /* 0x000fe2000fffe03f */
[----:B------:R-:W-:Y:S11]  /*7180*/  BSSY B1, `(.L_x_882) ;  /* 0x0000057000017945 */ /* 0x000ff60003800000 */
[----:B------:R-:W-:-:S05]  /*7190*/  @P0 BRA `(.L_x_883) ;  /* 0x0000055000000947 */ /* 0x000fca0003800000 */
[----:B--2---:R2:W5:Y:S01]  /*71a0*/  LD.E.128 R44, [R138.64+0x80] ;  /* 0x000080068a2c7980 */ /* 0x004562000c101d00 */
        /* <DEDUP_REMOVED lines=9> */
[C---:B------:R-:W-:Y:S01]  /*7240*/  IMAD.U32 R48, R46.reuse, 0x10000, RZ ;  /* 0x000100002e307824 */ /* 0x040fe200078e00ff */
[----:B------:R-:W-:Y:S02]  /*7250*/  SHF.L.U32 R44, R45, 0x10, RZ ;  /* 0x000000102d2c7819 */ /* 0x000fe400000006ff */
        /* <DEDUP_REMOVED lines=14> */
[----:B------:R-:W3:Y:S03]  /*7340*/  LD.E.128 R208, [R208.64+0x80] ;  /* 0x00008006d0d07980 */ /* 0x000ee6000c101d00 */
[C---:B------:R-:W-:Y:S04]  /*7350*/  LEA R42, P0, R63.reuse, R142, 0x1 ;  /* 0x0000008e3f2a7211 */ /* 0x040fe800078008ff */
[----:B------:R-:W-:Y:S01]  /*7360*/  LEA.HI.X.SX32 R43, R63, R143, 0x1, P0 ;  /* 0x0000008f3f2b7211 */ /* 0x000fe200000f0eff */
[----:B------:R-:W4:Y:S08]  /*7370*/  LD.E.128 R24, [R22.64+0x80] ;  /* 0x0000800616187980 */ /* 0x000f30000c101d00 */
[----:B--2---:R-:W2:Y:S01]  /*7380*/  LD.E.128 R64, [R42.64+0x80] ;  /* 0x000080062a407980 */ /* 0x004ea2000c101d00 */
[C---:B---3--:R-:W-:Y:S01]  /*7390*/  IMAD.U32 R37, R208.reuse, 0x10000, RZ ;  /* 0x00010000d0257824 */ /* 0x048fe200078e00ff */
[----:B------:R-:W-:Y:S01]  /*73a0*/  LOP3.LUT R33, R208, 0xffff0000, RZ, 0xc0, !PT ;  /* 0xffff0000d0217812 */ /* 0x000fe200078ec0ff */
[C---:B------:R-:W-:Y:S01]  /*73b0*/  IMAD.U32 R29, R210.reuse, 0x10000, RZ ;  /* 0x00010000d21d7824 */ /* 0x040fe200078e00ff */
[----:B------:R-:W-:Y:S01]  /*73c0*/  SHF.L.U32 R31, R209, 0x10, RZ ;  /* 0x00000010d11f7819 */ /* 0x000fe200000006ff */
[----:B------:R-:W-:Y:S01]  /*73d0*/  @!P1 FADD.FTZ R37, -R37, -RZ ;  /* 0x800000ff25259221 */ /* 0x000fe20000010100 */
[----:B------:R-:W-:Y:S01]  /*73e0*/  LOP3.LUT R30, R209, 0xffff0000, RZ, 0xc0, !PT ;  /* 0xffff0000d11e7812 */ /* 0x000fe200078ec0ff */
[----:B------:R-:W-:Y:S01]  /*73f0*/  @!P1 FADD.FTZ R33, -R33, -RZ ;  /* 0x800000ff21219221 */ /* 0x000fe20000010100 */
[----:B------:R-:W-:Y:S01]  /*7400*/  LOP3.LUT R28, R210, 0xffff0000, RZ, 0xc0, !PT ;  /* 0xffff0000d21c7812 */ /* 0x000fe200078ec0ff */
[C---:B----4-:R-:W-:Y:S01]  /*7410*/  IMAD.U32 R38, R24.reuse, 0x10000, RZ ;  /* 0x0001000018267824 */ /* 0x050fe200078e00ff */
[----:B------:R-:W-:Y:S01]  /*7420*/  LOP3.LUT R36, R24, 0xffff0000, RZ, 0xc0, !PT ;  /* 0xffff000018247812 */ /* 0x000fe200078ec0ff */
[----:B------:R-:W-:Y:S01]  /*7430*/  @!P1 FADD.FTZ R31, -R31, -RZ ;  /* 0x800000ff1f1f9221 */ /* 0x000fe20000010100 */
[C---:B------:R-:W-:Y:S01]  /*7440*/  SHF.L.U32 R34, R25.reuse, 0x10, RZ ;  /* 0x0000001019227819 */ /* 0x040fe200000006ff */
[----:B------:R-:W-:Y:S01]  /*7450*/  FMUL.FTZ R0, R38, R37 ;  /* 0x0000002526007220 */ /* 0x000fe20000410000 */
[----:B------:R-:W-:Y:S01]  /*7460*/  LOP3.LUT R35, R25, 0xffff0000, RZ, 0xc0, !PT ;  /* 0xffff000019237812 */ /* 0x000fe200078ec0ff */
[----:B------:R-:W-:Y:S01]  /*7470*/  @!P1 FADD.FTZ R30, -R30, -RZ ;  /* 0x800000ff1e1e9221 */ /* 0x000fe20000010100 */
[----:B------:R-:W-:Y:S01]  /*7480*/  SHF.L.U32 R23, R211, 0x10, RZ ;  /* 0x00000010d3177819 */ /* 0x000fe200000006ff */
[C---:B--2---:R-:W-:Y:S01]  /*7490*/  IMAD.U32 R40, R64.reuse, 0x10000, RZ ;  /* 0x0001000040287824 */ /* 0x044fe200078e00ff */
        /* <DEDUP_REMOVED lines=35> */
.L_x_885:
[----:B------:R-:W-:Y:S05]  /*76d0*/  BSYNC B0 ;  /* 0x0000000000007941 */ /* 0x000fea0003800000 */
.L_x_884:
[----:B-----5:R3:W-:Y:S02]  /*76e0*/  ST.E.128 [R144.64+0x80], R44 ;  /* 0x0000802c90007985 */ /* 0x0207e4000c101d06 */
.L_x_883:
[----:B------:R-:W-:Y:S05]  /*76f0*/  BSYNC B1 ;  /* 0x0000000000017941 */ /* 0x000fea0003800000 */
.L_x_882:
[----:B------:R-:W-:Y:S01]  /*7700*/  ISETP.GE.AND P0, PT, R10, R178, PT ;  /* 0x000000b20a00720c */ /* 0x000fe20003f06270 */
[----:B------:R-:W-:Y:S01]  /*7710*/  @!UPT UIADD3 URZ, URZ, URZ, URZ ;  /* 0x0000003f3f3ff290 */ /* 0x000fe2000fffe03f */
[----:B------:R-:W-:Y:S11]  /*7720*/  BSSY B1, `(.L_x_886) ;  /* 0x0000057000017945 */ /* 0x000ff60003800000 */
[----:B------:R-:W-:-:S05]  /*7730*/  @P0 BRA `(.L_x_887) ;  /* 0x0000055000000947 */ /* 0x000fca0003800000 */
[----:B--23--:R2:W5:Y:S01]  /*7740*/  LD.E.128 R44, [R138.64+0x100] ;  /* 0x000100068a2c7980 */ /* 0x00c562000c101d00 */
        /* <DEDUP_REMOVED lines=82> */
.L_x_889:
[----:B------:R-:W-:Y:S05]  /*7c70*/  BSYNC B0 ;  /* 0x0000000000007941 */ /* 0x000fea0003800000 */
.L_x_888:
[----:B-----5:R3:W-:Y:S02]  /*7c80*/  ST.E.128 [R144.64+0x100], R44 ;  /* 0x0001002c90007985 */ /* 0x0207e4000c101d06 */
.L_x_887:
[----:B------:R-:W-:Y:S05]  /*7c90*/  BSYNC B1 ;  /* 0x0000000000017941 */ /* 0x000fea0003800000 */
.L_x_886:
[----:B------:R-:W-:Y:S11]  /*7ca0*/  ISETP.GE.AND P0, PT, R9, R178, PT ;  /* 0x000000b20900720c */ /* 0x000ff60003f06270 */
[----:B------:R-:W-:Y:S02]  /*7cb0*/  @!UPT UIADD3 URZ, URZ, URZ, URZ ;  /* 0x0000003f3f3ff290 */ /* 0x000fe4000fffe03f */
        /* <DEDUP_REMOVED lines=84> */
.L_x_891:
[----:B------:R-:W-:Y:S05]  /*8200*/  BSYNC B0 ;  /* 0x0000000000007941 */ /* 0x000fea0003800000 */
.L_x_890:
[----:B-----5:R3:W-:Y:S02]  /*8210*/  ST.E.128 [R144.64+0x180], R44 ;  /* 0x0001802c90007985 */ /* 0x0207e4000c101d06 */
.L_x_877:
[----:B------:R-:W-:Y:S05]  /*8220*/  BSYNC B2 ;  /* 0x0000000000027941 */ /* 0x000fea0003800000 */
.L_x_876:
[C---:B------:R-:W-:Y:S01]  /*8230*/  ISETP.GE.AND P0, PT, R84.reuse, R205, PT ;  /* 0x000000cd5400720c */ /* 0x040fe20003f06270 */
[----:B------:R-:W-:Y:S03]  /*8240*/  BSSY B2, `(.L_x_892) ;  /* 0x0000186000027945 */ /* 0x000fe60003800000 */
[----:B------:R-:W-:Y:S11]  /*8250*/  ISETP.GE.AND P0, PT, R84, R179, !P0 ;  /* 0x000000b35400720c */ /* 0x000ff60004706270 */
[----:B------:R-:W-:Y:S02]  /*8260*/  @!UPT UIADD3 URZ, URZ, URZ, URZ ;  /* 0x0000003f3f3ff290 */ /* 0x000fe4000fffe03f */
[----:B------:R-:W-:-:S05]  /*8270*/  @!P0 BRA `(.L_x_893) ;  /* 0x0000182000008947 */ /* 0x000fca0003800000 */
[----:B-----5:R-:W-:Y:S01]  /*8280*/  ISETP.GE.AND P0, PT, R14, R178, PT ;  /* 0x000000b20e00720c */ /* 0x020fe20003f06270 */
[----:B------:R-:W-:Y:S01]  /*8290*/  @!UPT UIADD3 URZ, URZ, URZ, URZ ;  /* 0x0000003f3f3ff290 */ /* 0x000fe2000fffe03f */
[----:B------:R-:W-:Y:S11]  /*82a0*/  BSSY B1, `(.L_x_894) ;  /* 0x000005e000017945 */ /* 0x000ff60003800000 */
[----:B------:R-:W-:-:S05]  /*82b0*/  @P0 BRA `(.L_x_895) ;  /* 0x000005c000000947 */ /* 0x000fca0003800000 */
[C---:B------:R-:W-:Y:S01]  /*82c0*/  LEA R210, P0, R110.reuse, R138, 0x1 ;  /* 0x0000008a6ed27211 */ /* 0x040fe200078008ff */
[----:B------:R-:W-:Y:S03]  /*82d0*/  BSSY B0, `(.L_x_896) ;  /* 0x0000057000007945 */ /* 0x000fe60003800000 */
[----:B------:R-:W-:Y:S02]  /*82e0*/  LEA.HI.X R211, R110, R139, R109, 0x1, P0 ;  /* 0x0000008b6ed37211 */ /* 0x000fe400000f0c6d */
[----:B------:R-:W-:Y:S03]  /*82f0*/  ISETP.GE.AND P0, PT, R14, R17, PT ;  /* 0x000000110e00720c */ /* 0x000fe60003f06270 */
[----:B------:R4:W5:Y:S10]  /*8300*/  LD.E.128 R48, [R210.64] ;  /* 0x00000006d2307980 */ /* 0x000974000c101d00 */
[----:B------:R-:W-:-:S05]  /*8310*/  @P0 BRA `(.L_x_897) ;  /* 0x0000052000000947 */ /* 0x000fca0003800000 */
[----:B------:R-:W-:Y:S01]  /*8320*/  LEA.HI R207, R17, R17, RZ, 0x1 ;  /* 0x0000001111cf7211 */ /* 0x000fe200078f08ff */
[----:B------:R-:W-:Y:S01]  /*8330*/  IMAD.MOV.U32 R54, RZ, RZ, RZ ;  /* 0x000000ffff367224 */ /* 0x000fe200078e00ff */
[C---:B-----5:R-:W-:Y:S01]  /*8340*/  LOP3.LUT R41, R48.reuse, 0xffff0000, RZ, 0xc0, !PT ;  /* 0xffff000030297812 */ /* 0x060fe200078ec0ff */
[----:B------:R-:W-:Y:S01]  /*8350*/  IMAD.U32 R39, R48, 0x10000, RZ ;  /* 0x0001000030277824 */ /* 0x000fe200078e00ff */
[----:B------:R-:W-:Y:S01]  /*8360*/  SHF.R.S32.HI R207, RZ, 0x1, R207 ;  /* 0x00000001ffcf7819 */ /* 0x000fe200000114cf */
[C---:B------:R-:W-:Y:S01]  /*8370*/  IMAD.U32 R42, R49.reuse, 0x10000, RZ ;  /* 0x00010000312a7824 */ /* 0x040fe200078e00ff */
[----:B--23--:R-:W-:Y:S02]  /*8380*/  LOP3.LUT R45, R49, 0xffff0000, RZ, 0xc0, !PT ;  /* 0xffff0000312d7812 */ /* 0x00cfe400078ec0ff */
[----:B------:R-:W-:Y:S01]  /*8390*/  ISETP.GE.AND P1, PT, R14, R207, PT ;  /* 0x000000cf0e00720c */ /* 0x000fe20003f26270 */
[--C-:B------:R-:W-:Y:S01]  /*83a0*/  IMAD.MOV.U32 R204, RZ, RZ, R207.reuse ;  /* 0x000000ffffcc7224 */ /* 0x100fe200078e00cf */
[C---:B------:R-:W-:Y:S02]  /*83b0*/  SHF.L.U32 R46, R50.reuse, 0x10, RZ ;  /* 0x00000010322e7819 */ /* 0x040fe400000006ff */
[----:B------:R-:W-:Y:S01]  /*83c0*/  LOP3.LUT R49, R50, 0xffff0000, RZ, 0xc0, !PT ;  /* 0xffff000032317812 */ /* 0x000fe200078ec0ff */
[C---:B------:R-:W-:Y:S01]  /*83d0*/  IMAD.U32 R50, R51.reuse, 0x10000, RZ ;  /* 0x0001000033327824 */ /* 0x040fe200078e00ff */
[----:B------:R-:W-:Y:S07]  /*83e0*/  LOP3.LUT R53, R51, 0xffff0000, RZ, 0xc0, !PT ;  /* 0xffff000033357812 */ /* 0x000fee00078ec0ff */
[----:B------:R-:W-:Y:S01]  /*83f0*/  @P1 IADD3 R204, -R207, RZ, RZ ;  /* 0x000000ffcfcc1210 */ /* 0x000fe20007ffe1ff */
[----:B------:R-:W-:Y:S03]  /*8400*/  @P1 IMAD.MOV R54, RZ, RZ, -R207 ;  /* 0x000000ffff361224 */ /* 0x000fe600078e0acf */
[C---:B------:R-:W-:Y:S02]  /*8410*/  LEA R22, P0, R204.reuse, R210, 0x1 ;  /* 0x000000d2cc167211 */ /* 0x040fe400078008ff */
[----:B------:R-:W-:Y:S02]  /*8420*/  IADD3 R209, P2, R177, R54, RZ ;  /* 0x00000036b1d17210 */ /* 0x000fe40007f5e0ff */
[----:B------:R-:W-:Y:S02]  /*8430*/  LEA.HI.X.SX32 R23, R204, R211, 0x1, P0 ;  /* 0x000000d3cc177211 */ /* 0x000fe400000f0eff */
[C---:B----4-:R-:W-:Y:S02]  /*8440*/  LEA R210, P0, R209.reuse, R140, 0x1 ;  /* 0x0000008cd1d27211 */ /* 0x050fe400078008ff */
[----:B------:R-:W-:Y:S01]  /*8450*/  LEA.HI.X.SX32 R54, R54, R159, 0x1, P2 ;  /* 0x0000009f36367211 */ /* 0x000fe200010f0eff */
[----:B------:R-:W2:Y:S03]  /*8460*/  LD.E.128 R24, [R22.64] ;  /* 0x0000000616187980 */ /* 0x000ea6000c101d00 */
[----:B------:R-:W-:Y:S01]  /*8470*/  LEA.HI.X R211, R209, R141, R54, 0x1, P0 ;  /* 0x0000008dd1d37211 */ /* 0x000fe200000f0c36 */
[----:B------:R-:W-:Y:S01]  /*8480*/  IMAD.MOV.U32 R54, RZ, RZ, RZ ;  /* 0x000000ffff367224 */ /* 0x000fe200078e00ff */
[----:B------:R-:W-:Y:S04]  /*8490*/  @P1 IADD3 R54, -R207, RZ, RZ ;  /* 0x000000ffcf361210 */ /* 0x000fe80007ffe1ff */
[----:B------:R-:W-:Y:S01]  /*84a0*/  IADD3 R207, P0, R177, R54, RZ ;  /* 0x00000036b1cf7210 */ /* 0x000fe20007f1e0ff */
[----:B------:R-:W3:Y:S03]  /*84b0*/  LD.E.128 R208, [R210.64] ;  /* 0x00000006d2d07980 */ /* 0x000ee6000c101d00 */
[----:B------:R-:W-:Y:S02]  /*84c0*/  LEA.HI.X.SX32 R54, R54, R159, 0x1, P0 ;  /* 0x0000009f36367211 */ /* 0x000fe400000f0eff */
[C---:B------:R-:W-:Y:S04]  /*84d0*/  LEA R62, P0, R207.reuse, R142, 0x1 ;  /* 0x0000008ecf3e7211 */ /* 0x040fe800078008ff */
[----:B------:R-:W-:Y:S05]  /*84e0*/  LEA.HI.X R63, R207, R143, R54, 0x1, P0 ;  /* 0x0000008fcf3f7211 */ /* 0x000fea00000f0c36 */
[----:B------:R-:W4:Y:S01]  /*84f0*/  LD.E.128 R64, [R62.64] ;  /* 0x000000063e407980 */ /* 0x000f22000c101d00 */
[C---:B--2---:R-:W-:Y:S01]  /*8500*/  IMAD.U32 R32, R24.reuse, 0x10000, RZ ;  /* 0x0001000018207824 */ /* 0x044fe200078e00ff */
[----:B------:R-:W-:Y:S01]  /*8510*/  LOP3.LUT R31, R24, 0xffff0000, RZ, 0xc0, !PT ;  /* 0xffff0000181f7812 */ /* 0x000fe200078ec0ff */
[C---:B------:R-:W-:Y:S01]  /*8520*/  IMAD.U32 R28, R26.reuse, 0x10000, RZ ;  /* 0x000100001a1c7824 */ /* 0x040fe200078e00ff */
[----:B------:R-:W-:Y:S01]  /*8530*/  SHF.L.U32 R29, R25, 0x10, RZ ;  /* 0x00000010191d7819 */ /* 0x000fe200000006ff */
[----:B------:R-:W-:Y:S01]  /*8540*/  IMAD.U32 R22, R27, 0x10000, RZ ;  /* 0x000100001b167824 */ /* 0x000fe200078e00ff */
[----:B------:R-:W-:Y:S02]  /*8550*/  LOP3.LUT R30, R25, 0xffff0000, RZ, 0xc0, !PT ;  /* 0xffff0000191e7812 */ /* 0x000fe400078ec0ff */
[----:B------:R-:W-:Y:S02]  /*8560*/  LOP3.LUT R24, R26, 0xffff0000, RZ, 0xc0, !PT ;  /* 0xffff00001a187812 */ /* 0x000fe400078ec0ff */
[----:B------:R-:W-:Y:S01]  /*8570*/  LOP3.LUT R26, R27, 0xffff0000, RZ, 0xc0, !PT ;  /* 0xffff00001b1a7812 */ /* 0x000fe200078ec0ff */
[C---:B---3--:R-:W-:Y:S01]  /*8580*/  IMAD.U32 R34, R209.reuse, 0x10000, RZ ;  /* 0x00010000d1227824 */ /* 0x048fe200078e00ff */
[----:B------:R-:W-:Y:S01]  /*8590*/  SHF.L.U32 R37, R208, 0x10, RZ ;  /* 0x00000010d0257819 */ /* 0x000fe200000006ff */
[----:B------:R-:W-:Y:S01]  /*85a0*/  IMAD.U32 R33, R210, 0x10000, RZ ;  /* 0x00010000d2217824 */ /* 0x000fe200078e00ff */
[----:B------:R-:W-:Y:S01]  /*85b0*/  LOP3.LUT R36, R208, 0xffff0000, RZ, 0xc0, !PT ;  /* 0xffff0000d0247812 */ /* 0x000fe200078ec0ff */
[----:B------:R-:W-:Y:S01]  /*85c0*/  @!P1 FADD.FTZ R34, -R34, -RZ ;  /* 0x800000ff22229221 */ /* 0x000fe20000010100 */
[----:B------:R-:W-:Y:S01]  /*85d0*/  LOP3.LUT R35, R209, 0xffff0000, RZ, 0xc0, !PT ;  /* 0xffff0000d1237812 */ /* 0x000fe200078ec0ff */
[----:B------:R-:W-:Y:S01]  /*85e0*/  @!P1 FADD.FTZ R37, -R37, -RZ ;  /* 0x800000ff25259221 */ /* 0x000fe20000010100 */
[----:B------:R-:W-:Y:S01]  /*85f0*/  LOP3.LUT R27, R210, 0xffff0000, RZ, 0xc0, !PT ;  /* 0xffff0000d21b7812 */ /* 0x000fe200078ec0ff */
[----:B------:R-:W-:Y:S01]  /*8600*/  @!P1 FADD.FTZ R36, -R36, -RZ ;  /* 0x800000ff24249221 */ /* 0x000fe20000010100 */
[C---:B------:R-:W-:Y:S01]  /*8610*/  SHF.L.U32 R25, R211.reuse, 0x10, RZ ;  /* 0x00000010d3197819 */ /* 0x040fe200000006ff */
[----:B------:R-:W-:Y:S01]  /*8620*/  FMUL.FTZ R0, R32, R37 ;  /* 0x0000002520007220 */ /* 0x000fe20000410000 */
[----:B------:R-:W-:Y:S01]  /*8630*/  LOP3.LUT R23, R211, 0xffff0000, RZ, 0xc0, !PT ;  /* 0xffff0000d3177812 */ /* 0x000fe200078ec0ff */
[----:B------:R-:W-:Y:S02]  /*8640*/  @!P1 FADD.FTZ R35, -R35, -RZ ;  /* 0x800000ff23239221 */ /* 0x000fe40000010100 */
[C---:B----4-:R-:W-:Y:S01]  /*8650*/  IMAD.U32 R38, R64.reuse, 0x10000, RZ ;  /* 0x0001000040267824 */ /* 0x050fe200078e00ff */
[----:B------:R-:W-:Y:S01]  /*8660*/  LOP3.LUT R40, R64, 0xffff0000, RZ, 0xc0, !PT ;  /* 0xffff000040287812 */ /* 0x000fe200078ec0ff */
[----:B------:R-:W-:Y:S01]  /*8670*/  FMUL.FTZ R2, R31, R36 ;  /* 0x000000241f027220 */ /* 0x000fe20000410000 */
[----:B------:R-:W-:Y:S01]  /*8680*/  SHF.L.U32 R43, R65, 0x10, RZ ;  /* 0x00000010412b7819 */ /* 0x000fe200000006ff */
[----:B------:R-:W-:Y:S01]  /*8690*/  FMUL.FTZ R3, R29, R34 ;  /* 0x000000221d037220 */ /* 0x000fe20000410000 */
[----:B------:R-:W-:Y:S01]  /*86a0*/  LOP3.LUT R44, R65, 0xffff0000, RZ, 0xc0, !PT ;  /* 0xffff0000412c7812 */ /* 0x000fe200078ec0ff */
[----:B------:R-:W-:Y:S01]  /*86b0*/  @!P1 FADD.FTZ R33, -R33, -RZ ;  /* 0x800000ff21219221 */ /* 0x000fe20000010100 */
[----:B------:R-:W-:Y:S01]  /*86c0*/  LOP3.LUT R48, R66, 0xffff0000, RZ, 0xc0, !PT ;  /* 0xffff000042307812 */ /* 0x000fe200078ec0ff */
[----:B------:R-:W-:Y:S01]  /*86d0*/  FFMA.FTZ R0, R39, R38, R0 ;  /* 0x0000002627007223 */ /* 0x000fe20000010000 */
[C---:B------:R-:W-:Y:S01]  /*86e0*/  SHF.L.U32 R51, R67.reuse, 0x10, RZ ;  /* 0x0000001043337819 */ /* 0x040fe200000006ff */
[----:B------:R-:W-:Y:S01]  /*86f0*/  FMUL.FTZ R4, R30, R35 ;  /* 0x000000231e047220 */ /* 0x000fe20000410000 */
[----:B------:R-:W-:Y:S01]  /*8700*/  LOP3.LUT R52, R67, 0xffff0000, RZ, 0xc0, !PT ;  /* 0xffff000043347812 */ /* 0x000fe200078ec0ff */
[----:B------:R-:W-:Y:S02]  /*8710*/  @!P1 FADD.FTZ R27, -R27, -RZ ;  /* 0x800000ff1b1b9221 */ /* 0x000fe40000010100 */
[----:B------:R-:W-:Y:S02]  /*8720*/  FFMA.FTZ R2, R41, R40, R2 ;  /* 0x0000002829027223 */ /* 0x000fe40000010002 */
[----:B------:R-:W-:Y:S02]  /*8730*/  @!P1 FADD.FTZ R25, -R25, -RZ ;  /* 0x800000ff19199221 */ /* 0x000fe40000010100 */
[----:B------:R-:W-:Y:S02]  /*8740*/  FMUL.FTZ R5, R28, R33 ;  /* 0x000000211c057220 */ /* 0x000fe40000410000 */
[----:B------:R-:W-:Y:S02]  /*8750*/  IMAD.U32 R47, R66, 0x10000, RZ ;  /* 0x00010000422f7824 */ /* 0x000fe400078e00ff */
[----:B------:R-:W-:Y:S02]  /*8760*/  FFMA.FTZ R3, R42, R43, R3 ;  /* 0x0000002b2a037223 */ /* 0x000fe40000010003 */
[----:B------:R-:W-:Y:S02]  /*8770*/  @!P1 FADD.FTZ R23, -R23, -RZ ;  /* 0x800000ff17179221 */ /* 0x000fe40000010100 */
[----:B------:R-:W-:Y:S02]  /*8780*/  FMUL.FTZ R6, R24, R27 ;  /* 0x0000001b18067220 */ /* 0x000fe40000410000 */
[----:B------:R-:W-:Y:S02]  /*8790*/  FFMA.FTZ R4, R45, R44, R4 ;  /* 0x0000002c2d047223 */ /* 0x000fe40000010004 */
[----:B------:R-:W-:Y:S02]  /*87a0*/  FMUL.FTZ R7, R22, R25 ;  /* 0x0000001916077220 */ /* 0x000fe40000410000 */
[----:B------:R-:W-:Y:S02]  /*87b0*/  FFMA.FTZ R5, R46, R47, R5 ;  /* 0x0000002f2e057223 */ /* 0x000fe40000010005 */
[----:B------:R-:W-:Y:S02]  /*87c0*/  FMUL.FTZ R8, R26, R23 ;  /* 0x000000171a087220 */ /* 0x000fe40000410000 */
[----:B------:R-:W-:Y:S01]  /*87d0*/  FFMA.FTZ R6, R49, R48, R6 ;  /* 0x0000003031067223 */ /* 0x000fe20000010006 */
[----:B------:R-:W-:Y:S01]  /*87e0*/  F2FP.BF16.PACK_AB R48, R2, R0 ;  /* 0x000000000230723e */ /* 0x000fe200000010ff */
[----:B------:R-:W-:Y:S01]  /*87f0*/  FFMA.FTZ R7, R50, R51, R7 ;  /* 0x0000003332077223 */ /* 0x000fe20000010007 */
[----:B------:R-:W-:Y:S01]  /*8800*/  F2FP.BF16.PACK_AB R49, R4, R3 ;  /* 0x000000030431723e */ /* 0x000fe200000010ff */
[----:B------:R-:W-:Y:S01]  /*8810*/  FFMA.FTZ R8, R53, R52, R8 ;  /* 0x0000003435087223 */ /* 0x000fe20000010008 */
[----:B------:R-:W-:Y:S04]  /*8820*/  F2FP.BF16.PACK_AB R50, R6, R5 ;  /* 0x000000050632723e */ /* 0x000fe800000010ff */
[----:B------:R-:W-:Y:S02]  /*8830*/  F2FP.BF16.PACK_AB R51, R8, R7 ;  /* 0x000000070833723e */ /* 0x000fe400000010ff */
.L_x_897:
[----:B------:R-:W-:Y:S05]  /*8840*/  BSYNC B0 ;  /* 0x0000000000007941 */ /* 0x000fea0003800000 */
.L_x_896:
[C---:B------:R-:W-:Y:S04]  /*8850*/  LEA R2, P0, R236.reuse, R144, 0x1 ;  /* 0x00000090ec027211 */ /* 0x040fe800078008ff */
[----:B------:R-:W-:Y:S05]  /*8860*/  LEA.HI.X R3, R236, R145, R237, 0x1, P0 ;  /* 0x00000091ec037211 */ /* 0x000fea00000f0ced */
[----:B-----5:R1:W-:Y:S04]  /*8870*/  ST.E.128 [R2.64], R48 ;  /* 0x0000003002007985 */ /* 0x0203e8000c101d06 */
.L_x_895:
[----:B------:R-:W-:Y:S05]  /*8880*/  BSYNC B1 ;  /* 0x0000000000017941 */ /* 0x000fea0003800000 */
.L_x_894:
[----:B------:R-:W-:Y:S01]  /*8890*/  ISETP.GE.AND P0, PT, R11, R178, PT ;  /* 0x000000b20b00720c */ /* 0x000fe20003f06270 */
[----:B------:R-:W-:Y:S01]  /*88a0*/  @!UPT UIADD3 URZ, URZ, URZ, URZ ;  /* 0x0000003f3f3ff290 */ /* 0x000fe2000fffe03f */
[----:B------:R-:W-:Y:S11]  /*88b0*/  BSSY B1, `(.L_x_898) ;  /* 0x000005e000017945 */ /* 0x000ff60003800000 */
[----:B------:R-:W-:-:S05]  /*88c0*/  @P0 BRA `(.L_x_899) ;  /* 0x000005c000000947 */ /* 0x000fca0003800000 */
[C---:B------:R-:W-:Y:S01]  /*88d0*/  LEA R208, P0, R111.reuse, R138, 0x1 ;  /* 0x0000008a6fd07211 */ /* 0x040fe200078008ff */
[----:B------:R-:W-:Y:S03]  /*88e0*/  BSSY B0, `(.L_x_900) ;  /* 0x0000057000007945 */ /* 0x000fe60003800000 */
[----:B------:R-:W-:Y:S02]  /*88f0*/  LEA.HI.X R209, R111, R139, R112, 0x1, P0 ;  /* 0x0000008b6fd17211 */ /* 0x000fe400000f0c70 */
[----:B------:R-:W-:Y:S03]  /*8900*/  ISETP.GE.AND P0, PT, R11, R17, PT ;  /* 0x000000110b00720c */ /* 0x000fe60003f06270 */
[----:B-1----:R1:W5:Y:S10]  /*8910*/  LD.E.128 R48, [R208.64] ;  /* 0x00000006d0307980 */ /* 0x002374000c101d00 */
        /* <DEDUP_REMOVED lines=16> */
[----:B------:R-:W-:Y:S02]  /*8a20*/  LEA R22, P0, R206, R208, 0x1 ;  /* 0x000000d0ce167211 */ /* 0x000fe400078008ff */
[----:B------:R-:W-:Y:S02]  /*8a30*/  IADD3 R207, P2, R170, R204, RZ ;  /* 0x000000ccaacf7210 */ /* 0x000fe40007f5e0ff */
[----:B------:R-:W-:Y:S02]  /*8a40*/  LEA.HI.X.SX32 R23, R206, R209, 0x1, P0 ;  /* 0x000000d1ce177211 */ /* 0x000fe400000f0eff */
[C---:B-1----:R-:W-:Y:S02]  /*8a50*/  LEA R208, P0, R207.reuse, R140, 0x1 ;  /* 0x0000008ccfd07211 */ /* 0x042fe400078008ff */
[----:B------:R-:W-:Y:S01]  /*8a60*/  LEA.HI.X.SX32 R204, R204, R157, 0x1, P2 ;  /* 0x0000009dcccc7211 */ /* 0x000fe200010f0eff */
[----:B------:R-:W2:Y:S03]  /*8a70*/  LD.E.128 R24, [R22.64] ;  /* 0x0000000616187980 */ /* 0x000ea6000c101d00 */
[----:B------:R-:W-:Y:S01]  /*8a80*/  LEA.HI.X R209, R207, R141, R204, 0x1, P0 ;  /* 0x0000008dcfd17211 */ /* 0x000fe200000f0ccc */
[----:B------:R-:W-:Y:S01]  /*8a90*/  IMAD.MOV.U32 R204, RZ, RZ, RZ ;  /* 0x000000ffffcc7224 */ /* 0x000fe200078e00ff */
[----:B------:R-:W-:Y:S04]  /*8aa0*/  @P1 IADD3 R204, -R54, RZ, RZ ;  /* 0x000000ff36cc1210 */ /* 0x000fe80007ffe1ff */
[----:B------:R-:W-:Y:S01]  /*8ab0*/  IADD3 R207, P0, R170, R204, RZ ;  /* 0x000000ccaacf7210 */ /* 0x000fe20007f1e0ff */
[----:B----4-:R-:W3:Y:S03]  /*8ac0*/  LD.E.128 R208, [R208.64] ;  /* 0x00000006d0d07980 */ /* 0x010ee6000c101d00 */
        /* <DEDUP_REMOVED lines=56> */
.L_x_901:
[----:B------:R-:W-:Y:S05]  /*8e50*/  BSYNC B0 ;  /* 0x0000000000007941 */ /* 0x000fea0003800000 */
.L_x_900:
[C---:B------:R-:W-:Y:S04]  /*8e60*/  LEA R2, P0, R105.reuse, R144, 0x1 ;  /* 0x0000009069027211 */ /* 0x040fe800078008ff */
[----:B------:R-:W-:Y:S05]  /*8e70*/  LEA.HI.X R3, R105, R145, R104, 0x1, P0 ;  /* 0x0000009169037211 */ /* 0x000fea00000f0c68 */
[----:B-----5:R1:W-:Y:S04]  /*8e80*/  ST.E.128 [R2.64], R48 ;  /* 0x0000003002007985 */ /* 0x0203e8000c101d06 */
.L_x_899:
[----:B------:R-:W-:Y:S05]  /*8e90*/  BSYNC B1 ;  /* 0x0000000000017941 */ /* 0x000fea0003800000 */
.L_x_898:
[----:B------:R-:W-:Y:S01]  /*8ea0*/  ISETP.GE.AND P0, PT, R10, R178, PT ;  /* 0x000000b20a00720c */ /* 0x000fe20003f06270 */
[----:B------:R-:W-:Y:S01]  /*8eb0*/  @!UPT UIADD3 URZ, URZ, URZ, URZ ;  /* 0x0000003f3f3ff290 */ /* 0x000fe2000fffe03f */
[----:B------:R-:W-:Y:S11]  /*8ec0*/  BSSY B1, `(.L_x_902) ;  /* 0x000005e000017945 */ /* 0x000ff60003800000 */
[----:B------:R-:W-:-:S05]  /*8ed0*/  @P0 BRA `(.L_x_903) ;  /* 0x000005c000000947 */ /* 0x000fca0003800000 */
[C---:B----4-:R-:W-:Y:S01]  /*8ee0*/  LEA R210, P0, R115.reuse, R138, 0x1 ;  /* 0x0000008a73d27211 */ /* 0x050fe200078008ff */
        /* <DEDUP_REMOVED lines=87> */
.L_x_905:
[----:B------:R-:W-:Y:S05]  /*9460*/  BSYNC B0 ;  /* 0x0000000000007941 */ /* 0x000fea0003800000 */
.L_x_904:
[C---:B------:R-:W-:Y:S04]  /*9470*/  LEA R2, P0, R101.reuse, R144, 0x1 ;  /* 0x0000009065027211 */ /* 0x040fe800078008ff */
[----:B------:R-:W-:Y:S05]  /*9480*/  LEA.HI.X R3, R101, R145, R100, 0x1, P0 ;  /* 0x0000009165037211 */ /* 0x000fea00000f0c64 */
[----:B-----5:R4:W-:Y:S04]  /*9490*/  ST.E.128 [R2.64], R48 ;  /* 0x0000003002007985 */ /* 0x0209e8000c101d06 */
.L_x_903:
[----:B------:R-:W-:Y:S05]  /*94a0*/  BSYNC B1 ;  /* 0x0000000000017941 */ /* 0x000fea0003800000 */
.L_x_902:
[----:B------:R-:W-:Y:S11]  /*94b0*/  ISETP.GE.AND P0, PT, R9, R178, PT ;  /* 0x000000b20900720c */ /* 0x000ff60003f06270 */
[----:B------:R-:W-:Y:S02]  /*94c0*/  @!UPT UIADD3 URZ, URZ, URZ, URZ ;  /* 0x0000003f3f3ff290 */ /* 0x000fe4000fffe03f */
[----:B------:R-:W-:-:S05]  /*94d0*/  @P0 BRA `(.L_x_893) ;  /* 0x000005c000000947 */ /* 0x000fca0003800000 */
[C---:B-1----:R-:W-:Y:S01]  /*94e0*/  LEA R208, P0, R123.reuse, R138, 0x1 ;  /* 0x0000008a7bd07211 */ /* 0x042fe200078008ff */
[----:B------:R-:W-:Y:S03]  /*94f0*/  BSSY B0, `(.L_x_906) ;  /* 0x0000057000007945 */ /* 0x000fe60003800000 */
[----:B------:R-:W-:Y:S02]  /*9500*/  LEA.HI.X R209, R123, R139, R124, 0x1, P0 ;  /* 0x0000008b7bd17211 */ /* 0x000fe400000f0c7c */
[----:B------:R-:W-:Y:S03]  /*9510*/  ISETP.GE.AND P0, PT, R9, R17, PT ;  /* 0x000000110900720c */ /* 0x000fe60003f06270 */
[----:B----4-:R1:W5:Y:S10]  /*9520*/  LD.E.128 R48, [R208.64] ;  /* 0x00000006d0307980 */ /* 0x010374000c101d00 */
        /* <DEDUP_REMOVED lines=83> */
.L_x_907:
[----:B------:R-:W-:Y:S05]  /*9a60*/  BSYNC B0 ;  /* 0x0000000000007941 */ /* 0x000fea0003800000 */
.L_x_906:
[C---:B------:R-:W-:Y:S04]  /*9a70*/  LEA R2, P0, R95.reuse, R144, 0x1 ;  /* 0x000000905f027211 */ /* 0x040fe800078008ff */
[----:B------:R-:W-:Y:S05]  /*9a80*/  LEA.HI.X R3, R95, R145, R94, 0x1, P0 ;  /* 0x000000915f037211 */ /* 0x000fea00000f0c5e */
[----:B-----5:R4:W-:Y:S04]  /*9a90*/  ST.E.128 [R2.64], R48 ;  /* 0x0000003002007985 */ /* 0x0209e8000c101d06 */
.L_x_893:
[----:B------:R-:W-:Y:S05]  /*9aa0*/  BSYNC B2 ;  /* 0x0000000000027941 */ /* 0x000fea0003800000 */
.L_x_892:
        /* <DEDUP_REMOVED lines=9> */
[C---:B-1--4-:R-:W-:Y:S01]  /*9b40*/  LEA R210, P0, R120.reuse, R138, 0x1 ;  /* 0x0000008a78d27211 */ /* 0x052fe200078008ff */
        /* <DEDUP_REMOVED lines=87> */
.L_x_913:
[----:B------:R-:W-:Y:S05]  /*a0c0*/  BSYNC B0 ;  /* 0x0000000000007941 */ /* 0x000fea0003800000 */
.L_x_912:
[C---:B------:R-:W-:Y:S04]  /*a0d0*/  LEA R2, P0, R106.reuse, R144, 0x1 ;  /* 0x000000906a027211 */ /* 0x040fe800078008ff */
[----:B------:R-:W-:Y:S05]  /*a0e0*/  LEA.HI.X R3, R106, R145, R107, 0x1, P0 ;  /* 0x000000916a037211 */ /* 0x000fea00000f0c6b */
[----:B-----5:R4:W-:Y:S04]  /*a0f0*/  ST.E.128 [R2.64], R48 ;  /* 0x0000003002007985 */ /* 0x0209e8000c101d06 */
.L_x_911:
[----:B------:R-:W-:Y:S05]  /*a100*/  BSYNC B1 ;  /* 0x0000000000017941 */ /* 0x000fea0003800000 */
.L_x_910:
[----:B------:R-:W-:Y:S01]  /*a110*/  ISETP.GE.AND P0, PT, R11, R178, PT ;  /* 0x000000b20b00720c */ /* 0x000fe20003f06270 */
[----:B------:R-:W-:Y:S01]  /*a120*/  @!UPT UIADD3 URZ, URZ, URZ, URZ ;  /* 0x0000003f3f3ff290 */ /* 0x000fe2000fffe03f */
[----:B------:R-:W-:Y:S11]  /*a130*/  BSSY B1, `(.L_x_914) ;  /* 0x000005e000017945 */ /* 0x000ff60003800000 */
        /* <DEDUP_REMOVED lines=89> */
.L_x_917:
[----:B------:R-:W-:Y:S05]  /*a6d0*/  BSYNC B0 ;  /* 0x0000000000007941 */ /* 0x000fea0003800000 */
.L_x_916:
[C---:B------:R-:W-:Y:S04]  /*a6e0*/  LEA R2, P0, R103.reuse, R144, 0x1 ;  /* 0x0000009067027211 */ /* 0x040fe800078008ff */
[----:B------:R-:W-:Y:S05]  /*a6f0*/  LEA.HI.X R3, R103, R145, R102, 0x1, P0 ;  /* 0x0000009167037211 */ /* 0x000fea00000f0c66 */
[----:B-----5:R4:W-:Y:S04]  /*a700*/  ST.E.128 [R2.64], R48 ;  /* 0x0000003002007985 */ /* 0x0209e8000c101d06 */
.L_x_915:
[----:B------:R-:W-:Y:S05]  /*a710*/  BSYNC B1 ;  /* 0x0000000000017941 */ /* 0x000fea0003800000 */
.L_x_914:
        /* <DEDUP_REMOVED lines=8> */
[----:B-1--4-:R1:W5:Y:S10]  /*a7a0*/  LD.E.128 R48, [R212.64] ;  /* 0x00000006d4307980 */ /* 0x012374000c101d00 */
        /* <DEDUP_REMOVED lines=18> */
[----:B------:R-:W-:Y:S01]  /*a8d0*/  LEA.HI.X.SX32 R23, R54, R213, 0x1, P0 ;  /* 0x000000d536177211 */ /* 0x000fe200000f0eff */
[----:B-1----:R-:W-:Y:S01]  /*a8e0*/  IMAD.MOV.U32 R213, RZ, RZ, RZ ;  /* 0x000000ffffd57224 */ /* 0x002fe200078e00ff */
[----:B------:R-:W-:Y:S02]  /*a8f0*/  LEA.HI.X.SX32 R54, R211, R152, 0x1, P2 ;  /* 0x00000098d3367211 */ /* 0x000fe400010f0eff */
[----:B------:R-:W-:Y:S01]  /*a900*/  LEA R214, P0, R209, R140, 0x1 ;  /* 0x0000008cd1d67211 */ /* 0x000fe200078008ff */
[----:B------:R-:W2:Y:S01]  /*a910*/  LD.E.128 R24, [R22.64] ;  /* 0x0000000616187980 */ /* 0x000ea2000c101d00 */
[----:B------:R-:W-:Y:S02]  /*a920*/  @P1 IADD3 R213, -R207, RZ, RZ ;  /* 0x000000ffcfd51210 */ /* 0x000fe40007ffe1ff */
[----:B------:R-:W-:Y:S02]  /*a930*/  LEA.HI.X R215, R209, R141, R54, 0x1, P0 ;  /* 0x0000008dd1d77211 */ /* 0x000fe400000f0c36 */
[----:B------:R-:W-:Y:S03]  /*a940*/  IADD3 R207, P0, R164, R213, RZ ;  /* 0x000000d5a4cf7210 */ /* 0x000fe60007f1e0ff */
[----:B------:R-:W3:Y:S01]  /*a950*/  LD.E.128 R208, [R214.64] ;  /* 0x00000006d6d07980 */ /* 0x000ee2000c101d00 */
        /* <DEDUP_REMOVED lines=20> */
[----:B------:R-:W-:Y:S01]  /*aaa0*/  LOP3.LUT R27, R210, 0xffff0000, RZ, 0xc0, !PT ;  /* 0xffff0000d21b7812 */ /* 0x000fe200078ec0ff */
[----:B------:R-:W-:Y:S01]  /*aab0*/  FMUL.FTZ R0, R32, R37 ;  /* 0x0000002520007220 */ /* 0x000fe20000410000 */
[----:B------:R-:W-:Y:S01]  /*aac0*/  SHF.L.U32 R25, R211, 0x10, RZ ;  /* 0x00000010d3197819 */ /* 0x000fe200000006ff */
[C---:B----4-:R-:W-:Y:S01]  /*aad0*/  IMAD.U32 R38, R64.reuse, 0x10000, RZ ;  /* 0x0001000040267824 */ /* 0x050fe200078e00ff */
[----:B------:R-:W-:Y:S01]  /*aae0*/  LOP3.LUT R40, R64, 0xffff0000, RZ, 0xc0, !PT ;  /* 0xffff000040287812 */ /* 0x000fe200078ec0ff */
[----:B------:R-:W-:Y:S01]  /*aaf0*/  @!P1 FADD.FTZ R35, -R35, -RZ ;  /* 0x800000ff23239221 */ /* 0x000fe20000010100 */
[----:B------:R-:W-:Y:S01]  /*ab00*/  SHF.L.U32 R43, R65, 0x10, RZ ;  /* 0x00000010412b7819 */ /* 0x000fe200000006ff */
[----:B------:R-:W-:Y:S01]  /*ab10*/  FMUL.FTZ R2, R31, R36 ;  /* 0x000000241f027220 */ /* 0x000fe20000410000 */
[----:B------:R-:W-:Y:S01]  /*ab20*/  LOP3.LUT R23, R211, 0xffff0000, RZ, 0xc0, !PT ;  /* 0xffff0000d3177812 */ /* 0x000fe200078ec0ff */
        /* <DEDUP_REMOVED lines=27> */
.L_x_921:
[----:B------:R-:W-:Y:S05]  /*ace0*/  BSYNC B0 ;  /* 0x0000000000007941 */ /* 0x000fea0003800000 */
.L_x_920:
[C---:B------:R-:W-:Y:S04]  /*acf0*/  LEA R2, P0, R99.reuse, R144, 0x1 ;  /* 0x0000009063027211 */ /* 0x040fe800078008ff */
[----:B------:R-:W-:Y:S05]  /*ad00*/  LEA.HI.X R3, R99, R145, R98, 0x1, P0 ;  /* 0x0000009163037211 */ /* 0x000fea00000f0c62 */
[----:B-----5:R4:W-:Y:S04]  /*ad10*/  ST.E.128 [R2.64], R48 ;  /* 0x0000003002007985 */ /* 0x0209e8000c101d06 */
.L_x_919:
[----:B------:R-:W-:Y:S05]  /*ad20*/  BSYNC B1 ;  /* 0x0000000000017941 */ /* 0x000fea0003800000 */
.L_x_918:
[----:B------:R-:W-:Y:S11]  /*ad30*/  ISETP.GE.AND P0, PT, R9, R178, PT ;  /* 0x000000b20900720c */ /* 0x000ff60003f06270 */
[----:B------:R-:W-:Y:S02]  /*ad40*/  @!UPT UIADD3 URZ, URZ, URZ, URZ ;  /* 0x0000003f3f3ff290 */ /* 0x000fe4000fffe03f */
        /* <DEDUP_REMOVED lines=10> */
[----:B------:R-:W-:Y:S01]  /*adf0*/  IMAD.MOV.U32 R213, RZ, RZ, RZ ;  /* 0x000000ffffd57224 */ /* 0x000fe200078e00ff */
[----:B------:R-:W-:Y:S01]  /*ae00*/  SHF.R.S32.HI R54, RZ, 0x1, R54 ;  /* 0x00000001ff367819 */ /* 0x000fe20000011436 */
[----:B------:R-:W-:Y:S01]  /*ae10*/  IMAD.U32 R39, R48, 0x10000, RZ ;  /* 0x0001000030277824 */ /* 0x000fe200078e00ff */
[C---:B--23--:R-:W-:Y:S01]  /*ae20*/  LOP3.LUT R45, R49.reuse, 0xffff0000, RZ, 0xc0, !PT ;  /* 0xffff0000312d7812 */ /* 0x04cfe200078ec0ff */
[----:B------:R-:W-:Y:S01]  /*ae30*/  IMAD.U32 R42, R49, 0x10000, RZ ;  /* 0x00010000312a7824 */ /* 0x000fe200078e00ff */
[----:B------:R-:W-:Y:S01]  /*ae40*/  ISETP.GE.AND P1, PT, R9, R54, PT ;  /* 0x000000360900720c */ /* 0x000fe20003f26270 */
[--C-:B------:R-:W-:Y:S01]  /*ae50*/  IMAD.MOV.U32 R204, RZ, RZ, R54.reuse ;  /* 0x000000ffffcc7224 */ /* 0x100fe200078e0036 */
[C---:B------:R-:W-:Y:S02]  /*ae60*/  SHF.L.U32 R46, R50.reuse, 0x10, RZ ;  /* 0x00000010322e7819 */ /* 0x040fe400000006ff */
[----:B------:R-:W-:Y:S01]  /*ae70*/  LOP3.LUT R49, R50, 0xffff0000, RZ, 0xc0, !PT ;  /* 0xffff000032317812 */ /* 0x000fe200078ec0ff */
[C---:B------:R-:W-:Y:S01]  /*ae80*/  IMAD.U32 R50, R51.reuse, 0x10000, RZ ;  /* 0x0001000033327824 */ /* 0x040fe200078e00ff */
[----:B------:R-:W-:Y:S07]  /*ae90*/  LOP3.LUT R53, R51, 0xffff0000, RZ, 0xc0, !PT ;  /* 0xffff000033357812 */ /* 0x000fee00078ec0ff */
[C---:B------:R-:W-:Y:S01]  /*aea0*/  @P1 IADD3 R204, -R54.reuse, RZ, RZ ;  /* 0x000000ff36cc1210 */ /* 0x040fe20007ffe1ff */
[----:B------:R-:W-:Y:S01]  /*aeb0*/  @P1 IMAD.MOV R209, RZ, RZ, -R54 ;  /* 0x000000ffffd11224 */ /* 0x000fe200078e0a36 */
[----:B------:R-:W-:Y:S02]  /*aec0*/  @P1 IADD3 R213, -R54, RZ, RZ ;  /* 0x000000ff36d51210 */ /* 0x000fe40007ffe1ff */
[----:B------:R-:W-:Y:S02]  /*aed0*/  LEA R22, P0, R204, R210, 0x1 ;  /* 0x000000d2cc167211 */ /* 0x000fe400078008ff */
[----:B------:R-:W-:Y:S02]  /*aee0*/  IADD3 R207, P2, R162, R209, RZ ;  /* 0x000000d1a2cf7210 */ /* 0x000fe40007f5e0ff */
[----:B------:R-:W-:Y:S02]  /*aef0*/  LEA.HI.X.SX32 R23, R204, R211, 0x1, P0 ;  /* 0x000000d3cc177211 */ /* 0x000fe400000f0eff */
[----:B------:R-:W-:Y:S02]  /*af00*/  LEA.HI.X.SX32 R204, R209, R150, 0x1, P2 ;  /* 0x00000096d1cc7211 */ /* 0x000fe400010f0eff */
[C---:B-1----:R-:W-:Y:S01]  /*af10*/  LEA R210, P0, R207.reuse, R140, 0x1 ;  /* 0x0000008ccfd27211 */ /* 0x042fe200078008ff */
[----:B------:R-:W2:Y:S03]  /*af20*/  LD.E.128 R24, [R22.64] ;  /* 0x0000000616187980 */ /* 0x000ea6000c101d00 */
[----:B------:R-:W-:Y:S02]  /*af30*/  LEA.HI.X R211, R207, R141, R204, 0x1, P0 ;  /* 0x0000008dcfd37211 */ /* 0x000fe400000f0ccc */
[----:B------:R-:W-:Y:S04]  /*af40*/  IADD3 R207, P0, R162, R213, RZ ;  /* 0x000000d5a2cf7210 */ /* 0x000fe80007f1e0ff */
        /* <DEDUP_REMOVED lines=57> */
.L_x_923:
[----:B------:R-:W-:Y:S05]  /*b2e0*/  BSYNC B0 ;  /* 0x0000000000007941 */ /* 0x000fea0003800000 */
.L_x_922:
[C---:B------:R-:W-:Y:S04]  /*b2f0*/  LEA R2, P0, R93.reuse, R144, 0x1 ;  /* 0x000000905d027211 */ /* 0x040fe800078008ff */
[----:B------:R-:W-:Y:S05]  /*b300*/  LEA.HI.X R3, R93, R145, R92, 0x1, P0 ;  /* 0x000000915d037211 */ /* 0x000fea00000f0c5c */
[----:B-----5:R4:W-:Y:S04]  /*b310*/  ST.E.128 [R2.64], R48 ;  /* 0x0000003002007985 */ /* 0x0209e8000c101d06 */
.L_x_909:
[----:B------:R-:W-:Y:S05]  /*b320*/  BSYNC B2 ;  /* 0x0000000000027941 */ /* 0x000fea0003800000 */
.L_x_908:
        /* <DEDUP_REMOVED lines=9> */
[----:B------:R-:W-:Y:S01]  /*b3c0*/  IMAD.WIDE.U32 R206, R202, 0x60, R138 ;  /* 0x00000060cace7825 */ /* 0x000fe200078e008a */
[----:B------:R-:W-:Y:S01]  /*b3d0*/  ISETP.GE.AND P0, PT, R14, R17, PT ;  /* 0x000000110e00720c */ /* 0x000fe20003f06270 */
[----:B------:R-:W-:Y:S02]  /*b3e0*/  BSSY B0, `(.L_x_928) ;  /* 0x0000057000007945 */ /* 0x000fe40003800000 */
[----:B------:R-:W-:Y:S05]  /*b3f0*/  IMAD R0, R203, 0x60, RZ ;  /* 0x00000060cb007824 */ /* 0x000fea00078e02ff */
[----:B------:R-:W-:Y:S05]  /*b400*/  IADD3 R207, R207, R0, RZ ;  /* 0x00000000cfcf7210 */ /* 0x000fea0007ffe0ff */
[----:B-1--4-:R1:W5:Y:S01]  /*b410*/  LD.E.128 R48, [R206.64] ;  /* 0x00000006ce307980 */ /* 0x012362000c101d00 */
        /* <DEDUP_REMOVED lines=83> */
.L_x_929:
[----:B------:R-:W-:Y:S05]  /*b950*/  BSYNC B0 ;  /* 0x0000000000007941 */ /* 0x000fea0003800000 */
.L_x_928:
[----:B------:R-:W-:Y:S02]  /*b960*/  IMAD R0, R69, 0x60, RZ ;  /* 0x0000006045007824 */ /* 0x000fe400078e02ff */
[----:B------:R-:W-:Y:S05]  /*b970*/  IMAD.WIDE.U32 R2, R68, 0x60, R144 ;  /* 0x0000006044027825 */ /* 0x000fea00078e0090 */
[----:B------:R-:W-:Y:S05]  /*b980*/  IADD3 R3, R3, R0, RZ ;  /* 0x0000000003037210 */ /* 0x000fea0007ffe0ff */
[----:B-----5:R4:W-:Y:S02]  /*b990*/  ST.E.128 [R2.64], R48 ;  /* 0x0000003002007985 */ /* 0x0209e4000c101d06 */
.L_x_927:
[----:B------:R-:W-:Y:S05]  /*b9a0*/  BSYNC B1 ;  /* 0x0000000000017941 */ /* 0x000fea0003800000 */
.L_x_926:
        /* <DEDUP_REMOVED lines=92> */
.L_x_933:
[----:B------:R-:W-:Y:S05]  /*bf70*/  BSYNC B0 ;  /* 0x0000000000007941 */ /* 0x000fea0003800000 */
.L_x_932:
[C---:B------:R-:W-:Y:S04]  /*bf80*/  LEA R2, P0, R97.reuse, R144, 0x1 ;  /* 0x0000009061027211 */ /* 0x040fe800078008ff */
[----:B------:R-:W-:Y:S05]  /*bf90*/  LEA.HI.X R3, R97, R145, R96, 0x1, P0 ;  /* 0x0000009161037211 */ /* 0x000fea00000f0c60 */
[----:B-----5:R4:W-:Y:S04]  /*bfa0*/  ST.E.128 [R2.64], R48 ;  /* 0x0000003002007985 */ /* 0x0209e8000c101d06 */
.L_x_931:
[----:B------:R-:W-:Y:S05]  /*bfb0*/  BSYNC B1 ;  /* 0x0000000000017941 */ /* 0x000fea0003800000 */
.L_x_930:
        /* <DEDUP_REMOVED lines=92> */
.L_x_937:
[----:B------:R-:W-:Y:S05]  /*c580*/  BSYNC B0 ;  /* 0x0000000000007941 */ /* 0x000fea0003800000 */
.L_x_936:
[C---:B------:R-:W-:Y:S04]  /*c590*/  LEA R2, P0, R91.reuse, R144, 0x1 ;  /* 0x000000905b027211 */ /* 0x040fe800078008ff */
[----:B------:R-:W-:Y:S05]  /*c5a0*/  LEA.HI.X R3, R91, R145, R90, 0x1, P0 ;  /* 0x000000915b037211 */ /* 0x000fea00000f0c5a */
[----:B-----5:R4:W-:Y:S04]  /*c5b0*/  ST.E.128 [R2.64], R48 ;  /* 0x0000003002007985 */ /* 0x0209e8000c101d06 */
.L_x_935:
[----:B------:R-:W-:Y:S05]  /*c5c0*/  BSYNC B1 ;  /* 0x0000000000017941 */ /* 0x000fea0003800000 */
.L_x_934:
        /* <DEDUP_REMOVED lines=15> */
[----:B------:R-:W-:Y:S01]  /*c6c0*/  LOP3.LUT R33, R24, 0xffff0000, RZ, 0xc0, !PT ;  /* 0xffff000018217812 */ /* 0x000fe200078ec0ff */
[----:B------:R-:W-:Y:S01]  /*c6d0*/  IMAD.U32 R28, R25, 0x10000, RZ ;  /* 0x00010000191c7824 */ /* 0x000fe200078e00ff */
[----:B------:R-:W-:Y:S01]  /*c6e0*/  ISETP.GE.AND P1, PT, R9, R0, PT ;  /* 0x000000000900720c */ /* 0x000fe20003f26270 */
[--C-:B------:R-:W-:Y:S01]  /*c6f0*/  IMAD.MOV.U32 R4, RZ, RZ, R0.reuse ;  /* 0x000000ffff047224 */ /* 0x100fe200078e0000 */
[----:B------:R-:W-:Y:S02]  /*c700*/  LOP3.LUT R35, R25, 0xffff0000, RZ, 0xc0, !PT ;  /* 0xffff000019237812 */ /* 0x000fe400078ec0ff */
[C---:B------:R-:W-:Y:S02]  /*c710*/  SHF.L.U32 R30, R26.reuse, 0x10, RZ ;  /* 0x000000101a1e7819 */ /* 0x040fe400000006ff */
[----:B------:R-:W-:Y:S07]  /*c720*/  LOP3.LUT R37, R26, 0xffff0000, RZ, 0xc0, !PT ;  /* 0xffff00001a257812 */ /* 0x000fee00078ec0ff */
[C---:B------:R-:W-:Y:S01]  /*c730*/  @P1 IADD3 R4, -R0.reuse, RZ, RZ ;  /* 0x000000ff00041210 */ /* 0x040fe20007ffe1ff */
[----:B------:R-:W-:Y:S01]  /*c740*/  @P1 IMAD.MOV R5, RZ, RZ, -R0 ;  /* 0x000000ffff051224 */ /* 0x000fe200078e0a00 */
[----:B------:R-:W-:Y:S02]  /*c750*/  @P1 IADD3 R31, -R0, RZ, RZ ;  /* 0x000000ff001f1210 */ /* 0x000fe40007ffe1ff */
[----:B-1----:R-:W-:Y:S02]  /*c760*/  LEA R2, P0, R4, R2, 0x1 ;  /* 0x0000000204027211 */ /* 0x002fe400078008ff */
[----:B------:R-:W-:Y:S02]  /*c770*/  IADD3 R23, P2, R160, R5, RZ ;  /* 0x00000005a0177210 */ /* 0x000fe40007f5e0ff */
[----:B------:R-:W-:Y:S02]  /*c780*/  LEA.HI.X.SX32 R3, R4, R3, 0x1, P0 ;  /* 0x0000000304037211 */ /* 0x000fe400000f0eff */
[----:B------:R-:W-:Y:S02]  /*c790*/  LEA.HI.X.SX32 R8, R5, R148, 0x1, P2 ;  /* 0x0000009405087211 */ /* 0x000fe400010f0eff */
[C---:B--23--:R-:W-:Y:S01]  /*c7a0*/  LEA R44, P0, R23.reuse, R140, 0x1 ;  /* 0x0000008c172c7211 */ /* 0x04cfe200078008ff */
[----:B------:R-:W2:Y:S03]  /*c7b0*/  LD.E.128 R4, [R2.64] ;  /* 0x0000000602047980 */ /* 0x000ea6000c101d00 */
[----:B------:R-:W-:Y:S02]  /*c7c0*/  LEA.HI.X R45, R23, R141, R8, 0x1, P0 ;  /* 0x0000008d172d7211 */ /* 0x000fe400000f0c08 */
[----:B------:R-:W-:Y:S04]  /*c7d0*/  IADD3 R29, P0, R160, R31, RZ ;  /* 0x0000001fa01d7210 */ /* 0x000fe80007f1e0ff */
[----:B------:R-:W3:Y:S01]  /*c7e0*/  LD.E.128 R44, [R44.64] ;  /* 0x000000062c2c7980 */ /* 0x000ee2000c101d00 */
[----:B------:R-:W-:Y:S01]  /*c7f0*/  LEA.HI.X.SX32 R0, R31, R148, 0x1, P0 ;  /* 0x000000941f007211 */ /* 0x000fe200000f0eff */
[----:B------:R-:W-:Y:S01]  /*c800*/  IMAD.U32 R31, R24, 0x10000, RZ ;  /* 0x00010000181f7824 */ /* 0x000fe200078e00ff */
[C---:B------:R-:W-:Y:S04]  /*c810*/  LEA R22, P0, R29.reuse, R142, 0x1 ;  /* 0x0000008e1d167211 */ /* 0x040fe800078008ff */
[----:B------:R-:W-:Y:S05]  /*c820*/  LEA.HI.X R23, R29, R143, R0, 0x1, P0 ;  /* 0x0000008f1d177211 */ /* 0x000fea00000f0c00 */
[----:B------:R1:W4:Y:S01]  /*c830*/  LD.E.128 R40, [R22.64] ;  /* 0x0000000616287980 */ /* 0x000322000c101d00 */
[C---:B--2---:R-:W-:Y:S01]  /*c840*/  IMAD.U32 R8, R7.reuse, 0x10000, RZ ;  /* 0x0001000007087824 */ /* 0x044fe200078e00ff */
[----:B-1----:R-:W-:Y:S01]  /*c850*/  LOP3.LUT R22, R7, 0xffff0000, RZ, 0xc0, !PT ;  /* 0xffff000007167812 */ /* 0x002fe200078ec0ff */
[C---:B------:R-:W-:Y:S01]  /*c860*/  IMAD.U32 R0, R4.reuse, 0x10000, RZ ;  /* 0x0001000004007824 */ /* 0x040fe200078e00ff */
[----:B------:R-:W-:Y:S02]  /*c870*/  LOP3.LUT R2, R4, 0xffff0000, RZ, 0xc0, !PT ;  /* 0xffff000004027812 */ /* 0x000fe400078ec0ff */
[C---:B------:R-:W-:Y:S02]  /*c880*/  SHF.L.U32 R3, R5.reuse, 0x10, RZ ;  /* 0x0000001005037819 */ /* 0x040fe400000006ff */
[----:B------:R-:W-:Y:S01]  /*c890*/  LOP3.LUT R4, R5, 0xffff0000, RZ, 0xc0, !PT ;  /* 0xffff000005047812 */ /* 0x000fe200078ec0ff */
[----:B------:R-:W-:Y:S01]  /*c8a0*/  IMAD.U32 R5, R6, 0x10000, RZ ;  /* 0x0001000006057824 */ /* 0x000fe200078e00ff */
[----:B---3--:R-:W-:Y:S01]  /*c8b0*/  SHF.L.U32 R29, R44, 0x10, RZ ;  /* 0x000000102c1d7819 */ /* 0x008fe200000006ff */
[C---:B------:R-:W-:Y:S01]  /*c8c0*/  IMAD.U32 R24, R46.reuse, 0x10000, RZ ;  /* 0x000100002e187824 */ /* 0x040fe200078e00ff */
        /* <DEDUP_REMOVED lines=12> */
[C---:B----4-:R-:W-:Y:S01]  /*c990*/  LOP3.LUT R34, R43.reuse, 0xffff0000, RZ, 0xc0, !PT ;  /* 0xffff00002b227812 */ /* 0x050fe200078ec0ff */
[----:B------:R-:W-:Y:S02]  /*c9a0*/  @!P1 FADD.FTZ R24, -R24, -RZ ;  /* 0x800000ff18189221 */ /* 0x000fe40000010100 */
[----:B------:R-:W-:Y:S02]  /*c9b0*/  @!P1 FADD.FTZ R26, -R26, -RZ ;  /* 0x800000ff1a1a9221 */ /* 0x000fe40000010100 */
[----:B------:R-:W-:Y:S01]  /*c9c0*/  FMUL.FTZ R0, R0, R29 ;  /* 0x0000001d00007220 */ /* 0x000fe20000410000 */
[----:B------:R-:W-:Y:S01]  /*c9d0*/  SHF.L.U32 R29, R43, 0x10, RZ ;  /* 0x000000102b1d7819 */ /* 0x000fe200000006ff */
[----:B------:R-:W-:Y:S02]  /*c9e0*/  FMUL.FTZ R7, R8, R7 ;  /* 0x0000000708077220 */ /* 0x000fe40000410000 */
[----:B------:R-:W-:Y:S02]  /*c9f0*/  FMUL.FTZ R8, R22, R17 ;  /* 0x0000001116087220 */ /* 0x000fe40000410000 */
[----:B------:R-:W-:Y:S02]  /*ca00*/  IMAD.U32 R22, R40, 0x10000, RZ ;  /* 0x0001000028167824 */ /* 0x000fe400078e00ff */
[----:B------:R-:W-:Y:S02]  /*ca10*/  @!P1 FADD.FTZ R25, -R25, -RZ ;  /* 0x800000ff19199221 */ /* 0x000fe40000010100 */
[----:B------:R-:W-:Y:S01]  /*ca20*/  FMUL.FTZ R6, R6, R23 ;  /* 0x0000001706067220 */ /* 0x000fe20000410000 */
[----:B------:R-:W-:Y:S01]  /*ca30*/  LOP3.LUT R23, R40, 0xffff0000, RZ, 0xc0, !PT ;  /* 0xffff000028177812 */ /* 0x000fe200078ec0ff */
[----:B------:R-:W-:Y:S01]  /*ca40*/  FMUL.FTZ R2, R2, R27 ;  /* 0x0000001b02027220 */ /* 0x000fe20000410000 */
[----:B------:R-:W-:Y:S01]  /*ca50*/  LOP3.LUT R27, R42, 0xffff0000, RZ, 0xc0, !PT ;  /* 0xffff00002a1b7812 */ /* 0x000fe200078ec0ff */
[----:B------:R-:W-:Y:S01]  /*ca60*/  FMUL.FTZ R5, R5, R24 ;  /* 0x0000001805057220 */ /* 0x000fe20000410000 */
[----:B------:R-:W-:Y:S01]  /*ca70*/  SHF.L.U32 R24, R41, 0x10, RZ ;  /* 0x0000001029187819 */ /* 0x000fe200000006ff */
[----:B------:R-:W-:Y:S02]  /*ca80*/  FMUL.FTZ R3, R3, R26 ;  /* 0x0000001a03037220 */ /* 0x000fe40000410000 */
[----:B------:R-:W-:Y:S02]  /*ca90*/  FFMA.FTZ R0, R31, R22, R0 ;  /* 0x000000161f007223 */ /* 0x000fe40000010000 */
[----:B------:R-:W-:Y:S01]  /*caa0*/  FMUL.FTZ R4, R4, R25 ;  /* 0x0000001904047220 */ /* 0x000fe20000410000 */
[----:B------:R-:W-:Y:S01]  /*cab0*/  LOP3.LUT R25, R41, 0xffff0000, RZ, 0xc0, !PT ;  /* 0xffff000029197812 */ /* 0x000fe200078ec0ff */
[----:B------:R-:W-:Y:S02]  /*cac0*/  FFMA.FTZ R2, R33, R23, R2 ;  /* 0x0000001721027223 */ /* 0x000fe40000010002 */
[----:B------:R-:W-:Y:S02]  /*cad0*/  IMAD.U32 R26, R42, 0x10000, RZ ;  /* 0x000100002a1a7824 */ /* 0x000fe400078e00ff */
[----:B------:R-:W-:Y:S01]  /*cae0*/  FFMA.FTZ R3, R28, R24, R3 ;  /* 0x000000181c037223 */ /* 0x000fe20000010003 */
[----:B------:R-:W-:Y:S01]  /*caf0*/  F2FP.BF16.PACK_AB R24, R2, R0 ;  /* 0x000000000218723e */ /* 0x000fe200000010ff */
[----:B------:R-:W-:Y:S02]  /*cb00*/  FFMA.FTZ R4, R35, R25, R4 ;  /* 0x0000001923047223 */ /* 0x000fe40000010004 */
[----:B------:R-:W-:Y:S02]  /*cb10*/  FFMA.FTZ R5, R30, R26, R5 ;  /* 0x0000001a1e057223 */ /* 0x000fe40000010005 */
[----:B------:R-:W-:Y:S01]  /*cb20*/  FFMA.FTZ R6, R37, R27, R6 ;  /* 0x0000001b25067223 */ /* 0x000fe20000010006 */
[----:B------:R-:W-:Y:S01]  /*cb30*/  F2FP.BF16.PACK_AB R25, R4, R3 ;  /* 0x000000030419723e */ /* 0x000fe200000010ff */
[----:B------:R-:W-:Y:S02]  /*cb40*/  FFMA.FTZ R7, R32, R29, R7 ;  /* 0x0000001d20077223 */ /* 0x000fe40000010007 */
[----:B------:R-:W-:Y:S01]  /*cb50*/  FFMA.FTZ R8, R39, R34, R8 ;  /* 0x0000002227087223 */ /* 0x000fe20000010008 */
[----:B------:R-:W-:Y:S04]  /*cb60*/  F2FP.BF16.PACK_AB R26, R6, R5 ;  /* 0x00000005061a723e */ /* 0x000fe800000010ff */
[----:B------:R-:W-:Y:S02]  /*cb70*/  F2FP.BF16.PACK_AB R27, R8, R7 ;  /* 0x00000007081b723e */ /* 0x000fe400000010ff */
.L_x_939:
[----:B------:R-:W-:Y:S05]  /*cb80*/  BSYNC B0 ;  /* 0x0000000000007941 */ /* 0x000fea0003800000 */
.L_x_938:
[C---:B-1----:R-:W-:Y:S04]  /*cb90*/  LEA R2, P0, R89.reuse, R144, 0x1 ;  /* 0x0000009059027211 */ /* 0x042fe800078008ff */
[----:B------:R-:W-:Y:S05]  /*cba0*/  LEA.HI.X R3, R89, R145, R88, 0x1, P0 ;  /* 0x0000009159037211 */ /* 0x000fea00000f0c58 */
[----:B-----5:R1:W-:Y:S04]  /*cbb0*/  ST.E.128 [R2.64], R24 ;  /* 0x0000001802007985 */ /* 0x0203e8000c101d06 */
.L_x_925:
[----:B------:R-:W-:Y:S05]  /*cbc0*/  BSYNC B2 ;  /* 0x0000000000027941 */ /* 0x000fea0003800000 */
.L_x_924:
[----:B-1--4-:R-:W4:Y:S02]  /*cbd0*/  LD.E R3, [R20.64+0xd0] ;  /* 0x0000d00614037980 */ /* 0x012f24000c101900 */
[----:B----4-:R-:W-:Y:S05]  /*cbe0*/  IMAD.U32 R3, R3, -0x20, RZ ;  /* 0xffffffe003037824 */ /* 0x010fea00078e00ff */
[C---:B------:R-:W-:Y:S02]  /*cbf0*/  LEA R142, P1, R3.reuse, R142, 0x1 ;  /* 0x0000008e038e7211 */ /* 0x040fe400078208ff */
[C---:B------:R-:W-:Y:S02]  /*cc00*/  LEA R140, P0, R3.reuse, R140, 0x1 ;  /* 0x0000008c038c7211 */ /* 0x040fe400078008ff */
[C---:B------:R-:W-:Y:S02]  /*cc10*/  LEA.HI.X.SX32 R143, R3.reuse, R143, 0x1, P1 ;  /* 0x0000008f038f7211 */ /* 0x040fe400008f0eff */
[----:B------:R-:W-:Y:S01]  /*cc20*/  LEA.HI.X.SX32 R141, R3, R141, 0x1, P0 ;  /* 0x0000008d038d7211 */ /* 0x000fe200000f0eff */
[----:B------:R-:W-:-:S05]  /*cc30*/  BRA `(.L_x_875) ;  /* 0x0000076000007947 */ /* 0x000fca0003800000 */
.L_x_841:
[----:B------:R-:W-:Y:S01]  /*cc40*/  BSSY B0, `(.L_x_940) ;  /* 0x000000e000007945 */ /* 0x000fe20003800000 */
[----:B------:R-:W-:-:S05]  /*cc50*/  @!P2 BRA `(.L_x_941) ;  /* 0x000000c00000a947 */ /* 0x000fca0003800000 */
        /* <DEDUP_REMOVED lines=8> */
[----:B------:R-:W3:Y:S04]  /*cce0*/  @P1 LD.E.128 R24, [R138.64+0x100] ;  /* 0x000100068a181980 */ /* 0x000ee8000c101d00 */
[----:B---3--:R2:W-:Y:S04]  /*ccf0*/  @P1 ST.E.128 [R144.64+0x100], R24 ;  /* 0x0001001890001985 */ /* 0x0085e8000c101d06 */
[----:B-1----:R-:W3:Y:S04]  /*cd00*/  @P0 LD.E.128 R4, [R138.64+0x180] ;  /* 0x000180068a040980 */ /* 0x002ee8000c101d00 */
[----:B---3--:R2:W-:Y:S02]  /*cd10*/  @P0 ST.E.128 [R144.64+0x180], R4 ;  /* 0x0001800490000985 */ /* 0x0085e4000c101d06 */
.L_x_941:
[----:B------:R-:W-:Y:S05]  /*cd20*/  BSYNC B0 ;  /* 0x0000000000007941 */ /* 0x000fea0003800000 */
.L_x_940:
[C---:B------:R-:W-:Y:S01]  /*cd30*/  ISETP.GE.AND P0, PT, R84.reuse, R205, PT ;  /* 0x000000cd5400720c */ /* 0x040fe20003f06270 */
[----:B------:R-:W-:Y:S03]  /*cd40*/  BSSY B0, `(.L_x_942) ;  /* 0x0000020000007945 */ /* 0x000fe60003800000 */
[----:B------:R-:W-:Y:S11]  /*cd50*/  ISETP.GE.AND P0, PT, R84, R179, !P0 ;  /* 0x000000b35400720c */ /* 0x000ff60004706270 */
[----:B------:R-:W-:Y:S02]  /*cd60*/  @!UPT UIADD3 URZ, URZ, URZ, URZ ;  /* 0x0000003f3f3ff290 */ /* 0x000fe4000fffe03f */
[----:B------:R-:W-:-:S05]  /*cd70*/  @!P0 BRA `(.L_x_943) ;  /* 0x000001c000008947 */ /* 0x000fca0003800000 */
[----:B------:R-:W-:Y:S02]  /*cd80*/  ISETP.NE.AND P3, PT, R175, RZ, PT ;  /* 0x000000ffaf00720c */ /* 0x000fe40003f65270 */
[----:B------:R-:W-:Y:S11]  /*cd90*/  ISETP.NE.AND P2, PT, R174, RZ, PT ;  /* 0x000000ffae00720c */ /* 0x000ff60003f45270 */
[----:B------:R-:W-:Y:S02]  /*cda0*/  @P3 LEA R22, P0, R110, R138, 0x1 ;  /* 0x0000008a6e163211 */ /* 0x000fe400078008ff */
[----:B------:R-:W-:Y:S02]  /*cdb0*/  @P3 LEA R2, P1, R236, R144, 0x1 ;  /* 0x00000090ec023211 */ /* 0x000fe400078208ff */
[----:B------:R-:W-:Y:S02]  /*cdc0*/  @P3 LEA.HI.X R23, R110, R139, R109, 0x1, P0 ;  /* 0x0000008b6e173211 */ /* 0x000fe400000f0c6d */
[C---:B------:R-:W-:Y:S02]  /*cdd0*/  @P2 LEA R36, P0, R111.reuse, R138, 0x1 ;  /* 0x0000008a6f242211 */ /* 0x040fe400078008ff */
[----:B------:R-:W-:Y:S01]  /*cde0*/  @P3 LEA.HI.X R3, R236, R145, R237, 0x1, P1 ;  /* 0x00000091ec033211 */ /* 0x000fe200008f0ced */
[----:B--2---:R-:W2:Y:S01]  /*cdf0*/  @P3 LD.E.128 R4, [R22.64] ;  /* 0x0000000616043980 */ /* 0x004ea2000c101d00 */
[----:B------:R-:W-:Y:S02]  /*ce00*/  @P2 LEA.HI.X R37, R111, R139, R112, 0x1, P0 ;  /* 0x0000008b6f252211 */ /* 0x000fe400000f0c70 */
[C---:B------:R-:W-:Y:S04]  /*ce10*/  @P2 LEA R34, P1, R105.reuse, R144, 0x1 ;  /* 0x0000009069222211 */ /* 0x040fe800078208ff */
[----:B------:R-:W-:Y:S02]  /*ce20*/  @P2 LEA.HI.X R35, R105, R145, R104, 0x1, P1 ;  /* 0x0000009169232211 */ /* 0x000fe400008f0c68 */
[----:B------:R-:W-:Y:S01]  /*ce30*/  ISETP.NE.AND P1, PT, R172, RZ, PT ;  /* 0x000000ffac00720c */ /* 0x000fe20003f25270 */
[----:B--2---:R1:W-:Y:S01]  /*ce40*/  @P3 ST.E.128 [R2.64], R4 ;  /* 0x0000000402003985 */ /* 0x0043e2000c101d06 */
[----:B------:R-:W-:Y:S03]  /*ce50*/  ISETP.NE.AND P3, PT, R173, RZ, PT ;  /* 0x000000ffad00720c */ /* 0x000fe60003f65270 */
[----:B------:R2:W3:Y:S10]  /*ce60*/  @P2 LD.E.128 R28, [R36.64] ;  /* 0x00000006241c2980 */ /* 0x0004f4000c101d00 */
[CC--:B------:R-:W-:Y:S04]  /*ce70*/  @P3 LEA R32, P0, R115.reuse, R138.reuse, 0x1 ;  /* 0x0000008a73203211 */ /* 0x0c0fe800078008ff */
[-C--:B------:R-:W-:Y:S02]  /*ce80*/  @P3 LEA.HI.X R33, R115, R139.reuse, R116, 0x1, P0 ;  /* 0x0000008b73213211 */ /* 0x080fe400000f0c74 */
[C---:B-1----:R-:W-:Y:S04]  /*ce90*/  @P1 LEA R2, P0, R123.reuse, R138, 0x1 ;  /* 0x0000008a7b021211 */ /* 0x042fe800078008ff */
[----:B------:R-:W-:Y:S02]  /*cea0*/  @P1 LEA.HI.X R3, R123, R139, R124, 0x1, P0 ;  /* 0x0000008b7b031211 */ /* 0x000fe400000f0c7c */
[CC--:B--2---:R-:W-:Y:S04]  /*ceb0*/  @P1 LEA R36, P0, R95.reuse, R144.reuse, 0x1 ;  /* 0x000000905f241211 */ /* 0x0c4fe800078008ff */
[-C--:B------:R-:W-:Y:S01]  /*cec0*/  @P1 LEA.HI.X R37, R95, R145.reuse, R94, 0x1, P0 ;  /* 0x000000915f251211 */ /* 0x080fe200000f0c5e */
[----:B---3--:R1:W-:Y:S01]  /*ced0*/  @P2 ST.E.128 [R34.64], R28 ;  /* 0x0000001c22002985 */ /* 0x0083e2000c101d06 */
[C---:B------:R-:W-:Y:S03]  /*cee0*/  @P3 LEA R22, P2, R101.reuse, R144, 0x1 ;  /* 0x0000009065163211 */ /* 0x040fe600078408ff */
[----:B------:R-:W2:Y:S01]  /*cef0*/  @P3 LD.E.128 R24, [R32.64] ;  /* 0x0000000620183980 */ /* 0x000ea2000c101d00 */
[----:B------:R-:W-:Y:S05]  /*cf00*/  @P3 LEA.HI.X R23, R101, R145, R100, 0x1, P2 ;  /* 0x0000009165173211 */ /* 0x000fea00010f0c64 */
[----:B--2---:R1:W-:Y:S04]  /*cf10*/  @P3 ST.E.128 [R22.64], R24 ;  /* 0x0000001816003985 */ /* 0x0043e8000c101d06 */
[----:B------:R-:W2:Y:S04]  /*cf20*/  @P1 LD.E.128 R4, [R2.64] ;  /* 0x0000000602041980 */ /* 0x000ea8000c101d00 */
[----:B--2---:R1:W-:Y:S02]  /*cf30*/  @P1 ST.E.128 [R36.64], R4 ;  /* 0x0000000424001985 */ /* 0x0043e4000c101d06 */
.L_x_943:
[----:B------:R-:W-:Y:S05]  /*cf40*/  BSYNC B0 ;  /* 0x0000000000007941 */ /* 0x000fea0003800000 */
.L_x_942:
[C---:B------:R-:W-:Y:S01]  /*cf50*/  ISETP.GE.AND P0, PT, R83.reuse, R205, PT ;  /* 0x000000cd5300720c */ /* 0x040fe20003f06270 */
[----:B------:R-:W-:Y:S03]  /*cf60*/  BSSY B0, `(.L_x_944) ;  /* 0x0000020000007945 */ /* 0x000fe60003800000 */
[----:B------:R-:W-:Y:S11]  /*cf70*/  ISETP.GE.AND P0, PT, R83, R179, !P0 ;  /* 0x000000b35300720c */ /* 0x000ff60004706270 */
[----:B------:R-:W-:Y:S02]  /*cf80*/  @!UPT UIADD3 URZ, URZ, URZ, URZ ;  /* 0x0000003f3f3ff290 */ /* 0x000fe4000fffe03f */
[----:B------:R-:W-:-:S05]  /*cf90*/  @!P0 BRA `(.L_x_945) ;  /* 0x000001c000008947 */ /* 0x000fca0003800000 */
[----:B------:R-:W-:Y:S02]  /*cfa0*/  ISETP.NE.AND P3, PT, R175, RZ, PT ;  /* 0x000000ffaf00720c */ /* 0x000fe40003f65270 */
[----:B------:R-:W-:Y:S11]  /*cfb0*/  ISETP.NE.AND P2, PT, R174, RZ, PT ;  /* 0x000000ffae00720c */ /* 0x000ff60003f45270 */
[----:B-1----:R-:W-:Y:S02]  /*cfc0*/  @P3 LEA R22, P0, R120, R138, 0x1 ;  /* 0x0000008a78163211 */ /* 0x002fe400078008ff */
[----:B------:R-:W-:Y:S02]  /*cfd0*/  @P3 LEA R2, P1, R106, R144, 0x1 ;  /* 0x000000906a023211 */ /* 0x000fe400078208ff */
[----:B------:R-:W-:Y:S02]  /*cfe0*/  @P3 LEA.HI.X R23, R120, R139, R119, 0x1, P0 ;  /* 0x0000008b78173211 */ /* 0x000fe400000f0c77 */
[----:B------:R-:W-:Y:S02]  /*cff0*/  @P2 LEA R36, P0, R114, R138, 0x1 ;  /* 0x0000008a72242211 */ /* 0x000fe400078008ff */
        /* <DEDUP_REMOVED lines=22> */
.L_x_945:
[----:B------:R-:W-:Y:S05]  /*d160*/  BSYNC B0 ;  /* 0x0000000000007941 */ /* 0x000fea0003800000 */
.L_x_944:
[C---:B------:R-:W-:Y:S04]  /*d170*/  ISETP.GE.AND P0, PT, R82.reuse, R205, PT ;  /* 0x000000cd5200720c */ /* 0x040fe80003f06270 */
[----:B------:R-:W-:Y:S11]  /*d180*/  ISETP.GE.AND P0, PT, R82, R179, !P0 ;  /* 0x000000b35200720c */ /* 0x000ff60004706270 */
[----:B------:R-:W-:Y:S02]  /*d190*/  @!UPT UIADD3 URZ, URZ, URZ, URZ ;  /* 0x0000003f3f3ff290 */ /* 0x000fe4000fffe03f */
[----:B------:R-:W-:-:S05]  /*d1a0*/  @!P0 BRA `(.L_x_875) ;  /* 0x000001f000008947 */ /* 0x000fca0003800000 */
[----:B------:R-:W-:Y:S02]  /*d1b0*/  ISETP.NE.AND P1, PT, R175, RZ, PT ;  /* 0x000000ffaf00720c */ /* 0x000fe40003f25270 */
[----:B------:R-:W-:Y:S02]  /*d1c0*/  ISETP.NE.AND P2, PT, R174, RZ, PT ;  /* 0x000000ffae00720c */ /* 0x000fe40003f45270 */
[----:B------:R-:W-:Y:S09]  /*d1d0*/  ISETP.NE.AND P3, PT, R173, RZ, PT ;  /* 0x000000ffad00720c */ /* 0x000ff20003f65270 */
[----:B------:R-:W-:Y:S04]  /*d1e0*/  @P1 IMAD.WIDE.U32 R2, R202, 0x60, R138 ;  /* 0x00000060ca021825 */ /* 0x000fe800078e008a */
[----:B------:R-:W-:Y:S02]  /*d1f0*/  @P1 IMAD R0, R203, 0x60, RZ ;  /* 0x00000060cb001824 */ /* 0x000fe400078e02ff */
[----:B-1----:R-:W-:Y:S04]  /*d200*/  @P1 IMAD.WIDE.U32 R22, R68, 0x60, R144 ;  /* 0x0000006044161825 */ /* 0x002fe800078e0090 */
[----:B------:R-:W-:Y:S02]  /*d210*/  @P1 IMAD.IADD R3, R3, 0x1, R0 ;  /* 0x0000000103031824 */ /* 0x000fe400078e0200 */
[----:B------:R-:W-:Y:S03]  /*d220*/  @P1 IMAD R0, R69, 0x60, RZ ;  /* 0x0000006045001824 */ /* 0x000fe600078e02ff */
[----:B--2---:R1:W2:Y:S01]  /*d230*/  @P1 LD.E.128 R4, [R2.64] ;  /* 0x0000000602041980 */ /* 0x0042a2000c101d00 */
[----:B------:R-:W-:Y:S01]  /*d240*/  @P1 IMAD.IADD R23, R23, 0x1, R0 ;  /* 0x0000000117171824 */ /* 0x000fe200078e0200 */
[CC--:B-1----:R-:W-:Y:S04]  /*d250*/  @P2 LEA R2, P0, R122.reuse, R138.reuse, 0x1 ;  /* 0x0000008a7a022211 */ /* 0x0c2fe800078008ff */
[-C--:B------:R-:W-:Y:S02]  /*d260*/  @P2 LEA.HI.X R3, R122, R139.reuse, R121, 0x1, P0 ;  /* 0x0000008b7a032211 */ /* 0x080fe400000f0c79 */
[C---:B------:R-:W-:Y:S04]  /*d270*/  @P3 LEA R34, P0, R128.reuse, R138, 0x1 ;  /* 0x0000008a80223211 */ /* 0x040fe800078008ff */
[----:B------:R-:W-:Y:S01]  /*d280*/  @P3 LEA.HI.X R35, R128, R139, R127, 0x1, P0 ;  /* 0x0000008b80233211 */ /* 0x000fe200000f0c7f */
[----:B--2---:R1:W-:Y:S01]  /*d290*/  @P1 ST.E.128 [R22.64], R4 ;  /* 0x0000000416001985 */ /* 0x0043e2000c101d06 */
[C---:B------:R-:W-:Y:S03]  /*d2a0*/  @P2 LEA R36, P1, R97.reuse, R144, 0x1 ;  /* 0x0000009061242211 */ /* 0x040fe600078208ff */
[----:B------:R2:W3:Y:S01]  /*d2b0*/  @P2 LD.E.128 R28, [R2.64] ;  /* 0x00000006021c2980 */ /* 0x0004e2000c101d00 */
[----:B------:R-:W-:Y:S02]  /*d2c0*/  @P2 LEA.HI.X R37, R97, R145, R96, 0x1, P1 ;  /* 0x0000009161252211 */ /* 0x000fe400008f0c60 */
[----:B------:R-:W-:Y:S11]  /*d2d0*/  ISETP.NE.AND P1, PT, R172, RZ, PT ;  /* 0x000000ffac00720c */ /* 0x000ff60003f25270 */
[----:B------:R-:W-:Y:S02]  /*d2e0*/  @!UPT UIADD3 URZ, URZ, URZ, URZ ;  /* 0x0000003f3f3ff290 */ /* 0x000fe4000fffe03f */
        /* <DEDUP_REMOVED lines=11> */
.L_x_875:
[----:B------:R-:W-:Y:S05]  /*d3a0*/  BSYNC B3 ;  /* 0x0000000000037941 */ /* 0x000fea0003800000 */
.L_x_840:
[----:B------:R-:W-:Y:S01]  /*d3b0*/  ISETP.NE.U32.AND P1, PT, R248, RZ, PT ;  /* 0x000000fff800720c */ /* 0x000fe20003f25070 */
[----:B-1----:R-:W4:Y:S01]  /*d3c0*/  LD.E R3, [R20.64+0x128] ;  /* 0x0001280614037980 */ /* 0x002f22000c101900 */
[----:B------:R-:W-:Y:S02]  /*d3d0*/  BSSY B0, `(.L_x_946) ;  /* 0x000005f000007945 */ /* 0x000fe40003800000 */
[----:B------:R-:W-:Y:S01]  /*d3e0*/  ISETP.NE.AND.EX P1, PT, R249, RZ, PT, P1 ;  /* 0x000000fff900720c */ /* 0x000fe20003f25310 */
[----:B----4-:R-:W-:Y:S05]  /*d3f0*/  IMAD.U32 R3, R3, -0x40, RZ ;  /* 0xffffffc003037824 */ /* 0x010fea00078e00ff */
[C---:B--2---:R-:W-:Y:S04]  /*d400*/  LEA R138, P0, R3.reuse, R138, 0x1 ;  /* 0x0000008a038a7211 */ /* 0x044fe800078008ff */
[----:B------:R-:W-:Y:S03]  /*d410*/  LEA.HI.X.SX32 R139, R3, R139, 0x1, P0 ;  /* 0x0000008b038b7211 */ /* 0x000fe600000f0eff */
[----:B------:R-:W-:-:S05]  /*d420*/  @!P1 BRA `(.L_x_947) ;  /* 0x0000051000009947 */ /* 0x000fca0003800000 */
[----:B------:R-:W-:Y:S04]  /*d430*/  IADD3 R3, R12, -0x1, RZ ;  /* 0xffffffff0c037810 */ /* 0x000fe80007ffe0ff */
[----:B------:R-:W-:Y:S11]  /*d440*/  ISETP.GT.AND P0, PT, R3, R108, PT ;  /* 0x0000006c0300720c */ /* 0x000ff60003f04270 */
[----:B------:R-:W-:Y:S02]  /*d450*/  @!UPT UIADD3 URZ, URZ, URZ, URZ ;  /* 0x0000003f3f3ff290 */ /* 0x000fe4000fffe03f */
[----:B------:R-:W-:-:S05]  /*d460*/  @!P0 BRA `(.L_x_948) ;  /* 0x0000055000008947 */ /* 0x000fca0003800000 */
[----:B------:R-:W-:Y:S01]  /*d470*/  IMAD.MOV.U32 R22, RZ, RZ, RZ ;  /* 0x000000ffff167224 */ /* 0x000fe200078e00ff */
[----:B------:R-:W2:Y:S01]  /*d480*/  LD.E R2, [R20.64+0x170] ;  /* 0x0001700614027980 */ /* 0x000ea2000c101900 */
[----:B------:R-:W-:Y:S03]  /*d490*/  IABS R8, R13 ;  /* 0x0000000d00087213 */ /* 0x000fe60000000000 */
[----:B------:R-:W4:Y:S06]  /*d4a0*/  LD.E.64 R26, [R20.64+0x40] ;  /* 0x00004006141a7980 */ /* 0x000f2c000c101b00 */
[----:B---3--:R-:W3:Y:S01]  /*d4b0*/  LD.E.64 R24, [R20.64+0x20] ;  /* 0x0000200614187980 */ /* 0x008ee2000c101b00 */
[-C--:B--2---:R-:W-:Y:S02]  /*d4c0*/  IABS R3, R2.reuse ;  /* 0x0000000200037213 */ /* 0x084fe40000000000 */
[----:B------:R-:W-:Y:S02]  /*d4d0*/  IABS R7, R2 ;  /* 0x0000000200077213 */ /* 0x000fe40000000000 */
[----:B------:R-:W1:Y:S03]  /*d4e0*/  I2F.RP R17, R3 ;  /* 0x0000000300117306 */ /* 0x000e660000209400 */
[----:B------:R-:W-:Y:S07]  /*d4f0*/  IMAD.MOV R7, RZ, RZ, -R7 ;  /* 0x000000ffff077224 */ /* 0x000fee00078e0a07 */
[----:B-1----:R-:W1:Y:S02]  /*d500*/  MUFU.RCP R0, R17 ;  /* 0x0000001100007308 */ /* 0x002e640000001000 */
[----:B-1----:R-:W-:Y:S02]  /*d510*/  IADD3 R4, R0, 0xffffffe, RZ ;  /* 0x0ffffffe00047810 */ /* 0x002fe40007ffe0ff */
[----:B------:R-:W-:Y:S06]  /*d520*/  IADD3 R0, R16, -0x80, RZ ;  /* 0xffffff8010007810 */ /* 0x000fec0007ffe0ff */
[----:B------:R-:W1:Y:S01]  /*d530*/  F2I.FTZ.U32.TRUNC.NTZ R23, R4 ;  /* 0x0000000400177305 */ /* 0x000e62000021f000 */
[----:B------:R-:W2:Y:S01]  /*d540*/  LD.E.64 R16, [R20.64+0x38] ;  /* 0x0000380614107980 */ /* 0x000ea2000c101b00 */
[----:B------:R-:W-:Y:S01]  /*d550*/  IABS R5, R0 ;  /* 0x0000000000057213 */ /* 0x000fe20000000000 */
[--C-:B-1----:R-:W-:Y:S04]  /*d560*/  IMAD.MOV R6, RZ, RZ, -R23.reuse ;  /* 0x000000ffff067224 */ /* 0x102fe800078e0a17 */
[----:B------:R-:W-:Y:S04]  /*d570*/  IMAD R6, R6, R3, RZ ;  /* 0x0000000306067224 */ /* 0x000fe800078e02ff */
[----:B------:R-:W-:Y:S02]  /*d580*/  IMAD.HI.U32 R6, R23, R6, R22 ;  /* 0x0000000617067227 */ /* 0x000fe400078e0016 */
[----:B------:R-:W2:Y:S04]  /*d590*/  LD.E.64 R22, [R20.64+0x28] ;  /* 0x0000280614167980 */ /* 0x000ea8000c101b00 */
[C---:B------:R-:W-:Y:S04]  /*d5a0*/  IMAD.HI.U32 R4, R6.reuse, R5, RZ ;  /* 0x0000000506047227 */ /* 0x040fe800078e00ff */
[----:B------:R-:W-:Y:S04]  /*d5b0*/  IMAD.HI.U32 R6, R6, R8, RZ ;  /* 0x0000000806067227 */ /* 0x000fe800078e00ff */
[-C--:B------:R-:W-:Y:S02]  /*d5c0*/  IMAD R5, R4, R7.reuse, R5 ;  /* 0x0000000704057224 */ /* 0x080fe400078e0205 */
[----:B------:R-:W-:Y:S03]  /*d5d0*/  IMAD R8, R6, R7, R8 ;  /* 0x0000000706087224 */ /* 0x000fe600078e0208 */
[C---:B------:R-:W-:Y:S02]  /*d5e0*/  ISETP.GT.U32.AND P0, PT, R3.reuse, R5, PT ;  /* 0x000000050300720c */ /* 0x040fe40003f04070 */
[----:B------:R-:W-:Y:S11]  /*d5f0*/  ISETP.GT.U32.AND P3, PT, R3, R8, PT ;  /* 0x000000080300720c */ /* 0x000ff60003f64070 */
[--C-:B------:R-:W-:Y:S01]  /*d600*/  @!P0 IMAD.IADD R5, R5, 0x1, -R3.reuse ;  /* 0x0000000105058824 */ /* 0x100fe200078e0a03 */
[----:B------:R-:W-:Y:S01]  /*d610*/  @!P0 IADD3 R4, R4, 0x1, RZ ;  /* 0x0000000104048810 */ /* 0x000fe20007ffe0ff */
[----:B------:R-:W-:Y:S01]  /*d620*/  @!P3 IMAD.IADD R8, R8, 0x1, -R3 ;  /* 0x000000010808b824 */ /* 0x000fe200078e0a03 */
[----:B------:R-:W-:Y:S02]  /*d630*/  @!P3 IADD3 R6, R6, 0x1, RZ ;  /* 0x000000010606b810 */ /* 0x000fe40007ffe0ff */
[-C--:B------:R-:W-:Y:S02]  /*d640*/  ISETP.GE.U32.AND P4, PT, R5, R3.reuse, PT ;  /* 0x000000030500720c */ /* 0x080fe40003f86070 */
[----:B------:R-:W-:Y:S02]  /*d650*/  ISETP.GE.U32.AND P5, PT, R8, R3, PT ;  /* 0x000000030800720c */ /* 0x000fe40003fa6070 */
[-C--:B------:R-:W-:Y:S02]  /*d660*/  LOP3.LUT R5, R13, R2.reuse, RZ, 0x3c, !PT ;  /* 0x000000020d057212 */ /* 0x080fe400078e3cff */
[-C--:B------:R-:W-:Y:S02]  /*d670*/  LOP3.LUT R3, R0, R2.reuse, RZ, 0x3c, !PT ;  /* 0x0000000200037212 */ /* 0x080fe400078e3cff */
[----:B------:R-:W-:Y:S02]  /*d680*/  ISETP.GE.AND P2, PT, R5, RZ, PT ;  /* 0x000000ff0500720c */ /* 0x000fe40003f46270 */
[----:B------:R-:W-:Y:S02]  /*d690*/  ISETP.GE.AND P1, PT, R3, RZ, PT ;  /* 0x000000ff0300720c */ /* 0x000fe40003f26270 */
[----:B------:R-:W-:Y:S02]  /*d6a0*/  ISETP.NE.AND P0, PT, R2, RZ, PT ;  /* 0x000000ff0200720c */ /* 0x000fe40003f05270 */
[----:B------:R-:W-:Y:S02]  /*d6b0*/  @P4 IADD3 R4, R4, 0x1, RZ ;  /* 0x0000000104044810 */ /* 0x000fe40007ffe0ff */
[----:B------:R-:W-:Y:S02]  /*d6c0*/  @P5 IADD3 R6, R6, 0x1, RZ ;  /* 0x0000000106065810 */ /* 0x000fe40007ffe0ff */
[----:B------:R-:W-:Y:S02]  /*d6d0*/  LOP3.LUT R3, RZ, R2, RZ, 0x33, !PT ;  /* 0x00000002ff037212 */ /* 0x000fe400078e33ff */
[----:B------:R-:W-:Y:S01]  /*d6e0*/  IADD3 R0, -R13, R0, RZ ;  /* 0x000000000d007210 */ /* 0x000fe20007ffe1ff */
[----:B------:R-:W-:Y:S02]  /*d6f0*/  @!P2 IMAD.MOV R6, RZ, RZ, -R6 ;  /* 0x000000ffff06a224 */ /* 0x000fe400078e0a06 */
[----:B------:R-:W-:Y:S05]  /*d700*/  @!P1 IMAD.MOV R4, RZ, RZ, -R4 ;  /* 0x000000ffff049224 */ /* 0x000fea00078e0a04 */
[C---:B------:R-:W-:Y:S02]  /*d710*/  SEL R4, R3.reuse, R4, !P0 ;  /* 0x0000000403047207 */ /* 0x040fe40004000000 */
[----:B------:R-:W-:Y:S02]  /*d720*/  SEL R3, R3, R6, !P0 ;  /* 0x0000000603037207 */ /* 0x000fe40004000000 */
[CC--:B------:R-:W-:Y:S02]  /*d730*/  LEA R30, P1, R4.reuse, R248.reuse, 0x2 ;  /* 0x000000f8041e7211 */ /* 0x0c0fe400078210ff */
[C---:B------:R-:W-:Y:S02]  /*d740*/  LEA R28, P0, R3.reuse, R248, 0x2 ;  /* 0x000000f8031c7211 */ /* 0x040fe400078010ff */
[-C--:B------:R-:W-:Y:S02]  /*d750*/  LEA.HI.X.SX32 R31, R4, R249.reuse, 0x2, P1 ;  /* 0x000000f9041f7211 */ /* 0x080fe400008f16ff */
[C---:B------:R-:W-:Y:S01]  /*d760*/  LEA.HI.X.SX32 R29, R3.reuse, R249, 0x2, P0 ;  /* 0x000000f9031d7211 */ /* 0x040fe200000f16ff */
[----:B------:R-:W-:Y:S02]  /*d770*/  IMAD.IADD R3, R3, 0x1, -R4 ;  /* 0x0000000103037824 */ /* 0x000fe400078e0a04 */
[----:B------:R-:W2:Y:S02]  /*d780*/  LD.E R5, [R30.64] ;  /* 0x000000061e057980 */ /* 0x000ea4000c101900 */
[----:B------:R-:W-:Y:S02]  /*d790*/  IMAD R0, R3, R2, R0 ;  /* 0x0000000203007224 */ /* 0x000fe400078e0200 */
[----:B------:R1:W2:Y:S02]  /*d7a0*/  LD.E R6, [R28.64] ;  /* 0x000000061c067980 */ /* 0x0002a4000c101900 */
[-C--:B----4-:R-:W-:Y:S01]  /*d7b0*/  IMAD R4, R27, R0.reuse, RZ ;  /* 0x000000001b047224 */ /* 0x090fe200078e02ff */
[----:B------:R-:W-:Y:S01]  /*d7c0*/  SHF.R.S32.HI R3, RZ, 0x1f, R0 ;  /* 0x0000001fff037819 */ /* 0x000fe20000011400 */
[C---:B-1----:R-:W-:Y:S04]  /*d7d0*/  IMAD.WIDE.U32 R28, R26.reuse, R0, RZ ;  /* 0x000000001a1c7225 */ /* 0x042fe800078e00ff */
[----:B--2---:R-:W-:Y:S02]  /*d7e0*/  IMAD.IADD R6, R5, 0x1, -R6 ;  /* 0x0000000105067824 */ /* 0x004fe400078e0a06 */
[----:B------:R-:W-:Y:S02]  /*d7f0*/  IMAD R5, R26, R3, R4 ;  /* 0x000000031a057224 */ /* 0x000fe400078e0204 */
[-C--:B---3--:R-:W-:Y:S01]  /*d800*/  IMAD R4, R25, R6.reuse, RZ ;  /* 0x0000000619047224 */ /* 0x088fe200078e02ff */
[----:B------:R-:W-:Y:S01]  /*d810*/  SHF.R.S32.HI R7, RZ, 0x1f, R6 ;  /* 0x0000001fff077819 */ /* 0x000fe20000011406 */
[C---:B------:R-:W-:Y:S04]  /*d820*/  IMAD.WIDE.U32 R26, R24.reuse, R6, RZ ;  /* 0x00000006181a7225 */ /* 0x040fe800078e00ff */
[-C--:B------:R-:W-:Y:S01]  /*d830*/  IMAD R4, R24, R7.reuse, R4 ;  /* 0x0000000718047224 */ /* 0x080fe200078e0204 */
[----:B------:R-:W-:Y:S01]  /*d840*/  MOV R24, R28 ;  /* 0x0000001c00187202 */ /* 0x000fe20000000f00 */
[----:B------:R-:W-:Y:S02]  /*d850*/  IMAD.IADD R25, R29, 0x1, R5 ;  /* 0x000000011d197824 */ /* 0x000fe400078e0205 */
[----:B------:R-:W-:Y:S02]  /*d860*/  IMAD.IADD R27, R27, 0x1, R4 ;  /* 0x000000011b1b7824 */ /* 0x000fe400078e0204 */
[----:B------:R-:W-:Y:S04]  /*d870*/  IMAD.WIDE.U32 R24, R6, R22, R24 ;  /* 0x0000001606187225 */ /* 0x000fe800078e0018 */
[----:B------:R-:W-:Y:S01]  /*d880*/  IMAD R6, R23, R6, RZ ;  /* 0x0000000617067224 */ /* 0x000fe200078e02ff */
[----:B------:R-:W-:Y:S01]  /*d890*/  LEA R146, P1, R24, R146, 0x1 ;  /* 0x0000009218927211 */ /* 0x000fe200078208ff */
[----:B------:R-:W-:Y:S02]  /*d8a0*/  IMAD R4, R17, R0, RZ ;  /* 0x0000000011047224 */ /* 0x000fe400078e02ff */
[----:B------:R-:W-:Y:S04]  /*d8b0*/  IMAD.WIDE.U32 R26, R0, R16, R26 ;  /* 0x00000010001a7225 */ /* 0x000fe800078e001a */
[----:B------:R-:W-:Y:S01]  /*d8c0*/  IMAD R6, R22, R7, R6 ;  /* 0x0000000716067224 */ /* 0x000fe200078e0206 */
[----:B------:R-:W-:Y:S01]  /*d8d0*/  LEA R144, P0, R26, R144, 0x1 ;  /* 0x000000901a907211 */ /* 0x000fe200078008ff */
[----:B------:R-:W-:Y:S02]  /*d8e0*/  IMAD R4, R16, R3, R4 ;  /* 0x0000000310047224 */ /* 0x000fe400078e0204 */
[----:B------:R-:W-:Y:S02]  /*d8f0*/  IMAD.IADD R6, R25, 0x1, R6 ;  /* 0x0000000119067824 */ /* 0x000fe400078e0206 */
[----:B------:R-:W-:Y:S03]  /*d900*/  IMAD.IADD R4, R27, 0x1, R4 ;  /* 0x000000011b047824 */ /* 0x000fe600078e0204 */
[----:B------:R-:W-:Y:S02]  /*d910*/  LEA.HI.X R147, R24, R147, R6, 0x1, P1 ;  /* 0x0000009318937211 */ /* 0x000fe400008f0c06 */
[----:B------:R-:W-:Y:S01]  /*d920*/  LEA.HI.X R145, R26, R145, R4, 0x1, P0 ;  /* 0x000000911a917211 */ /* 0x000fe200000f0c04 */
[----:B------:R-:W-:-:S05]  /*d930*/  BRA `(.L_x_948) ;  /* 0x0000008000007947 */ /* 0x000fca0003800000 */
.L_x_947:
[----:B------:R-:W2:Y:S04]  /*d940*/  LD.E R5, [R20.64+0x40] ;  /* 0x0000400614057980 */ /* 0x000ea8000c101900 */
[----:B------:R-:W4:Y:S02]  /*d950*/  LD.E R3, [R20.64+0x38] ;  /* 0x0000380614037980 */ /* 0x000f24000c101900 */
[----:B----4-:R-:W-:Y:S02]  /*d960*/  IMAD.U32 R3, R3, -0x40, RZ ;  /* 0xffffffc003037824 */ /* 0x010fe400078e00ff */
[----:B--2---:R-:W-:Y:S03]  /*d970*/  IMAD.U32 R5, R5, -0x40, RZ ;  /* 0xffffffc005057824 */ /* 0x004fe600078e00ff */
[----:B---3--:R-:W-:Y:S02]  /*d980*/  LEA R144, P0, R3, R144, 0x1 ;  /* 0x0000009003907211 */ /* 0x008fe400078008ff */
[----:B------:R-:W-:Y:S02]  /*d990*/  LEA R146, P1, R5, R146, 0x1 ;  /* 0x0000009205927211 */ /* 0x000fe400078208ff */
[----:B------:R-:W-:Y:S02]  /*d9a0*/  LEA.HI.X.SX32 R145, R3, R145, 0x1, P0 ;  /* 0x0000009103917211 */ /* 0x000fe400000f0eff */
[----:B------:R-:W-:Y:S04]  /*d9b0*/  LEA.HI.X.SX32 R147, R5, R147, 0x1, P1 ;  /* 0x0000009305937211 */ /* 0x000fe800008f0eff */
.L_x_948:
[----:B------:R-:W-:Y:S05]  /*d9c0*/  BSYNC B0 ;  /* 0x0000000000007941 */ /* 0x000fea0003800000 */
.L_x_946:
[----:B------:R-:W-:Y:S04]  /*d9d0*/  IADD3 R12, R12, -0x1, RZ ;  /* 0xffffffff0c0c7810 */ /* 0x000fe80007ffe0ff */
[----:B------:R-:W-:Y:S11]  /*d9e0*/  ISETP.GT.AND P0, PT, R12, R108, PT ;  /* 0x0000006c0c00720c */ /* 0x000ff60003f04270 */
[----:B------:R-:W-:Y:S02]  /*d9f0*/  @!UPT UIADD3 URZ, URZ, URZ, URZ ;  /* 0x0000003f3f3ff290 */ /* 0x000fe4000fffe03f */
[----:B------:R-:W-:-:S05]  /*da00*/  @P0 BRA `(.L_x_949) ;  /* 0xffff53b000000947 */ /* 0x000fca000383ffff */
.L_x_831:
[----:B------:R-:W-:Y:S01]  /*da10*/  WARPSYNC 0xffffffff ;  /* 0xffffffff00007948 */ /* 0x000fe20003800000 */
[----:B------:R-:W-:Y:S06]  /*da20*/  BAR.SYNC.DEFER_BLOCKING 0x0 ;  /* 0x0000000000007b1d */ /* 0x000fec0000010000 */
[----:B------:R-:W2:Y:S01]  /*da30*/  LD.E R0, [R20.64+0xd0] ;  /* 0x0000d00614007980 */ /* 0x000ea2000c101900 */
[----:B------:R-:W-:Y:S01]  /*da40*/  BSSY B3, `(.L_x_950) ;  /* 0x00009e9000037945 */ /* 0x000fe20003800000 */
[----:B------:R-:W-:Y:S01]  /*da50*/  IMAD.SHL.U32 R245, R176, 0x2, RZ ;  /* 0x00000002b0f57824 */ /* 0x000fe200078e00ff */
[C---:B------:R-:W-:Y:S01]  /*da60*/  SHF.L.U64.HI R13, R194.reuse, 0x4, R195 ;  /* 0x00000004c20d7819 */ /* 0x040fe200000102c3 */
[----:B------:R-:W-:Y:S01]  /*da70*/  IMAD.SHL.U32 R3, R194, 0x10, RZ ;  /* 0x00000010c2037824 */ /* 0x000fe200078e00ff */
[----:B--2---:R-:W-:-:S13]  /*da80*/  ISETP.NE.AND P0, PT, R0, RZ, PT ;  /* 0x000000ff0000720c */ /* 0x004fda0003f05270 */
[----:B------:R-:W-:Y:S05]  /*da90*/  @!P0 BRA `(.L_x_951) ;  /* 0x000094e000008947 */ /* 0x000fea0003800000 */
[----:B------:R-:W2:Y:S04]  /*daa0*/  LD.E.64 R4, [R20.64+0xf0] ;  /* 0x0000f00614047980 */ /* 0x000ea8000c101b00 */
[----:B------:R-:W4:Y:S04]  /*dab0*/  LD.E.U8 R2, [R20.64+0x1b3] ;  /* 0x0001b30614027980 */ /* 0x000f28000c101100 */
[----:B------:R1:W5:Y:S04]  /*dac0*/  LD.E R6, [R20.64+0xc0] ;  /* 0x0000c00614067980 */ /* 0x000368000c101900 */
[----:B------:R1:W5:Y:S04]  /*dad0*/  LD.E.64 R36, [R20.64+0x148] ;  /* 0x0001480614247980 */ /* 0x000368000c101b00 */
[----:B------:R1:W5:Y:S01]  /*dae0*/  LD.E.64 R22, [R20.64+0x150] ;  /* 0x0001500614167980 */ /* 0x000362000c101b00 */
[----:B--2---:R-:W-:-:S04]  /*daf0*/  ISETP.NE.U32.AND P1, PT, R4, RZ, PT ;  /* 0x000000ff0400720c */ /* 0x004fc80003f25070 */
[----:B------:R-:W-:-:S13]  /*db00*/  ISETP.NE.AND.EX P1, PT, R5, RZ, PT, P1 ;  /* 0x000000ff0500720c */ /* 0x000fda0003f25310 */
[----:B------:R-:W-:Y:S01]  /*db10*/  @P1 LEA R16, P0, R242, R4, 0x2 ;  /* 0x00000004f2101211 */ /* 0x000fe200078010ff */
[----:B------:R-:W-:-:S03]  /*db20*/  IMAD.MOV.U32 R4, RZ, RZ, RZ ;  /* 0x000000ffff047224 */ /* 0x000fc600078e00ff */
[----:B------:R-:W-:-:S05]  /*db30*/  @P1 LEA.HI.X R17, R242, R5, R79, 0x2, P0 ;  /* 0x00000005f2111211 */ /* 0x000fca00000f144f */
[----:B------:R-:W2:Y:S01]  /*db40*/  @P1 LD.E R4, [R16.64] ;  /* 0x0000000610041980 */ /* 0x000ea2000c101900 */
[----:B------:R-:W-:Y:S02]  /*db50*/  IADD3 R3, P1, R3, R190, RZ ;  /* 0x000000be03037210 */ /* 0x000fe40007f3e0ff */
[----:B------:R-:W-:Y:S02]  /*db60*/  LEA.HI R7, R0, R0, RZ, 0x1 ;  /* 0x0000000000077211 */ /* 0x000fe400078f08ff */
[C---:B------:R-:W-:Y:S01]  /*db70*/  LEA R5, P0, R194.reuse, R190, 0x5 ;  /* 0x000000bec2057211 */ /* 0x040fe200078028ff */
[----:B------:R-:W-:Y:S01]  /*db80*/  IMAD.X R12, R13, 0x1, R193, P1 ;  /* 0x000000010d0c7824 */ /* 0x000fe200008e06c1 */
[----:B-----5:R-:W-:Y:S02]  /*db90*/  LEA R42, P1, R3, R196, 0x1 ;  /* 0x000000c4032a7211 */ /* 0x020fe400078208ff */
[----:B------:R-:W-:Y:S02]  /*dba0*/  SHF.R.S32.HI R7, RZ, 0x1, R7 ;  /* 0x00000001ff077819 */ /* 0x000fe40000011407 */
[----:B------:R-:W-:-:S02]  /*dbb0*/  LEA.HI.X R13, R194, R193, R195, 0x5, P0 ;  /* 0x000000c1c20d7211 */ /* 0x000fc400000f2cc3 */
[----:B----4-:R-:W-:Y:S01]  /*dbc0*/  ISETP.NE.AND P4, PT, R2, RZ, PT ;  /* 0x000000ff0200720c */ /* 0x010fe20003f85270 */
[----:B------:R-:W-:Y:S01]  /*dbd0*/  IMAD.MOV.U32 R192, RZ, RZ, R190 ;  /* 0x000000ffffc07224 */ /* 0x000fe200078e00be */
[-C--:B---3--:R-:W-:Y:S02]  /*dbe0*/  LEA R44, P2, R190, R196.reuse, 0x1 ;  /* 0x000000c4be2c7211 */ /* 0x088fe400078408ff */
[----:B------:R-:W-:Y:S02]  /*dbf0*/  LEA R40, P0, R5, R196, 0x1 ;  /* 0x000000c405287211 */ /* 0x000fe400078008ff */
[----:B------:R-:W-:Y:S01]  /*dc00*/  LEA.HI.X R43, R3, R197, R12, 0x1, P1 ;  /* 0x000000c5032b7211 */ /* 0x000fe200008f0c0c */
[----:B------:R-:W-:Y:S01]  /*dc10*/  IMAD R3, R184, R7, R80 ;  /* 0x00000007b8037224 */ /* 0x000fe200078e0250 */
[-C--:B------:R-:W-:Y:S01]  /*dc20*/  LEA.HI.X R45, R190, R197.reuse, R193, 0x1, P2 ;  /* 0x000000c5be2d7211 */ /* 0x080fe200010f0cc1 */
[----:B------:R-:W-:Y:S01]  /*dc30*/  IMAD R8, R195, 0x30, RZ ;  /* 0x00000030c3087824 */ /* 0x000fe200078e02ff */
[----:B------:R-:W-:Y:S01]  /*dc40*/  LEA.HI.X R41, R5, R197, R13, 0x1, P0 ;  /* 0x000000c505297211 */ /* 0x000fe200000f0c0d */
[----:B------:R-:W-:-:S04]  /*dc50*/  IMAD.WIDE.U32 R192, R194, 0x30, R192 ;  /* 0x00000030c2c07825 */ /* 0x000fc800078e00c0 */
[----:B------:R-:W-:Y:S02]  /*dc60*/  IMAD.IADD R13, R244, 0x1, -R57 ;  /* 0x00000001f40d7824 */ /* 0x000fe400078e0a39 */
[----:B------:R-:W-:Y:S01]  /*dc70*/  IMAD.IADD R19, R80, 0x1, R3 ;  /* 0x0000000150137824 */ /* 0x000fe200078e0203 */
[----:B------:R-:W-:Y:S01]  /*dc80*/  LEA R38, P1, R192, R196, 0x1 ;  /* 0x000000c4c0267211 */ /* 0x000fe200078208ff */
[----:B------:R-:W-:Y:S01]  /*dc90*/  IMAD.IADD R5, R193, 0x1, R8 ;  /* 0x00000001c1057824 */ /* 0x000fe200078e0208 */
[----:B------:R-:W-:Y:S01]  /*dca0*/  ISETP.GE.AND P0, PT, R184, R13, PT ;  /* 0x0000000db800720c */ /* 0x000fe20003f06270 */
[----:B------:R-:W-:-:S03]  /*dcb0*/  IMAD.SHL.U32 R12, R7, 0x10, RZ ;  /* 0x00000010070c7824 */ /* 0x000fc600078e00ff */
[----:B------:R-:W-:Y:S02]  /*dcc0*/  ISETP.GT.AND P0, PT, R75, -0x8, !P0 ;  /* 0xfffffff84b00780c */ /* 0x000fe40004704270 */
[----:B------:R-:W-:Y:S02]  /*dcd0*/  LEA.HI.X R39, R192, R197, R5, 0x1, P1 ;  /* 0x000000c5c0277211 */ /* 0x000fe400008f0c05 */
[----:B--2---:R-:W-:-:S05]  /*dce0*/  IADD3 R4, R4, R78, R57 ;  /* 0x0000004e04047210 */ /* 0x004fca0007ffe039 */
[----:B------:R-:W-:-:S05]  /*dcf0*/  IMAD R2, R4, R7, RZ ;  /* 0x0000000704027224 */ /* 0x000fca00078e02ff */
[----:B------:R-:W-:Y:S02]  /*dd00*/  SHF.R.S32.HI R4, RZ, 0x1f, R2 ;  /* 0x0000001fff047819 */ /* 0x000fe40000011402 */
[C---:B------:R-:W-:Y:S02]  /*dd10*/  IADD3 R17, P3, R2.reuse, R3, RZ ;  /* 0x0000000302117210 */ /* 0x040fe40007f7e0ff */
[----:B------:R-:W-:Y:S02]  /*dd20*/  IADD3 R2, P2, R2, R19, RZ ;  /* 0x0000001302027210 */ /* 0x000fe40007f5e0ff */
[-C--:B------:R-:W-:Y:S02]  /*dd30*/  LEA.HI.X.SX32 R16, R3, R4.reuse, 0x1, P3 ;  /* 0x0000000403107211 */ /* 0x080fe400018f0eff */
[----:B------:R-:W-:Y:S01]  /*dd40*/  LEA.HI.X.SX32 R3, R19, R4, 0x1, P2 ;  /* 0x0000000413037211 */ /* 0x000fe200010f0eff */
[----:B------:R-:W-:Y:S05]  /*dd50*/  @!P4 BRA `(.L_x_952) ;  /* 0x000034800000c947 */ /* 0x000fea0003800000 */
[----:B-1----:R-:W-:Y:S01]  /*dd60*/  BSSY B2, `(.L_x_953) ;  /* 0x00000cf000027945 */ /* 0x002fe20003800000 */
[----:B------:R-:W-:Y:S05]  /*dd70*/  @!P0 BRA `(.L_x_954) ;  /* 0x00000cd000008947 */ /* 0x000fea0003800000 */
[----:B------:R-:W-:Y:S01]  /*dd80*/  ISETP.GE.AND P2, PT, R14, R6, PT ;  /* 0x000000060e00720c */ /* 0x000fe20003f46270 */
[C---:B------:R-:W-:Y:S01]  /*dd90*/  IMAD.SHL.U32 R47, R17.reuse, 0x2, RZ ;  /* 0x00000002112f7824 */ /* 0x040fe200078e00ff */
[----:B------:R-:W-:Y:S01]  /*dda0*/  SHF.L.U64.HI R3, R17, 0x1, R16 ;  /* 0x0000000111037819 */ /* 0x000fe20000010210 */
[----:B------:R-:W-:Y:S03]  /*ddb0*/  BSSY B1, `(.L_x_955) ;  /* 0x0000034000017945 */ /* 0x000fe60003800000 */
[----:B------:R-:W-:-:S02]  /*ddc0*/  IADD3 R18, P1, R36, R47, RZ ;  /* 0x0000002f24127210 */ /* 0x000fc40007f3e0ff */
[----:B------:R-:W-:-:S03]  /*ddd0*/  IADD3 R46, P0, R22, R47, RZ ;  /* 0x0000002f162e7210 */ /* 0x000fc60007f1e0ff */
[--C-:B------:R-:W-:Y:S02]  /*dde0*/  IMAD.X R19, R37, 0x1, R3.reuse, P1 ;  /* 0x0000000125137824 */ /* 0x100fe400008e0603 */
[----:B------:R1:W-:Y:S01]  /*ddf0*/  @P2 STS.128 [R245], RZ ;  /* 0x000000fff5002388 */ /* 0x0003e20000000c00 */
[----:B------:R-:W-:Y:S01]  /*de00*/  IMAD.X R47, R23, 0x1, R3, P0 ;  /* 0x00000001172f7824 */ /* 0x000fe200000e0603 */
[----:B------:R-:W-:Y:S05]  /*de10*/  @P2 BRA `(.L_x_956) ;  /* 0x000002d000002947 */ /* 0x000fea0003800000 */
[----:B------:R2:W5:Y:S01]  /*de20*/  LD.E.128 R24, [R44.64] ;  /* 0x000000062c187980 */ /* 0x000562000c101d00 */
[----:B------:R-:W-:Y:S01]  /*de30*/  ISETP.GE.AND P0, PT, R14, R0, PT ;  /* 0x000000000e00720c */ /* 0x000fe20003f06270 */
[----:B------:R-:W-:-:S12]  /*de40*/  BSSY B0, `(.L_x_957) ;  /* 0x0000029000007945 */ /* 0x000fd80003800000 */
[----:B------:R-:W-:Y:S05]  /*de50*/  @P0 BRA `(.L_x_958) ;  /* 0x0000027000000947 */ /* 0x000fea0003800000 */
[----:B------:R-:W3:Y:S04]  /*de60*/  LD.E.64 R2, [R46.64] ;  /* 0x000000062e027980 */ /* 0x000ee8000c101b00 */
[----:B------:R-:W4:Y:S01]  /*de70*/  LD.E.64 R4, [R18.64] ;  /* 0x0000000612047980 */ /* 0x000f22000c101b00 */
[C---:B-----5:R-:W-:Y:S01]  /*de80*/  SHF.L.U32 R28, R25.reuse, 0x10, RZ ;  /* 0x00000010191c7819 */ /* 0x060fe200000006ff */
[----:B------:R-:W-:Y:S01]  /*de90*/  IMAD.U32 R32, R26, 0x10000, RZ ;  /* 0x000100001a207824 */ /* 0x000fe200078e00ff */
[----:B------:R-:W-:Y:S02]  /*dea0*/  LOP3.LUT R8, R25, 0xffff0000, RZ, 0xc0, !PT ;  /* 0xffff000019087812 */ /* 0x000fe400078ec0ff */
[C---:B------:R-:W-:Y:S02]  /*deb0*/  SHF.L.U32 R25, R24.reuse, 0x10, RZ ;  /* 0x0000001018197819 */ /* 0x040fe400000006ff */
[----:B------:R-:W-:-:S02]  /*dec0*/  LOP3.LUT R34, R24, 0xffff0000, RZ, 0xc0, !PT ;  /* 0xffff000018227812 */ /* 0x000fc400078ec0ff */
[C---:B------:R-:W-:Y:S02]  /*ded0*/  LOP3.LUT R33, R27.reuse, 0xffff0000, RZ, 0xc0, !PT ;  /* 0xffff00001b217812 */ /* 0x040fe400078ec0ff */
[----:B------:R-:W-:Y:S02]  /*dee0*/  LOP3.LUT R48, R26, 0xffff0000, RZ, 0xc0, !PT ;  /* 0xffff00001a307812 */ /* 0x000fe400078ec0ff */
[----:B------:R-:W-:Y:S02]  /*def0*/  SHF.L.U32 R35, R27, 0x10, RZ ;  /* 0x000000101b237819 */ /* 0x000fe400000006ff */
[C---:B---3--:R-:W-:Y:S01]  /*df00*/  LOP3.LUT R24, R3.reuse, 0xffff0000, RZ, 0xc0, !PT ;  /* 0xffff000003187812 */ /* 0x048fe200078ec0ff */
[----:B------:R-:W-:Y:S01]  /*df10*/  IMAD.U32 R3, R3, 0x10000, RZ ;  /* 0x0001000003037824 */ /* 0x000fe200078e00ff */
[----:B------:R-:W-:Y:S02]  /*df20*/  LOP3.LUT R29, R2, 0xffff0000, RZ, 0xc0, !PT ;  /* 0xffff0000021d7812 */ /* 0x000fe400078ec0ff */
[----:B----4-:R-:W-:Y:S01]  /*df30*/  LOP3.LUT R30, R5, 0xffff0000, RZ, 0xc0, !PT ;  /* 0xffff0000051e7812 */ /* 0x010fe200078ec0ff */
[C---:B------:R-:W-:Y:S01]  /*df40*/  FMUL.FTZ R26, R33.reuse, R24 ;  /* 0x00000018211a7220 */ /* 0x040fe20000410000 */
[----:B------:R-:W-:Y:S01]  /*df50*/  LOP3.LUT R31, R4, 0xffff0000, RZ, 0xc0, !PT ;  /* 0xffff0000041f7812 */ /* 0x000fe200078ec0ff */
[----:B------:R-:W-:Y:S01]  /*df60*/  FMUL.FTZ R27, R8, R29 ;  /* 0x0000001d081b7220 */ /* 0x000fe20000410000 */
[----:B------:R-:W-:Y:S01]  /*df70*/  SHF.L.U32 R2, R2, 0x10, RZ ;  /* 0x0000001002027819 */ /* 0x000fe200000006ff */
[----:B------:R-:W-:Y:S01]  /*df80*/  FMUL.FTZ R33, R33, R30 ;  /* 0x0000001e21217220 */ /* 0x000fe20000410000 */
[----:B------:R-:W-:Y:S01]  /*df90*/  SHF.L.U32 R4, R4, 0x10, RZ ;  /* 0x0000001004047819 */ /* 0x000fe200000006ff */
[----:B------:R-:W-:Y:S01]  /*dfa0*/  FMUL.FTZ R8, R8, R31 ;  /* 0x0000001f08087220 */ /* 0x000fe20000410000 */
[----:B------:R-:W-:Y:S01]  /*dfb0*/  SHF.L.U32 R5, R5, 0x10, RZ ;  /* 0x0000001005057819 */ /* 0x000fe200000006ff */
[----:B------:R-:W-:-:S02]  /*dfc0*/  FFMA.FTZ R33, R35, R24, R33 ;  /* 0x0000001823217223 */ /* 0x000fc40000010021 */
[C---:B------:R-:W-:Y:S02]  /*dfd0*/  FFMA.FTZ R27, R28.reuse, R31, -R27 ;  /* 0x0000001f1c1b7223 */ /* 0x040fe4000001081b */
[----:B------:R-:W-:Y:S02]  /*dfe0*/  FFMA.FTZ R8, R28, R29, R8 ;  /* 0x0000001d1c087223 */ /* 0x000fe40000010008 */
[C---:B------:R-:W-:Y:S02]  /*dff0*/  FMUL.FTZ R24, R34.reuse, R2 ;  /* 0x0000000222187220 */ /* 0x040fe40000410000 */
[----:B------:R-:W-:Y:S01]  /*e000*/  FMUL.FTZ R34, R34, R4 ;  /* 0x0000000422227220 */ /* 0x000fe20000410000 */
[----:B------:R-:W-:Y:S01]  /*e010*/  F2FP.BF16.PACK_AB R8, R8, R27 ;  /* 0x0000001b0808723e */ /* 0x000fe200000010ff */
[C---:B------:R-:W-:Y:S02]  /*e020*/  FMUL.FTZ R28, R48.reuse, R3 ;  /* 0x00000003301c7220 */ /* 0x040fe40000410000 */
[----:B------:R-:W-:-:S02]  /*e030*/  FMUL.FTZ R48, R48, R5 ;  /* 0x0000000530307220 */ /* 0x000fc40000410000 */
[----:B------:R-:W-:Y:S02]  /*e040*/  FFMA.FTZ R24, R25, R4, -R24 ;  /* 0x0000000419187223 */ /* 0x000fe40000010818 */
[----:B------:R-:W-:Y:S02]  /*e050*/  FFMA.FTZ R26, R35, R30, -R26 ;  /* 0x0000001e231a7223 */ /* 0x000fe4000001081a */
[----:B------:R-:W-:Y:S02]  /*e060*/  FFMA.FTZ R25, R25, R2, R34 ;  /* 0x0000000219197223 */ /* 0x000fe40000010022 */
[C---:B------:R-:W-:Y:S01]  /*e070*/  FFMA.FTZ R28, R32.reuse, R5, -R28 ;  /* 0x00000005201c7223 */ /* 0x040fe2000001081c */
[----:B------:R-:W-:Y:S01]  /*e080*/  F2FP.BF16.PACK_AB R27, R33, R26 ;  /* 0x0000001a211b723e */ /* 0x000fe200000010ff */
[----:B------:R-:W-:Y:S01]  /*e090*/  FFMA.FTZ R3, R32, R3, R48 ;  /* 0x0000000320037223 */ /* 0x000fe20000010030 */
[----:B------:R-:W-:Y:S02]  /*e0a0*/  F2FP.BF16.PACK_AB R24, R25, R24 ;  /* 0x000000181918723e */ /* 0x000fe400000010ff */
[----:B------:R-:W-:-:S02]  /*e0b0*/  MOV R25, R8 ;  /* 0x0000000800197202 */ /* 0x000fc40000000f00 */
[----:B------:R-:W-:Y:S02]  /*e0c0*/  F2FP.BF16.PACK_AB R26, R3, R28 ;  /* 0x0000001c031a723e */ /* 0x000fe400000010ff */
.L_x_958:
[----:B------:R-:W-:Y:S05]  /*e0d0*/  BSYNC B0 ;  /* 0x0000000000007941 */ /* 0x000fea0003800000 */
.L_x_957:
[----:B-----5:R3:W-:Y:S02]  /*e0e0*/  STS.128 [R245], R24 ;  /* 0x00000018f5007388 */ /* 0x0207e40000000c00 */
.L_x_956:
[----:B------:R-:W-:Y:S05]  /*e0f0*/  BSYNC B1 ;  /* 0x0000000000017941 */ /* 0x000fea0003800000 */
.L_x_955:
[----:B------:R-:W-:Y:S01]  /*e100*/  ISETP.GE.AND P0, PT, R11, R6, PT ;  /* 0x000000060b00720c */ /* 0x000fe20003f06270 */
[----:B------:R-:W-:-:S12]  /*e110*/  BSSY B1, `(.L_x_959) ;  /* 0x0000030000017945 */ /* 0x000fd80003800000 */
[----:B------:R4:W-:Y:S01]  /*e120*/  @P0 STS.128 [R245+0x2000], RZ ;  /* 0x002000fff5000388 */ /* 0x0009e20000000c00 */
[----:B------:R-:W-:Y:S05]  /*e130*/  @P0 BRA `(.L_x_960) ;  /* 0x000002d000000947 */ /* 0x000fea0003800000 */
[----:B---3--:R3:W5:Y:S01]  /*e140*/  LD.E.128 R24, [R44.64+0x80] ;  /* 0x000080062c187980 */ /* 0x008762000c101d00 */
[----:B------:R-:W-:Y:S01]  /*e150*/  ISETP.GE.AND P0, PT, R11, R0, PT ;  /* 0x000000000b00720c */ /* 0x000fe20003f06270 */
[----:B------:R-:W-:-:S12]  /*e160*/  BSSY B0, `(.L_x_961) ;  /* 0x0000029000007945 */ /* 0x000fd80003800000 */
[----:B------:R-:W-:Y:S05]  /*e170*/  @P0 BRA `(.L_x_962) ;  /* 0x0000027000000947 */ /* 0x000fea0003800000 */
[----:B--2---:R-:W2:Y:S04]  /*e180*/  LD.E.64 R2, [R46.64+0x40] ;  /* 0x000040062e027980 */ /* 0x004ea8000c101b00 */
[----:B---3--:R-:W3:Y:S01]  /*e190*/  LD.E.64 R4, [R18.64+0x40] ;  /* 0x0000400612047980 */ /* 0x008ee2000c101b00 */
        /* <DEDUP_REMOVED lines=8> */
[C---:B--2---:R-:W-:Y:S01]  /*e220*/  LOP3.LUT R24, R3.reuse, 0xffff0000, RZ, 0xc0, !PT ;  /* 0xffff000003187812 */ /* 0x044fe200078ec0ff */
[----:B------:R-:W-:Y:S01]  /*e230*/  IMAD.U32 R3, R3, 0x10000, RZ ;  /* 0x0001000003037824 */ /* 0x000fe200078e00ff */
[----:B------:R-:W-:Y:S02]  /*e240*/  LOP3.LUT R29, R2, 0xffff0000, RZ, 0xc0, !PT ;  /* 0xffff0000021d7812 */ /* 0x000fe400078ec0ff */
[----:B---3--:R-:W-:Y:S01]  /*e250*/  LOP3.LUT R30, R5, 0xffff0000, RZ, 0xc0, !PT ;  /* 0xffff0000051e7812 */ /* 0x008fe200078ec0ff */
        /* <DEDUP_REMOVED lines=25> */
.L_x_962:
[----:B------:R-:W-:Y:S05]  /*e3f0*/  BSYNC B0 ;  /* 0x0000000000007941 */ /* 0x000fea0003800000 */
.L_x_961:
[----:B-----5:R1:W-:Y:S02]  /*e400*/  STS.128 [R245+0x2000], R24 ;  /* 0x00200018f5007388 */ /* 0x0203e40000000c00 */
.L_x_960:
[----:B------:R-:W-:Y:S05]  /*e410*/  BSYNC B1 ;  /* 0x0000000000017941 */ /* 0x000fea0003800000 */
.L_x_959:
[----:B------:R-:W-:Y:S01]  /*e420*/  ISETP.GE.AND P0, PT, R10, R6, PT ;  /* 0x000000060a00720c */ /* 0x000fe20003f06270 */
[----:B------:R-:W-:-:S12]  /*e430*/  BSSY B1, `(.L_x_963) ;  /* 0x0000030000017945 */ /* 0x000fd80003800000 */
[----:B------:R1:W-:Y:S01]  /*e440*/  @P0 STS.128 [R245+0x4000], RZ ;  /* 0x004000fff5000388 */ /* 0x0003e20000000c00 */
[----:B------:R-:W-:Y:S05]  /*e450*/  @P0 BRA `(.L_x_964) ;  /* 0x000002d000000947 */ /* 0x000fea0003800000 */
[----:B-1-3--:R1:W5:Y:S01]  /*e460*/  LD.E.128 R24, [R44.64+0x100] ;  /* 0x000100062c187980 */ /* 0x00a362000c101d00 */
[----:B------:R-:W-:Y:S01]  /*e470*/  ISETP.GE.AND P0, PT, R10, R0, PT ;  /* 0x000000000a00720c */ /* 0x000fe20003f06270 */
[----:B------:R-:W-:-:S12]  /*e480*/  BSSY B0, `(.L_x_965) ;  /* 0x0000029000007945 */ /* 0x000fd80003800000 */
[----:B------:R-:W-:Y:S05]  /*e490*/  @P0 BRA `(.L_x_966) ;  /* 0x0000027000000947 */ /* 0x000fea0003800000 */
[----:B------:R-:W3:Y:S04]  /*e4a0*/  LD.E.64 R2, [R46.64+0x80] ;  /* 0x000080062e027980 */ /* 0x000ee8000c101b00 */
[----:B--2---:R-:W2:Y:S01]  /*e4b0*/  LD.E.64 R4, [R18.64+0x80] ;  /* 0x0000800612047980 */ /* 0x004ea2000c101b00 */
        /* <DEDUP_REMOVED lines=11> */
[----:B--2---:R-:W-:Y:S01]  /*e570*/  LOP3.LUT R30, R5, 0xffff0000, RZ, 0xc0, !PT ;  /* 0xffff0000051e7812 */ /* 0x004fe200078ec0ff */
        /* <DEDUP_REMOVED lines=25> */
.L_x_966:
[----:B------:R-:W-:Y:S05]  /*e710*/  BSYNC B0 ;  /* 0x0000000000007941 */ /* 0x000fea0003800000 */
.L_x_965:
[----:B-----5:R3:W-:Y:S02]  /*e720*/  STS.128 [R245+0x4000], R24 ;  /* 0x00400018f5007388 */ /* 0x0207e40000000c00 */
.L_x_964:
[----:B------:R-:W-:Y:S05]  /*e730*/  BSYNC B1 ;  /* 0x0000000000017941 */ /* 0x000fea0003800000 */
.L_x_963:
[----:B------:R-:W-:-:S13]  /*e740*/  ISETP.GE.AND P0, PT, R9, R6, PT ;  /* 0x000000060900720c */ /* 0x000fda0003f06270 */
        /* <DEDUP_REMOVED lines=8> */
[----:B-----5:R-:W-:Y:S01]  /*e7d0*/  SHF.L.U32 R28, R25, 0x10, RZ ;  /* 0x00000010191c7819 */ /* 0x020fe200000006ff */
[----:B------:R-:W-:Y:S01]  /*e7e0*/  IMAD.U32 R33, R27, 0x10000, RZ ;  /* 0x000100001b217824 */ /* 0x000fe200078e00ff */
[----:B------:R-:W-:Y:S02]  /*e7f0*/  LOP3.LUT R8, R25, 0xffff0000, RZ, 0xc0, !PT ;  /* 0xffff000019087812 */ /* 0x000fe400078ec0ff */
[C---:B------:R-:W-:Y:S02]  /*e800*/  SHF.L.U32 R25, R24.reuse, 0x10, RZ ;  /* 0x0000001018197819 */ /* 0x040fe400000006ff */
[----:B------:R-:W-:-:S02]  /*e810*/  LOP3.LUT R32, R24, 0xffff0000, RZ, 0xc0, !PT ;  /* 0xffff000018207812 */ /* 0x000fc400078ec0ff */
[----:B------:R-:W-:Y:S02]  /*e820*/  LOP3.LUT R31, R27, 0xffff0000, RZ, 0xc0, !PT ;  /* 0xffff00001b1f7812 */ /* 0x000fe400078ec0ff */
[C---:B------:R-:W-:Y:S02]  /*e830*/  SHF.L.U32 R30, R26.reuse, 0x10, RZ ;  /* 0x000000101a1e7819 */ /* 0x040fe400000006ff */
[----:B------:R-:W-:Y:S02]  /*e840*/  LOP3.LUT R34, R26, 0xffff0000, RZ, 0xc0, !PT ;  /* 0xffff00001a227812 */ /* 0x000fe400078ec0ff */
[----:B---3--:R-:W-:Y:S02]  /*e850*/  LOP3.LUT R24, R3, 0xffff0000, RZ, 0xc0, !PT ;  /* 0xffff000003187812 */ /* 0x008fe400078ec0ff */
[C---:B------:R-:W-:Y:S01]  /*e860*/  LOP3.LUT R27, R2.reuse, 0xffff0000, RZ, 0xc0, !PT ;  /* 0xffff0000021b7812 */ /* 0x040fe200078ec0ff */
[----:B------:R-:W-:Y:S01]  /*e870*/  IMAD.U32 R2, R2, 0x10000, RZ ;  /* 0x0001000002027824 */ /* 0x000fe200078e00ff */
[----:B--2---:R-:W-:Y:S01]  /*e880*/  LOP3.LUT R18, R5, 0xffff0000, RZ, 0xc0, !PT ;  /* 0xffff000005127812 */ /* 0x004fe200078ec0ff */
[C---:B------:R-:W-:Y:S01]  /*e890*/  FMUL.FTZ R26, R31.reuse, R24 ;  /* 0x000000181f1a7220 */ /* 0x040fe20000410000 */
[----:B------:R-:W-:Y:S01]  /*e8a0*/  LOP3.LUT R29, R4, 0xffff0000, RZ, 0xc0, !PT ;  /* 0xffff0000041d7812 */ /* 0x000fe200078ec0ff */
[----:B------:R-:W-:Y:S01]  /*e8b0*/  FMUL.FTZ R19, R8, R27 ;  /* 0x0000001b08137220 */ /* 0x000fe20000410000 */
[----:B------:R-:W-:Y:S01]  /*e8c0*/  SHF.L.U32 R4, R4, 0x10, RZ ;  /* 0x0000001004047819 */ /* 0x000fe200000006ff */
[-C--:B------:R-:W-:Y:S01]  /*e8d0*/  FMUL.FTZ R31, R31, R18.reuse ;  /* 0x000000121f1f7220 */ /* 0x080fe20000410000 */
[----:B------:R-:W-:Y:S01]  /*e8e0*/  SHF.L.U32 R3, R3, 0x10, RZ ;  /* 0x0000001003037819 */ /* 0x000fe200000006ff */
[----:B------:R-:W-:-:S02]  /*e8f0*/  FFMA.FTZ R26, R33, R18, -R26 ;  /* 0x00000012211a7223 */ /* 0x000fc4000001081a */
[----:B------:R-:W-:Y:S02]  /*e900*/  IMAD.U32 R5, R5, 0x10000, RZ ;  /* 0x0001000005057824 */ /* 0x000fe400078e00ff */
[----:B------:R-:W-:Y:S02]  /*e910*/  FMUL.FTZ R18, R32, R2 ;  /* 0x0000000220127220 */ /* 0x000fe40000410000 */
[----:B------:R-:W-:Y:S02]  /*e920*/  FMUL.FTZ R8, R8, R29 ;  /* 0x0000001d08087220 */ /* 0x000fe40000410000 */
[----:B------:R-:W-:Y:S02]  /*e930*/  FMUL.FTZ R32, R32, R4 ;  /* 0x0000000420207220 */ /* 0x000fe40000410000 */
[----:B------:R-:W-:Y:S02]  /*e940*/  FFMA.FTZ R31, R33, R24, R31 ;  /* 0x00000018211f7223 */ /* 0x000fe4000001001f */
[----:B------:R-:W-:-:S02]  /*e950*/  FMUL.FTZ R24, R34, R3 ;  /* 0x0000000322187220 */ /* 0x000fc40000410000 */
[----:B------:R-:W-:Y:S02]  /*e960*/  FMUL.FTZ R34, R34, R5 ;  /* 0x0000000522227220 */ /* 0x000fe40000410000 */
[----:B------:R-:W-:Y:S02]  /*e970*/  FFMA.FTZ R18, R25, R4, -R18 ;  /* 0x0000000419127223 */ /* 0x000fe40000010812 */
[C---:B------:R-:W-:Y:S02]  /*e980*/  FFMA.FTZ R19, R28.reuse, R29, -R19 ;  /* 0x0000001d1c137223 */ /* 0x040fe40000010813 */
[----:B------:R-:W-:Y:S01]  /*e990*/  FFMA.FTZ R8, R28, R27, R8 ;  /* 0x0000001b1c087223 */ /* 0x000fe20000010008 */
[----:B------:R-:W-:Y:S01]  /*e9a0*/  F2FP.BF16.PACK_AB R27, R31, R26 ;  /* 0x0000001a1f1b723e */ /* 0x000fe200000010ff */
[----:B------:R-:W-:Y:S02]  /*e9b0*/  FFMA.FTZ R25, R25, R2, R32 ;  /* 0x0000000219197223 */ /* 0x000fe40000010020 */
[----:B------:R-:W-:Y:S01]  /*e9c0*/  FFMA.FTZ R24, R30, R5, -R24 ;  /* 0x000000051e187223 */ /* 0x000fe20000010818 */
[----:B------:R-:W-:Y:S01]  /*e9d0*/  F2FP.BF16.PACK_AB R8, R8, R19 ;  /* 0x000000130808723e */ /* 0x000fe200000010ff */
[----:B------:R-:W-:Y:S01]  /*e9e0*/  FFMA.FTZ R3, R30, R3, R34 ;  /* 0x000000031e037223 */ /* 0x000fe20000010022 */
[----:B------:R-:W-:-:S02]  /*e9f0*/  F2FP.BF16.PACK_AB R5, R25, R18 ;  /* 0x000000121905723e */ /* 0x000fc400000010ff */
[----:B------:R-:W-:Y:S02]  /*ea00*/  MOV R25, R8 ;  /* 0x0000000800197202 */ /* 0x000fe40000000f00 */
[----:B------:R-:W-:Y:S02]  /*ea10*/  F2FP.BF16.PACK_AB R26, R3, R24 ;  /* 0x00000018031a723e */ /* 0x000fe400000010ff */
[----:B------:R-:W-:Y:S02]  /*ea20*/  MOV R24, R5 ;  /* 0x0000000500187202 */ /* 0x000fe40000000f00 */
.L_x_968:
[----:B------:R-:W-:Y:S05]  /*ea30*/  BSYNC B0 ;  /* 0x0000000000007941 */ /* 0x000fea0003800000 */
.L_x_967:
[----:B-----5:R3:W-:Y:S02]  /*ea40*/  STS.128 [R245+0x6000], R24 ;  /* 0x00600018f5007388 */ /* 0x0207e40000000c00 */
.L_x_954:
[----:B------:R-:W-:Y:S05]  /*ea50*/  BSYNC B2 ;  /* 0x0000000000027941 */ /* 0x000fea0003800000 */
.L_x_953:
[----:B------:R-:W-:Y:S01]  /*ea60*/  IADD3 R8, R184, 0x10, RZ ;  /* 0x00000010b8087810 */ /* 0x000fe20007ffe0ff */
[----:B------:R-:W-:Y:S03]  /*ea70*/  BSSY B2, `(.L_x_969) ;  /* 0x00000d3000027945 */ /* 0x000fe60003800000 */
[----:B------:R-:W-:-:S04]  /*ea80*/  ISETP.GE.AND P0, PT, R8, R13, PT ;  /* 0x0000000d0800720c */ /* 0x000fc80003f06270 */
[----:B------:R-:W-:-:S13]  /*ea90*/  ISETP.LT.OR P0, PT, R75, -0x87, P0 ;  /* 0xffffff794b00780c */ /* 0x000fda0000701670 */
[----:B------:R-:W-:Y:S05]  /*eaa0*/  @P0 BRA `(.L_x_970) ;  /* 0x00000cf000000947 */ /* 0x000fea0003800000 */
[----:B------:R-:W-:Y:S01]  /*eab0*/  ISETP.GE.AND P0, PT, R14, R6, PT ;  /* 0x000000060e00720c */ /* 0x000fe20003f06270 */
[----:B------:R-:W-:Y:S01]  /*eac0*/  BSSY B1, `(.L_x_971) ;  /* 0x0000038000017945 */ /* 0x000fe20003800000 */
[----:B------:R-:W-:-:S04]  /*ead0*/  IADD3 R3, P1, R12, R17, RZ ;  /* 0x000000110c037210 */ /* 0x000fc80007f3e0ff */
[----:B------:R-:W-:Y:S01]  /*eae0*/  LEA.HI.X.SX32 R12, R12, R16, 0x1, P1 ;  /* 0x000000100c0c7211 */ /* 0x000fe200008f0eff */
[----:B------:R-:W-:-:S03]  /*eaf0*/  IMAD.SHL.U32 R31, R3, 0x2, RZ ;  /* 0x00000002031f7824 */ /* 0x000fc600078e00ff */
[----:B------:R-:W-:Y:S02]  /*eb00*/  SHF.L.U64.HI R3, R3, 0x1, R12 ;  /* 0x0000000103037819 */ /* 0x000fe4000001020c */
[-C--:B------:R-:W-:Y:S01]  /*eb10*/  IADD3 R18, P2, R36, R31.reuse, RZ ;  /* 0x0000001f24127210 */ /* 0x080fe20007f5e0ff */
[----:B------:R1:W-:Y:S01]  /*eb20*/  @P0 STS.128 [R245+0x800], RZ ;  /* 0x000800fff5000388 */ /* 0x0003e20000000c00 */
[----:B------:R-:W-:-:S03]  /*eb30*/  IADD3 R30, P1, R22, R31, RZ ;  /* 0x0000001f161e7210 */ /* 0x000fc60007f3e0ff */
[--C-:B------:R-:W-:Y:S02]  /*eb40*/  IMAD.X R19, R37, 0x1, R3.reuse, P2 ;  /* 0x0000000125137824 */ /* 0x100fe400010e0603 */
[----:B------:R-:W-:Y:S01]  /*eb50*/  IMAD.X R31, R23, 0x1, R3, P1 ;  /* 0x00000001171f7824 */ /* 0x000fe200008e0603 */
[----:B------:R-:W-:Y:S05]  /*eb60*/  @P0 BRA `(.L_x_972) ;  /* 0x000002d000000947 */ /* 0x000fea0003800000 */
[----:B-1-3--:R1:W5:Y:S01]  /*eb70*/  LD.E.128 R24, [R42.64] ;  /* 0x000000062a187980 */ /* 0x00a362000c101d00 */
[----:B------:R-:W-:Y:S01]  /*eb80*/  ISETP.GE.AND P0, PT, R14, R0, PT ;  /* 0x000000000e00720c */ /* 0x000fe20003f06270 */
[----:B------:R-:W-:-:S12]  /*eb90*/  BSSY B0, `(.L_x_973) ;  /* 0x0000029000007945 */ /* 0x000fd80003800000 */
[----:B------:R-:W-:Y:S05]  /*eba0*/  @P0 BRA `(.L_x_974) ;  /* 0x0000027000000947 */ /* 0x000fea0003800000 */
[----:B------:R-:W3:Y:S04]  /*ebb0*/  LD.E.64 R2, [R30.64] ;  /* 0x000000061e027980 */ /* 0x000ee8000c101b00 */
[----:B--2---:R-:W2:Y:S01]  /*ebc0*/  LD.E.64 R4, [R18.64] ;  /* 0x0000000612047980 */ /* 0x004ea2000c101b00 */
        /* <DEDUP_REMOVED lines=37> */
.L_x_974:
[----:B------:R-:W-:Y:S05]  /*ee20*/  BSYNC B0 ;  /* 0x0000000000007941 */ /* 0x000fea0003800000 */
.L_x_973:
[----:B-----5:R3:W-:Y:S02]  /*ee30*/  STS.128 [R245+0x800], R24 ;  /* 0x00080018f5007388 */ /* 0x0207e40000000c00 */
.L_x_972:
[----:B------:R-:W-:Y:S05]  /*ee40*/  BSYNC B1 ;  /* 0x0000000000017941 */ /* 0x000fea0003800000 */
.L_x_971:
        /* <DEDUP_REMOVED lines=47> */
.L_x_978:
[----:B------:R-:W-:Y:S05]  /*f140*/  BSYNC B0 ;  /* 0x0000000000007941 */ /* 0x000fea0003800000 */
.L_x_977:
[----:B-----5:R3:W-:Y:S02]  /*f150*/  STS.128 [R245+0x2800], R24 ;  /* 0x00280018f5007388 */ /* 0x0207e40000000c00 */
.L_x_976:
[----:B------:R-:W-:Y:S05]  /*f160*/  BSYNC B1 ;  /* 0x0000000000017941 */ /* 0x000fea0003800000 */
.L_x_975:
        /* <DEDUP_REMOVED lines=47> */
.L_x_982:
[----:B------:R-:W-:Y:S05]  /*f460*/  BSYNC B0 ;  /* 0x0000000000007941 */ /* 0x000fea0003800000 */
.L_x_981:
[----:B-----5:R3:W-:Y:S02]  /*f470*/  STS.128 [R245+0x4800], R24 ;  /* 0x00480018f5007388 */ /* 0x0207e40000000c00 */
.L_x_980:
[----:B------:R-:W-:Y:S05]  /*f480*/  BSYNC B1 ;  /* 0x0000000000017941 */ /* 0x000fea0003800000 */
.L_x_979:
[----:B------:R-:W-:-:S13]  /*f490*/  ISETP.GE.AND P0, PT, R9, R6, PT ;  /* 0x000000060900720c */ /* 0x000fda0003f06270 */
[----:B------:R1:W-:Y:S01]  /*f4a0*/  @P0 STS.128 [R245+0x6800], RZ ;  /* 0x006800fff5000388 */ /* 0x0003e20000000c00 */
[----:B------:R-:W-:Y:S05]  /*f4b0*/  @P0 BRA `(.L_x_970) ;  /* 0x000002e000000947 */ /* 0x000fea0003800000 */
[----:B-1-3--:R1:W5:Y:S01]  /*f4c0*/  LD.E.128 R24, [R42.64+0x180] ;  /* 0x000180062a187980 */ /* 0x00a362000c101d00 */
[----:B------:R-:W-:Y:S01]  /*f4d0*/  ISETP.GE.AND P0, PT, R9, R0, PT ;  /* 0x000000000900720c */ /* 0x000fe20003f06270 */
[----:B------:R-:W-:-:S12]  /*f4e0*/  BSSY B0, `(.L_x_983) ;  /* 0x000002a000007945 */ /* 0x000fd80003800000 */
[----:B------:R-:W-:Y:S05]  /*f4f0*/  @P0 BRA `(.L_x_984) ;  /* 0x0000028000000947 */ /* 0x000fea0003800000 */
[----:B--2---:R3:W2:Y:S04]  /*f500*/  LD.E.64 R2, [R30.64+0xc0] ;  /* 0x0000c0061e027980 */ /* 0x0046a8000c101b00 */
[----:B----4-:R-:W4:Y:S01]  /*f510*/  LD.E.64 R4, [R18.64+0xc0] ;  /* 0x0000c00612047980 */ /* 0x010f22000c101b00 */
[----:B-----5:R-:W-:Y:S01]  /*f520*/  SHF.L.U32 R28, R25, 0x10, RZ ;  /* 0x00000010191c7819 */ /* 0x020fe200000006ff */
[----:B------:R-:W-:Y:S01]  /*f530*/  IMAD.U32 R35, R27, 0x10000, RZ ;  /* 0x000100001b237824 */ /* 0x000fe200078e00ff */
[----:B------:R-:W-:Y:S02]  /*f540*/  LOP3.LUT R12, R25, 0xffff0000, RZ, 0xc0, !PT ;  /* 0xffff0000190c7812 */ /* 0x000fe400078ec0ff */
[C---:B------:R-:W-:Y:S02]  /*f550*/  SHF.L.U32 R25, R24.reuse, 0x10, RZ ;  /* 0x0000001018197819 */ /* 0x040fe400000006ff */
[----:B------:R-:W-:-:S02]  /*f560*/  LOP3.LUT R34, R24, 0xffff0000, RZ, 0xc0, !PT ;  /* 0xffff000018227812 */ /* 0x000fc400078ec0ff */
[----:B------:R-:W-:Y:S02]  /*f570*/  LOP3.LUT R33, R27, 0xffff0000, RZ, 0xc0, !PT ;  /* 0xffff00001b217812 */ /* 0x000fe400078ec0ff */
[C---:B------:R-:W-:Y:S02]  /*f580*/  SHF.L.U32 R32, R26.reuse, 0x10, RZ ;  /* 0x000000101a207819 */ /* 0x040fe400000006ff */
[----:B---3--:R-:W-:Y:S02]  /*f590*/  LOP3.LUT R30, R26, 0xffff0000, RZ, 0xc0, !PT ;  /* 0xffff00001a1e7812 */ /* 0x008fe400078ec0ff */
[----:B--2---:R-:W-:Y:S02]  /*f5a0*/  LOP3.LUT R24, R3, 0xffff0000, RZ, 0xc0, !PT ;  /* 0xffff000003187812 */ /* 0x004fe400078ec0ff */
[C---:B------:R-:W-:Y:S01]  /*f5b0*/  LOP3.LUT R27, R2.reuse, 0xffff0000, RZ, 0xc0, !PT ;  /* 0xffff0000021b7812 */ /* 0x040fe200078ec0ff */
[----:B------:R-:W-:Y:S01]  /*f5c0*/  IMAD.U32 R2, R2, 0x10000, RZ ;  /* 0x0001000002027824 */ /* 0x000fe200078e00ff */
[----:B----4-:R-:W-:Y:S01]  /*f5d0*/  LOP3.LUT R18, R5, 0xffff0000, RZ, 0xc0, !PT ;  /* 0xffff000005127812 */ /* 0x010fe200078ec0ff */
        /* <DEDUP_REMOVED lines=26> */
.L_x_984:
[----:B------:R-:W-:Y:S05]  /*f780*/  BSYNC B0 ;  /* 0x0000000000007941 */ /* 0x000fea0003800000 */
.L_x_983:
[----:B-----5:R3:W-:Y:S02]  /*f790*/  STS.128 [R245+0x6800], R24 ;  /* 0x00680018f5007388 */ /* 0x0207e40000000c00 */
.L_x_970:
[----:B------:R-:W-:Y:S05]  /*f7a0*/  BSYNC B2 ;  /* 0x0000000000027941 */ /* 0x000fea0003800000 */
.L_x_969:
[----:B------:R-:W-:Y:S01]  /*f7b0*/  IADD3 R12, R184, 0x20, RZ ;  /* 0x00000020b80c7810 */ /* 0x000fe20007ffe0ff */
[----:B------:R-:W-:Y:S03]  /*f7c0*/  BSSY B2, `(.L_x_985) ;  /* 0x00000cf000027945 */ /* 0x000fe60003800000 */
[----:B------:R-:W-:-:S04]  /*f7d0*/  ISETP.GE.AND P0, PT, R12, R13, PT ;  /* 0x0000000d0c00720c */ /* 0x000fc80003f06270 */
[----:B------:R-:W-:-:S13]  /*f7e0*/  ISETP.LT.OR P0, PT, R75, -0x107, P0 ;  /* 0xfffffef94b00780c */ /* 0x000fda0000701670 */
[----:B------:R-:W-:Y:S05]  /*f7f0*/  @P0 BRA `(.L_x_986) ;  /* 0x00000cb000000947 */ /* 0x000fea0003800000 */
[----:B------:R-:W-:Y:S01]  /*f800*/  ISETP.GE.AND P0, PT, R14, R6, PT ;  /* 0x000000060e00720c */ /* 0x000fe20003f06270 */
[----:B------:R-:W-:Y:S01]  /*f810*/  IMAD.SHL.U32 R3, R7, 0x20, RZ ;  /* 0x0000002007037824 */ /* 0x000fe200078e00ff */
[----:B------:R-:W-:Y:S04]  /*f820*/  BSSY B1, `(.L_x_987) ;  /* 0x0000037000017945 */ /* 0x000fe80003800000 */
[----:B------:R-:W-:-:S04]  /*f830*/  IADD3 R2, P1, R3, R17, RZ ;  /* 0x0000001103027210 */ /* 0x000fc80007f3e0ff */
[----:B------:R-:W-:Y:S01]  /*f840*/  LEA.HI.X.SX32 R3, R3, R16, 0x1, P1 ;  /* 0x0000001003037211 */ /* 0x000fe200008f0eff */
[C---:B------:R-:W-:Y:S02]  /*f850*/  IMAD.SHL.U32 R31, R2.reuse, 0x2, RZ ;  /* 0x00000002021f7824 */ /* 0x040fe400078e00ff */
[----:B------:R1:W-:Y:S01]  /*f860*/  @P0 STS.128 [R245+0x1000], RZ ;  /* 0x001000fff5000388 */ /* 0x0003e20000000c00 */
[----:B------:R-:W-:Y:S02]  /*f870*/  SHF.L.U64.HI R3, R2, 0x1, R3 ;  /* 0x0000000102037819 */ /* 0x000fe40000010203 */
[-C--:B------:R-:W-:Y:S02]  /*f880*/  IADD3 R18, P2, R36, R31.reuse, RZ ;  /* 0x0000001f24127210 */ /* 0x080fe40007f5e0ff */
        /* <DEDUP_REMOVED lines=15> */
[C---:B------:R-:W-:Y:S02]  /*f980*/  SHF.L.U32 R29, R24.reuse, 0x10, RZ ;  /* 0x00000010181d7819 */ /* 0x040fe400000006ff */
[----:B------:R-:W-:Y:S02]  /*f990*/  LOP3.LUT R44, R24, 0xffff0000, RZ, 0xc0, !PT ;  /* 0xffff0000182c7812 */ /* 0x000fe400078ec0ff */
[----:B------:R-:W-:Y:S02]  /*f9a0*/  LOP3.LUT R45, R26, 0xffff0000, RZ, 0xc0, !PT ;  /* 0xffff00001a2d7812 */ /* 0x000fe400078ec0ff */
[----:B---3--:R-:W-:Y:S02]  /*f9b0*/  LOP3.LUT R32, R2, 0xffff0000, RZ, 0xc0, !PT ;  /* 0xffff000002207812 */ /* 0x008fe400078ec0ff */
[----:B------:R-:W-:Y:S02]  /*f9c0*/  LOP3.LUT R24, R3, 0xffff0000, RZ, 0xc0, !PT ;  /* 0xffff000003187812 */ /* 0x000fe400078ec0ff */
[C---:B--2---:R-:W-:Y:S01]  /*f9d0*/  LOP3.LUT R34, R4.reuse, 0xffff0000, RZ, 0xc0, !PT ;  /* 0xffff000004227812 */ /* 0x044fe200078ec0ff */
[----:B------:R-:W-:Y:S01]  /*f9e0*/  FMUL.FTZ R27, R25, R32 ;  /* 0x00000020191b7220 */ /* 0x000fe20000410000 */
[----:B------:R-:W-:Y:S01]  /*f9f0*/  LOP3.LUT R33, R5, 0xffff0000, RZ, 0xc0, !PT ;  /* 0xffff000005217812 */ /* 0x000fe200078ec0ff */
[----:B------:R-:W-:Y:S01]  /*fa00*/  IMAD.U32 R4, R4, 0x10000, RZ ;  /* 0x0001000004047824 */ /* 0x000fe200078e00ff */
[----:B------:R-:W-:Y:S01]  /*fa10*/  SHF.L.U32 R2, R2, 0x10, RZ ;  /* 0x0000001002027819 */ /* 0x000fe200000006ff */
[----:B------:R-:W-:-:S02]  /*fa20*/  FMUL.FTZ R25, R25, R34 ;  /* 0x0000002219197220 */ /* 0x000fc40000410000 */
[C---:B------:R-:W-:Y:S01]  /*fa30*/  FFMA.FTZ R27, R28.reuse, R34, -R27 ;  /* 0x000000221c1b7223 */ /* 0x040fe2000001081b */
[----:B------:R-:W-:Y:S01]  /*fa40*/  SHF.L.U32 R34, R5, 0x10, RZ ;  /* 0x0000001005227819 */ /* 0x000fe200000006ff */
[----:B------:R-:W-:Y:S01]  /*fa50*/  FFMA.FTZ R28, R28, R32, R25 ;  /* 0x000000201c1c7223 */ /* 0x000fe20000010019 */
[----:B------:R-:W-:Y:S01]  /*fa60*/  SHF.L.U32 R32, R3, 0x10, RZ ;  /* 0x0000001003207819 */ /* 0x000fe200000006ff */
[C---:B------:R-:W-:Y:S02]  /*fa70*/  FMUL.FTZ R26, R35.reuse, R24 ;  /* 0x00000018231a7220 */ /* 0x040fe40000410000 */
[----:B------:R-:W-:Y:S01]  /*fa80*/  FMUL.FTZ R35, R35, R33 ;  /* 0x0000002123237220 */ /* 0x000fe20000410000 */
[----:B------:R-:W-:Y:S01]  /*fa90*/  F2FP.BF16.PACK_AB R25, R28, R27 ;  /* 0x0000001b1c19723e */ /* 0x000fe200000010ff */
[----:B------:R-:W-:Y:S02]  /*faa0*/  FMUL.FTZ R3, R44, R2 ;  /* 0x000000022c037220 */ /* 0x000fe40000410000 */
[----:B------:R-:W-:-:S02]  /*fab0*/  FMUL.FTZ R5, R45, R32 ;  /* 0x000000202d057220 */ /* 0x000fc40000410000 */
[----:B------:R-:W-:Y:S02]  /*fac0*/  FMUL.FTZ R44, R44, R4 ;  /* 0x000000042c2c7220 */ /* 0x000fe40000410000 */
[----:B------:R-:W-:Y:S02]  /*fad0*/  FMUL.FTZ R45, R45, R34 ;  /* 0x000000222d2d7220 */ /* 0x000fe40000410000 */
[C---:B------:R-:W-:Y:S02]  /*fae0*/  FFMA.FTZ R26, R42.reuse, R33, -R26 ;  /* 0x000000212a1a7223 */ /* 0x040fe4000001081a */
[----:B------:R-:W-:Y:S02]  /*faf0*/  FFMA.FTZ R35, R42, R24, R35 ;  /* 0x000000182a237223 */ /* 0x000fe40000010023 */
[C---:B------:R-:W-:Y:S02]  /*fb00*/  FFMA.FTZ R3, R29.reuse, R4, -R3 ;  /* 0x000000041d037223 */ /* 0x040fe40000010803 */
[----:B------:R-:W-:Y:S01]  /*fb10*/  FFMA.FTZ R44, R29, R2, R44 ;  /* 0x000000021d2c7223 */ /* 0x000fe2000001002c */
[----:B------:R-:W-:Y:S01]  /*fb20*/  F2FP.BF16.PACK_AB R27, R35, R26 ;  /* 0x0000001a231b723e */ /* 0x000fe200000010ff */
[----:B------:R-:W-:-:S02]  /*fb30*/  FFMA.FTZ R5, R43, R34, -R5 ;  /* 0x000000222b057223 */ /* 0x000fc40000010805 */
[----:B------:R-:W-:Y:S01]  /*fb40*/  FFMA.FTZ R32, R43, R32, R45 ;  /* 0x000000202b207223 */ /* 0x000fe2000001002d */
[----:B------:R-:W-:-:S04]  /*fb50*/  F2FP.BF16.PACK_AB R24, R44, R3 ;  /* 0x000000032c18723e */ /* 0x000fc800000010ff */
[----:B------:R-:W-:Y:S02]  /*fb60*/  F2FP.BF16.PACK_AB R26, R32, R5 ;  /* 0x00000005201a723e */ /* 0x000fe400000010ff */
.L_x_990:
[----:B------:R-:W-:Y:S05]  /*fb70*/  BSYNC B0 ;  /* 0x0000000000007941 */ /* 0x000fea0003800000 */
.L_x_989:
[----:B-----5:R3:W-:Y:S02]  /*fb80*/  STS.128 [R245+0x1000], R24 ;  /* 0x00100018f5007388 */ /* 0x0207e40000000c00 */
.L_x_988:
[----:B------:R-:W-:Y:S05]  /*fb90*/  BSYNC B1 ;  /* 0x0000000000017941 */ /* 0x000fea0003800000 */
.L_x_987:
        /* <DEDUP_REMOVED lines=46> */
.L_x_994:
[----:B------:R-:W-:Y:S05]  /*fe80*/  BSYNC B0 ;  /* 0x0000000000007941 */ /* 0x000fea0003800000 */
.L_x_993:
[----:B-----5:R3:W-:Y:S02]  /*fe90*/  STS.128 [R245+0x3000], R24 ;  /* 0x00300018f5007388 */ /* 0x0207e40000000c00 */
.L_x_992:
[----:B------:R-:W-:Y:S05]  /*fea0*/  BSYNC B1 ;  /* 0x0000000000017941 */ /* 0x000fea0003800000 */
.L_x_991:
        /* <DEDUP_REMOVED lines=46> */
.L_x_998:
[----:B------:R-:W-:Y:S05]  /*10190*/  BSYNC B0 ;  /* 0x0000000000007941 */ /* 0x000fea0003800000 */
.L_x_997:
[----:B-----5:R3:W-:Y:S02]  /*101a0*/  STS.128 [R245+0x5000], R24 ;  /* 0x00500018f5007388 */ /* 0x0207e40000000c00 */
.L_x_996:
[----:B------:R-:W-:Y:S05]  /*101b0*/  BSYNC B1 ;  /* 0x0000000000017941 */ /* 0x000fea0003800000 */
.L_x_995:
[----:B------:R-:W-:-:S13]  /*101c0*/  ISETP.GE.AND P0, PT, R9, R6, PT ;  /* 0x000000060900720c */ /* 0x000fda0003f06270 */
[----:B------:R1:W-:Y:S01]  /*101d0*/  @P0 STS.128 [R245+0x7000], RZ ;  /* 0x007000fff5000388 */ /* 0x0003e20000000c00 */
[----:B------:R-:W-:Y:S05]  /*101e0*/  @P0 BRA `(.L_x_986) ;  /* 0x000002c000000947 */ /* 0x000fea0003800000 */
[----:B-1----:R-:W5:Y:S01]  /*101f0*/  LD.E.128 R40, [R40.64+0x180] ;  /* 0x0001800628287980 */ /* 0x002f62000c101d00 */
[----:B------:R-:W-:Y:S01]  /*10200*/  ISETP.GE.AND P0, PT, R9, R0, PT ;  /* 0x000000000900720c */ /* 0x000fe20003f06270 */
[----:B------:R-:W-:-:S12]  /*10210*/  BSSY B0, `(.L_x_999) ;  /* 0x0000028000007945 */ /* 0x000fd80003800000 */
[----:B------:R-:W-:Y:S05]  /*10220*/  @P0 BRA `(.L_x_1000) ;  /* 0x0000026000000947 */ /* 0x000fea0003800000 */
[----:B--2---:R-:W2:Y:S04]  /*10230*/  LD.E.64 R2, [R30.64+0xc0] ;  /* 0x0000c0061e027980 */ /* 0x004ea8000c101b00 */
[----:B---3--:R-:W3:Y:S01]  /*10240*/  LD.E.64 R4, [R18.64+0xc0] ;  /* 0x0000c00612047980 */ /* 0x008ee2000c101b00 */
[----:B-----5:R-:W-:Y:S01]  /*10250*/  LOP3.LUT R32, R43, 0xffff0000, RZ, 0xc0, !PT ;  /* 0xffff00002b207812 */ /* 0x020fe200078ec0ff */
[----:B------:R-:W-:Y:S01]  /*10260*/  IMAD.U32 R33, R42, 0x10000, RZ ;  /* 0x000100002a217824 */ /* 0x000fe200078e00ff */
[----:B------:R-:W-:Y:S02]  /*10270*/  LOP3.LUT R24, R41, 0xffff0000, RZ, 0xc0, !PT ;  /* 0xffff000029187812 */ /* 0x000fe400078ec0ff */
[----:B------:R-:W-:Y:S02]  /*10280*/  SHF.L.U32 R34, R43, 0x10, RZ ;  /* 0x000000102b227819 */ /* 0x000fe400000006ff */
[----:B------:R-:W-:-:S02]  /*10290*/  SHF.L.U32 R25, R41, 0x10, RZ ;  /* 0x0000001029197819 */ /* 0x000fc400000006ff */
[C---:B------:R-:W-:Y:S02]  /*102a0*/  SHF.L.U32 R26, R40.reuse, 0x10, RZ ;  /* 0x00000010281a7819 */ /* 0x040fe400000006ff */
[----:B------:R-:W-:Y:S02]  /*102b0*/  LOP3.LUT R40, R40, 0xffff0000, RZ, 0xc0, !PT ;  /* 0xffff000028287812 */ /* 0x000fe400078ec0ff */
[----:B------:R-:W-:Y:S02]  /*102c0*/  LOP3.LUT R42, R42, 0xffff0000, RZ, 0xc0, !PT ;  /* 0xffff00002a2a7812 */ /* 0x000fe400078ec0ff */
[----:B--2---:R-:W-:Y:S02]  /*102d0*/  LOP3.LUT R27, R3, 0xffff0000, RZ, 0xc0, !PT ;  /* 0xffff0000031b7812 */ /* 0x004fe400078ec0ff */
[----:B------:R-:W-:Y:S02]  /*102e0*/  LOP3.LUT R28, R2, 0xffff0000, RZ, 0xc0, !PT ;  /* 0xffff0000021c7812 */ /* 0x000fe400078ec0ff */
[----:B---3--:R-:W-:Y:S01]  /*102f0*/  LOP3.LUT R19, R5, 0xffff0000, RZ, 0xc0, !PT ;  /* 0xffff000005137812 */ /* 0x008fe200078ec0ff */
[----:B------:R-:W-:Y:S01]  /*10300*/  FMUL.FTZ R30, R32, R27 ;  /* 0x0000001b201e7220 */ /* 0x000fe20000410000 */
[----:B------:R-:W-:Y:S01]  /*10310*/  LOP3.LUT R29, R4, 0xffff0000, RZ, 0xc0, !PT ;  /* 0xffff0000041d7812 */ /* 0x000fe200078ec0ff */
[----:B------:R-:W-:Y:S01]  /*10320*/  FMUL.FTZ R18, R24, R28 ;  /* 0x0000001c18127220 */ /* 0x000fe20000410000 */
[----:B------:R-:W-:Y:S01]  /*10330*/  SHF.L.U32 R3, R3, 0x10, RZ ;  /* 0x0000001003037819 */ /* 0x000fe200000006ff */
[-C--:B------:R-:W-:Y:S01]  /*10340*/  FMUL.FTZ R32, R32, R19.reuse ;  /* 0x0000001320207220 */ /* 0x080fe20000410000 */
[----:B------:R-:W-:Y:S01]  /*10350*/  SHF.L.U32 R5, R5, 0x10, RZ ;  /* 0x0000001005057819 */ /* 0x000fe200000006ff */
[----:B------:R-:W-:Y:S01]  /*10360*/  FFMA.FTZ R30, R34, R19, -R30 ;  /* 0x00000013221e7223 */ /* 0x000fe2000001081e */
[----:B------:R-:W-:Y:S01]  /*10370*/  SHF.L.U32 R19, R2, 0x10, RZ ;  /* 0x0000001002137819 */ /* 0x000fe200000006ff */
[----:B------:R-:W-:-:S02]  /*10380*/  FMUL.FTZ R24, R24, R29 ;  /* 0x0000001d18187220 */ /* 0x000fc40000410000 */
[----:B------:R-:W-:Y:S02]  /*10390*/  FFMA.FTZ R18, R25, R29, -R18 ;  /* 0x0000001d19127223 */ /* 0x000fe40000010812 */
[----:B------:R-:W-:Y:S02]  /*103a0*/  IMAD.U32 R29, R4, 0x10000, RZ ;  /* 0x00010000041d7824 */ /* 0x000fe400078e00ff */
[----:B------:R-:W-:Y:S02]  /*103b0*/  FMUL.FTZ R2, R40, R19 ;  /* 0x0000001328027220 */ /* 0x000fe40000410000 */
[----:B------:R-:W-:Y:S02]  /*103c0*/  FMUL.FTZ R4, R42, R3 ;  /* 0x000000032a047220 */ /* 0x000fe40000410000 */
[----:B------:R-:W-:Y:S02]  /*103d0*/  FMUL.FTZ R40, R40, R29 ;  /* 0x0000001d28287220 */ /* 0x000fe40000410000 */
[----:B------:R-:W-:-:S02]  /*103e0*/  FMUL.FTZ R42, R42, R5 ;  /* 0x000000052a2a7220 */ /* 0x000fc40000410000 */
[----:B------:R-:W-:Y:S02]  /*103f0*/  FFMA.FTZ R25, R25, R28, R24 ;  /* 0x0000001c19197223 */ /* 0x000fe40000010018 */
[----:B------:R-:W-:Y:S02]  /*10400*/  FFMA.FTZ R27, R34, R27, R32 ;  /* 0x0000001b221b7223 */ /* 0x000fe40000010020 */
[C---:B------:R-:W-:Y:S01]  /*10410*/  FFMA.FTZ R2, R26.reuse, R29, -R2 ;  /* 0x0000001d1a027223 */ /* 0x040fe20000010802 */
[----:B------:R-:W-:Y:S01]  /*10420*/  F2FP.BF16.PACK_AB R41, R25, R18 ;  /* 0x000000121929723e */ /* 0x000fe200000010ff */
[----:B------:R-:W-:Y:S01]  /*10430*/  FFMA.FTZ R19, R26, R19, R40 ;  /* 0x000000131a137223 */ /* 0x000fe20000010028 */
[----:B------:R-:W-:Y:S01]  /*10440*/  F2FP.BF16.PACK_AB R43, R27, R30 ;  /* 0x0000001e1b2b723e */ /* 0x000fe200000010ff */
[C---:B------:R-:W-:Y:S02]  /*10450*/  FFMA.FTZ R4, R33.reuse, R5, -R4 ;  /* 0x0000000521047223 */ /* 0x040fe40000010804 */
[----:B------:R-:W-:Y:S01]  /*10460*/  FFMA.FTZ R3, R33, R3, R42 ;  /* 0x0000000321037223 */ /* 0x000fe2000001002a */
[----:B------:R-:W-:-:S04]  /*10470*/  F2FP.BF16.PACK_AB R40, R19, R2 ;  /* 0x000000021328723e */ /* 0x000fc800000010ff */
[----:B------:R-:W-:Y:S02]  /*10480*/  F2FP.BF16.PACK_AB R42, R3, R4 ;  /* 0x00000004032a723e */ /* 0x000fe400000010ff */
.L_x_1000:
[----:B------:R-:W-:Y:S05]  /*10490*/  BSYNC B0 ;  /* 0x0000000000007941 */ /* 0x000fea0003800000 */
.L_x_999:
[----:B-----5:R1:W-:Y:S02]  /*104a0*/  STS.128 [R245+0x7000], R40 ;  /* 0x00700028f5007388 */ /* 0x0203e40000000c00 */
.L_x_986:
[----:B------:R-:W-:Y:S05]  /*104b0*/  BSYNC B2 ;  /* 0x0000000000027941 */ /* 0x000fea0003800000 */
.L_x_985:
[----:B------:R-:W-:-:S04]  /*104c0*/  IADD3 R4, R184, 0x30, RZ ;  /* 0x00000030b8047810 */ /* 0x000fc80007ffe0ff */
[----:B------:R-:W-:-:S04]  /*104d0*/  ISETP.GE.AND P0, PT, R4, R13, PT ;  /* 0x0000000d0400720c */ /* 0x000fc80003f06270 */
[----:B------:R-:W-:-:S13]  /*104e0*/  ISETP.LT.OR P0, PT, R75, -0x187, P0 ;  /* 0xfffffe794b00780c */ /* 0x000fda0000701670 */
[----:B------:R-:W-:Y:S05]  /*104f0*/  @P0 BRA `(.L_x_1001) ;  /* 0x000073d000000947 */ /* 0x000fea0003800000 */
[----:B------:R-:W-:Y:S01]  /*10500*/  ISETP.GE.AND P0, PT, R14, R6, PT ;  /* 0x000000060e00720c */ /* 0x000fe20003f06270 */
[----:B------:R-:W-:Y:S01]  /*10510*/  IMAD R7, R7, 0x30, RZ ;  /* 0x0000003007077824 */ /* 0x000fe200078e02ff */
[----:B------:R-:W-:Y:S04]  /*10520*/  BSSY B1, `(.L_x_1002) ;  /* 0x0000038000017945 */ /* 0x000fe80003800000 */
[----:B------:R-:W-:-:S04]  /*10530*/  IADD3 R3, P1, R7, R17, RZ ;  /* 0x0000001107037210 */ /* 0x000fc80007f3e0ff */
[----:B------:R-:W-:Y:S01]  /*10540*/  LEA.HI.X.SX32 R16, R7, R16, 0x1, P1 ;  /* 0x0000001007107211 */ /* 0x000fe200008f0eff */
[C---:B------:R-:W-:Y:S02]  /*10550*/  IMAD.SHL.U32 R5, R3.reuse, 0x2, RZ ;  /* 0x0000000203057824 */ /* 0x040fe400078e00ff */
[----:B------:R1:W-:Y:S01]  /*10560*/  @P0 STS.128 [R245+0x1800], RZ ;  /* 0x001800fff5000388 */ /* 0x0003e20000000c00 */
[----:B------:R-:W-:Y:S02]  /*10570*/  SHF.L.U64.HI R3, R3, 0x1, R16 ;  /* 0x0000000103037819 */ /* 0x000fe40000010210 */
[-C--:B-1-3--:R-:W-:Y:S02]  /*10580*/  IADD3 R24, P2, R36, R5.reuse, RZ ;  /* 0x0000000524187210 */ /* 0x08afe40007f5e0ff */
[----:B------:R-:W-:-:S03]  /*10590*/  IADD3 R22, P1, R22, R5, RZ ;  /* 0x0000000516167210 */ /* 0x000fc60007f3e0ff */
[--C-:B------:R-:W-:Y:S02]  /*105a0*/  IMAD.X R25, R37, 0x1, R3.reuse, P2 ;  /* 0x0000000125197824 */ /* 0x100fe400010e0603 */
[----:B------:R-:W-:Y:S01]  /*105b0*/  IMAD.X R23, R23, 0x1, R3, P1 ;  /* 0x0000000117177824 */ /* 0x000fe200008e0603 */
[----:B------:R-:W-:Y:S05]  /*105c0*/  @P0 BRA `(.L_x_1003) ;  /* 0x000002d000000947 */ /* 0x000fea0003800000 */
[----:B------:R1:W5:Y:S01]  /*105d0*/  LD.E.128 R16, [R38.64] ;  /* 0x0000000626107980 */ /* 0x000362000c101d00 */
[----:B------:R-:W-:Y:S01]  /*105e0*/  ISETP.GE.AND P0, PT, R14, R0, PT ;  /* 0x000000000e00720c */ /* 0x000fe20003f06270 */
[----:B------:R-:W-:-:S12]  /*105f0*/  BSSY B0, `(.L_x_1004) ;  /* 0x0000029000007945 */ /* 0x000fd80003800000 */
[----:B------:R-:W-:Y:S05]  /*10600*/  @P0 BRA `(.L_x_1005) ;  /* 0x0000027000000947 */ /* 0x000fea0003800000 */
[----:B------:R-:W3:Y:S04]  /*10610*/  LD.E.64 R2, [R22.64] ;  /* 0x0000000616027980 */ /* 0x000ee8000c101b00 */
[----:B--2---:R-:W2:Y:S01]  /*10620*/  LD.E.64 R14, [R24.64] ;  /* 0x00000006180e7980 */ /* 0x004ea2000c101b00 */
[C---:B-----5:R-:W-:Y:S01]  /*10630*/  LOP3.LUT R5, R17.reuse, 0xffff0000, RZ, 0xc0, !PT ;  /* 0xffff000011057812 */ /* 0x060fe200078ec0ff */
[----:B------:R-:W-:Y:S01]  /*10640*/  IMAD.U32 R27, R18, 0x10000, RZ ;  /* 0x00010000121b7824 */ /* 0x000fe200078e00ff */
[C---:B------:R-:W-:Y:S02]  /*10650*/  SHF.L.U32 R13, R16.reuse, 0x10, RZ ;  /* 0x00000010100d7819 */ /* 0x040fe400000006ff */
[----:B------:R-:W-:Y:S02]  /*10660*/  LOP3.LUT R29, R16, 0xffff0000, RZ, 0xc0, !PT ;  /* 0xffff0000101d7812 */ /* 0x000fe400078ec0ff */
[----:B------:R-:W-:-:S02]  /*10670*/  SHF.L.U32 R7, R17, 0x10, RZ ;  /* 0x0000001011077819 */ /* 0x000fc400000006ff */
[C---:B------:R-:W-:Y:S02]  /*10680*/  SHF.L.U32 R32, R19.reuse, 0x10, RZ ;  /* 0x0000001013207819 */ /* 0x040fe400000006ff */
[----:B------:R-:W-:Y:S02]  /*10690*/  LOP3.LUT R30, R19, 0xffff0000, RZ, 0xc0, !PT ;  /* 0xffff0000131e7812 */ /* 0x000fe400078ec0ff */
[----:B------:R-:W-:Y:S02]  /*106a0*/  LOP3.LUT R31, R18, 0xffff0000, RZ, 0xc0, !PT ;  /* 0xffff0000121f7812 */ /* 0x000fe400078ec0ff */
[----:B---3--:R-:W-:Y:S02]  /*106b0*/  LOP3.LUT R26, R2, 0xffff0000, RZ, 0xc0, !PT ;  /* 0xffff0000021a7812 */ /* 0x008fe400078ec0ff */
[----:B------:R-:W-:Y:S02]  /*106c0*/  LOP3.LUT R17, R3, 0xffff0000, RZ, 0xc0, !PT ;  /* 0xffff000003117812 */ /* 0x000fe400078ec0ff */
[----:B--2---:R-:W-:Y:S01]  /*106d0*/  LOP3.LUT R28, R14, 0xffff0000, RZ, 0xc0, !PT ;  /* 0xffff00000e1c7812 */ /* 0x004fe200078ec0ff */
        /* <DEDUP_REMOVED lines=8> */
[----:B------:R-:W-:-:S02]  /*10760*/  FFMA.FTZ R5, R7, R26, R5 ;  /* 0x0000001a07057223 */ /* 0x000fc40000010005 */
[----:B------:R-:W-:Y:S02]  /*10770*/  IMAD.U32 R26, R3, 0x10000, RZ ;  /* 0x00010000031a7824 */ /* 0x000fe400078e00ff */
[----:B------:R-:W-:Y:S01]  /*10780*/  FMUL.FTZ R30, R30, R19 ;  /* 0x000000131e1e7220 */ /* 0x000fe20000410000 */
[----:B------:R-:W-:Y:S01]  /*10790*/  F2FP.BF16.PACK_AB R5, R5, R16 ;  /* 0x000000100505723e */ /* 0x000fe200000010ff */
[----:B------:R-:W-:Y:S02]  /*107a0*/  FMUL.FTZ R3, R29, R2 ;  /* 0x000000021d037220 */ /* 0x000fe40000410000 */
[----:B------:R-:W-:Y:S02]  /*107b0*/  FMUL.FTZ R7, R31, R26 ;  /* 0x0000001a1f077220 */ /* 0x000fe40000410000 */
[----:B------:R-:W-:Y:S02]  /*107c0*/  FMUL.FTZ R29, R29, R14 ;  /* 0x0000000e1d1d7220 */ /* 0x000fe40000410000 */
[----:B------:R-:W-:-:S02]  /*107d0*/  FMUL.FTZ R31, R31, R28 ;  /* 0x0000001c1f1f7220 */ /* 0x000fc40000410000 */
[C---:B------:R-:W-:Y:S02]  /*107e0*/  FFMA.FTZ R18, R32.reuse, R19, -R18 ;  /* 0x0000001320127223 */ /* 0x040fe40000010812 */
[----:B------:R-:W-:Y:S02]  /*107f0*/  FFMA.FTZ R17, R32, R17, R30 ;  /* 0x0000001120117223 */ /* 0x000fe4000001001e */
[C---:B------:R-:W-:Y:S02]  /*10800*/  FFMA.FTZ R3, R13.reuse, R14, -R3 ;  /* 0x0000000e0d037223 */ /* 0x040fe40000010803 */
[----:B------:R-:W-:Y:S01]  /*10810*/  FFMA.FTZ R2, R13, R2, R29 ;  /* 0x000000020d027223 */ /* 0x000fe2000001001d */
[----:B------:R-:W-:Y:S01]  /*10820*/  F2FP.BF16.PACK_AB R19, R17, R18 ;  /* 0x000000121113723e */ /* 0x000fe200000010ff */
[C---:B------:R-:W-:Y:S01]  /*10830*/  FFMA.FTZ R7, R27.reuse, R28, -R7 ;  /* 0x0000001c1b077223 */ /* 0x040fe20000010807 */
[----:B------:R-:W-:Y:S01]  /*10840*/  MOV R17, R5 ;  /* 0x0000000500117202 */ /* 0x000fe20000000f00 */
[----:B------:R-:W-:Y:S01]  /*10850*/  FFMA.FTZ R26, R27, R26, R31 ;  /* 0x0000001a1b1a7223 */ /* 0x000fe2000001001f */
[----:B------:R-:W-:-:S04]  /*10860*/  F2FP.BF16.PACK_AB R16, R2, R3 ;  /* 0x000000030210723e */ /* 0x000fc800000010ff */
[----:B------:R-:W-:Y:S02]  /*10870*/  F2FP.BF16.PACK_AB R18, R26, R7 ;  /* 0x000000071a12723e */ /* 0x000fe400000010ff */
.L_x_1005:
[----:B------:R-:W-:Y:S05]  /*10880*/  BSYNC B0 ;  /* 0x0000000000007941 */ /* 0x000fea0003800000 */
.L_x_1004:
[----:B-----5:R3:W-:Y:S02]  /*10890*/  STS.128 [R245+0x1800], R16 ;  /* 0x00180010f5007388 */ /* 0x0207e40000000c00 */
.L_x_1003:
[----:B------:R-:W-:Y:S05]  /*108a0*/  BSYNC B1 ;  /* 0x0000000000017941 */ /* 0x000fea0003800000 */
.L_x_1002:
        /* <DEDUP_REMOVED lines=10> */
[C---:B-----5:R-:W-:Y:S02]  /*10950*/  LOP3.LUT R5, R17.reuse, 0xffff0000, RZ, 0xc0, !PT ;  /* 0xffff000011057812 */ /* 0x060fe400078ec0ff */
[C---:B------:R-:W-:Y:S02]  /*10960*/  SHF.L.U32 R11, R16.reuse, 0x10, RZ ;  /* 0x00000010100b7819 */ /* 0x040fe400000006ff */
[----:B------:R-:W-:Y:S02]  /*10970*/  LOP3.LUT R27, R16, 0xffff0000, RZ, 0xc0, !PT ;  /* 0xffff0000101b7812 */ /* 0x000fe400078ec0ff */
[----:B------:R-:W-:-:S02]  /*10980*/  SHF.L.U32 R7, R17, 0x10, RZ ;  /* 0x0000001011077819 */ /* 0x000fc400000006ff */
[C---:B------:R-:W-:Y:S02]  /*10990*/  LOP3.LUT R30, R19.reuse, 0xffff0000, RZ, 0xc0, !PT ;  /* 0xffff0000131e7812 */ /* 0x040fe400078ec0ff */
[C---:B------:R-:W-:Y:S02]  /*109a0*/  LOP3.LUT R29, R18.reuse, 0xffff0000, RZ, 0xc0, !PT ;  /* 0xffff0000121d7812 */ /* 0x040fe400078ec0ff */
[----:B------:R-:W-:Y:S01]  /*109b0*/  SHF.L.U32 R32, R19, 0x10, RZ ;  /* 0x0000001013207819 */ /* 0x000fe200000006ff */
[----:B------:R-:W-:Y:S01]  /*109c0*/  IMAD.U32 R19, R18, 0x10000, RZ ;  /* 0x0001000012137824 */ /* 0x000fe200078e00ff */
[----:B--2---:R-:W-:Y:S02]  /*109d0*/  LOP3.LUT R26, R2, 0xffff0000, RZ, 0xc0, !PT ;  /* 0xffff0000021a7812 */ /* 0x004fe400078ec0ff */
[----:B------:R-:W-:Y:S02]  /*109e0*/  LOP3.LUT R13, R3, 0xffff0000, RZ, 0xc0, !PT ;  /* 0xffff0000030d7812 */ /* 0x000fe400078ec0ff */
[C---:B---3--:R-:W-:Y:S01]  /*109f0*/  LOP3.LUT R28, R14.reuse, 0xffff0000, RZ, 0xc0, !PT ;  /* 0xffff00000e1c7812 */ /* 0x048fe200078ec0ff */
[----:B------:R-:W-:Y:S01]  /*10a00*/  FMUL.FTZ R16, R5, R26 ;  /* 0x0000001a05107220 */ /* 0x000fe20000410000 */
[----:B------:R-:W-:Y:S01]  /*10a10*/  LOP3.LUT R17, R15, 0xffff0000, RZ, 0xc0, !PT ;  /* 0xffff00000f117812 */ /* 0x000fe200078ec0ff */
[----:B------:R-:W-:Y:S01]  /*10a20*/  IMAD.U32 R14, R14, 0x10000, RZ ;  /* 0x000100000e0e7824 */ /* 0x000fe200078e00ff */
[----:B------:R-:W-:Y:S01]  /*10a30*/  SHF.L.U32 R2, R2, 0x10, RZ ;  /* 0x0000001002027819 */ /* 0x000fe200000006ff */
[----:B------:R-:W-:-:S02]  /*10a40*/  FMUL.FTZ R5, R5, R28 ;  /* 0x0000001c05057220 */ /* 0x000fc40000410000 */
[----:B------:R-:W-:Y:S01]  /*10a50*/  FFMA.FTZ R16, R7, R28, -R16 ;  /* 0x0000001c07107223 */ /* 0x000fe20000010810 */
[----:B------:R-:W-:Y:S01]  /*10a60*/  SHF.L.U32 R28, R15, 0x10, RZ ;  /* 0x000000100f1c7819 */ /* 0x000fe200000006ff */
[----:B------:R-:W-:Y:S01]  /*10a70*/  FFMA.FTZ R5, R7, R26, R5 ;  /* 0x0000001a07057223 */ /* 0x000fe20000010005 */
[----:B------:R-:W-:Y:S01]  /*10a80*/  SHF.L.U32 R26, R3, 0x10, RZ ;  /* 0x00000010031a7819 */ /* 0x000fe200000006ff */
[C---:B------:R-:W-:Y:S02]  /*10a90*/  FMUL.FTZ R18, R30.reuse, R13 ;  /* 0x0000000d1e127220 */ /* 0x040fe40000410000 */
[----:B------:R-:W-:Y:S02]  /*10aa0*/  FMUL.FTZ R30, R30, R17 ;  /* 0x000000111e1e7220 */ /* 0x000fe40000410000 */
[----:B------:R-:W-:Y:S02]  /*10ab0*/  FMUL.FTZ R3, R27, R2 ;  /* 0x000000021b037220 */ /* 0x000fe40000410000 */
[----:B------:R-:W-:-:S02]  /*10ac0*/  FMUL.FTZ R7, R29, R26 ;  /* 0x0000001a1d077220 */ /* 0x000fc40000410000 */
[----:B------:R-:W-:Y:S02]  /*10ad0*/  FMUL.FTZ R27, R27, R14 ;  /* 0x0000000e1b1b7220 */ /* 0x000fe40000410000 */
[----:B------:R-:W-:Y:S02]  /*10ae0*/  FMUL.FTZ R29, R29, R28 ;  /* 0x0000001c1d1d7220 */ /* 0x000fe40000410000 */
[C---:B------:R-:W-:Y:S01]  /*10af0*/  FFMA.FTZ R18, R32.reuse, R17, -R18 ;  /* 0x0000001120127223 */ /* 0x040fe20000010812 */
[----:B------:R-:W-:Y:S01]  /*10b00*/  F2FP.BF16.PACK_AB R17, R5, R16 ;  /* 0x000000100511723e */ /* 0x000fe200000010ff */
[----:B------:R-:W-:Y:S02]  /*10b10*/  FFMA.FTZ R13, R32, R13, R30 ;  /* 0x0000000d200d7223 */ /* 0x000fe4000001001e */
[C---:B------:R-:W-:Y:S02]  /*10b20*/  FFMA.FTZ R3, R11.reuse, R14, -R3 ;  /* 0x0000000e0b037223 */ /* 0x040fe40000010803 */
[----:B------:R-:W-:-:S02]  /*10b30*/  FFMA.FTZ R2, R11, R2, R27 ;  /* 0x000000020b027223 */ /* 0x000fc4000001001b */
[C---:B------:R-:W-:Y:S02]  /*10b40*/  FFMA.FTZ R7, R19.reuse, R28, -R7 ;  /* 0x0000001c13077223 */ /* 0x040fe40000010807 */
[----:B------:R-:W-:Y:S01]  /*10b50*/  FFMA.FTZ R26, R19, R26, R29 ;  /* 0x0000001a131a7223 */ /* 0x000fe2000001001d */
[----:B------:R-:W-:Y:S02]  /*10b60*/  F2FP.BF16.PACK_AB R19, R13, R18 ;  /* 0x000000120d13723e */ /* 0x000fe400000010ff */
[----:B------:R-:W-:Y:S02]  /*10b70*/  F2FP.BF16.PACK_AB R16, R2, R3 ;  /* 0x000000030210723e */ /* 0x000fe400000010ff */
[----:B------:R-:W-:Y:S02]  /*10b80*/  F2FP.BF16.PACK_AB R18, R26, R7 ;  /* 0x000000071a12723e */ /* 0x000fe400000010ff */
.L_x_1009:
[----:B------:R-:W-:Y:S05]  /*10b90*/  BSYNC B0 ;  /* 0x0000000000007941 */ /* 0x000fea0003800000 */
.L_x_1008:
[----:B-----5:R1:W-:Y:S02]  /*10ba0*/  STS.128 [R245+0x3800], R16 ;  /* 0x00380010f5007388 */ /* 0x0203e40000000c00 */
.L_x_1007:
[----:B------:R-:W-:Y:S05]  /*10bb0*/  BSYNC B1 ;  /* 0x0000000000017941 */ /* 0x000fea0003800000 */
.L_x_1006:
        /* <DEDUP_REMOVED lines=10> */
[C---:B-----5:R-:W-:Y:S02]  /*10c60*/  SHF.L.U32 R13, R16.reuse, 0x10, RZ ;  /* 0x00000010100d7819 */ /* 0x060fe400000006ff */
[----:B------:R-:W-:Y:S02]  /*10c70*/  LOP3.LUT R27, R16, 0xffff0000, RZ, 0xc0, !PT ;  /* 0xffff0000101b7812 */ /* 0x000fe400078ec0ff */
[C---:B------:R-:W-:Y:S02]  /*10c80*/  LOP3.LUT R5, R17.reuse, 0xffff0000, RZ, 0xc0, !PT ;  /* 0xffff000011057812 */ /* 0x040fe400078ec0ff */
[----:B------:R-:W-:-:S02]  /*10c90*/  SHF.L.U32 R7, R17, 0x10, RZ ;  /* 0x0000001011077819 */ /* 0x000fc400000006ff */
[C---:B------:R-:W-:Y:S02]  /*10ca0*/  LOP3.LUT R28, R19.reuse, 0xffff0000, RZ, 0xc0, !PT ;  /* 0xffff0000131c7812 */ /* 0x040fe400078ec0ff */
[C---:B------:R-:W-:Y:S02]  /*10cb0*/  LOP3.LUT R29, R18.reuse, 0xffff0000, RZ, 0xc0, !PT ;  /* 0xffff0000121d7812 */ /* 0x040fe400078ec0ff */
[----:B------:R-:W-:Y:S01]  /*10cc0*/  SHF.L.U32 R30, R19, 0x10, RZ ;  /* 0x00000010131e7819 */ /* 0x000fe200000006ff */
[----:B------:R-:W-:Y:S01]  /*10cd0*/  IMAD.U32 R19, R18, 0x10000, RZ ;  /* 0x0001000012137824 */ /* 0x000fe200078e00ff */
[C---:B---3--:R-:W-:Y:S02]  /*10ce0*/  LOP3.LUT R16, R2.reuse, 0xffff0000, RZ, 0xc0, !PT ;  /* 0xffff000002107812 */ /* 0x048fe400078ec0ff */
[----:B------:R-:W-:Y:S02]  /*10cf0*/  SHF.L.U32 R2, R2, 0x10, RZ ;  /* 0x0000001002027819 */ /* 0x000fe400000006ff */
[C---:B--2---:R-:W-:Y:S01]  /*10d00*/  LOP3.LUT R26, R10.reuse, 0xffff0000, RZ, 0xc0, !PT ;  /* 0xffff00000a1a7812 */ /* 0x044fe200078ec0ff */
[----:B------:R-:W-:Y:S01]  /*10d10*/  FMUL.FTZ R14, R5, R16 ;  /* 0x00000010050e7220 */ /* 0x000fe20000410000 */
[----:B------:R-:W-:-:S02]  /*10d20*/  SHF.L.U32 R10, R10, 0x10, RZ ;  /* 0x000000100a0a7819 */ /* 0x000fc400000006ff */
[----:B------:R-:W-:Y:S01]  /*10d30*/  LOP3.LUT R15, R3, 0xffff0000, RZ, 0xc0, !PT ;  /* 0xffff0000030f7812 */ /* 0x000fe200078ec0ff */
[-C--:B------:R-:W-:Y:S01]  /*10d40*/  FMUL.FTZ R5, R5, R26.reuse ;  /* 0x0000001a05057220 */ /* 0x080fe20000410000 */
[----:B------:R-:W-:Y:S01]  /*10d50*/  LOP3.LUT R17, R11, 0xffff0000, RZ, 0xc0, !PT ;  /* 0xffff00000b117812 */ /* 0x000fe200078ec0ff */
[----:B------:R-:W-:Y:S01]  /*10d60*/  FFMA.FTZ R14, R7, R26, -R14 ;  /* 0x0000001a070e7223 */ /* 0x000fe2000001080e */
[----:B------:R-:W-:Y:S01]  /*10d70*/  SHF.L.U32 R26, R11, 0x10, RZ ;  /* 0x000000100b1a7819 */ /* 0x000fe200000006ff */
[----:B------:R-:W-:Y:S02]  /*10d80*/  FFMA.FTZ R5, R7, R16, R5 ;  /* 0x0000001007057223 */ /* 0x000fe40000010005 */
[----:B------:R-:W-:Y:S02]  /*10d90*/  IMAD.U32 R16, R3, 0x10000, RZ ;  /* 0x0001000003107824 */ /* 0x000fe400078e00ff */
[C---:B------:R-:W-:Y:S02]  /*10da0*/  FMUL.FTZ R3, R27.reuse, R2 ;  /* 0x000000021b037220 */ /* 0x040fe40000410000 */
[----:B------:R-:W-:-:S02]  /*10db0*/  FMUL.FTZ R27, R27, R10 ;  /* 0x0000000a1b1b7220 */ /* 0x000fc40000410000 */
[C---:B------:R-:W-:Y:S02]  /*10dc0*/  FMUL.FTZ R18, R28.reuse, R15 ;  /* 0x0000000f1c127220 */ /* 0x040fe40000410000 */
[----:B------:R-:W-:Y:S02]  /*10dd0*/  FMUL.FTZ R28, R28, R17 ;  /* 0x000000111c1c7220 */ /* 0x000fe40000410000 */
[C---:B------:R-:W-:Y:S02]  /*10de0*/  FMUL.FTZ R7, R29.reuse, R16 ;  /* 0x000000101d077220 */ /* 0x040fe40000410000 */
[----:B------:R-:W-:Y:S02]  /*10df0*/  FMUL.FTZ R29, R29, R26 ;  /* 0x0000001a1d1d7220 */ /* 0x000fe40000410000 */
[C---:B------:R-:W-:Y:S02]  /*10e00*/  FFMA.FTZ R3, R13.reuse, R10, -R3 ;  /* 0x0000000a0d037223 */ /* 0x040fe40000010803 */
[----:B------:R-:W-:-:S02]  /*10e10*/  FFMA.FTZ R2, R13, R2, R27 ;  /* 0x000000020d027223 */ /* 0x000fc4000001001b */
        /* <DEDUP_REMOVED lines=8> */
[----:B------:R-:W-:Y:S02]  /*10ea0*/  MOV R16, R2 ;  /* 0x0000000200107202 */ /* 0x000fe40000000f00 */
.L_x_1013:
[----:B------:R-:W-:Y:S05]  /*10eb0*/  BSYNC B0 ;  /* 0x0000000000007941 */ /* 0x000fea0003800000 */
.L_x_1012:
[----:B-----5:R3:W-:Y:S02]  /*10ec0*/  STS.128 [R245+0x5800], R16 ;  /* 0x00580010f5007388 */ /* 0x0207e40000000c00 */
.L_x_1011:
[----:B------:R-:W-:Y:S05]  /*10ed0*/  BSYNC B1 ;  /* 0x0000000000017941 */ /* 0x000fea0003800000 */
.L_x_1010:
[----:B------:R-:W-:-:S13]  /*10ee0*/  ISETP.GE.AND P0, PT, R9, R6, PT ;  /* 0x000000060900720c */ /* 0x000fda0003f06270 */
[----:B------:R1:W-:Y:S01]  /*10ef0*/  @P0 STS.128 [R245+0x7800], RZ ;  /* 0x007800fff5000388 */ /* 0x0003e20000000c00 */
[----:B------:R-:W-:Y:S05]  /*10f00*/  @P0 BRA `(.L_x_1001) ;  /* 0x000069c000000947 */ /* 0x000fea0003800000 */
[----:B-1-3--:R-:W5:Y:S01]  /*10f10*/  LD.E.128 R36, [R38.64+0x180] ;  /* 0x0001800626247980 */ /* 0x00af62000c101d00 */
[----:B------:R-:W-:Y:S01]  /*10f20*/  ISETP.GE.AND P0, PT, R9, R0, PT ;  /* 0x000000000900720c */ /* 0x000fe20003f06270 */
[----:B------:R-:W-:-:S12]  /*10f30*/  BSSY B0, `(.L_x_1014) ;  /* 0x0000028000007945 */ /* 0x000fd80003800000 */
[----:B------:R-:W-:Y:S05]  /*10f40*/  @P0 BRA `(.L_x_1015) ;  /* 0x0000026000000947 */ /* 0x000fea0003800000 */
[----:B------:R-:W3:Y:S04]  /*10f50*/  LD.E.64 R2, [R22.64+0xc0] ;  /* 0x0000c00616027980 */ /* 0x000ee8000c101b00 */
[----:B--2---:R-:W2:Y:S01]  /*10f60*/  LD.E.64 R6, [R24.64+0xc0] ;  /* 0x0000c00618067980 */ /* 0x004ea2000c101b00 */
[----:B-----5:R-:W-:Y:S01]  /*10f70*/  LOP3.LUT R0, R37, 0xffff0000, RZ, 0xc0, !PT ;  /* 0xffff000025007812 */ /* 0x020fe200078ec0ff */
[----:B------:R-:W-:Y:S01]  /*10f80*/  IMAD.U32 R18, R38, 0x10000, RZ ;  /* 0x0001000026127824 */ /* 0x000fe200078e00ff */
[----:B------:R-:W-:Y:S02]  /*10f90*/  LOP3.LUT R16, R39, 0xffff0000, RZ, 0xc0, !PT ;  /* 0xffff000027107812 */ /* 0x000fe400078ec0ff */
[----:B------:R-:W-:Y:S02]  /*10fa0*/  SHF.L.U32 R5, R37, 0x10, RZ ;  /* 0x0000001025057819 */ /* 0x000fe400000006ff */
[----:B------:R-:W-:-:S02]  /*10fb0*/  SHF.L.U32 R9, R36, 0x10, RZ ;  /* 0x0000001024097819 */ /* 0x000fc400000006ff */
[----:B------:R-:W-:Y:S02]  /*10fc0*/  SHF.L.U32 R17, R39, 0x10, RZ ;  /* 0x0000001027117819 */ /* 0x000fe400000006ff */
        /* <DEDUP_REMOVED lines=9> */
[----:B------:R-:W-:Y:S01]  /*11060*/  FMUL.FTZ R0, R0, R15 ;  /* 0x0000000f00007220 */ /* 0x000fe20000410000 */
[----:B------:R-:W-:Y:S01]  /*11070*/  SHF.L.U32 R3, R3, 0x10, RZ ;  /* 0x0000001003037819 */ /* 0x000fe200000006ff */
[----:B------:R-:W-:Y:S01]  /*11080*/  FMUL.FTZ R16, R16, R14 ;  /* 0x0000000e10107220 */ /* 0x000fe20000410000 */
[----:B------:R-:W-:Y:S01]  /*11090*/  SHF.L.U32 R7, R7, 0x10, RZ ;  /* 0x0000001007077819 */ /* 0x000fe200000006ff */
[----:B------:R-:W-:-:S02]  /*110a0*/  IMAD.U32 R6, R6, 0x10000, RZ ;  /* 0x0001000006067824 */ /* 0x000fc400078e00ff */
[C---:B------:R-:W-:Y:S02]  /*110b0*/  FFMA.FTZ R10, R5.reuse, R15, -R10 ;  /* 0x0000000f050a7223 */ /* 0x040fe4000001080a */
[----:B------:R-:W-:Y:S02]  /*110c0*/  FFMA.FTZ R5, R5, R13, R0 ;  /* 0x0000000d05057223 */ /* 0x000fe40000010000 */
[----:B------:R-:W-:Y:S02]  /*110d0*/  FFMA.FTZ R16, R17, R11, R16 ;  /* 0x0000000b11107223 */ /* 0x000fe40000010010 */
[----:B------:R-:W-:Y:S01]  /*110e0*/  FMUL.FTZ R0, R36, R2 ;  /* 0x0000000224007220 */ /* 0x000fe20000410000 */
[----:B------:R-:W-:Y:S01]  /*110f0*/  F2FP.BF16.PACK_AB R37, R5, R10 ;  /* 0x0000000a0525723e */ /* 0x000fe200000010ff */
[----:B------:R-:W-:Y:S02]  /*11100*/  FMUL.FTZ R11, R38, R3 ;  /* 0x00000003260b7220 */ /* 0x000fe40000410000 */
[----:B------:R-:W-:-:S02]  /*11110*/  FMUL.FTZ R36, R36, R6 ;  /* 0x0000000624247220 */ /* 0x000fc40000410000 */
[-C--:B------:R-:W-:Y:S02]  /*11120*/  FMUL.FTZ R38, R38, R7.reuse ;  /* 0x0000000726267220 */ /* 0x080fe40000410000 */
[----:B------:R-:W-:Y:S02]  /*11130*/  FFMA.FTZ R0, R9, R6, -R0 ;  /* 0x0000000609007223 */ /* 0x000fe40000010800 */
[----:B------:R-:W-:Y:S02]  /*11140*/  FFMA.FTZ R19, R17, R14, -R19 ;  /* 0x0000000e11137223 */ /* 0x000fe40000010813 */
[----:B------:R-:W-:Y:S02]  /*11150*/  FFMA.FTZ R9, R9, R2, R36 ;  /* 0x0000000209097223 */ /* 0x000fe40000010024 */
[----:B------:R-:W-:Y:S01]  /*11160*/  FFMA.FTZ R11, R18, R7, -R11 ;  /* 0x00000007120b7223 */ /* 0x000fe2000001080b */
[----:B------:R-:W-:Y:S01]  /*11170*/  F2FP.BF16.PACK_AB R39, R16, R19 ;  /* 0x000000131027723e */ /* 0x000fe200000010ff */
[----:B------:R-:W-:Y:S01]  /*11180*/  FFMA.FTZ R38, R18, R3, R38 ;  /* 0x0000000312267223 */ /* 0x000fe20000010026 */
[----:B------:R-:W-:-:S04]  /*11190*/  F2FP.BF16.PACK_AB R36, R9, R0 ;  /* 0x000000000924723e */ /* 0x000fc800000010ff */
[----:B------:R-:W-:Y:S02]  /*111a0*/  F2FP.BF16.PACK_AB R38, R38, R11 ;  /* 0x0000000b2626723e */ /* 0x000fe400000010ff */
.L_x_1015:
[----:B------:R-:W-:Y:S05]  /*111b0*/  BSYNC B0 ;  /* 0x0000000000007941 */ /* 0x000fea0003800000 */
.L_x_1014:
[----:B-----5:R1:W-:Y:S01]  /*111c0*/  STS.128 [R245+0x7800], R36 ;  /* 0x00780024f5007388 */ /* 0x0203e20000000c00 */
[----:B------:R-:W-:Y:S05]  /*111d0*/  BRA `(.L_x_1001) ;  /* 0x000066f000007947 */ /* 0x000fea0003800000 */
.L_x_952:
[----:B-1----:R-:W-:Y:S01]  /*111e0*/  BSSY B2, `(.L_x_1016) ;  /* 0x0000168000027945 */ /* 0x002fe20003800000 */
[----:B------:R-:W-:Y:S05]  /*111f0*/  @!P0 BRA `(.L_x_1017) ;  /* 0x0000166000008947 */ /* 0x000fea0003800000 */
[----:B------:R-:W-:Y:S01]  /*11200*/  ISETP.GE.AND P0, PT, R14, R6, PT ;  /* 0x000000060e00720c */ /* 0x000fe20003f06270 */
[----:B------:R-:W-:-:S12]  /*11210*/  BSSY B1, `(.L_x_1018) ;  /* 0x0000058000017945 */ /* 0x000fd80003800000 */
[----:B------:R1:W-:Y:S01]  /*11220*/  @P0 STS.128 [R245], RZ ;  /* 0x000000fff5000388 */ /* 0x0003e20000000c00 */
[----:B------:R-:W-:Y:S05]  /*11230*/  @P0 BRA `(.L_x_1019) ;  /* 0x0000055000000947 */ /* 0x000fea0003800000 */
[----:B------:R2:W5:Y:S01]  /*11240*/  LD.E.128 R32, [R44.64] ;  /* 0x000000062c207980 */ /* 0x000562000c101d00 */
[----:B------:R-:W-:Y:S01]  /*11250*/  ISETP.GE.AND P0, PT, R14, R0, PT ;  /* 0x000000000e00720c */ /* 0x000fe20003f06270 */
[----:B------:R-:W-:-:S12]  /*11260*/  BSSY B0, `(.L_x_1020) ;  /* 0x0000051000007945 */ /* 0x000fd80003800000 */
[----:B------:R-:W-:Y:S05]  /*11270*/  @P0 BRA `(.L_x_1021) ;  /* 0x000004f000000947 */ /* 0x000fea0003800000 */
[----:B------:R-:W-:Y:S01]  /*11280*/  ISETP.GE.AND P1, PT, R14, R7, PT ;  /* 0x000000070e00720c */ /* 0x000fe20003f26270 */
[----:B------:R-:W-:Y:S02]  /*11290*/  IMAD.MOV.U32 R5, RZ, RZ, RZ ;  /* 0x000000ffff057224 */ /* 0x000fe400078e00ff */
[----:B------:R-:W-:-:S10]  /*112a0*/  IMAD.MOV.U32 R17, RZ, RZ, R7 ;  /* 0x000000ffff117224 */ /* 0x000fd400078e0007 */
[----:B------:R-:W-:Y:S01]  /*112b0*/  @P1 IADD3 R5, -R7, RZ, RZ ;  /* 0x000000ff07051210 */ /* 0x000fe20007ffe1ff */
[----:B------:R-:W-:-:S03]  /*112c0*/  @P1 IMAD.MOV R17, RZ, RZ, -R7 ;  /* 0x000000ffff111224 */ /* 0x000fc600078e0a07 */
[----:B------:R-:W-:Y:S01]  /*112d0*/  IADD3 R25, P0, R5, R2, RZ ;  /* 0x0000000205197210 */ /* 0x000fe20007f1e0ff */
[----:B------:R-:W-:-:S03]  /*112e0*/  IMAD.WIDE R16, R17, 0x2, R44 ;  /* 0x0000000211107825 */ /* 0x000fc600078e022c */
[----:B------:R-:W-:Y:S02]  /*112f0*/  LEA.HI.X.SX32 R5, R5, R3, 0x1, P0 ;  /* 0x0000000305057211 */ /* 0x000fe400000f0eff */
[C---:B------:R-:W-:Y:S01]  /*11300*/  LEA R24, P0, R25.reuse, R22, 0x1 ;  /* 0x0000001619187211 */ /* 0x040fe200078008ff */
[----:B------:R-:W3:Y:S03]  /*11310*/  LD.E.128 R16, [R16.64] ;  /* 0x0000000610107980 */ /* 0x000ee6000c101d00 */
[----:B------:R-:W-:Y:S01]  /*11320*/  LEA.HI.X R25, R25, R23, R5, 0x1, P0 ;  /* 0x0000001719197211 */ /* 0x000fe200000f0c05 */
[----:B------:R-:W-:Y:S01]  /*11330*/  IMAD.MOV.U32 R5, RZ, RZ, RZ ;  /* 0x000000ffff057224 */ /* 0x000fe200078e00ff */
[----:B------:R-:W-:-:S04]  /*11340*/  @P1 IADD3 R5, -R7, RZ, RZ ;  /* 0x000000ff07051210 */ /* 0x000fc80007ffe1ff */
[C---:B------:R-:W-:Y:S01]  /*11350*/  IADD3 R29, P0, R5.reuse, R2, RZ ;  /* 0x00000002051d7210 */ /* 0x040fe20007f1e0ff */
[----:B------:R-:W4:Y:S03]  /*11360*/  LD.E.128 R24, [R24.64] ;  /* 0x0000000618187980 */ /* 0x000f26000c101d00 */
[----:B------:R-:W-:Y:S02]  /*11370*/  LEA.HI.X.SX32 R5, R5, R3, 0x1, P0 ;  /* 0x0000000305057211 */ /* 0x000fe400000f0eff */
[----:B------:R-:W-:-:S04]  /*11380*/  LEA R28, P0, R29, R36, 0x1 ;  /* 0x000000241d1c7211 */ /* 0x000fc800078008ff */
[----:B------:R-:W-:-:S06]  /*11390*/  LEA.HI.X R29, R29, R37, R5, 0x1, P0 ;  /* 0x000000251d1d7211 */ /* 0x000fcc00000f0c05 */
[----:B--2---:R-:W2:Y:S01]  /*113a0*/  LD.E.128 R28, [R28.64] ;  /* 0x000000061c1c7980 */ /* 0x004ea2000c101d00 */
[C---:B-----5:R-:W-:Y:S01]  /*113b0*/  IMAD.U32 R8, R32.reuse, 0x10000, RZ ;  /* 0x0001000020087824 */ /* 0x060fe200078e00ff */
[----:B------:R-:W-:Y:S01]  /*113c0*/  LOP3.LUT R5, R32, 0xffff0000, RZ, 0xc0, !PT ;  /* 0xffff000020057812 */ /* 0x000fe200078ec0ff */
[C---:B------:R-:W-:Y:S01]  /*113d0*/  IMAD.U32 R46, R34.reuse, 0x10000, RZ ;  /* 0x00010000222e7824 */ /* 0x040fe200078e00ff */
[C---:B------:R-:W-:Y:S02]  /*113e0*/  LOP3.LUT R4, R33.reuse, 0xffff0000, RZ, 0xc0, !PT ;  /* 0xffff000021047812 */ /* 0x040fe400078ec0ff */
[----:B------:R-:W-:Y:S02]  /*113f0*/  SHF.L.U32 R47, R33, 0x10, RZ ;  /* 0x00000010212f7819 */ /* 0x000fe400000006ff */
[----:B------:R-:W-:Y:S02]  /*11400*/  LOP3.LUT R33, R34, 0xffff0000, RZ, 0xc0, !PT ;  /* 0xffff000022217812 */ /* 0x000fe400078ec0ff */
[----:B------:R-:W-:-:S02]  /*11410*/  LOP3.LUT R32, R35, 0xffff0000, RZ, 0xc0, !PT ;  /* 0xffff000023207812 */ /* 0x000fc400078ec0ff */
[----:B------:R-:W-:Y:S01]  /*11420*/  SHF.L.U32 R48, R35, 0x10, RZ ;  /* 0x0000001023307819 */ /* 0x000fe200000006ff */
[C---:B---3--:R-:W-:Y:S01]  /*11430*/  IMAD.U32 R35, R16.reuse, 0x10000, RZ ;  /* 0x0001000010237824 */ /* 0x048fe200078e00ff */
[----:B------:R-:W-:Y:S01]  /*11440*/  LOP3.LUT R34, R16, 0xffff0000, RZ, 0xc0, !PT ;  /* 0xffff000010227812 */ /* 0x000fe200078ec0ff */
[----:B------:R-:W-:Y:S01]  /*11450*/  IMAD.U32 R49, R18, 0x10000, RZ ;  /* 0x0001000012317824 */ /* 0x000fe200078e00ff */
[C---:B------:R-:W-:Y:S02]  /*11460*/  SHF.L.U32 R16, R17.reuse, 0x10, RZ ;  /* 0x0000001011107819 */ /* 0x040fe400000006ff */
[----:B------:R-:W-:Y:S02]  /*11470*/  LOP3.LUT R50, R17, 0xffff0000, RZ, 0xc0, !PT ;  /* 0xffff000011327812 */ /* 0x000fe400078ec0ff */
[C---:B------:R-:W-:Y:S02]  /*11480*/  SHF.L.U32 R17, R19.reuse, 0x10, RZ ;  /* 0x0000001013117819 */ /* 0x040fe400000006ff */
[----:B------:R-:W-:Y:S01]  /*11490*/  LOP3.LUT R53, R19, 0xffff0000, RZ, 0xc0, !PT ;  /* 0xffff000013357812 */ /* 0x000fe200078ec0ff */
[C---:B----4-:R-:W-:Y:S01]  /*114a0*/  IMAD.U32 R52, R24.reuse, 0x10000, RZ ;  /* 0x0001000018347824 */ /* 0x050fe200078e00ff */
[----:B------:R-:W-:Y:S01]  /*114b0*/  LOP3.LUT R51, R24, 0xffff0000, RZ, 0xc0, !PT ;  /* 0xffff000018337812 */ /* 0x000fe200078ec0ff */
[----:B------:R-:W-:Y:S01]  /*114c0*/  IMAD.U32 R54, R26, 0x10000, RZ ;  /* 0x000100001a367824 */ /* 0x000fe200078e00ff */
[C---:B------:R-:W-:Y:S01]  /*114d0*/  SHF.L.U32 R19, R25.reuse, 0x10, RZ ;  /* 0x0000001019137819 */ /* 0x040fe200000006ff */
[----:B------:R-:W-:Y:S01]  /*114e0*/  @!P1 FADD.FTZ R52, -R52, -RZ ;  /* 0x800000ff34349221 */ /* 0x000fe20000010100 */
[----:B------:R-:W-:Y:S01]  /*114f0*/  LOP3.LUT R61, R25, 0xffff0000, RZ, 0xc0, !PT ;  /* 0xffff0000193d7812 */ /* 0x000fe200078ec0ff */
[----:B------:R-:W-:Y:S01]  /*11500*/  @!P1 FADD.FTZ R51, -R51, -RZ ;  /* 0x800000ff33339221 */ /* 0x000fe20000010100 */
[----:B------:R-:W-:Y:S01]  /*11510*/  LOP3.LUT R25, R26, 0xffff0000, RZ, 0xc0, !PT ;  /* 0xffff00001a197812 */ /* 0x000fe200078ec0ff */
[----:B------:R-:W-:Y:S01]  /*11520*/  @!P1 FADD.FTZ R19, -R19, -RZ ;  /* 0x800000ff13139221 */ /* 0x000fe20000010100 */
[----:B------:R-:W-:Y:S01]  /*11530*/  SHF.L.U32 R24, R27, 0x10, RZ ;  /* 0x000000101b187819 */ /* 0x000fe200000006ff */
[----:B------:R-:W-:Y:S01]  /*11540*/  @!P1 FADD.FTZ R61, -R61, -RZ ;  /* 0x800000ff3d3d9221 */ /* 0x000fe20000010100 */
[----:B------:R-:W-:Y:S01]  /*11550*/  LOP3.LUT R26, R27, 0xffff0000, RZ, 0xc0, !PT ;  /* 0xffff00001b1a7812 */ /* 0x000fe200078ec0ff */
[----:B------:R-:W-:Y:S01]  /*11560*/  @!P1 FADD.FTZ R25, -R25, -RZ ;  /* 0x800000ff19199221 */ /* 0x000fe20000010100 */
[----:B------:R-:W-:Y:S01]  /*11570*/  LOP3.LUT R18, R18, 0xffff0000, RZ, 0xc0, !PT ;  /* 0xffff000012127812 */ /* 0x000fe200078ec0ff */
[----:B------:R-:W-:Y:S01]  /*11580*/  @!P1 FADD.FTZ R24, -R24, -RZ ;  /* 0x800000ff18189221 */ /* 0x000fe20000010100 */
[----:B--2---:R-:W-:Y:S01]  /*11590*/  LOP3.LUT R27, R30, 0xffff0000, RZ, 0xc0, !PT ;  /* 0xffff00001e1b7812 */ /* 0x004fe200078ec0ff */
[----:B------:R-:W-:-:S02]  /*115a0*/  @!P1 FADD.FTZ R26, -R26, -RZ ;  /* 0x800000ff1a1a9221 */ /* 0x000fc40000010100 */
[----:B------:R-:W-:Y:S02]  /*115b0*/  @!P1 FADD.FTZ R54, -R54, -RZ ;  /* 0x800000ff36369221 */ /* 0x000fe40000010100 */
[----:B------:R-:W-:Y:S02]  /*115c0*/  FMUL.FTZ R18, R18, R25 ;  /* 0x0000001912127220 */ /* 0x000fe40000410000 */
[----:B------:R-:W-:Y:S01]  /*115d0*/  FMUL.FTZ R17, R17, R24 ;  /* 0x0000001811117220 */ /* 0x000fe20000410000 */
[----:B------:R-:W-:Y:S01]  /*115e0*/  LOP3.LUT R24, R28, 0xffff0000, RZ, 0xc0, !PT ;  /* 0xffff00001c187812 */ /* 0x000fe200078ec0ff */
[----:B------:R-:W-:Y:S01]  /*115f0*/  FMUL.FTZ R16, R16, R19 ;  /* 0x0000001310107220 */ /* 0x000fe20000410000 */
[C---:B------:R-:W-:Y:S01]  /*11600*/  SHF.L.U32 R19, R29.reuse, 0x10, RZ ;  /* 0x000000101d137819 */ /* 0x040fe200000006ff */
[----:B------:R-:W-:Y:S01]  /*11610*/  IMAD.U32 R25, R28, 0x10000, RZ ;  /* 0x000100001c197824 */ /* 0x000fe200078e00ff */
[----:B------:R-:W-:Y:S01]  /*11620*/  LOP3.LUT R29, R29, 0xffff0000, RZ, 0xc0, !PT ;  /* 0xffff00001d1d7812 */ /* 0x000fe200078ec0ff */
[----:B------:R-:W-:Y:S01]  /*11630*/  FMUL.FTZ R53, R53, R26 ;  /* 0x0000001a35357220 */ /* 0x000fe20000410000 */
[C---:B------:R-:W-:Y:S01]  /*11640*/  SHF.L.U32 R26, R31.reuse, 0x10, RZ ;  /* 0x000000101f1a7819 */ /* 0x040fe200000006ff */
[----:B------:R-:W-:Y:S01]  /*11650*/  IMAD.U32 R28, R30, 0x10000, RZ ;  /* 0x000100001e1c7824 */ /* 0x000fe200078e00ff */
[----:B------:R-:W-:Y:S01]  /*11660*/  LOP3.LUT R30, R31, 0xffff0000, RZ, 0xc0, !PT ;  /* 0xffff00001f1e7812 */ /* 0x000fe200078ec0ff */
[----:B------:R-:W-:-:S02]  /*11670*/  FMUL.FTZ R35, R35, R52 ;  /* 0x0000003423237220 */ /* 0x000fc40000410000 */
[----:B------:R-:W-:Y:S02]  /*11680*/  FMUL.FTZ R34, R34, R51 ;  /* 0x0000003322227220 */ /* 0x000fe40000410000 */
[----:B------:R-:W-:Y:S02]  /*11690*/  FMUL.FTZ R61, R50, R61 ;  /* 0x0000003d323d7220 */ /* 0x000fe40000410000 */
[----:B------:R-:W-:Y:S02]  /*116a0*/  FMUL.FTZ R49, R49, R54 ;  /* 0x0000003631317220 */ /* 0x000fe40000410000 */
[----:B------:R-:W-:Y:S02]  /*116b0*/  FFMA.FTZ R8, R8, R25, R35 ;  /* 0x0000001908087223 */ /* 0x000fe40000010023 */
[----:B------:R-:W-:Y:S02]  /*116c0*/  FFMA.FTZ R5, R5, R24, R34 ;  /* 0x0000001805057223 */ /* 0x000fe40000010022 */
[----:B------:R-:W-:-:S02]  /*116d0*/  FFMA.FTZ R16, R47, R19, R16 ;  /* 0x000000132f107223 */ /* 0x000fc40000010010 */
[----:B------:R-:W-:Y:S02]  /*116e0*/  FFMA.FTZ R29, R4, R29, R61 ;  /* 0x0000001d041d7223 */ /* 0x000fe4000001003d */
[----:B------:R-:W-:Y:S02]  /*116f0*/  FFMA.FTZ R28, R46, R28, R49 ;  /* 0x0000001c2e1c7223 */ /* 0x000fe40000010031 */
[----:B------:R-:W-:Y:S02]  /*11700*/  FFMA.FTZ R17, R48, R26, R17 ;  /* 0x0000001a30117223 */ /* 0x000fe40000010011 */
[----:B------:R-:W-:Y:S01]  /*11710*/  FFMA.FTZ R30, R32, R30, R53 ;  /* 0x0000001e201e7223 */ /* 0x000fe20000010035 */
[----:B------:R-:W-:Y:S01]  /*11720*/  F2FP.BF16.PACK_AB R32, R5, R8 ;  /* 0x000000080520723e */ /* 0x000fe200000010ff */
[----:B------:R-:W-:Y:S01]  /*11730*/  FFMA.FTZ R27, R33, R27, R18 ;  /* 0x0000001b211b7223 */ /* 0x000fe20000010012 */
[----:B------:R-:W-:Y:S02]  /*11740*/  F2FP.BF16.PACK_AB R33, R29, R16 ;  /* 0x000000101d21723e */ /* 0x000fe400000010ff */
[----:B------:R-:W-:-:S02]  /*11750*/  F2FP.BF16.PACK_AB R35, R30, R17 ;  /* 0x000000111e23723e */ /* 0x000fc400000010ff */
[----:B------:R-:W-:Y:S02]  /*11760*/  F2FP.BF16.PACK_AB R34, R27, R28 ;  /* 0x0000001c1b22723e */ /* 0x000fe400000010ff */
.L_x_1021:
[----:B------:R-:W-:Y:S05]  /*11770*/  BSYNC B0 ;  /* 0x0000000000007941 */ /* 0x000fea0003800000 */
.L_x_1020:
[----:B-----5:R3:W-:Y:S02]  /*11780*/  STS.128 [R245], R32 ;  /* 0x00000020f5007388 */ /* 0x0207e40000000c00 */
.L_x_1019:
[----:B------:R-:W-:Y:S05]  /*11790*/  BSYNC B1 ;  /* 0x0000000000017941 */ /* 0x000fea0003800000 */
.L_x_1018:
        /* <DEDUP_REMOVED lines=17> */
[----:B--2---:R-:W2:Y:S03]  /*118b0*/  LD.E.128 R16, [R16.64+0x80] ;  /* 0x0000800610107980 */ /* 0x004ea6000c101d00 */
[----:B------:R-:W-:Y:S01]  /*118c0*/  LEA.HI.X R25, R25, R23, R5, 0x1, P0 ;  /* 0x0000001719197211 */ /* 0x000fe200000f0c05 */
[----:B------:R-:W-:Y:S01]  /*118d0*/  IMAD.MOV.U32 R5, RZ, RZ, RZ ;  /* 0x000000ffff057224 */ /* 0x000fe200078e00ff */
[----:B------:R-:W-:-:S04]  /*118e0*/  @P1 IADD3 R5, -R7, RZ, RZ ;  /* 0x000000ff07051210 */ /* 0x000fc80007ffe1ff */
[C---:B------:R-:W-:Y:S01]  /*118f0*/  IADD3 R29, P0, R5.reuse, R2, RZ ;  /* 0x00000002051d7210 */ /* 0x040fe20007f1e0ff */
[----:B---3--:R-:W3:Y:S03]  /*11900*/  LD.E.128 R24, [R24.64+0x80] ;  /* 0x0000800618187980 */ /* 0x008ee6000c101d00 */
[----:B------:R-:W-:Y:S02]  /*11910*/  LEA.HI.X.SX32 R5, R5, R3, 0x1, P0 ;  /* 0x0000000305057211 */ /* 0x000fe400000f0eff */
[----:B------:R-:W-:-:S04]  /*11920*/  LEA R28, P0, R29, R36, 0x1 ;  /* 0x000000241d1c7211 */ /* 0x000fc800078008ff */
[----:B------:R-:W-:-:S06]  /*11930*/  LEA.HI.X R29, R29, R37, R5, 0x1, P0 ;  /* 0x000000251d1d7211 */ /* 0x000fcc00000f0c05 */
[----:B----4-:R-:W4:Y:S01]  /*11940*/  LD.E.128 R28, [R28.64+0x80] ;  /* 0x000080061c1c7980 */ /* 0x010f22000c101d00 */
        /* <DEDUP_REMOVED lines=8> */
[C---:B--2---:R-:W-:Y:S01]  /*119d0*/  IMAD.U32 R35, R16.reuse, 0x10000, RZ ;  /* 0x0001000010237824 */ /* 0x044fe200078e00ff */
[----:B------:R-:W-:Y:S01]  /*119e0*/  LOP3.LUT R34, R16, 0xffff0000, RZ, 0xc0, !PT ;  /* 0xffff000010227812 */ /* 0x000fe200078ec0ff */
[----:B------:R-:W-:Y:S01]  /*119f0*/  IMAD.U32 R49, R18, 0x10000, RZ ;  /* 0x0001000012317824 */ /* 0x000fe200078e00ff */
[C---:B------:R-:W-:Y:S02]  /*11a00*/  SHF.L.U32 R16, R17.reuse, 0x10, RZ ;  /* 0x0000001011107819 */ /* 0x040fe400000006ff */
[----:B------:R-:W-:Y:S02]  /*11a10*/  LOP3.LUT R50, R17, 0xffff0000, RZ, 0xc0, !PT ;  /* 0xffff000011327812 */ /* 0x000fe400078ec0ff */
[C---:B------:R-:W-:Y:S02]  /*11a20*/  SHF.L.U32 R17, R19.reuse, 0x10, RZ ;  /* 0x0000001013117819 */ /* 0x040fe400000006ff */
[----:B------:R-:W-:Y:S01]  /*11a30*/  LOP3.LUT R53, R19, 0xffff0000, RZ, 0xc0, !PT ;  /* 0xffff000013357812 */ /* 0x000fe200078ec0ff */
[C---:B---3--:R-:W-:Y:S01]  /*11a40*/  IMAD.U32 R52, R24.reuse, 0x10000, RZ ;  /* 0x0001000018347824 */ /* 0x048fe200078e00ff */
        /* <DEDUP_REMOVED lines=14> */
[----:B----4-:R-:W-:Y:S01]  /*11b30*/  LOP3.LUT R27, R30, 0xffff0000, RZ, 0xc0, !PT ;  /* 0xffff00001e1b7812 */ /* 0x010fe200078ec0ff */
        /* <DEDUP_REMOVED lines=29> */
.L_x_1025:
[----:B------:R-:W-:Y:S05]  /*11d10*/  BSYNC B0 ;  /* 0x0000000000007941 */ /* 0x000fea0003800000 */
.L_x_1024:
[----:B-----5:R1:W-:Y:S02]  /*11d20*/  STS.128 [R245+0x2000], R32 ;  /* 0x00200020f5007388 */ /* 0x0203e40000000c00 */
.L_x_1023:
[----:B------:R-:W-:Y:S05]  /*11d30*/  BSYNC B1 ;  /* 0x0000000000017941 */ /* 0x000fea0003800000 */
.L_x_1022:
        /* <DEDUP_REMOVED lines=17> */
[----:B------:R-:W3:Y:S03]  /*11e50*/  LD.E.128 R16, [R16.64+0x100] ;  /* 0x0001000610107980 */ /* 0x000ee6000c101d00 */
[----:B------:R-:W-:Y:S01]  /*11e60*/  LEA.HI.X R25, R25, R23, R5, 0x1, P0 ;  /* 0x0000001719197211 */ /* 0x000fe200000f0c05 */
[----:B------:R-:W-:Y:S01]  /*11e70*/  IMAD.MOV.U32 R5, RZ, RZ, RZ ;  /* 0x000000ffff057224 */ /* 0x000fe200078e00ff */
[----:B------:R-:W-:-:S04]  /*11e80*/  @P1 IADD3 R5, -R7, RZ, RZ ;  /* 0x000000ff07051210 */ /* 0x000fc80007ffe1ff */
[C---:B------:R-:W-:Y:S01]  /*11e90*/  IADD3 R29, P0, R5.reuse, R2, RZ ;  /* 0x00000002051d7210 */ /* 0x040fe20007f1e0ff */
[----:B--2---:R-:W2:Y:S03]  /*11ea0*/  LD.E.128 R24, [R24.64+0x100] ;  /* 0x0001000618187980 */ /* 0x004ea6000c101d00 */
        /* <DEDUP_REMOVED lines=19> */
[C---:B--2---:R-:W-:Y:S01]  /*11fe0*/  IMAD.U32 R52, R24.reuse, 0x10000, RZ ;  /* 0x0001000018347824 */ /* 0x044fe200078e00ff */
        /* <DEDUP_REMOVED lines=44> */
.L_x_1029:
[----:B------:R-:W-:Y:S05]  /*122b0*/  BSYNC B0 ;  /* 0x0000000000007941 */ /* 0x000fea0003800000 */
.L_x_1028:
[----:B-----5:R3:W-:Y:S02]  /*122c0*/  STS.128 [R245+0x4000], R32 ;  /* 0x00400020f5007388 */ /* 0x0207e40000000c00 */
.L_x_1027:
[----:B------:R-:W-:Y:S05]  /*122d0*/  BSYNC B1 ;  /* 0x0000000000017941 */ /* 0x000fea0003800000 */
.L_x_1026:
[----:B------:R-:W-:-:S13]  /*122e0*/  ISETP.GE.AND P0, PT, R9, R6, PT ;  /* 0x000000060900720c */ /* 0x000fda0003f06270 */
        /* <DEDUP_REMOVED lines=27> */
[C---:B-1----:R-:W-:Y:S01]  /*124a0*/  IMAD.U32 R44, R34.reuse, 0x10000, RZ ;  /* 0x00010000222c7824 */ /* 0x042fe200078e00ff */
        /* <DEDUP_REMOVED lines=57> */
.L_x_1031:
[----:B------:R-:W-:Y:S05]  /*12840*/  BSYNC B0 ;  /* 0x0000000000007941 */ /* 0x000fea0003800000 */
.L_x_1030:
[----:B-----5:R3:W-:Y:S02]  /*12850*/  STS.128 [R245+0x6000], R32 ;  /* 0x00600020f5007388 */ /* 0x0207e40000000c00 */
.L_x_1017:
[----:B------:R-:W-:Y:S05]  /*12860*/  BSYNC B2 ;  /* 0x0000000000027941 */ /* 0x000fea0003800000 */
.L_x_1016:
[----:B------:R-:W-:Y:S01]  /*12870*/  IADD3 R8, R184, 0x10, RZ ;  /* 0x00000010b8087810 */ /* 0x000fe20007ffe0ff */
[----:B------:R-:W-:Y:S03]  /*12880*/  BSSY B2, `(.L_x_1032) ;  /* 0x0000176000027945 */ /* 0x000fe60003800000 */
[----:B------:R-:W-:-:S04]  /*12890*/  ISETP.GE.AND P0, PT, R8, R13, PT ;  /* 0x0000000d0800720c */ /* 0x000fc80003f06270 */
[----:B------:R-:W-:-:S13]  /*128a0*/  ISETP.LT.OR P0, PT, R75, -0x87, P0 ;  /* 0xffffff794b00780c */ /* 0x000fda0000701670 */
[----:B------:R-:W-:Y:S05]  /*128b0*/  @P0 BRA `(.L_x_1033) ;  /* 0x0000172000000947 */ /* 0x000fea0003800000 */
[----:B------:R-:W-:Y:S01]  /*128c0*/  ISETP.GE.AND P0, PT, R14, R6, PT ;  /* 0x000000060e00720c */ /* 0x000fe20003f06270 */
[----:B------:R-:W-:-:S12]  /*128d0*/  BSSY B1, `(.L_x_1034) ;  /* 0x000005a000017945 */ /* 0x000fd80003800000 */
[----:B------:R1:W-:Y:S01]  /*128e0*/  @P0 STS.128 [R245+0x800], RZ ;  /* 0x000800fff5000388 */ /* 0x0003e20000000c00 */
[----:B------:R-:W-:Y:S05]  /*128f0*/  @P0 BRA `(.L_x_1035) ;  /* 0x0000057000000947 */ /* 0x000fea0003800000 */
[----:B-1-3--:R1:W5:Y:S01]  /*12900*/  LD.E.128 R32, [R42.64] ;  /* 0x000000062a207980 */ /* 0x00a362000c101d00 */
[----:B------:R-:W-:Y:S01]  /*12910*/  ISETP.GE.AND P0, PT, R14, R0, PT ;  /* 0x000000000e00720c */ /* 0x000fe20003f06270 */
[----:B------:R-:W-:-:S12]  /*12920*/  BSSY B0, `(.L_x_1036) ;  /* 0x0000053000007945 */ /* 0x000fd80003800000 */
[----:B------:R-:W-:Y:S05]  /*12930*/  @P0 BRA `(.L_x_1037) ;  /* 0x0000051000000947 */ /* 0x000fea0003800000 */
[-C--:B------:R-:W-:Y:S01]  /*12940*/  ISETP.GE.AND P0, PT, R14, R7.reuse, PT ;  /* 0x000000070e00720c */ /* 0x080fe20003f06270 */
[----:B------:R-:W-:Y:S01]  /*12950*/  IMAD.MOV.U32 R19, RZ, RZ, RZ ;  /* 0x000000ffff137224 */ /* 0x000fe200078e00ff */
[C---:B------:R-:W-:Y:S02]  /*12960*/  IADD3 R5, P1, R12.reuse, R2, RZ ;  /* 0x000000020c057210 */ /* 0x040fe40007f3e0ff */
[----:B------:R-:W-:Y:S02]  /*12970*/  MOV R17, R7 ;  /* 0x0000000700117202 */ /* 0x000fe40000000f00 */
[----:B------:R-:W-:-:S07]  /*12980*/  LEA.HI.X.SX32 R4, R12, R3, 0x1, P1 ;  /* 0x000000030c047211 */ /* 0x000fce00008f0eff */
[--C-:B------:R-:W-:Y:S02]  /*12990*/  @P0 IMAD.MOV R19, RZ, RZ, -R7.reuse ;  /* 0x000000ffff130224 */ /* 0x100fe400078e0a07 */
[----:B------:R-:W-:Y:S02]  /*129a0*/  IMAD.MOV.U32 R28, RZ, RZ, RZ ;  /* 0x000000ffff1c7224 */ /* 0x000fe400078e00ff */
[----:B------:R-:W-:Y:S01]  /*129b0*/  @P0 IMAD.MOV R17, RZ, RZ, -R7 ;  /* 0x000000ffff110224 */ /* 0x000fe200078e0a07 */
[----:B------:R-:W-:-:S04]  /*129c0*/  IADD3 R25, P1, R19, R5, RZ ;  /* 0x0000000513197210 */ /* 0x000fc80007f3e0ff */
[----:B------:R-:W-:Y:S02]  /*129d0*/  LEA.HI.X.SX32 R19, R19, R4, 0x1, P1 ;  /* 0x0000000413137211 */ /* 0x000fe400008f0eff */
[----:B------:R-:W-:Y:S02]  /*129e0*/  LEA R24, P1, R25, R22, 0x1 ;  /* 0x0000001619187211 */ /* 0x000fe400078208ff */
[----:B------:R-:W-:Y:S02]  /*129f0*/  @P0 IADD3 R28, -R7, RZ, RZ ;  /* 0x000000ff071c0210 */ /* 0x000fe40007ffe1ff */
[----:B------:R-:W-:Y:S01]  /*12a00*/  LEA.HI.X R25, R25, R23, R19, 0x1, P1 ;  /* 0x0000001719197211 */ /* 0x000fe200008f0c13 */
[----:B------:R-:W-:Y:S01]  /*12a10*/  IMAD.WIDE R16, R17, 0x2, R42 ;  /* 0x0000000211107825 */ /* 0x000fe200078e022a */
[----:B------:R-:W-:-:S04]  /*12a20*/  IADD3 R5, P1, R28, R5, RZ ;  /* 0x000000051c057210 */ /* 0x000fc80007f3e0ff */
[----:B------:R-:W3:Y:S01]  /*12a30*/  LD.E.128 R24, [R24.64] ;  /* 0x0000000618187980 */ /* 0x000ee2000c101d00 */
[----:B------:R-:W-:Y:S02]  /*12a40*/  LEA.HI.X.SX32 R4, R28, R4, 0x1, P1 ;  /* 0x000000041c047211 */ /* 0x000fe400008f0eff */
[C---:B------:R-:W-:Y:S01]  /*12a50*/  LEA R28, P1, R5.reuse, R36, 0x1 ;  /* 0x00000024051c7211 */ /* 0x040fe200078208ff */
[----:B--2---:R-:W2:Y:S03]  /*12a60*/  LD.E.128 R16, [R16.64] ;  /* 0x0000000610107980 */ /* 0x004ea6000c101d00 */
[----:B------:R-:W-:-:S06]  /*12a70*/  LEA.HI.X R29, R5, R37, R4, 0x1, P1 ;  /* 0x00000025051d7211 */ /* 0x000fcc00008f0c04 */
[----:B----4-:R-:W4:Y:S01]  /*12a80*/  LD.E.128 R28, [R28.64] ;  /* 0x000000061c1c7980 */ /* 0x010f22000c101d00 */
[C---:B-----5:R-:W-:Y:S01]  /*12a90*/  IMAD.U32 R44, R32.reuse, 0x10000, RZ ;  /* 0x00010000202c7824 */ /* 0x060fe200078e00ff */
[----:B------:R-:W-:Y:S01]  /*12aa0*/  LOP3.LUT R5, R32, 0xffff0000, RZ, 0xc0, !PT ;  /* 0xffff000020057812 */ /* 0x000fe200078ec0ff */
[C---:B------:R-:W-:Y:S01]  /*12ab0*/  IMAD.U32 R46, R33.reuse, 0x10000, RZ ;  /* 0x00010000212e7824 */ /* 0x040fe200078e00ff */
[----:B------:R-:W-:Y:S01]  /*12ac0*/  LOP3.LUT R4, R33, 0xffff0000, RZ, 0xc0, !PT ;  /* 0xffff000021047812 */ /* 0x000fe200078ec0ff */
[C---:B------:R-:W-:Y:S01]  /*12ad0*/  IMAD.U32 R47, R35.reuse, 0x10000, RZ ;  /* 0x00010000232f7824 */ /* 0x040fe200078e00ff */
[C---:B------:R-:W-:Y:S02]  /*12ae0*/  SHF.L.U32 R45, R34.reuse, 0x10, RZ ;  /* 0x00000010222d7819 */ /* 0x040fe400000006ff */
[----:B------:R-:W-:Y:S02]  /*12af0*/  LOP3.LUT R33, R34, 0xffff0000, RZ, 0xc0, !PT ;  /* 0xffff000022217812 */ /* 0x000fe400078ec0ff */
[----:B------:R-:W-:Y:S01]  /*12b00*/  LOP3.LUT R32, R35, 0xffff0000, RZ, 0xc0, !PT ;  /* 0xffff000023207812 */ /* 0x000fe200078ec0ff */
[C---:B---3--:R-:W-:Y:S01]  /*12b10*/  IMAD.U32 R35, R24.reuse, 0x10000, RZ ;  /* 0x0001000018237824 */ /* 0x048fe200078e00ff */
[----:B------:R-:W-:Y:S01]  /*12b20*/  LOP3.LUT R34, R24, 0xffff0000, RZ, 0xc0, !PT ;  /* 0xffff000018227812 */ /* 0x000fe200078ec0ff */
[----:B------:R-:W-:Y:S01]  /*12b30*/  IMAD.U32 R48, R26, 0x10000, RZ ;  /* 0x000100001a307824 */ /* 0x000fe200078e00ff */
[C---:B------:R-:W-:Y:S01]  /*12b40*/  SHF.L.U32 R24, R25.reuse, 0x10, RZ ;  /* 0x0000001019187819 */ /* 0x040fe200000006ff */
[----:B--2---:R-:W-:Y:S01]  /*12b50*/  IMAD.U32 R61, R18, 0x10000, RZ ;  /* 0x00010000123d7824 */ /* 0x004fe200078e00ff */
        /* <DEDUP_REMOVED lines=14> */
[----:B------:R-:W-:Y:S01]  /*12c40*/  LOP3.LUT R53, R16, 0xffff0000, RZ, 0xc0, !PT ;  /* 0xffff000010357812 */ /* 0x000fe200078ec0ff */
[----:B------:R-:W-:Y:S01]  /*12c50*/  @!P0 FADD.FTZ R49, -R49, -RZ ;  /* 0x800000ff31318221 */ /* 0x000fe20000010100 */
[C---:B------:R-:W-:Y:S01]  /*12c60*/  LOP3.LUT R18, R19.reuse, 0xffff0000, RZ, 0xc0, !PT ;  /* 0xffff000013127812 */ /* 0x040fe200078ec0ff */
[----:B------:R-:W-:Y:S01]  /*12c70*/  @!P0 FADD.FTZ R48, -R48, -RZ ;  /* 0x800000ff30308221 */ /* 0x000fe20000010100 */
[----:B------:R-:W-:Y:S01]  /*12c80*/  SHF.L.U32 R16, R19, 0x10, RZ ;  /* 0x0000001013107819 */ /* 0x000fe200000006ff */
[----:B------:R-:W-:Y:S01]  /*12c90*/  FMUL.FTZ R26, R17, R26 ;  /* 0x0000001a111a7220 */ /* 0x000fe20000410000 */
[C---:B----4-:R-:W-:Y:S01]  /*12ca0*/  SHF.L.U32 R17, R29.reuse, 0x10, RZ ;  /* 0x000000101d117819 */ /* 0x050fe200000006ff */
[----:B------:R-:W-:Y:S01]  /*12cb0*/  FMUL.FTZ R27, R18, R27 ;  /* 0x0000001b121b7220 */ /* 0x000fe20000410000 */
[----:B------:R-:W-:Y:S01]  /*12cc0*/  LOP3.LUT R18, R28, 0xffff0000, RZ, 0xc0, !PT ;  /* 0xffff00001c127812 */ /* 0x000fe200078ec0ff */
[----:B------:R-:W-:Y:S01]  /*12cd0*/  FMUL.FTZ R16, R16, R25 ;  /* 0x0000001910107220 */ /* 0x000fe20000410000 */
[----:B------:R-:W-:Y:S01]  /*12ce0*/  LOP3.LUT R25, R30, 0xffff0000, RZ, 0xc0, !PT ;  /* 0xffff00001e197812 */ /* 0x000fe200078ec0ff */
        /* <DEDUP_REMOVED lines=15> */
[----:B------:R-:W-:Y:S01]  /*12de0*/  FFMA.FTZ R25, R33, R25, R26 ;  /* 0x0000001921197223 */ /* 0x000fe2000001001a */
[----:B------:R-:W-:Y:S01]  /*12df0*/  F2FP.BF16.PACK_AB R33, R4, R17 ;  /* 0x000000110421723e */ /* 0x000fe200000010ff */
[----:B------:R-:W-:Y:S02]  /*12e00*/  FFMA.FTZ R16, R47, R24, R16 ;  /* 0x000000182f107223 */ /* 0x000fe40000010010 */
[----:B------:R-:W-:Y:S01]  /*12e10*/  FFMA.FTZ R27, R32, R30, R27 ;  /* 0x0000001e201b7223 */ /* 0x000fe2000001001b */
[----:B------:R-:W-:Y:S02]  /*12e20*/  F2FP.BF16.PACK_AB R32, R18, R19 ;  /* 0x000000131220723e */ /* 0x000fe400000010ff */
[----:B------:R-:W-:-:S02]  /*12e30*/  F2FP.BF16.PACK_AB R34, R25, R28 ;  /* 0x0000001c1922723e */ /* 0x000fc400000010ff */
[----:B------:R-:W-:Y:S02]  /*12e40*/  F2FP.BF16.PACK_AB R35, R27, R16 ;  /* 0x000000101b23723e */ /* 0x000fe400000010ff */
.L_x_1037:
[----:B------:R-:W-:Y:S05]  /*12e50*/  BSYNC B0 ;  /* 0x0000000000007941 */ /* 0x000fea0003800000 */
.L_x_1036:
[----:B-----5:R3:W-:Y:S02]  /*12e60*/  STS.128 [R245+0x800], R32 ;  /* 0x00080020f5007388 */ /* 0x0207e40000000c00 */
.L_x_1035:
[----:B------:R-:W-:Y:S05]  /*12e70*/  BSYNC B1 ;  /* 0x0000000000017941 */ /* 0x000fea0003800000 */
.L_x_1034:
        /* <DEDUP_REMOVED lines=8> */
[-C--:B------:R-:W-:Y:S01]  /*12f00*/  ISETP.GE.AND P0, PT, R11, R7.reuse, PT ;  /* 0x000000070b00720c */ /* 0x080fe20003f06270 */
[----:B------:R-:W-:Y:S01]  /*12f10*/  IMAD.MOV.U32 R19, RZ, RZ, RZ ;  /* 0x000000ffff137224 */ /* 0x000fe200078e00ff */
[----:B------:R-:W-:Y:S02]  /*12f20*/  IADD3 R4, R12, 0x40, RZ ;  /* 0x000000400c047810 */ /* 0x000fe40007ffe0ff */
[----:B------:R-:W-:Y:S02]  /*12f30*/  MOV R17, R7 ;  /* 0x0000000700117202 */ /* 0x000fe40000000f00 */
[----:B------:R-:W-:-:S04]  /*12f40*/  IADD3 R5, P1, R4, R2, RZ ;  /* 0x0000000204057210 */ /* 0x000fc80007f3e0ff */
[----:B------:R-:W-:-:S03]  /*12f50*/  LEA.HI.X.SX32 R4, R4, R3, 0x1, P1 ;  /* 0x0000000304047211 */ /* 0x000fc600008f0eff */
        /* <DEDUP_REMOVED lines=13> */
[----:B--2---:R-:W2:Y:S03]  /*13030*/  LD.E.128 R16, [R16.64+0x80] ;  /* 0x0000800610107980 */ /* 0x004ea6000c101d00 */
        /* <DEDUP_REMOVED lines=62> */
.L_x_1041:
[----:B------:R-:W-:Y:S05]  /*13420*/  BSYNC B0 ;  /* 0x0000000000007941 */ /* 0x000fea0003800000 */
.L_x_1040:
[----:B-----5:R3:W-:Y:S02]  /*13430*/  STS.128 [R245+0x2800], R32 ;  /* 0x00280020f5007388 */ /* 0x0207e40000000c00 */
.L_x_1039:
[----:B------:R-:W-:Y:S05]  /*13440*/  BSYNC B1 ;  /* 0x0000000000017941 */ /* 0x000fea0003800000 */
.L_x_1038:
        /* <DEDUP_REMOVED lines=90> */
.L_x_1045:
[----:B------:R-:W-:Y:S05]  /*139f0*/  BSYNC B0 ;  /* 0x0000000000007941 */ /* 0x000fea0003800000 */
.L_x_1044:
[----:B-----5:R3:W-:Y:S02]  /*13a00*/  STS.128 [R245+0x4800], R32 ;  /* 0x00480020f5007388 */ /* 0x0207e40000000c00 */
.L_x_1043:
[----:B------:R-:W-:Y:S05]  /*13a10*/  BSYNC B1 ;  /* 0x0000000000017941 */ /* 0x000fea0003800000 */
.L_x_1042:
[----:B------:R-:W-:-:S13]  /*13a20*/  ISETP.GE.AND P0, PT, R9, R6, PT ;  /* 0x000000060900720c */ /* 0x000fda0003f06270 */
[----:B------:R1:W-:Y:S01]  /*13a30*/  @P0 STS.128 [R245+0x6800], RZ ;  /* 0x006800fff5000388 */ /* 0x0003e20000000c00 */
[----:B------:R-:W-:Y:S05]  /*13a40*/  @P0 BRA `(.L_x_1033) ;  /* 0x0000059000000947 */ /* 0x000fea0003800000 */
[----:B------:R1:W5:Y:S01]  /*13a50*/  LD.E.128 R16, [R42.64+0x180] ;  /* 0x000180062a107980 */ /* 0x000362000c101d00 */
        /* <DEDUP_REMOVED lines=12> */
[----:B------:R-:W-:Y:S02]  /*13b20*/  IADD3 R27, P1, R25, R5, RZ ;  /* 0x00000005191b7210 */ /* 0x000fe40007f3e0ff */
[----:B------:R-:W-:Y:S02]  /*13b30*/  @P0 IADD3 R12, -R7, RZ, RZ ;  /* 0x000000ff070c0210 */ /* 0x000fe40007ffe1ff */
[----:B------:R-:W-:Y:S02]  /*13b40*/  LEA.HI.X.SX32 R25, R25, R4, 0x1, P1 ;  /* 0x0000000419197211 */ /* 0x000fe400008f0eff */
[----:B------:R-:W-:Y:S01]  /*13b50*/  LEA R24, P1, R27, R22, 0x1 ;  /* 0x000000161b187211 */ /* 0x000fe200078208ff */
[----:B------:R-:W-:-:S03]  /*13b60*/  IMAD.WIDE R28, R29, 0x2, R42 ;  /* 0x000000021d1c7825 */ /* 0x000fc600078e022a */
[----:B------:R-:W-:Y:S02]  /*13b70*/  LEA.HI.X R25, R27, R23, R25, 0x1, P1 ;  /* 0x000000171b197211 */ /* 0x000fe400008f0c19 */
[C---:B------:R-:W-:Y:S01]  /*13b80*/  IADD3 R5, P1, R12.reuse, R5, RZ ;  /* 0x000000050c057210 */ /* 0x040fe20007f3e0ff */
[----:B--2---:R-:W2:Y:S03]  /*13b90*/  LD.E.128 R28, [R28.64+0x180] ;  /* 0x000180061c1c7980 */ /* 0x004ea6000c101d00 */
[----:B------:R-:W-:Y:S01]  /*13ba0*/  LEA.HI.X.SX32 R4, R12, R4, 0x1, P1 ;  /* 0x000000040c047211 */ /* 0x000fe200008f0eff */
[----:B---3--:R-:W3:Y:S01]  /*13bb0*/  LD.E.128 R24, [R24.64] ;  /* 0x0000000618187980 */ /* 0x008ee2000c101d00 */
[----:B-1----:R-:W-:-:S04]  /*13bc0*/  LEA R32, P1, R5, R36, 0x1 ;  /* 0x0000002405207211 */ /* 0x002fc800078208ff */
[----:B------:R-:W-:-:S06]  /*13bd0*/  LEA.HI.X R33, R5, R37, R4, 0x1, P1 ;  /* 0x0000002505217211 */ /* 0x000fcc00008f0c04 */
[----:B----4-:R-:W4:Y:S01]  /*13be0*/  LD.E.128 R32, [R32.64] ;  /* 0x0000000620207980 */ /* 0x010f22000c101d00 */
[C---:B-----5:R-:W-:Y:S01]  /*13bf0*/  IMAD.U32 R12, R16.reuse, 0x10000, RZ ;  /* 0x00010000100c7824 */ /* 0x060fe200078e00ff */
[----:B------:R-:W-:Y:S01]  /*13c00*/  LOP3.LUT R5, R16, 0xffff0000, RZ, 0xc0, !PT ;  /* 0xffff000010057812 */ /* 0x000fe200078ec0ff */
[C---:B------:R-:W-:Y:S01]  /*13c10*/  IMAD.U32 R43, R17.reuse, 0x10000, RZ ;  /* 0x00010000112b7824 */ /* 0x040fe200078e00ff */
[----:B------:R-:W-:Y:S01]  /*13c20*/  LOP3.LUT R4, R17, 0xffff0000, RZ, 0xc0, !PT ;  /* 0xffff000011047812 */ /* 0x000fe200078ec0ff */
[C---:B------:R-:W-:Y:S01]  /*13c30*/  IMAD.U32 R45, R19.reuse, 0x10000, RZ ;  /* 0x00010000132d7824 */ /* 0x040fe200078e00ff */
[----:B------:R-:W-:Y:S02]  /*13c40*/  LOP3.LUT R16, R19, 0xffff0000, RZ, 0xc0, !PT ;  /* 0xffff000013107812 */ /* 0x000fe400078ec0ff */
[C---:B------:R-:W-:Y:S02]  /*13c50*/  SHF.L.U32 R42, R18.reuse, 0x10, RZ ;  /* 0x00000010122a7819 */ /* 0x040fe400000006ff */
[----:B------:R-:W-:-:S02]  /*13c60*/  LOP3.LUT R17, R18, 0xffff0000, RZ, 0xc0, !PT ;  /* 0xffff000012117812 */ /* 0x000fc400078ec0ff */
[----:B--2---:R-:W-:Y:S02]  /*13c70*/  SHF.L.U32 R49, R28, 0x10, RZ ;  /* 0x000000101c317819 */ /* 0x004fe400000006ff */
[----:B---3--:R-:W-:Y:S01]  /*13c80*/  LOP3.LUT R19, R24, 0xffff0000, RZ, 0xc0, !PT ;  /* 0xffff000018137812 */ /* 0x008fe200078ec0ff */
[----:B------:R-:W-:Y:S01]  /*13c90*/  IMAD.U32 R46, R26, 0x10000, RZ ;  /* 0x000100001a2e7824 */ /* 0x000fe200078e00ff */
[C---:B------:R-:W-:Y:S02]  /*13ca0*/  SHF.L.U32 R18, R25.reuse, 0x10, RZ ;  /* 0x0000001019127819 */ /* 0x040fe400000006ff */
[----:B------:R-:W-:Y:S01]  /*13cb0*/  LOP3.LUT R47, R25, 0xffff0000, RZ, 0xc0, !PT ;  /* 0xffff0000192f7812 */ /* 0x000fe200078ec0ff */
[----:B------:R-:W-:Y:S01]  /*13cc0*/  IMAD.U32 R44, R24, 0x10000, RZ ;  /* 0x00010000182c7824 */ /* 0x000fe200078e00ff */
[----:B------:R-:W-:Y:S01]  /*13cd0*/  LOP3.LUT R25, R26, 0xffff0000, RZ, 0xc0, !PT ;  /* 0xffff00001a197812 */ /* 0x000fe200078ec0ff */
[C---:B------:R-:W-:Y:S01]  /*13ce0*/  IMAD.U32 R24, R27.reuse, 0x10000, RZ ;  /* 0x000100001b187824 */ /* 0x040fe200078e00ff */
[----:B------:R-:W-:Y:S01]  /*13cf0*/  LOP3.LUT R26, R27, 0xffff0000, RZ, 0xc0, !PT ;  /* 0xffff00001b1a7812 */ /* 0x000fe200078ec0ff */
[----:B------:R-:W-:Y:S01]  /*13d00*/  IMAD.U32 R27, R29, 0x10000, RZ ;  /* 0x000100001d1b7824 */ /* 0x000fe200078e00ff */
[----:B------:R-:W-:Y:S01]  /*13d10*/  LOP3.LUT R28, R28, 0xffff0000, RZ, 0xc0, !PT ;  /* 0xffff00001c1c7812 */ /* 0x000fe200078ec0ff */
[----:B------:R-:W-:Y:S01]  /*13d20*/  @!P0 FADD.FTZ R19, -R19, -RZ ;  /* 0x800000ff13138221 */ /* 0x000fe20000010100 */
[----:B------:R-:W-:Y:S01]  /*13d30*/  LOP3.LUT R48, R29, 0xffff0000, RZ, 0xc0, !PT ;  /* 0xffff00001d307812 */ /* 0x000fe200078ec0ff */
[----:B------:R-:W-:Y:S01]  /*13d40*/  IMAD.U32 R29, R31, 0x10000, RZ ;  /* 0x000100001f1d7824 */ /* 0x000fe200078e00ff */
[----:B------:R-:W-:Y:S01]  /*13d50*/  SHF.L.U32 R51, R30, 0x10, RZ ;  /* 0x000000101e337819 */ /* 0x000fe200000006ff */
[----:B------:R-:W-:Y:S01]  /*13d60*/  @!P0 FADD.FTZ R18, -R18, -RZ ;  /* 0x800000ff12128221 */ /* 0x000fe20000010100 */
[----:B------:R-:W-:Y:S01]  /*13d70*/  LOP3.LUT R30, R30, 0xffff0000, RZ, 0xc0, !PT ;  /* 0xffff00001e1e7812 */ /* 0x000fe200078ec0ff */
[----:B------:R-:W-:Y:S01]  /*13d80*/  @!P0 FADD.FTZ R47, -R47, -RZ ;  /* 0x800000ff2f2f8221 */ /* 0x000fe20000010100 */
[----:B------:R-:W-:Y:S01]  /*13d90*/  LOP3.LUT R31, R31, 0xffff0000, RZ, 0xc0, !PT ;  /* 0xffff00001f1f7812 */ /* 0x000fe200078ec0ff */
[----:B------:R-:W-:-:S02]  /*13da0*/  @!P0 FADD.FTZ R25, -R25, -RZ ;  /* 0x800000ff19198221 */ /* 0x000fc40000010100 */
[----:B------:R-:W-:Y:S02]  /*13db0*/  @!P0 FADD.FTZ R26, -R26, -RZ ;  /* 0x800000ff1a1a8221 */ /* 0x000fe40000010100 */
[----:B------:R-:W-:Y:S02]  /*13dc0*/  FMUL.FTZ R28, R28, R19 ;  /* 0x000000131c1c7220 */ /* 0x000fe40000410000 */
[----:B------:R-:W-:Y:S02]  /*13dd0*/  @!P0 FADD.FTZ R24, -R24, -RZ ;  /* 0x800000ff18188221 */ /* 0x000fe40000010100 */
[C---:B----4-:R-:W-:Y:S01]  /*13de0*/  IMAD.U32 R19, R33.reuse, 0x10000, RZ ;  /* 0x0001000021137824 */ /* 0x050fe200078e00ff */
[----:B------:R-:W-:Y:S01]  /*13df0*/  LOP3.LUT R33, R33, 0xffff0000, RZ, 0xc0, !PT ;  /* 0xffff000021217812 */ /* 0x000fe200078ec0ff */
[----:B------:R-:W-:Y:S02]  /*13e00*/  @!P0 FADD.FTZ R46, -R46, -RZ ;  /* 0x800000ff2e2e8221 */ /* 0x000fe40000010100 */
[----:B------:R-:W-:-:S02]  /*13e10*/  @!P0 FADD.FTZ R44, -R44, -RZ ;  /* 0x800000ff2c2c8221 */ /* 0x000fc40000010100 */
[----:B------:R-:W-:Y:S02]  /*13e20*/  FMUL.FTZ R18, R27, R18 ;  /* 0x000000121b127220 */ /* 0x000fe40000410000 */
[----:B------:R-:W-:Y:S02]  /*13e30*/  FMUL.FTZ R47, R48, R47 ;  /* 0x0000002f302f7220 */ /* 0x000fe40000410000 */
[----:B------:R-:W-:Y:S01]  /*13e40*/  FMUL.FTZ R30, R30, R25 ;  /* 0x000000191e1e7220 */ /* 0x000fe20000410000 */
[C---:B------:R-:W-:Y:S01]  /*13e50*/  LOP3.LUT R25, R32.reuse, 0xffff0000, RZ, 0xc0, !PT ;  /* 0xffff000020197812 */ /* 0x040fe200078ec0ff */
[----:B------:R-:W-:Y:S01]  /*13e60*/  FMUL.FTZ R31, R31, R26 ;  /* 0x0000001a1f1f7220 */ /* 0x000fe20000410000 */
[----:B------:R-:W-:Y:S01]  /*13e70*/  SHF.L.U32 R26, R32, 0x10, RZ ;  /* 0x00000010201a7819 */ /* 0x000fe200000006ff */
[----:B------:R-:W-:Y:S01]  /*13e80*/  FMUL.FTZ R24, R29, R24 ;  /* 0x000000181d187220 */ /* 0x000fe20000410000 */
[C---:B------:R-:W-:Y:S01]  /*13e90*/  SHF.L.U32 R32, R34.reuse, 0x10, RZ ;  /* 0x0000001022207819 */ /* 0x040fe200000006ff */
[----:B------:R-:W-:Y:S01]  /*13ea0*/  FMUL.FTZ R51, R51, R46 ;  /* 0x0000002e33337220 */ /* 0x000fe20000410000 */
[----:B------:R-:W-:Y:S01]  /*13eb0*/  LOP3.LUT R29, R34, 0xffff0000, RZ, 0xc0, !PT ;  /* 0xffff0000221d7812 */ /* 0x000fe200078ec0ff */
[----:B------:R-:W-:Y:S01]  /*13ec0*/  FMUL.FTZ R49, R49, R44 ;  /* 0x0000002c31317220 */ /* 0x000fe20000410000 */
[C---:B------:R-:W-:Y:S01]  /*13ed0*/  LOP3.LUT R34, R35.reuse, 0xffff0000, RZ, 0xc0, !PT ;  /* 0xffff000023227812 */ /* 0x040fe200078ec0ff */
[----:B------:R-:W-:-:S02]  /*13ee0*/  IMAD.U32 R27, R35, 0x10000, RZ ;  /* 0x00010000231b7824 */ /* 0x000fc400078e00ff */
[----:B------:R-:W-:Y:S02]  /*13ef0*/  FFMA.FTZ R18, R43, R19, R18 ;  /* 0x000000132b127223 */ /* 0x000fe40000010012 */
[----:B------:R-:W-:Y:S02]  /*13f00*/  FFMA.FTZ R33, R4, R33, R47 ;  /* 0x0000002104217223 */ /* 0x000fe4000001002f */
[----:B------:R-:W-:Y:S02]  /*13f10*/  FFMA.FTZ R32, R42, R32, R51 ;  /* 0x000000202a207223 */ /* 0x000fe40000010033 */
[----:B------:R-:W-:Y:S01]  /*13f20*/  FFMA.FTZ R17, R17, R29, R30 ;  /* 0x0000001d11117223 */ /* 0x000fe2000001001e */
[----:B------:R-:W-:Y:S01]  /*13f30*/  F2FP.BF16.PACK_AB R33, R33, R18 ;  /* 0x000000122121723e */ /* 0x000fe200000010ff */
[----:B------:R-:W-:Y:S02]  /*13f40*/  FFMA.FTZ R12, R12, R26, R49 ;  /* 0x0000001a0c0c7223 */ /* 0x000fe40000010031 */
[----:B------:R-:W-:-:S02]  /*13f50*/  FFMA.FTZ R5, R5, R25, R28 ;  /* 0x0000001905057223 */ /* 0x000fc4000001001c */
[----:B------:R-:W-:Y:S02]  /*13f60*/  FFMA.FTZ R24, R45, R27, R24 ;  /* 0x0000001b2d187223 */ /* 0x000fe40000010018 */
[----:B------:R-:W-:Y:S01]  /*13f70*/  FFMA.FTZ R31, R16, R34, R31 ;  /* 0x00000022101f7223 */ /* 0x000fe2000001001f */
[----:B------:R-:W-:Y:S02]  /*13f80*/  F2FP.BF16.PACK_AB R18, R17, R32 ;  /* 0x000000201112723e */ /* 0x000fe400000010ff */
[----:B------:R-:W-:Y:S02]  /*13f90*/  F2FP.BF16.PACK_AB R16, R5, R12 ;  /* 0x0000000c0510723e */ /* 0x000fe400000010ff */
[----:B------:R-:W-:Y:S02]  /*13fa0*/  F2FP.BF16.PACK_AB R19, R31, R24 ;  /* 0x000000181f13723e */ /* 0x000fe400000010ff */
[----:B------:R-:W-:Y:S02]  /*13fb0*/  MOV R17, R33 ;  /* 0x0000002100117202 */ /* 0x000fe40000000f00 */
.L_x_1047:
[----:B------:R-:W-:Y:S05]  /*13fc0*/  BSYNC B0 ;  /* 0x0000000000007941 */ /* 0x000fea0003800000 */
.L_x_1046:
[----:B-----5:R1:W-:Y:S02]  /*13fd0*/  STS.128 [R245+0x6800], R16 ;  /* 0x00680010f5007388 */ /* 0x0203e40000000c00 */
.L_x_1033:
[----:B------:R-:W-:Y:S05]  /*13fe0*/  BSYNC B2 ;  /* 0x0000000000027941 */ /* 0x000fea0003800000 */
.L_x_1032:
        /* <DEDUP_REMOVED lines=13> */
[----:B------:R-:W-:Y:S01]  /*140c0*/  ISETP.GE.AND P0, PT, R14, R7, PT ;  /* 0x000000070e00720c */ /* 0x000fe20003f06270 */
[----:B------:R-:W-:Y:S02]  /*140d0*/  IMAD.SHL.U32 R4, R7, 0x20, RZ ;  /* 0x0000002007047824 */ /* 0x000fe400078e00ff */
[----:B------:R-:W-:Y:S02]  /*140e0*/  IMAD.MOV.U32 R19, RZ, RZ, RZ ;  /* 0x000000ffff137224 */ /* 0x000fe400078e00ff */
[----:B------:R-:W-:Y:S01]  /*140f0*/  IMAD.MOV.U32 R17, RZ, RZ, R7 ;  /* 0x000000ffff117224 */ /* 0x000fe200078e0007 */
[----:B------:R-:W-:-:S04]  /*14100*/  IADD3 R5, P1, R4, R2, RZ ;  /* 0x0000000204057210 */ /* 0x000fc80007f3e0ff */
[----:B------:R-:W-:-:S03]  /*14110*/  LEA.HI.X.SX32 R4, R4, R3, 0x1, P1 ;  /* 0x0000000304047211 */ /* 0x000fc600008f0eff */
[----:B------:R-:W-:Y:S01]  /*14120*/  @P0 IADD3 R19, -R7, RZ, RZ ;  /* 0x000000ff07130210 */ /* 0x000fe20007ffe1ff */
[----:B------:R-:W-:-:S03]  /*14130*/  @P0 IMAD.MOV R17, RZ, RZ, -R7 ;  /* 0x000000ffff110224 */ /* 0x000fc600078e0a07 */
[----:B------:R-:W-:-:S04]  /*14140*/  IADD3 R25, P1, R19, R5, RZ ;  /* 0x0000000513197210 */ /* 0x000fc80007f3e0ff */
[----:B------:R-:W-:Y:S02]  /*14150*/  LEA.HI.X.SX32 R19, R19, R4, 0x1, P1 ;  /* 0x0000000413137211 */ /* 0x000fe400008f0eff */
[C---:B------:R-:W-:Y:S02]  /*14160*/  LEA R24, P1, R25.reuse, R22, 0x1 ;  /* 0x0000001619187211 */ /* 0x040fe400078208ff */
[----:B------:R-:W-:Y:S01]  /*14170*/  MOV R28, RZ ;  /* 0x000000ff001c7202 */ /* 0x000fe20000000f00 */
[----:B------:R-:W-:Y:S01]  /*14180*/  @P0 IMAD.MOV R28, RZ, RZ, -R7 ;  /* 0x000000ffff1c0224 */ /* 0x000fe200078e0a07 */
[----:B------:R-:W-:Y:S01]  /*14190*/  LEA.HI.X R25, R25, R23, R19, 0x1, P1 ;  /* 0x0000001719197211 */ /* 0x000fe200008f0c13 */
[----:B------:R-:W-:-:S03]  /*141a0*/  IMAD.WIDE R16, R17, 0x2, R40 ;  /* 0x0000000211107825 */ /* 0x000fc600078e0228 */
[C---:B------:R-:W-:Y:S02]  /*141b0*/  IADD3 R5, P1, R28.reuse, R5, RZ ;  /* 0x000000051c057210 */ /* 0x040fe40007f3e0ff */
[----:B------:R-:W3:Y:S02]  /*141c0*/  LD.E.128 R24, [R24.64] ;  /* 0x0000000618187980 */ /* 0x000ee4000c101d00 */
        /* <DEDUP_REMOVED lines=16> */
[----:B------:R-:W-:Y:S01]  /*142d0*/  SHF.L.U32 R24, R25, 0x10, RZ ;  /* 0x0000001019187819 */ /* 0x000fe200000006ff */
[----:B------:R-:W-:Y:S01]  /*142e0*/  @!P0 FADD.FTZ R35, -R35, -RZ ;  /* 0x800000ff23238221 */ /* 0x000fe20000010100 */
[----:B------:R-:W-:Y:S01]  /*142f0*/  LOP3.LUT R47, R25, 0xffff0000, RZ, 0xc0, !PT ;  /* 0xffff0000192f7812 */ /* 0x000fe200078ec0ff */
[----:B--2---:R-:W-:Y:S01]  /*14300*/  IMAD.U32 R53, R18, 0x10000, RZ ;  /* 0x0001000012357824 */ /* 0x004fe200078e00ff */
[C---:B------:R-:W-:Y:S01]  /*14310*/  SHF.L.U32 R25, R27.reuse, 0x10, RZ ;  /* 0x000000101b197819 */ /* 0x040fe200000006ff */
[----:B------:R-:W-:Y:S01]  /*14320*/  IMAD.U32 R48, R16, 0x10000, RZ ;  /* 0x0001000010307824 */ /* 0x000fe200078e00ff */
        /* <DEDUP_REMOVED lines=43> */
.L_x_1053:
[----:B------:R-:W-:Y:S05]  /*145e0*/  BSYNC B0 ;  /* 0x0000000000007941 */ /* 0x000fea0003800000 */
.L_x_1052:
[----:B-----5:R3:W-:Y:S02]  /*145f0*/  STS.128 [R245+0x1000], R32 ;  /* 0x00100020f5007388 */ /* 0x0207e40000000c00 */
.L_x_1051:
[----:B------:R-:W-:Y:S05]  /*14600*/  BSYNC B1 ;  /* 0x0000000000017941 */ /* 0x000fea0003800000 */
.L_x_1050:
        /* <DEDUP_REMOVED lines=10> */
[----:B------:R-:W-:Y:S02]  /*146b0*/  LEA R4, R7, 0x40, 0x5 ;  /* 0x0000004007047811 */ /* 0x000fe400078e28ff */
        /* <DEDUP_REMOVED lines=79> */
.L_x_1057:
[----:B------:R-:W-:Y:S05]  /*14bb0*/  BSYNC B0 ;  /* 0x0000000000007941 */ /* 0x000fea0003800000 */
.L_x_1056:
[----:B-----5:R3:W-:Y:S02]  /*14bc0*/  STS.128 [R245+0x3000], R32 ;  /* 0x00300020f5007388 */ /* 0x0207e40000000c00 */
.L_x_1055:
[----:B------:R-:W-:Y:S05]  /*14bd0*/  BSYNC B1 ;  /* 0x0000000000017941 */ /* 0x000fea0003800000 */
.L_x_1054:
        /* <DEDUP_REMOVED lines=90> */
.L_x_1061:
[----:B------:R-:W-:Y:S05]  /*15180*/  BSYNC B0 ;  /* 0x0000000000007941 */ /* 0x000fea0003800000 */
.L_x_1060:
[----:B-----5:R3:W-:Y:S02]  /*15190*/  STS.128 [R245+0x5000], R32 ;  /* 0x00500020f5007388 */ /* 0x0207e40000000c00 */
.L_x_1059:
[----:B------:R-:W-:Y:S05]  /*151a0*/  BSYNC B1 ;  /* 0x0000000000017941 */ /* 0x000fea0003800000 */
.L_x_1058:
        /* <DEDUP_REMOVED lines=8> */
[----:B-1----:R-:W-:Y:S01]  /*15230*/  IMAD.MOV.U32 R17, RZ, RZ, RZ ;  /* 0x000000ffff117224 */ /* 0x002fe200078e00ff */
[----:B------:R-:W-:Y:S02]  /*15240*/  LEA R4, R7, 0xc0, 0x5 ;  /* 0x000000c007047811 */ /* 0x000fe400078e28ff */
[----:B------:R-:W-:Y:S02]  /*15250*/  MOV R29, R7 ;  /* 0x00000007001d7202 */ /* 0x000fe40000000f00 */
[----:B------:R-:W-:-:S04]  /*15260*/  IADD3 R5, P1, R4, R2, RZ ;  /* 0x0000000204057210 */ /* 0x000fc80007f3e0ff */
[----:B------:R-:W-:-:S03]  /*15270*/  LEA.HI.X.SX32 R4, R4, R3, 0x1, P1 ;  /* 0x0000000304047211 */ /* 0x000fc600008f0eff */
[--C-:B------:R-:W-:Y:S02]  /*15280*/  @P0 IMAD.MOV R17, RZ, RZ, -R7.reuse ;  /* 0x000000ffff110224 */ /* 0x100fe400078e0a07 */
[----:B---3--:R-:W-:Y:S02]  /*15290*/  IMAD.MOV.U32 R32, RZ, RZ, RZ ;  /* 0x000000ffff207224 */ /* 0x008fe400078e00ff */
[----:B------:R-:W-:Y:S01]  /*152a0*/  @P0 IMAD.MOV R29, RZ, RZ, -R7 ;  /* 0x000000ffff1d0224 */ /* 0x000fe200078e0a07 */
[----:B------:R-:W-:-:S04]  /*152b0*/  IADD3 R19, P1, R17, R5, RZ ;  /* 0x0000000511137210 */ /* 0x000fc80007f3e0ff */
[----:B------:R-:W-:Y:S02]  /*152c0*/  LEA.HI.X.SX32 R17, R17, R4, 0x1, P1 ;  /* 0x0000000411117211 */ /* 0x000fe400008f0eff */
[----:B------:R-:W-:Y:S02]  /*152d0*/  LEA R16, P1, R19, R22, 0x1 ;  /* 0x0000001613107211 */ /* 0x000fe400078208ff */
[----:B------:R-:W-:Y:S02]  /*152e0*/  @P0 IADD3 R32, -R7, RZ, RZ ;  /* 0x000000ff07200210 */ /* 0x000fe40007ffe1ff */
[----:B------:R-:W-:Y:S02]  /*152f0*/  LEA.HI.X R17, R19, R23, R17, 0x1, P1 ;  /* 0x0000001713117211 */ /* 0x000fe400008f0c11 */
[----:B------:R-:W-:Y:S01]  /*15300*/  IADD3 R5, P1, R32, R5, RZ ;  /* 0x0000000520057210 */ /* 0x000fe20007f3e0ff */
[----:B------:R-:W-:-:S03]  /*15310*/  IMAD.WIDE R28, R29, 0x2, R40 ;  /* 0x000000021d1c7825 */ /* 0x000fc600078e0228 */
        /* <DEDUP_REMOVED lines=16> */
[C---:B------:R-:W-:Y:S01]  /*15420*/  IMAD.U32 R44, R18.reuse, 0x10000, RZ ;  /* 0x00010000122c7824 */ /* 0x040fe200078e00ff */
[----:B------:R-:W-:Y:S01]  /*15430*/  SHF.L.U32 R16, R17, 0x10, RZ ;  /* 0x0000001011107819 */ /* 0x000fe200000006ff */
[----:B--2---:R-:W-:Y:S01]  /*15440*/  IMAD.U32 R47, R29, 0x10000, RZ ;  /* 0x000100001d2f7824 */ /* 0x004fe200078e00ff */
[----:B------:R-:W-:Y:S01]  /*15450*/  LOP3.LUT R45, R17, 0xffff0000, RZ, 0xc0, !PT ;  /* 0xffff0000112d7812 */ /* 0x000fe200078ec0ff */
[C---:B------:R-:W-:Y:S01]  /*15460*/  IMAD.U32 R17, R19.reuse, 0x10000, RZ ;  /* 0x0001000013117824 */ /* 0x040fe200078e00ff */
[----:B------:R-:W-:Y:S01]  /*15470*/  LOP3.LUT R18, R18, 0xffff0000, RZ, 0xc0, !PT ;  /* 0xffff000012127812 */ /* 0x000fe200078ec0ff */
[----:B------:R-:W-:Y:S01]  /*15480*/  @!P0 FADD.FTZ R16, -R16, -RZ ;  /* 0x800000ff10108221 */ /* 0x000fe20000010100 */
[----:B------:R-:W-:Y:S01]  /*15490*/  LOP3.LUT R19, R19, 0xffff0000, RZ, 0xc0, !PT ;  /* 0xffff000013137812 */ /* 0x000fe200078ec0ff */
[----:B------:R-:W-:Y:S01]  /*154a0*/  @!P0 FADD.FTZ R45, -R45, -RZ ;  /* 0x800000ff2d2d8221 */ /* 0x000fe20000010100 */
[----:B------:R-:W-:Y:S01]  /*154b0*/  LOP3.LUT R48, R29, 0xffff0000, RZ, 0xc0, !PT ;  /* 0xffff00001d307812 */ /* 0x000fe200078ec0ff */
[----:B------:R-:W-:Y:S01]  /*154c0*/  @!P0 FADD.FTZ R18, -R18, -RZ ;  /* 0x800000ff12128221 */ /* 0x000fe20000010100 */
[C---:B------:R-:W-:Y:S01]  /*154d0*/  SHF.L.U32 R46, R28.reuse, 0x10, RZ ;  /* 0x000000101c2e7819 */ /* 0x040fe200000006ff */
[----:B------:R-:W-:Y:S01]  /*154e0*/  @!P0 FADD.FTZ R17, -R17, -RZ ;  /* 0x800000ff11118221 */ /* 0x000fe20000010100 */
[----:B------:R-:W-:Y:S01]  /*154f0*/  LOP3.LUT R49, R28, 0xffff0000, RZ, 0xc0, !PT ;  /* 0xffff00001c317812 */ /* 0x000fe200078ec0ff */
[----:B------:R-:W-:Y:S01]  /*15500*/  IMAD.U32 R28, R31, 0x10000, RZ ;  /* 0x000100001f1c7824 */ /* 0x000fe200078e00ff */
[C---:B------:R-:W-:Y:S01]  /*15510*/  LOP3.LUT R29, R30.reuse, 0xffff0000, RZ, 0xc0, !PT ;  /* 0xffff00001e1d7812 */ /* 0x040fe200078ec0ff */
[----:B------:R-:W-:Y:S01]  /*15520*/  FMUL.FTZ R47, R47, R16 ;  /* 0x000000102f2f7220 */ /* 0x000fe20000410000 */
[----:B------:R-:W-:Y:S01]  /*15530*/  SHF.L.U32 R51, R30, 0x10, RZ ;  /* 0x000000101e337819 */ /* 0x000fe200000006ff */
[----:B------:R-:W-:Y:S01]  /*15540*/  @!P0 FADD.FTZ R27, -R27, -RZ ;  /* 0x800000ff1b1b8221 */ /* 0x000fe20000010100 */
[----:B------:R-:W-:Y:S01]  /*15550*/  LOP3.LUT R30, R31, 0xffff0000, RZ, 0xc0, !PT ;  /* 0xffff00001f1e7812 */ /* 0x000fe200078ec0ff */
[----:B------:R-:W-:Y:S01]  /*15560*/  @!P0 FADD.FTZ R26, -R26, -RZ ;  /* 0x800000ff1a1a8221 */ /* 0x000fe20000010100 */
[----:B----4-:R-:W-:Y:S01]  /*15570*/  LOP3.LUT R31, R34, 0xffff0000, RZ, 0xc0, !PT ;  /* 0xffff0000221f7812 */ /* 0x010fe200078ec0ff */
[C---:B------:R-:W-:Y:S01]  /*15580*/  IMAD.U32 R16, R33.reuse, 0x10000, RZ ;  /* 0x0001000021107824 */ /* 0x040fe200078e00ff */
[----:B------:R-:W-:Y:S01]  /*15590*/  LOP3.LUT R33, R33, 0xffff0000, RZ, 0xc0, !PT ;  /* 0xffff000021217812 */ /* 0x000fe200078ec0ff */
[----:B------:R-:W-:-:S02]  /*155a0*/  @!P0 FADD.FTZ R44, -R44, -RZ ;  /* 0x800000ff2c2c8221 */ /* 0x000fc40000010100 */
[----:B------:R-:W-:Y:S02]  /*155b0*/  @!P0 FADD.FTZ R19, -R19, -RZ ;  /* 0x800000ff13138221 */ /* 0x000fe40000010100 */
[----:B------:R-:W-:Y:S02]  /*155c0*/  FMUL.FTZ R45, R48, R45 ;  /* 0x0000002d302d7220 */ /* 0x000fe40000410000 */
[----:B------:R-:W-:Y:S01]  /*155d0*/  FMUL.FTZ R18, R29, R18 ;  /* 0x000000121d127220 */ /* 0x000fe20000410000 */
[----:B------:R-:W-:Y:S01]  /*155e0*/  SHF.L.U32 R29, R32, 0x10, RZ ;  /* 0x00000010201d7819 */ /* 0x000fe200000006ff */
[----:B------:R-:W-:Y:S01]  /*155f0*/  FMUL.FTZ R28, R28, R17 ;  /* 0x000000111c1c7220 */ /* 0x000fe20000410000 */
[----:B------:R-:W-:Y:S01]  /*15600*/  LOP3.LUT R17, R32, 0xffff0000, RZ, 0xc0, !PT ;  /* 0xffff000020117812 */ /* 0x000fe200078ec0ff */
[----:B------:R-:W-:Y:S01]  /*15610*/  FMUL.FTZ R27, R46, R27 ;  /* 0x0000001b2e1b7220 */ /* 0x000fe20000410000 */
[----:B------:R-:W-:Y:S01]  /*15620*/  SHF.L.U32 R32, R34, 0x10, RZ ;  /* 0x0000001022207819 */ /* 0x000fe200000006ff */
[----:B------:R-:W-:Y:S01]  /*15630*/  FMUL.FTZ R26, R49, R26 ;  /* 0x0000001a311a7220 */ /* 0x000fe20000410000 */
[----:B------:R-:W-:Y:S01]  /*15640*/  LOP3.LUT R34, R35, 0xffff0000, RZ, 0xc0, !PT ;  /* 0xffff000023227812 */ /* 0x000fe200078ec0ff */
[----:B------:R-:W-:-:S02]  /*15650*/  FMUL.FTZ R44, R51, R44 ;  /* 0x0000002c332c7220 */ /* 0x000fc40000410000 */
[----:B------:R-:W-:Y:S02]  /*15660*/  FMUL.FTZ R19, R30, R19 ;  /* 0x000000131e137220 */ /* 0x000fe40000410000 */
[----:B------:R-:W-:Y:S02]  /*15670*/  IMAD.U32 R30, R35, 0x10000, RZ ;  /* 0x00010000231e7824 */ /* 0x000fe400078e00ff */
[----:B------:R-:W-:Y:S02]  /*15680*/  FFMA.FTZ R16, R42, R16, R47 ;  /* 0x000000102a107223 */ /* 0x000fe4000001002f */
[----:B------:R-:W-:Y:S02]  /*15690*/  FFMA.FTZ R33, R4, R33, R45 ;  /* 0x0000002104217223 */ /* 0x000fe4000001002d */
[----:B------:R-:W-:Y:S02]  /*156a0*/  FFMA.FTZ R27, R40, R29, R27 ;  /* 0x0000001d281b7223 */ /* 0x000fe4000001001b */
[----:B------:R-:W-:Y:S01]  /*156b0*/  FFMA.FTZ R26, R5, R17, R26 ;  /* 0x00000011051a7223 */ /* 0x000fe2000001001a */
[----:B------:R-:W-:Y:S01]  /*156c0*/  F2FP.BF16.PACK_AB R33, R33, R16 ;  /* 0x000000102121723e */ /* 0x000fe200000010ff */
[----:B------:R-:W-:-:S02]  /*156d0*/  FFMA.FTZ R32, R41, R32, R44 ;  /* 0x0000002029207223 */ /* 0x000fc4000001002c */
[----:B------:R-:W-:Y:S02]  /*156e0*/  FFMA.FTZ R25, R25, R31, R18 ;  /* 0x0000001f19197223 */ /* 0x000fe40000010012 */
[----:B------:R-:W-:Y:S02]  /*156f0*/  FFMA.FTZ R28, R43, R30, R28 ;  /* 0x0000001e2b1c7223 */ /* 0x000fe4000001001c */
[----:B------:R-:W-:Y:S01]  /*15700*/  FFMA.FTZ R19, R24, R34, R19 ;  /* 0x0000002218137223 */ /* 0x000fe20000010013 */
[----:B------:R-:W-:Y:S02]  /*15710*/  F2FP.BF16.PACK_AB R24, R26, R27 ;  /* 0x0000001b1a18723e */ /* 0x000fe400000010ff */
[----:B------:R-:W-:Y:S02]  /*15720*/  F2FP.BF16.PACK_AB R26, R25, R32 ;  /* 0x00000020191a723e */ /* 0x000fe400000010ff */
[----:B------:R-:W-:Y:S02]  /*15730*/  F2FP.BF16.PACK_AB R27, R19, R28 ;  /* 0x0000001c131b723e */ /* 0x000fe400000010ff */
[----:B------:R-:W-:-:S02]  /*15740*/  MOV R25, R33 ;  /* 0x0000002100197202 */ /* 0x000fc40000000f00 */
.L_x_1063:
[----:B------:R-:W-:Y:S05]  /*15750*/  BSYNC B0 ;  /* 0x0000000000007941 */ /* 0x000fea0003800000 */
.L_x_1062:
[----:B-----5:R1:W-:Y:S02]  /*15760*/  STS.128 [R245+0x7000], R24 ;  /* 0x00700018f5007388 */ /* 0x0203e40000000c00 */
.L_x_1049:
[----:B------:R-:W-:Y:S05]  /*15770*/  BSYNC B2 ;  /* 0x0000000000027941 */ /* 0x000fea0003800000 */
.L_x_1048:
[----:B------:R-:W-:-:S04]  /*15780*/  IADD3 R4, R184, 0x30, RZ ;  /* 0x00000030b8047810 */ /* 0x000fc80007ffe0ff */
[----:B------:R-:W-:-:S04]  /*15790*/  ISETP.GE.AND P0, PT, R4, R13, PT ;  /* 0x0000000d0400720c */ /* 0x000fc80003f06270 */
[----:B------:R-:W-:-:S13]  /*157a0*/  ISETP.LT.OR P0, PT, R75, -0x187, P0 ;  /* 0xfffffe794b00780c */ /* 0x000fda0000701670 */
[----:B------:R-:W-:Y:S05]  /*157b0*/  @P0 BRA `(.L_x_1001) ;  /* 0x0000211000000947 */ /* 0x000fea0003800000 */
[----:B------:R-:W-:Y:S01]  /*157c0*/  ISETP.GE.AND P0, PT, R14, R6, PT ;  /* 0x000000060e00720c */ /* 0x000fe20003f06270 */
[----:B------:R-:W-:-:S12]  /*157d0*/  BSSY B1, `(.L_x_1064) ;  /* 0x000005d000017945 */ /* 0x000fd80003800000 */
[----:B------:R1:W-:Y:S01]  /*157e0*/  @P0 STS.128 [R245+0x1800], RZ ;  /* 0x001800fff5000388 */ /* 0x0003e20000000c00 */
[----:B------:R-:W-:Y:S05]  /*157f0*/  @P0 BRA `(.L_x_1065) ;  /* 0x000005a000000947 */ /* 0x000fea0003800000 */
[----:B-1----:R1:W5:Y:S01]  /*15800*/  LD.E.128 R16, [R38.64] ;  /* 0x0000000626107980 */ /* 0x002362000c101d00 */
[----:B------:R-:W-:Y:S01]  /*15810*/  ISETP.GE.AND P0, PT, R14, R0, PT ;  /* 0x000000000e00720c */ /* 0x000fe20003f06270 */
[----:B------:R-:W-:-:S12]  /*15820*/  BSSY B0, `(.L_x_1066) ;  /* 0x0000056000007945 */ /* 0x000fd80003800000 */
[----:B------:R-:W-:Y:S05]  /*15830*/  @P0 BRA `(.L_x_1067) ;  /* 0x0000054000000947 */ /* 0x000fea0003800000 */
[-C--:B------:R-:W-:Y:S01]  /*15840*/  ISETP.GE.AND P0, PT, R14, R7.reuse, PT ;  /* 0x000000070e00720c */ /* 0x080fe20003f06270 */
[----:B------:R-:W-:Y:S01]  /*15850*/  IMAD R5, R7, 0x30, RZ ;  /* 0x0000003007057824 */ /* 0x000fe200078e02ff */
[----:B------:R-:W-:Y:S01]  /*15860*/  MOV R15, R7 ;  /* 0x00000007000f7202 */ /* 0x000fe20000000f00 */
[----:B------:R-:W-:-:S03]  /*15870*/  IMAD.MOV.U32 R14, RZ, RZ, RZ ;  /* 0x000000ffff0e7224 */ /* 0x000fc600078e00ff */
[----:B------:R-:W-:-:S04]  /*15880*/  IADD3 R13, P1, R5, R2, RZ ;  /* 0x00000002050d7210 */ /* 0x000fc80007f3e0ff */
[----:B------:R-:W-:-:S03]  /*15890*/  LEA.HI.X.SX32 R5, R5, R3, 0x1, P1 ;  /* 0x0000000305057211 */ /* 0x000fc600008f0eff */
[--C-:B------:R-:W-:Y:S02]  /*158a0*/  @P0 IMAD.MOV R14, RZ, RZ, -R7.reuse ;  /* 0x000000ffff0e0224 */ /* 0x100fe400078e0a07 */
[----:B------:R-:W-:-:S03]  /*158b0*/  @P0 IMAD.MOV R15, RZ, RZ, -R7 ;  /* 0x000000ffff0f0224 */ /* 0x000fc600078e0a07 */
[----:B------:R-:W-:-:S04]  /*158c0*/  IADD3 R27, P1, R14, R13, RZ ;  /* 0x0000000d0e1b7210 */ /* 0x000fc80007f3e0ff */
[----:B------:R-:W-:Y:S01]  /*158d0*/  LEA.HI.X.SX32 R25, R14, R5, 0x1, P1 ;  /* 0x000000050e197211 */ /* 0x000fe200008f0eff */
[----:B------:R-:W-:Y:S01]  /*158e0*/  IMAD.MOV.U32 R14, RZ, RZ, RZ ;  /* 0x000000ffff0e7224 */ /* 0x000fe200078e00ff */
[----:B------:R-:W-:Y:S02]  /*158f0*/  LEA R28, P1, R27, R22, 0x1 ;  /* 0x000000161b1c7211 */ /* 0x000fe400078208ff */
[----:B------:R-:W-:Y:S02]  /*15900*/  @P0 IADD3 R14, -R7, RZ, RZ ;  /* 0x000000ff070e0210 */ /* 0x000fe40007ffe1ff */
[----:B------:R-:W-:Y:S02]  /*15910*/  LEA.HI.X R29, R27, R23, R25, 0x1, P1 ;  /* 0x000000171b1d7211 */ /* 0x000fe400008f0c19 */
[----:B------:R-:W-:Y:S01]  /*15920*/  IADD3 R13, P1, R14, R13, RZ ;  /* 0x0000000d0e0d7210 */ /* 0x000fe20007f3e0ff */
[----:B------:R-:W-:-:S03]  /*15930*/  IMAD.WIDE R24, R15, 0x2, R38 ;  /* 0x000000020f187825 */ /* 0x000fc600078e0226 */
[----:B------:R-:W-:Y:S01]  /*15940*/  LEA.HI.X.SX32 R5, R14, R5, 0x1, P1 ;  /* 0x000000050e057211 */ /* 0x000fe200008f0eff */
[----:B--2---:R-:W2:Y:S01]  /*15950*/  LD.E.128 R28, [R28.64] ;  /* 0x000000061c1c7980 */ /* 0x004ea2000c101d00 */
[----:B---3--:R-:W-:-:S03]  /*15960*/  LEA R32, P1, R13, R36, 0x1 ;  /* 0x000000240d207211 */ /* 0x008fc600078208ff */
[----:B------:R-:W3:Y:S01]  /*15970*/  LD.E.128 R24, [R24.64] ;  /* 0x0000000618187980 */ /* 0x000ee2000c101d00 */
[----:B------:R-:W-:-:S06]  /*15980*/  LEA.HI.X R33, R13, R37, R5, 0x1, P1 ;  /* 0x000000250d217211 */ /* 0x000fcc00008f0c05 */
[----:B----4-:R-:W4:Y:S01]  /*15990*/  LD.E.128 R32, [R32.64] ;  /* 0x0000000620207980 */ /* 0x010f22000c101d00 */
[C---:B-----5:R-:W-:Y:S01]  /*159a0*/  IMAD.U32 R14, R16.reuse, 0x10000, RZ ;  /* 0x00010000100e7824 */ /* 0x060fe200078e00ff */
[----:B------:R-:W-:Y:S02]  /*159b0*/  LOP3.LUT R13, R16, 0xffff0000, RZ, 0xc0, !PT ;  /* 0xffff0000100d7812 */ /* 0x000fe400078ec0ff */
[C---:B------:R-:W-:Y:S02]  /*159c0*/  LOP3.LUT R5, R17.reuse, 0xffff0000, RZ, 0xc0, !PT ;  /* 0xffff000011057812 */ /* 0x040fe400078ec0ff */
[----:B------:R-:W-:Y:S01]  /*159d0*/  SHF.L.U32 R40, R17, 0x10, RZ ;  /* 0x0000001011287819 */ /* 0x000fe200000006ff */
[C---:B------:R-:W-:Y:S01]  /*159e0*/  IMAD.U32 R17, R18.reuse, 0x10000, RZ ;  /* 0x0001000012117824 */ /* 0x040fe200078e00ff */
[----:B------:R-:W-:Y:S02]  /*159f0*/  LOP3.LUT R16, R18, 0xffff0000, RZ, 0xc0, !PT ;  /* 0xffff000012107812 */ /* 0x000fe400078ec0ff */
[----:B------:R-:W-:-:S02]  /*15a00*/  LOP3.LUT R15, R19, 0xffff0000, RZ, 0xc0, !PT ;  /* 0xffff0000130f7812 */ /* 0x000fc400078ec0ff */
[----:B------:R-:W-:Y:S02]  /*15a10*/  SHF.L.U32 R42, R19, 0x10, RZ ;  /* 0x00000010132a7819 */ /* 0x000fe400000006ff */
[C---:B--2---:R-:W-:Y:S01]  /*15a20*/  LOP3.LUT R19, R28.reuse, 0xffff0000, RZ, 0xc0, !PT ;  /* 0xffff00001c137812 */ /* 0x044fe200078ec0ff */
[----:B------:R-:W-:Y:S01]  /*15a30*/  IMAD.U32 R41, R28, 0x10000, RZ ;  /* 0x000100001c297824 */ /* 0x000fe200078e00ff */
[C---:B------:R-:W-:Y:S01]  /*15a40*/  SHF.L.U32 R18, R29.reuse, 0x10, RZ ;  /* 0x000000101d127819 */ /* 0x040fe200000006ff */
[----:B------:R-:W-:Y:S01]  /*15a50*/  IMAD.U32 R43, R30, 0x10000, RZ ;  /* 0x000100001e2b7824 */ /* 0x000fe200078e00ff */
[----:B------:R-:W-:Y:S01]  /*15a60*/  LOP3.LUT R44, R29, 0xffff0000, RZ, 0xc0, !PT ;  /* 0xffff00001d2c7812 */ /* 0x000fe200078ec0ff */
[----:B---3--:R-:W-:Y:S01]  /*15a70*/  IMAD.U32 R46, R24, 0x10000, RZ ;  /* 0x00010000182e7824 */ /* 0x008fe200078e00ff */
[----:B------:R-:W-:Y:S01]  /*15a80*/  LOP3.LUT R29, R30, 0xffff0000, RZ, 0xc0, !PT ;  /* 0xffff00001e1d7812 */ /* 0x000fe200078ec0ff */
[----:B------:R-:W-:Y:S01]  /*15a90*/  IMAD.U32 R48, R26, 0x10000, RZ ;  /* 0x000100001a307824 */ /* 0x000fe200078e00ff */
[----:B------:R-:W-:Y:S01]  /*15aa0*/  SHF.L.U32 R28, R31, 0x10, RZ ;  /* 0x000000101f1c7819 */ /* 0x000fe200000006ff */
        /* <DEDUP_REMOVED lines=10> */
[----:B------:R-:W-:Y:S01]  /*15b50*/  FMUL.FTZ R24, R24, R19 ;  /* 0x0000001318187220 */ /* 0x000fe20000410000 */
[----:B------:R-:W-:Y:S01]  /*15b60*/  SHF.L.U32 R25, R27, 0x10, RZ ;  /* 0x000000101b197819 */ /* 0x000fe200000006ff */
[----:B------:R-:W-:Y:S01]  /*15b70*/  FMUL.FTZ R31, R31, R18 ;  /* 0x000000121f1f7220 */ /* 0x000fe20000410000 */
[----:B------:R-:W-:Y:S01]  /*15b80*/  LOP3.LUT R27, R27, 0xffff0000, RZ, 0xc0, !PT ;  /* 0xffff00001b1b7812 */ /* 0x000fe200078ec0ff */
[----:B------:R-:W-:Y:S01]  /*15b90*/  @!P0 FADD.FTZ R28, -R28, -RZ ;  /* 0x800000ff1c1c8221 */ /* 0x000fe20000010100 */
[----:B----4-:R-:W-:Y:S01]  /*15ba0*/  LOP3.LUT R19, R32, 0xffff0000, RZ, 0xc0, !PT ;  /* 0xffff000020137812 */ /* 0x010fe200078ec0ff */
[----:B------:R-:W-:Y:S01]  /*15bb0*/  @!P0 FADD.FTZ R30, -R30, -RZ ;  /* 0x800000ff1e1e8221 */ /* 0x000fe20000010100 */
[C---:B------:R-:W-:Y:S01]  /*15bc0*/  SHF.L.U32 R18, R33.reuse, 0x10, RZ ;  /* 0x0000001021127819 */ /* 0x040fe200000006ff */
[----:B------:R-:W-:Y:S01]  /*15bd0*/  FMUL.FTZ R29, R26, R29 ;  /* 0x0000001d1a1d7220 */ /* 0x000fe20000410000 */
[----:B------:R-:W-:Y:S01]  /*15be0*/  LOP3.LUT R33, R33, 0xffff0000, RZ, 0xc0, !PT ;  /* 0xffff000021217812 */ /* 0x000fe200078ec0ff */
[----:B------:R-:W-:-:S02]  /*15bf0*/  FMUL.FTZ R41, R46, R41 ;  /* 0x000000292e297220 */ /* 0x000fc40000410000 */
[----:B------:R-:W-:Y:S02]  /*15c00*/  @!P0 FADD.FTZ R43, -R43, -RZ ;  /* 0x800000ff2b2b8221 */ /* 0x000fe40000010100 */
[----:B------:R-:W-:Y:S02]  /*15c10*/  IMAD.U32 R26, R32, 0x10000, RZ ;  /* 0x00010000201a7824 */ /* 0x000fe400078e00ff */
[----:B------:R-:W-:Y:S02]  /*15c20*/  FMUL.FTZ R44, R45, R44 ;  /* 0x0000002c2d2c7220 */ /* 0x000fe40000410000 */
[----:B------:R-:W-:Y:S01]  /*15c30*/  FMUL.FTZ R25, R25, R28 ;  /* 0x0000001c19197220 */ /* 0x000fe20000410000 */
[C---:B------:R-:W-:Y:S01]  /*15c40*/  LOP3.LUT R28, R34.reuse, 0xffff0000, RZ, 0xc0, !PT ;  /* 0xffff0000221c7812 */ /* 0x040fe200078ec0ff */
[----:B------:R-:W-:Y:S01]  /*15c50*/  FMUL.FTZ R30, R27, R30 ;  /* 0x0000001e1b1e7220 */ /* 0x000fe20000410000 */
[C---:B------:R-:W-:Y:S01]  /*15c60*/  SHF.L.U32 R27, R35.reuse, 0x10, RZ ;  /* 0x00000010231b7819 */ /* 0x040fe200000006ff */
[----:B------:R-:W-:Y:S01]  /*15c70*/  IMAD.U32 R32, R34, 0x10000, RZ ;  /* 0x0001000022207824 */ /* 0x000fe200078e00ff */
[----:B------:R-:W-:Y:S01]  /*15c80*/  LOP3.LUT R34, R35, 0xffff0000, RZ, 0xc0, !PT ;  /* 0xffff000023227812 */ /* 0x000fe200078ec0ff */
[----:B------:R-:W-:-:S02]  /*15c90*/  FMUL.FTZ R48, R48, R43 ;  /* 0x0000002b30307220 */ /* 0x000fc40000410000 */
[----:B------:R-:W-:Y:S02]  /*15ca0*/  FFMA.FTZ R14, R14, R26, R41 ;  /* 0x0000001a0e0e7223 */ /* 0x000fe40000010029 */
[----:B------:R-:W-:Y:S02]  /*15cb0*/  FFMA.FTZ R13, R13, R19, R24 ;  /* 0x000000130d0d7223 */ /* 0x000fe40000010018 */
[----:B------:R-:W-:Y:S02]  /*15cc0*/  FFMA.FTZ R18, R40, R18, R31 ;  /* 0x0000001228127223 */ /* 0x000fe4000001001f */
[----:B------:R-:W-:Y:S01]  /*15cd0*/  FFMA.FTZ R5, R5, R33, R44 ;  /* 0x0000002105057223 */ /* 0x000fe2000001002c */
[----:B------:R-:W-:Y:S01]  /*15ce0*/  F2FP.BF16.PACK_AB R13, R13, R14 ;  /* 0x0000000e0d0d723e */ /* 0x000fe200000010ff */
[----:B------:R-:W-:Y:S02]  /*15cf0*/  FFMA.FTZ R17, R17, R32, R48 ;  /* 0x0000002011117223 */ /* 0x000fe40000010030 */
[----:B------:R-:W-:Y:S01]  /*15d00*/  FFMA.FTZ R16, R16, R28, R29 ;  /* 0x0000001c10107223 */ /* 0x000fe2000001001d */
[----:B------:R-:W-:Y:S01]  /*15d10*/  F2FP.BF16.PACK_AB R14, R5, R18 ;  /* 0x00000012050e723e */ /* 0x000fe200000010ff */
[----:B------:R-:W-:-:S02]  /*15d20*/  FFMA.FTZ R25, R42, R27, R25 ;  /* 0x0000001b2a197223 */ /* 0x000fc40000010019 */
[----:B------:R-:W-:Y:S01]  /*15d30*/  FFMA.FTZ R30, R15, R34, R30 ;  /* 0x000000220f1e7223 */ /* 0x000fe2000001001e */
[----:B------:R-:W-:Y:S01]  /*15d40*/  F2FP.BF16.PACK_AB R18, R16, R17 ;  /* 0x000000111012723e */ /* 0x000fe200000010ff */
[----:B------:R-:W-:Y:S01]  /*15d50*/  IMAD.MOV.U32 R16, RZ, RZ, R13 ;  /* 0x000000ffff107224 */ /* 0x000fe200078e000d */
[----:B------:R-:W-:Y:S02]  /*15d60*/  MOV R17, R14 ;  /* 0x0000000e00117202 */ /* 0x000fe40000000f00 */
[----:B------:R-:W-:Y:S02]  /*15d70*/  F2FP.BF16.PACK_AB R19, R30, R25 ;  /* 0x000000191e13723e */ /* 0x000fe400000010ff */
.L_x_1067:
[----:B------:R-:W-:Y:S05]  /*15d80*/  BSYNC B0 ;  /* 0x0000000000007941 */ /* 0x000fea0003800000 */
.L_x_1066:
[----:B-----5:R1:W-:Y:S02]  /*15d90*/  STS.128 [R245+0x1800], R16 ;  /* 0x00180010f5007388 */ /* 0x0203e40000000c00 */
.L_x_1065:
[----:B------:R-:W-:Y:S05]  /*15da0*/  BSYNC B1 ;  /* 0x0000000000017941 */ /* 0x000fea0003800000 */
.L_x_1064:
[----:B------:R-:W-:Y:S01]  /*15db0*/  ISETP.GE.AND P0, PT, R11, R6, PT ;  /* 0x000000060b00720c */ /* 0x000fe20003f06270 */
[----:B------:R-:W-:-:S12]  /*15dc0*/  BSSY B1, `(.L_x_1068) ;  /* 0x000005d000017945 */ /* 0x000fd80003800000 */
[----:B------:R1:W-:Y:S01]  /*15dd0*/  @P0 STS.128 [R245+0x3800], RZ ;  /* 0x003800fff5000388 */ /* 0x0003e20000000c00 */
[----:B------:R-:W-:Y:S05]  /*15de0*/  @P0 BRA `(.L_x_1069) ;  /* 0x000005a000000947 */ /* 0x000fea0003800000 */
[----:B-1----:R1:W5:Y:S01]  /*15df0*/  LD.E.128 R16, [R38.64+0x80] ;  /* 0x0000800626107980 */ /* 0x002362000c101d00 */
[----:B------:R-:W-:Y:S01]  /*15e00*/  ISETP.GE.AND P0, PT, R11, R0, PT ;  /* 0x000000000b00720c */ /* 0x000fe20003f06270 */
[----:B------:R-:W-:-:S12]  /*15e10*/  BSSY B0, `(.L_x_1070) ;  /* 0x0000056000007945 */ /* 0x000fd80003800000 */
[----:B------:R-:W-:Y:S05]  /*15e20*/  @P0 BRA `(.L_x_1071) ;  /* 0x0000054000000947 */ /* 0x000fea0003800000 */
[----:B------:R-:W-:Y:S01]  /*15e30*/  ISETP.GE.AND P0, PT, R11, R7, PT ;  /* 0x000000070b00720c */ /* 0x000fe20003f06270 */
[----:B------:R-:W-:Y:S02]  /*15e40*/  IMAD.MOV.U32 R14, RZ, RZ, 0x30 ;  /* 0x00000030ff0e7424 */ /* 0x000fe400078e00ff */
[----:B------:R-:W-:Y:S02]  /*15e50*/  IMAD.MOV.U32 R13, RZ, RZ, R7 ;  /* 0x000000ffff0d7224 */ /* 0x000fe400078e0007 */
[----:B------:R-:W-:Y:S02]  /*15e60*/  IMAD R5, R7, R14, 0x40 ;  /* 0x0000004007057424 */ /* 0x000fe400078e020e */
[----:B------:R-:W-:-:S03]  /*15e70*/  IMAD.MOV.U32 R14, RZ, RZ, RZ ;  /* 0x000000ffff0e7224 */ /* 0x000fc600078e00ff */
[----:B------:R-:W-:-:S03]  /*15e80*/  IADD3 R11, P1, R5, R2, RZ ;  /* 0x00000002050b7210 */ /* 0x000fc60007f3e0ff */
[----:B------:R-:W-:Y:S01]  /*15e90*/  @P0 IADD3 R14, -R7, RZ, RZ ;  /* 0x000000ff070e0210 */ /* 0x000fe20007ffe1ff */
[----:B------:R-:W-:Y:S01]  /*15ea0*/  @P0 IMAD.MOV R13, RZ, RZ, -R7 ;  /* 0x000000ffff0d0224 */ /* 0x000fe200078e0a07 */
[----:B------:R-:W-:Y:S02]  /*15eb0*/  LEA.HI.X.SX32 R5, R5, R3, 0x1, P1 ;  /* 0x0000000305057211 */ /* 0x000fe400008f0eff */
        /* <DEDUP_REMOVED lines=8> */
[----:B--2---:R-:W2:Y:S02]  /*15f40*/  LD.E.128 R28, [R28.64] ;  /* 0x000000061c1c7980 */ /* 0x004ea4000c101d00 */
[----:B------:R-:W-:Y:S02]  /*15f50*/  LEA.HI.X.SX32 R5, R14, R5, 0x1, P1 ;  /* 0x000000050e057211 */ /* 0x000fe400008f0eff */
[C---:B---3--:R-:W-:Y:S01]  /*15f60*/  LEA R32, P1, R11.reuse, R36, 0x1 ;  /* 0x000000240b207211 */ /* 0x048fe200078208ff */
[----:B------:R-:W3:Y:S03]  /*15f70*/  LD.E.128 R24, [R24.64+0x80] ;  /* 0x0000800618187980 */ /* 0x000ee6000c101d00 */
[----:B------:R-:W-:-:S06]  /*15f80*/  LEA.HI.X R33, R11, R37, R5, 0x1, P1 ;  /* 0x000000250b217211 */ /* 0x000fcc00008f0c05 */
[----:B----4-:R-:W4:Y:S01]  /*15f90*/  LD.E.128 R32, [R32.64] ;  /* 0x0000000620207980 */ /* 0x010f22000c101d00 */
[C---:B-----5:R-:W-:Y:S01]  /*15fa0*/  SHF.L.U32 R13, R16.reuse, 0x10, RZ ;  /* 0x00000010100d7819 */ /* 0x060fe200000006ff */
[C---:B------:R-:W-:Y:S01]  /*15fb0*/  IMAD.U32 R41, R19.reuse, 0x10000, RZ ;  /* 0x0001000013297824 */ /* 0x040fe200078e00ff */
[----:B------:R-:W-:Y:S02]  /*15fc0*/  LOP3.LUT R11, R16, 0xffff0000, RZ, 0xc0, !PT ;  /* 0xffff0000100b7812 */ /* 0x000fe400078ec0ff */
[C---:B------:R-:W-:Y:S02]  /*15fd0*/  SHF.L.U32 R16, R18.reuse, 0x10, RZ ;  /* 0x0000001012107819 */ /* 0x040fe400000006ff */
[----:B------:R-:W-:Y:S02]  /*15fe0*/  LOP3.LUT R15, R18, 0xffff0000, RZ, 0xc0, !PT ;  /* 0xffff0000120f7812 */ /* 0x000fe400078ec0ff */
[----:B------:R-:W-:Y:S02]  /*15ff0*/  LOP3.LUT R14, R19, 0xffff0000, RZ, 0xc0, !PT ;  /* 0xffff0000130e7812 */ /* 0x000fe400078ec0ff */
[C---:B------:R-:W-:Y:S01]  /*16000*/  LOP3.LUT R5, R17.reuse, 0xffff0000, RZ, 0xc0, !PT ;  /* 0xffff000011057812 */ /* 0x040fe200078ec0ff */
[----:B------:R-:W-:-:S02]  /*16010*/  IMAD.U32 R17, R17, 0x10000, RZ ;  /* 0x0001000011117824 */ /* 0x000fc400078e00ff */
[C---:B--2---:R-:W-:Y:S01]  /*16020*/  IMAD.U32 R18, R29.reuse, 0x10000, RZ ;  /* 0x000100001d127824 */ /* 0x044fe200078e00ff */
[----:B------:R-:W-:Y:S02]  /*16030*/  LOP3.LUT R43, R29, 0xffff0000, RZ, 0xc0, !PT ;  /* 0xffff00001d2b7812 */ /* 0x000fe400078ec0ff */
[----:B------:R-:W-:Y:S01]  /*16040*/  SHF.L.U32 R40, R28, 0x10, RZ ;  /* 0x000000101c287819 */ /* 0x000fe200000006ff */
[----:B------:R-:W-:Y:S01]  /*16050*/  @!P0 FADD.FTZ R18, -R18, -RZ ;  /* 0x800000ff12128221 */ /* 0x000fe20000010100 */
[----:B------:R-:W-:Y:S01]  /*16060*/  LOP3.LUT R19, R28, 0xffff0000, RZ, 0xc0, !PT ;  /* 0xffff00001c137812 */ /* 0x000fe200078ec0ff */
[C---:B------:R-:W-:Y:S01]  /*16070*/  IMAD.U32 R28, R31.reuse, 0x10000, RZ ;  /* 0x000100001f1c7824 */ /* 0x040fe200078e00ff */
[----:B------:R-:W-:Y:S01]  /*16080*/  LOP3.LUT R29, R30, 0xffff0000, RZ, 0xc0, !PT ;  /* 0xffff00001e1d7812 */ /* 0x000fe200078ec0ff */
[----:B------:R-:W-:Y:S01]  /*16090*/  @!P0 FADD.FTZ R40, -R40, -RZ ;  /* 0x800000ff28288221 */ /* 0x000fe20000010100 */
[----:B------:R-:W-:Y:S01]  /*160a0*/  SHF.L.U32 R42, R30, 0x10, RZ ;  /* 0x000000101e2a7819 */ /* 0x000fe200000006ff */
[----:B------:R-:W-:Y:S01]  /*160b0*/  @!P0 FADD.FTZ R28, -R28, -RZ ;  /* 0x800000ff1c1c8221 */ /* 0x000fe20000010100 */
[----:B------:R-:W-:Y:S01]  /*160c0*/  LOP3.LUT R30, R31, 0xffff0000, RZ, 0xc0, !PT ;  /* 0xffff00001f1e7812 */ /* 0x000fe200078ec0ff */
[----:B---3--:R-:W-:Y:S01]  /*160d0*/  IMAD.U32 R31, R25, 0x10000, RZ ;  /* 0x00010000191f7824 */ /* 0x008fe200078e00ff */
[C---:B------:R-:W-:Y:S01]  /*160e0*/  SHF.L.U32 R47, R26.reuse, 0x10, RZ ;  /* 0x000000101a2f7819 */ /* 0x040fe200000006ff */
[----:B------:R-:W-:Y:S01]  /*160f0*/  @!P0 FADD.FTZ R29, -R29, -RZ ;  /* 0x800000ff1d1d8221 */ /* 0x000fe20000010100 */
[----:B------:R-:W-:Y:S01]  /*16100*/  LOP3.LUT R44, R25, 0xffff0000, RZ, 0xc0, !PT ;  /* 0xffff0000192c7812 */ /* 0x000fe200078ec0ff */
[----:B------:R-:W-:Y:S01]  /*16110*/  IMAD.U32 R25, R27, 0x10000, RZ ;  /* 0x000100001b197824 */ /* 0x000fe200078e00ff */
[----:B------:R-:W-:Y:S01]  /*16120*/  LOP3.LUT R26, R26, 0xffff0000, RZ, 0xc0, !PT ;  /* 0xffff00001a1a7812 */ /* 0x000fe200078ec0ff */
[----:B------:R-:W-:Y:S01]  /*16130*/  @!P0 FADD.FTZ R19, -R19, -RZ ;  /* 0x800000ff13138221 */ /* 0x000fe20000010100 */
[C---:B------:R-:W-:Y:S01]  /*16140*/  SHF.L.U32 R45, R24.reuse, 0x10, RZ ;  /* 0x00000010182d7819 */ /* 0x040fe200000006ff */
[----:B------:R-:W-:Y:S01]  /*16150*/  FMUL.FTZ R28, R25, R28 ;  /* 0x0000001c191c7220 */ /* 0x000fe20000410000 */
[----:B------:R-:W-:Y:S01]  /*16160*/  LOP3.LUT R24, R24, 0xffff0000, RZ, 0xc0, !PT ;  /* 0xffff000018187812 */ /* 0x000fe200078ec0ff */
[----:B------:R-:W-:Y:S01]  /*16170*/  FMUL.FTZ R26, R26, R29 ;  /* 0x0000001d1a1a7220 */ /* 0x000fe20000410000 */
[----:B------:R-:W-:Y:S01]  /*16180*/  LOP3.LUT R27, R27, 0xffff0000, RZ, 0xc0, !PT ;  /* 0xffff00001b1b7812 */ /* 0x000fe200078ec0ff */
[----:B------:R-:W-:Y:S01]  /*16190*/  @!P0 FADD.FTZ R42, -R42, -RZ ;  /* 0x800000ff2a2a8221 */ /* 0x000fe20000010100 */
[----:B----4-:R-:W-:Y:S01]  /*161a0*/  SHF.L.U32 R29, R32, 0x10, RZ ;  /* 0x00000010201d7819 */ /* 0x010fe200000006ff */
[----:B------:R-:W-:Y:S01]  /*161b0*/  @!P0 FADD.FTZ R30, -R30, -RZ ;  /* 0x800000ff1e1e8221 */ /* 0x000fe20000010100 */
[----:B------:R-:W-:Y:S01]  /*161c0*/  LOP3.LUT R25, R32, 0xffff0000, RZ, 0xc0, !PT ;  /* 0xffff000020197812 */ /* 0x000fe200078ec0ff */
[----:B------:R-:W-:Y:S01]  /*161d0*/  @!P0 FADD.FTZ R43, -R43, -RZ ;  /* 0x800000ff2b2b8221 */ /* 0x000fe20000010100 */
[----:B------:R-:W-:Y:S01]  /*161e0*/  SHF.L.U32 R32, R34, 0x10, RZ ;  /* 0x0000001022207819 */ /* 0x000fe200000006ff */
[----:B------:R-:W-:-:S02]  /*161f0*/  FMUL.FTZ R40, R45, R40 ;  /* 0x000000282d287220 */ /* 0x000fc40000410000 */
[----:B------:R-:W-:Y:S02]  /*16200*/  FMUL.FTZ R24, R24, R19 ;  /* 0x0000001318187220 */ /* 0x000fe40000410000 */
[----:B------:R-:W-:Y:S01]  /*16210*/  FMUL.FTZ R18, R31, R18 ;  /* 0x000000121f127220 */ /* 0x000fe20000410000 */
[----:B------:R-:W-:Y:S01]  /*16220*/  LOP3.LUT R31, R34, 0xffff0000, RZ, 0xc0, !PT ;  /* 0xffff0000221f7812 */ /* 0x000fe200078ec0ff */
[C---:B------:R-:W-:Y:S01]  /*16230*/  IMAD.U32 R19, R33.reuse, 0x10000, RZ ;  /* 0x0001000021137824 */ /* 0x040fe200078e00ff */
[----:B------:R-:W-:Y:S01]  /*16240*/  LOP3.LUT R33, R33, 0xffff0000, RZ, 0xc0, !PT ;  /* 0xffff000021217812 */ /* 0x000fe200078ec0ff */
[----:B------:R-:W-:Y:S01]  /*16250*/  FMUL.FTZ R47, R47, R42 ;  /* 0x0000002a2f2f7220 */ /* 0x000fe20000410000 */
[----:B------:R-:W-:Y:S01]  /*16260*/  LOP3.LUT R34, R35, 0xffff0000, RZ, 0xc0, !PT ;  /* 0xffff000023227812 */ /* 0x000fe200078ec0ff */
[----:B------:R-:W-:Y:S02]  /*16270*/  FMUL.FTZ R27, R27, R30 ;  /* 0x0000001e1b1b7220 */ /* 0x000fe40000410000 */
[----:B------:R-:W-:-:S02]  /*16280*/  FMUL.FTZ R44, R44, R43 ;  /* 0x0000002b2c2c7220 */ /* 0x000fc40000410000 */
[----:B------:R-:W-:Y:S02]  /*16290*/  IMAD.U32 R30, R35, 0x10000, RZ ;  /* 0x00010000231e7824 */ /* 0x000fe400078e00ff */
[----:B------:R-:W-:Y:S02]  /*162a0*/  FFMA.FTZ R13, R13, R29, R40 ;  /* 0x0000001d0d0d7223 */ /* 0x000fe40000010028 */
[----:B------:R-:W-:Y:S02]  /*162b0*/  FFMA.FTZ R24, R11, R25, R24 ;  /* 0x000000190b187223 */ /* 0x000fe40000010018 */
[----:B------:R-:W-:Y:S02]  /*162c0*/  FFMA.FTZ R16, R16, R32, R47 ;  /* 0x0000002010107223 */ /* 0x000fe4000001002f */
[----:B------:R-:W-:Y:S01]  /*162d0*/  FFMA.FTZ R15, R15, R31, R26 ;  /* 0x0000001f0f0f7223 */ /* 0x000fe2000001001a */
[----:B------:R-:W-:Y:S01]  /*162e0*/  F2FP.BF16.PACK_AB R13, R24, R13 ;  /* 0x0000000d180d723e */ /* 0x000fe200000010ff */
[----:B------:R-:W-:-:S02]  /*162f0*/  FFMA.FTZ R17, R17, R19, R18 ;  /* 0x0000001311117223 */ /* 0x000fc40000010012 */
[----:B------:R-:W-:Y:S01]  /*16300*/  FFMA.FTZ R44, R5, R33, R44 ;  /* 0x00000021052c7223 */ /* 0x000fe2000001002c */
[----:B------:R-:W-:Y:S01]  /*16310*/  F2FP.BF16.PACK_AB R18, R15, R16 ;  /* 0x000000100f12723e */ /* 0x000fe200000010ff */
[----:B------:R-:W-:Y:S01]  /*16320*/  FFMA.FTZ R28, R41, R30, R28 ;  /* 0x0000001e291c7223 */ /* 0x000fe2000001001c */
[----:B------:R-:W-:Y:S01]  /*16330*/  MOV R16, R13 ;  /* 0x0000000d00107202 */ /* 0x000fe20000000f00 */
[----:B------:R-:W-:Y:S01]  /*16340*/  FFMA.FTZ R27, R14, R34, R27 ;  /* 0x000000220e1b7223 */ /* 0x000fe2000001001b */
[----:B------:R-:W-:-:S04]  /*16350*/  F2FP.BF16.PACK_AB R17, R44, R17 ;  /* 0x000000112c11723e */ /* 0x000fc800000010ff */
[----:B------:R-:W-:Y:S02]  /*16360*/  F2FP.BF16.PACK_AB R19, R27, R28 ;  /* 0x0000001c1b13723e */ /* 0x000fe400000010ff */
.L_x_1071:
[----:B------:R-:W-:Y:S05]  /*16370*/  BSYNC B0 ;  /* 0x0000000000007941 */ /* 0x000fea0003800000 */
.L_x_1070:
[----:B-----5:R1:W-:Y:S02]  /*16380*/  STS.128 [R245+0x3800], R16 ;  /* 0x00380010f5007388 */ /* 0x0203e40000000c00 */
.L_x_1069:
[----:B------:R-:W-:Y:S05]  /*16390*/  BSYNC B1 ;  /* 0x0000000000017941 */ /* 0x000fea0003800000 */
.L_x_1068:
        /* <DEDUP_REMOVED lines=10> */
[----:B------:R-:W-:Y:S02]  /*16440*/  IMAD.MOV.U32 R13, RZ, RZ, RZ ;  /* 0x000000ffff0d7224 */ /* 0x000fe400078e00ff */
[----:B------:R-:W-:Y:S02]  /*16450*/  IMAD R5, R7, R10, 0x80 ;  /* 0x0000008007057424 */ /* 0x000fe400078e020a */
[----:B------:R-:W-:-:S03]  /*16460*/  IMAD.MOV.U32 R11, RZ, RZ, R7 ;  /* 0x000000ffff0b7224 */ /* 0x000fc600078e0007 */
[----:B------:R-:W-:-:S03]  /*16470*/  IADD3 R10, P1, R5, R2, RZ ;  /* 0x00000002050a7210 */ /* 0x000fc60007f3e0ff */
[----:B------:R-:W-:Y:S01]  /*16480*/  @P0 IADD3 R13, -R7, RZ, RZ ;  /* 0x000000ff070d0210 */ /* 0x000fe20007ffe1ff */
[----:B------:R-:W-:Y:S01]  /*16490*/  @P0 IMAD.MOV R11, RZ, RZ, -R7 ;  /* 0x000000ffff0b0224 */ /* 0x000fe200078e0a07 */
[----:B------:R-:W-:Y:S02]  /*164a0*/  LEA.HI.X.SX32 R5, R5, R3, 0x1, P1 ;  /* 0x0000000305057211 */ /* 0x000fe400008f0eff */
[----:B------:R-:W-:Y:S01]  /*164b0*/  IADD3 R15, P1, R13, R10, RZ ;  /* 0x0000000a0d0f7210 */ /* 0x000fe20007f3e0ff */
[----:B------:R-:W-:Y:S01]  /*164c0*/  IMAD.WIDE R24, R11, 0x2, R38 ;  /* 0x000000020b187825 */ /* 0x000fe200078e0226 */
[----:B------:R-:W-:Y:S02]  /*164d0*/  MOV R11, RZ ;  /* 0x000000ff000b7202 */ /* 0x000fe40000000f00 */
[----:B------:R-:W-:Y:S01]  /*164e0*/  LEA.HI.X.SX32 R13, R13, R5, 0x1, P1 ;  /* 0x000000050d0d7211 */ /* 0x000fe200008f0eff */
[----:B------:R-:W-:Y:S01]  /*164f0*/  @P0 IMAD.MOV R11, RZ, RZ, -R7 ;  /* 0x000000ffff0b0224 */ /* 0x000fe200078e0a07 */
[C---:B------:R-:W-:Y:S01]  /*16500*/  LEA R28, P1, R15.reuse, R22, 0x1 ;  /* 0x000000160f1c7211 */ /* 0x040fe200078208ff */
[----:B--2---:R-:W2:Y:S03]  /*16510*/  LD.E.128 R24, [R24.64+0x100] ;  /* 0x0001000618187980 */ /* 0x004ea6000c101d00 */
[----:B------:R-:W-:-:S02]  /*16520*/  LEA.HI.X R29, R15, R23, R13, 0x1, P1 ;  /* 0x000000170f1d7211 */ /* 0x000fc400008f0c0d */
[----:B------:R-:W-:-:S04]  /*16530*/  IADD3 R13, P1, R11, R10, RZ ;  /* 0x0000000a0b0d7210 */ /* 0x000fc80007f3e0ff */
[----:B------:R-:W-:Y:S01]  /*16540*/  LEA.HI.X.SX32 R5, R11, R5, 0x1, P1 ;  /* 0x000000050b057211 */ /* 0x000fe200008f0eff */
[----:B---3--:R-:W3:Y:S01]  /*16550*/  LD.E.128 R28, [R28.64] ;  /* 0x000000061c1c7980 */ /* 0x008ee2000c101d00 */
[----:B------:R-:W-:-:S04]  /*16560*/  LEA R32, P1, R13, R36, 0x1 ;  /* 0x000000240d207211 */ /* 0x000fc800078208ff */
[----:B------:R-:W-:-:S06]  /*16570*/  LEA.HI.X R33, R13, R37, R5, 0x1, P1 ;  /* 0x000000250d217211 */ /* 0x000fcc00008f0c05 */
[----:B----4-:R-:W4:Y:S01]  /*16580*/  LD.E.128 R32, [R32.64] ;  /* 0x0000000620207980 */ /* 0x010f22000c101d00 */
[C---:B-----5:R-:W-:Y:S01]  /*16590*/  SHF.L.U32 R11, R16.reuse, 0x10, RZ ;  /* 0x00000010100b7819 */ /* 0x060fe200000006ff */
[----:B------:R-:W-:Y:S01]  /*165a0*/  IMAD.U32 R40, R19, 0x10000, RZ ;  /* 0x0001000013287824 */ /* 0x000fe200078e00ff */
[----:B------:R-:W-:Y:S01]  /*165b0*/  LOP3.LUT R10, R16, 0xffff0000, RZ, 0xc0, !PT ;  /* 0xffff0000100a7812 */ /* 0x000fe200078ec0ff */
[----:B------:R-:W-:Y:S01]  /*165c0*/  IMAD.U32 R16, R17, 0x10000, RZ ;  /* 0x0001000011107824 */ /* 0x000fe200078e00ff */
[----:B------:R-:W-:Y:S02]  /*165d0*/  LOP3.LUT R13, R19, 0xffff0000, RZ, 0xc0, !PT ;  /* 0xffff0000130d7812 */ /* 0x000fe400078ec0ff */
[----:B------:R-:W-:Y:S02]  /*165e0*/  LOP3.LUT R5, R17, 0xffff0000, RZ, 0xc0, !PT ;  /* 0xffff000011057812 */ /* 0x000fe400078ec0ff */
[C---:B------:R-:W-:Y:S02]  /*165f0*/  SHF.L.U32 R15, R18.reuse, 0x10, RZ ;  /* 0x00000010120f7819 */ /* 0x040fe400000006ff */
[----:B------:R-:W-:-:S02]  /*16600*/  LOP3.LUT R14, R18, 0xffff0000, RZ, 0xc0, !PT ;  /* 0xffff0000120e7812 */ /* 0x000fc400078ec0ff */
[----:B--2---:R-:W-:Y:S02]  /*16610*/  SHF.L.U32 R44, R24, 0x10, RZ ;  /* 0x00000010182c7819 */ /* 0x004fe400000006ff */
[----:B------:R-:W-:Y:S02]  /*16620*/  LOP3.LUT R43, R25, 0xffff0000, RZ, 0xc0, !PT ;  /* 0xffff0000192b7812 */ /* 0x000fe400078ec0ff */
[C---:B---3--:R-:W-:Y:S01]  /*16630*/  SHF.L.U32 R19, R28.reuse, 0x10, RZ ;  /* 0x000000101c137819 */ /* 0x048fe200000006ff */
[C---:B------:R-:W-:Y:S01]  /*16640*/  IMAD.U32 R17, R29.reuse, 0x10000, RZ ;  /* 0x000100001d117824 */ /* 0x040fe200078e00ff */
[----:B------:R-:W-:Y:S02]  /*16650*/  LOP3.LUT R42, R29, 0xffff0000, RZ, 0xc0, !PT ;  /* 0xffff00001d2a7812 */ /* 0x000fe400078ec0ff */
[----:B------:R-:W-:Y:S01]  /*16660*/  LOP3.LUT R18, R28, 0xffff0000, RZ, 0xc0, !PT ;  /* 0xffff00001c127812 */ /* 0x000fe200078ec0ff */
[----:B------:R-:W-:Y:S01]  /*16670*/  IMAD.U32 R28, R31, 0x10000, RZ ;  /* 0x000100001f1c7824 */ /* 0x000fe200078e00ff */
[----:B------:R-:W-:-:S02]  /*16680*/  SHF.L.U32 R41, R30, 0x10, RZ ;  /* 0x000000101e297819 */ /* 0x000fc400000006ff */
[----:B------:R-:W-:Y:S02]  /*16690*/  LOP3.LUT R29, R30, 0xffff0000, RZ, 0xc0, !PT ;  /* 0xffff00001e1d7812 */ /* 0x000fe400078ec0ff */
[----:B------:R-:W-:Y:S01]  /*166a0*/  LOP3.LUT R30, R31, 0xffff0000, RZ, 0xc0, !PT ;  /* 0xffff00001f1e7812 */ /* 0x000fe200078ec0ff */
[----:B------:R-:W-:Y:S01]  /*166b0*/  @!P0 FADD.FTZ R19, -R19, -RZ ;  /* 0x800000ff13138221 */ /* 0x000fe20000010100 */
[----:B------:R-:W-:Y:S01]  /*166c0*/  LOP3.LUT R31, R24, 0xffff0000, RZ, 0xc0, !PT ;  /* 0xffff0000181f7812 */ /* 0x000fe200078ec0ff */
[----:B------:R-:W-:Y:S02]  /*166d0*/  IMAD.U32 R24, R25, 0x10000, RZ ;  /* 0x0001000019187824 */ /* 0x000fe400078e00ff */
[----:B------:R-:W-:Y:S02]  /*166e0*/  @!P0 FADD.FTZ R17, -R17, -RZ ;  /* 0x800000ff11118221 */ /* 0x000fe40000010100 */
[C---:B------:R-:W-:Y:S01]  /*166f0*/  IMAD.U32 R25, R27.reuse, 0x10000, RZ ;  /* 0x000100001b197824 */ /* 0x040fe200078e00ff */
[----:B------:R-:W-:Y:S01]  /*16700*/  LOP3.LUT R27, R27, 0xffff0000, RZ, 0xc0, !PT ;  /* 0xffff00001b1b7812 */ /* 0x000fe200078ec0ff */
[----:B------:R-:W-:Y:S01]  /*16710*/  @!P0 FADD.FTZ R18, -R18, -RZ ;  /* 0x800000ff12128221 */ /* 0x000fe20000010100 */
[----:B------:R-:W-:Y:S01]  /*16720*/  SHF.L.U32 R46, R26, 0x10, RZ ;  /* 0x000000101a2e7819 */ /* 0x000fe200000006ff */
[----:B------:R-:W-:Y:S01]  /*16730*/  @!P0 FADD.FTZ R28, -R28, -RZ ;  /* 0x800000ff1c1c8221 */ /* 0x000fe20000010100 */
[----:B------:R-:W-:Y:S01]  /*16740*/  LOP3.LUT R26, R26, 0xffff0000, RZ, 0xc0, !PT ;  /* 0xffff00001a1a7812 */ /* 0x000fe200078ec0ff */
[----:B------:R-:W-:-:S02]  /*16750*/  @!P0 FADD.FTZ R30, -R30, -RZ ;  /* 0x800000ff1e1e8221 */ /* 0x000fc40000010100 */
[----:B------:R-:W-:Y:S01]  /*16760*/  FMUL.FTZ R44, R44, R19 ;  /* 0x000000132c2c7220 */ /* 0x000fe20000410000 */
[----:B----4-:R-:W-:Y:S01]  /*16770*/  LOP3.LUT R19, R32, 0xffff0000, RZ, 0xc0, !PT ;  /* 0xffff000020137812 */ /* 0x010fe200078ec0ff */
[----:B------:R-:W-:Y:S01]  /*16780*/  FMUL.FTZ R17, R24, R17 ;  /* 0x0000001118117220 */ /* 0x000fe20000410000 */
[----:B------:R-:W-:Y:S01]  /*16790*/  SHF.L.U32 R24, R32, 0x10, RZ ;  /* 0x0000001020187819 */ /* 0x000fe200000006ff */
[----:B------:R-:W-:Y:S02]  /*167a0*/  @!P0 FADD.FTZ R42, -R42, -RZ ;  /* 0x800000ff2a2a8221 */ /* 0x000fe40000010100 */
[----:B------:R-:W-:Y:S02]  /*167b0*/  @!P0 FADD.FTZ R29, -R29, -RZ ;  /* 0x800000ff1d1d8221 */ /* 0x000fe40000010100 */
[----:B------:R-:W-:Y:S02]  /*167c0*/  FMUL.FTZ R31, R31, R18 ;  /* 0x000000121f1f7220 */ /* 0x000fe40000410000 */
[----:B------:R-:W-:Y:S01]  /*167d0*/  @!P0 FADD.FTZ R41, -R41, -RZ ;  /* 0x800000ff29298221 */ /* 0x000fe20000010100 */
[----:B------:R-:W-:Y:S01]  /*167e0*/  LOP3.LUT R32, R33, 0xffff0000, RZ, 0xc0, !PT ;  /* 0xffff000021207812 */ /* 0x000fe200078ec0ff */
[----:B------:R-:W-:Y:S01]  /*167f0*/  FMUL.FTZ R25, R25, R28 ;  /* 0x0000001c19197220 */ /* 0x000fe20000410000 */
[C---:B------:R-:W-:Y:S01]  /*16800*/  SHF.L.U32 R28, R34.reuse, 0x10, RZ ;  /* 0x00000010221c7819 */ /* 0x040fe200000006ff */
[----:B------:R-:W-:Y:S01]  /*16810*/  FMUL.FTZ R30, R27, R30 ;  /* 0x0000001e1b1e7220 */ /* 0x000fe20000410000 */
[----:B------:R-:W-:Y:S01]  /*16820*/  LOP3.LUT R27, R34, 0xffff0000, RZ, 0xc0, !PT ;  /* 0xffff0000221b7812 */ /* 0x000fe200078ec0ff */
[----:B------:R-:W-:Y:S01]  /*16830*/  FMUL.FTZ R42, R43, R42 ;  /* 0x0000002a2b2a7220 */ /* 0x000fe20000410000 */
[----:B------:R-:W-:Y:S01]  /*16840*/  LOP3.LUT R34, R35, 0xffff0000, RZ, 0xc0, !PT ;  /* 0xffff000023227812 */ /* 0x000fe200078ec0ff */
[----:B------:R-:W-:-:S02]  /*16850*/  FMUL.FTZ R29, R26, R29 ;  /* 0x0000001d1a1d7220 */ /* 0x000fc40000410000 */
[----:B------:R-:W-:Y:S02]  /*16860*/  IMAD.U32 R18, R33, 0x10000, RZ ;  /* 0x0001000021127824 */ /* 0x000fe400078e00ff */
[----:B------:R-:W-:Y:S02]  /*16870*/  FMUL.FTZ R46, R46, R41 ;  /* 0x000000292e2e7220 */ /* 0x000fe40000410000 */
[----:B------:R-:W-:Y:S02]  /*16880*/  IMAD.U32 R26, R35, 0x10000, RZ ;  /* 0x00010000231a7824 */ /* 0x000fe400078e00ff */
[----:B------:R-:W-:Y:S02]  /*16890*/  FFMA.FTZ R11, R11, R24, R44 ;  /* 0x000000180b0b7223 */ /* 0x000fe4000001002c */
[----:B------:R-:W-:Y:S02]  /*168a0*/  FFMA.FTZ R10, R10, R19, R31 ;  /* 0x000000130a0a7223 */ /* 0x000fe4000001001f */
[----:B------:R-:W-:-:S02]  /*168b0*/  FFMA.FTZ R16, R16, R18, R17 ;  /* 0x0000001210107223 */ /* 0x000fc40000010011 */
[----:B------:R-:W-:Y:S01]  /*168c0*/  FFMA.FTZ R5, R5, R32, R42 ;  /* 0x0000002005057223 */ /* 0x000fe2000001002a */
[----:B------:R-:W-:Y:S01]  /*168d0*/  F2FP.BF16.PACK_AB R10, R10, R11 ;  /* 0x0000000b0a0a723e */ /* 0x000fe200000010ff */
[----:B------:R-:W-:Y:S02]  /*168e0*/  FFMA.FTZ R15, R15, R28, R46 ;  /* 0x0000001c0f0f7223 */ /* 0x000fe4000001002e */
[----:B------:R-:W-:Y:S02]  /*168f0*/  FFMA.FTZ R14, R14, R27, R29 ;  /* 0x0000001b0e0e7223 */ /* 0x000fe4000001001d */
[----:B------:R-:W-:Y:S02]  /*16900*/  FFMA.FTZ R25, R40, R26, R25 ;  /* 0x0000001a28197223 */ /* 0x000fe40000010019 */
[----:B------:R-:W-:Y:S01]  /*16910*/  FFMA.FTZ R30, R13, R34, R30 ;  /* 0x000000220d1e7223 */ /* 0x000fe2000001001e */
[----:B------:R-:W-:Y:S02]  /*16920*/  F2FP.BF16.PACK_AB R17, R5, R16 ;  /* 0x000000100511723e */ /* 0x000fe400000010ff */
[----:B------:R-:W-:-:S02]  /*16930*/  F2FP.BF16.PACK_AB R18, R14, R15 ;  /* 0x0000000f0e12723e */ /* 0x000fc400000010ff */
[----:B------:R-:W-:Y:S02]  /*16940*/  F2FP.BF16.PACK_AB R19, R30, R25 ;  /* 0x000000191e13723e */ /* 0x000fe400000010ff */
[----:B------:R-:W-:Y:S02]  /*16950*/  MOV R16, R10 ;  /* 0x0000000a00107202 */ /* 0x000fe40000000f00 */
.L_x_1075:
[----:B------:R-:W-:Y:S05]  /*16960*/  BSYNC B0 ;  /* 0x0000000000007941 */ /* 0x000fea0003800000 */
.L_x_1074:
[----:B-----5:R1:W-:Y:S02]  /*16970*/  STS.128 [R245+0x5800], R16 ;  /* 0x00580010f5007388 */ /* 0x0203e40000000c00 */
.L_x_1073:
[----:B------:R-:W-:Y:S05]  /*16980*/  BSYNC B1 ;  /* 0x0000000000017941 */ /* 0x000fea0003800000 */
.L_x_1072:
[----:B------:R-:W-:-:S13]  /*16990*/  ISETP.GE.AND P0, PT, R9, R6, PT ;  /* 0x000000060900720c */ /* 0x000fda0003f06270 */
[----:B------:R1:W-:Y:S01]  /*169a0*/  @P0 STS.128 [R245+0x7800], RZ ;  /* 0x007800fff5000388 */ /* 0x0003e20000000c00 */
[----:B------:R-:W-:Y:S05]  /*169b0*/  @P0 BRA `(.L_x_1001) ;  /* 0x00000f1000000947 */ /* 0x000fea0003800000 */
[----:B-1----:R1:W5:Y:S01]  /*169c0*/  LD.E.128 R16, [R38.64+0x180] ;  /* 0x0001800626107980 */ /* 0x002362000c101d00 */
[----:B------:R-:W-:Y:S01]  /*169d0*/  ISETP.GE.AND P0, PT, R9, R0, PT ;  /* 0x000000000900720c */ /* 0x000fe20003f06270 */
[----:B------:R-:W-:Y:S01]  /*169e0*/  BSSY B0, `(.L_x_1076) ;  /* 0x0000057000007945 */ /* 0x000fe20003800000 */
[----:B------:R-:W-:-:S05]  /*169f0*/  IADD3 R10, P1, R38, 0x180, RZ ;  /* 0x00000180260a7810 */ /* 0x000fca0007f3e0ff */
[----:B------:R-:W-:-:S06]  /*16a00*/  IMAD.X R11, RZ, RZ, R39, P1 ;  /* 0x000000ffff0b7224 */ /* 0x000fcc00008e0627 */
[----:B------:R-:W-:Y:S05]  /*16a10*/  @P0 BRA `(.L_x_1077) ;  /* 0x0000053000000947 */ /* 0x000fea0003800000 */
[-C--:B------:R-:W-:Y:S01]  /*16a20*/  ISETP.GE.AND P0, PT, R9, R7.reuse, PT ;  /* 0x000000070900720c */ /* 0x080fe20003f06270 */
[----:B------:R-:W-:Y:S01]  /*16a30*/  IMAD.MOV.U32 R6, RZ, RZ, 0x30 ;  /* 0x00000030ff067424 */ /* 0x000fe200078e00ff */
[----:B------:R-:W-:Y:S01]  /*16a40*/  MOV R0, R7 ;  /* 0x0000000700007202 */ /* 0x000fe20000000f00 */
[----:B------:R-:W-:Y:S02]  /*16a50*/  IMAD.MOV.U32 R5, RZ, RZ, RZ ;  /* 0x000000ffff057224 */ /* 0x000fe400078e00ff */
[----:B------:R-:W-:-:S05]  /*16a60*/  IMAD R6, R7, R6, 0xc0 ;  /* 0x000000c007067424 */ /* 0x000fca00078e0206 */
[----:B------:R-:W-:-:S03]  /*16a70*/  IADD3 R2, P1, R6, R2, RZ ;  /* 0x0000000206027210 */ /* 0x000fc60007f3e0ff */
[--C-:B------:R-:W-:Y:S01]  /*16a80*/  @P0 IMAD.MOV R5, RZ, RZ, -R7.reuse ;  /* 0x000000ffff050224 */ /* 0x100fe200078e0a07 */
[----:B------:R-:W-:Y:S01]  /*16a90*/  LEA.HI.X.SX32 R3, R6, R3, 0x1, P1 ;  /* 0x0000000306037211 */ /* 0x000fe200008f0eff */
[----:B------:R-:W-:-:S03]  /*16aa0*/  @P0 IMAD.MOV R0, RZ, RZ, -R7 ;  /* 0x000000ffff000224 */ /* 0x000fc600078e0a07 */
[C---:B------:R-:W-:Y:S01]  /*16ab0*/  IADD3 R9, P1, R5.reuse, R2, RZ ;  /* 0x0000000205097210 */ /* 0x040fe20007f3e0ff */
[----:B------:R-:W-:Y:S01]  /*16ac0*/  IMAD.WIDE R10, R0, 0x2, R10 ;  /* 0x00000002000a7825 */ /* 0x000fe200078e020a */
[----:B------:R-:W-:Y:S02]  /*16ad0*/  MOV R0, RZ ;  /* 0x000000ff00007202 */ /* 0x000fe40000000f00 */
[----:B------:R-:W-:Y:S01]  /*16ae0*/  LEA.HI.X.SX32 R5, R5, R3, 0x1, P1 ;  /* 0x0000000305057211 */ /* 0x000fe200008f0eff */
[----:B------:R-:W-:Y:S01]  /*16af0*/  @P0 IMAD.MOV R0, RZ, RZ, -R7 ;  /* 0x000000ffff000224 */ /* 0x000fe200078e0a07 */
[C---:B------:R-:W-:Y:S01]  /*16b00*/  LEA R28, P1, R9.reuse, R22, 0x1 ;  /* 0x00000016091c7211 */ /* 0x040fe200078208ff */
[----:B--2---:R-:W2:Y:S03]  /*16b10*/  LD.E.128 R24, [R10.64] ;  /* 0x000000060a187980 */ /* 0x004ea6000c101d00 */
[----:B------:R-:W-:-:S02]  /*16b20*/  LEA.HI.X R29, R9, R23, R5, 0x1, P1 ;  /* 0x00000017091d7211 */ /* 0x000fc400008f0c05 */
[----:B------:R-:W-:-:S04]  /*16b30*/  IADD3 R5, P1, R0, R2, RZ ;  /* 0x0000000200057210 */ /* 0x000fc80007f3e0ff */
[----:B------:R-:W-:Y:S01]  /*16b40*/  LEA.HI.X.SX32 R0, R0, R3, 0x1, P1 ;  /* 0x0000000300007211 */ /* 0x000fe200008f0eff */
[----:B---3--:R-:W3:Y:S01]  /*16b50*/  LD.E.128 R28, [R28.64] ;  /* 0x000000061c1c7980 */ /* 0x008ee2000c101d00 */
[----:B------:R-:W-:-:S04]  /*16b60*/  LEA R32, P1, R5, R36, 0x1 ;  /* 0x0000002405207211 */ /* 0x000fc800078208ff */
[----:B------:R-:W-:-:S06]  /*16b70*/  LEA.HI.X R33, R5, R37, R0, 0x1, P1 ;  /* 0x0000002505217211 */ /* 0x000fcc00008f0c00 */
[----:B----4-:R-:W4:Y:S01]  /*16b80*/  LD.E.128 R32, [R32.64] ;  /* 0x0000000620207980 */ /* 0x010f22000c101d00 */
[C---:B-----5:R-:W-:Y:S01]  /*16b90*/  IMAD.U32 R7, R18.reuse, 0x10000, RZ ;  /* 0x0001000012077824 */ /* 0x060fe200078e00ff */
[----:B------:R-:W-:Y:S01]  /*16ba0*/  LOP3.LUT R6, R18, 0xffff0000, RZ, 0xc0, !PT ;  /* 0xffff000012067812 */ /* 0x000fe200078ec0ff */
[C---:B------:R-:W-:Y:S01]  /*16bb0*/  IMAD.U32 R3, R16.reuse, 0x10000, RZ ;  /* 0x0001000010037824 */ /* 0x040fe200078e00ff */
[----:B------:R-:W-:Y:S02]  /*16bc0*/  LOP3.LUT R2, R16, 0xffff0000, RZ, 0xc0, !PT ;  /* 0xffff000010027812 */ /* 0x000fe400078ec0ff */
[C---:B------:R-:W-:Y:S02]  /*16bd0*/  LOP3.LUT R5, R19.reuse, 0xffff0000, RZ, 0xc0, !PT ;  /* 0xffff000013057812 */ /* 0x040fe400078ec0ff */
[----:B------:R-:W-:Y:S02]  /*16be0*/  SHF.L.U32 R18, R19, 0x10, RZ ;  /* 0x0000001013127819 */ /* 0x000fe400000006ff */
[----:B------:R-:W-:-:S02]  /*16bf0*/  LOP3.LUT R0, R17, 0xffff0000, RZ, 0xc0, !PT ;  /* 0xffff000011007812 */ /* 0x000fc400078ec0ff */
[----:B------:R-:W-:Y:S01]  /*16c00*/  SHF.L.U32 R16, R17, 0x10, RZ ;  /* 0x0000001011107819 */ /* 0x000fe200000006ff */
[C---:B--2---:R-:W-:Y:S01]  /*16c10*/  IMAD.U32 R15, R26.reuse, 0x10000, RZ ;  /* 0x000100001a0f7824 */ /* 0x044fe200078e00ff */
[----:B------:R-:W-:Y:S01]  /*16c20*/  LOP3.LUT R14, R26, 0xffff0000, RZ, 0xc0, !PT ;  /* 0xffff00001a0e7812 */ /* 0x000fe200078ec0ff */
[C---:B------:R-:W-:Y:S01]  /*16c30*/  IMAD.U32 R11, R24.reuse, 0x10000, RZ ;  /* 0x00010000180b7824 */ /* 0x040fe200078e00ff */
[----:B------:R-:W-:Y:S02]  /*16c40*/  SHF.L.U32 R9, R25, 0x10, RZ ;  /* 0x0000001019097819 */ /* 0x000fe400000006ff */
[----:B------:R-:W-:Y:S02]  /*16c50*/  LOP3.LUT R10, R24, 0xffff0000, RZ, 0xc0, !PT ;  /* 0xffff0000180a7812 */ /* 0x000fe400078ec0ff */
[----:B------:R-:W-:Y:S02]  /*16c60*/  SHF.L.U32 R13, R27, 0x10, RZ ;  /* 0x000000101b0d7819 */ /* 0x000fe400000006ff */
[----:B------:R-:W-:Y:S01]  /*16c70*/  LOP3.LUT R24, R25, 0xffff0000, RZ, 0xc0, !PT ;  /* 0xffff000019187812 */ /* 0x000fe200078ec0ff */
[----:B---3--:R-:W-:Y:S01]  /*16c80*/  IMAD.U32 R26, R28, 0x10000, RZ ;  /* 0x000100001c1a7824 */ /* 0x008fe200078e00ff */
[C---:B------:R-:W-:Y:S01]  /*16c90*/  SHF.L.U32 R22, R29.reuse, 0x10, RZ ;  /* 0x000000101d167819 */ /* 0x040fe200000006ff */
[C---:B------:R-:W-:Y:S01]  /*16ca0*/  IMAD.U32 R36, R30.reuse, 0x10000, RZ ;  /* 0x000100001e247824 */ /* 0x040fe200078e00ff */
[----:B------:R-:W-:Y:S01]  /*16cb0*/  LOP3.LUT R19, R30, 0xffff0000, RZ, 0xc0, !PT ;  /* 0xffff00001e137812 */ /* 0x000fe200078ec0ff */
        /* <DEDUP_REMOVED lines=10> */
[----:B------:R-:W-:-:S02]  /*16d60*/  @!P0 FADD.FTZ R29, -R29, -RZ ;  /* 0x800000ff1d1d8221 */ /* 0x000fc40000010100 */
[----:B------:R-:W-:Y:S02]  /*16d70*/  @!P0 FADD.FTZ R28, -R28, -RZ ;  /* 0x800000ff1c1c8221 */ /* 0x000fe40000010100 */
[----:B------:R-:W-:Y:S02]  /*16d80*/  @!P0 FADD.FTZ R30, -R30, -RZ ;  /* 0x800000ff1e1e8221 */ /* 0x000fe40000010100 */
[----:B------:R-:W-:Y:S01]  /*16d90*/  FMUL.FTZ R26, R11, R26 ;  /* 0x0000001a0b1a7220 */ /* 0x000fe20000410000 */
[----:B----4-:R-:W-:Y:S01]  /*16da0*/  LOP3.LUT R11, R32, 0xffff0000, RZ, 0xc0, !PT ;  /* 0xffff0000200b7812 */ /* 0x010fe200078ec0ff */
[----:B------:R-:W-:Y:S01]  /*16db0*/  FMUL.FTZ R9, R9, R22 ;  /* 0x0000001609097220 */ /* 0x000fe20000410000 */
[----:B------:R-:W-:Y:S01]  /*16dc0*/  LOP3.LUT R22, R34, 0xffff0000, RZ, 0xc0, !PT ;  /* 0xffff000022167812 */ /* 0x000fe200078ec0ff */
[----:B------:R-:W-:Y:S02]  /*16dd0*/  FMUL.FTZ R19, R14, R19 ;  /* 0x000000130e137220 */ /* 0x000fe40000410000 */
[----:B------:R-:W-:Y:S01]  /*16de0*/  FMUL.FTZ R17, R10, R17 ;  /* 0x000000110a117220 */ /* 0x000fe20000410000 */
[----:B------:R-:W-:Y:S01]  /*16df0*/  SHF.L.U32 R10, R33, 0x10, RZ ;  /* 0x00000010210a7819 */ /* 0x000fe200000006ff */
[----:B------:R-:W-:Y:S01]  /*16e00*/  FMUL.FTZ R36, R15, R36 ;  /* 0x000000240f247220 */ /* 0x000fe20000410000 */
[----:B------:R-:W-:Y:S01]  /*16e10*/  SHF.L.U32 R15, R35, 0x10, RZ ;  /* 0x00000010230f7819 */ /* 0x000fe200000006ff */
[----:B------:R-:W-:Y:S01]  /*16e20*/  IMAD.U32 R14, R32, 0x10000, RZ ;  /* 0x00010000200e7824 */ /* 0x000fe200078e00ff */
[----:B------:R-:W-:Y:S01]  /*16e30*/  LOP3.LUT R32, R33, 0xffff0000, RZ, 0xc0, !PT ;  /* 0xffff000021207812 */ /* 0x000fe200078ec0ff */
[----:B------:R-:W-:Y:S01]  /*16e40*/  IMAD.U32 R23, R34, 0x10000, RZ ;  /* 0x0001000022177824 */ /* 0x000fe200078e00ff */
[----:B------:R-:W-:Y:S01]  /*16e50*/  LOP3.LUT R34, R35, 0xffff0000, RZ, 0xc0, !PT ;  /* 0xffff000023227812 */ /* 0x000fe200078ec0ff */
[----:B------:R-:W-:-:S02]  /*16e60*/  FMUL.FTZ R29, R24, R29 ;  /* 0x0000001d181d7220 */ /* 0x000fc40000410000 */
[----:B------:R-:W-:Y:S02]  /*16e70*/  FMUL.FTZ R13, R13, R28 ;  /* 0x0000001c0d0d7220 */ /* 0x000fe40000410000 */
[----:B------:R-:W-:Y:S02]  /*16e80*/  FMUL.FTZ R30, R27, R30 ;  /* 0x0000001e1b1e7220 */ /* 0x000fe40000410000 */
        /* <DEDUP_REMOVED lines=8> */
[----:B------:R-:W-:Y:S02]  /*16f10*/  FFMA.FTZ R30, R5, R34, R30 ;  /* 0x00000022051e7223 */ /* 0x000fe4000001001e */
[----:B------:R-:W-:-:S03]  /*16f20*/  FFMA.FTZ R6, R6, R22, R19 ;  /* 0x0000001606067223 */ /* 0x000fc60000010013 */
[----:B------:R-:W-:Y:S02]  /*16f30*/  F2FP.BF16.PACK_AB R19, R30, R13 ;  /* 0x0000000d1e13723e */ /* 0x000fe400000010ff */
[----:B------:R-:W-:Y:S02]  /*16f40*/  F2FP.BF16.PACK_AB R18, R6, R7 ;  /* 0x000000070612723e */ /* 0x000fe400000010ff */
.L_x_1077:
[----:B------:R-:W-:Y:S05]  /*16f50*/  BSYNC B0 ;  /* 0x0000000000007941 */ /* 0x000fea0003800000 */
.L_x_1076:
[----:B-----5:R1:W-:Y:S01]  /*16f60*/  STS.128 [R245+0x7800], R16 ;  /* 0x00780010f5007388 */ /* 0x0203e20000000c00 */
[----:B------:R-:W-:Y:S05]  /*16f70*/  BRA `(.L_x_1001) ;  /* 0x0000095000007947 */ /* 0x000fea0003800000 */
.L_x_951:
[----:B------:R-:W-:Y:S01]  /*16f80*/  IMAD.IADD R5, R244, 0x1, -R57 ;  /* 0x00000001f4057824 */ /* 0x000fe200078e0a39 */
[----:B------:R-:W-:Y:S01]  /*16f90*/  BSSY B0, `(.L_x_1078) ;  /* 0x0000024000007945 */ /* 0x000fe20003800000 */
[-C--:B------:R-:W-:Y:S02]  /*16fa0*/  ISETP.GE.AND P2, PT, R10, R81.reuse, PT ;  /* 0x000000510a00720c */ /* 0x080fe40003f46270 */
[----:B------:R-:W-:Y:S02]  /*16fb0*/  ISETP.GE.AND P1, PT, R9, R81, PT ;  /* 0x000000510900720c */ /* 0x000fe40003f26270 */
[----:B------:R-:W-:Y:S02]  /*16fc0*/  ISETP.GE.AND P3, PT, R184, R5, PT ;  /* 0x00000005b800720c */ /* 0x000fe40003f66270 */
[----:B------:R-:W-:-:S11]  /*16fd0*/  ISETP.GE.AND P0, PT, R11, R81, PT ;  /* 0x000000510b00720c */ /* 0x000fd60003f06270 */
[----:B------:R-:W-:Y:S05]  /*16fe0*/  @P3 BRA `(.L_x_1079) ;  /* 0x000001e000003947 */ /* 0x000fea0003800000 */
[----:B------:R-:W-:Y:S02]  /*16ff0*/  ISETP.GE.AND P6, PT, R14, R81, PT ;  /* 0x000000510e00720c */ /* 0x000fe40003fc6270 */
[CC--:B-----5:R-:W-:Y:S02]  /*17000*/  @!P0 LEA R8, P4, R190.reuse, R196.reuse, 0x1 ;  /* 0x000000c4be088211 */ /* 0x0e0fe400078808ff */
[C---:B------:R-:W-:Y:S02]  /*17010*/  @!P2 LEA R6, P3, R190.reuse, R196, 0x1 ;  /* 0x000000c4be06a211 */ /* 0x040fe400078608ff */
[CCC-:B------:R-:W-:Y:S02]  /*17020*/  @!P0 LEA.HI.X R9, R190.reuse, R197.reuse, R193.reuse, 0x1, P4 ;  /* 0x000000c5be098211 */ /* 0x1c0fe400020f0cc1 */
[----:B------:R-:W-:-:S05]  /*17030*/  @!P2 LEA.HI.X R7, R190, R197, R193, 0x1, P3 ;  /* 0x000000c5be07a211 */ /* 0x000fca00018f0cc1 */
[C---:B------:R-:W-:Y:S01]  /*17040*/  @!P6 LEA R10, P5, R190.reuse, R196, 0x1 ;  /* 0x000000c4be0ae211 */ /* 0x040fe200078a08ff */
[----:B------:R1:W-:Y:S03]  /*17050*/  @P6 STS.128 [R245], RZ ;  /* 0x000000fff5006388 */ /* 0x0003e60000000c00 */
[----:B------:R-:W-:-:S05]  /*17060*/  @!P6 LEA.HI.X R11, R190, R197, R193, 0x1, P5 ;  /* 0x000000c5be0be211 */ /* 0x000fca00028f0cc1 */
        /* <DEDUP_REMOVED lines=22> */
.L_x_1079:
[----:B------:R-:W-:Y:S05]  /*171d0*/  BSYNC B0 ;  /* 0x0000000000007941 */ /* 0x000fea0003800000 */
.L_x_1078:
[----:B-1----:R-:W-:Y:S01]  /*171e0*/  IADD3 R8, R184, 0x10, RZ ;  /* 0x00000010b8087810 */ /* 0x002fe20007ffe0ff */
[----:B------:R-:W-:Y:S03]  /*171f0*/  BSSY B0, `(.L_x_1080) ;  /* 0x0000023000007945 */ /* 0x000fe60003800000 */
[----:B------:R-:W-:-:S13]  /*17200*/  ISETP.GE.AND P3, PT, R8, R5, PT ;  /* 0x000000050800720c */ /* 0x000fda0003f66270 */
[----:B------:R-:W-:Y:S05]  /*17210*/  @P3 BRA `(.L_x_1081) ;  /* 0x0000020000003947 */ /* 0x000fea0003800000 */
[----:B------:R-:W-:Y:S02]  /*17220*/  ISETP.GE.AND P5, PT, R14, R81, PT ;  /* 0x000000510e00720c */ /* 0x000fe40003fa6270 */
[----:B------:R-:W-:-:S04]  /*17230*/  IADD3 R3, P3, R3, R190, RZ ;  /* 0x000000be03037210 */ /* 0x000fc80007f7e0ff */
[-C--:B-----5:R-:W-:Y:S01]  /*17240*/  @!P0 LEA R10, P4, R3, R196.reuse, 0x1 ;  /* 0x000000c4030a8211 */ /* 0x0a0fe200078808ff */
[----:B------:R-:W-:Y:S01]  /*17250*/  IMAD.X R13, R13, 0x1, R193, P3 ;  /* 0x000000010d0d7824 */ /* 0x000fe200018e06c1 */
[----:B------:R-:W-:-:S04]  /*17260*/  @!P2 LEA R6, P3, R3, R196, 0x1 ;  /* 0x000000c40306a211 */ /* 0x000fc800078608ff */
[CCC-:B------:R-:W-:Y:S01]  /*17270*/  @!P0 LEA.HI.X R11, R3.reuse, R197.reuse, R13.reuse, 0x1, P4 ;  /* 0x000000c5030b8211 */ /* 0x1c0fe200020f0c0d */
[----:B------:R1:W-:Y:S01]  /*17280*/  @P5 STS.128 [R245+0x800], RZ ;  /* 0x000800fff5005388 */ /* 0x0003e20000000c00 */
[C---:B------:R-:W-:Y:S02]  /*17290*/  @!P5 LEA R16, P6, R3.reuse, R196, 0x1 ;  /* 0x000000c40310d211 */ /* 0x040fe400078c08ff */
[CCC-:B------:R-:W-:Y:S02]  /*172a0*/  @!P2 LEA.HI.X R7, R3.reuse, R197.reuse, R13.reuse, 0x1, P3 ;  /* 0x000000c50307a211 */ /* 0x1c0fe400018f0c0d */
[----:B------:R-:W-:-:S05]  /*172b0*/  @!P5 LEA.HI.X R17, R3, R197, R13, 0x1, P6 ;  /* 0x000000c50311d211 */ /* 0x000fca00030f0c0d */
        /* <DEDUP_REMOVED lines=16> */
[----:B------:R-:W-:-:S04]  /*173c0*/  LEA R2, P3, R3, R196, 0x1 ;  /* 0x000000c403027211 */ /* 0x000fc800078608ff */
[----:B------:R-:W-:-:S05]  /*173d0*/  LEA.HI.X R3, R3, R197, R13, 0x1, P3 ;  /* 0x000000c503037211 */ /* 0x000fca00018f0c0d */
[----:B------:R-:W-:Y:S01]  /*173e0*/  @!PT LDS RZ, [RZ] ;  /* 0x00000000fffff984 */ /* 0x000fe20000000800 */
[----:B------:R-:W-:Y:S01]  /*173f0*/  @!PT LDS RZ, [RZ] ;  /* 0x00000000fffff984 */ /* 0x000fe20000000800 */
[----:B------:R-:W-:Y:S01]  /*17400*/  @!PT LDS RZ, [RZ] ;  /* 0x00000000fffff984 */ /* 0x000fe20000000800 */
[----:B------:R2:W-:Y:S04]  /*17410*/  LDGSTS.E.BYPASS.LTC128B.128 [R245+0x6800], [R2.64+0x180] ;  /* 0x0680018002f57fae */ /* 0x0005e8000b901d46 */
.L_x_1081:
[----:B------:R-:W-:Y:S05]  /*17420*/  BSYNC B0 ;  /* 0x0000000000007941 */ /* 0x000fea0003800000 */
.L_x_1080:
[----:B------:R-:W-:Y:S01]  /*17430*/  IADD3 R12, R184, 0x20, RZ ;  /* 0x00000020b80c7810 */ /* 0x000fe20007ffe0ff */
[----:B------:R-:W-:Y:S03]  /*17440*/  BSSY B0, `(.L_x_1082) ;  /* 0x0000023000007945 */ /* 0x000fe60003800000 */
[----:B------:R-:W-:-:S13]  /*17450*/  ISETP.GE.AND P3, PT, R12, R5, PT ;  /* 0x000000050c00720c */ /* 0x000fda0003f66270 */
[----:B------:R-:W-:Y:S05]  /*17460*/  @P3 BRA `(.L_x_1083) ;  /* 0x0000020000003947 */ /* 0x000fea0003800000 */
[----:B------:R-:W-:Y:S02]  /*17470*/  ISETP.GE.AND P5, PT, R14, R81, PT ;  /* 0x000000510e00720c */ /* 0x000fe40003fa6270 */
[----:B-1----:R-:W-:-:S04]  /*17480*/  LEA R7, P3, R194, R190, 0x5 ;  /* 0x000000bec2077211 */ /* 0x002fc800078628ff */
[----:B--2---:R-:W-:Y:S02]  /*17490*/  LEA.HI.X R3, R194, R193, R195, 0x5, P3 ;  /* 0x000000c1c2037211 */ /* 0x004fe400018f2cc3 */
[CC--:B-----5:R-:W-:Y:S02]  /*174a0*/  @!P0 LEA R16, P4, R7.reuse, R196.reuse, 0x1 ;  /* 0x000000c407108211 */ /* 0x0e0fe400078808ff */
[CC--:B------:R-:W-:Y:S02]  /*174b0*/  @!P2 LEA R10, P3, R7.reuse, R196.reuse, 0x1 ;  /* 0x000000c4070aa211 */ /* 0x0c0fe400078608ff */
[CCC-:B------:R-:W-:Y:S01]  /*174c0*/  @!P0 LEA.HI.X R17, R7.reuse, R197.reuse, R3.reuse, 0x1, P4 ;  /* 0x000000c507118211 */ /* 0x1c0fe200020f0c03 */
[----:B------:R1:W-:Y:S01]  /*174d0*/  @P5 STS.128 [R245+0x1000], RZ ;  /* 0x001000fff5005388 */ /* 0x0003e20000000c00 */
[C---:B------:R-:W-:Y:S02]  /*174e0*/  @!P5 LEA R18, P6, R7.reuse, R196, 0x1 ;  /* 0x000000c40712d211 */ /* 0x040fe400078c08ff */
[----:B------:R-:W-:-:S02]  /*174f0*/  @!P2 LEA.HI.X R11, R7, R197, R3, 0x1, P3 ;  /* 0x000000c5070ba211 */ /* 0x000fc400018f0c03 */
        /* <DEDUP_REMOVED lines=23> */
.L_x_1083:
[----:B------:R-:W-:Y:S05]  /*17670*/  BSYNC B0 ;  /* 0x0000000000007941 */ /* 0x000fea0003800000 */
.L_x_1082:
[----:B------:R-:W-:-:S04]  /*17680*/  IADD3 R4, R184, 0x30, RZ ;  /* 0x00000030b8047810 */ /* 0x000fc80007ffe0ff */
[----:B------:R-:W-:-:S13]  /*17690*/  ISETP.GE.AND P3, PT, R4, R5, PT ;  /* 0x000000050400720c */ /* 0x000fda0003f66270 */
[----:B------:R-:W-:Y:S05]  /*176a0*/  @P3 BRA `(.L_x_1001) ;  /* 0x0000022000003947 */ /* 0x000fea0003800000 */
[----:B------:R-:W-:Y:S01]  /*176b0*/  ISETP.GE.AND P5, PT, R14, R81, PT ;  /* 0x000000510e00720c */ /* 0x000fe20003fa6270 */
[----:B------:R-:W-:Y:S02]  /*176c0*/  IMAD.MOV.U32 R191, RZ, RZ, R193 ;  /* 0x000000ffffbf7224 */ /* 0x000fe400078e00c1 */
[----:B------:R-:W-:Y:S02]  /*176d0*/  IMAD R0, R195, 0x30, RZ ;  /* 0x00000030c3007824 */ /* 0x000fe400078e02ff */
[----:B------:R-:W-:-:S04]  /*176e0*/  IMAD.WIDE.U32 R194, R194, 0x30, R190 ;  /* 0x00000030c2c27825 */ /* 0x000fc800078e00be */
[----:B--2---:R-:W-:Y:S01]  /*176f0*/  IMAD.IADD R3, R0, 0x1, R195 ;  /* 0x0000000100037824 */ /* 0x004fe200078e02c3 */
[CC--:B-1---5:R-:W-:Y:S02]  /*17700*/  @!P0 LEA R10, P4, R194.reuse, R196.reuse, 0x1 ;  /* 0x000000c4c20a8211 */ /* 0x0e2fe400078808ff */
[CC--:B------:R-:W-:Y:S01]  /*17710*/  @!P2 LEA R6, P3, R194.reuse, R196.reuse, 0x1 ;  /* 0x000000c4c206a211 */ /* 0x0c0fe200078608ff */
[----:B------:R1:W-:Y:S01]  /*17720*/  @P5 STS.128 [R245+0x1800], RZ ;  /* 0x001800fff5005388 */ /* 0x0003e20000000c00 */
[C---:B------:R-:W-:Y:S02]  /*17730*/  @!P5 LEA R14, P6, R194.reuse, R196, 0x1 ;  /* 0x000000c4c20ed211 */ /* 0x040fe400078c08ff */
[CCC-:B------:R-:W-:Y:S02]  /*17740*/  @!P0 LEA.HI.X R11, R194.reuse, R197.reuse, R3.reuse, 0x1, P4 ;  /* 0x000000c5c20b8211 */ /* 0x1c0fe400020f0c03 */
[CCC-:B------:R-:W-:Y:S02]  /*17750*/  @!P5 LEA.HI.X R15, R194.reuse, R197.reuse, R3.reuse, 0x1, P6 ;  /* 0x000000c5c20fd211 */ /* 0x1c0fe400030f0c03 */
[----:B------:R-:W-:-:S03]  /*17760*/  @!P2 LEA.HI.X R7, R194, R197, R3, 0x1, P3 ;  /* 0x000000c5c207a211 */ /* 0x000fc600018f0c03 */
        /* <DEDUP_REMOVED lines=22> */
.L_x_1001:
[----:B------:R-:W-:Y:S05]  /*178d0*/  BSYNC B3 ;  /* 0x0000000000037941 */ /* 0x000fea0003800000 */
.L_x_950:
[----:B------:R-:W-:Y:S01]  /*178e0*/  IADD3 R247, R165, -0x1, RZ ;  /* 0xffffffffa5f77810 */ /* 0x000fe20007ffe0ff */
[----:B------:R-:W-:Y:S01]  /*178f0*/  BSSY B0, `(.L_x_1084) ;  /* 0x0000021000007945 */ /* 0x000fe20003800000 */
[----:B------:R-:W-:-:S03]  /*17900*/  LOP3.LUT R250, R77, 0xff, RZ, 0xc0, !PT ;  /* 0x000000ff4dfa7812 */ /* 0x000fc600078ec0ff */
[----:B------:R-:W-:-:S04]  /*17910*/  IMAD.SHL.U32 R22, R247, 0x40, RZ ;  /* 0x00000040f7167824 */ /* 0x000fc800078e00ff */
[----:B--2---:R-:W-:-:S05]  /*17920*/  IMAD.IADD R3, R59, 0x1, -R22 ;  /* 0x000000013b037824 */ /* 0x004fca00078e0a16 */
[----:B------:R-:W-:-:S13]  /*17930*/  ISETP.GE.AND P0, PT, R184, R3, PT ;  /* 0x00000003b800720c */ /* 0x000fda0003f06270 */
[----:B------:R-:W-:Y:S05]  /*17940*/  @P0 BRA `(.L_x_1085) ;  /* 0x000001b000000947 */ /* 0x000fea0003800000 */
[C---:B------:R-:W-:Y:S02]  /*17950*/  LOP3.LUT R0, R250.reuse, 0x1, RZ, 0xc0, !PT ;  /* 0x00000001fa007812 */ /* 0x040fe400078ec0ff */
[----:B------:R-:W-:Y:S02]  /*17960*/  R2P PR, R250, 0xe ;  /* 0x0000000efa007804 */ /* 0x000fe40000000000 */
[----:B------:R-:W-:-:S11]  /*17970*/  ISETP.NE.U32.AND P0, PT, R0, 0x1, PT ;  /* 0x000000010000780c */ /* 0x000fd60003f05070 */
[----:B-1----:R-:W-:Y:S01]  /*17980*/  @P1 IMAD.MOV.U32 R10, RZ, RZ, R238 ;  /* 0x000000ffff0a1224 */ /* 0x002fe200078e00ee */
[----:B------:R-:W-:Y:S01]  /*17990*/  @P2 MOV R6, R238 ;  /* 0x000000ee00062202 */ /* 0x000fe20000000f00 */
[--C-:B------:R-:W-:Y:S01]  /*179a0*/  @P1 IMAD.MOV.U32 R11, RZ, RZ, R239.reuse ;  /* 0x000000ffff0b1224 */ /* 0x100fe200078e00ef */
[----:B------:R-:W-:Y:S01]  /*179b0*/  @!PT LDS RZ, [RZ] ;  /* 0x00000000fffff984 */ /* 0x000fe20000000800 */
[----:B------:R-:W-:Y:S01]  /*179c0*/  @!PT LDS RZ, [RZ] ;  /* 0x00000000fffff984 */ /* 0x000fe20000000800 */
[----:B------:R-:W-:Y:S01]  /*179d0*/  @!PT LDS RZ, [RZ] ;  /* 0x00000000fffff984 */ /* 0x000fe20000000800 */
[----:B------:R1:W-:Y:S01]  /*179e0*/  @!P0 LDGSTS.E.BYPASS.LTC128B.128 [R245+0x8000], [R238.64] ;  /* 0x08000000eef58fae */ /* 0x0003e2000b901d46 */
[----:B------:R-:W-:-:S03]  /*179f0*/  @P2 IMAD.MOV.U32 R7, RZ, RZ, R239 ;  /* 0x000000ffff072224 */ /* 0x000fc600078e00ef */
[----:B------:R1:W-:Y:S04]  /*17a00*/  @P0 STS.128 [R245+0x8000], RZ ;  /* 0x008000fff5000388 */ /* 0x0003e80000000c00 */
[----:B------:R-:W-:Y:S01]  /*17a10*/  @!PT LDS RZ, [RZ] ;  /* 0x00000000fffff984 */ /* 0x000fe20000000800 */
[----:B------:R-:W-:Y:S01]  /*17a20*/  @!PT LDS RZ, [RZ] ;  /* 0x00000000fffff984 */ /* 0x000fe20000000800 */
[----:B------:R-:W-:Y:S01]  /*17a30*/  @!PT LDS RZ, [RZ] ;  /* 0x00000000fffff984 */ /* 0x000fe20000000800 */
[----:B------:R1:W-:Y:S04]  /*17a40*/  @P1 LDGSTS.E.BYPASS.LTC128B.128 [R245+0xa000], [R10.64+0x80] ;  /* 0x0a0000800af51fae */ /* 0x0003e8000b901d46 */
[----:B------:R1:W-:Y:S04]  /*17a50*/  @!P1 STS.128 [R245+0xa000], RZ ;  /* 0x00a000fff5009388 */ /* 0x0003e80000000c00 */
        /* <DEDUP_REMOVED lines=9> */
[----:B------:R1:W-:Y:S02]  /*17af0*/  @!P3 STS.128 [R245+0xe000], RZ ;  /* 0x00e000fff500b388 */ /* 0x0003e40000000c00 */
.L_x_1085:
[----:B------:R-:W-:Y:S05]  /*17b00*/  BSYNC B0 ;  /* 0x0000000000007941 */ /* 0x000fea0003800000 */
.L_x_1084:
[----:B------:R-:W-:Y:S01]  /*17b10*/  ISETP.GE.AND P0, PT, R8, R3, PT ;  /* 0x000000030800720c */ /* 0x000fe20003f06270 */
[----:B------:R-:W-:-:S12]  /*17b20*/  BSSY B0, `(.L_x_1086) ;  /* 0x0000025000007945 */ /* 0x000fd80003800000 */
[----:B------:R-:W-:Y:S05]  /*17b30*/  @P0 BRA `(.L_x_1087) ;  /* 0x0000023000000947 */ /* 0x000fea0003800000 */
[C---:B------:R-:W-:Y:S02]  /*17b40*/  LOP3.LUT R0, R250.reuse, 0x1, RZ, 0xc0, !PT ;  /* 0x00000001fa007812 */ /* 0x040fe400078ec0ff */
[----:B------:R-:W-:Y:S02]  /*17b50*/  LOP3.LUT P4, RZ, R250, 0x2, RZ, 0xc0, !PT ;  /* 0x00000002faff7812 */ /* 0x000fe4000788c0ff */
[----:B------:R-:W-:Y:S02]  /*17b60*/  ISETP.NE.U32.AND P5, PT, R0, 0x1, PT ;  /* 0x000000010000780c */ /* 0x000fe40003fa5070 */
[C---:B------:R-:W-:Y:S02]  /*17b70*/  LOP3.LUT P3, RZ, R250.reuse, 0x4, RZ, 0xc0, !PT ;  /* 0x00000004faff7812 */ /* 0x040fe4000786c0ff */
[----:B------:R-:W-:Y:S02]  /*17b80*/  LOP3.LUT P1, RZ, R250, 0x8, RZ, 0xc0, !PT ;  /* 0x00000008faff7812 */ /* 0x000fe4000782c0ff */
[----:B-1----:R-:W-:-:S05]  /*17b90*/  IADD3 R7, P2, R236, R180, RZ ;  /* 0x000000b4ec077210 */ /* 0x002fca0007f5e0ff */
[----:B------:R-:W-:Y:S01]  /*17ba0*/  IMAD.X R5, R237, 0x1, R183, P2 ;  /* 0x00000001ed057824 */ /* 0x000fe200010e06b7 */
[C---:B------:R-:W-:Y:S02]  /*17bb0*/  @P4 LEA R14, P6, R7.reuse, R186, 0x1 ;  /* 0x000000ba070e4211 */ /* 0x040fe400078c08ff */
[C---:B---3--:R-:W-:Y:S02]  /*17bc0*/  @!P5 LEA R16, P0, R236.reuse, R238, 0x1 ;  /* 0x000000eeec10d211 */ /* 0x048fe400078008ff */
[CC--:B------:R-:W-:Y:S02]  /*17bd0*/  @P3 LEA R10, P2, R7.reuse, R186.reuse, 0x1 ;  /* 0x000000ba070a3211 */ /* 0x0c0fe400078408ff */
[----:B------:R-:W-:Y:S02]  /*17be0*/  @!P5 LEA.HI.X R17, R236, R239, R237, 0x1, P0 ;  /* 0x000000efec11d211 */ /* 0x000fe400000f0ced */
[C---:B------:R-:W-:Y:S02]  /*17bf0*/  @P1 LEA R6, P0, R7.reuse, R186, 0x1 ;  /* 0x000000ba07061211 */ /* 0x040fe400078008ff */
[CCC-:B------:R-:W-:Y:S01]  /*17c00*/  @P4 LEA.HI.X R15, R7.reuse, R187.reuse, R5.reuse, 0x1, P6 ;  /* 0x000000bb070f4211 */ /* 0x1c0fe200030f0c05 */
[----:B------:R-:W-:Y:S01]  /*17c10*/  @!PT LDS RZ, [RZ] ;  /* 0x00000000fffff984 */ /* 0x000fe20000000800 */
[----:B------:R-:W-:Y:S01]  /*17c20*/  @!PT LDS RZ, [RZ] ;  /* 0x00000000fffff984 */ /* 0x000fe20000000800 */
[----:B------:R-:W-:Y:S01]  /*17c30*/  @!PT LDS RZ, [RZ] ;  /* 0x00000000fffff984 */ /* 0x000fe20000000800 */
[----:B------:R1:W-:Y:S01]  /*17c40*/  @!P5 LDGSTS.E.BYPASS.LTC128B.128 [R245+0x8800], [R16.64] ;  /* 0x0880000010f5dfae */ /* 0x0003e2000b901d46 */
[----:B------:R-:W-:-:S02]  /*17c50*/  @P3 LEA.HI.X R11, R7, R187, R5, 0x1, P2 ;  /* 0x000000bb070b3211 */ /* 0x000fc400010f0c05 */
[----:B------:R-:W-:Y:S01]  /*17c60*/  @P1 LEA.HI.X R7, R7, R187, R5, 0x1, P0 ;  /* 0x000000bb07071211 */ /* 0x000fe200000f0c05 */
        /* <DEDUP_REMOVED lines=16> */
.L_x_1087:
[----:B------:R-:W-:Y:S05]  /*17d70*/  BSYNC B0 ;  /* 0x0000000000007941 */ /* 0x000fea0003800000 */
.L_x_1086:
[----:B------:R-:W-:Y:S01]  /*17d80*/  ISETP.GE.AND P0, PT, R12, R3, PT ;  /* 0x000000030c00720c */ /* 0x000fe20003f06270 */
[----:B------:R-:W-:-:S12]  /*17d90*/  BSSY B0, `(.L_x_1088) ;  /* 0x0000027000007945 */ /* 0x000fd80003800000 */
[----:B------:R-:W-:Y:S05]  /*17da0*/  @P0 BRA `(.L_x_1089) ;  /* 0x0000025000000947 */ /* 0x000fea0003800000 */
[C---:B------:R-:W-:Y:S02]  /*17db0*/  LOP3.LUT R0, R250.reuse, 0x1, RZ, 0xc0, !PT ;  /* 0x00000001fa007812 */ /* 0x040fe400078ec0ff */
[----:B------:R-:W-:Y:S02]  /*17dc0*/  LOP3.LUT P4, RZ, R250, 0x2, RZ, 0xc0, !PT ;  /* 0x00000002faff7812 */ /* 0x000fe4000788c0ff */
[----:B------:R-:W-:Y:S01]  /*17dd0*/  ISETP.NE.U32.AND P5, PT, R0, 0x1, PT ;  /* 0x000000010000780c */ /* 0x000fe20003fa5070 */
[----:B------:R-:W-:Y:S01]  /*17de0*/  IMAD.SHL.U32 R0, R68, 0x20, RZ ;  /* 0x0000002044007824 */ /* 0x000fe200078e00ff */
[C---:B------:R-:W-:Y:S02]  /*17df0*/  LOP3.LUT P3, RZ, R250.reuse, 0x4, RZ, 0xc0, !PT ;  /* 0x00000004faff7812 */ /* 0x040fe4000786c0ff */
[----:B------:R-:W-:Y:S02]  /*17e00*/  LOP3.LUT P1, RZ, R250, 0x8, RZ, 0xc0, !PT ;  /* 0x00000008faff7812 */ /* 0x000fe4000782c0ff */
[----:B------:R-:W-:-:S02]  /*17e10*/  SHF.L.U64.HI R2, R68, 0x5, R69 ;  /* 0x0000000544027819 */ /* 0x000fc40000010245 */
[----:B------:R-:W-:-:S04]  /*17e20*/  LEA R5, P0, R68, R180, 0x5 ;  /* 0x000000b444057211 */ /* 0x000fc800078028ff */
[----:B-1-3--:R-:W-:Y:S02]  /*17e30*/  @P4 LEA R16, P6, R5, R186, 0x1 ;  /* 0x000000ba05104211 */ /* 0x00afe400078c08ff */
[----:B------:R-:W-:-:S04]  /*17e40*/  @!P5 LEA R6, P2, R0, R238, 0x1 ;  /* 0x000000ee0006d211 */ /* 0x000fc800078408ff */
[----:B------:R-:W-:Y:S02]  /*17e50*/  @!P5 LEA.HI.X R7, R0, R239, R2, 0x1, P2 ;  /* 0x000000ef0007d211 */ /* 0x000fe400010f0c02 */
[----:B------:R-:W-:Y:S02]  /*17e60*/  LEA.HI.X R0, R68, R183, R69, 0x5, P0 ;  /* 0x000000b744007211 */ /* 0x000fe400000f2c45 */
[CC--:B------:R-:W-:Y:S01]  /*17e70*/  @P3 LEA R14, P2, R5.reuse, R186.reuse, 0x1 ;  /* 0x000000ba050e3211 */ /* 0x0c0fe200078408ff */
[----:B------:R-:W-:Y:S01]  /*17e80*/  @!PT LDS RZ, [RZ] ;  /* 0x00000000fffff984 */ /* 0x000fe20000000800 */
[----:B------:R-:W-:Y:S01]  /*17e90*/  @!PT LDS RZ, [RZ] ;  /* 0x00000000fffff984 */ /* 0x000fe20000000800 */
[----:B------:R-:W-:Y:S01]  /*17ea0*/  @!PT LDS RZ, [RZ] ;  /* 0x00000000fffff984 */ /* 0x000fe20000000800 */
[----:B------:R1:W-:Y:S01]  /*17eb0*/  @!P5 LDGSTS.E.BYPASS.LTC128B.128 [R245+0x9000], [R6.64] ;  /* 0x0900000006f5dfae */ /* 0x0003e2000b901d46 */
[C---:B------:R-:W-:Y:S02]  /*17ec0*/  @P1 LEA R10, P0, R5.reuse, R186, 0x1 ;  /* 0x000000ba050a1211 */ /* 0x040fe400078008ff */
[CCC-:B------:R-:W-:Y:S01]  /*17ed0*/  @P4 LEA.HI.X R17, R5.reuse, R187.reuse, R0.reuse, 0x1, P6 ;  /* 0x000000bb05114211 */ /* 0x1c0fe200030f0c00 */
[----:B------:R1:W-:Y:S01]  /*17ee0*/  @P5 STS.128 [R245+0x9000], RZ ;  /* 0x009000fff5005388 */ /* 0x0003e20000000c00 */
[----:B------:R-:W-:-:S02]  /*17ef0*/  @P3 LEA.HI.X R15, R5, R187, R0, 0x1, P2 ;  /* 0x000000bb050f3211 */ /* 0x000fc400010f0c00 */
[----:B------:R-:W-:Y:S01]  /*17f00*/  @P1 LEA.HI.X R11, R5, R187, R0, 0x1, P0 ;  /* 0x000000bb050b1211 */ /* 0x000fe200000f0c00 */
        /* <DEDUP_REMOVED lines=15> */
.L_x_1089:
[----:B------:R-:W-:Y:S05]  /*18000*/  BSYNC B0 ;  /* 0x0000000000007941 */ /* 0x000fea0003800000 */
.L_x_1088:
[----:B------:R-:W-:Y:S01]  /*18010*/  ISETP.GE.AND P0, PT, R4, R3, PT ;  /* 0x000000030400720c */ /* 0x000fe20003f06270 */
[----:B------:R-:W-:-:S12]  /*18020*/  BSSY B0, `(.L_x_1090) ;  /* 0x0000028000007945 */ /* 0x000fd80003800000 */
[----:B------:R-:W-:Y:S05]  /*18030*/  @P0 BRA `(.L_x_1091) ;  /* 0x0000026000000947 */ /* 0x000fea0003800000 */
[C---:B------:R-:W-:Y:S01]  /*18040*/  LOP3.LUT R0, R250.reuse, 0x1, RZ, 0xc0, !PT ;  /* 0x00000001fa007812 */ /* 0x040fe200078ec0ff */
[----:B------:R-:W-:Y:S01]  /*18050*/  IMAD.MOV.U32 R182, RZ, RZ, R180 ;  /* 0x000000ffffb67224 */ /* 0x000fe200078e00b4 */
[----:B------:R-:W-:Y:S02]  /*18060*/  LOP3.LUT P4, RZ, R250, 0x2, RZ, 0xc0, !PT ;  /* 0x00000002faff7812 */ /* 0x000fe4000788c0ff */
[----:B------:R-:W-:Y:S01]  /*18070*/  ISETP.NE.U32.AND P5, PT, R0, 0x1, PT ;  /* 0x000000010000780c */ /* 0x000fe20003fa5070 */
[----:B------:R-:W-:Y:S01]  /*18080*/  IMAD R0, R69, 0x30, RZ ;  /* 0x0000003045007824 */ /* 0x000fe200078e02ff */
[----:B------:R-:W-:Y:S01]  /*18090*/  LOP3.LUT P3, RZ, R250, 0x4, RZ, 0xc0, !PT ;  /* 0x00000004faff7812 */ /* 0x000fe2000786c0ff */
[----:B------:R-:W-:Y:S01]  /*180a0*/  IMAD.WIDE.U32 R182, R68, 0x30, R182 ;  /* 0x0000003044b67825 */ /* 0x000fe200078e00b6 */
[----:B------:R-:W-:-:S03]  /*180b0*/  LOP3.LUT P1, RZ, R250, 0x8, RZ, 0xc0, !PT ;  /* 0x00000008faff7812 */ /* 0x000fc6000782c0ff */
[----:B------:R-:W-:-:S04]  /*180c0*/  IMAD.IADD R5, R183, 0x1, R0 ;  /* 0x00000001b7057824 */ /* 0x000fc800078e0200 */
[-C--:B-1----:R-:W-:Y:S02]  /*180d0*/  @P4 LEA R14, P6, R182, R186.reuse, 0x1 ;  /* 0x000000bab60e4211 */ /* 0x082fe400078c08ff */
[----:B------:R-:W-:Y:S02]  /*180e0*/  @!P5 IMAD.WIDE.U32 R6, R68, 0x60, R238 ;  /* 0x000000604406d825 */ /* 0x000fe400078e00ee */
[CC--:B------:R-:W-:Y:S02]  /*180f0*/  @P3 LEA R10, P2, R182.reuse, R186.reuse, 0x1 ;  /* 0x000000bab60a3211 */ /* 0x0c0fe400078408ff */
[----:B------:R-:W-:Y:S01]  /*18100*/  @!P5 IMAD R69, R69, 0x60, RZ ;  /* 0x000000604545d824 */ /* 0x000fe200078e02ff */
[C---:B---3--:R-:W-:Y:S02]  /*18110*/  @P1 LEA R16, P0, R182.reuse, R186, 0x1 ;  /* 0x000000bab6101211 */ /* 0x048fe400078008ff */
[CC--:B------:R-:W-:Y:S01]  /*18120*/  @P4 LEA.HI.X R15, R182.reuse, R187.reuse, R5, 0x1, P6 ;  /* 0x000000bbb60f4211 */ /* 0x0c0fe200030f0c05 */
[----:B------:R-:W-:Y:S01]  /*18130*/  @!P5 IMAD.IADD R7, R69, 0x1, R7 ;  /* 0x000000014507d824 */ /* 0x000fe200078e0207 */
[----:B------:R-:W-:-:S02]  /*18140*/  @P3 LEA.HI.X R11, R182, R187, R5, 0x1, P2 ;  /* 0x000000bbb60b3211 */ /* 0x000fc400010f0c05 */
[----:B------:R-:W-:Y:S02]  /*18150*/  @P1 LEA.HI.X R17, R182, R187, R5, 0x1, P0 ;  /* 0x000000bbb6111211 */ /* 0x000fe400000f0c05 */
        /* <DEDUP_REMOVED lines=20> */
.L_x_1091:
[----:B------:R-:W-:Y:S05]  /*182a0*/  BSYNC B0 ;  /* 0x0000000000007941 */ /* 0x000fea0003800000 */
.L_x_1090:
[----:B------:R-:W0:Y:S04]  /*182b0*/  LDGDEPBAR ;  /* 0x00000000000079af */ /* 0x000e280000000000 */
[----:B------:R2:W5:Y:S01]  /*182c0*/  LD.E R0, [R20.64+0x188] ;  /* 0x0001880614007980 */ /* 0x000562000c101900 */
[----:B------:R-:W-:Y:S01]  /*182d0*/  ISETP.GE.AND P0, PT, R184, R3, PT ;  /* 0x00000003b800720c */ /* 0x000fe20003f06270 */
[----:B------:R-:W-:Y:S01]  /*182e0*/  IMAD.SHL.U32 R23, R75, 0x2, RZ ;  /* 0x000000024b177824 */ /* 0x000fe200078e00ff */
[----:B------:R-:W-:Y:S01]  /*182f0*/  SHF.R.S32.HI R5, RZ, 0x1f, R76 ;  /* 0x0000001fff057819 */ /* 0x000fe2000001144c */
[----:B------:R-:W-:Y:S03]  /*18300*/  BSSY B0, `(.L_x_1092) ;  /* 0x0000026000007945 */ /* 0x000fe60003800000 */
[----:B------:R-:W-:-:S02]  /*18310*/  LEA.HI R5, R5, R76, RZ, 0x2 ;  /* 0x0000004c05057211 */ /* 0x000fc400078f10ff */
[----:B------:R-:W-:Y:S02]  /*18320*/  LOP3.LUT R23, R23, 0x6, RZ, 0xc0, !PT ;  /* 0x0000000617177812 */ /* 0x000fe400078ec0ff */
[----:B------:R-:W-:Y:S01]  /*18330*/  SHF.R.S32.HI R53, RZ, 0x2, R5 ;  /* 0x00000002ff357819 */ /* 0x000fe20000011405 */
[----:B------:R-:W-:-:S04]  /*18340*/  DEPBAR.LE SB0, 0x0 ;  /* 0x000080000000791a */ /* 0x000fc80000000000 */
[----:B------:R-:W-:Y:S06]  /*18350*/  BAR.SYNC.DEFER_BLOCKING 0x0 ;  /* 0x0000000000007b1d */ /* 0x000fec0000010000 */
[----:B------:R2:W-:Y:S04]  /*18360*/  @P0 STS.128 [R245+0x10000], RZ ;  /* 0x010000fff5000388 */ /* 0x0005e80000000c00 */
[----:B------:R2:W-:Y:S04]  /*18370*/  @P0 STS.128 [R245+0x12000], RZ ;  /* 0x012000fff5000388 */ /* 0x0005e80000000c00 */
[----:B------:R2:W-:Y:S04]  /*18380*/  @P0 STS.128 [R245+0x14000], RZ ;  /* 0x014000fff5000388 */ /* 0x0005e80000000c00 */
[----:B------:R2:W-:Y:S01]  /*18390*/  @P0 STS.128 [R245+0x16000], RZ ;  /* 0x016000fff5000388 */ /* 0x0005e20000000c00 */
[----:B------:R-:W-:Y:S05]  /*183a0*/  @P0 BRA `(.L_x_1093) ;  /* 0x000001b000000947 */ /* 0x000fea0003800000 */
[C---:B------:R-:W-:Y:S02]  /*183b0*/  LOP3.LUT R2, R250.reuse, 0x1, RZ, 0xc0, !PT ;  /* 0x00000001fa027812 */ /* 0x040fe400078ec0ff */
[----:B------:R-:W-:-:S02]  /*183c0*/  R2P PR, R250, 0xe ;  /* 0x0000000efa007804 */ /* 0x000fc40000000000 */
        /* <DEDUP_REMOVED lines=25> */
.L_x_1093:
[----:B------:R-:W-:Y:S05]  /*18560*/  BSYNC B0 ;  /* 0x0000000000007941 */ /* 0x000fea0003800000 */
.L_x_1092:
[----:B------:R-:W-:Y:S01]  /*18570*/  ISETP.GE.AND P0, PT, R8, R3, PT ;  /* 0x000000030800720c */ /* 0x000fe20003f06270 */
[----:B------:R-:W-:-:S12]  /*18580*/  BSSY B0, `(.L_x_1094) ;  /* 0x0000027000007945 */ /* 0x000fd80003800000 */
[----:B------:R1:W-:Y:S04]  /*18590*/  @P0 STS.128 [R245+0x10800], RZ ;  /* 0x010800fff5000388 */ /* 0x0003e80000000c00 */
[----:B------:R1:W-:Y:S04]  /*185a0*/  @P0 STS.128 [R245+0x12800], RZ ;  /* 0x012800fff5000388 */ /* 0x0003e80000000c00 */
[----:B------:R1:W-:Y:S04]  /*185b0*/  @P0 STS.128 [R245+0x14800], RZ ;  /* 0x014800fff5000388 */ /* 0x0003e80000000c00 */
[----:B------:R1:W-:Y:S01]  /*185c0*/  @P0 STS.128 [R245+0x16800], RZ ;  /* 0x016800fff5000388 */ /* 0x0003e20000000c00 */
[----:B------:R-:W-:Y:S05]  /*185d0*/  @P0 BRA `(.L_x_1095) ;  /* 0x0000021000000947 */ /* 0x000fea0003800000 */
[C---:B------:R-:W-:Y:S02]  /*185e0*/  LOP3.LUT R2, R250.reuse, 0x1, RZ, 0xc0, !PT ;  /* 0x00000001fa027812 */ /* 0x040fe400078ec0ff */
[----:B------:R-:W-:-:S02]  /*185f0*/  LOP3.LUT P5, RZ, R250, 0x2, RZ, 0xc0, !PT ;  /* 0x00000002faff7812 */ /* 0x000fc400078ac0ff */
[----:B------:R-:W-:Y:S02]  /*18600*/  ISETP.NE.U32.AND P6, PT, R2, 0x1, PT ;  /* 0x000000010200780c */ /* 0x000fe40003fc5070 */
[C---:B------:R-:W-:Y:S02]  /*18610*/  LOP3.LUT P3, RZ, R250.reuse, 0x4, RZ, 0xc0, !PT ;  /* 0x00000004faff7812 */ /* 0x040fe4000786c0ff */
[----:B------:R-:W-:-:S07]  /*18620*/  LOP3.LUT P1, RZ, R250, 0x8, RZ, 0xc0, !PT ;  /* 0x00000008faff7812 */ /* 0x000fce000782c0ff */
[CC--:B-1----:R-:W-:Y:S02]  /*18630*/  @P5 LEA R10, P4, R234.reuse, R188.reuse, 0x1 ;  /* 0x000000bcea0a5211 */ /* 0x0c2fe400078808ff */
[CC--:B------:R-:W-:Y:S02]  /*18640*/  @!P6 LEA R14, P0, R234.reuse, R188.reuse, 0x1 ;  /* 0x000000bcea0ee211 */ /* 0x0c0fe400078008ff */
[CC--:B------:R-:W-:Y:S02]  /*18650*/  @P3 LEA R8, P2, R234.reuse, R188.reuse, 0x1 ;  /* 0x000000bcea083211 */ /* 0x0c0fe400078408ff */
[CCC-:B------:R-:W-:Y:S02]  /*18660*/  @!P6 LEA.HI.X R15, R234.reuse, R189.reuse, R235.reuse, 0x1, P0 ;  /* 0x000000bdea0fe211 */ /* 0x1c0fe400000f0ceb */
        /* <DEDUP_REMOVED lines=24> */
.L_x_1095:
[----:B------:R-:W-:Y:S05]  /*187f0*/  BSYNC B0 ;  /* 0x0000000000007941 */ /* 0x000fea0003800000 */
.L_x_1094:
        /* <DEDUP_REMOVED lines=9> */
[----:B------:R-:W-:Y:S01]  /*18890*/  ISETP.NE.U32.AND P6, PT, R2, 0x1, PT ;  /* 0x000000010200780c */ /* 0x000fe20003fc5070 */
[----:B------:R-:W-:Y:S01]  /*188a0*/  IMAD.SHL.U32 R2, R70, 0x20, RZ ;  /* 0x0000002046027824 */ /* 0x000fe200078e00ff */
[C---:B------:R-:W-:Y:S02]  /*188b0*/  LOP3.LUT P3, RZ, R250.reuse, 0x4, RZ, 0xc0, !PT ;  /* 0x00000004faff7812 */ /* 0x040fe4000786c0ff */
[----:B------:R-:W-:Y:S02]  /*188c0*/  LOP3.LUT P1, RZ, R250, 0x8, RZ, 0xc0, !PT ;  /* 0x00000008faff7812 */ /* 0x000fe4000782c0ff */
[----:B------:R-:W-:-:S05]  /*188d0*/  SHF.L.U64.HI R5, R70, 0x5, R71 ;  /* 0x0000000546057819 */ /* 0x000fca0000010247 */
        /* <DEDUP_REMOVED lines=28> */
.L_x_1097:
[----:B------:R-:W-:Y:S05]  /*18aa0*/  BSYNC B0 ;  /* 0x0000000000007941 */ /* 0x000fea0003800000 */
.L_x_1096:
[----:B------:R-:W-:Y:S01]  /*18ab0*/  ISETP.GE.AND P0, PT, R4, R3, PT ;  /* 0x000000030400720c */ /* 0x000fe20003f06270 */
[----:B------:R-:W-:-:S12]  /*18ac0*/  BSSY B0, `(.L_x_1098) ;  /* 0x000002f000007945 */ /* 0x000fd80003800000 */
[----:B------:R1:W-:Y:S04]  /*18ad0*/  @P0 STS.128 [R245+0x11800], RZ ;  /* 0x011800fff5000388 */ /* 0x0003e80000000c00 */
[----:B------:R1:W-:Y:S04]  /*18ae0*/  @P0 STS.128 [R245+0x13800], RZ ;  /* 0x013800fff5000388 */ /* 0x0003e80000000c00 */
[----:B------:R1:W-:Y:S04]  /*18af0*/  @P0 STS.128 [R245+0x15800], RZ ;  /* 0x015800fff5000388 */ /* 0x0003e80000000c00 */
[----:B------:R1:W-:Y:S01]  /*18b00*/  @P0 STS.128 [R245+0x17800], RZ ;  /* 0x017800fff5000388 */ /* 0x0003e20000000c00 */
[----:B------:R-:W-:Y:S05]  /*18b10*/  @P0 BRA `(.L_x_1099) ;  /* 0x0000029000000947 */ /* 0x000fea0003800000 */
[C---:B------:R-:W-:Y:S02]  /*18b20*/  R2P PR, R250.reuse, 0xe ;  /* 0x0000000efa007804 */ /* 0x040fe40000000000 */
[----:B------:R-:W-:-:S04]  /*18b30*/  LOP3.LUT R2, R250, 0x1, RZ, 0xc0, !PT ;  /* 0x00000001fa027812 */ /* 0x000fc800078ec0ff */
[----:B------:R-:W-:-:S07]  /*18b40*/  ISETP.NE.U32.AND P0, PT, R2, 0x1, PT ;  /* 0x000000010200780c */ /* 0x000fce0003f05070 */
[-C--:B------:R-:W-:Y:S01]  /*18b50*/  @P1 MOV R4, R188.reuse ;  /* 0x000000bc00041202 */ /* 0x080fe20000000f00 */
[C---:B-1----:R-:W-:Y:S01]  /*18b60*/  @P3 IMAD.WIDE.U32 R6, R70.reuse, 0x60, R188 ;  /* 0x0000006046063825 */ /* 0x042fe200078e00bc */
[-C--:B------:R-:W-:Y:S02]  /*18b70*/  @P1 MOV R5, R189.reuse ;  /* 0x000000bd00051202 */ /* 0x080fe40000000f00 */
[----:B------:R-:W-:Y:S02]  /*18b80*/  @P2 MOV R2, R188 ;  /* 0x000000bc00022202 */ /* 0x000fe40000000f00 */
[----:B------:R-:W-:Y:S01]  /*18b90*/  @P2 MOV R3, R189 ;  /* 0x000000bd00032202 */ /* 0x000fe20000000f00 */
[----:B------:R-:W-:-:S04]  /*18ba0*/  @P1 IMAD.WIDE.U32 R10, R70, 0x60, R4 ;  /* 0x00000060460a1825 */ /* 0x000fc800078e0004 */
[----:B------:R-:W-:-:S04]  /*18bb0*/  @P2 IMAD.WIDE.U32 R8, R70, 0x60, R2 ;  /* 0x0000006046082825 */ /* 0x000fc800078e0002 */
[C---:B------:R-:W-:Y:S02]  /*18bc0*/  @P1 IMAD R4, R71.reuse, 0x60, RZ ;  /* 0x0000006047041824 */ /* 0x040fe400078e02ff */
[C---:B------:R-:W-:Y:S02]  /*18bd0*/  @P2 IMAD R3, R71.reuse, 0x60, RZ ;  /* 0x0000006047032824 */ /* 0x040fe400078e02ff */
[----:B------:R-:W-:Y:S02]  /*18be0*/  @P3 IMAD R2, R71, 0x60, RZ ;  /* 0x0000006047023824 */ /* 0x000fe400078e02ff */
[----:B------:R-:W-:Y:S01]  /*18bf0*/  @!P0 IMAD.WIDE.U32 R12, R70, 0x60, R188 ;  /* 0x00000060460c8825 */ /* 0x000fe200078e00bc */
[----:B------:R-:W-:Y:S02]  /*18c00*/  @P2 IADD3 R3, R3, R9, RZ ;  /* 0x0000000903032210 */ /* 0x000fe40007ffe0ff */
[----:B------:R-:W-:Y:S01]  /*18c10*/  @P3 IADD3 R7, R2, R7, RZ ;  /* 0x0000000702073210 */ /* 0x000fe20007ffe0ff */
[----:B------:R-:W-:Y:S01]  /*18c20*/  @!P0 IMAD R71, R71, 0x60, RZ ;  /* 0x0000006047478824 */ /* 0x000fe200078e02ff */
[----:B------:R-:W-:Y:S01]  /*18c30*/  @P2 MOV R2, R8 ;  /* 0x0000000800022202 */ /* 0x000fe20000000f00 */
[----:B------:R-:W-:Y:S01]  /*18c40*/  @P1 IMAD.IADD R5, R4, 0x1, R11 ;  /* 0x0000000104051824 */ /* 0x000fe200078e020b */
[----:B------:R-:W-:Y:S01]  /*18c50*/  @P1 MOV R4, R10 ;  /* 0x0000000a00041202 */ /* 0x000fe20000000f00 */
[----:B------:R-:W-:-:S05]  /*18c60*/  @!P0 IMAD.IADD R13, R71, 0x1, R13 ;  /* 0x00000001470d8824 */ /* 0x000fca00078e020d */
        /* <DEDUP_REMOVED lines=20> */
.L_x_1099:
[----:B------:R-:W-:Y:S05]  /*18db0*/  BSYNC B0 ;  /* 0x0000000000007941 */ /* 0x000fea0003800000 */
.L_x_1098:
[C---:B-1----:R-:W-:Y:S01]  /*18dc0*/  IMAD.SHL.U32 R2, R73.reuse, 0x40, RZ ;  /* 0x0000004049027824 */ /* 0x042fe200078e00ff */
[----:B------:R-:W-:Y:S01]  /*18dd0*/  R2P PR, R73, 0x6 ;  /* 0x0000000649007804 */ /* 0x000fe20000000000 */
[----:B------:R-:W-:Y:S01]  /*18de0*/  IMAD.SHL.U32 R184, R184, 0x8, RZ ;  /* 0x00000008b8b87824 */ /* 0x000fe200078e00ff */
[----:B------:R-:W0:Y:S01]  /*18df0*/  LDGDEPBAR ;  /* 0x00000000000079af */ /* 0x000e220000000000 */
[----:B------:R-:W-:Y:S01]  /*18e00*/  IMAD R229, R72, 0x400, R55 ;  /* 0x0000040048e57824 */ /* 0x000fe200078e0237 */
[----:B------:R-:W-:Y:S01]  /*18e10*/  LOP3.LUT R3, R2, 0x1c0, RZ, 0xc0, !PT ;  /* 0x000001c002037812 */ /* 0x000fe200078ec0ff */
[----:B------:R-:W-:Y:S01]  /*18e20*/  IMAD R72, R72, 0x10, R53 ;  /* 0x0000001048487824 */ /* 0x000fe200078e0235 */
[----:B------:R-:W-:Y:S01]  /*18e30*/  ISETP.GE.AND P5, PT, R165, 0x2, PT ;  /* 0x00000002a500780c */ /* 0x000fe20003fa6270 */
[----:B------:R-:W-:Y:S01]  /*18e40*/  IMAD.SHL.U32 R229, R229, 0x2, RZ ;  /* 0x00000002e5e57824 */ /* 0x000fe200078e00ff */
[----:B------:R-:W-:Y:S01]  /*18e50*/  LOP3.LUT R184, R3, 0x8, R184, 0xf8, !PT ;  /* 0x0000000803b87812 */ /* 0x000fe200078ef8b8 */
[----:B------:R-:W-:Y:S01]  /*18e60*/  BSSY B1, `(.L_x_1100) ;  /* 0x00001b9000017945 */ /* 0x000fe20003800000 */
[----:B------:R-:W-:Y:S01]  /*18e70*/  SHF.R.U32.HI R3, RZ, 0x3, R3 ;  /* 0x00000003ff037819 */ /* 0x000fe20000011603 */
[--C-:B------:R-:W-:Y:S01]  /*18e80*/  IMAD R227, R58, 0x2, R229.reuse ;  /* 0x000000023ae37824 */ /* 0x100fe200078e02e5 */
[----:B---3--:R-:W-:Y:S01]  /*18e90*/  LDSM.16.M88.4 R44, [R229] ;  /* 0x00000000e52c783b */ /* 0x008fe20000000200 */
[----:B------:R-:W-:Y:S01]  /*18ea0*/  IMAD R225, R56, 0x2, R229 ;  /* 0x0000000238e17824 */ /* 0x000fe200078e02e5 */
[----:B------:R-:W-:Y:S01]  /*18eb0*/  LOP3.LUT R3, R184, R3, RZ, 0x3c, !PT ;  /* 0x00000003b8037212 */ /* 0x000fe200078e3cff */
[----:B------:R-:W-:Y:S01]  /*18ec0*/  IMAD R224, R56, 0x2, R227 ;  /* 0x0000000238e07824 */ /* 0x000fe200078e02e3 */
[----:B------:R-:W-:Y:S01]  /*18ed0*/  LDSM.16.M88.4 R64, [R227] ;  /* 0x00000000e340783b */ /* 0x000fe20000000200 */
[----:B------:R-:W-:-:S02]  /*18ee0*/  IADD3 R57, R72, 0x1, R57 ;  /* 0x0000000148397810 */ /* 0x000fc40007ffe039 */
[----:B------:R-:W-:Y:S01]  /*18ef0*/  IMAD R228, R74, 0x200, R3 ;  /* 0x000002004ae47824 */ /* 0x000fe200078e0203 */
[----:B------:R-:W-:Y:S01]  /*18f00*/  LDSM.16.M88.4 R40, [R225] ;  /* 0x00000000e128783b */ /* 0x000fe20000000200 */
[----:B------:R-:W-:Y:S01]  /*18f10*/  IMAD.MOV.U32 R3, RZ, RZ, 0x40 ;  /* 0x00000040ff037424 */ /* 0x000fe200078e00ff */
[----:B------:R-:W-:Y:S01]  /*18f20*/  IADD3 R57, R59, R57, -R244 ;  /* 0x000000393b397210 */ /* 0x000fe20007ffe8f4 */
[----:B------:R-:W-:Y:S01]  /*18f30*/  IMAD.SHL.U32 R228, R228, 0x2, RZ ;  /* 0x00000002e4e47824 */ /* 0x000fe200078e00ff */
[----:B------:R-:W-:Y:S02]  /*18f40*/  ISETP.NE.U32.AND P0, PT, R248, RZ, PT ;  /* 0x000000fff800720c */ /* 0x000fe40003f05070 */
[----:B------:R-:W-:Y:S01]  /*18f50*/  SEL R3, R3, 0xffffffc0, !P2 ;  /* 0xffffffc003037807 */ /* 0x000fe20005000000 */
[----:B-----5:R-:W-:Y:S01]  /*18f60*/  IMAD.IADD R0, R0, 0x1, R57 ;  /* 0x0000000100007824 */ /* 0x020fe200078e0239 */
[----:B------:R-:W1:Y:S01]  /*18f70*/  LDSM.16.M88.4 R8, [R228+0x8800] ;  /* 0x00880000e408783b */ /* 0x000e620000000200 */
[----:B------:R-:W-:-:S02]  /*18f80*/  IADD3 R2, R228, 0x8000, RZ ;  /* 0x00008000e4027810 */ /* 0x000fc40007ffe0ff */
[----:B------:R-:W-:Y:S01]  /*18f90*/  IADD3 R226, R228, 0x8020, RZ ;  /* 0x00008020e4e27810 */ /* 0x000fe20007ffe0ff */
[----:B------:R-:W3:Y:S01]  /*18fa0*/  LDSM.16.M88.4 R16, [R228+0x8000] ;  /* 0x00800000e410783b */ /* 0x000ee20000000200 */
[----:B------:R-:W-:Y:S01]  /*18fb0*/  @P1 IADD3 R226, R2, -0x20, RZ ;  /* 0xffffffe002e21810 */ /* 0x000fe20007ffe0ff */
[----:B------:R-:W-:Y:S01]  /*18fc0*/  IMAD.IADD R223, R228, 0x1, R3 ;  /* 0x00000001e4df7824 */ /* 0x000fe200078e0203 */
[C---:B------:R-:W-:Y:S01]  /*18fd0*/  IADD3 R2, R0.reuse, 0x8, RZ ;  /* 0x0000000800027810 */ /* 0x040fe20007ffe0ff */
[----:B------:R-:W2:Y:S01]  /*18fe0*/  LDSM.16.M88.4 R88, [R228+0x9000] ;  /* 0x00900000e458783b */ /* 0x000ea20000000200 */
[-C--:B------:R-:W-:Y:S01]  /*18ff0*/  IMNMX R0, R0, R59.reuse, PT ;  /* 0x0000003b00007217 */ /* 0x080fe20003800200 */
[----:B------:R-:W-:Y:S01]  /*19000*/  IMAD.IADD R219, R3, 0x1, R226 ;  /* 0x0000000103db7824 */ /* 0x000fe200078e02e2 */
[----:B------:R-:W-:Y:S01]  /*19010*/  IMNMX R2, R2, R59, PT ;  /* 0x0000003b02027217 */ /* 0x000fe20003800200 */
[----:B------:R-:W4:Y:S01]  /*19020*/  LDSM.16.M88.4 R84, [R228+0x9800] ;  /* 0x00980000e454783b */ /* 0x000f220000000200 */
[----:B------:R-:W-:-:S02]  /*19030*/  ISETP.NE.AND.EX P0, PT, R249, RZ, PT, P0 ;  /* 0x000000fff900720c */ /* 0x000fc40003f05300 */
[C---:B------:R-:W-:Y:S01]  /*19040*/  IADD3 R222, R226.reuse, 0x800, RZ ;  /* 0x00000800e2de7810 */ /* 0x040fe20007ffe0ff */
[----:B------:R-:W2:Y:S01]  /*19050*/  LDSM.16.M88.4 R76, [R226+0x800] ;  /* 0x00080000e24c783b */ /* 0x000ea20000000200 */
[C---:B------:R-:W-:Y:S02]  /*19060*/  IADD3 R221, R226.reuse, 0x1000, RZ ;  /* 0x00001000e2dd7810 */ /* 0x040fe40007ffe0ff */
[C---:B------:R-:W-:Y:S01]  /*19070*/  IADD3 R220, R226.reuse, 0x1800, RZ ;  /* 0x00001800e2dc7810 */ /* 0x040fe20007ffe0ff */
[----:B------:R-:W2:Y:S01]  /*19080*/  LDSM.16.M88.4 R80, [R226] ;  /* 0x00000000e250783b */ /* 0x000ea20000000200 */
[C---:B------:R-:W-:Y:S02]  /*19090*/  IADD3 R218, R226.reuse, 0x2000, RZ ;  /* 0x00002000e2da7810 */ /* 0x040fe40007ffe0ff */
[C---:B------:R-:W-:Y:S01]  /*190a0*/  IADD3 R217, R226.reuse, 0x2800, RZ ;  /* 0x00002800e2d97810 */ /* 0x040fe20007ffe0ff */
[----:B------:R-:W2:Y:S01]  /*190b0*/  LDSM.16.M88.4 R68, [R226+0x1000] ;  /* 0x00100000e244783b */ /* 0x000ea20000000200 */
[----:B------:R-:W-:-:S02]  /*190c0*/  IADD3 R216, R226, 0x3000, RZ ;  /* 0x00003000e2d87810 */ /* 0x000fc40007ffe0ff */
[C---:B------:R-:W-:Y:S01]  /*190d0*/  IADD3 R215, R226.reuse, 0x3800, RZ ;  /* 0x00003800e2d77810 */ /* 0x040fe20007ffe0ff */
[----:B------:R-:W2:Y:S01]  /*190e0*/  LDSM.16.M88.4 R60, [R226+0x1800] ;  /* 0x00180000e23c783b */ /* 0x000ea20000000200 */
[C---:B------:R-:W-:Y:S02]  /*190f0*/  IADD3 R214, R226.reuse, 0x4000, RZ ;  /* 0x00004000e2d67810 */ /* 0x040fe40007ffe0ff */
[C---:B------:R-:W-:Y:S01]  /*19100*/  IADD3 R213, R226.reuse, 0x4800, RZ ;  /* 0x00004800e2d57810 */ /* 0x040fe20007ffe0ff */
[----:B------:R-:W2:Y:S01]  /*19110*/  LDSM.16.M88.4 R32, [R223+0x8800] ;  /* 0x00880000df20783b */ /* 0x000ea20000000200 */
[C---:B------:R-:W-:Y:S02]  /*19120*/  IADD3 R212, R226.reuse, 0x5000, RZ ;  /* 0x00005000e2d47810 */ /* 0x040fe40007ffe0ff */
[C---:B------:R-:W-:Y:S01]  /*19130*/  IADD3 R211, R226.reuse, 0x5800, RZ ;  /* 0x00005800e2d37810 */ /* 0x040fe20007ffe0ff */
[----:B------:R-:W4:Y:S01]  /*19140*/  LDSM.16.M88.4 R36, [R223+0x8000] ;  /* 0x00800000df24783b */ /* 0x000f220000000200 */
[----:B------:R-:W-:-:S02]  /*19150*/  IADD3 R210, R226, 0x6000, RZ ;  /* 0x00006000e2d27810 */ /* 0x000fc40007ffe0ff */
[C---:B------:R-:W-:Y:S01]  /*19160*/  IADD3 R209, R226.reuse, 0x6800, RZ ;  /* 0x00006800e2d17810 */ /* 0x040fe20007ffe0ff */
[C---:B-1----:R-:W-:Y:S01]  /*19170*/  HMMA.16816.F32.BF16 R12, R44.reuse, R8, RZ ;  /* 0x000000082c0c723c */ /* 0x042fe200000418ff */
[----:B------:R-:W1:Y:S01]  /*19180*/  LDSM.16.M88.4 R28, [R223+0x9000] ;  /* 0x00900000df1c783b */ /* 0x000e620000000200 */
[C---:B------:R-:W-:Y:S02]  /*19190*/  IADD3 R208, R226.reuse, 0x7000, RZ ;  /* 0x00007000e2d07810 */ /* 0x040fe40007ffe0ff */
[----:B------:R-:W-:Y:S01]  /*191a0*/  IADD3 R167, R226, 0x7800, RZ ;  /* 0x00007800e2a77810 */ /* 0x000fe20007ffe0ff */
[----:B------:R-:W1:Y:S03]  /*191b0*/  LDSM.16.M88.4 R92, [R223+0x9800] ;  /* 0x00980000df5c783b */ /* 0x000e660000000200 */
[C---:B------:R-:W-:Y:S08]  /*191c0*/  HMMA.16816.F32.BF16 R8, R44.reuse, R10, RZ ;  /* 0x0000000a2c08723c */ /* 0x040ff000000418ff */
[C---:B---3--:R-:W-:Y:S08]  /*191d0*/  HMMA.16816.F32.BF16 R24, R44.reuse, R16, RZ ;  /* 0x000000102c18723c */ /* 0x048ff000000418ff */
[C---:B------:R-:W-:Y:S08]  /*191e0*/  HMMA.16816.F32.BF16 R16, R44.reuse, R18, RZ ;  /* 0x000000122c10723c */ /* 0x040ff000000418ff */
[C---:B--2---:R-:W-:Y:S08]  /*191f0*/  HMMA.16816.F32.BF16 R4, R44.reuse, R88, RZ ;  /* 0x000000582c04723c */ /* 0x044ff000000418ff */
[C---:B------:R-:W-:Y:S08]  /*19200*/  HMMA.16816.F32.BF16 R88, R44.reuse, R90, RZ ;  /* 0x0000005a2c58723c */ /* 0x040ff000000418ff */
[C---:B----4-:R-:W-:Y:S08]  /*19210*/  HMMA.16816.F32.BF16 R48, R44.reuse, R84, RZ ;  /* 0x000000542c30723c */ /* 0x050ff000000418ff */
[----:B------:R-:W-:Y:S01]  /*19220*/  HMMA.16816.F32.BF16 R44, R44, R86, RZ ;  /* 0x000000562c2c723c */ /* 0x000fe200000418ff */
[----:B------:R-:W-:Y:S07]  /*19230*/  LDSM.16.M88.4 R84, [R224] ;  /* 0x00000000e054783b */ /* 0x000fee0000000200 */
[C---:B------:R-:W-:Y:S08]  /*19240*/  HMMA.16816.F32.BF16 R12, R64.reuse, R76, R12 ;  /* 0x0000004c400c723c */ /* 0x040ff0000004180c */
[C---:B------:R-:W-:Y:S01]  /*19250*/  HMMA.16816.F32.BF16 R8, R64.reuse, R78, R8 ;  /* 0x0000004e4008723c */ /* 0x040fe20000041808 */
[----:B------:R-:W2:Y:S07]  /*19260*/  LDSM.16.M88.4 R76, [R219+0x800] ;  /* 0x00080000db4c783b */ /* 0x000eae0000000200 */
[C---:B------:R-:W-:Y:S08]  /*19270*/  HMMA.16816.F32.BF16 R24, R64.reuse, R80, R24 ;  /* 0x000000504018723c */ /* 0x040ff00000041818 */
[C---:B------:R-:W-:Y:S01]  /*19280*/  HMMA.16816.F32.BF16 R16, R64.reuse, R82, R16 ;  /* 0x000000524010723c */ /* 0x040fe20000041810 */
[----:B------:R-:W3:Y:S07]  /*19290*/  LDSM.16.M88.4 R80, [R219] ;  /* 0x00000000db50783b */ /* 0x000eee0000000200 */
[C---:B------:R-:W-:Y:S08]  /*192a0*/  HMMA.16816.F32.BF16 R4, R64.reuse, R68, R4 ;  /* 0x000000444004723c */ /* 0x040ff00000041804 */
[C---:B------:R-:W-:Y:S01]  /*192b0*/  HMMA.16816.F32.BF16 R88, R64.reuse, R70, R88 ;  /* 0x000000464058723c */ /* 0x040fe20000041858 */
[----:B------:R-:W4:Y:S07]  /*192c0*/  LDSM.16.M88.4 R68, [R219+0x1000] ;  /* 0x00100000db44783b */ /* 0x000f2e0000000200 */
[C---:B------:R-:W-:Y:S08]  /*192d0*/  HMMA.16816.F32.BF16 R48, R64.reuse, R60, R48 ;  /* 0x0000003c4030723c */ /* 0x040ff00000041830 */
[----:B------:R-:W-:Y:S01]  /*192e0*/  HMMA.16816.F32.BF16 R44, R64, R62, R44 ;  /* 0x0000003e402c723c */ /* 0x000fe2000004182c */
[----:B------:R-:W2:Y:S07]  /*192f0*/  LDSM.16.M88.4 R64, [R219+0x1800] ;  /* 0x00180000db40783b */ /* 0x000eae0000000200 */
[C---:B------:R-:W-:Y:S08]  /*19300*/  HMMA.16816.F32.BF16 R12, R40.reuse, R32, R12 ;  /* 0x00000020280c723c */ /* 0x040ff0000004180c */
[C---:B------:R-:W-:Y:S01]  /*19310*/  HMMA.16816.F32.BF16 R8, R40.reuse, R34, R8 ;  /* 0x000000222808723c */ /* 0x040fe20000041808 */
[----:B------:R-:W-:Y:S07]  /*19320*/  LDSM.16.M88.4 R32, [R228+0xa000] ;  /* 0x00a00000e420783b */ /* 0x000fee0000000200 */
[C---:B------:R-:W-:Y:S08]  /*19330*/  HMMA.16816.F32.BF16 R24, R40.reuse, R36, R24 ;  /* 0x000000242818723c */ /* 0x040ff00000041818 */
[C---:B------:R-:W-:Y:S01]  /*19340*/  HMMA.16816.F32.BF16 R16, R40.reuse, R38, R16 ;  /* 0x000000262810723c */ /* 0x040fe20000041810 */
[----:B------:R-:W-:Y:S07]  /*19350*/  LDSM.16.M88.4 R36, [R229+0x2000] ;  /* 0x00200000e524783b */ /* 0x000fee0000000200 */
[C---:B-1----:R-:W-:Y:S01]  /*19360*/  HMMA.16816.F32.BF16 R60, R40.reuse, R28, R4 ;  /* 0x0000001c283c723c */ /* 0x042fe20000041804 */
[----:B------:R-:W1:Y:S07]  /*19370*/  LDSM.16.M88.4 R4, [R228+0xa800] ;  /* 0x00a80000e404783b */ /* 0x000e6e0000000200 */
[C---:B------:R-:W-:Y:S01]  /*19380*/  HMMA.16816.F32.BF16 R88, R40.reuse, R30, R88 ;  /* 0x0000001e2858723c */ /* 0x040fe20000041858 */
[----:B------:R-:W1:Y:S07]  /*19390*/  LDSM.16.M88.4 R28, [R228+0xb000] ;  /* 0x00b00000e41c783b */ /* 0x000e6e0000000200 */
[C---:B------:R-:W-:Y:S08]  /*193a0*/  HMMA.16816.F32.BF16 R48, R40.reuse, R92, R48 ;  /* 0x0000005c2830723c */ /* 0x040ff00000041830 */
[----:B------:R-:W-:Y:S01]  /*193b0*/  HMMA.16816.F32.BF16 R44, R40, R94, R44 ;  /* 0x0000005e282c723c */ /* 0x000fe2000004182c */
[----:B------:R-:W1:Y:S04]  /*193c0*/  LDSM.16.M88.4 R92, [R228+0xb800] ;  /* 0x00b80000e45c783b */ /* 0x000e680000000200 */
[----:B------:R-:W-:Y:S03]  /*193d0*/  LDSM.16.M88.4 R40, [R226+0x2800] ;  /* 0x00280000e228783b */ /* 0x000fe60000000200 */
[C---:B--2---:R-:W-:Y:S08]  /*193e0*/  HMMA.16816.F32.BF16 R12, R84.reuse, R76, R12 ;  /* 0x0000004c540c723c */ /* 0x044ff0000004180c */
[C---:B------:R-:W-:Y:S01]  /*193f0*/  HMMA.16816.F32.BF16 R8, R84.reuse, R78, R8 ;  /* 0x0000004e5408723c */ /* 0x040fe20000041808 */
[----:B------:R-:W2:Y:S07]  /*19400*/  LDSM.16.M88.4 R76, [R227+0x2000] ;  /* 0x00200000e34c783b */ /* 0x000eae0000000200 */
[C---:B---3--:R-:W-:Y:S08]  /*19410*/  HMMA.16816.F32.BF16 R24, R84.reuse, R80, R24 ;  /* 0x000000505418723c */ /* 0x048ff00000041818 */
[C---:B------:R-:W-:Y:S08]  /*19420*/  HMMA.16816.F32.BF16 R16, R84.reuse, R82, R16 ;  /* 0x000000525410723c */ /* 0x040ff00000041810 */
[C---:B----4-:R-:W-:Y:S01]  /*19430*/  HMMA.16816.F32.BF16 R80, R84.reuse, R68, R60 ;  /* 0x000000445450723c */ /* 0x050fe2000004183c */
[----:B------:R-:W3:Y:S07]  /*19440*/  LDSM.16.M88.4 R60, [R226+0x2000] ;  /* 0x00200000e23c783b */ /* 0x000eee0000000200 */
[C---:B------:R-:W-:Y:S01]  /*19450*/  HMMA.16816.F32.BF16 R88, R84.reuse, R70, R88 ;  /* 0x000000465458723c */ /* 0x040fe20000041858 */
[----:B------:R-:W4:Y:S07]  /*19460*/  LDSM.16.M88.4 R68, [R226+0x3000] ;  /* 0x00300000e244783b */ /* 0x000f2e0000000200 */
[C---:B------:R-:W-:Y:S08]  /*19470*/  HMMA.16816.F32.BF16 R48, R84.reuse, R64, R48 ;  /* 0x000000405430723c */ /* 0x040ff00000041830 */
[----:B------:R-:W-:Y:S01]  /*19480*/  HMMA.16816.F32.BF16 R44, R84, R66, R44 ;  /* 0x00000042542c723c */ /* 0x000fe2000004182c */
[----:B------:R-:W2:Y:S04]  /*19490*/  LDSM.16.M88.4 R84, [R226+0x3800] ;  /* 0x00380000e254783b */ /* 0x000ea80000000200 */
[----:B------:R-:W-:Y:S03]  /*194a0*/  LDSM.16.M88.4 R64, [R225+0x2000] ;  /* 0x00200000e140783b */ /* 0x000fe60000000200 */
[C---:B-1----:R-:W-:Y:S08]  /*194b0*/  HMMA.16816.F32.BF16 R12, R36.reuse, R4, R12 ;  /* 0x00000004240c723c */ /* 0x042ff0000004180c */
[C---:B------:R-:W-:Y:S01]  /*194c0*/  HMMA.16816.F32.BF16 R8, R36.reuse, R6, R8 ;  /* 0x000000062408723c */ /* 0x040fe20000041808 */
[----:B------:R-:W1:Y:S07]  /*194d0*/  LDSM.16.M88.4 R4, [R223+0xa800] ;  /* 0x00a80000df04783b */ /* 0x000e6e0000000200 */
[C---:B------:R-:W-:Y:S08]  /*194e0*/  HMMA.16816.F32.BF16 R24, R36.reuse, R32, R24 ;  /* 0x000000202418723c */ /* 0x040ff00000041818 */
[C---:B------:R-:W-:Y:S01]  /*194f0*/  HMMA.16816.F32.BF16 R16, R36.reuse, R34, R16 ;  /* 0x000000222410723c */ /* 0x040fe20000041810 */
[----:B------:R-:W1:Y:S07]  /*19500*/  LDSM.16.M88.4 R32, [R223+0xa000] ;  /* 0x00a00000df20783b */ /* 0x000e6e0000000200 */
[C---:B------:R-:W-:Y:S08]  /*19510*/  HMMA.16816.F32.BF16 R80, R36.reuse, R28, R80 ;  /* 0x0000001c2450723c */ /* 0x040ff00000041850 */
        /* <DEDUP_REMOVED lines=35> */
[C---:B------:R-:W-:Y:S08]  /*19750*/  HMMA.16816.F32.BF16 R24, R60.reuse, R40, R24 ;  /* 0x000000283c18723c */ /* 0x040ff00000041818 */
[C---:B------:R-:W-:Y:S01]  /*19760*/  HMMA.16816.F32.BF16 R16, R60.reuse, R42, R16 ;  /* 0x0000002a3c10723c */ /* 0x040fe20000041810 */
[----:B------:R-:W2:Y:S07]  /*19770*/  LDSM.16.M88.4 R40, [R226+0x4000] ;  /* 0x00400000e228783b */ /* 0x000eae0000000200 */
[C---:B---3--:R-:W-:Y:S08]  /*19780*/  HMMA.16816.F32.BF16 R80, R60.reuse, R68, R80 ;  /* 0x000000443c50723c */ /* 0x048ff00000041850 */
[C---:B------:R-:W-:Y:S01]  /*19790*/  HMMA.16816.F32.BF16 R88, R60.reuse, R70, R88 ;  /* 0x000000463c58723c */ /* 0x040fe20000041858 */
[----:B------:R-:W3:Y:S07]  /*197a0*/  LDSM.16.M88.4 R68, [R226+0x5000] ;  /* 0x00500000e244783b */ /* 0x000eee0000000200 */
[C---:B----4-:R-:W-:Y:S08]  /*197b0*/  HMMA.16816.F32.BF16 R48, R60.reuse, R84, R48 ;  /* 0x000000543c30723c */ /* 0x050ff00000041830 */
        /* <DEDUP_REMOVED lines=78> */
[----:B------:R-:W-:Y:S08]  /*19ca0*/  HMMA.16816.F32.BF16 R44, R60, R86, R44 ;  /* 0x000000563c2c723c */ /* 0x000ff0000004182c */
[C---:B-1----:R-:W-:Y:S08]  /*19cb0*/  HMMA.16816.F32.BF16 R12, R76.reuse, R4, R12 ;  /* 0x000000044c0c723c */ /* 0x042ff0000004180c */
[----:B------:R-:W-:Y:S01]  /*19cc0*/  HMMA.16816.F32.BF16 R8, R76, R6, R8 ;  /* 0x000000064c08723c */ /* 0x000fe20000041808 */
[----:B------:R-:W1:Y:S01]  /*19cd0*/  LDSM.16.M88.4 R4, [R219+0x7800] ;  /* 0x00780000db04783b */ /* 0x000e620000000200 */
[----:B------:R-:W-:-:S06]  /*19ce0*/  DEPBAR.LE SB0, 0x0 ;  /* 0x000080000000791a */ /* 0x000fcc0000000000 */
[C---:B------:R-:W-:Y:S08]  /*19cf0*/  HMMA.16816.F32.BF16 R24, R76.reuse, R32, R24 ;  /* 0x000000204c18723c */ /* 0x040ff00000041818 */
[C---:B------:R-:W-:Y:S08]  /*19d00*/  HMMA.16816.F32.BF16 R16, R76.reuse, R34, R16 ;  /* 0x000000224c10723c */ /* 0x040ff00000041810 */
[C---:B------:R-:W-:Y:S08]  /*19d10*/  HMMA.16816.F32.BF16 R80, R76.reuse, R28, R80 ;  /* 0x0000001c4c50723c */ /* 0x040ff00000041850 */
[C---:B------:R-:W-:Y:S08]  /*19d20*/  HMMA.16816.F32.BF16 R88, R76.reuse, R30, R88 ;  /* 0x0000001e4c58723c */ /* 0x040ff00000041858 */
[C---:B------:R-:W-:Y:S08]  /*19d30*/  HMMA.16816.F32.BF16 R48, R76.reuse, R92, R48 ;  /* 0x0000005c4c30723c */ /* 0x040ff00000041830 */
[----:B------:R-:W-:Y:S08]  /*19d40*/  HMMA.16816.F32.BF16 R44, R76, R94, R44 ;  /* 0x0000005e4c2c723c */ /* 0x000ff0000004182c */
[C---:B--2---:R-:W-:Y:S08]  /*19d50*/  HMMA.16816.F32.BF16 R24, R36.reuse, R64, R24 ;  /* 0x000000402418723c */ /* 0x044ff00000041818 */
[C---:B------:R-:W-:Y:S08]  /*19d60*/  HMMA.16816.F32.BF16 R16, R36.reuse, R66, R16 ;  /* 0x000000422410723c */ /* 0x040ff00000041810 */
[C---:B------:R-:W-:Y:S08]  /*19d70*/  HMMA.16816.F32.BF16 R12, R36.reuse, R40, R12 ;  /* 0x00000028240c723c */ /* 0x040ff0000004180c */
[C---:B------:R-:W-:Y:S08]  /*19d80*/  HMMA.16816.F32.BF16 R8, R36.reuse, R42, R8 ;  /* 0x0000002a2408723c */ /* 0x040ff00000041808 */
[C---:B---3--:R-:W-:Y:S08]  /*19d90*/  HMMA.16816.F32.BF16 R80, R36.reuse, R68, R80 ;  /* 0x000000442450723c */ /* 0x048ff00000041850 */
[C---:B------:R-:W-:Y:S08]  /*19da0*/  HMMA.16816.F32.BF16 R88, R36.reuse, R70, R88 ;  /* 0x000000462458723c */ /* 0x040ff00000041858 */
[C---:B-1----:R-:W-:Y:S08]  /*19db0*/  HMMA.16816.F32.BF16 R48, R36.reuse, R4, R48 ;  /* 0x000000042430723c */ /* 0x042ff00000041830 */
[----:B------:R-:W-:Y:S01]  /*19dc0*/  HMMA.16816.F32.BF16 R44, R36, R6, R44 ;  /* 0x00000006242c723c */ /* 0x000fe2000004182c */
[----:B------:R-:W-:Y:S06]  /*19dd0*/  BAR.SYNC.DEFER_BLOCKING 0x0 ;  /* 0x0000000000007b1d */ /* 0x000fec0000010000 */
[----:B------:R-:W-:Y:S01]  /*19de0*/  @!UPT UIADD3 URZ, URZ, URZ, URZ ;  /* 0x0000003f3f3ff290 */ /* 0x000fe2000fffe03f */
[----:B------:R-:W-:Y:S11]  /*19df0*/  @!P5 BRA `(.L_x_1101) ;  /* 0x00000bf00000d947 */ /* 0x000ff60003800000 */
[----:B------:R-:W-:Y:S01]  /*19e00*/  BSSY B0, `(.L_x_1102) ;  /* 0x0000041000007945 */ /* 0x000fe20003800000 */
[----:B------:R-:W-:Y:S05]  /*19e10*/  @!P0 BRA `(.L_x_1103) ;  /* 0x000003c000008947 */ /* 0x000fea0003800000 */
[----:B------:R-:W2:Y:S01]  /*19e20*/  LD.E R5, [R20.64+0x170] ;  /* 0x0001700614057980 */ /* 0x000ea2000c101900 */
[----:B------:R-:W-:-:S02]  /*19e30*/  IADD3 R30, R22, -0x40, RZ ;  /* 0xffffffc0161e7810 */ /* 0x000fc40007ffe0ff */
[----:B------:R-:W-:Y:S02]  /*19e40*/  IABS R7, R22 ;  /* 0x0000001600077213 */ /* 0x000fe40000000000 */
[-C--:B--2---:R-:W-:Y:S02]  /*19e50*/  IABS R6, R5.reuse ;  /* 0x0000000500067213 */ /* 0x084fe40000000000 */
        /* <DEDUP_REMOVED lines=8> */
[----:B------:R-:W-:Y:S01]  /*19ee0*/  IMAD R32, R3, R6, RZ ;  /* 0x0000000603207224 */ /* 0x000fe200078e02ff */
[----:B------:R-:W-:Y:S02]  /*19ef0*/  IABS R3, R30 ;  /* 0x0000001e00037213 */ /* 0x000fe40000000000 */
[----:B------:R-:W-:Y:S01]  /*19f00*/  LOP3.LUT R30, R30, R5, RZ, 0x3c, !PT ;  /* 0x000000051e1e7212 */ /* 0x000fe200078e3cff */
[----:B------:R-:W-:-:S03]  /*19f10*/  IMAD.HI.U32 R32, R29, R32, R28 ;  /* 0x000000201d207227 */ /* 0x000fc600078e001c */
[----:B------:R-:W-:Y:S02]  /*19f20*/  ISETP.GE.AND P1, PT, R30, RZ, PT ;  /* 0x000000ff1e00720c */ /* 0x000fe40003f26270 */
[----:B------:R-:W2:Y:S01]  /*19f30*/  LD.E.64 R30, [R20.64+0x20] ;  /* 0x00002006141e7980 */ /* 0x000ea2000c101b00 */
[----:B------:R-:W-:-:S04]  /*19f40*/  IMAD.HI.U32 R28, R32, R3, RZ ;  /* 0x00000003201c7227 */ /* 0x000fc800078e00ff */
[----:B------:R-:W-:-:S04]  /*19f50*/  IMAD.HI.U32 R29, R32, R7, RZ ;  /* 0x00000007201d7227 */ /* 0x000fc800078e00ff */
[-C--:B------:R-:W-:Y:S02]  /*19f60*/  IMAD R3, R28, R4.reuse, R3 ;  /* 0x000000041c037224 */ /* 0x080fe400078e0203 */
[----:B------:R-:W-:-:S03]  /*19f70*/  IMAD R7, R29, R4, R7 ;  /* 0x000000041d077224 */ /* 0x000fc600078e0207 */
[C---:B------:R-:W-:Y:S02]  /*19f80*/  ISETP.GT.U32.AND P2, PT, R6.reuse, R3, PT ;  /* 0x000000030600720c */ /* 0x040fe40003f44070 */
[----:B------:R-:W-:-:S11]  /*19f90*/  ISETP.GT.U32.AND P3, PT, R6, R7, PT ;  /* 0x000000070600720c */ /* 0x000fd60003f64070 */
[----:B------:R-:W-:Y:S01]  /*19fa0*/  @!P2 IMAD.IADD R3, R3, 0x1, -R6 ;  /* 0x000000010303a824 */ /* 0x000fe200078e0a06 */
[----:B------:R-:W-:Y:S02]  /*19fb0*/  @!P2 IADD3 R28, R28, 0x1, RZ ;  /* 0x000000011c1ca810 */ /* 0x000fe40007ffe0ff */
[-C--:B------:R-:W-:Y:S02]  /*19fc0*/  @!P3 IADD3 R7, R7, -R6.reuse, RZ ;  /* 0x800000060707b210 */ /* 0x080fe40007ffe0ff */
[-C--:B------:R-:W-:Y:S02]  /*19fd0*/  ISETP.GE.U32.AND P4, PT, R3, R6.reuse, PT ;  /* 0x000000060300720c */ /* 0x080fe40003f86070 */
[----:B------:R-:W-:Y:S02]  /*19fe0*/  ISETP.GE.U32.AND P6, PT, R7, R6, PT ;  /* 0x000000060700720c */ /* 0x000fe40003fc6070 */
[----:B------:R-:W-:Y:S02]  /*19ff0*/  LOP3.LUT R3, R22, R5, RZ, 0x3c, !PT ;  /* 0x0000000516037212 */ /* 0x000fe400078e3cff */
[----:B------:R-:W-:-:S02]  /*1a000*/  @!P3 IADD3 R29, R29, 0x1, RZ ;  /* 0x000000011d1db810 */ /* 0x000fc40007ffe0ff */
[----:B------:R-:W-:Y:S02]  /*1a010*/  ISETP.GE.AND P3, PT, R3, RZ, PT ;  /* 0x000000ff0300720c */ /* 0x000fe40003f66270 */
[----:B------:R-:W-:Y:S02]  /*1a020*/  ISETP.NE.AND P2, PT, R5, RZ, PT ;  /* 0x000000ff0500720c */ /* 0x000fe40003f45270 */
[----:B------:R-:W-:Y:S02]  /*1a030*/  LOP3.LUT R3, RZ, R5, RZ, 0x33, !PT ;  /* 0x00000005ff037212 */ /* 0x000fe400078e33ff */
[----:B------:R-:W-:Y:S02]  /*1a040*/  @P4 IADD3 R28, R28, 0x1, RZ ;  /* 0x000000011c1c4810 */ /* 0x000fe40007ffe0ff */
[----:B------:R-:W-:-:S03]  /*1a050*/  @P6 IADD3 R29, R29, 0x1, RZ ;  /* 0x000000011d1d6810 */ /* 0x000fc60007ffe0ff */
[----:B------:R-:W-:Y:S02]  /*1a060*/  @!P1 IMAD.MOV R28, RZ, RZ, -R28 ;  /* 0x000000ffff1c9224 */ /* 0x000fe400078e0a1c */
[----:B------:R-:W-:-:S03]  /*1a070*/  @!P3 IMAD.MOV R29, RZ, RZ, -R29 ;  /* 0x000000ffff1db224 */ /* 0x000fc600078e0a1d */
[C---:B------:R-:W-:Y:S02]  /*1a080*/  SEL R4, R3.reuse, R28, !P2 ;  /* 0x0000001c03047207 */ /* 0x040fe40005000000 */
[----:B------:R-:W-:Y:S02]  /*1a090*/  SEL R3, R3, R29, !P2 ;  /* 0x0000001d03037207 */ /* 0x000fe40005000000 */
[----:B------:R-:W3:Y:S01]  /*1a0a0*/  LD.E.64 R28, [R20.64+0x38] ;  /* 0x00003806141c7980 */ /* 0x000ee2000c101b00 */
[----:B------:R-:W-:-:S04]  /*1a0b0*/  IMAD.WIDE R36, R4, 0x4, R248 ;  /* 0x0000000404247825 */ /* 0x000fc800078e02f8 */
[C---:B------:R-:W-:Y:S01]  /*1a0c0*/  IMAD.WIDE R34, R3.reuse, 0x4, R248 ;  /* 0x0000000403227825 */ /* 0x040fe200078e02f8 */
[----:B------:R-:W4:Y:S04]  /*1a0d0*/  LD.E R6, [R36.64] ;  /* 0x0000000624067980 */ /* 0x000f28000c101900 */
[----:B------:R-:W4:Y:S01]  /*1a0e0*/  LD.E R7, [R34.64] ;  /* 0x0000000622077980 */ /* 0x000f22000c101900 */
[----:B------:R-:W-:-:S05]  /*1a0f0*/  IADD3 R4, R3, -R4, RZ ;  /* 0x8000000403047210 */ /* 0x000fca0007ffe0ff */
[----:B------:R-:W-:-:S05]  /*1a100*/  IMAD R5, R5, R4, -0x40 ;  /* 0xffffffc005057424 */ /* 0x000fca00078e0204 */
[----:B------:R-:W-:Y:S01]  /*1a110*/  SHF.R.S32.HI R4, RZ, 0x1f, R5 ;  /* 0x0000001fff047819 */ /* 0x000fe20000011405 */
[-C--:B---3--:R-:W-:Y:S02]  /*1a120*/  IMAD R3, R29, R5.reuse, RZ ;  /* 0x000000051d037224 */ /* 0x088fe400078e02ff */
[----:B------:R-:W-:-:S04]  /*1a130*/  IMAD.WIDE.U32 R32, R28, R5, RZ ;  /* 0x000000051c207225 */ /* 0x000fc800078e00ff */
[----:B------:R-:W-:Y:S02]  /*1a140*/  IMAD R4, R28, R4, R3 ;  /* 0x000000041c047224 */ /* 0x000fe400078e0203 */
[----:B----4-:R-:W-:Y:S02]  /*1a150*/  IMAD.IADD R7, R6, 0x1, -R7 ;  /* 0x0000000106077824 */ /* 0x010fe400078e0a07 */
[----:B------:R-:W-:Y:S02]  /*1a160*/  IMAD.IADD R33, R33, 0x1, R4 ;  /* 0x0000000121217824 */ /* 0x000fe400078e0204 */
[----:B--2---:R-:W-:Y:S01]  /*1a170*/  IMAD R3, R31, R7, RZ ;  /* 0x000000071f037224 */ /* 0x004fe200078e02ff */
[----:B------:R-:W-:-:S05]  /*1a180*/  SHF.R.S32.HI R5, RZ, 0x1f, R7 ;  /* 0x0000001fff057819 */ /* 0x000fca0000011407 */
[----:B------:R-:W-:Y:S02]  /*1a190*/  IMAD R3, R30, R5, R3 ;  /* 0x000000051e037224 */ /* 0x000fe400078e0203 */
[----:B------:R-:W-:-:S04]  /*1a1a0*/  IMAD.WIDE.U32 R30, R7, R30, R32 ;  /* 0x0000001e071e7225 */ /* 0x000fc800078e0020 */
[----:B------:R-:W-:Y:S01]  /*1a1b0*/  IMAD.MOV.U32 R5, RZ, RZ, R30 ;  /* 0x000000ffff057224 */ /* 0x000fe200078e001e */
[----:B------:R-:W-:Y:S01]  /*1a1c0*/  IADD3 R4, R31, R3, RZ ;  /* 0x000000031f047210 */ /* 0x000fe20007ffe0ff */
[----:B------:R-:W-:Y:S05]  /*1a1d0*/  BRA `(.L_x_1104) ;  /* 0x0000003000007947 */ /* 0x000fea0003800000 */
.L_x_1103:
[----:B------:R-:W2:Y:S02]  /*1a1e0*/  LD.E R5, [R20.64+0x38] ;  /* 0x0000380614057980 */ /* 0x000ea4000c101900 */
[----:B--2---:R-:W-:-:S04]  /*1a1f0*/  LEA R5, -R5, RZ, 0x6 ;  /* 0x000000ff05057211 */ /* 0x004fc800078e31ff */
[----:B------:R-:W-:Y:S02]  /*1a200*/  SHF.R.S32.HI R4, RZ, 0x1f, R5 ;  /* 0x0000001fff047819 */ /* 0x000fe40000011405 */
.L_x_1104:
[----:B------:R-:W-:Y:S05]  /*1a210*/  BSYNC B0 ;  /* 0x0000000000007941 */ /* 0x000fea0003800000 */
.L_x_1102:
[C---:B------:R-:W-:Y:S02]  /*1a220*/  LOP3.LUT P6, RZ, R250.reuse, 0x1, RZ, 0xc0, !PT ;  /* 0x00000001faff7812 */ /* 0x040fe400078cc0ff */
[C---:B------:R-:W-:Y:S02]  /*1a230*/  LOP3.LUT P4, RZ, R250.reuse, 0x2, RZ, 0xc0, !PT ;  /* 0x00000002faff7812 */ /* 0x040fe4000788c0ff */
[C---:B------:R-:W-:Y:S02]  /*1a240*/  LEA R42, P2, R5.reuse, R238, 0x1 ;  /* 0x000000ee052a7211 */ /* 0x040fe400078408ff */
[C---:B------:R-:W-:Y:S02]  /*1a250*/  IADD3 R3, P1, R5.reuse, R236, RZ ;  /* 0x000000ec05037210 */ /* 0x040fe40007f3e0ff */
[----:B------:R-:W-:Y:S02]  /*1a260*/  LOP3.LUT P3, RZ, R250, 0x4, RZ, 0xc0, !PT ;  /* 0x00000004faff7812 */ /* 0x000fe4000786c0ff */
[----:B------:R-:W-:Y:S01]  /*1a270*/  LEA.HI.X R43, R5, R239, R4, 0x1, P2 ;  /* 0x000000ef052b7211 */ /* 0x000fe200010f0c04 */
[----:B------:R-:W-:Y:S01]  /*1a280*/  IMAD.X R4, R4, 0x1, R237, P1 ;  /* 0x0000000104047824 */ /* 0x000fe200008e06ed */
[----:B------:R-:W-:-:S02]  /*1a290*/  LOP3.LUT P2, RZ, R250, 0x8, RZ, 0xc0, !PT ;  /* 0x00000008faff7812 */ /* 0x000fc4000784c0ff */
[CC--:B------:R-:W-:Y:S01]  /*1a2a0*/  @P6 LEA R40, P1, R3.reuse, R238.reuse, 0x1 ;  /* 0x000000ee03286211 */ /* 0x0c0fe200078208ff */
[----:B------:R-:W-:Y:S01]  /*1a2b0*/  @P4 IMAD.MOV.U32 R5, RZ, RZ, R43 ;  /* 0x000000ffff054224 */ /* 0x000fe200078e002b */
[----:B------:R-:W-:Y:S01]  /*1a2c0*/  @!PT LDS RZ, [RZ] ;  /* 0x00000000fffff984 */ /* 0x000fe20000000800 */
[----:B------:R-:W-:Y:S01]  /*1a2d0*/  @!PT LDS RZ, [RZ] ;  /* 0x00000000fffff984 */ /* 0x000fe20000000800 */
[----:B------:R-:W-:Y:S01]  /*1a2e0*/  @!PT LDS RZ, [RZ] ;  /* 0x00000000fffff984 */ /* 0x000fe20000000800 */
[----:B------:R1:W-:Y:S02]  /*1a2f0*/  @P6 LDGSTS.E.BYPASS.LTC128B.128 [R245+0x8000], [R42.64] ;  /* 0x080000002af56fae */ /* 0x0003e4000b901d46 */
[CCC-:B------:R-:W-:Y:S02]  /*1a300*/  @P6 LEA.HI.X R41, R3.reuse, R239.reuse, R4.reuse, 0x1, P1 ;  /* 0x000000ef03296211 */ /* 0x1c0fe400008f0c04 */
[C---:B------:R-:W-:Y:S01]  /*1a310*/  @P4 LEA R36, P1, R3.reuse, R238, 0x1 ;  /* 0x000000ee03244211 */ /* 0x040fe200078208ff */
[----:B------:R1:W-:Y:S03]  /*1a320*/  @!P6 STS.128 [R245+0x8000], RZ ;  /* 0x008000fff500e388 */ /* 0x0003e60000000c00 */
[----:B------:R-:W-:-:S02]  /*1a330*/  @P4 LEA.HI.X R37, R3, R239, R4, 0x1, P1 ;  /* 0x000000ef03254211 */ /* 0x000fc400008f0c04 */
[----:B------:R-:W-:-:S04]  /*1a340*/  @P3 LEA R34, P1, R3, R238, 0x1 ;  /* 0x000000ee03223211 */ /* 0x000fc800078208ff */
[C---:B------:R-:W-:Y:S02]  /*1a350*/  @P3 LEA.HI.X R35, R3.reuse, R239, R4, 0x1, P1 ;  /* 0x000000ef03233211 */ /* 0x040fe400008f0c04 */
[----:B------:R-:W-:-:S04]  /*1a360*/  @P2 LEA R32, P1, R3, R238, 0x1 ;  /* 0x000000ee03202211 */ /* 0x000fc800078208ff */
[C---:B------:R-:W-:Y:S02]  /*1a370*/  @P2 LEA.HI.X R33, R3.reuse, R239, R4, 0x1, P1 ;  /* 0x000000ef03212211 */ /* 0x040fe400008f0c04 */
[----:B------:R-:W-:-:S05]  /*1a380*/  IADD3 R3, P1, R3, R236, RZ ;  /* 0x000000ec03037210 */ /* 0x000fca0007f3e0ff */
[----:B------:R-:W-:Y:S01]  /*1a390*/  IMAD.X R4, R4, 0x1, R237, P1 ;  /* 0x0000000104047824 */ /* 0x000fe200008e06ed */
[----:B------:R-:W-:-:S04]  /*1a3a0*/  @P6 LEA R38, P1, R3, R238, 0x1 ;  /* 0x000000ee03266211 */ /* 0x000fc800078208ff */
[C---:B------:R-:W-:Y:S02]  /*1a3b0*/  @P6 LEA.HI.X R39, R3.reuse, R239, R4, 0x1, P1 ;  /* 0x000000ef03276211 */ /* 0x040fe400008f0c04 */
[----:B------:R-:W-:-:S04]  /*1a3c0*/  @P4 LEA R30, P1, R3, R238, 0x1 ;  /* 0x000000ee031e4211 */ /* 0x000fc800078208ff */
[C---:B------:R-:W-:Y:S02]  /*1a3d0*/  @P4 LEA.HI.X R31, R3.reuse, R239, R4, 0x1, P1 ;  /* 0x000000ef031f4211 */ /* 0x040fe400008f0c04 */
        /* <DEDUP_REMOVED lines=12> */
[----:B------:R-:W-:Y:S01]  /*1a4a0*/  @P2 LEA R64, P1, R3, R238, 0x1 ;  /* 0x000000ee03402211 */ /* 0x000fe200078208ff */
[----:B------:R-:W-:-:S03]  /*1a4b0*/  IMAD.MOV.U32 R238, RZ, RZ, R42 ;  /* 0x000000ffffee7224 */ /* 0x000fc600078e002a */
[----:B------:R-:W-:Y:S01]  /*1a4c0*/  @P2 LEA.HI.X R65, R3, R239, R4, 0x1, P1 ;  /* 0x000000ef03412211 */ /* 0x000fe200008f0c04 */
[----:B------:R-:W-:Y:S02]  /*1a4d0*/  @P4 IMAD.MOV.U32 R4, RZ, RZ, R42 ;  /* 0x000000ffff044224 */ /* 0x000fe400078e002a */
[----:B------:R-:W-:-:S03]  /*1a4e0*/  IMAD.MOV.U32 R239, RZ, RZ, R43 ;  /* 0x000000ffffef7224 */ /* 0x000fc600078e002b */
[----:B------:R-:W-:Y:S01]  /*1a4f0*/  @!PT LDS RZ, [RZ] ;  /* 0x00000000fffff984 */ /* 0x000fe20000000800 */
[----:B------:R-:W-:Y:S01]  /*1a500*/  @!PT LDS RZ, [RZ] ;  /* 0x00000000fffff984 */ /* 0x000fe20000000800 */
[----:B------:R-:W-:Y:S01]  /*1a510*/  @!PT LDS RZ, [RZ] ;  /* 0x00000000fffff984 */ /* 0x000fe20000000800 */
[----:B------:R2:W-:Y:S04]  /*1a520*/  @P4 LDGSTS.E.BYPASS.LTC128B.128 [R245+0xa000], [R4.64+0x80] ;  /* 0x0a00008004f54fae */ /* 0x0005e8000b901d46 */
[----:B------:R1:W-:Y:S01]  /*1a530*/  @!P4 STS.128 [R245+0xa000], RZ ;  /* 0x00a000fff500c388 */ /* 0x0003e20000000c00 */
[----:B--2---:R-:W-:Y:S02]  /*1a540*/  @P3 IMAD.MOV.U32 R4, RZ, RZ, R42 ;  /* 0x000000ffff043224 */ /* 0x004fe400078e002a */
[----:B------:R-:W-:-:S05]  /*1a550*/  @P3 IMAD.MOV.U32 R5, RZ, RZ, R43 ;  /* 0x000000ffff053224 */ /* 0x000fca00078e002b */
        /* <DEDUP_REMOVED lines=15> */
[----:B------:R1:W-:Y:S04]  /*1a650*/  @P6 LDGSTS.E.BYPASS.LTC128B.128 [R245+0x8800], [R40.64] ;  /* 0x0880000028f56fae */ /* 0x0003e8000b901d46 */
        /* <DEDUP_REMOVED lines=56> */
[----:B------:R-:W0:Y:S02]  /*1a9e0*/  LDGDEPBAR ;  /* 0x00000000000079af */ /* 0x000e240000000000 */
.L_x_1101:
[----:B------:R-:W-:Y:S05]  /*1a9f0*/  BSYNC B1 ;  /* 0x0000000000017941 */ /* 0x000fea0003800000 */
.L_x_1100:
[----:B-1----:R1:W2:Y:S01]  /*1aa00*/  LD.E R29, [R20.64+0xdc] ;  /* 0x0000dc06141d7980 */ /* 0x0022a2000c101900 */
[----:B------:R-:W-:-:S02]  /*1aa10*/  IMAD.IADD R23, R22, 0x1, R23 ;  /* 0x0000000116177824 */ /* 0x000fc400078e0217 */
[----:B------:R-:W-:-:S03]  /*1aa20*/  IMAD.SHL.U32 R233, R55, 0x2, RZ ;  /* 0x0000000237e97824 */ /* 0x000fc600078e00ff */
[C---:B------:R-:W-:Y:S01]  /*1aa30*/  IADD3 R3, R23.reuse, 0x1, RZ ;  /* 0x0000000117037810 */ /* 0x040fe20007ffe0ff */
[--C-:B------:R-:W-:Y:S01]  /*1aa40*/  IMAD R232, R58, 0x2, R233.reuse ;  /* 0x000000023ae87824 */ /* 0x100fe200078e02e9 */
[----:B------:R-:W-:Y:S01]  /*1aa50*/  IADD3 R5, R23, 0x8, RZ ;  /* 0x0000000817057810 */ /* 0x000fe20007ffe0ff */
[C---:B------:R-:W-:Y:S01]  /*1aa60*/  IMAD R231, R56.reuse, 0x2, R233 ;  /* 0x0000000238e77824 */ /* 0x040fe200078e02e9 */
[C---:B------:R-:W-:Y:S01]  /*1aa70*/  ISETP.GE.AND P6, PT, R3.reuse, R0, PT ;  /* 0x000000000300720c */ /* 0x040fe20003fc6270 */
[----:B------:R-:W-:Y:S01]  /*1aa80*/  IMAD R230, R56, 0x2, R232 ;  /* 0x0000000238e67824 */ /* 0x000fe200078e02e8 */
[----:B------:R-:W-:Y:S01]  /*1aa90*/  ISETP.GE.AND P2, PT, R3, R2, PT ;  /* 0x000000020300720c */ /* 0x000fe20003f46270 */
[----:B------:R-:W-:Y:S01]  /*1aaa0*/  LDSM.16.MT88.4 R40, [R232+0x10000] ;  /* 0x01000000e828783b */ /* 0x000fe20000004200 */
[----:B------:R-:W-:Y:S02]  /*1aab0*/  ISETP.GE.AND P1, PT, R5, R0, PT ;  /* 0x000000000500720c */ /* 0x000fe40003f26270 */
[----:B------:R-:W-:Y:S01]  /*1aac0*/  IADD3 R3, R23, 0x9, RZ ;  /* 0x0000000917037810 */ /* 0x000fe20007ffe0ff */
[----:B------:R-:W-:Y:S01]  /*1aad0*/  LDSM.16.MT88.4 R156, [R233+0x10000] ;  /* 0x01000000e99c783b */ /* 0x000fe20000004200 */
[----:B------:R-:W-:-:S02]  /*1aae0*/  FSEL R16, R16, -INF , !P1 ;  /* 0xff80000010107808 */ /* 0x000fc40004800000 */
[----:B------:R-:W-:Y:S01]  /*1aaf0*/  ISETP.GE.AND P3, PT, R5, R2, PT ;  /* 0x000000020500720c */ /* 0x000fe20003f66270 */
[----:B------:R-:W-:Y:S01]  /*1ab00*/  LDSM.16.MT88.4 R56, [R230+0x10000] ;  /* 0x01000000e638783b */ /* 0x000fe20000004200 */
[C---:B------:R-:W-:Y:S02]  /*1ab10*/  ISETP.GE.AND P4, PT, R3.reuse, R0, PT ;  /* 0x000000000300720c */ /* 0x040fe40003f86270 */
[----:B------:R-:W-:Y:S01]  /*1ab20*/  ISETP.GE.AND P1, PT, R3, R2, PT ;  /* 0x000000020300720c */ /* 0x000fe20003f26270 */
[----:B------:R-:W-:Y:S01]  /*1ab30*/  LDSM.16.MT88.4 R64, [R233+0x12000] ;  /* 0x01200000e940783b */ /* 0x000fe20000004200 */
[C---:B------:R-:W-:Y:S02]  /*1ab40*/  IADD3 R5, R23.reuse, 0x10, RZ ;  /* 0x0000001017057810 */ /* 0x040fe40007ffe0ff */
[----:B------:R-:W-:Y:S01]  /*1ab50*/  IADD3 R3, R23, 0x11, RZ ;  /* 0x0000001117037810 */ /* 0x000fe20007ffe0ff */
[----:B------:R-:W-:Y:S01]  /*1ab60*/  LDSM.16.MT88.4 R72, [R232+0x12000] ;  /* 0x01200000e848783b */ /* 0x000fe20000004200 */
[----:B------:R-:W-:-:S02]  /*1ab70*/  FSEL R18, R18, -INF , !P3 ;  /* 0xff80000012127808 */ /* 0x000fc40005800000 */
[----:B------:R-:W-:Y:S01]  /*1ab80*/  FSEL R17, R17, -INF , !P4 ;  /* 0xff80000011117808 */ /* 0x000fe20006000000 */
[----:B------:R-:W-:Y:S01]  /*1ab90*/  LDSM.16.MT88.4 R96, [R233+0x14000] ;  /* 0x01400000e960783b */ /* 0x000fe20000004200 */
[----:B------:R-:W-:Y:S02]  /*1aba0*/  FSEL R19, R19, -INF , !P1 ;  /* 0xff80000013137808 */ /* 0x000fe40004800000 */
[C---:B------:R-:W-:Y:S01]  /*1abb0*/  ISETP.GE.AND P3, PT, R5.reuse, R0, PT ;  /* 0x000000000500720c */ /* 0x040fe20003f66270 */
[----:B------:R-:W-:Y:S01]  /*1abc0*/  LDSM.16.MT88.4 R104, [R232+0x14000] ;  /* 0x01400000e868783b */ /* 0x000fe20000004200 */
[----:B------:R-:W-:Y:S02]  /*1abd0*/  ISETP.GE.AND P4, PT, R5, R2, PT ;  /* 0x000000020500720c */ /* 0x000fe40003f86270 */
        /* <DEDUP_REMOVED lines=9> */
[C---:B------:R-:W-:Y:S01]  /*1ac70*/  ISETP.GE.AND P4, PT, R5.reuse, R0, PT ;  /* 0x000000000500720c */ /* 0x040fe20003f86270 */
[----:B------:R-:W-:Y:S01]  /*1ac80*/  LDSM.16.MT88.4 R152, [R232+0x16000] ;  /* 0x01600000e898783b */ /* 0x000fe20000004200 */
[----:B------:R-:W-:-:S02]  /*1ac90*/  ISETP.GE.AND P1, PT, R5, R2, PT ;  /* 0x000000020500720c */ /* 0x000fc40003f26270 */
[----:B------:R-:W-:Y:S01]  /*1aca0*/  FSEL R4, R12, -INF , !P3 ;  /* 0xff8000000c047808 */ /* 0x000fe20005800000 */
[----:B------:R-:W-:Y:S01]  /*1acb0*/  LDSM.16.MT88.4 R140, [R231+0x16000] ;  /* 0x01600000e78c783b */ /* 0x000fe20000004200 */
[----:B------:R-:W-:Y:S02]  /*1acc0*/  IADD3 R5, R23, 0x20, RZ ;  /* 0x0000002017057810 */ /* 0x000fe40007ffe0ff */
[----:B------:R-:W-:Y:S02]  /*1acd0*/  ISETP.GE.AND P3, PT, R3, R2, PT ;  /* 0x000000020300720c */ /* 0x000fe40003f66270 */
[----:B------:R-:W-:Y:S02]  /*1ace0*/  FSEL R24, R24, -INF , !P6 ;  /* 0xff80000018187808 */ /* 0x000fe40007000000 */
[----:B------:R-:W-:Y:S02]  /*1acf0*/  IADD3 R3, R23, 0x19, RZ ;  /* 0x0000001917037810 */ /* 0x000fe40007ffe0ff */
[----:B------:R-:W-:-:S02]  /*1ad00*/  FSEL R8, R8, -INF , !P4 ;  /* 0xff80000008087808 */ /* 0x000fc40006000000 */
[----:B------:R-:W-:Y:S02]  /*1ad10*/  FSEL R10, R10, -INF , !P1 ;  /* 0xff8000000a0a7808 */ /* 0x000fe40004800000 */
[C---:B------:R-:W-:Y:S02]  /*1ad20*/  ISETP.GE.AND P4, PT, R5.reuse, R0, PT ;  /* 0x000000000500720c */ /* 0x040fe40003f86270 */
[----:B------:R-:W-:Y:S02]  /*1ad30*/  ISETP.GE.AND P1, PT, R5, R2, PT ;  /* 0x000000020500720c */ /* 0x000fe40003f26270 */
[----:B------:R-:W-:Y:S02]  /*1ad40*/  FSEL R15, R15, -INF , !P3 ;  /* 0xff8000000f0f7808 */ /* 0x000fe40005800000 */
[----:B------:R-:W-:Y:S02]  /*1ad50*/  FSEL R27, R27, -INF , !P2 ;  /* 0xff8000001b1b7808 */ /* 0x000fe40005000000 */
[----:B------:R-:W-:-:S02]  /*1ad60*/  FMNMX.FTZ R5, R24, R25, !PT ;  /* 0x0000001918057209 */ /* 0x000fc40007810000 */
[C---:B------:R-:W-:Y:S02]  /*1ad70*/  ISETP.GE.AND P2, PT, R3.reuse, R0, PT ;  /* 0x000000000300720c */ /* 0x040fe40003f46270 */
[----:B------:R-:W-:Y:S02]  /*1ad80*/  ISETP.GE.AND P3, PT, R3, R2, PT ;  /* 0x000000020300720c */ /* 0x000fe40003f66270 */
[----:B------:R-:W-:Y:S02]  /*1ad90*/  IADD3 R3, R23, 0x21, RZ ;  /* 0x0000002117037810 */ /* 0x000fe40007ffe0ff */
[----:B------:R-:W-:Y:S02]  /*1ada0*/  FMNMX.FTZ R6, R16, R5, !PT ;  /* 0x0000000510067209 */ /* 0x000fe40007810000 */
[----:B------:R-:W-:Y:S02]  /*1adb0*/  FSEL R9, R9, -INF , !P2 ;  /* 0xff80000009097808 */ /* 0x000fe40005000000 */
[----:B------:R-:W-:-:S02]  /*1adc0*/  ISETP.GE.AND P6, PT, R3, R0, PT ;  /* 0x000000000300720c */ /* 0x000fc40003fc6270 */
[----:B------:R-:W-:Y:S02]  /*1add0*/  ISETP.GE.AND P2, PT, R3, R2, PT ;  /* 0x000000020300720c */ /* 0x000fe40003f46270 */
[----:B------:R-:W-:Y:S02]  /*1ade0*/  IADD3 R3, R23, 0x28, RZ ;  /* 0x0000002817037810 */ /* 0x000fe40007ffe0ff */
[----:B------:R-:W-:Y:S02]  /*1adf0*/  FSEL R12, R11, -INF , !P3 ;  /* 0xff8000000b0c7808 */ /* 0x000fe40005800000 */
[----:B------:R-:W-:Y:S02]  /*1ae00*/  FMNMX.FTZ R5, R17, R6, !PT ;  /* 0x0000000611057209 */ /* 0x000fe40007810000 */
[----:B------:R-:W-:Y:S02]  /*1ae10*/  ISETP.GE.AND P3, PT, R23, R2, PT ;  /* 0x000000021700720c */ /* 0x000fe40003f66270 */
[----:B------:R-:W-:-:S02]  /*1ae20*/  FSEL R178, R80, -INF , !P4 ;  /* 0xff80000050b27808 */ /* 0x000fc40006000000 */
[----:B------:R-:W-:Y:S02]  /*1ae30*/  FSEL R182, R82, -INF , !P1 ;  /* 0xff80000052b67808 */ /* 0x000fe40004800000 */
[C---:B------:R-:W-:Y:S02]  /*1ae40*/  ISETP.GE.AND P4, PT, R3.reuse, R0, PT ;  /* 0x000000000300720c */ /* 0x040fe40003f86270 */
[----:B------:R-:W-:Y:S02]  /*1ae50*/  ISETP.GE.AND P1, PT, R3, R2, PT ;  /* 0x000000020300720c */ /* 0x000fe40003f26270 */
[----:B------:R-:W-:Y:S02]  /*1ae60*/  FMNMX.FTZ R6, R4, R5, !PT ;  /* 0x0000000504067209 */ /* 0x000fe40007810000 */
[----:B------:R-:W-:Y:S02]  /*1ae70*/  IADD3 R3, R23, 0x29, RZ ;  /* 0x0000002917037810 */ /* 0x000fe40007ffe0ff */
[----:B------:R-:W-:-:S02]  /*1ae80*/  FSEL R26, R26, -INF , !P3 ;  /* 0xff8000001a1a7808 */ /* 0x000fc40005800000 */
[----:B------:R-:W-:Y:S02]  /*1ae90*/  FSEL R181, R81, -INF , !P6 ;  /* 0xff80000051b57808 */ /* 0x000fe40007000000 */
[----:B------:R-:W-:Y:S02]  /*1aea0*/  FMNMX.FTZ R5, R13, R6, !PT ;  /* 0x000000060d057209 */ /* 0x000fe40007810000 */
[C---:B------:R-:W-:Y:S02]  /*1aeb0*/  ISETP.GE.AND P6, PT, R3.reuse, R0, PT ;  /* 0x000000000300720c */ /* 0x040fe40003fc6270 */
[----:B------:R-:W-:Y:S02]  /*1aec0*/  ISETP.GE.AND P3, PT, R3, R2, PT ;  /* 0x000000020300720c */ /* 0x000fe40003f66270 */
[----:B------:R-:W-:Y:S02]  /*1aed0*/  FMNMX.FTZ R3, R26, R27, !PT ;  /* 0x0000001b1a037209 */ /* 0x000fe40007810000 */
[----:B-1----:R-:W-:-:S02]  /*1aee0*/  FMNMX.FTZ R20, R8, R5, !PT ;  /* 0x0000000508147209 */ /* 0x002fc40007810000 */
[----:B------:R-:W-:Y:S02]  /*1aef0*/  FMNMX.FTZ R6, R18, R3, !PT ;  /* 0x0000000312067209 */ /* 0x000fe40007810000 */
[----:B------:R-:W-:Y:S02]  /*1af00*/  FMNMX.FTZ R21, R9, R20, !PT ;  /* 0x0000001409157209 */ /* 0x000fe40007810000 */
[----:B------:R-:W-:Y:S02]  /*1af10*/  FMNMX.FTZ R11, R19, R6, !PT ;  /* 0x00000006130b7209 */ /* 0x000fe40007810000 */
[----:B------:R-:W-:Y:S02]  /*1af20*/  FMNMX.FTZ R6, R178, R21, !PT ;  /* 0x00000015b2067209 */ /* 0x000fe40007810000 */
[----:B------:R-:W-:Y:S02]  /*1af30*/  FMNMX.FTZ R20, R14, R11, !PT ;  /* 0x0000000b0e147209 */ /* 0x000fe40007810000 */
[----:B------:R-:W-:-:S02]  /*1af40*/  IADD3 R7, R23, 0x30, RZ ;  /* 0x0000003017077810 */ /* 0x000fc40007ffe0ff */
[----:B------:R-:W-:Y:S02]  /*1af50*/  FSEL R180, R88, -INF , !P4 ;  /* 0xff80000058b47808 */ /* 0x000fe40006000000 */
[----:B------:R-:W-:Y:S02]  /*1af60*/  FMNMX.FTZ R11, R181, R6, !PT ;  /* 0x00000006b50b7209 */ /* 0x000fe40007810000 */
[----:B------:R-:W-:Y:S02]  /*1af70*/  FMNMX.FTZ R21, R15, R20, !PT ;  /* 0x000000140f157209 */ /* 0x000fe40007810000 */
[----:B------:R-:W-:Y:S02]  /*1af80*/  FSEL R185, R83, -INF , !P2 ;  /* 0xff80000053b97808 */ /* 0x000fe40005000000 */
[----:B------:R-:W-:Y:S01]  /*1af90*/  IADD3 R5, R23, 0x31, RZ ;  /* 0x0000003117057810 */ /* 0x000fe20007ffe0ff */
[----:B------:R-:W-:Y:S01]  /*1afa0*/  LDSM.16.MT88.4 R80, [R231+0x12000] ;  /* 0x01200000e750783b */ /* 0x000fe20000004200 */
[----:B------:R-:W-:-:S02]  /*1afb0*/  ISETP.GE.AND P2, PT, R7, R0, PT ;  /* 0x000000000700720c */ /* 0x000fc40003f46270 */
[----:B------:R-:W-:Y:S02]  /*1afc0*/  FSEL R183, R89, -INF , !P6 ;  /* 0xff80000059b77808 */ /* 0x000fe40007000000 */
[----:B------:R-:W-:Y:S02]  /*1afd0*/  FMNMX.FTZ R6, R180, R11, !PT ;  /* 0x0000000bb4067209 */ /* 0x000fe40007810000 */
[----:B------:R-:W-:Y:S02]  /*1afe0*/  FMNMX.FTZ R21, R10, R21, !PT ;  /* 0x000000150a157209 */ /* 0x000fe40007810000 */
[----:B------:R-:W-:Y:S02]  /*1aff0*/  IADD3 R3, R23, 0x38, RZ ;  /* 0x0000003817037810 */ /* 0x000fe40007ffe0ff */
[----:B------:R-:W-:Y:S02]  /*1b000*/  ISETP.GE.AND P4, PT, R5, R0, PT ;  /* 0x000000000500720c */ /* 0x000fe40003f86270 */
[----:B------:R-:W-:-:S02]  /*1b010*/  FSEL R195, R48, -INF , !P2 ;  /* 0xff80000030c37808 */ /* 0x000fc40005000000 */
[----:B------:R-:W-:Y:S02]  /*1b020*/  FMNMX.FTZ R6, R183, R6, !PT ;  /* 0x00000006b7067209 */ /* 0x000fe40007810000 */
[----:B------:R-:W-:Y:S02]  /*1b030*/  FMNMX.FTZ R21, R12, R21, !PT ;  /* 0x000000150c157209 */ /* 0x000fe40007810000 */
[----:B------:R-:W-:Y:S02]  /*1b040*/  ISETP.GE.AND P2, PT, R3, R0, PT ;  /* 0x000000000300720c */ /* 0x000fe40003f46270 */
[----:B------:R-:W-:Y:S02]  /*1b050*/  FSEL R194, R49, -INF , !P4 ;  /* 0xff80000031c27808 */ /* 0x000fe40006000000 */
[----:B------:R-:W-:Y:S02]  /*1b060*/  FMNMX.FTZ R11, R195, R6, !PT ;  /* 0x00000006c30b7209 */ /* 0x000fe40007810000 */
[----:B------:R-:W-:-:S02]  /*1b070*/  FMNMX.FTZ R6, R182, R21, !PT ;  /* 0x00000015b6067209 */ /* 0x000fc40007810000 */
[----:B------:R-:W-:Y:S02]  /*1b080*/  FSEL R193, R44, -INF , !P2 ;  /* 0xff8000002cc17808 */ /* 0x000fe40005000000 */
[----:B------:R-:W-:Y:S02]  /*1b090*/  FMNMX.FTZ R20, R194, R11, !PT ;  /* 0x0000000bc2147209 */ /* 0x000fe40007810000 */
[----:B------:R-:W-:Y:S02]  /*1b0a0*/  FSEL R184, R90, -INF , !P1 ;  /* 0xff8000005ab87808 */ /* 0x000fe40004800000 */
[----:B------:R-:W-:Y:S02]  /*1b0b0*/  FMNMX.FTZ R11, R185, R6, !PT ;  /* 0x00000006b90b7209 */ /* 0x000fe40007810000 */
[----:B------:R-:W-:Y:S02]  /*1b0c0*/  FMNMX.FTZ R6, R193, R20, !PT ;  /* 0x00000014c1067209 */ /* 0x000fe40007810000 */
[----:B------:R-:W-:-:S02]  /*1b0d0*/  ISETP.GE.AND P1, PT, R7, R2, PT ;  /* 0x000000020700720c */ /* 0x000fc40003f26270 */
[----:B------:R-:W-:Y:S02]  /*1b0e0*/  FSEL R187, R91, -INF , !P3 ;  /* 0xff8000005bbb7808 */ /* 0x000fe40005800000 */
[----:B------:R-:W-:Y:S01]  /*1b0f0*/  FMNMX.FTZ R20, R184, R11, !PT ;  /* 0x0000000bb8147209 */ /* 0x000fe20007810000 */
[----:B------:R-:W-:Y:S01]  /*1b100*/  LDSM.16.MT88.4 R88, [R230+0x12000] ;  /* 0x01200000e658783b */ /* 0x000fe20000004200 */
[----:B------:R-:W-:Y:S02]  /*1b110*/  IADD3 R23, R23, 0x39, RZ ;  /* 0x0000003917177810 */ /* 0x000fe40007ffe0ff */
[----:B------:R-:W-:Y:S02]  /*1b120*/  ISETP.GE.AND P2, PT, R5, R2, PT ;  /* 0x000000020500720c */ /* 0x000fe40003f46270 */
[----:B------:R-:W-:Y:S02]  /*1b130*/  FSEL R190, R50, -INF , !P1 ;  /* 0xff80000032be7808 */ /* 0x000fe40004800000 */
[----:B------:R-:W-:-:S02]  /*1b140*/  FMNMX.FTZ R7, R187, R20, !PT ;  /* 0x00000014bb077209 */ /* 0x000fc40007810000 */
[----:B------:R-:W-:Y:S02]  /*1b150*/  ISETP.GE.AND P4, PT, R23, R0, PT ;  /* 0x000000001700720c */ /* 0x000fe40003f86270 */
[-C--:B------:R-:W-:Y:S02]  /*1b160*/  ISETP.GE.AND P1, PT, R3, R2.reuse, PT ;  /* 0x000000020300720c */ /* 0x080fe40003f26270 */
[----:B------:R-:W-:Y:S02]  /*1b170*/  FSEL R186, R51, -INF , !P2 ;  /* 0xff80000033ba7808 */ /* 0x000fe40005000000 */
[----:B------:R-:W-:Y:S01]  /*1b180*/  FMNMX.FTZ R7, R190, R7, !PT ;  /* 0x00000007be077209 */ /* 0x000fe20007810000 */
[----:B------:R-:W-:Y:S01]  /*1b190*/  LDSM.16.MT88.4 R48, [R231+0x10000] ;  /* 0x01000000e730783b */ /* 0x000fe20000004200 */
[----:B------:R-:W-:Y:S02]  /*1b1a0*/  FSEL R191, R45, -INF , !P4 ;  /* 0xff8000002dbf7808 */ /* 0x000fe40006000000 */
[----:B------:R-:W-:-:S02]  /*1b1b0*/  ISETP.GE.AND P2, PT, R23, R2, PT ;  /* 0x000000021700720c */ /* 0x000fc40003f46270 */
[----:B------:R-:W-:Y:S02]  /*1b1c0*/  FSEL R31, R46, -INF , !P1 ;  /* 0xff8000002e1f7808 */ /* 0x000fe40004800000 */
[----:B------:R-:W-:Y:S02]  /*1b1d0*/  FMNMX.FTZ R20, R186, R7, !PT ;  /* 0x00000007ba147209 */ /* 0x000fe40007810000 */
[----:B------:R-:W-:Y:S02]  /*1b1e0*/  FMNMX.FTZ R6, R191, R6, !PT ;  /* 0x00000006bf067209 */ /* 0x000fe40007810000 */
[----:B------:R-:W-:Y:S02]  /*1b1f0*/  FSEL R30, R47, -INF , !P2 ;  /* 0xff8000002f1e7808 */ /* 0x000fe40005000000 */
[----:B------:R-:W-:Y:S01]  /*1b200*/  FMNMX.FTZ R3, R31, R20, !PT ;  /* 0x000000141f037209 */ /* 0x000fe20007810000 */
[----:B------:R-:W1:Y:S03]  /*1b210*/  SHFL.BFLY PT, R5, R6, 0x2, 0x1f ;  /* 0x0c401f0006057f89 */ /* 0x000e6600000e0000 */
[----:B------:R-:W-:-:S05]  /*1b220*/  FMNMX.FTZ R20, R30, R3, !PT ;  /* 0x000000031e147209 */ /* 0x000fca0007810000 */
[----:B------:R-:W3:Y:S01]  /*1b230*/  SHFL.BFLY PT, R3, R20, 0x2, 0x1f ;  /* 0x0c401f0014037f89 */ /* 0x000ee200000e0000 */
[----:B-1----:R-:W-:-:S05]  /*1b240*/  FMNMX.FTZ R5, R6, R5, !PT ;  /* 0x0000000506057209 */ /* 0x002fca0007810000 */
[----:B------:R-:W1:Y:S01]  /*1b250*/  SHFL.BFLY PT, R164, R5, 0x1, 0x1f ;  /* 0x0c201f0005a47f89 */ /* 0x000e6200000e0000 */
[----:B---3--:R-:W-:-:S03]  /*1b260*/  FMNMX.FTZ R6, R20, R3, !PT ;  /* 0x0000000314067209 */ /* 0x008fc60007810000 */
[----:B------:R-:W-:Y:S04]  /*1b270*/  LDSM.16.MT88.4 R20, [R230+0x10800] ;  /* 0x01080000e614783b */ /* 0x000fe80000004200 */
[----:B------:R-:W3:Y:S01]  /*1b280*/  SHFL.BFLY PT, R3, R6, 0x1, 0x1f ;  /* 0x0c201f0006037f89 */ /* 0x000ee200000e0000 */
[----:B-1----:R-:W-:-:S04]  /*1b290*/  FMNMX.FTZ R164, R5, R164, !PT ;  /* 0x000000a405a47209 */ /* 0x002fc80007810000 */
[----:B------:R-:W-:Y:S02]  /*1b2a0*/  FSETP.NEU.FTZ.AND P1, PT, R164, -INF , PT ;  /* 0xff800000a400780b */ /* 0x000fe40003f3d000 */
[----:B---3--:R-:W-:Y:S01]  /*1b2b0*/  FMNMX.FTZ R3, R6, R3, !PT ;  /* 0x0000000306037209 */ /* 0x008fe20007810000 */
[----:B--2---:R-:W-:-:S04]  /*1b2c0*/  FMUL.FTZ R192, R29, R164 ;  /* 0x000000a41dc07220 */ /* 0x004fc80000410000 */
[----:B------:R-:W-:Y:S01]  /*1b2d0*/  FMUL.FTZ R28, R29, R3 ;  /* 0x000000031d1c7220 */ /* 0x000fe20000410000 */
[----:B------:R-:W-:Y:S02]  /*1b2e0*/  FSEL R192, R192, RZ, P1 ;  /* 0x000000ffc0c07208 */ /* 0x000fe40000800000 */
[----:B------:R-:W-:-:S03]  /*1b2f0*/  FSETP.NEU.FTZ.AND P1, PT, R3, -INF , PT ;  /* 0xff8000000300780b */ /* 0x000fc60003f3d000 */
[-CC-:B------:R-:W-:Y:S01]  /*1b300*/  FFMA.FTZ R175, R24, R29.reuse, -R192.reuse ;  /* 0x0000001d18af7223 */ /* 0x180fe200000108c0 */
[----:B------:R-:W-:Y:S01]  /*1b310*/  FSEL R28, R28, RZ, P1 ;  /* 0x000000ff1c1c7208 */ /* 0x000fe20000800000 */
[-CC-:B------:R-:W-:Y:S02]  /*1b320*/  FFMA.FTZ R174, R25, R29.reuse, -R192.reuse ;  /* 0x0000001d19ae7223 */ /* 0x180fe400000108c0 */
[-CC-:B------:R-:W-:Y:S02]  /*1b330*/  FFMA.FTZ R172, R16, R29.reuse, -R192.reuse ;  /* 0x0000001d10ac7223 */ /* 0x180fe400000108c0 */
[-C--:B------:R-:W-:Y:S01]  /*1b340*/  FFMA.FTZ R169, R17, R29.reuse, -R192 ;  /* 0x0000001d11a97223 */ /* 0x080fe200000108c0 */
[----:B------:R-:W-:Y:S01]  /*1b350*/  MUFU.EX2 R175, R175 ;  /* 0x000000af00af7308 */ /* 0x000fe20000000800 */
[-CC-:B------:R-:W-:Y:S02]  /*1b360*/  FFMA.FTZ R177, R26, R29.reuse, -R28.reuse ;  /* 0x0000001d1ab17223 */ /* 0x180fe4000001081c */
[----:B------:R-:W-:-:S02]  /*1b370*/  FFMA.FTZ R176, R27, R29, -R28 ;  /* 0x0000001d1bb07223 */ /* 0x000fc4000001081c */
[-CC-:B------:R-:W-:Y:S01]  /*1b380*/  FFMA.FTZ R179, R18, R29.reuse, -R28.reuse ;  /* 0x0000001d12b37223 */ /* 0x180fe2000001081c */
[----:B------:R-:W-:Y:S01]  /*1b390*/  LDSM.16.MT88.4 R24, [R230+0x12800] ;  /* 0x01280000e618783b */ /* 0x000fe20000004200 */
[-C--:B------:R-:W-:Y:S01]  /*1b3a0*/  FFMA.FTZ R170, R19, R29.reuse, -R28 ;  /* 0x0000001d13aa7223 */ /* 0x080fe2000001081c */
[----:B------:R-:W1:Y:S01]  /*1b3b0*/  MUFU.EX2 R174, R174 ;  /* 0x000000ae00ae7308 */ /* 0x000e620000000800 */
[-CC-:B------:R-:W-:Y:S01]  /*1b3c0*/  FFMA.FTZ R173, R4, R29.reuse, -R192.reuse ;  /* 0x0000001d04ad7223 */ /* 0x180fe200000108c0 */
[----:B------:R-:W-:Y:S01]  /*1b3d0*/  LDSM.16.MT88.4 R16, [R233+0x10800] ;  /* 0x01080000e910783b */ /* 0x000fe20000004200 */
[-CC-:B------:R-:W-:Y:S02]  /*1b3e0*/  FFMA.FTZ R166, R8, R29.reuse, -R192.reuse ;  /* 0x0000001d08a67223 */ /* 0x180fe400000108c0 */
[-C--:B------:R-:W-:Y:S01]  /*1b3f0*/  FFMA.FTZ R33, R9, R29.reuse, -R192 ;  /* 0x0000001d09217223 */ /* 0x080fe200000108c0 */
[----:B------:R-:W2:Y:S01]  /*1b400*/  LDSM.16.MT88.4 R4, [R230+0x16000] ;  /* 0x01600000e604783b */ /* 0x000ea20000004200 */
[-C--:B------:R-:W-:Y:S01]  /*1b410*/  FFMA.FTZ R35, R10, R29.reuse, -R28 ;  /* 0x0000001d0a237223 */ /* 0x080fe2000001081c */
[----:B------:R-:W-:Y:S01]  /*1b420*/  MUFU.EX2 R172, R172 ;  /* 0x000000ac00ac7308 */ /* 0x000fe20000000800 */
[-C--:B------:R-:W-:Y:S01]  /*1b430*/  FFMA.FTZ R168, R13, R29.reuse, -R192 ;  /* 0x0000001d0da87223 */ /* 0x080fe200000108c0 */
[----:B------:R-:W3:Y:S01]  /*1b440*/  LDSM.16.MT88.4 R8, [R232+0x10800] ;  /* 0x01080000e808783b */ /* 0x000ee20000004200 */
[----:B------:R-:W-:-:S02]  /*1b450*/  FFMA.FTZ R171, R14, R29, -R28 ;  /* 0x0000001d0eab7223 */ /* 0x000fc4000001081c */
[-CC-:B------:R-:W-:Y:S02]  /*1b460*/  FFMA.FTZ R34, R15, R29.reuse, -R28.reuse ;  /* 0x0000001d0f227223 */ /* 0x180fe4000001081c */
[----:B------:R-:W-:Y:S01]  /*1b470*/  FFMA.FTZ R32, R12, R29, -R28 ;  /* 0x0000001d0c207223 */ /* 0x000fe2000001081c */
[----:B------:R-:W4:Y:S01]  /*1b480*/  MUFU.EX2 R169, R169 ;  /* 0x000000a900a97308 */ /* 0x000f220000000800 */
[----:B-1----:R-:W-:Y:S01]  /*1b490*/  F2FP.BF16.PACK_AB R144, R174, R175 ;  /* 0x000000afae90723e */ /* 0x002fe200000010ff */
[----:B------:R-:W1:Y:S01]  /*1b4a0*/  LDSM.16.MT88.4 R12, [R231+0x10800] ;  /* 0x01080000e70c783b */ /* 0x000e620000004200 */
[-CC-:B------:R-:W-:Y:S02]  /*1b4b0*/  FFMA.FTZ R178, R178, R29.reuse, -R192.reuse ;  /* 0x0000001db2b27223 */ /* 0x180fe400000108c0 */
[-CC-:B------:R-:W-:Y:S02]  /*1b4c0*/  FFMA.FTZ R181, R181, R29.reuse, -R192.reuse ;  /* 0x0000001db5b57223 */ /* 0x180fe400000108c0 */
[-CC-:B------:R-:W-:Y:S01]  /*1b4d0*/  FFMA.FTZ R180, R180, R29.reuse, -R192.reuse ;  /* 0x0000001db4b47223 */ /* 0x180fe200000108c0 */
[----:B------:R-:W-:Y:S01]  /*1b4e0*/  MUFU.EX2 R177, R177 ;  /* 0x000000b100b17308 */ /* 0x000fe20000000800 */
[----:B------:R-:W-:-:S02]  /*1b4f0*/  FFMA.FTZ R183, R183, R29, -R192 ;  /* 0x0000001db7b77223 */ /* 0x000fc400000108c0 */
[-CC-:B------:R-:W-:Y:S02]  /*1b500*/  FFMA.FTZ R182, R182, R29.reuse, -R28.reuse ;  /* 0x0000001db6b67223 */ /* 0x180fe4000001081c */
[-CC-:B------:R-:W-:Y:S02]  /*1b510*/  FFMA.FTZ R185, R185, R29.reuse, -R28.reuse ;  /* 0x0000001db9b97223 */ /* 0x180fe4000001081c */
[-CC-:B------:R-:W-:Y:S01]  /*1b520*/  FFMA.FTZ R184, R184, R29.reuse, -R28.reuse ;  /* 0x0000001db8b87223 */ /* 0x180fe2000001081c */
[----:B------:R-:W5:Y:S01]  /*1b530*/  MUFU.EX2 R176, R176 ;  /* 0x000000b000b07308 */ /* 0x000f620000000800 */
[----:B----4-:R-:W-:Y:S01]  /*1b540*/  F2FP.BF16.PACK_AB R146, R169, R172 ;  /* 0x000000aca992723e */ /* 0x010fe200000010ff */
[-C--:B------:R-:W-:Y:S02]  /*1b550*/  FFMA.FTZ R187, R187, R29.reuse, -R28 ;  /* 0x0000001dbbbb7223 */ /* 0x080fe4000001081c */
[-C--:B------:R-:W-:Y:S02]  /*1b560*/  FFMA.FTZ R252, R191, R29.reuse, -R192 ;  /* 0x0000001dbffc7223 */ /* 0x080fe400000108c0 */
[----:B------:R-:W-:-:S02]  /*1b570*/  FFMA.FTZ R191, R186, R29, -R28 ;  /* 0x0000001dbabf7223 */ /* 0x000fc4000001081c */
[----:B------:R-:W-:Y:S01]  /*1b580*/  MUFU.EX2 R179, R179 ;  /* 0x000000b300b37308 */ /* 0x000fe20000000800 */
[-CC-:B------:R-:W-:Y:S02]  /*1b590*/  FFMA.FTZ R195, R195, R29.reuse, -R192.reuse ;  /* 0x0000001dc3c37223 */ /* 0x180fe400000108c0 */
[-CC-:B------:R-:W-:Y:S02]  /*1b5a0*/  FFMA.FTZ R194, R194, R29.reuse, -R192.reuse ;  /* 0x0000001dc2c27223 */ /* 0x180fe400000108c0 */
[-C--:B------:R-:W-:Y:S02]  /*1b5b0*/  FFMA.FTZ R193, R193, R29.reuse, -R192 ;  /* 0x0000001dc1c17223 */ /* 0x080fe400000108c0 */
[--C-:B------:R-:W-:Y:S01]  /*1b5c0*/  FFMA.FTZ R190, R190, R29, -R28.reuse ;  /* 0x0000001dbebe7223 */ /* 0x100fe2000001081c */
[----:B------:R-:W4:Y:S01]  /*1b5d0*/  MUFU.EX2 R170, R170 ;  /* 0x000000aa00aa7308 */ /* 0x000f220000000800 */
[----:B-----5:R-:W-:Y:S01]  /*1b5e0*/  F2FP.BF16.PACK_AB R145, R176, R177 ;  /* 0x000000b1b091723e */ /* 0x020fe200000010ff */
[----:B------:R-:W-:-:S02]  /*1b5f0*/  FFMA.FTZ R186, R31, R29, -R28 ;  /* 0x0000001d1fba7223 */ /* 0x000fc4000001081c */
[----:B------:R-:W-:Y:S02]  /*1b600*/  FFMA.FTZ R251, R30, R29, -R28 ;  /* 0x0000001d1efb7223 */ /* 0x000fe4000001081c */
[----:B------:R-:W-:Y:S01]  /*1b610*/  FADD.FTZ R175, R175, R174 ;  /* 0x000000aeafaf7221 */ /* 0x000fe20000010000 */
[----:B------:R-:W-:Y:S01]  /*1b620*/  LDSM.16.MT88.4 R28, [R233+0x15800] ;  /* 0x01580000e91c783b */ /* 0x000fe20000004200 */
[----:B------:R-:W-:Y:S01]  /*1b630*/  MUFU.EX2 R173, R173 ;  /* 0x000000ad00ad7308 */ /* 0x000fe20000000800 */
[----:B------:R-:W-:Y:S02]  /*1b640*/  FADD.FTZ R176, R177, R176 ;  /* 0x000000b0b1b07221 */ /* 0x000fe40000010000 */
[----:B------:R-:W-:-:S04]  /*1b650*/  FADD.FTZ R172, R172, R175 ;  /* 0x000000afacac7221 */ /* 0x000fc80000010000 */
[----:B------:R-:W-:Y:S01]  /*1b660*/  FADD.FTZ R172, R169, R172 ;  /* 0x000000aca9ac7221 */ /* 0x000fe20000010000 */
[----:B----4-:R-:W-:Y:S01]  /*1b670*/  F2FP.BF16.PACK_AB R147, R170, R179 ;  /* 0x000000b3aa93723e */ /* 0x010fe200000010ff */
[----:B------:R-:W4:Y:S01]  /*1b680*/  MUFU.EX2 R168, R168 ;  /* 0x000000a800a87308 */ /* 0x000f220000000800 */
        /* <DEDUP_REMOVED lines=9> */
[----:B------:R-:W5:Y:S06]  /*1b720*/  MUFU.EX2 R34, R34 ;  /* 0x0000002200227308 */ /* 0x000f6c0000000800 */
        /* <DEDUP_REMOVED lines=45> */
[----:B----4-:R-:W-:Y:S01]  /*1ba00*/  F2FP.BF16.PACK_AB R4, R168, R173 ;  /* 0x000000ada804723e */ /* 0x010fe200000010ff */
[----:B------:R-:W-:Y:S01]  /*1ba10*/  HMMA.16816.F32.BF16 R144, R144, R6, RZ ;  /* 0x000000069090723c */ /* 0x000fe200000418ff */
[----:B-----5:R-:W-:Y:S01]  /*1ba20*/  F2FP.BF16.PACK_AB R5, R34, R171 ;  /* 0x000000ab2205723e */ /* 0x020fe200000010ff */
[----:B------:R-:W-:-:S02]  /*1ba30*/  FADD.FTZ R173, R173, R172 ;  /* 0x000000acadad7221 */ /* 0x000fc40000010000 */
[----:B------:R-:W-:Y:S02]  /*1ba40*/  FADD.FTZ R171, R171, R170 ;  /* 0x000000aaabab7221 */ /* 0x000fe40000010000 */
[----:B------:R-:W-:Y:S01]  /*1ba50*/  FADD.FTZ R173, R168, R173 ;  /* 0x000000ada8ad7221 */ /* 0x000fe20000010000 */
[----:B------:R-:W-:Y:S01]  /*1ba60*/  F2FP.BF16.PACK_AB R6, R33, R166 ;  /* 0x000000a62106723e */ /* 0x000fe200000010ff */
[----:B------:R-:W-:Y:S01]  /*1ba70*/  FADD.FTZ R34, R34, R171 ;  /* 0x000000ab22227221 */ /* 0x000fe20000010000 */
[----:B-1----:R-:W-:Y:S01]  /*1ba80*/  F2FP.BF16.PACK_AB R7, R32, R35 ;  /* 0x000000232007723e */ /* 0x002fe200000010ff */
[----:B------:R-:W-:Y:S02]  /*1ba90*/  FADD.FTZ R166, R166, R173 ;  /* 0x000000ada6a67221 */ /* 0x000fe40000010000 */
[----:B------:R-:W-:Y:S02]  /*1baa0*/  FADD.FTZ R35, R35, R34 ;  /* 0x0000002223237221 */ /* 0x000fe40000010000 */
[----:B------:R-:W-:-:S02]  /*1bab0*/  FADD.FTZ R33, R33, R166 ;  /* 0x000000a621217221 */ /* 0x000fc40000010000 */
[----:B---3--:R-:W-:Y:S01]  /*1bac0*/  HMMA.16816.F32.BF16 R36, R4, R8, R36 ;  /* 0x000000080424723c */ /* 0x008fe20000041824 */
[----:B------:R-:W-:-:S07]  /*1bad0*/  FADD.FTZ R35, R32, R35 ;  /* 0x0000002320237221 */ /* 0x000fce0000010000 */
[C---:B------:R-:W-:Y:S01]  /*1bae0*/  HMMA.16816.F32.BF16 R40, R4.reuse, R10, R40 ;  /* 0x0000000a0428723c */ /* 0x040fe20000041828 */
[----:B------:R-:W1:Y:S07]  /*1baf0*/  LDSM.16.MT88.4 R8, [R232+0x12800] ;  /* 0x01280000e808783b */ /* 0x000e6e0000004200 */
[C---:B------:R-:W-:Y:S08]  /*1bb00*/  HMMA.16816.F32.BF16 R160, R4.reuse, R16, R160 ;  /* 0x0000001004a0723c */ /* 0x040ff000000418a0 */
[C---:B------:R-:W-:Y:S01]  /*1bb10*/  HMMA.16816.F32.BF16 R156, R4.reuse, R18, R156 ;  /* 0x00000012049c723c */ /* 0x040fe2000004189c */
[----:B------:R-:W2:Y:S07]  /*1bb20*/  LDSM.16.MT88.4 R16, [R233+0x12800] ;  /* 0x01280000e910783b */ /* 0x000eae0000004200 */
[C---:B------:R-:W-:Y:S08]  /*1bb30*/  HMMA.16816.F32.BF16 R44, R4.reuse, R12, R44 ;  /* 0x0000000c042c723c */ /* 0x040ff0000004182c */
[C---:B------:R-:W-:Y:S01]  /*1bb40*/  HMMA.16816.F32.BF16 R48, R4.reuse, R14, R48 ;  /* 0x0000000e0430723c */ /* 0x040fe20000041830 */
[----:B------:R-:W3:Y:S07]  /*1bb50*/  LDSM.16.MT88.4 R12, [R231+0x12800] ;  /* 0x01280000e70c783b */ /* 0x000eee0000004200 */
[C---:B------:R-:W-:Y:S08]  /*1bb60*/  HMMA.16816.F32.BF16 R52, R4.reuse, R20, R52 ;  /* 0x000000140434723c */ /* 0x040ff00000041834 */
[C---:B-1----:R-:W-:Y:S08]  /*1bb70*/  HMMA.16816.F32.BF16 R68, R4.reuse, R8, R68 ;  /* 0x000000080444723c */ /* 0x042ff00000041844 */
[C---:B------:R-:W-:Y:S01]  /*1bb80*/  HMMA.16816.F32.BF16 R72, R4.reuse, R10, R72 ;  /* 0x0000000a0448723c */ /* 0x040fe20000041848 */
[----:B------:R-:W1:Y:S07]  /*1bb90*/  LDSM.16.MT88.4 R8, [R232+0x14800] ;  /* 0x01480000e808783b */ /* 0x000e6e0000004200 */
        /* <DEDUP_REMOVED lines=12> */
[C---:B--2---:R-:W-:Y:S08]  /*1bc60*/  HMMA.16816.F32.BF16 R92, R4.reuse, R16, R92 ;  /* 0x00000010045c723c */ /* 0x044ff0000004185c */
[C---:B------:R-:W-:Y:S01]  /*1bc70*/  HMMA.16816.F32.BF16 R96, R4.reuse, R18, R96 ;  /* 0x000000120460723c */ /* 0x040fe20000041860 */
[----:B------:R-:W2:Y:S07]  /*1bc80*/  LDSM.16.MT88.4 R16, [R233+0x16800] ;  /* 0x01680000e910783b */ /* 0x000eae0000004200 */
[C---:B---3--:R-:W-:Y:S08]  /*1bc90*/  HMMA.16816.F32.BF16 R108, R4.reuse, R12, R108 ;  /* 0x0000000c046c723c */ /* 0x048ff0000004186c */
[C---:B------:R-:W-:Y:S01]  /*1bca0*/  HMMA.16816.F32.BF16 R112, R4.reuse, R14, R112 ;  /* 0x0000000e0470723c */ /* 0x040fe20000041870 */
[----:B------:R-:W3:Y:S07]  /*1bcb0*/  LDSM.16.MT88.4 R12, [R231+0x16800] ;  /* 0x01680000e70c783b */ /* 0x000eee0000004200 */
[C---:B------:R-:W-:Y:S01]  /*1bcc0*/  HMMA.16816.F32.BF16 R120, R4.reuse, R22, R120 ;  /* 0x000000160478723c */ /* 0x040fe20000041878 */
[----:B------:R-:W4:Y:S07]  /*1bcd0*/  LDSM.16.MT88.4 R20, [R230+0x16800] ;  /* 0x01680000e614783b */ /* 0x000f2e0000004200 */
[C---:B-1----:R-:W-:Y:S08]  /*1bce0*/  HMMA.16816.F32.BF16 R132, R4.reuse, R8, R132 ;  /* 0x000000080484723c */ /* 0x042ff00000041884 */
[C---:B------:R-:W-:Y:S01]  /*1bcf0*/  HMMA.16816.F32.BF16 R152, R4.reuse, R10, R152 ;  /* 0x0000000a0498723c */ /* 0x040fe20000041898 */
[----:B------:R-:W1:Y:S07]  /*1bd00*/  LDSM.16.MT88.4 R8, [R232+0x11000] ;  /* 0x01100000e808783b */ /* 0x000e6e0000004200 */
[C---:B------:R-:W-:Y:S08]  /*1bd10*/  HMMA.16816.F32.BF16 R84, R4.reuse, R24, R84 ;  /* 0x000000180454723c */ /* 0x040ff00000041854 */
[C---:B------:R-:W-:Y:S01]  /*1bd20*/  HMMA.16816.F32.BF16 R88, R4.reuse, R26, R88 ;  /* 0x0000001a0458723c */ /* 0x040fe20000041858 */
[----:B------:R-:W-:Y:S07]  /*1bd30*/  LDSM.16.MT88.4 R24, [R230+0x11000] ;  /* 0x01100000e618783b */ /* 0x000fee0000004200 */
[C---:B--2---:R-:W-:Y:S08]  /*1bd40*/  HMMA.16816.F32.BF16 R124, R4.reuse, R16, R124 ;  /* 0x00000010047c723c */ /* 0x044ff0000004187c */
[C---:B------:R-:W-:Y:S01]  /*1bd50*/  HMMA.16816.F32.BF16 R128, R4.reuse, R18, R128 ;  /* 0x000000120480723c */ /* 0x040fe20000041880 */
[----:B------:R-:W-:Y:S07]  /*1bd60*/  LDSM.16.MT88.4 R16, [R233+0x11000] ;  /* 0x01100000e910783b */ /* 0x000fee0000004200 */
[C---:B---3--:R-:W-:Y:S08]  /*1bd70*/  HMMA.16816.F32.BF16 R136, R4.reuse, R12, R136 ;  /* 0x0000000c0488723c */ /* 0x048ff00000041888 */
[C---:B------:R-:W-:Y:S01]  /*1bd80*/  HMMA.16816.F32.BF16 R140, R4.reuse, R14, R140 ;  /* 0x0000000e048c723c */ /* 0x040fe2000004188c */
[----:B------:R-:W2:Y:S07]  /*1bd90*/  LDSM.16.MT88.4 R12, [R231+0x11000] ;  /* 0x01100000e70c783b */ /* 0x000eae0000004200 */
        /* <DEDUP_REMOVED lines=8> */
[----:B------:R-:W-:Y:S01]  /*1be20*/  F2FP.BF16.PACK_AB R7, R187, R184 ;  /* 0x000000b8bb07723e */ /* 0x000fe200000010ff */
[----:B------:R-:W-:Y:S02]  /*1be30*/  FADD.FTZ R181, R181, R178 ;  /* 0x000000b2b5b57221 */ /* 0x000fe40000010000 */
[----:B------:R-:W-:Y:S02]  /*1be40*/  FADD.FTZ R185, R185, R182 ;  /* 0x000000b6b9b97221 */ /* 0x000fe40000010000 */
[----:B------:R-:W-:Y:S02]  /*1be50*/  FADD.FTZ R180, R180, R181 ;  /* 0x000000b5b4b47221 */ /* 0x000fe40000010000 */
[----:B-1----:R-:W-:Y:S01]  /*1be60*/  HMMA.16816.F32.BF16 R36, R4, R8, R36 ;  /* 0x000000080424723c */ /* 0x002fe20000041824 */
[----:B------:R-:W-:-:S02]  /*1be70*/  FADD.FTZ R184, R184, R185 ;  /* 0x000000b9b8b87221 */ /* 0x000fc40000010000 */
[----:B------:R-:W-:Y:S02]  /*1be80*/  FADD.FTZ R180, R183, R180 ;  /* 0x000000b4b7b47221 */ /* 0x000fe40000010000 */
[----:B------:R-:W-:-:S03]  /*1be90*/  FADD.FTZ R187, R187, R184 ;  /* 0x000000b8bbbb7221 */ /* 0x000fc60000010000 */
[C---:B------:R-:W-:Y:S01]  /*1bea0*/  HMMA.16816.F32.BF16 R40, R4.reuse, R10, R40 ;  /* 0x0000000a0428723c */ /* 0x040fe20000041828 */
[----:B------:R-:W1:Y:S07]  /*1beb0*/  LDSM.16.MT88.4 R8, [R232+0x13000] ;  /* 0x01300000e808783b */ /* 0x000e6e0000004200 */
[C---:B--2---:R-:W-:Y:S08]  /*1bec0*/  HMMA.16816.F32.BF16 R44, R4.reuse, R12, R44 ;  /* 0x0000000c042c723c */ /* 0x044ff0000004182c */
[C---:B------:R-:W-:Y:S01]  /*1bed0*/  HMMA.16816.F32.BF16 R48, R4.reuse, R14, R48 ;  /* 0x0000000e0430723c */ /* 0x040fe20000041830 */
[----:B------:R-:W2:Y:S07]  /*1bee0*/  LDSM.16.MT88.4 R12, [R230+0x13000] ;  /* 0x01300000e60c783b */ /* 0x000eae0000004200 */
[C---:B------:R-:W-:Y:S08]  /*1bef0*/  HMMA.16816.F32.BF16 R160, R4.reuse, R16, R160 ;  /* 0x0000001004a0723c */ /* 0x040ff000000418a0 */
[C---:B------:R-:W-:Y:S01]  /*1bf00*/  HMMA.16816.F32.BF16 R156, R4.reuse, R18, R156 ;  /* 0x00000012049c723c */ /* 0x040fe2000004189c */
[----:B------:R-:W-:Y:S07]  /*1bf10*/  LDSM.16.MT88.4 R16, [R231+0x13000] ;  /* 0x01300000e710783b */ /* 0x000fee0000004200 */
[C---:B------:R-:W-:Y:S08]  /*1bf20*/  HMMA.16816.F32.BF16 R52, R4.reuse, R24, R52 ;  /* 0x000000180434723c */ /* 0x040ff00000041834 */
[C---:B-1----:R-:W-:Y:S08]  /*1bf30*/  HMMA.16816.F32.BF16 R68, R4.reuse, R8, R68 ;  /* 0x000000080444723c */ /* 0x042ff00000041844 */
[C---:B------:R-:W-:Y:S01]  /*1bf40*/  HMMA.16816.F32.BF16 R72, R4.reuse, R10, R72 ;  /* 0x0000000a0448723c */ /* 0x040fe20000041848 */
[----:B------:R-:W1:Y:S07]  /*1bf50*/  LDSM.16.MT88.4 R8, [R232+0x15000] ;  /* 0x01500000e808783b */ /* 0x000e6e0000004200 */
        /* <DEDUP_REMOVED lines=44> */
[----:B--2---:R-:W-:Y:S01]  /*1c220*/  HMMA.16816.F32.BF16 R160, R4, R12, R160 ;  /* 0x0000000c04a0723c */ /* 0x004fe200000418a0 */
[----:B------:R-:W-:-:S02]  /*1c230*/  FADD.FTZ R186, R186, R191 ;  /* 0x000000bfbaba7221 */ /* 0x000fc40000010000 */
[----:B------:R-:W-:Y:S02]  /*1c240*/  FADD.FTZ R252, R252, R193 ;  /* 0x000000c1fcfc7221 */ /* 0x000fe40000010000 */
[----:B------:R-:W-:-:S03]  /*1c250*/  FADD.FTZ R251, R251, R186 ;  /* 0x000000bafbfb7221 */ /* 0x000fc60000010000 */
[C---:B------:R-:W-:Y:S01]  /*1c260*/  HMMA.16816.F32.BF16 R156, R4.reuse, R14, R156 ;  /* 0x0000000e049c723c */ /* 0x040fe2000004189c */
[----:B------:R-:W2:Y:S07]  /*1c270*/  LDSM.16.MT88.4 R12, [R233+0x13800] ;  /* 0x01380000e90c783b */ /* 0x000eae0000004200 */
[C---:B-1----:R-:W-:Y:S08]  /*1c280*/  HMMA.16816.F32.BF16 R44, R4.reuse, R8, R44 ;  /* 0x00000008042c723c */ /* 0x042ff0000004182c */
[C---:B------:R-:W-:Y:S01]  /*1c290*/  HMMA.16816.F32.BF16 R48, R4.reuse, R10, R48 ;  /* 0x0000000a0430723c */ /* 0x040fe20000041830 */
[----:B------:R-:W1:Y:S07]  /*1c2a0*/  LDSM.16.MT88.4 R8, [R230+0x13800] ;  /* 0x01380000e608783b */ /* 0x000e6e0000004200 */
[C---:B-----5:R-:W-:Y:S08]  /*1c2b0*/  HMMA.16816.F32.BF16 R36, R4.reuse, R16, R36 ;  /* 0x000000100424723c */ /* 0x060ff00000041824 */
[C---:B------:R-:W-:Y:S01]  /*1c2c0*/  HMMA.16816.F32.BF16 R40, R4.reuse, R18, R40 ;  /* 0x000000120428723c */ /* 0x040fe20000041828 */
[----:B------:R-:W4:Y:S07]  /*1c2d0*/  LDSM.16.MT88.4 R16, [R231+0x13800] ;  /* 0x01380000e710783b */ /* 0x000f2e0000004200 */
[C---:B---3--:R-:W-:Y:S08]  /*1c2e0*/  HMMA.16816.F32.BF16 R52, R4.reuse, R24, R52 ;  /* 0x000000180434723c */ /* 0x048ff00000041834 */
[C---:B--2---:R-:W-:Y:S08]  /*1c2f0*/  HMMA.16816.F32.BF16 R60, R4.reuse, R12, R60 ;  /* 0x0000000c043c723c */ /* 0x044ff0000004183c */
[C---:B------:R-:W-:Y:S01]  /*1c300*/  HMMA.16816.F32.BF16 R64, R4.reuse, R14, R64 ;  /* 0x0000000e0440723c */ /* 0x040fe20000041840 */
[----:B------:R-:W2:Y:S07]  /*1c310*/  LDSM.16.MT88.4 R12, [R232+0x15800] ;  /* 0x01580000e80c783b */ /* 0x000eae0000004200 */
[C---:B-1----:R-:W-:Y:S08]  /*1c320*/  HMMA.16816.F32.BF16 R84, R4.reuse, R8, R84 ;  /* 0x000000080454723c */ /* 0x042ff00000041854 */
[C---:B------:R-:W-:Y:S01]  /*1c330*/  HMMA.16816.F32.BF16 R88, R4.reuse, R10, R88 ;  /* 0x0000000a0458723c */ /* 0x040fe20000041858 */
[----:B------:R-:W1:Y:S07]  /*1c340*/  LDSM.16.MT88.4 R8, [R233+0x17800] ;  /* 0x01780000e908783b */ /* 0x000e6e0000004200 */
[C---:B------:R-:W-:Y:S01]  /*1c350*/  HMMA.16816.F32.BF16 R56, R4.reuse, R26, R56 ;  /* 0x0000001a0438723c */ /* 0x040fe20000041838 */
[----:B------:R-:W3:Y:S07]  /*1c360*/  LDSM.16.MT88.4 R24, [R231+0x15800] ;  /* 0x01580000e718783b */ /* 0x000eee0000004200 */
[C---:B------:R-:W-:Y:S08]  /*1c370*/  HMMA.16816.F32.BF16 R68, R4.reuse, R20, R68 ;  /* 0x000000140444723c */ /* 0x040ff00000041844 */
[C---:B------:R-:W-:Y:S01]  /*1c380*/  HMMA.16816.F32.BF16 R72, R4.reuse, R22, R72 ;  /* 0x000000160448723c */ /* 0x040fe20000041848 */
[----:B------:R-:W5:Y:S07]  /*1c390*/  LDSM.16.MT88.4 R20, [R230+0x15800] ;  /* 0x01580000e614783b */ /* 0x000f6e0000004200 */
        /* <DEDUP_REMOVED lines=10> */
[C---:B------:R-:W-:Y:S08]  /*1c440*/  HMMA.16816.F32.BF16 R96, R4.reuse, R30, R96 ;  /* 0x0000001e0460723c */ /* 0x040ff00000041860 */
[C---:B---3--:R-:W-:Y:S08]  /*1c450*/  HMMA.16816.F32.BF16 R108, R4.reuse, R24, R108 ;  /* 0x00000018046c723c */ /* 0x048ff0000004186c */
[C---:B------:R-:W-:Y:S08]  /*1c460*/  HMMA.16816.F32.BF16 R112, R4.reuse, R26, R112 ;  /* 0x0000001a0470723c */ /* 0x040ff00000041870 */
[C---:B-----5:R-:W-:Y:S08]  /*1c470*/  HMMA.16816.F32.BF16 R116, R4.reuse, R20, R116 ;  /* 0x000000140474723c */ /* 0x060ff00000041874 */
[C---:B------:R-:W-:Y:S08]  /*1c480*/  HMMA.16816.F32.BF16 R120, R4.reuse, R22, R120 ;  /* 0x000000160478723c */ /* 0x040ff00000041878 */
[C---:B----4-:R-:W-:Y:S08]  /*1c490*/  HMMA.16816.F32.BF16 R132, R4.reuse, R16, R132 ;  /* 0x000000100484723c */ /* 0x050ff00000041884 */
[C---:B------:R-:W-:Y:S08]  /*1c4a0*/  HMMA.16816.F32.BF16 R152, R4.reuse, R18, R152 ;  /* 0x000000120498723c */ /* 0x040ff00000041898 */
[C---:B--2---:R-:W-:Y:S08]  /*1c4b0*/  HMMA.16816.F32.BF16 R136, R4.reuse, R12, R136 ;  /* 0x0000000c0488723c */ /* 0x044ff00000041888 */
[C---:B------:R-:W-:Y:S08]  /*1c4c0*/  HMMA.16816.F32.BF16 R140, R4.reuse, R14, R140 ;  /* 0x0000000e048c723c */ /* 0x040ff0000004188c */
[C---:B-1----:R-:W-:Y:S08]  /*1c4d0*/  HMMA.16816.F32.BF16 R148, R4.reuse, R8, R148 ;  /* 0x000000080494723c */ /* 0x042ff00000041894 */
[----:B------:R-:W-:Y:S01]  /*1c4e0*/  HMMA.16816.F32.BF16 R144, R4, R10, R144 ;  /* 0x0000000a0490723c */ /* 0x000fe20000041890 */
[----:B------:R-:W-:Y:S07]  /*1c4f0*/  @!P5 BRA `(.L_x_1105) ;  /* 0x00004a100000d947 */ /* 0x000fee0003800000 */
[----:B------:R-:W-:Y:S01]  /*1c500*/  ULDC.64 UR4, c[0x0][0x40] ;  /* 0x0000100000047ab9 */ /* 0x000fe20000000a00 */
[----:B------:R-:W-:-:S04]  /*1c510*/  DEPBAR.LE SB0, 0x0 ;  /* 0x000080000000791a */ /* 0x000fc80000000000 */
[----:B------:R-:W-:Y:S01]  /*1c520*/  UIADD3 UR4, UP0, UR4, 0x160, URZ ;  /* 0x0000016004047890 */ /* 0x000fe2000ff1e03f */
[----:B------:R-:W-:-:S03]  /*1c530*/  IADD3 R247, R165, -0x2, RZ ;  /* 0xfffffffea5f77810 */ /* 0x000fc60007ffe0ff */
[----:B------:R-:W-:Y:S02]  /*1c540*/  UIADD3.X UR5, URZ, UR5, URZ, UP0, !UPT ;  /* 0x000000053f057290 */ /* 0x000fe400087fe43f */
[----:B------:R-:W-:-:S04]  /*1c550*/  IMAD.U32 R196, RZ, RZ, UR4 ;  /* 0x00000004ffc47e24 */ /* 0x000fc8000f8e00ff */
[----:B------:R-:W-:Y:S01]  /*1c560*/  MOV R197, UR5 ;  /* 0x0000000500c57c02 */ /* 0x000fe20008000f00 */
[----:B------:R-:W-:Y:S01]  /*1c570*/  WARPSYNC 0xffffffff ;  /* 0xffffffff00007948 */ /* 0x000fe20003800000 */
[----:B------:R-:W-:Y:S01]  /*1c580*/  BSSY B0, `(.L_x_1106) ;  /* 0x0000045000007945 */ /* 0x000fe20003800000 */
[----:B------:R-:W-:Y:S06]  /*1c590*/  BAR.SYNC.DEFER_BLOCKING 0x0 ;  /* 0x0000000000007b1d */ /* 0x000fec0000010000 */
[----:B------:R-:W-:Y:S05]  /*1c5a0*/  @!P0 BRA `(.L_x_1107) ;  /* 0x000003e000008947 */ /* 0x000fea0003800000 */
[----:B------:R-:W-:Y:S02]  /*1c5b0*/  ULDC.64 UR4, c[0x0][0x118] ;  /* 0x0000460000047ab9 */ /* 0x000fe40000000a00 */
[----:B------:R-:W2:Y:S01]  /*1c5c0*/  LD.E R11, [R196.64+0x170] ;  /* 0x00017004c40b7980 */ /* 0x000ea2000c101900 */
[----:B------:R-:W-:-:S05]  /*1c5d0*/  IMAD.SHL.U32 R4, R247, 0x40, RZ ;  /* 0x00000040f7047824 */ /* 0x000fca00078e00ff */
[C---:B------:R-:W-:Y:S02]  /*1c5e0*/  IADD3 R12, R4.reuse, 0x40, RZ ;  /* 0x00000040040c7810 */ /* 0x040fe40007ffe0ff */
[----:B------:R-:W-:Y:S02]  /*1c5f0*/  IABS R5, R4 ;  /* 0x0000000400057213 */ /* 0x000fe40000000000 */
[-C--:B--2---:R-:W-:Y:S02]  /*1c600*/  IABS R8, R11.reuse ;  /* 0x0000000b00087213 */ /* 0x084fe40000000000 */
[-C--:B------:R-:W-:Y:S02]  /*1c610*/  IABS R6, R11.reuse ;  /* 0x0000000b00067213 */ /* 0x080fe40000000000 */
[----:B------:R-:W1:Y:S01]  /*1c620*/  I2F.RP R9, R8 ;  /* 0x0000000800097306 */ /* 0x000e620000209400 */
[----:B------:R-:W-:Y:S02]  /*1c630*/  LOP3.LUT R4, R4, R11, RZ, 0x3c, !PT ;  /* 0x0000000b04047212 */ /* 0x000fe400078e3cff */
[----:B------:R-:W-:-:S02]  /*1c640*/  IMAD.MOV R6, RZ, RZ, -R6 ;  /* 0x000000ffff067224 */ /* 0x000fc400078e0a06 */
[----:B------:R-:W-:Y:S02]  /*1c650*/  ISETP.GE.AND P1, PT, R4, RZ, PT ;  /* 0x000000ff0400720c */ /* 0x000fe40003f26270 */
[----:B------:R-:W-:Y:S01]  /*1c660*/  LOP3.LUT R4, RZ, R11, RZ, 0x33, !PT ;  /* 0x0000000bff047212 */ /* 0x000fe200078e33ff */
        /* <DEDUP_REMOVED lines=22> */
[----:B------:R-:W-:Y:S02]  /*1c7d0*/  @!P2 IADD3 R9, R9, 0x1, RZ ;  /* 0x000000010909a810 */ /* 0x000fe40007ffe0ff */
[----:B------:R-:W-:-:S07]  /*1c7e0*/  ISETP.NE.AND P2, PT, R11, RZ, PT ;  /* 0x000000ff0b00720c */ /* 0x000fce0003f45270 */
        /* <DEDUP_REMOVED lines=8> */
[----:B------:R-:W-:Y:S01]  /*1c870*/  IMAD.WIDE R16, R6, 0x4, R248 ;  /* 0x0000000406107825 */ /* 0x000fe200078e02f8 */
        /* <DEDUP_REMOVED lines=11> */
[----:B------:R-:W-:Y:S01]  /*1c930*/  SHF.R.S32.HI R4, RZ, 0x1f, R5 ;  /* 0x0000001fff047819 */ /* 0x000fe20000011405 */
[----:B------:R-:W-:-:S04]  /*1c940*/  IMAD.WIDE.U32 R10, R5, R12, R10 ;  /* 0x0000000c050a7225 */ /* 0x000fc800078e000a */
[----:B------:R-:W-:Y:S02]  /*1c950*/  IMAD R4, R12, R4, R7 ;  /* 0x000000040c047224 */ /* 0x000fe400078e0207 */
[----:B------:R-:W-:-:S03]  /*1c960*/  IMAD.MOV.U32 R5, RZ, RZ, R10 ;  /* 0x000000ffff057224 */ /* 0x000fc600078e000a */
[----:B------:R-:W-:Y:S01]  /*1c970*/  IADD3 R4, R11, R4, RZ ;  /* 0x000000040b047210 */ /* 0x000fe20007ffe0ff */
[----:B------:R-:W-:Y:S05]  /*1c980*/  BRA `(.L_x_1108) ;  /* 0x0000004000007947 */ /* 0x000fea0003800000 */
.L_x_1107:
[----:B------:R-:W-:Y:S02]  /*1c990*/  ULDC.64 UR4, c[0x0][0x118] ;  /* 0x0000460000047ab9 */ /* 0x000fe40000000a00 */
[----:B------:R-:W2:Y:S02]  /*1c9a0*/  LD.E R5, [R196.64+0x40] ;  /* 0x00004004c4057980 */ /* 0x000ea4000c101900 */
[----:B--2---:R-:W-:-:S04]  /*1c9b0*/  LEA R5, -R5, RZ, 0x6 ;  /* 0x000000ff05057211 */ /* 0x004fc800078e31ff */
[----:B------:R-:W-:Y:S02]  /*1c9c0*/  SHF.R.S32.HI R4, RZ, 0x1f, R5 ;  /* 0x0000001fff047819 */ /* 0x000fe40000011405 */
.L_x_1108:
[----:B------:R-:W-:Y:S05]  /*1c9d0*/  BSYNC B0 ;  /* 0x0000000000007941 */ /* 0x000fea0003800000 */
.L_x_1106:
[C---:B------:R-:W-:Y:S01]  /*1c9e0*/  LOP3.LUT P3, RZ, R250.reuse, 0x1, RZ, 0xc0, !PT ;  /* 0x00000001faff7812 */ /* 0x040fe2000786c0ff */
[----:B------:R-:W-:Y:S01]  /*1c9f0*/  ULDC.64 UR4, c[0x0][0x118] ;  /* 0x0000460000047ab9 */ /* 0x000fe20000000a00 */
[C---:B------:R-:W-:Y:S01]  /*1ca00*/  LOP3.LUT P6, RZ, R250.reuse, 0x2, RZ, 0xc0, !PT ;  /* 0x00000002faff7812 */ /* 0x040fe200078cc0ff */
[----:B------:R-:W-:Y:S01]  /*1ca10*/  BSSY B1, `(.L_x_1109) ;  /* 0x0000265000017945 */ /* 0x000fe20003800000 */
[C---:B------:R-:W-:Y:S02]  /*1ca20*/  LOP3.LUT P5, RZ, R250.reuse, 0x4, RZ, 0xc0, !PT ;  /* 0x00000004faff7812 */ /* 0x040fe400078ac0ff */
[C---:B------:R-:W-:Y:S02]  /*1ca30*/  IADD3 R7, P1, R5.reuse, R234, RZ ;  /* 0x000000ea05077210 */ /* 0x040fe40007f3e0ff */
[C---:B------:R-:W-:Y:S02]  /*1ca40*/  LEA R198, P2, R5.reuse, R188, 0x1 ;  /* 0x000000bc05c67211 */ /* 0x040fe400078408ff */
[----:B------:R-:W-:Y:S01]  /*1ca50*/  LOP3.LUT P4, RZ, R250, 0x8, RZ, 0xc0, !PT ;  /* 0x00000008faff7812 */ /* 0x000fe2000788c0ff */
[----:B------:R-:W-:Y:S01]  /*1ca60*/  IMAD.X R6, R4, 0x1, R235, P1 ;  /* 0x0000000104067824 */ /* 0x000fe200008e06eb */
[----:B------:R-:W-:-:S02]  /*1ca70*/  LEA.HI.X R199, R5, R189, R4, 0x1, P2 ;  /* 0x000000bd05c77211 */ /* 0x000fc400010f0c04 */
[CC--:B------:R-:W-:Y:S02]  /*1ca80*/  @P3 LEA R14, P2, R7.reuse, R188.reuse, 0x1 ;  /* 0x000000bc070e3211 */ /* 0x0c0fe400078408ff */
[CC--:B------:R-:W-:Y:S01]  /*1ca90*/  @P6 LEA R12, P1, R7.reuse, R188.reuse, 0x1 ;  /* 0x000000bc070c6211 */ /* 0x0c0fe200078208ff */
[----:B------:R-:W-:Y:S01]  /*1caa0*/  @!PT LDS RZ, [RZ] ;  /* 0x00000000fffff984 */ /* 0x000fe20000000800 */
[----:B------:R-:W-:Y:S01]  /*1cab0*/  @!PT LDS RZ, [RZ] ;  /* 0x00000000fffff984 */ /* 0x000fe20000000800 */
[----:B------:R-:W-:Y:S01]  /*1cac0*/  @!PT LDS RZ, [RZ] ;  /* 0x00000000fffff984 */ /* 0x000fe20000000800 */
[----:B------:R1:W-:Y:S01]  /*1cad0*/  @P3 LDGSTS.E.BYPASS.LTC128B.128 [R245+0x10000], [R198.64] ;  /* 0x10000000c6f53fae */ /* 0x0003e2000b901d44 */
[CCC-:B------:R-:W-:Y:S02]  /*1cae0*/  @P3 LEA.HI.X R15, R7.reuse, R189.reuse, R6.reuse, 0x1, P2 ;  /* 0x000000bd070f3211 */ /* 0x1c0fe400010f0c06 */
[C---:B------:R-:W-:Y:S01]  /*1caf0*/  @P5 LEA R10, P2, R7.reuse, R188, 0x1 ;  /* 0x000000bc070a5211 */ /* 0x040fe200078408ff */
[----:B------:R-:W-:Y:S01]  /*1cb00*/  @!P3 STS.128 [R245+0x10000], RZ ;  /* 0x010000fff500b388 */ /* 0x000fe20000000c00 */
[CCC-:B------:R-:W-:Y:S02]  /*1cb10*/  @P6 LEA.HI.X R13, R7.reuse, R189.reuse, R6.reuse, 0x1, P1 ;  /* 0x000000bd070d6211 */ /* 0x1c0fe400008f0c06 */
[----:B------:R-:W-:-:S02]  /*1cb20*/  @P5 LEA.HI.X R11, R7, R189, R6, 0x1, P2 ;  /* 0x000000bd070b5211 */ /* 0x000fc400010f0c06 */
[C---:B------:R-:W-:Y:S02]  /*1cb30*/  @P4 LEA R8, P1, R7.reuse, R188, 0x1 ;  /* 0x000000bc07084211 */ /* 0x040fe400078208ff */
[C---:B------:R-:W-:Y:S02]  /*1cb40*/  IADD3 R5, P2, R7.reuse, R234, RZ ;  /* 0x000000ea07057210 */ /* 0x040fe40007f5e0ff */
[----:B------:R-:W-:Y:S02]  /*1cb50*/  @P4 LEA.HI.X R9, R7, R189, R6, 0x1, P1 ;  /* 0x000000bd07094211 */ /* 0x000fe400008f0c06 */
[CC--:B------:R-:W-:Y:S01]  /*1cb60*/  @P6 LEA R20, P1, R5.reuse, R188.reuse, 0x1 ;  /* 0x000000bc05146211 */ /* 0x0c0fe200078208ff */
[----:B------:R-:W-:Y:S01]  /*1cb70*/  IMAD.X R6, R6, 0x1, R235, P2 ;  /* 0x0000000106067824 */ /* 0x000fe200010e06eb */
[----:B------:R-:W-:-:S04]  /*1cb80*/  @P3 LEA R22, P2, R5, R188, 0x1 ;  /* 0x000000bc05163211 */ /* 0x000fc800078408ff */
[CCC-:B------:R-:W-:Y:S02]  /*1cb90*/  @P3 LEA.HI.X R23, R5.reuse, R189.reuse, R6.reuse, 0x1, P2 ;  /* 0x000000bd05173211 */ /* 0x1c0fe400010f0c06 */
[CC--:B------:R-:W-:Y:S02]  /*1cba0*/  @P5 LEA R18, P2, R5.reuse, R188.reuse, 0x1 ;  /* 0x000000bc05125211 */ /* 0x0c0fe400078408ff */
[CCC-:B------:R-:W-:Y:S02]  /*1cbb0*/  @P6 LEA.HI.X R21, R5.reuse, R189.reuse, R6.reuse, 0x1, P1 ;  /* 0x000000bd05156211 */ /* 0x1c0fe400008f0c06 */
[C---:B------:R-:W-:Y:S02]  /*1cbc0*/  @P5 LEA.HI.X R19, R5.reuse, R189, R6, 0x1, P2 ;  /* 0x000000bd05135211 */ /* 0x040fe400010f0c06 */
[C---:B------:R-:W-:Y:S02]  /*1cbd0*/  @P4 LEA R16, P1, R5.reuse, R188, 0x1 ;  /* 0x000000bc05104211 */ /* 0x040fe400078208ff */
[----:B------:R-:W-:-:S02]  /*1cbe0*/  IADD3 R4, P2, R5, R234, RZ ;  /* 0x000000ea05047210 */ /* 0x000fc40007f5e0ff */
[----:B------:R-:W-:Y:S01]  /*1cbf0*/  @P4 LEA.HI.X R17, R5, R189, R6, 0x1, P1 ;  /* 0x000000bd05114211 */ /* 0x000fe200008f0c06 */
[----:B------:R-:W-:Y:S01]  /*1cc00*/  @P6 IMAD.MOV.U32 R5, RZ, RZ, R199 ;  /* 0x000000ffff056224 */ /* 0x000fe200078e00c7 */
[-C--:B------:R-:W-:Y:S01]  /*1cc10*/  @P6 LEA R30, P1, R4, R188.reuse, 0x1 ;  /* 0x000000bc041e6211 */ /* 0x080fe200078208ff */
[----:B------:R-:W-:Y:S01]  /*1cc20*/  IMAD.X R6, R6, 0x1, R235, P2 ;  /* 0x0000000106067824 */ /* 0x000fe200010e06eb */
[----:B------:R-:W-:-:S04]  /*1cc30*/  @P3 LEA R32, P2, R4, R188, 0x1 ;  /* 0x000000bc04203211 */ /* 0x000fc800078408ff */
[CCC-:B------:R-:W-:Y:S02]  /*1cc40*/  @P3 LEA.HI.X R33, R4.reuse, R189.reuse, R6.reuse, 0x1, P2 ;  /* 0x000000bd04213211 */ /* 0x1c0fe400010f0c06 */
[CCC-:B------:R-:W-:Y:S02]  /*1cc50*/  @P6 LEA.HI.X R31, R4.reuse, R189.reuse, R6.reuse, 0x1, P1 ;  /* 0x000000bd041f6211 */ /* 0x1c0fe400008f0c06 */
[CC--:B------:R-:W-:Y:S02]  /*1cc60*/  @P5 LEA R28, P2, R4.reuse, R188.reuse, 0x1 ;  /* 0x000000bc041c5211 */ /* 0x0c0fe400078408ff */
[C---:B------:R-:W-:Y:S02]  /*1cc70*/  @P4 LEA R168, P1, R4.reuse, R188, 0x1 ;  /* 0x000000bc04a84211 */ /* 0x040fe400078208ff */
[CCC-:B------:R-:W-:Y:S02]  /*1cc80*/  @P5 LEA.HI.X R29, R4.reuse, R189.reuse, R6.reuse, 0x1, P2 ;  /* 0x000000bd041d5211 */ /* 0x1c0fe400010f0c06 */
[----:B------:R-:W-:Y:S01]  /*1cc90*/  @P4 LEA.HI.X R169, R4, R189, R6, 0x1, P1 ;  /* 0x000000bd04a94211 */ /* 0x000fe200008f0c06 */
[----:B------:R-:W-:-:S05]  /*1cca0*/  @P6 IMAD.MOV.U32 R4, RZ, RZ, R198 ;  /* 0x000000ffff046224 */ /* 0x000fca00078e00c6 */
[----:B------:R-:W-:Y:S01]  /*1ccb0*/  @!PT LDS RZ, [RZ] ;  /* 0x00000000fffff984 */ /* 0x000fe20000000800 */
[----:B------:R-:W-:Y:S01]  /*1ccc0*/  @!PT LDS RZ, [RZ] ;  /* 0x00000000fffff984 */ /* 0x000fe20000000800 */
[----:B------:R-:W-:Y:S01]  /*1ccd0*/  @!PT LDS RZ, [RZ] ;  /* 0x00000000fffff984 */ /* 0x000fe20000000800 */
[----:B------:R2:W-:Y:S04]  /*1cce0*/  @P6 LDGSTS.E.BYPASS.LTC128B.128 [R245+0x12000], [R4.64+0x80] ;  /* 0x1200008004f56fae */ /* 0x0005e8000b901d44 */
[----:B------:R-:W-:Y:S01]  /*1ccf0*/  @!P6 STS.128 [R245+0x12000], RZ ;  /* 0x012000fff500e388 */ /* 0x000fe20000000c00 */
[----:B--2---:R-:W-:Y:S02]  /*1cd00*/  @P5 IMAD.MOV.U32 R4, RZ, RZ, R198 ;  /* 0x000000ffff045224 */ /* 0x004fe400078e00c6 */
        /* <DEDUP_REMOVED lines=12> */
[----:B------:R-:W-:Y:S04]  /*1cdd0*/  @!P4 STS.128 [R245+0x16000], RZ ;  /* 0x016000fff500c388 */ /* 0x000fe80000000c00 */
[----:B------:R-:W-:Y:S01]  /*1cde0*/  @!PT LDS RZ, [RZ] ;  /* 0x00000000fffff984 */ /* 0x000fe20000000800 */
[----:B------:R-:W-:Y:S01]  /*1cdf0*/  @!PT LDS RZ, [RZ] ;  /* 0x00000000fffff984 */ /* 0x000fe20000000800 */
[----:B------:R-:W-:Y:S01]  /*1ce00*/  @!PT LDS RZ, [RZ] ;  /* 0x00000000fffff984 */ /* 0x000fe20000000800 */
[----:B------:R3:W-:Y:S04]  /*1ce10*/  @P3 LDGSTS.E.BYPASS.LTC128B.128 [R245+0x10800], [R14.64] ;  /* 0x108000000ef53fae */ /* 0x0007e8000b901d44 */
[----:B------:R-:W-:Y:S04]  /*1ce20*/  @!P3 STS.128 [R245+0x10800], RZ ;  /* 0x010800fff500b388 */ /* 0x000fe80000000c00 */
        /* <DEDUP_REMOVED lines=55> */
[----:B------:R-:W-:Y:S04]  /*1d1a0*/  LDSM.16.M88.4 R24, [R229] ;  /* 0x00000000e518783b */ /* 0x000fe80000000200 */
[----:B--2---:R-:W4:Y:S04]  /*1d1b0*/  LDSM.16.M88.4 R4, [R228+0x8000] ;  /* 0x00800000e404783b */ /* 0x004f280000000200 */
[----:B------:R-:W2:Y:S04]  /*1d1c0*/  LDSM.16.M88.4 R172, [R228+0x8800] ;  /* 0x00880000e4ac783b */ /* 0x000ea80000000200 */
[----:B-1----:R-:W1:Y:S04]  /*1d1d0*/  LDSM.16.M88.4 R32, [R228+0x9000] ;  /* 0x00900000e420783b */ /* 0x002e680000000200 */
[----:B------:R-:W1:Y:S04]  /*1d1e0*/  LDSM.16.M88.4 R16, [R228+0x9800] ;  /* 0x00980000e410783b */ /* 0x000e680000000200 */
[----:B------:R-:W-:Y:S04]  /*1d1f0*/  LDSM.16.M88.4 R180, [R227] ;  /* 0x00000000e3b4783b */ /* 0x000fe80000000200 */
[----:B---3--:R-:W3:Y:S04]  /*1d200*/  LDSM.16.M88.4 R12, [R226] ;  /* 0x00000000e20c783b */ /* 0x008ee80000000200 */
[----:B------:R-:W1:Y:S04]  /*1d210*/  LDSM.16.M88.4 R192, [R222] ;  /* 0x00000000dec0783b */ /* 0x000e680000000200 */
[----:B------:R-:W1:Y:S04]  /*1d220*/  LDSM.16.M88.4 R188, [R221] ;  /* 0x00000000ddbc783b */ /* 0x000e680000000200 */
[----:B------:R-:W1:Y:S04]  /*1d230*/  LDSM.16.M88.4 R184, [R220] ;  /* 0x00000000dcb8783b */ /* 0x000e680000000200 */
[----:B-----5:R-:W-:Y:S01]  /*1d240*/  LDSM.16.M88.4 R20, [R225] ;  /* 0x00000000e114783b */ /* 0x020fe20000000200 */
[C---:B----4-:R-:W-:Y:S03]  /*1d250*/  HMMA.16816.F32.BF16 R8, R24.reuse, R4, RZ ;  /* 0x000000041808723c */ /* 0x050fe600000418ff */
[----:B------:R-:W0:Y:S05]  /*1d260*/  LDGDEPBAR ;  /* 0x00000000000079af */ /* 0x000e2a0000000000 */
[C---:B------:R-:W-:Y:S08]  /*1d270*/  HMMA.16816.F32.BF16 R4, R24.reuse, R6, RZ ;  /* 0x000000061804723c */ /* 0x040ff000000418ff */
[C---:B--2---:R-:W-:Y:S08]  /*1d280*/  HMMA.16816.F32.BF16 R176, R24.reuse, R172, RZ ;  /* 0x000000ac18b0723c */ /* 0x044ff000000418ff */
[C---:B------:R-:W-:Y:S08]  /*1d290*/  HMMA.16816.F32.BF16 R172, R24.reuse, R174, RZ ;  /* 0x000000ae18ac723c */ /* 0x040ff000000418ff */
[C---:B-1----:R-:W-:Y:S08]  /*1d2a0*/  HMMA.16816.F32.BF16 R168, R24.reuse, R32, RZ ;  /* 0x0000002018a8723c */ /* 0x042ff000000418ff */
[C---:B------:R-:W-:Y:S08]  /*1d2b0*/  HMMA.16816.F32.BF16 R32, R24.reuse, R34, RZ ;  /* 0x000000221820723c */ /* 0x040ff000000418ff */
[C---:B------:R-:W-:Y:S08]  /*1d2c0*/  HMMA.16816.F32.BF16 R28, R24.reuse, R16, RZ ;  /* 0x00000010181c723c */ /* 0x040ff000000418ff */
[----:B------:R-:W-:Y:S01]  /*1d2d0*/  HMMA.16816.F32.BF16 R24, R24, R18, RZ ;  /* 0x000000121818723c */ /* 0x000fe200000418ff */
[----:B------:R-:W1:Y:S07]  /*1d2e0*/  LDSM.16.M88.4 R16, [R223+0x8000] ;  /* 0x00800000df10783b */ /* 0x000e6e0000000200 */
[C---:B---3--:R-:W-:Y:S08]  /*1d2f0*/  HMMA.16816.F32.BF16 R8, R180.reuse, R12, R8 ;  /* 0x0000000cb408723c */ /* 0x048ff00000041808 */
[C---:B------:R-:W-:Y:S01]  /*1d300*/  HMMA.16816.F32.BF16 R4, R180.reuse, R14, R4 ;  /* 0x0000000eb404723c */ /* 0x040fe20000041804 */
[----:B------:R-:W2:Y:S07]  /*1d310*/  LDSM.16.M88.4 R12, [R223+0x8800] ;  /* 0x00880000df0c783b */ /* 0x000eae0000000200 */
[C---:B------:R-:W-:Y:S08]  /*1d320*/  HMMA.16816.F32.BF16 R176, R180.reuse, R192, R176 ;  /* 0x000000c0b4b0723c */ /* 0x040ff000000418b0 */
[C---:B------:R-:W-:Y:S01]  /*1d330*/  HMMA.16816.F32.BF16 R172, R180.reuse, R194, R172 ;  /* 0x000000c2b4ac723c */ /* 0x040fe200000418ac */
[----:B------:R-:W-:Y:S07]  /*1d340*/  LDSM.16.M88.4 R192, [R219+0x1000] ;  /* 0x00100000dbc0783b */ /* 0x000fee0000000200 */
[C---:B------:R-:W-:Y:S08]  /*1d350*/  HMMA.16816.F32.BF16 R168, R180.reuse, R188, R168 ;  /* 0x000000bcb4a8723c */ /* 0x040ff000000418a8 */
[C---:B------:R-:W-:Y:S01]  /*1d360*/  HMMA.16816.F32.BF16 R32, R180.reuse, R190, R32 ;  /* 0x000000beb420723c */ /* 0x040fe20000041820 */
[----:B------:R-:W3:Y:S07]  /*1d370*/  LDSM.16.M88.4 R188, [R223+0x9000] ;  /* 0x00900000dfbc783b */ /* 0x000eee0000000200 */
[C---:B------:R-:W-:Y:S08]  /*1d380*/  HMMA.16816.F32.BF16 R28, R180.reuse, R184, R28 ;  /* 0x000000b8b41c723c */ /* 0x040ff0000004181c */
[----:B------:R-:W-:Y:S01]  /*1d390*/  HMMA.16816.F32.BF16 R24, R180, R186, R24 ;  /* 0x000000bab418723c */ /* 0x000fe20000041818 */
[----:B------:R-:W4:Y:S04]  /*1d3a0*/  LDSM.16.M88.4 R184, [R223+0x9800] ;  /* 0x00980000dfb8783b */ /* 0x000f280000000200 */
[----:B------:R-:W-:Y:S03]  /*1d3b0*/  LDSM.16.M88.4 R180, [R224] ;  /* 0x00000000e0b4783b */ /* 0x000fe60000000200 */
[C---:B-1----:R-:W-:Y:S08]  /*1d3c0*/  HMMA.16816.F32.BF16 R8, R20.reuse, R16, R8 ;  /* 0x000000101408723c */ /* 0x042ff00000041808 */
[C---:B------:R-:W-:Y:S01]  /*1d3d0*/  HMMA.16816.F32.BF16 R4, R20.reuse, R18, R4 ;  /* 0x000000121404723c */ /* 0x040fe20000041804 */
[----:B------:R-:W1:Y:S07]  /*1d3e0*/  LDSM.16.M88.4 R16, [R219] ;  /* 0x00000000db10783b */ /* 0x000e6e0000000200 */
        /* <DEDUP_REMOVED lines=8> */
[----:B------:R-:W-:Y:S04]  /*1d470*/  LDSM.16.M88.4 R184, [R229+0x2000] ;  /* 0x00200000e5b8783b */ /* 0x000fe80000000200 */
[----:B------:R-:W4:Y:S03]  /*1d480*/  LDSM.16.M88.4 R20, [R228+0xa000] ;  /* 0x00a00000e414783b */ /* 0x000f260000000200 */
[C---:B-1----:R-:W-:Y:S08]  /*1d490*/  HMMA.16816.F32.BF16 R8, R180.reuse, R16, R8 ;  /* 0x00000010b408723c */ /* 0x042ff00000041808 */
[C---:B------:R-:W-:Y:S01]  /*1d4a0*/  HMMA.16816.F32.BF16 R4, R180.reuse, R18, R4 ;  /* 0x00000012b404723c */ /* 0x040fe20000041804 */
[----:B------:R-:W1:Y:S07]  /*1d4b0*/  LDSM.16.M88.4 R16, [R228+0xa800] ;  /* 0x00a80000e410783b */ /* 0x000e6e0000000200 */
[C---:B--2---:R-:W-:Y:S08]  /*1d4c0*/  HMMA.16816.F32.BF16 R176, R180.reuse, R12, R176 ;  /* 0x0000000cb4b0723c */ /* 0x044ff000000418b0 */
[C---:B------:R-:W-:Y:S01]  /*1d4d0*/  HMMA.16816.F32.BF16 R172, R180.reuse, R14, R172 ;  /* 0x0000000eb4ac723c */ /* 0x040fe200000418ac */
[----:B------:R-:W2:Y:S07]  /*1d4e0*/  LDSM.16.M88.4 R12, [R228+0xb000] ;  /* 0x00b00000e40c783b */ /* 0x000eae0000000200 */
[C---:B------:R-:W-:Y:S08]  /*1d4f0*/  HMMA.16816.F32.BF16 R168, R180.reuse, R192, R168 ;  /* 0x000000c0b4a8723c */ /* 0x040ff000000418a8 */
[C---:B------:R-:W-:Y:S01]  /*1d500*/  HMMA.16816.F32.BF16 R32, R180.reuse, R194, R32 ;  /* 0x000000c2b420723c */ /* 0x040fe20000041820 */
[----:B------:R-:W5:Y:S07]  /*1d510*/  LDSM.16.M88.4 R192, [R228+0xb800] ;  /* 0x00b80000e4c0783b */ /* 0x000f6e0000000200 */
[C---:B---3--:R-:W-:Y:S08]  /*1d520*/  HMMA.16816.F32.BF16 R28, R180.reuse, R188, R28 ;  /* 0x000000bcb41c723c */ /* 0x048ff0000004181c */
[----:B------:R-:W-:Y:S01]  /*1d530*/  HMMA.16816.F32.BF16 R24, R180, R190, R24 ;  /* 0x000000beb418723c */ /* 0x000fe20000041818 */
[----:B------:R-:W-:Y:S04]  /*1d540*/  LDSM.16.M88.4 R180, [R227+0x2000] ;  /* 0x00200000e3b4783b */ /* 0x000fe80000000200 */
[----:B------:R-:W-:Y:S03]  /*1d550*/  LDSM.16.M88.4 R188, [R215] ;  /* 0x00000000d7bc783b */ /* 0x000fe60000000200 */
[C---:B----4-:R-:W-:Y:S08]  /*1d560*/  HMMA.16816.F32.BF16 R8, R184.reuse, R20, R8 ;  /* 0x00000014b808723c */ /* 0x050ff00000041808 */
[C---:B------:R-:W-:Y:S01]  /*1d570*/  HMMA.16816.F32.BF16 R4, R184.reuse, R22, R4 ;  /* 0x00000016b804723c */ /* 0x040fe20000041804 */
[----:B------:R-:W3:Y:S07]  /*1d580*/  LDSM.16.M88.4 R20, [R218] ;  /* 0x00000000da14783b */ /* 0x000eee0000000200 */
[C---:B-1----:R-:W-:Y:S08]  /*1d590*/  HMMA.16816.F32.BF16 R176, R184.reuse, R16, R176 ;  /* 0x00000010b8b0723c */ /* 0x042ff000000418b0 */
[C---:B------:R-:W-:Y:S01]  /*1d5a0*/  HMMA.16816.F32.BF16 R172, R184.reuse, R18, R172 ;  /* 0x00000012b8ac723c */ /* 0x040fe200000418ac */
[----:B------:R-:W1:Y:S07]  /*1d5b0*/  LDSM.16.M88.4 R16, [R217] ;  /* 0x00000000d910783b */ /* 0x000e6e0000000200 */
[C---:B--2---:R-:W-:Y:S08]  /*1d5c0*/  HMMA.16816.F32.BF16 R168, R184.reuse, R12, R168 ;  /* 0x0000000cb8a8723c */ /* 0x044ff000000418a8 */
[C---:B------:R-:W-:Y:S01]  /*1d5d0*/  HMMA.16816.F32.BF16 R32, R184.reuse, R14, R32 ;  /* 0x0000000eb820723c */ /* 0x040fe20000041820 */
[----:B------:R-:W2:Y:S07]  /*1d5e0*/  LDSM.16.M88.4 R12, [R216] ;  /* 0x00000000d80c783b */ /* 0x000eae0000000200 */
[C---:B-----5:R-:W-:Y:S08]  /*1d5f0*/  HMMA.16816.F32.BF16 R28, R184.reuse, R192, R28 ;  /* 0x000000c0b81c723c */ /* 0x060ff0000004181c */
[----:B------:R-:W-:Y:S01]  /*1d600*/  HMMA.16816.F32.BF16 R24, R184, R194, R24 ;  /* 0x000000c2b818723c */ /* 0x000fe20000041818 */
[----:B------:R-:W-:Y:S04]  /*1d610*/  LDSM.16.M88.4 R184, [R223+0xb000] ;  /* 0x00b00000dfb8783b */ /* 0x000fe80000000200 */
[----:B------:R-:W-:Y:S03]  /*1d620*/  LDSM.16.M88.4 R192, [R227+0x4000] ;  /* 0x00400000e3c0783b */ /* 0x000fe60000000200 */
[C---:B---3--:R-:W-:Y:S08]  /*1d630*/  HMMA.16816.F32.BF16 R8, R180.reuse, R20, R8 ;  /* 0x00000014b408723c */ /* 0x048ff00000041808 */
[C---:B------:R-:W-:Y:S01]  /*1d640*/  HMMA.16816.F32.BF16 R4, R180.reuse, R22, R4 ;  /* 0x00000016b404723c */ /* 0x040fe20000041804 */
[----:B------:R-:W-:Y:S07]  /*1d650*/  LDSM.16.M88.4 R20, [R223+0xa000] ;  /* 0x00a00000df14783b */ /* 0x000fee0000000200 */
[C---:B-1----:R-:W-:Y:S08]  /*1d660*/  HMMA.16816.F32.BF16 R176, R180.reuse, R16, R176 ;  /* 0x00000010b4b0723c */ /* 0x042ff000000418b0 */
[C---:B------:R-:W-:Y:S01]  /*1d670*/  HMMA.16816.F32.BF16 R172, R180.reuse, R18, R172 ;  /* 0x00000012b4ac723c */ /* 0x040fe200000418ac */
[----:B------:R-:W1:Y:S07]  /*1d680*/  LDSM.16.M88.4 R16, [R225+0x2000] ;  /* 0x00200000e110783b */ /* 0x000e6e0000000200 */
[C---:B--2---:R-:W-:Y:S08]  /*1d690*/  HMMA.16816.F32.BF16 R168, R180.reuse, R12, R168 ;  /* 0x0000000cb4a8723c */ /* 0x044ff000000418a8 */
[C---:B------:R-:W-:Y:S01]  /*1d6a0*/  HMMA.16816.F32.BF16 R32, R180.reuse, R14, R32 ;  /* 0x0000000eb420723c */ /* 0x040fe20000041820 */
[----:B------:R-:W2:Y:S07]  /*1d6b0*/  LDSM.16.M88.4 R12, [R223+0xa800] ;  /* 0x00a80000df0c783b */ /* 0x000eae0000000200 */
[C---:B------:R-:W-:Y:S08]  /*1d6c0*/  HMMA.16816.F32.BF16 R28, R180.reuse, R188, R28 ;  /* 0x000000bcb41c723c */ /* 0x040ff0000004181c */
[----:B------:R-:W-:Y:S01]  /*1d6d0*/  HMMA.16816.F32.BF16 R24, R180, R190, R24 ;  /* 0x000000beb418723c */ /* 0x000fe20000041818 */
[----:B------:R-:W3:Y:S04]  /*1d6e0*/  LDSM.16.M88.4 R180, [R223+0xb800] ;  /* 0x00b80000dfb4783b */ /* 0x000ee80000000200 */
[----:B------:R-:W-:Y:S03]  /*1d6f0*/  LDSM.16.M88.4 R188, [R219+0x2800] ;  /* 0x00280000dbbc783b */ /* 0x000fe60000000200 */
        /* <DEDUP_REMOVED lines=8> */
[----:B------:R-:W4:Y:S07]  /*1d780*/  LDSM.16.M88.4 R184, [R219+0x3000] ;  /* 0x00300000dbb8783b */ /* 0x000f2e0000000200 */
[C---:B---3--:R-:W-:Y:S08]  /*1d790*/  HMMA.16816.F32.BF16 R28, R16.reuse, R180, R28 ;  /* 0x000000b4101c723c */ /* 0x048ff0000004181c */
[----:B------:R-:W-:Y:S01]  /*1d7a0*/  HMMA.16816.F32.BF16 R24, R16, R182, R24 ;  /* 0x000000b61018723c */ /* 0x000fe20000041818 */
[----:B------:R-:W3:Y:S04]  /*1d7b0*/  LDSM.16.M88.4 R180, [R219+0x3800] ;  /* 0x00380000dbb4783b */ /* 0x000ee80000000200 */
[----:B------:R-:W-:Y:S03]  /*1d7c0*/  LDSM.16.M88.4 R16, [R229+0x4000] ;  /* 0x00400000e510783b */ /* 0x000fe60000000200 */
[C---:B-1----:R-:W-:Y:S08]  /*1d7d0*/  HMMA.16816.F32.BF16 R176, R20.reuse, R188, R176 ;  /* 0x000000bc14b0723c */ /* 0x042ff000000418b0 */
[C---:B--2---:R-:W-:Y:S08]  /*1d7e0*/  HMMA.16816.F32.BF16 R8, R20.reuse, R12, R8 ;  /* 0x0000000c1408723c */ /* 0x044ff00000041808 */
[C---:B------:R-:W-:Y:S01]  /*1d7f0*/  HMMA.16816.F32.BF16 R4, R20.reuse, R14, R4 ;  /* 0x0000000e1404723c */ /* 0x040fe20000041804 */
[----:B------:R-:W1:Y:S07]  /*1d800*/  LDSM.16.M88.4 R12, [R228+0xc000] ;  /* 0x00c00000e40c783b */ /* 0x000e6e0000000200 */
[C---:B----4-:R-:W-:Y:S08]  /*1d810*/  HMMA.16816.F32.BF16 R168, R20.reuse, R184, R168 ;  /* 0x000000b814a8723c */ /* 0x050ff000000418a8 */
[C---:B------:R-:W-:Y:S01]  /*1d820*/  HMMA.16816.F32.BF16 R32, R20.reuse, R186, R32 ;  /* 0x000000ba1420723c */ /* 0x040fe20000041820 */
[----:B------:R-:W2:Y:S07]  /*1d830*/  LDSM.16.M88.4 R184, [R228+0xc800] ;  /* 0x00c80000e4b8783b */ /* 0x000eae0000000200 */
[C---:B---3--:R-:W-:Y:S08]  /*1d840*/  HMMA.16816.F32.BF16 R28, R20.reuse, R180, R28 ;  /* 0x000000b4141c723c */ /* 0x048ff0000004181c */
[C---:B------:R-:W-:Y:S01]  /*1d850*/  HMMA.16816.F32.BF16 R24, R20.reuse, R182, R24 ;  /* 0x000000b61418723c */ /* 0x040fe20000041818 */
[----:B------:R-:W3:Y:S07]  /*1d860*/  LDSM.16.M88.4 R180, [R228+0xd000] ;  /* 0x00d00000e4b4783b */ /* 0x000eee0000000200 */
        /* <DEDUP_REMOVED lines=8> */
[----:B------:R-:W2:Y:S07]  /*1d8f0*/  LDSM.16.M88.4 R184, [R212] ;  /* 0x00000000d4b8783b */ /* 0x000eae0000000200 */
[C---:B---3--:R-:W-:Y:S08]  /*1d900*/  HMMA.16816.F32.BF16 R168, R16.reuse, R180, R168 ;  /* 0x000000b410a8723c */ /* 0x048ff000000418a8 */
[C---:B------:R-:W-:Y:S01]  /*1d910*/  HMMA.16816.F32.BF16 R32, R16.reuse, R182, R32 ;  /* 0x000000b61020723c */ /* 0x040fe20000041820 */
[----:B------:R-:W3:Y:S07]  /*1d920*/  LDSM.16.M88.4 R180, [R211] ;  /* 0x00000000d3b4783b */ /* 0x000eee0000000200 */
        /* <DEDUP_REMOVED lines=15> */
[----:B------:R-:W-:Y:S04]  /*1da20*/  LDSM.16.M88.4 R192, [R224+0x4000] ;  /* 0x00400000e0c0783b */ /* 0x000fe80000000200 */
[----:B------:R-:W-:Y:S03]  /*1da30*/  LDSM.16.M88.4 R188, [R219+0x4000] ;  /* 0x00400000dbbc783b */ /* 0x000fe60000000200 */
[C---:B----4-:R-:W-:Y:S08]  /*1da40*/  HMMA.16816.F32.BF16 R8, R20.reuse, R16, R8 ;  /* 0x000000101408723c */ /* 0x050ff00000041808 */
[C---:B------:R-:W-:Y:S01]  /*1da50*/  HMMA.16816.F32.BF16 R4, R20.reuse, R18, R4 ;  /* 0x000000121404723c */ /* 0x040fe20000041804 */
[----:B------:R-:W4:Y:S07]  /*1da60*/  LDSM.16.M88.4 R16, [R219+0x4800] ;  /* 0x00480000db10783b */ /* 0x000f2e0000000200 */
[C---:B-1----:R-:W-:Y:S08]  /*1da70*/  HMMA.16816.F32.BF16 R176, R20.reuse, R12, R176 ;  /* 0x0000000c14b0723c */ /* 0x042ff000000418b0 */
[C---:B------:R-:W-:Y:S01]  /*1da80*/  HMMA.16816.F32.BF16 R172, R20.reuse, R14, R172 ;  /* 0x0000000e14ac723c */ /* 0x040fe200000418ac */
[----:B------:R-:W1:Y:S07]  /*1da90*/  LDSM.16.M88.4 R12, [R219+0x5800] ;  /* 0x00580000db0c783b */ /* 0x000e6e0000000200 */
        /* <DEDUP_REMOVED lines=10> */
[C---:B------:R-:W-:Y:S08]  /*1db40*/  HMMA.16816.F32.BF16 R8, R192.reuse, R188, R8 ;  /* 0x000000bcc008723c */ /* 0x040ff00000041808 */
[C---:B------:R-:W-:Y:S01]  /*1db50*/  HMMA.16816.F32.BF16 R4, R192.reuse, R190, R4 ;  /* 0x000000bec004723c */ /* 0x040fe20000041804 */
[----:B------:R-:W-:Y:S07]  /*1db60*/  LDSM.16.M88.4 R188, [R227+0x6000] ;  /* 0x00600000e3bc783b */ /* 0x000fee0000000200 */
[C---:B-1----:R-:W-:Y:S08]  /*1db70*/  HMMA.16816.F32.BF16 R28, R192.reuse, R12, R28 ;  /* 0x0000000cc01c723c */ /* 0x042ff0000004181c */
[C---:B--2---:R-:W-:Y:S08]  /*1db80*/  HMMA.16816.F32.BF16 R168, R192.reuse, R20, R168 ;  /* 0x00000014c0a8723c */ /* 0x044ff000000418a8 */
[C---:B------:R-:W-:Y:S01]  /*1db90*/  HMMA.16816.F32.BF16 R32, R192.reuse, R22, R32 ;  /* 0x00000016c020723c */ /* 0x040fe20000041820 */
[----:B------:R-:W1:Y:S07]  /*1dba0*/  LDSM.16.M88.4 R20, [R228+0xf000] ;  /* 0x00f00000e414783b */ /* 0x000e6e0000000200 */
[----:B------:R-:W-:Y:S01]  /*1dbb0*/  HMMA.16816.F32.BF16 R24, R192, R14, R24 ;  /* 0x0000000ec018723c */ /* 0x000fe20000041818 */
[----:B------:R-:W2:Y:S07]  /*1dbc0*/  LDSM.16.M88.4 R12, [R228+0xf800] ;  /* 0x00f80000e40c783b */ /* 0x000eae0000000200 */
[C---:B---3--:R-:W-:Y:S08]  /*1dbd0*/  HMMA.16816.F32.BF16 R8, R184.reuse, R180, R8 ;  /* 0x000000b4b808723c */ /* 0x048ff00000041808 */
[C---:B------:R-:W-:Y:S01]  /*1dbe0*/  HMMA.16816.F32.BF16 R4, R184.reuse, R182, R4 ;  /* 0x000000b6b804723c */ /* 0x040fe20000041804 */
[----:B------:R-:W3:Y:S07]  /*1dbf0*/  LDSM.16.M88.4 R180, [R210] ;  /* 0x00000000d2b4783b */ /* 0x000eee0000000200 */
[C---:B----4-:R-:W-:Y:S08]  /*1dc00*/  HMMA.16816.F32.BF16 R176, R184.reuse, R16, R176 ;  /* 0x00000010b8b0723c */ /* 0x050ff000000418b0 */
[C---:B------:R-:W-:Y:S01]  /*1dc10*/  HMMA.16816.F32.BF16 R172, R184.reuse, R18, R172 ;  /* 0x00000012b8ac723c */ /* 0x040fe200000418ac */
[----:B------:R-:W4:Y:S07]  /*1dc20*/  LDSM.16.M88.4 R16, [R209] ;  /* 0x00000000d110783b */ /* 0x000f2e0000000200 */
[C---:B-1----:R-:W-:Y:S08]  /*1dc30*/  HMMA.16816.F32.BF16 R168, R184.reuse, R20, R168 ;  /* 0x00000014b8a8723c */ /* 0x042ff000000418a8 */
[C---:B------:R-:W-:Y:S01]  /*1dc40*/  HMMA.16816.F32.BF16 R32, R184.reuse, R22, R32 ;  /* 0x00000016b820723c */ /* 0x040fe20000041820 */
[----:B------:R-:W1:Y:S07]  /*1dc50*/  LDSM.16.M88.4 R20, [R208] ;  /* 0x00000000d014783b */ /* 0x000e6e0000000200 */
[C---:B--2---:R-:W-:Y:S08]  /*1dc60*/  HMMA.16816.F32.BF16 R28, R184.reuse, R12, R28 ;  /* 0x0000000cb81c723c */ /* 0x044ff0000004181c */
[----:B------:R-:W-:Y:S01]  /*1dc70*/  HMMA.16816.F32.BF16 R24, R184, R14, R24 ;  /* 0x0000000eb818723c */ /* 0x000fe20000041818 */
[----:B------:R-:W2:Y:S04]  /*1dc80*/  LDSM.16.M88.4 R12, [R167] ;  /* 0x00000000a70c783b */ /* 0x000ea80000000200 */
[----:B------:R-:W-:Y:S03]  /*1dc90*/  LDSM.16.M88.4 R184, [R225+0x6000] ;  /* 0x00600000e1b8783b */ /* 0x000fe60000000200 */
[C---:B---3--:R-:W-:Y:S08]  /*1dca0*/  HMMA.16816.F32.BF16 R8, R188.reuse, R180, R8 ;  /* 0x000000b4bc08723c */ /* 0x048ff00000041808 */
[C---:B------:R-:W-:Y:S01]  /*1dcb0*/  HMMA.16816.F32.BF16 R4, R188.reuse, R182, R4 ;  /* 0x000000b6bc04723c */ /* 0x040fe20000041804 */
[----:B------:R-:W3:Y:S07]  /*1dcc0*/  LDSM.16.M88.4 R180, [R223+0xe000] ;  /* 0x00e00000dfb4783b */ /* 0x000eee0000000200 */
[C---:B----4-:R-:W-:Y:S08]  /*1dcd0*/  HMMA.16816.F32.BF16 R176, R188.reuse, R16, R176 ;  /* 0x00000010bcb0723c */ /* 0x050ff000000418b0 */
[C---:B------:R-:W-:Y:S01]  /*1dce0*/  HMMA.16816.F32.BF16 R172, R188.reuse, R18, R172 ;  /* 0x00000012bcac723c */ /* 0x040fe200000418ac */
[----:B------:R-:W4:Y:S07]  /*1dcf0*/  LDSM.16.M88.4 R16, [R223+0xe800] ;  /* 0x00e80000df10783b */ /* 0x000f2e0000000200 */
[C---:B-1----:R-:W-:Y:S08]  /*1dd00*/  HMMA.16816.F32.BF16 R168, R188.reuse, R20, R168 ;  /* 0x00000014bca8723c */ /* 0x042ff000000418a8 */
[C---:B------:R-:W-:Y:S01]  /*1dd10*/  HMMA.16816.F32.BF16 R32, R188.reuse, R22, R32 ;  /* 0x00000016bc20723c */ /* 0x040fe20000041820 */
[----:B------:R-:W1:Y:S07]  /*1dd20*/  LDSM.16.M88.4 R20, [R223+0xf000] ;  /* 0x00f00000df14783b */ /* 0x000e6e0000000200 */
[C---:B--2---:R-:W-:Y:S08]  /*1dd30*/  HMMA.16816.F32.BF16 R28, R188.reuse, R12, R28 ;  /* 0x0000000cbc1c723c */ /* 0x044ff0000004181c */
[----:B------:R-:W-:Y:S01]  /*1dd40*/  HMMA.16816.F32.BF16 R24, R188, R14, R24 ;  /* 0x0000000ebc18723c */ /* 0x000fe20000041818 */
[----:B------:R-:W-:Y:S04]  /*1dd50*/  LDSM.16.M88.4 R12, [R219+0x6000] ;  /* 0x00600000db0c783b */ /* 0x000fe80000000200 */
[----:B------:R-:W-:Y:S03]  /*1dd60*/  LDSM.16.M88.4 R188, [R219+0x6800] ;  /* 0x00680000dbbc783b */ /* 0x000fe60000000200 */
[C---:B---3--:R-:W-:Y:S08]  /*1dd70*/  HMMA.16816.F32.BF16 R8, R184.reuse, R180, R8 ;  /* 0x000000b4b808723c */ /* 0x048ff00000041808 */
[C---:B------:R-:W-:Y:S01]  /*1dd80*/  HMMA.16816.F32.BF16 R4, R184.reuse, R182, R4 ;  /* 0x000000b6b804723c */ /* 0x040fe20000041804 */
[----:B------:R-:W2:Y:S07]  /*1dd90*/  LDSM.16.M88.4 R180, [R224+0x6000] ;  /* 0x00600000e0b4783b */ /* 0x000eae0000000200 */
[C---:B----4-:R-:W-:Y:S08]  /*1dda0*/  HMMA.16816.F32.BF16 R176, R184.reuse, R16, R176 ;  /* 0x00000010b8b0723c */ /* 0x050ff000000418b0 */
[C---:B------:R-:W-:Y:S01]  /*1ddb0*/  HMMA.16816.F32.BF16 R172, R184.reuse, R18, R172 ;  /* 0x00000012b8ac723c */ /* 0x040fe200000418ac */
[----:B------:R-:W3:Y:S07]  /*1ddc0*/  LDSM.16.M88.4 R16, [R223+0xf800] ;  /* 0x00f80000df10783b */ /* 0x000eee0000000200 */
[C---:B-1----:R-:W-:Y:S01]  /*1ddd0*/  HMMA.16816.F32.BF16 R168, R184.reuse, R20, R168 ;  /* 0x00000014b8a8723c */ /* 0x042fe200000418a8 */
[----:B------:R-:W1:Y:S07]  /*1dde0*/  S2R R20, SR_TID.X ;  /* 0x0000000000147919 */ /* 0x000e6e0000002100 */
[----:B------:R-:W-:Y:S08]  /*1ddf0*/  HMMA.16816.F32.BF16 R32, R184, R22, R32 ;  /* 0x00000016b820723c */ /* 0x000ff00000041820 */
[C---:B--2---:R-:W-:Y:S08]  /*1de00*/  HMMA.16816.F32.BF16 R8, R180.reuse, R12, R8 ;  /* 0x0000000cb408723c */ /* 0x044ff00000041808 */
[----:B------:R-:W-:Y:S01]  /*1de10*/  HMMA.16816.F32.BF16 R4, R180, R14, R4 ;  /* 0x0000000eb404723c */ /* 0x000fe20000041804 */
[----:B------:R-:W2:Y:S07]  /*1de20*/  LDSM.16.M88.4 R12, [R219+0x7000] ;  /* 0x00700000db0c783b */ /* 0x000eae0000000200 */
[C---:B---3--:R-:W-:Y:S07]  /*1de30*/  HMMA.16816.F32.BF16 R28, R184.reuse, R16, R28 ;  /* 0x00000010b81c723c */ /* 0x048fee000004181c */
[----:B-1----:R-:W-:Y:S01]  /*1de40*/  IMAD.SHL.U32 R16, R20, 0x2, RZ ;  /* 0x0000000214107824 */ /* 0x002fe200078e00ff */
[----:B------:R-:W-:Y:S04]  /*1de50*/  HMMA.16816.F32.BF16 R24, R184, R18, R24 ;  /* 0x00000012b818723c */ /* 0x000fe80000041818 */
[----:B------:R-:W-:-:S04]  /*1de60*/  LOP3.LUT R16, R16, 0x6, RZ, 0xc0, !PT ;  /* 0x0000000610107812 */ /* 0x000fc800078ec0ff */
[----:B------:R-:W-:Y:S01]  /*1de70*/  HMMA.16816.F32.BF16 R176, R180, R188, R176 ;  /* 0x000000bcb4b0723c */ /* 0x000fe200000418b0 */
[----:B------:R-:W-:Y:S02]  /*1de80*/  IMAD R23, R247, 0x40, R16 ;  /* 0x00000040f7177824 */ /* 0x000fe400078e0210 */
[----:B------:R-:W1:Y:S01]  /*1de90*/  LDSM.16.M88.4 R16, [R219+0x7800] ;  /* 0x00780000db10783b */ /* 0x000e620000000200 */
[----:B------:R-:W-:-:S04]  /*1dea0*/  DEPBAR.LE SB0, 0x0 ;  /* 0x000080000000791a */ /* 0x000fc80000000000 */
[C---:B------:R-:W-:Y:S01]  /*1deb0*/  IADD3 R21, R23.reuse, 0x1, RZ ;  /* 0x0000000117157810 */ /* 0x040fe20007ffe0ff */
[C---:B------:R-:W-:Y:S01]  /*1dec0*/  HMMA.16816.F32.BF16 R172, R180.reuse, R190, R172 ;  /* 0x000000beb4ac723c */ /* 0x040fe200000418ac */
[----:B------:R-:W-:Y:S01]  /*1ded0*/  IADD3 R185, R23, 0x8, RZ ;  /* 0x0000000817b97810 */ /* 0x000fe20007ffe0ff */
[----:B------:R-:W-:Y:S01]  /*1dee0*/  IMAD.MOV.U32 R188, RZ, RZ, R198 ;  /* 0x000000ffffbc7224 */ /* 0x000fe200078e00c6 */
[C---:B------:R-:W-:Y:S01]  /*1def0*/  ISETP.GE.AND P1, PT, R21.reuse, R0, PT ;  /* 0x000000001500720c */ /* 0x040fe20003f26270 */
[----:B------:R-:W-:Y:S01]  /*1df00*/  IMAD.MOV.U32 R189, RZ, RZ, R199 ;  /* 0x000000ffffbd7224 */ /* 0x000fe200078e00c7 */
[----:B------:R-:W-:Y:S01]  /*1df10*/  BAR.SYNC.DEFER_BLOCKING 0x0 ;  /* 0x0000000000007b1d */ /* 0x000fe20000010000 */
[----:B------:R-:W-:Y:S02]  /*1df20*/  ISETP.GE.AND P3, PT, R21, R2, PT ;  /* 0x000000021500720c */ /* 0x000fe40003f66270 */
[----:B------:R-:W-:Y:S01]  /*1df30*/  ISETP.GE.AND P2, PT, R185, R0, PT ;  /* 0x00000000b900720c */ /* 0x000fe20003f46270 */
[----:B--2---:R-:W-:Y:S01]  /*1df40*/  HMMA.16816.F32.BF16 R168, R180, R12, R168 ;  /* 0x0000000cb4a8723c */ /* 0x004fe200000418a8 */
[----:B------:R-:W-:-:S02]  /*1df50*/  IADD3 R21, R23, 0x9, RZ ;  /* 0x0000000917157810 */ /* 0x000fc40007ffe0ff */
[----:B------:R-:W-:Y:S02]  /*1df60*/  FSEL R9, R9, -INF , !P1 ;  /* 0xff80000009097808 */ /* 0x000fe40004800000 */
[----:B------:R-:W-:Y:S02]  /*1df70*/  FSEL R11, R11, -INF , !P3 ;  /* 0xff8000000b0b7808 */ /* 0x000fe40005800000 */
[----:B------:R-:W-:Y:S01]  /*1df80*/  FSEL R4, R4, -INF , !P2 ;  /* 0xff80000004047808 */ /* 0x000fe20005000000 */
[----:B------:R-:W-:Y:S01]  /*1df90*/  HMMA.16816.F32.BF16 R32, R180, R14, R32 ;  /* 0x0000000eb420723c */ /* 0x000fe20000041820 */
[----:B------:R-:W-:Y:S02]  /*1dfa0*/  ISETP.GE.AND P1, PT, R185, R2, PT ;  /* 0x00000002b900720c */ /* 0x000fe40003f26270 */
[C---:B------:R-:W-:Y:S02]  /*1dfb0*/  ISETP.GE.AND P3, PT, R21.reuse, R0, PT ;  /* 0x000000001500720c */ /* 0x040fe40003f66270 */
[----:B------:R-:W-:-:S02]  /*1dfc0*/  ISETP.GE.AND P2, PT, R21, R2, PT ;  /* 0x000000021500720c */ /* 0x000fc40003f46270 */
[C---:B------:R-:W-:Y:S02]  /*1dfd0*/  IADD3 R185, R23.reuse, 0x10, RZ ;  /* 0x0000001017b97810 */ /* 0x040fe40007ffe0ff */
[----:B------:R-:W-:Y:S02]  /*1dfe0*/  IADD3 R21, R23, 0x11, RZ ;  /* 0x0000001117157810 */ /* 0x000fe40007ffe0ff */
[----:B------:R-:W-:Y:S02]  /*1dff0*/  FSEL R6, R6, -INF , !P1 ;  /* 0xff80000006067808 */ /* 0x000fe40004800000 */
[----:B------:R-:W-:Y:S02]  /*1e000*/  FSEL R5, R5, -INF , !P3 ;  /* 0xff80000005057808 */ /* 0x000fe40005800000 */
[----:B------:R-:W-:Y:S02]  /*1e010*/  FSEL R7, R7, -INF , !P2 ;  /* 0xff80000007077808 */ /* 0x000fe40005000000 */
[C---:B------:R-:W-:Y:S01]  /*1e020*/  ISETP.GE.AND P1, PT, R185.reuse, R0, PT ;  /* 0x00000000b900720c */ /* 0x040fe20003f26270 */
[----:B-1----:R-:W-:Y:S01]  /*1e030*/  HMMA.16816.F32.BF16 R28, R180, R16, R28 ;  /* 0x00000010b41c723c */ /* 0x002fe2000004181c */
[----:B------:R-:W-:-:S02]  /*1e040*/  ISETP.GE.AND P3, PT, R185, R2, PT ;  /* 0x00000002b900720c */ /* 0x000fc40003f66270 */
[----:B------:R-:W-:Y:S02]  /*1e050*/  ISETP.GE.AND P2, PT, R21, R0, PT ;  /* 0x000000001500720c */ /* 0x000fe40003f46270 */
[----:B------:R-:W-:Y:S02]  /*1e060*/  IADD3 R13, R23, 0x18, RZ ;  /* 0x00000018170d7810 */ /* 0x000fe40007ffe0ff */
[----:B------:R-:W-:Y:S01]  /*1e070*/  FSEL R176, R176, -INF , !P1 ;  /* 0xff800000b0b07808 */ /* 0x000fe20004800000 */
[----:B------:R-:W-:Y:S01]  /*1e080*/  HMMA.16816.F32.BF16 R24, R180, R18, R24 ;  /* 0x00000012b418723c */ /* 0x000fe20000041818 */
[----:B------:R-:W-:Y:S02]  /*1e090*/  FSEL R178, R178, -INF , !P3 ;  /* 0xff800000b2b27808 */ /* 0x000fe40005800000 */
[----:B------:R-:W-:Y:S02]  /*1e0a0*/  FSEL R22, R177, -INF , !P2 ;  /* 0xff800000b1167808 */ /* 0x000fe40005000000 */
[----:B------:R-:W-:-:S02]  /*1e0b0*/  ISETP.GE.AND P1, PT, R21, R2, PT ;  /* 0x000000021500720c */ /* 0x000fc40003f26270 */
[C---:B------:R-:W-:Y:S02]  /*1e0c0*/  ISETP.GE.AND P3, PT, R13.reuse, R0, PT ;  /* 0x000000000d00720c */ /* 0x040fe40003f66270 */
[----:B------:R-:W-:Y:S02]  /*1e0d0*/  ISETP.GE.AND P2, PT, R13, R2, PT ;  /* 0x000000020d00720c */ /* 0x000fe40003f46270 */
[----:B------:R-:W-:Y:S02]  /*1e0e0*/  IADD3 R13, R23, 0x19, RZ ;  /* 0x00000019170d7810 */ /* 0x000fe40007ffe0ff */
[----:B------:R-:W-:Y:S02]  /*1e0f0*/  FSEL R185, R179, -INF , !P1 ;  /* 0xff800000b3b97808 */ /* 0x000fe40004800000 */
[----:B------:R-:W-:Y:S02]  /*1e100*/  ISETP.GE.AND P1, PT, R13, R0, PT ;  /* 0x000000000d00720c */ /* 0x000fe40003f26270 */
[----:B------:R-:W-:-:S02]  /*1e110*/  IADD3 R15, R23, 0x20, RZ ;  /* 0x00000020170f7810 */ /* 0x000fc40007ffe0ff */
[----:B------:R-:W-:Y:S02]  /*1e120*/  FSEL R21, R172, -INF , !P3 ;  /* 0xff800000ac157808 */ /* 0x000fe40005800000 */
[----:B------:R-:W-:Y:S02]  /*1e130*/  FSEL R195, R174, -INF , !P2 ;  /* 0xff800000aec37808 */ /* 0x000fe40005000000 */
[----:B------:R-:W-:Y:S02]  /*1e140*/  FSEL R20, R173, -INF , !P1 ;  /* 0xff800000ad147808 */ /* 0x000fe40004800000 */
        /* <DEDUP_REMOVED lines=14> */
[----:B------:R-:W-:-:S02]  /*1e230*/  FSEL R194, R32, -INF , !P1 ;  /* 0xff80000020c27808 */ /* 0x000fc40004800000 */
[----:B------:R-:W-:Y:S02]  /*1e240*/  ISETP.GE.AND P3, PT, R15, R2, PT ;  /* 0x000000020f00720c */ /* 0x000fe40003f66270 */
[C---:B------:R-:W-:Y:S02]  /*1e250*/  ISETP.GE.AND P2, PT, R13.reuse, R0, PT ;  /* 0x000000000d00720c */ /* 0x040fe40003f46270 */
[----:B------:R-:W-:Y:S02]  /*1e260*/  ISETP.GE.AND P1, PT, R13, R2, PT ;  /* 0x000000020d00720c */ /* 0x000fe40003f26270 */
[C---:B------:R-:W-:Y:S02]  /*1e270*/  IADD3 R15, R23.reuse, 0x30, RZ ;  /* 0x00000030170f7810 */ /* 0x040fe40007ffe0ff */
[----:B------:R-:W-:Y:S02]  /*1e280*/  IADD3 R13, R23, 0x31, RZ ;  /* 0x00000031170d7810 */ /* 0x000fe40007ffe0ff */
[----:B------:R-:W-:-:S02]  /*1e290*/  FSEL R190, R34, -INF , !P3 ;  /* 0xff80000022be7808 */ /* 0x000fc40005800000 */
[----:B------:R-:W-:Y:S02]  /*1e2a0*/  FSEL R192, R33, -INF , !P2 ;  /* 0xff80000021c07808 */ /* 0x000fe40005000000 */
[----:B------:R-:W-:Y:S02]  /*1e2b0*/  FSEL R182, R35, -INF , !P1 ;  /* 0xff80000023b67808 */ /* 0x000fe40004800000 */
[C---:B------:R-:W-:Y:S02]  /*1e2c0*/  ISETP.GE.AND P3, PT, R15.reuse, R0, PT ;  /* 0x000000000f00720c */ /* 0x040fe40003f66270 */
[----:B------:R-:W-:Y:S02]  /*1e2d0*/  ISETP.GE.AND P2, PT, R15, R2, PT ;  /* 0x000000020f00720c */ /* 0x000fe40003f46270 */
[----:B------:R-:W-:Y:S02]  /*1e2e0*/  ISETP.GE.AND P1, PT, R13, R0, PT ;  /* 0x000000000d00720c */ /* 0x000fe40003f26270 */
[----:B------:R-:W-:-:S02]  /*1e2f0*/  IADD3 R15, R23, 0x38, RZ ;  /* 0x00000038170f7810 */ /* 0x000fc40007ffe0ff */
[----:B------:R-:W-:Y:S02]  /*1e300*/  FSEL R177, R29, -INF , !P1 ;  /* 0xff8000001db17808 */ /* 0x000fe40004800000 */
[----:B------:R-:W-:Y:S02]  /*1e310*/  ISETP.GE.AND P1, PT, R15, R2, PT ;  /* 0x000000020f00720c */ /* 0x000fe40003f26270 */
[----:B------:R-:W-:Y:S02]  /*1e320*/  FSEL R172, R28, -INF , !P3 ;  /* 0xff8000001cac7808 */ /* 0x000fe40005800000 */
[----:B------:R-:W-:Y:S02]  /*1e330*/  FSEL R28, R26, -INF , !P1 ;  /* 0xff8000001a1c7808 */ /* 0x000fe40004800000 */
[----:B------:R-:W-:Y:S02]  /*1e340*/  FSEL R171, R30, -INF , !P2 ;  /* 0xff8000001eab7808 */ /* 0x000fe40005000000 */
[----:B------:R-:W-:-:S02]  /*1e350*/  ISETP.GE.AND P1, PT, R165, 0x3, PT ;  /* 0x00000003a500780c */ /* 0x000fc40003f26270 */
[----:B------:R-:W-:Y:S02]  /*1e360*/  ISETP.GE.AND P3, PT, R13, R2, PT ;  /* 0x000000020d00720c */ /* 0x000fe40003f66270 */
[-C--:B------:R-:W-:Y:S02]  /*1e370*/  ISETP.GE.AND P2, PT, R15, R0.reuse, PT ;  /* 0x000000000f00720c */ /* 0x080fe40003f46270 */
        /* <DEDUP_REMOVED lines=12> */
[----:B------:R-:W-:Y:S01]  /*1e440*/  BSSY B0, `(.L_x_1111) ;  /* 0x0000045000007945 */ /* 0x000fe20003800000 */
[----:B------:R-:W-:Y:S05]  /*1e450*/  @!P0 BRA `(.L_x_1112) ;  /* 0x000003f000008947 */ /* 0x000fea0003800000 */
[----:B------:R-:W-:Y:S02]  /*1e460*/  ULDC.64 UR4, c[0x0][0x118] ;  /* 0x0000460000047ab9 */ /* 0x000fe40000000a00 */
[----:B------:R-:W2:Y:S01]  /*1e470*/  LD.E R17, [R196.64+0x170] ;  /* 0x00017004c4117980 */ /* 0x000ea2000c101900 */
[----:B------:R-:W-:-:S03]  /*1e480*/  IMAD.SHL.U32 R2, R247, 0x40, RZ ;  /* 0x00000040f7027824 */ /* 0x000fc600078e00ff */
[----:B------:R-:W3:Y:S02]  /*1e490*/  LD.E.64 R26, [R196.64+0x20] ;  /* 0x00002004c41a7980 */ /* 0x000ee4000c101b00 */
[----:B------:R-:W-:Y:S02]  /*1e4a0*/  IADD3 R14, R2, -0x40, RZ ;  /* 0xffffffc0020e7810 */ /* 0x000fe40007ffe0ff */
[-C--:B--2---:R-:W-:Y:S02]  /*1e4b0*/  IABS R12, R17.reuse ;  /* 0x00000011000c7213 */ /* 0x084fe40000000000 */
[----:B------:R-:W-:Y:S02]  /*1e4c0*/  IABS R8, R17 ;  /* 0x0000001100087213 */ /* 0x000fe40000000000 */
[----:B------:R-:W1:Y:S02]  /*1e4d0*/  I2F.RP R0, R12 ;  /* 0x0000000c00007306 */ /* 0x000e640000209400 */
[----:B------:R-:W-:-:S06]  /*1e4e0*/  IADD3 R8, RZ, -R8, RZ ;  /* 0x80000008ff087210 */ /* 0x000fcc0007ffe0ff */
[----:B-1----:R-:W1:Y:S02]  /*1e4f0*/  MUFU.RCP R24, R0 ;  /* 0x0000000000187308 */ /* 0x002e640000001000 */
[----:B-1----:R-:W-:Y:S02]  /*1e500*/  IADD3 R24, R24, 0xffffffe, RZ ;  /* 0x0ffffffe18187810 */ /* 0x002fe40007ffe0ff */
[----:B------:R-:W-:-:S04]  /*1e510*/  IABS R0, R14 ;  /* 0x0000000e00007213 */ /* 0x000fc80000000000 */
[----:B------:R-:W1:Y:S01]  /*1e520*/  F2I.FTZ.U32.TRUNC.NTZ R25, R24 ;  /* 0x0000001800197305 */ /* 0x000e62000021f000 */
[-C--:B------:R-:W-:Y:S01]  /*1e530*/  LOP3.LUT R14, R14, R17.reuse, RZ, 0x3c, !PT ;  /* 0x000000110e0e7212 */ /* 0x080fe200078e3cff */
[--C-:B-1----:R-:W-:Y:S02]  /*1e540*/  IMAD.MOV R15, RZ, RZ, -R25.reuse ;  /* 0x000000ffff0f7224 */ /* 0x102fe400078e0a19 */
[----:B------:R-:W-:Y:S02]  /*1e550*/  IMAD.MOV.U32 R24, RZ, RZ, RZ ;  /* 0x000000ffff187224 */ /* 0x000fe400078e00ff */
[----:B------:R-:W-:Y:S01]  /*1e560*/  IMAD R18, R15, R12, RZ ;  /* 0x0000000c0f127224 */ /* 0x000fe200078e02ff */
[----:B------:R-:W-:Y:S02]  /*1e570*/  IABS R15, R2 ;  /* 0x00000002000f7213 */ /* 0x000fe40000000000 */
[----:B------:R-:W-:Y:S01]  /*1e580*/  LOP3.LUT R2, R2, R17, RZ, 0x3c, !PT ;  /* 0x0000001102027212 */ /* 0x000fe200078e3cff */
[----:B------:R-:W-:-:S02]  /*1e590*/  IMAD.HI.U32 R18, R25, R18, R24 ;  /* 0x0000001219127227 */ /* 0x000fc400078e0018 */
[----:B------:R-:W2:Y:S04]  /*1e5a0*/  LD.E.64 R24, [R196.64+0x38] ;  /* 0x00003804c4187980 */ /* 0x000ea8000c101b00 */
[----:B------:R-:W-:-:S04]  /*1e5b0*/  IMAD.HI.U32 R16, R18, R15, RZ ;  /* 0x0000000f12107227 */ /* 0x000fc800078e00ff */
[----:B------:R-:W-:Y:S02]  /*1e5c0*/  IMAD R15, R16, R8, R15 ;  /* 0x00000008100f7224 */ /* 0x000fe400078e020f */
[----:B------:R-:W-:-:S03]  /*1e5d0*/  IMAD.HI.U32 R19, R18, R0, RZ ;  /* 0x0000000012137227 */ /* 0x000fc600078e00ff */
[----:B------:R-:W-:Y:S01]  /*1e5e0*/  ISETP.GT.U32.AND P2, PT, R12, R15, PT ;  /* 0x0000000f0c00720c */ /* 0x000fe20003f44070 */
[----:B------:R-:W-:-:S05]  /*1e5f0*/  IMAD R23, R19, R8, R0 ;  /* 0x0000000813177224 */ /* 0x000fca00078e0200 */
[----:B------:R-:W-:-:S07]  /*1e600*/  ISETP.GT.U32.AND P1, PT, R12, R23, PT ;  /* 0x000000170c00720c */ /* 0x000fce0003f24070 */
[--C-:B------:R-:W-:Y:S01]  /*1e610*/  @!P2 IMAD.IADD R15, R15, 0x1, -R12.reuse ;  /* 0x000000010f0fa824 */ /* 0x100fe200078e0a0c */
[----:B------:R-:W-:Y:S02]  /*1e620*/  @!P2 IADD3 R16, R16, 0x1, RZ ;  /* 0x000000011010a810 */ /* 0x000fe40007ffe0ff */
[----:B------:R-:W-:Y:S02]  /*1e630*/  ISETP.GE.AND P2, PT, R2, RZ, PT ;  /* 0x000000ff0200720c */ /* 0x000fe40003f46270 */
[-C--:B------:R-:W-:Y:S01]  /*1e640*/  ISETP.GE.U32.AND P0, PT, R15, R12.reuse, PT ;  /* 0x0000000c0f00720c */ /* 0x080fe20003f06070 */
[----:B------:R-:W-:Y:S01]  /*1e650*/  @!P1 IMAD.IADD R23, R23, 0x1, -R12 ;  /* 0x0000000117179824 */ /* 0x000fe200078e0a0c */
[----:B------:R-:W-:Y:S02]  /*1e660*/  @!P1 IADD3 R19, R19, 0x1, RZ ;  /* 0x0000000113139810 */ /* 0x000fe40007ffe0ff */
[----:B------:R-:W-:Y:S02]  /*1e670*/  ISETP.NE.AND P1, PT, R17, RZ, PT ;  /* 0x000000ff1100720c */ /* 0x000fe40003f25270 */
[----:B------:R-:W-:-:S02]  /*1e680*/  ISETP.GE.U32.AND P3, PT, R23, R12, PT ;  /* 0x0000000c1700720c */ /* 0x000fc40003f66070 */
[----:B------:R-:W-:-:S05]  /*1e690*/  LOP3.LUT R15, RZ, R17, RZ, 0x33, !PT ;  /* 0x00000011ff0f7212 */ /* 0x000fca00078e33ff */
[----:B------:R-:W-:Y:S02]  /*1e6a0*/  @P0 IADD3 R16, R16, 0x1, RZ ;  /* 0x0000000110100810 */ /* 0x000fe40007ffe0ff */
[----:B------:R-:W-:-:S03]  /*1e6b0*/  ISETP.GE.AND P0, PT, R14, RZ, PT ;  /* 0x000000ff0e00720c */ /* 0x000fc60003f06270 */
[----:B------:R-:W-:Y:S01]  /*1e6c0*/  @!P2 IMAD.MOV R16, RZ, RZ, -R16 ;  /* 0x000000ffff10a224 */ /* 0x000fe200078e0a10 */
[----:B------:R-:W-:-:S04]  /*1e6d0*/  @P3 IADD3 R19, R19, 0x1, RZ ;  /* 0x0000000113133810 */ /* 0x000fc80007ffe0ff */
[----:B------:R-:W-:Y:S02]  /*1e6e0*/  MOV R2, R19 ;  /* 0x0000001300027202 */ /* 0x000fe40000000f00 */
[----:B------:R-:W-:-:S03]  /*1e6f0*/  SEL R19, R15, R16, !P1 ;  /* 0x000000100f137207 */ /* 0x000fc60004800000 */
[----:B------:R-:W-:Y:S02]  /*1e700*/  @!P0 IMAD.MOV R2, RZ, RZ, -R2 ;  /* 0x000000ffff028224 */ /* 0x000fe400078e0a02 */
[----:B------:R-:W-:-:S03]  /*1e710*/  IMAD.WIDE R34, R19, 0x4, R248 ;  /* 0x0000000413227825 */ /* 0x000fc600078e02f8 */
[----:B------:R-:W-:Y:S02]  /*1e720*/  SEL R2, R15, R2, !P1 ;  /* 0x000000020f027207 */ /* 0x000fe40004800000 */
[----:B------:R-:W4:Y:S03]  /*1e730*/  LD.E R15, [R34.64] ;  /* 0x00000004220f7980 */ /* 0x000f26000c101900 */
[----:B------:R-:W-:-:S05]  /*1e740*/  IMAD.WIDE R32, R2, 0x4, R248 ;  /* 0x0000000402207825 */ /* 0x000fca00078e02f8 */
[----:B------:R-:W4:Y:S01]  /*1e750*/  LD.E R0, [R32.64] ;  /* 0x0000000420007980 */ /* 0x000f22000c101900 */
[----:B------:R-:W-:-:S05]  /*1e760*/  IADD3 R8, R19, -R2, RZ ;  /* 0x8000000213087210 */ /* 0x000fca0007ffe0ff */
[----:B------:R-:W-:-:S05]  /*1e770*/  IMAD R8, R17, R8, -0x40 ;  /* 0xffffffc011087424 */ /* 0x000fca00078e0208 */
[----:B------:R-:W-:Y:S01]  /*1e780*/  SHF.R.S32.HI R17, RZ, 0x1f, R8 ;  /* 0x0000001fff117819 */ /* 0x000fe20000011408 */
[-C--:B--2---:R-:W-:Y:S02]  /*1e790*/  IMAD R2, R25, R8.reuse, RZ ;  /* 0x0000000819027224 */ /* 0x084fe400078e02ff */
[----:B------:R-:W-:-:S04]  /*1e7a0*/  IMAD.WIDE.U32 R18, R24, R8, RZ ;  /* 0x0000000818127225 */ /* 0x000fc800078e00ff */
[----:B------:R-:W-:-:S04]  /*1e7b0*/  IMAD R2, R24, R17, R2 ;  /* 0x0000001118027224 */ /* 0x000fc800078e0202 */
[----:B------:R-:W-:Y:S02]  /*1e7c0*/  IMAD.IADD R19, R19, 0x1, R2 ;  /* 0x0000000113137824 */ /* 0x000fe400078e0202 */
[----:B----4-:R-:W-:-:S04]  /*1e7d0*/  IMAD.IADD R15, R0, 0x1, -R15 ;  /* 0x00000001000f7824 */ /* 0x010fc800078e0a0f */
[----:B---3--:R-:W-:Y:S01]  /*1e7e0*/  IMAD R17, R27, R15, RZ ;  /* 0x0000000f1b117224 */ /* 0x008fe200078e02ff */
[----:B------:R-:W-:Y:S01]  /*1e7f0*/  SHF.R.S32.HI R0, RZ, 0x1f, R15 ;  /* 0x0000001fff007819 */ /* 0x000fe2000001140f */
[----:B------:R-:W-:-:S04]  /*1e800*/  IMAD.WIDE.U32 R18, R15, R26, R18 ;  /* 0x0000001a0f127225 */ /* 0x000fc800078e0012 */
[----:B------:R-:W-:Y:S02]  /*1e810*/  IMAD R0, R26, R0, R17 ;  /* 0x000000001a007224 */ /* 0x000fe400078e0211 */
[----:B------:R-:W-:-:S03]  /*1e820*/  IMAD.MOV.U32 R17, RZ, RZ, R18 ;  /* 0x000000ffff117224 */ /* 0x000fc600078e0012 */
[----:B------:R-:W-:Y:S01]  /*1e830*/  IADD3 R8, R19, R0, RZ ;  /* 0x0000000013087210 */ /* 0x000fe20007ffe0ff */
[----:B------:R-:W-:Y:S05]  /*1e840*/  BRA `(.L_x_1113) ;  /* 0x0000004000007947 */ /* 0x000fea0003800000 */
.L_x_1112:
[----:B------:R-:W-:Y:S02]  /*1e850*/  ULDC.64 UR4, c[0x0][0x118] ;  /* 0x0000460000047ab9 */ /* 0x000fe40000000a00 */
[----:B------:R-:W2:Y:S02]  /*1e860*/  LD.E R17, [R196.64+0x38] ;  /* 0x00003804c4117980 */ /* 0x000ea4000c101900 */
[----:B--2---:R-:W-:-:S04]  /*1e870*/  LEA R17, -R17, RZ, 0x6 ;  /* 0x000000ff11117211 */ /* 0x004fc800078e31ff */
[----:B------:R-:W-:Y:S02]  /*1e880*/  SHF.R.S32.HI R8, RZ, 0x1f, R17 ;  /* 0x0000001fff087819 */ /* 0x000fe40000011411 */
.L_x_1113:
[----:B------:R-:W-:Y:S05]  /*1e890*/  BSYNC B0 ;  /* 0x0000000000007941 */ /* 0x000fea0003800000 */
.L_x_1111:
[----:B------:R-:W-:Y:S01]  /*1e8a0*/  @P6 IADD3 R23, P0, R17, R236, RZ ;  /* 0x000000ec11176210 */ /* 0x000fe20007f1e0ff */
[----:B------:R-:W-:Y:S01]  /*1e8b0*/  ULDC.64 UR4, c[0x0][0x118] ;  /* 0x0000460000047ab9 */ /* 0x000fe20000000a00 */
[----:B------:R-:W-:Y:S02]  /*1e8c0*/  LOP3.LUT R2, R250, 0x1, RZ, 0xc0, !PT ;  /* 0x00000001fa027812 */ /* 0x000fe400078ec0ff */
[----:B------:R-:W-:Y:S01]  /*1e8d0*/  @P6 LEA R34, P2, R23, R238, 0x1 ;  /* 0x000000ee17226211 */ /* 0x000fe200078408ff */
[--C-:B------:R-:W-:Y:S01]  /*1e8e0*/  @P6 IMAD.X R0, R8, 0x1, R237.reuse, P0 ;  /* 0x0000000108006824 */ /* 0x100fe200000e06ed */
[CC--:B------:R-:W-:Y:S02]  /*1e8f0*/  @P5 IADD3 R15, P0, R17.reuse, R236.reuse, RZ ;  /* 0x000000ec110f5210 */ /* 0x0c0fe40007f1e0ff */
[----:B------:R-:W-:Y:S02]  /*1e900*/  ISETP.NE.U32.AND P3, PT, R2, 0x1, PT ;  /* 0x000000010200780c */ /* 0x000fe40003f65070 */
[----:B------:R-:W-:Y:S01]  /*1e910*/  @P4 IADD3 R19, P1, R17, R236, RZ ;  /* 0x000000ec11134210 */ /* 0x000fe20007f3e0ff */
[----:B------:R-:W-:Y:S01]  /*1e920*/  @P5 IMAD.X R2, R8, 0x1, R237, P0 ;  /* 0x0000000108025824 */ /* 0x000fe200000e06ed */
[----:B------:R-:W-:-:S02]  /*1e930*/  @P5 LEA R32, P0, R15, R238, 0x1 ;  /* 0x000000ee0f205211 */ /* 0x000fc400078008ff */
[-C--:B------:R-:W-:Y:S01]  /*1e940*/  @P6 LEA.HI.X R35, R23, R239.reuse, R0, 0x1, P2 ;  /* 0x000000ef17236211 */ /* 0x080fe200010f0c00 */
[----:B------:R-:W-:Y:S01]  /*1e950*/  @P4 IMAD.X R0, R8, 0x1, R237, P1 ;  /* 0x0000000108004824 */ /* 0x000fe200008e06ed */
[----:B------:R-:W-:Y:S02]  /*1e960*/  @P4 LEA R26, P1, R19, R238, 0x1 ;  /* 0x000000ee131a4211 */ /* 0x000fe400078208ff */
[-C--:B------:R-:W-:Y:S02]  /*1e970*/  @P5 LEA.HI.X R33, R15, R239.reuse, R2, 0x1, P0 ;  /* 0x000000ef0f215211 */ /* 0x080fe400000f0c02 */
[----:B------:R-:W-:Y:S02]  /*1e980*/  IADD3 R15, P2, P0, R236, R236, R17 ;  /* 0x000000ecec0f7210 */ /* 0x000fe4000785e011 */
[----:B------:R-:W-:Y:S02]  /*1e990*/  @P4 LEA.HI.X R27, R19, R239, R0, 0x1, P1 ;  /* 0x000000ef131b4211 */ /* 0x000fe400008f0c00 */
[----:B------:R-:W-:-:S02]  /*1e9a0*/  LEA R180, P1, R17, R238, 0x1 ;  /* 0x000000ee11b47211 */ /* 0x000fc400078208ff */
[--C-:B------:R-:W-:Y:S02]  /*1e9b0*/  IADD3.X R2, R237, R237, R8.reuse, P2, P0 ;  /* 0x000000eded027210 */ /* 0x100fe400017e0408 */
[CC--:B------:R-:W-:Y:S02]  /*1e9c0*/  @!P3 LEA R168, P0, R15.reuse, R238.reuse, 0x1 ;  /* 0x000000ee0fa8b211 */ /* 0x0c0fe400078008ff */
[-C--:B------:R-:W-:Y:S02]  /*1e9d0*/  @P6 LEA R24, P2, R15, R238.reuse, 0x1 ;  /* 0x000000ee0f186211 */ /* 0x080fe400078408ff */
[-C--:B------:R-:W-:Y:S02]  /*1e9e0*/  LEA.HI.X R181, R17, R239.reuse, R8, 0x1, P1 ;  /* 0x000000ef11b57211 */ /* 0x080fe400008f0c08 */
[C---:B------:R-:W-:Y:S02]  /*1e9f0*/  @P5 LEA R18, P1, R15.reuse, R238, 0x1 ;  /* 0x000000ee0f125211 */ /* 0x040fe400078208ff */
[CCC-:B------:R-:W-:Y:S01]  /*1ea00*/  @!P3 LEA.HI.X R169, R15.reuse, R239.reuse, R2.reuse, 0x1, P0 ;  /* 0x000000ef0fa9b211 */ /* 0x1c0fe200000f0c02 */
[----:B------:R-:W-:Y:S01]  /*1ea10*/  @!PT LDS RZ, [RZ] ;  /* 0x00000000fffff984 */ /* 0x000fe20000000800 */
[----:B------:R-:W-:Y:S01]  /*1ea20*/  @!PT LDS RZ, [RZ] ;  /* 0x00000000fffff984 */ /* 0x000fe20000000800 */
[----:B------:R-:W-:Y:S01]  /*1ea30*/  @!PT LDS RZ, [RZ] ;  /* 0x00000000fffff984 */ /* 0x000fe20000000800 */
[----:B------:R1:W-:Y:S01]  /*1ea40*/  @!P3 LDGSTS.E.BYPASS.LTC128B.128 [R245+0x8000], [R180.64] ;  /* 0x08000000b4f5bfae */ /* 0x0003e2000b901d44 */
[----:B------:R-:W-:-:S02]  /*1ea50*/  @P6 LEA.HI.X R25, R15, R239, R2, 0x1, P2 ;  /* 0x000000ef0f196211 */ /* 0x000fc400010f0c02 */
[C---:B------:R-:W-:Y:S01]  /*1ea60*/  @P4 LEA R14, P0, R15.reuse, R238, 0x1 ;  /* 0x000000ee0f0e4211 */ /* 0x040fe200078008ff */
[----:B------:R1:W-:Y:S01]  /*1ea70*/  @P3 STS.128 [R245+0x8000], RZ ;  /* 0x008000fff5003388 */ /* 0x0003e20000000c00 */
[CC--:B------:R-:W-:Y:S02]  /*1ea80*/  IADD3 R0, P2, R15.reuse, R236.reuse, RZ ;  /* 0x000000ec0f007210 */ /* 0x0c0fe40007f5e0ff */
[CCC-:B------:R-:W-:Y:S01]  /*1ea90*/  @P5 LEA.HI.X R19, R15.reuse, R239.reuse, R2.reuse, 0x1, P1 ;  /* 0x000000ef0f135211 */ /* 0x1c0fe200008f0c02 */
[----:B------:R-:W-:Y:S01]  /*1eaa0*/  @!PT LDS RZ, [RZ] ;  /* 0x00000000fffff984 */ /* 0x000fe20000000800 */
[----:B------:R-:W-:Y:S01]  /*1eab0*/  @!PT LDS RZ, [RZ] ;  /* 0x00000000fffff984 */ /* 0x000fe20000000800 */
[----:B------:R-:W-:Y:S01]  /*1eac0*/  @!PT LDS RZ, [RZ] ;  /* 0x00000000fffff984 */ /* 0x000fe20000000800 */
[----:B------:R1:W-:Y:S01]  /*1ead0*/  @P6 LDGSTS.E.BYPASS.LTC128B.128 [R245+0xa000], [R180.64+0x80] ;  /* 0x0a000080b4f56fae */ /* 0x0003e2000b901d44 */
[----:B------:R-:W-:Y:S01]  /*1eae0*/  @P4 LEA.HI.X R15, R15, R239, R2, 0x1, P0 ;  /* 0x000000ef0f0f4211 */ /* 0x000fe200000f0c02 */
[----:B------:R-:W-:Y:S01]  /*1eaf0*/  IMAD.X R2, R2, 0x1, R237, P2 ;  /* 0x0000000102027824 */ /* 0x000fe200010e06ed */
[----:B------:R-:W-:Y:S01]  /*1eb00*/  @!P3 IADD3 R17, P1, R17, R236, RZ ;  /* 0x000000ec1111b210 */ /* 0x000fe20007f3e0ff */
[----:B------:R1:W-:Y:S01]  /*1eb10*/  @!P6 STS.128 [R245+0xa000], RZ ;  /* 0x00a000fff500e388 */ /* 0x0003e20000000c00 */
[----:B------:R-:W-:-:S02]  /*1eb20*/  @P6 LEA R204, P2, R0, R238, 0x1 ;  /* 0x000000ee00cc6211 */ /* 0x000fc400078408ff */
[-C--:B------:R-:W-:Y:S01]  /*1eb30*/  @!P3 LEA R198, P0, R0, R238.reuse, 0x1 ;  /* 0x000000ee00c6b211 */ /* 0x080fe200078008ff */
[----:B------:R-:W-:Y:S01]  /*1eb40*/  @!P3 IMAD.X R8, R8, 0x1, R237, P1 ;  /* 0x000000010808b824 */ /* 0x000fe200008e06ed */
[CC--:B------:R-:W-:Y:S01]  /*1eb50*/  @P6 LEA.HI.X R205, R0.reuse, R239.reuse, R2, 0x1, P2 ;  /* 0x000000ef00cd6211 */ /* 0x0c0fe200010f0c02 */
[----:B------:R-:W-:Y:S01]  /*1eb60*/  @!PT LDS RZ, [RZ] ;  /* 0x00000000fffff984 */ /* 0x000fe20000000800 */
[----:B------:R-:W-:Y:S01]  /*1eb70*/  @!PT LDS RZ, [RZ] ;  /* 0x00000000fffff984 */ /* 0x000fe20000000800 */
[----:B------:R-:W-:Y:S01]  /*1eb80*/  @!PT LDS RZ, [RZ] ;  /* 0x00000000fffff984 */ /* 0x000fe20000000800 */
[----:B------:R1:W-:Y:S01]  /*1eb90*/  @P5 LDGSTS.E.BYPASS.LTC128B.128 [R245+0xc000], [R180.64+0x100] ;  /* 0x0c000100b4f55fae */ /* 0x0003e2000b901d44 */
[CC--:B------:R-:W-:Y:S02]  /*1eba0*/  @!P3 LEA R16, P2, R17.reuse, R238.reuse, 0x1 ;  /* 0x000000ee1110b211 */ /* 0x0c0fe400078408ff */
[CC--:B------:R-:W-:Y:S01]  /*1ebb0*/  @P5 LEA R202, P1, R0.reuse, R238.reuse, 0x1 ;  /* 0x000000ee00ca5211 */ /* 0x0c0fe200078208ff */
[----:B------:R1:W-:Y:S01]  /*1ebc0*/  @!P5 STS.128 [R245+0xc000], RZ ;  /* 0x00c000fff500d388 */ /* 0x0003e20000000c00 */
[-C--:B------:R-:W-:Y:S02]  /*1ebd0*/  @!P3 LEA.HI.X R17, R17, R239.reuse, R8, 0x1, P2 ;  /* 0x000000ef1111b211 */ /* 0x080fe400010f0c08 */
[CC--:B------:R-:W-:Y:S01]  /*1ebe0*/  @!P3 LEA.HI.X R199, R0.reuse, R239.reuse, R2, 0x1, P0 ;  /* 0x000000ef00c7b211 */ /* 0x0c0fe200000f0c02 */
[----:B------:R-:W-:Y:S01]  /*1ebf0*/  @!PT LDS RZ, [RZ] ;  /* 0x00000000fffff984 */ /* 0x000fe20000000800 */
[----:B------:R-:W-:Y:S01]  /*1ec00*/  @!PT LDS RZ, [RZ] ;  /* 0x00000000fffff984 */ /* 0x000fe20000000800 */
[----:B------:R-:W-:Y:S01]  /*1ec10*/  @!PT LDS RZ, [RZ] ;  /* 0x00000000fffff984 */ /* 0x000fe20000000800 */
[----:B------:R1:W-:Y:S01]  /*1ec20*/  @P4 LDGSTS.E.BYPASS.LTC128B.128 [R245+0xe000], [R180.64+0x180] ;  /* 0x0e000180b4f54fae */ /* 0x0003e2000b901d44 */
[C---:B------:R-:W-:Y:S01]  /*1ec30*/  @P4 LEA R200, P0, R0.reuse, R238, 0x1 ;  /* 0x000000ee00c84211 */ /* 0x040fe200078008ff */
[----:B------:R-:W-:Y:S01]  /*1ec40*/  IMAD.MOV.U32 R238, RZ, RZ, R180 ;  /* 0x000000ffffee7224 */ /* 0x000fe200078e00b4 */
[CCC-:B------:R-:W-:Y:S01]  /*1ec50*/  @P5 LEA.HI.X R203, R0.reuse, R239.reuse, R2.reuse, 0x1, P1 ;  /* 0x000000ef00cb5211 */ /* 0x1c0fe200008f0c02 */
[----:B------:R1:W-:Y:S01]  /*1ec60*/  @!P4 STS.128 [R245+0xe000], RZ ;  /* 0x00e000fff500c388 */ /* 0x0003e20000000c00 */
[----:B------:R-:W-:Y:S01]  /*1ec70*/  @P4 LEA.HI.X R201, R0, R239, R2, 0x1, P0 ;  /* 0x000000ef00c94211 */ /* 0x000fe200000f0c02 */
[----:B------:R-:W-:-:S02]  /*1ec80*/  IMAD.MOV.U32 R239, RZ, RZ, R181 ;  /* 0x000000ffffef7224 */ /* 0x000fc400078e00b5 */
        /* <DEDUP_REMOVED lines=61> */
.L_x_1110:
[----:B------:R-:W-:Y:S05]  /*1f060*/  BSYNC B1 ;  /* 0x0000000000017941 */ /* 0x000fea0003800000 */
.L_x_1109:
[----:B------:R-:W-:Y:S01]  /*1f070*/  ULDC.64 UR4, c[0x0][0x118] ;  /* 0x0000460000047ab9 */ /* 0x000fe20000000a00 */
[----:B------:R-:W-:Y:S01]  /*1f080*/  FMNMX.FTZ R0, R164, R13, !PT ;  /* 0x0000000da4007209 */ /* 0x000fe20007810000 */
[----:B------:R-:W2:Y:S01]  /*1f090*/  LD.E R170, [R196.64+0xdc] ;  /* 0x0000dc04c4aa7980 */ /* 0x000ea2000c101900 */
[----:B------:R-:W-:-:S02]  /*1f0a0*/  FMNMX.FTZ R2, R3, R10, !PT ;  /* 0x0000000a03027209 */ /* 0x000fc40007810000 */
[----:B-1----:R-:W-:Y:S01]  /*1f0b0*/  FMNMX.FTZ R15, R9, R0, !PT ;  /* 0x00000000090f7209 */ /* 0x002fe20007810000 */
[----:B------:R-:W-:Y:S01]  /*1f0c0*/  LDSM.16.MT88.4 R24, [R230+0x11000] ;  /* 0x01100000e618783b */ /* 0x000fe20000004200 */
[----:B------:R-:W-:Y:S02]  /*1f0d0*/  FMNMX.FTZ R17, R11, R2, !PT ;  /* 0x000000020b117209 */ /* 0x000fe40007810000 */
[----:B------:R-:W-:-:S04]  /*1f0e0*/  FMNMX.FTZ R0, R4, R15, !PT ;  /* 0x0000000f04007209 */ /* 0x000fc80007810000 */
[----:B------:R-:W-:-:S04]  /*1f0f0*/  FMNMX.FTZ R15, R5, R0, !PT ;  /* 0x00000000050f7209 */ /* 0x000fc80007810000 */
[----:B------:R-:W-:-:S04]  /*1f100*/  FMNMX.FTZ R15, R176, R15, !PT ;  /* 0x0000000fb00f7209 */ /* 0x000fc80007810000 */
[----:B------:R-:W-:-:S04]  /*1f110*/  FMNMX.FTZ R0, R22, R15, !PT ;  /* 0x0000000f16007209 */ /* 0x000fc80007810000 */
        /* <DEDUP_REMOVED lines=20> */
[----:B------:R-:W1:Y:S01]  /*1f260*/  SHFL.BFLY PT, R17, R2, 0x2, 0x1f ;  /* 0x0c401f0002117f89 */ /* 0x000e6200000e0000 */
[----:B------:R-:W-:-:S04]  /*1f270*/  FMNMX.FTZ R15, R171, R0, !PT ;  /* 0x00000000ab0f7209 */ /* 0x000fc80007810000 */
[----:B------:R-:W-:-:S04]  /*1f280*/  FMNMX.FTZ R15, R30, R15, !PT ;  /* 0x0000000f1e0f7209 */ /* 0x000fc80007810000 */
[----:B------:R-:W-:-:S04]  /*1f290*/  FMNMX.FTZ R0, R28, R15, !PT ;  /* 0x0000000f1c007209 */ /* 0x000fc80007810000 */
[----:B------:R-:W-:-:S05]  /*1f2a0*/  FMNMX.FTZ R0, R29, R0, !PT ;  /* 0x000000001d007209 */ /* 0x000fca0007810000 */
[----:B------:R-:W3:Y:S01]  /*1f2b0*/  SHFL.BFLY PT, R15, R0, 0x2, 0x1f ;  /* 0x0c401f00000f7f89 */ /* 0x000ee200000e0000 */
[----:B-1----:R-:W-:-:S05]  /*1f2c0*/  FMNMX.FTZ R17, R2, R17, !PT ;  /* 0x0000001102117209 */ /* 0x002fca0007810000 */
[----:B------:R-:W1:Y:S01]  /*1f2d0*/  SHFL.BFLY PT, R168, R17, 0x1, 0x1f ;  /* 0x0c201f0011a87f89 */ /* 0x000e6200000e0000 */
[----:B---3--:R-:W-:-:S05]  /*1f2e0*/  FMNMX.FTZ R15, R0, R15, !PT ;  /* 0x0000000f000f7209 */ /* 0x008fca0007810000 */
[----:B------:R-:W3:Y:S01]  /*1f2f0*/  SHFL.BFLY PT, R166, R15, 0x1, 0x1f ;  /* 0x0c201f000fa67f89 */ /* 0x000ee200000e0000 */
[----:B-1----:R-:W-:-:S03]  /*1f300*/  FMNMX.FTZ R168, R17, R168, !PT ;  /* 0x000000a811a87209 */ /* 0x002fc60007810000 */
[----:B------:R-:W-:Y:S01]  /*1f310*/  LDSM.16.MT88.4 R16, [R233+0x10000] ;  /* 0x01000000e910783b */ /* 0x000fe20000004200 */
[----:B------:R-:W-:Y:S02]  /*1f320*/  FSETP.NEU.FTZ.AND P1, PT, R168, -INF , PT ;  /* 0xff800000a800780b */ /* 0x000fe40003f3d000 */
[----:B---3--:R-:W-:-:S04]  /*1f330*/  FMNMX.FTZ R166, R15, R166, !PT ;  /* 0x000000a60fa67209 */ /* 0x008fc80007810000 */
[----:B------:R-:W-:Y:S01]  /*1f340*/  FSETP.NEU.FTZ.AND P0, PT, R166, -INF , PT ;  /* 0xff800000a600780b */ /* 0x000fe20003f1d000 */
[C---:B--2---:R-:W-:Y:S02]  /*1f350*/  FMUL.FTZ R179, R170.reuse, R168 ;  /* 0x000000a8aab37220 */ /* 0x044fe40000410000 */
[----:B------:R-:W-:-:S03]  /*1f360*/  FMUL.FTZ R31, R170, R166 ;  /* 0x000000a6aa1f7220 */ /* 0x000fc60000410000 */
[----:B------:R-:W-:Y:S02]  /*1f370*/  FSEL R179, R179, RZ, P1 ;  /* 0x000000ffb3b37208 */ /* 0x000fe40000800000 */
[----:B------:R-:W-:-:S03]  /*1f380*/  FSEL R31, R31, RZ, P0 ;  /* 0x000000ff1f1f7208 */ /* 0x000fc60000000000 */
[-CC-:B------:R-:W-:Y:S02]  /*1f390*/  FFMA.FTZ R165, R13, R170.reuse, -R179.reuse ;  /* 0x000000aa0da57223 */ /* 0x180fe400000108b3 */
[-C--:B------:R-:W-:Y:S01]  /*1f3a0*/  FFMA.FTZ R35, R9, R170.reuse, -R179 ;  /* 0x000000aa09237223 */ /* 0x080fe200000108b3 */
[----:B------:R-:W1:Y:S01]  /*1f3b0*/  LDSM.16.MT88.4 R12, [R232+0x10000] ;  /* 0x01000000e80c783b */ /* 0x000e620000004200 */
[-CC-:B------:R-:W-:Y:S02]  /*1f3c0*/  FFMA.FTZ R32, R10, R170.reuse, -R31.reuse ;  /* 0x000000aa0a207223 */ /* 0x180fe4000001081f */
[-C--:B------:R-:W-:Y:S01]  /*1f3d0*/  FFMA.FTZ R2, R11, R170.reuse, -R31 ;  /* 0x000000aa0b027223 */ /* 0x080fe2000001081f */
[----:B------:R-:W-:Y:S01]  /*1f3e0*/  MUFU.EX2 R165, R165 ;  /* 0x000000a500a57308 */ /* 0x000fe20000000800 */
[----:B------:R-:W2:Y:S01]  /*1f3f0*/  LDSM.16.MT88.4 R8, [R231+0x10000] ;  /* 0x01000000e708783b */ /* 0x000ea20000004200 */
[-CC-:B------:R-:W-:Y:S01]  /*1f400*/  FFMA.FTZ R34, R4, R170.reuse, -R179.reuse ;  /* 0x000000aa04227223 */ /* 0x180fe200000108b3 */
[----:B------:R-:W-:Y:S01]  /*1f410*/  FSEL R4, R166, RZ, P0 ;  /* 0x000000ffa6047208 */ /* 0x000fe20000000000 */
[-C--:B------:R-:W-:Y:S01]  /*1f420*/  FFMA.FTZ R33, R5, R170.reuse, -R179 ;  /* 0x000000aa05217223 */ /* 0x080fe200000108b3 */
[----:B------:R-:W-:Y:S01]  /*1f430*/  FSEL R5, R168, RZ, P1 ;  /* 0x000000ffa8057208 */ /* 0x000fe20000800000 */
[----:B------:R-:W-:-:S02]  /*1f440*/  FFMA.FTZ R0, R6, R170, -R31 ;  /* 0x000000aa06007223 */ /* 0x000fc4000001081f */
[----:B------:R-:W-:Y:S01]  /*1f450*/  FADD.FTZ R3, R3, -R4 ;  /* 0x8000000403037221 */ /* 0x000fe20000010000 */
[----:B------:R-:W3:Y:S01]  /*1f460*/  MUFU.EX2 R35, R35 ;  /* 0x0000002300237308 */ /* 0x000ee20000000800 */
[----:B------:R-:W-:Y:S02]  /*1f470*/  FADD.FTZ R5, R164, -R5 ;  /* 0x80000005a4057221 */ /* 0x000fe40000010000 */
[-C--:B------:R-:W-:Y:S02]  /*1f480*/  FFMA.FTZ R169, R7, R170.reuse, -R31 ;  /* 0x000000aa07a97223 */ /* 0x080fe4000001081f */
[C---:B------:R-:W-:Y:S02]  /*1f490*/  FMUL.FTZ R164, R170.reuse, R5 ;  /* 0x00000005aaa47220 */ /* 0x040fe40000410000 */
[----:B------:R-:W-:Y:S01]  /*1f4a0*/  FMUL.FTZ R3, R170, R3 ;  /* 0x00000003aa037220 */ /* 0x000fe20000410000 */
[----:B------:R-:W-:Y:S01]  /*1f4b0*/  MUFU.EX2 R34, R34 ;  /* 0x0000002200227308 */ /* 0x000fe20000000800 */
[----:B------:R-:W-:-:S02]  /*1f4c0*/  FFMA.FTZ R174, R176, R170, -R179 ;  /* 0x000000aab0ae7223 */ /* 0x000fc400000108b3 */
[-CC-:B------:R-:W-:Y:S02]  /*1f4d0*/  FFMA.FTZ R181, R22, R170.reuse, -R179.reuse ;  /* 0x000000aa16b57223 */ /* 0x180fe400000108b3 */
[-CC-:B------:R-:W-:Y:S02]  /*1f4e0*/  FFMA.FTZ R176, R21, R170.reuse, -R179.reuse ;  /* 0x000000aa15b07223 */ /* 0x180fe400000108b3 */
[-C--:B------:R-:W-:Y:S01]  /*1f4f0*/  FFMA.FTZ R183, R20, R170.reuse, -R179 ;  /* 0x000000aa14b77223 */ /* 0x080fe200000108b3 */
[----:B------:R-:W4:Y:S01]  /*1f500*/  MUFU.EX2 R33, R33 ;  /* 0x0000002100217308 */ /* 0x000f220000000800 */
[----:B---3--:R-:W-:Y:S01]  /*1f510*/  F2FP.BF16.PACK_AB R4, R35, R165 ;  /* 0x000000a52304723e */ /* 0x008fe200000010ff */
[----:B------:R-:W-:Y:S01]  /*1f520*/  LDSM.16.MT88.4 R20, [R230+0x16000] ;  /* 0x01600000e614783b */ /* 0x000fe20000004200 */
[-CC-:B------:R-:W-:Y:S02]  /*1f530*/  FFMA.FTZ R178, R178, R170.reuse, -R31.reuse ;  /* 0x000000aab2b27223 */ /* 0x180fe4000001081f */
[----:B------:R-:W-:-:S02]  /*1f540*/  FFMA.FTZ R185, R185, R170, -R31 ;  /* 0x000000aab9b97223 */ /* 0x000fc4000001081f */
[-CC-:B------:R-:W-:Y:S01]  /*1f550*/  FFMA.FTZ R180, R195, R170.reuse, -R31.reuse ;  /* 0x000000aac3b47223 */ /* 0x180fe2000001081f */
[----:B------:R-:W-:Y:S01]  /*1f560*/  MUFU.EX2 R32, R32 ;  /* 0x0000002000207308 */ /* 0x000fe20000000800 */
[-C--:B------:R-:W-:Y:S02]  /*1f570*/  FFMA.FTZ R187, R187, R170.reuse, -R31 ;  /* 0x000000aabbbb7223 */ /* 0x080fe4000001081f */
[-C--:B------:R-:W-:Y:S02]  /*1f580*/  FFMA.FTZ R196, R191, R170.reuse, -R179 ;  /* 0x000000aabfc47223 */ /* 0x080fe400000108b3 */
[-C--:B------:R-:W-:Y:S02]  /*1f590*/  FFMA.FTZ R195, R186, R170.reuse, -R31 ;  /* 0x000000aabac37223 */ /* 0x080fe4000001081f */
[--C-:B------:R-:W-:Y:S01]  /*1f5a0*/  FFMA.FTZ R193, R193, R170, -R179.reuse ;  /* 0x000000aac1c17223 */ /* 0x100fe200000108b3 */
[----:B------:R-:W3:Y:S01]  /*1f5b0*/  MUFU.EX2 R2, R2 ;  /* 0x0000000200027308 */ /* 0x000ee20000000800 */
[----:B----4-:R-:W-:Y:S01]  /*1f5c0*/  F2FP.BF16.PACK_AB R6, R33, R34 ;  /* 0x000000222106723e */ /* 0x010fe200000010ff */
[----:B------:R-:W-:-:S02]  /*1f5d0*/  FFMA.FTZ R191, R194, R170, -R179 ;  /* 0x000000aac2bf7223 */ /* 0x000fc400000108b3 */
[-C--:B------:R-:W-:Y:S02]  /*1f5e0*/  FFMA.FTZ R192, R192, R170.reuse, -R179 ;  /* 0x000000aac0c07223 */ /* 0x080fe400000108b3 */
[-CC-:B------:R-:W-:Y:S02]  /*1f5f0*/  FFMA.FTZ R184, R184, R170.reuse, -R31.reuse ;  /* 0x000000aab8b87223 */ /* 0x180fe4000001081f */
[----:B------:R-:W-:Y:S01]  /*1f600*/  MUFU.EX2 R0, R0 ;  /* 0x0000000000007308 */ /* 0x000fe20000000800 */
[-CC-:B------:R-:W-:Y:S02]  /*1f610*/  FFMA.FTZ R186, R190, R170.reuse, -R31.reuse ;  /* 0x000000aabeba7223 */ /* 0x180fe4000001081f */
[-C--:B------:R-:W-:Y:S02]  /*1f620*/  FFMA.FTZ R197, R182, R170.reuse, -R31 ;  /* 0x000000aab6c57223 */ /* 0x080fe4000001081f */
[-CC-:B------:R-:W-:Y:S02]  /*1f630*/  FFMA.FTZ R182, R173, R170.reuse, -R179.reuse ;  /* 0x000000aaadb67223 */ /* 0x180fe400000108b3 */
[--C-:B------:R-:W-:Y:S01]  /*1f640*/  FFMA.FTZ R172, R172, R170, -R179.reuse ;  /* 0x000000aaacac7223 */ /* 0x100fe200000108b3 */
[----:B------:R-:W4:Y:S01]  /*1f650*/  MUFU.EX2 R169, R169 ;  /* 0x000000a900a97308 */ /* 0x000f220000000800 */
[----:B---3--:R-:W-:Y:S01]  /*1f660*/  F2FP.BF16.PACK_AB R5, R2, R32 ;  /* 0x000000200205723e */ /* 0x008fe200000010ff */
[----:B------:R-:W-:-:S02]  /*1f670*/  FFMA.FTZ R177, R177, R170, -R179 ;  /* 0x000000aab1b17223 */ /* 0x000fc400000108b3 */
[-C--:B------:R-:W-:Y:S02]  /*1f680*/  FFMA.FTZ R175, R175, R170.reuse, -R179 ;  /* 0x000000aaafaf7223 */ /* 0x080fe400000108b3 */
[-CC-:B------:R-:W-:Y:S02]  /*1f690*/  FFMA.FTZ R171, R171, R170.reuse, -R31.reuse ;  /* 0x000000aaabab7223 */ /* 0x180fe4000001081f */
[----:B------:R-:W3:Y:S01]  /*1f6a0*/  MUFU.EX2 R164, R164 ;  /* 0x000000a400a47308 */ /* 0x000ee20000000800 */
[-CC-:B------:R-:W-:Y:S02]  /*1f6b0*/  FFMA.FTZ R190, R30, R170.reuse, -R31.reuse ;  /* 0x000000aa1ebe7223 */ /* 0x180fe4000001081f */
[-CC-:B------:R-:W-:Y:S02]  /*1f6c0*/  FFMA.FTZ R173, R28, R170.reuse, -R31.reuse ;  /* 0x000000aa1cad7223 */ /* 0x180fe4000001081f */
[----:B------:R-:W-:Y:S02]  /*1f6d0*/  FFMA.FTZ R170, R29, R170, -R31 ;  /* 0x000000aa1daa7223 */ /* 0x000fe4000001081f */
[----:B------:R-:W-:Y:S01]  /*1f6e0*/  LDSM.16.MT88.4 R28, [R230+0x11800] ;  /* 0x01180000e61c783b */ /* 0x000fe20000004200 */
[----:B------:R-:W5:Y:S01]  /*1f6f0*/  MUFU.EX2 R3, R3 ;  /* 0x0000000300037308 */ /* 0x000f620000000800 */
[----:B----4-:R-:W-:Y:S01]  /*1f700*/  F2FP.BF16.PACK_AB R7, R169, R0 ;  /* 0x00000000a907723e */ /* 0x010fe200000010ff */
[----:B---3--:R-:W-:-:S06]  /*1f710*/  FMUL.FTZ R36, R36, R164 ;  /* 0x000000a424247220 */ /* 0x008fcc0000410000 */
[----:B------:R-:W-:Y:S01]  /*1f720*/  MUFU.EX2 R174, R174 ;  /* 0x000000ae00ae7308 */ /* 0x000fe20000000800 */
[-C--:B------:R-:W-:Y:S02]  /*1f730*/  FMUL.FTZ R37, R37, R164.reuse ;  /* 0x000000a425257220 */ /* 0x080fe40000410000 */
[-C--:B------:R-:W-:Y:S02]  /*1f740*/  FMUL.FTZ R40, R40, R164.reuse ;  /* 0x000000a428287220 */ /* 0x080fe40000410000 */
[----:B------:R-:W-:Y:S02]  /*1f750*/  FMUL.FTZ R41, R41, R164 ;  /* 0x000000a429297220 */ /* 0x000fe40000410000 */
[-C--:B-----5:R-:W-:Y:S01]  /*1f760*/  FMUL.FTZ R38, R38, R3.reuse ;  /* 0x0000000326267220 */ /* 0x0a0fe20000410000 */
[----:B------:R-:W3:Y:S01]  /*1f770*/  MUFU.EX2 R181, R181 ;  /* 0x000000b500b57308 */ /* 0x000ee20000000800 */
[-C--:B------:R-:W-:Y:S02]  /*1f780*/  FMUL.FTZ R39, R39, R3.reuse ;  /* 0x0000000327277220 */ /* 0x080fe40000410000 */
[----:B------:R-:W-:-:S02]  /*1f790*/  FMUL.FTZ R42, R42, R3 ;  /* 0x000000032a2a7220 */ /* 0x000fc40000410000 */
[-C--:B------:R-:W-:Y:S02]  /*1f7a0*/  FMUL.FTZ R43, R43, R3.reuse ;  /* 0x000000032b2b7220 */ /* 0x080fe40000410000 */
[-C--:B------:R-:W-:Y:S01]  /*1f7b0*/  FMUL.FTZ R44, R44, R164.reuse ;  /* 0x000000a42c2c7220 */ /* 0x080fe20000410000 */
[C---:B-1----:R-:W-:Y:S01]  /*1f7c0*/  HMMA.16816.F32.BF16 R36, R4.reuse, R12, R36 ;  /* 0x0000000c0424723c */ /* 0x042fe20000041824 */
[-C--:B------:R-:W-:Y:S01]  /*1f7d0*/  FMUL.FTZ R45, R45, R164.reuse ;  /* 0x000000a42d2d7220 */ /* 0x080fe20000410000 */
[----:B------:R-:W-:Y:S01]  /*1f7e0*/  MUFU.EX2 R176, R176 ;  /* 0x000000b000b07308 */ /* 0x000fe20000000800 */
[-C--:B------:R-:W-:Y:S02]  /*1f7f0*/  FMUL.FTZ R46, R46, R3.reuse ;  /* 0x000000032e2e7220 */ /* 0x080fe40000410000 */
[-C--:B------:R-:W-:Y:S02]  /*1f800*/  FMUL.FTZ R47, R47, R3.reuse ;  /* 0x000000032f2f7220 */ /* 0x080fe40000410000 */
[-C--:B------:R-:W-:Y:S01]  /*1f810*/  FMUL.FTZ R48, R48, R164.reuse ;  /* 0x000000a430307220 */ /* 0x080fe20000410000 */
[----:B------:R-:W-:Y:S01]  /*1f820*/  HMMA.16816.F32.BF16 R40, R4, R14, R40 ;  /* 0x0000000e0428723c */ /* 0x000fe20000041828 */
[----:B------:R-:W-:Y:S01]  /*1f830*/  FMUL.FTZ R49, R49, R164 ;  /* 0x000000a431317220 */ /* 0x000fe20000410000 */
[----:B------:R-:W1:Y:S01]  /*1f840*/  LDSM.16.MT88.4 R12, [R233+0x12000] ;  /* 0x01200000e90c783b */ /* 0x000e620000004200 */
[-C--:B------:R-:W-:Y:S01]  /*1f850*/  FMUL.FTZ R50, R50, R3.reuse ;  /* 0x0000000332327220 */ /* 0x080fe20000410000 */
[----:B------:R-:W-:Y:S01]  /*1f860*/  MUFU.EX2 R183, R183 ;  /* 0x000000b700b77308 */ /* 0x000fe20000000800 */
[----:B------:R-:W-:-:S02]  /*1f870*/  FMUL.FTZ R51, R51, R3 ;  /* 0x0000000333337220 */ /* 0x000fc40000410000 */
[-C--:B------:R-:W-:Y:S01]  /*1f880*/  FMUL.FTZ R160, R160, R164.reuse ;  /* 0x000000a4a0a07220 */ /* 0x080fe20000410000 */
[C---:B--2---:R-:W-:Y:S01]  /*1f890*/  HMMA.16816.F32.BF16 R44, R4.reuse, R8, R44 ;  /* 0x00000008042c723c */ /* 0x044fe2000004182c */
[-C--:B------:R-:W-:Y:S02]  /*1f8a0*/  FMUL.FTZ R161, R161, R164.reuse ;  /* 0x000000a4a1a17220 */ /* 0x080fe40000410000 */
[-C--:B------:R-:W-:Y:S01]  /*1f8b0*/  FMUL.FTZ R162, R162, R3.reuse ;  /* 0x00000003a2a27220 */ /* 0x080fe20000410000 */
[----:B------:R-:W-:Y:S01]  /*1f8c0*/  MUFU.EX2 R178, R178 ;  /* 0x000000b200b27308 */ /* 0x000fe20000000800 */
[-C--:B------:R-:W-:Y:S02]  /*1f8d0*/  FMUL.FTZ R163, R163, R3.reuse ;  /* 0x00000003a3a37220 */ /* 0x080fe40000410000 */
[-C--:B------:R-:W-:Y:S01]  /*1f8e0*/  FMUL.FTZ R156, R156, R164.reuse ;  /* 0x000000a49c9c7220 */ /* 0x080fe20000410000 */
[----:B------:R-:W-:Y:S01]  /*1f8f0*/  HMMA.16816.F32.BF16 R48, R4, R10, R48 ;  /* 0x0000000a0430723c */ /* 0x000fe20000041830 */
[----:B------:R-:W-:Y:S01]  /*1f900*/  FMUL.FTZ R157, R157, R164 ;  /* 0x000000a49d9d7220 */ /* 0x000fe20000410000 */
[----:B------:R-:W2:Y:S01]  /*1f910*/  LDSM.16.MT88.4 R8, [R232+0x12000] ;  /* 0x01200000e808783b */ /* 0x000ea20000004200 */
[-C--:B------:R-:W-:Y:S01]  /*1f920*/  FMUL.FTZ R158, R158, R3.reuse ;  /* 0x000000039e9e7220 */ /* 0x080fe20000410000 */
[----:B------:R-:W4:Y:S01]  /*1f930*/  MUFU.EX2 R185, R185 ;  /* 0x000000b900b97308 */ /* 0x000f220000000800 */
[----:B------:R-:W-:-:S02]  /*1f940*/  FMUL.FTZ R159, R159, R3 ;  /* 0x000000039f9f7220 */ /* 0x000fc40000410000 */
[-C--:B------:R-:W-:Y:S01]  /*1f950*/  FMUL.FTZ R60, R60, R164.reuse ;  /* 0x000000a43c3c7220 */ /* 0x080fe20000410000 */
[C---:B------:R-:W-:Y:S01]  /*1f960*/  HMMA.16816.F32.BF16 R160, R4.reuse, R16, R160 ;  /* 0x0000001004a0723c */ /* 0x040fe200000418a0 */
[-C--:B------:R-:W-:Y:S02]  /*1f970*/  FMUL.FTZ R61, R61, R164.reuse ;  /* 0x000000a43d3d7220 */ /* 0x080fe40000410000 */
[-C--:B------:R-:W-:Y:S01]  /*1f980*/  FMUL.FTZ R62, R62, R3.reuse ;  /* 0x000000033e3e7220 */ /* 0x080fe20000410000 */
[----:B------:R-:W-:Y:S01]  /*1f990*/  MUFU.EX2 R180, R180 ;  /* 0x000000b400b47308 */ /* 0x000fe20000000800 */
[----:B------:R-:W-:Y:S02]  /*1f9a0*/  FMUL.FTZ R63, R63, R3 ;  /* 0x000000033f3f7220 */ /* 0x000fe40000410000 */
[-C--:B------:R-:W-:Y:S01]  /*1f9b0*/  FMUL.FTZ R64, R64, R164.reuse ;  /* 0x000000a440407220 */ /* 0x080fe20000410000 */
[----:B------:R-:W-:Y:S01]  /*1f9c0*/  HMMA.16816.F32.BF16 R156, R4, R18, R156 ;  /* 0x00000012049c723c */ /* 0x000fe2000004189c */
[----:B------:R-:W5:Y:S01]  /*1f9d0*/  LDSM.16.MT88.4 R16, [R230+0x10000] ;  /* 0x01000000e610783b */ /* 0x000f620000004200 */
[----:B------:R-:W-:-:S02]  /*1f9e0*/  FMUL.FTZ R65, R65, R164 ;  /* 0x000000a441417220 */ /* 0x000fc40000410000 */
[-C--:B------:R-:W-:Y:S01]  /*1f9f0*/  FMUL.FTZ R66, R66, R3.reuse ;  /* 0x0000000342427220 */ /* 0x080fe20000410000 */
[----:B------:R-:W2:Y:S01]  /*1fa00*/  MUFU.EX2 R187, R187 ;  /* 0x000000bb00bb7308 */ /* 0x000ea20000000800 */
[-C--:B------:R-:W-:Y:S02]  /*1fa10*/  FMUL.FTZ R67, R67, R3.reuse ;  /* 0x0000000343437220 */ /* 0x080fe40000410000 */
[-C--:B------:R-:W-:Y:S02]  /*1fa20*/  FMUL.FTZ R68, R68, R164.reuse ;  /* 0x000000a444447220 */ /* 0x080fe40000410000 */
[----:B------:R-:W-:Y:S01]  /*1fa30*/  FMUL.FTZ R69, R69, R164 ;  /* 0x000000a445457220 */ /* 0x000fe20000410000 */
[----:B-1----:R-:W-:Y:S01]  /*1fa40*/  HMMA.16816.F32.BF16 R60, R4, R12, R60 ;  /* 0x0000000c043c723c */ /* 0x002fe2000004183c */
[-C--:B------:R-:W-:Y:S01]  /*1fa50*/  FMUL.FTZ R70, R70, R3.reuse ;  /* 0x0000000346467220 */ /* 0x080fe20000410000 */
[----:B------:R-:W-:Y:S01]  /*1fa60*/  MUFU.EX2 R193, R193 ;  /* 0x000000c100c17308 */ /* 0x000fe20000000800 */
[----:B------:R-:W-:-:S02]  /*1fa70*/  FMUL.FTZ R71, R71, R3 ;  /* 0x0000000347477220 */ /* 0x000fc40000410000 */
[-C--:B------:R-:W-:Y:S02]  /*1fa80*/  FMUL.FTZ R72, R72, R164.reuse ;  /* 0x000000a448487220 */ /* 0x080fe40000410000 */
[-C--:B------:R-:W-:Y:S01]  /*1fa90*/  FMUL.FTZ R73, R73, R164.reuse ;  /* 0x000000a449497220 */ /* 0x080fe20000410000 */
[C---:B------:R-:W-:Y:S01]  /*1faa0*/  HMMA.16816.F32.BF16 R64, R4.reuse, R14, R64 ;  /* 0x0000000e0440723c */ /* 0x040fe20000041840 */
[-C--:B------:R-:W-:Y:S01]  /*1fab0*/  FMUL.FTZ R74, R74, R3.reuse ;  /* 0x000000034a4a7220 */ /* 0x080fe20000410000 */
[----:B------:R-:W1:Y:S01]  /*1fac0*/  LDSM.16.MT88.4 R12, [R230+0x12000] ;  /* 0x01200000e60c783b */ /* 0x000e620000004200 */
[-C--:B------:R-:W-:Y:S01]  /*1fad0*/  FMUL.FTZ R75, R75, R3.reuse ;  /* 0x000000034b4b7220 */ /* 0x080fe20000410000 */
[----:B------:R-:W1:Y:S01]  /*1fae0*/  MUFU.EX2 R196, R196 ;  /* 0x000000c400c47308 */ /* 0x000e620000000800 */
[-C--:B------:R-:W-:Y:S02]  /*1faf0*/  FMUL.FTZ R52, R52, R164.reuse ;  /* 0x000000a434347220 */ /* 0x080fe40000410000 */
[----:B------:R-:W-:Y:S01]  /*1fb00*/  FMUL.FTZ R53, R53, R164 ;  /* 0x000000a435357220 */ /* 0x000fe20000410000 */
[----:B--2---:R-:W-:Y:S01]  /*1fb10*/  HMMA.16816.F32.BF16 R68, R4, R8, R68 ;  /* 0x000000080444723c */ /* 0x004fe20000041844 */
[----:B------:R-:W-:-:S02]  /*1fb20*/  FMUL.FTZ R54, R54, R3 ;  /* 0x0000000336367220 */ /* 0x000fc40000410000 */
[-C--:B------:R-:W-:Y:S01]  /*1fb30*/  FMUL.FTZ R55, R55, R3.reuse ;  /* 0x0000000337377220 */ /* 0x080fe20000410000 */
[----:B------:R-:W-:Y:S01]  /*1fb40*/  MUFU.EX2 R191, R191 ;  /* 0x000000bf00bf7308 */ /* 0x000fe20000000800 */
[-C--:B------:R-:W-:Y:S02]  /*1fb50*/  FMUL.FTZ R56, R56, R164.reuse ;  /* 0x000000a438387220 */ /* 0x080fe40000410000 */
[-C--:B------:R-:W-:Y:S01]  /*1fb60*/  FMUL.FTZ R57, R57, R164.reuse ;  /* 0x000000a439397220 */ /* 0x080fe20000410000 */
[----:B------:R-:W-:Y:S01]  /*1fb70*/  HMMA.16816.F32.BF16 R72, R4, R10, R72 ;  /* 0x0000000a0448723c */ /* 0x000fe20000041848 */
[-C--:B------:R-:W-:Y:S01]  /*1fb80*/  FMUL.FTZ R58, R58, R3.reuse ;  /* 0x000000033a3a7220 */ /* 0x080fe20000410000 */
[----:B------:R-:W2:Y:S01]  /*1fb90*/  LDSM.16.MT88.4 R8, [R233+0x14000] ;  /* 0x01400000e908783b */ /* 0x000ea20000004200 */
[----:B------:R-:W-:Y:S01]  /*1fba0*/  FMUL.FTZ R59, R59, R3 ;  /* 0x000000033b3b7220 */ /* 0x000fe20000410000 */
[----:B------:R-:W-:Y:S01]  /*1fbb0*/  MUFU.EX2 R192, R192 ;  /* 0x000000c000c07308 */ /* 0x000fe20000000800 */
[----:B------:R-:W-:-:S02]  /*1fbc0*/  FMUL.FTZ R84, R84, R164 ;  /* 0x000000a454547220 */ /* 0x000fc40000410000 */
[-C--:B------:R-:W-:Y:S01]  /*1fbd0*/  FMUL.FTZ R85, R85, R164.reuse ;  /* 0x000000a455557220 */ /* 0x080fe20000410000 */
[C---:B-----5:R-:W-:Y:S01]  /*1fbe0*/  HMMA.16816.F32.BF16 R52, R4.reuse, R16, R52 ;  /* 0x000000100434723c */ /* 0x060fe20000041834 */
[-C--:B------:R-:W-:Y:S02]  /*1fbf0*/  FMUL.FTZ R86, R86, R3.reuse ;  /* 0x0000000356567220 */ /* 0x080fe40000410000 */
[-C--:B------:R-:W-:Y:S01]  /*1fc00*/  FMUL.FTZ R87, R87, R3.reuse ;  /* 0x0000000357577220 */ /* 0x080fe20000410000 */
[----:B------:R-:W-:Y:S01]  /*1fc10*/  MUFU.EX2 R184, R184 ;  /* 0x000000b800b87308 */ /* 0x000fe20000000800 */
[-C--:B------:R-:W-:Y:S02]  /*1fc20*/  FMUL.FTZ R88, R88, R164.reuse ;  /* 0x000000a458587220 */ /* 0x080fe40000410000 */
[----:B------:R-:W-:Y:S01]  /*1fc30*/  FMUL.FTZ R89, R89, R164 ;  /* 0x000000a459597220 */ /* 0x000fe20000410000 */
[----:B------:R-:W-:Y:S01]  /*1fc40*/  HMMA.16816.F32.BF16 R56, R4, R18, R56 ;  /* 0x000000120438723c */ /* 0x000fe20000041838 */
[----:B------:R-:W5:Y:S01]  /*1fc50*/  LDSM.16.MT88.4 R16, [R231+0x12000] ;  /* 0x01200000e710783b */ /* 0x000f620000004200 */
[----:B------:R-:W-:-:S02]  /*1fc60*/  FMUL.FTZ R90, R90, R3 ;  /* 0x000000035a5a7220 */ /* 0x000fc40000410000 */
[-C--:B------:R-:W-:Y:S01]  /*1fc70*/  FMUL.FTZ R91, R91, R3.reuse ;  /* 0x000000035b5b7220 */ /* 0x080fe20000410000 */
[----:B------:R-:W2:Y:S01]  /*1fc80*/  MUFU.EX2 R195, R195 ;  /* 0x000000c300c37308 */ /* 0x000ea20000000800 */
[-C--:B------:R-:W-:Y:S02]  /*1fc90*/  FMUL.FTZ R92, R92, R164.reuse ;  /* 0x000000a45c5c7220 */ /* 0x080fe40000410000 */
[-C--:B------:R-:W-:Y:S02]  /*1fca0*/  FMUL.FTZ R93, R93, R164.reuse ;  /* 0x000000a45d5d7220 */ /* 0x080fe40000410000 */
[-C--:B------:R-:W-:Y:S01]  /*1fcb0*/  FMUL.FTZ R94, R94, R3.reuse ;  /* 0x000000035e5e7220 */ /* 0x080fe20000410000 */
[----:B-1----:R-:W-:Y:S01]  /*1fcc0*/  HMMA.16816.F32.BF16 R84, R4, R12, R84 ;  /* 0x0000000c0454723c */ /* 0x002fe20000041854 */
[----:B------:R-:W-:Y:S01]  /*1fcd0*/  FMUL.FTZ R95, R95, R3 ;  /* 0x000000035f5f7220 */ /* 0x000fe20000410000 */
        /* <DEDUP_REMOVED lines=9> */
[----:B------:R-:W-:Y:S02]  /*1fd70*/  FMUL.FTZ R77, R77, R164 ;  /* 0x000000a44d4d7220 */ /* 0x000fe40000410000 */
[-C--:B------:R-:W-:Y:S01]  /*1fd80*/  FMUL.FTZ R78, R78, R3.reuse ;  /* 0x000000034e4e7220 */ /* 0x080fe20000410000 */
[----:B--2---:R-:W-:Y:S01]  /*1fd90*/  HMMA.16816.F32.BF16 R92, R4, R8, R92 ;  /* 0x00000008045c723c */ /* 0x004fe2000004185c */
[----:B------:R-:W-:-:S02]  /*1fda0*/  FMUL.FTZ R79, R79, R3 ;  /* 0x000000034f4f7220 */ /* 0x000fc40000410000 */
        /* <DEDUP_REMOVED lines=8> */
[----:B------:R-:W1:Y:S01]  /*1fe30*/  MUFU.EX2 R177, R177 ;  /* 0x000000b100b17308 */ /* 0x000e620000000800 */
[----:B------:R-:W-:-:S02]  /*1fe40*/  FMUL.FTZ R109, R109, R164 ;  /* 0x000000a46d6d7220 */ /* 0x000fc40000410000 */
[-C--:B------:R-:W-:Y:S01]  /*1fe50*/  FMUL.FTZ R110, R110, R3.reuse ;  /* 0x000000036e6e7220 */ /* 0x080fe20000410000 */
[C---:B-----5:R-:W-:Y:S01]  /*1fe60*/  HMMA.16816.F32.BF16 R76, R4.reuse, R16, R76 ;  /* 0x00000010044c723c */ /* 0x060fe2000004184c */
        /* <DEDUP_REMOVED lines=9> */
[----:B------:R-:W-:Y:S01]  /*1ff00*/  MUFU.EX2 R182, R182 ;  /* 0x000000b600b67308 */ /* 0x000fe20000000800 */
        /* <DEDUP_REMOVED lines=23> */
[----:B------:R-:W2:Y:S01]  /*20080*/  LDSM.16.MT88.4 R8, [R231+0x16000] ;  /* 0x01600000e708783b */ /* 0x000ea20000004200 */
[-C--:B------:R-:W-:Y:S02]  /*20090*/  FMUL.FTZ R132, R132, R164.reuse ;  /* 0x000000a484847220 */ /* 0x080fe40000410000 */
[----:B------:R-:W-:Y:S01]  /*200a0*/  FMUL.FTZ R133, R133, R164 ;  /* 0x000000a485857220 */ /* 0x000fe20000410000 */
[----:B------:R-:W1:Y:S01]  /*200b0*/  MUFU.EX2 R170, R170 ;  /* 0x000000aa00aa7308 */ /* 0x000e620000000800 */
[----:B------:R-:W-:-:S02]  /*200c0*/  FMUL.FTZ R134, R134, R3 ;  /* 0x0000000386867220 */ /* 0x000fc40000410000 */
[C---:B-----5:R-:W-:Y:S01]  /*200d0*/  HMMA.16816.F32.BF16 R100, R4.reuse, R16, R100 ;  /* 0x000000100464723c */ /* 0x060fe20000041864 */
[-C--:B------:R-:W-:Y:S02]  /*200e0*/  FMUL.FTZ R135, R135, R3.reuse ;  /* 0x0000000387877220 */ /* 0x080fe40000410000 */
[-C--:B------:R-:W-:Y:S02]  /*200f0*/  FMUL.FTZ R152, R152, R164.reuse ;  /* 0x000000a498987220 */ /* 0x080fe40000410000 */
[----:B------:R-:W-:Y:S02]  /*20100*/  FMUL.FTZ R153, R153, R164 ;  /* 0x000000a499997220 */ /* 0x000fe40000410000 */
[-C--:B------:R-:W-:Y:S01]  /*20110*/  FMUL.FTZ R154, R154, R3.reuse ;  /* 0x000000039a9a7220 */ /* 0x080fe20000410000 */
[----:B------:R-:W-:Y:S01]  /*20120*/  HMMA.16816.F32.BF16 R104, R4, R18, R104 ;  /* 0x000000120468723c */ /* 0x000fe20000041868 */
[----:B------:R-:W5:Y:S01]  /*20130*/  LDSM.16.MT88.4 R16, [R233+0x16000] ;  /* 0x01600000e910783b */ /* 0x000f620000004200 */
[----:B------:R-:W-:-:S02]  /*20140*/  FMUL.FTZ R155, R155, R3 ;  /* 0x000000039b9b7220 */ /* 0x000fc40000410000 */
[-C--:B------:R-:W-:Y:S02]  /*20150*/  FMUL.FTZ R136, R136, R164.reuse ;  /* 0x000000a488887220 */ /* 0x080fe40000410000 */
[-C--:B------:R-:W-:Y:S02]  /*20160*/  FMUL.FTZ R137, R137, R164.reuse ;  /* 0x000000a489897220 */ /* 0x080fe40000410000 */
[-C--:B------:R-:W-:Y:S02]  /*20170*/  FMUL.FTZ R138, R138, R3.reuse ;  /* 0x000000038a8a7220 */ /* 0x080fe40000410000 */
[----:B------:R-:W-:Y:S01]  /*20180*/  FMUL.FTZ R139, R139, R3 ;  /* 0x000000038b8b7220 */ /* 0x000fe20000410000 */
[----:B-1----:R-:W-:Y:S01]  /*20190*/  HMMA.16816.F32.BF16 R132, R4, R12, R132 ;  /* 0x0000000c0484723c */ /* 0x002fe20000041884 */
[-C--:B------:R-:W-:Y:S02]  /*201a0*/  FMUL.FTZ R140, R140, R164.reuse ;  /* 0x000000a48c8c7220 */ /* 0x080fe40000410000 */
[----:B------:R-:W-:-:S02]  /*201b0*/  FMUL.FTZ R141, R141, R164 ;  /* 0x000000a48d8d7220 */ /* 0x000fc40000410000 */
[-C--:B------:R-:W-:Y:S02]  /*201c0*/  FMUL.FTZ R142, R142, R3.reuse ;  /* 0x000000038e8e7220 */ /* 0x080fe40000410000 */
[-C--:B------:R-:W-:Y:S01]  /*201d0*/  FMUL.FTZ R143, R143, R3.reuse ;  /* 0x000000038f8f7220 */ /* 0x080fe20000410000 */
[C---:B------:R-:W-:Y:S01]  /*201e0*/  HMMA.16816.F32.BF16 R152, R4.reuse, R14, R152 ;  /* 0x0000000e0498723c */ /* 0x040fe20000041898 */
[-C--:B------:R-:W-:Y:S01]  /*201f0*/  FMUL.FTZ R124, R124, R164.reuse ;  /* 0x000000a47c7c7220 */ /* 0x080fe20000410000 */
[----:B------:R-:W1:Y:S01]  /*20200*/  LDSM.16.MT88.4 R12, [R233+0x10800] ;  /* 0x01080000e90c783b */ /* 0x000e620000004200 */
[-C--:B------:R-:W-:Y:S02]  /*20210*/  FMUL.FTZ R125, R125, R164.reuse ;  /* 0x000000a47d7d7220 */ /* 0x080fe40000410000 */
[-C--:B------:R-:W-:Y:S02]  /*20220*/  FMUL.FTZ R126, R126, R3.reuse ;  /* 0x000000037e7e7220 */ /* 0x080fe40000410000 */
[----:B------:R-:W-:Y:S01]  /*20230*/  FMUL.FTZ R127, R127, R3 ;  /* 0x000000037f7f7220 */ /* 0x000fe20000410000 */
[----:B--2---:R-:W-:Y:S01]  /*20240*/  HMMA.16816.F32.BF16 R136, R4, R8, R136 ;  /* 0x000000080488723c */ /* 0x004fe20000041888 */
[----:B------:R-:W-:-:S02]  /*20250*/  FMUL.FTZ R128, R128, R164 ;  /* 0x000000a480807220 */ /* 0x000fc40000410000 */
[-C--:B------:R-:W-:Y:S02]  /*20260*/  FMUL.FTZ R129, R129, R164.reuse ;  /* 0x000000a481817220 */ /* 0x080fe40000410000 */
[-C--:B------:R-:W-:Y:S02]  /*20270*/  FMUL.FTZ R130, R130, R3.reuse ;  /* 0x0000000382827220 */ /* 0x080fe40000410000 */
[-C--:B------:R-:W-:Y:S01]  /*20280*/  FMUL.FTZ R131, R131, R3.reuse ;  /* 0x0000000383837220 */ /* 0x080fe20000410000 */
[----:B------:R-:W-:Y:S01]  /*20290*/  HMMA.16816.F32.BF16 R140, R4, R10, R140 ;  /* 0x0000000a048c723c */ /* 0x000fe2000004188c */
[----:B------:R-:W2:Y:S01]  /*202a0*/  LDSM.16.MT88.4 R8, [R232+0x10800] ;  /* 0x01080000e808783b */ /* 0x000ea20000004200 */
[-C--:B------:R-:W-:Y:S02]  /*202b0*/  FMUL.FTZ R148, R148, R164.reuse ;  /* 0x000000a494947220 */ /* 0x080fe40000410000 */
[----:B------:R-:W-:Y:S02]  /*202c0*/  FMUL.FTZ R149, R149, R164 ;  /* 0x000000a495957220 */ /* 0x000fe40000410000 */
        /* <DEDUP_REMOVED lines=9> */
[----:B------:R-:W-:Y:S02]  /*20360*/  FFMA.FTZ R164, R252, R164, R165 ;  /* 0x000000a4fca47223 */ /* 0x000fe400000100a5 */
[----:B------:R-:W-:Y:S02]  /*20370*/  FFMA.FTZ R3, R251, R3, R32 ;  /* 0x00000003fb037223 */ /* 0x000fe40000010020 */
[C---:B------:R-:W-:Y:S01]  /*20380*/  HMMA.16816.F32.BF16 R148, R4.reuse, R20, R148 ;  /* 0x000000140494723c */ /* 0x040fe20000041894 */
[----:B------:R-:W-:Y:S01]  /*20390*/  FADD.FTZ R35, R35, R164 ;  /* 0x000000a423237221 */ /* 0x000fe20000010000 */
[----:B------:R-:W-:Y:S01]  /*203a0*/  MOV R164, R168 ;  /* 0x000000a800a47202 */ /* 0x000fe20000000f00 */
[----:B------:R-:W-:Y:S02]  /*203b0*/  FADD.FTZ R3, R2, R3 ;  /* 0x0000000302037221 */ /* 0x000fe40000010000 */
[----:B------:R-:W-:Y:S02]  /*203c0*/  FADD.FTZ R34, R34, R35 ;  /* 0x0000002322227221 */ /* 0x000fe40000010000 */
[----:B------:R-:W-:Y:S01]  /*203d0*/  FADD.FTZ R0, R0, R3 ;  /* 0x0000000300007221 */ /* 0x000fe20000010000 */
[----:B------:R-:W-:Y:S01]  /*203e0*/  HMMA.16816.F32.BF16 R144, R4, R22, R144 ;  /* 0x000000160490723c */ /* 0x000fe20000041890 */
[----:B------:R-:W5:Y:S01]  /*203f0*/  LDSM.16.MT88.4 R20, [R230+0x10800] ;  /* 0x01080000e614783b */ /* 0x000f620000004200 */
[----:B------:R-:W-:-:S02]  /*20400*/  FADD.FTZ R33, R33, R34 ;  /* 0x0000002221217221 */ /* 0x000fc40000010000 */
[----:B------:R-:W-:-:S03]  /*20410*/  FADD.FTZ R169, R169, R0 ;  /* 0x00000000a9a97221 */ /* 0x000fc60000010000 */
[----:B---3--:R-:W-:Y:S01]  /*20420*/  F2FP.BF16.PACK_AB R4, R181, R174 ;  /* 0x000000aeb504723e */ /* 0x008fe200000010ff */
[----:B------:R-:W-:Y:S01]  /*20430*/  FADD.FTZ R174, R174, R33 ;  /* 0x00000021aeae7221 */ /* 0x000fe20000010000 */
[----:B----4-:R-:W-:Y:S01]  /*20440*/  F2FP.BF16.PACK_AB R5, R185, R178 ;  /* 0x000000b2b905723e */ /* 0x010fe200000010ff */
[----:B------:R-:W-:Y:S01]  /*20450*/  FADD.FTZ R178, R178, R169 ;  /* 0x000000a9b2b27221 */ /* 0x000fe20000010000 */
[----:B------:R-:W-:Y:S01]  /*20460*/  F2FP.BF16.PACK_AB R6, R183, R176 ;  /* 0x000000b0b706723e */ /* 0x000fe200000010ff */
[----:B------:R-:W-:Y:S01]  /*20470*/  FADD.FTZ R181, R181, R174 ;  /* 0x000000aeb5b57221 */ /* 0x000fe20000010000 */
[----:B------:R-:W-:Y:S01]  /*20480*/  F2FP.BF16.PACK_AB R7, R187, R180 ;  /* 0x000000b4bb07723e */ /* 0x000fe200000010ff */
[----:B------:R-:W-:Y:S02]  /*20490*/  FADD.FTZ R185, R185, R178 ;  /* 0x000000b2b9b97221 */ /* 0x000fe40000010000 */
[----:B------:R-:W-:Y:S02]  /*204a0*/  FADD.FTZ R0, R176, R181 ;  /* 0x000000b5b0007221 */ /* 0x000fe40000010000 */
[----:B------:R-:W-:-:S02]  /*204b0*/  FADD.FTZ R180, R180, R185 ;  /* 0x000000b9b4b47221 */ /* 0x000fc40000010000 */
[----:B-1----:R-:W-:Y:S01]  /*204c0*/  HMMA.16816.F32.BF16 R160, R4, R12, R160 ;  /* 0x0000000c04a0723c */ /* 0x002fe200000418a0 */
[----:B------:R-:W-:Y:S02]  /*204d0*/  FADD.FTZ R0, R183, R0 ;  /* 0x00000000b7007221 */ /* 0x000fe40000010000 */
[----:B------:R-:W-:-:S05]  /*204e0*/  FADD.FTZ R187, R187, R180 ;  /* 0x000000b4bbbb7221 */ /* 0x000fca0000010000 */
[C---:B------:R-:W-:Y:S01]  /*204f0*/  HMMA.16816.F32.BF16 R156, R4.reuse, R14, R156 ;  /* 0x0000000e049c723c */ /* 0x040fe2000004189c */
[----:B------:R-:W1:Y:S07]  /*20500*/  LDSM.16.MT88.4 R12, [R233+0x12800] ;  /* 0x01280000e90c783b */ /* 0x000e6e0000004200 */
[C---:B--2---:R-:W-:Y:S08]  /*20510*/  HMMA.16816.F32.BF16 R36, R4.reuse, R8, R36 ;  /* 0x000000080424723c */ /* 0x044ff00000041824 */
[C---:B------:R-:W-:Y:S01]  /*20520*/  HMMA.16816.F32.BF16 R40, R4.reuse, R10, R40 ;  /* 0x0000000a0428723c */ /* 0x040fe20000041828 */
[----:B------:R-:W2:Y:S07]  /*20530*/  LDSM.16.MT88.4 R8, [R232+0x12800] ;  /* 0x01280000e808783b */ /* 0x000eae0000004200 */
[C---:B-----5:R-:W-:Y:S08]  /*20540*/  HMMA.16816.F32.BF16 R44, R4.reuse, R16, R44 ;  /* 0x00000010042c723c */ /* 0x060ff0000004182c */
        /* <DEDUP_REMOVED lines=14> */
[C---:B----4-:R-:W-:Y:S08]  /*20630*/  HMMA.16816.F32.BF16 R84, R4.reuse, R20, R84 ;  /* 0x000000140454723c */ /* 0x050ff00000041854 */
        /* <DEDUP_REMOVED lines=24> */
[----:B------:R-:W-:Y:S01]  /*207c0*/  HMMA.16816.F32.BF16 R144, R4, R22, R144 ;  /* 0x000000160490723c */ /* 0x000fe20000041890 */
[----:B------:R-:W4:Y:S06]  /*207d0*/  LDSM.16.MT88.4 R20, [R231+0x13000] ;  /* 0x01300000e714783b */ /* 0x000f2c0000004200 */
[----:B------:R-:W-:Y:S01]  /*207e0*/  F2FP.BF16.PACK_AB R4, R196, R193 ;  /* 0x000000c1c404723e */ /* 0x000fe200000010ff */
[----:B------:R-:W-:Y:S01]  /*207f0*/  FADD.FTZ R193, R193, R0 ;  /* 0x00000000c1c17221 */ /* 0x000fe20000010000 */
[----:B------:R-:W-:Y:S01]  /*20800*/  F2FP.BF16.PACK_AB R5, R195, R184 ;  /* 0x000000b8c305723e */ /* 0x000fe200000010ff */
[----:B------:R-:W-:Y:S01]  /*20810*/  FADD.FTZ R184, R184, R187 ;  /* 0x000000bbb8b87221 */ /* 0x000fe20000010000 */
[----:B------:R-:W-:Y:S01]  /*20820*/  F2FP.BF16.PACK_AB R6, R192, R191 ;  /* 0x000000bfc006723e */ /* 0x000fe200000010ff */
[----:B------:R-:W-:Y:S01]  /*20830*/  FADD.FTZ R196, R196, R193 ;  /* 0x000000c1c4c47221 */ /* 0x000fe20000010000 */
[----:B------:R-:W-:Y:S01]  /*20840*/  F2FP.BF16.PACK_AB R7, R197, R186 ;  /* 0x000000bac507723e */ /* 0x000fe200000010ff */
        /* <DEDUP_REMOVED lines=15> */
[C---:B-1----:R-:W-:Y:S08]  /*20940*/  HMMA.16816.F32.BF16 R60, R4.reuse, R12, R60 ;  /* 0x0000000c043c723c */ /* 0x042ff0000004183c */
[C---:B------:R-:W-:Y:S01]  /*20950*/  HMMA.16816.F32.BF16 R64, R4.reuse, R14, R64 ;  /* 0x0000000e0440723c */ /* 0x040fe20000041840 */
[----:B------:R-:W1:Y:S07]  /*20960*/  LDSM.16.MT88.4 R12, [R233+0x15000] ;  /* 0x01500000e90c783b */ /* 0x000e6e0000004200 */
[C---:B--2---:R-:W-:Y:S08]  /*20970*/  HMMA.16816.F32.BF16 R68, R4.reuse, R8, R68 ;  /* 0x000000080444723c */ /* 0x044ff00000041844 */
[C---:B------:R-:W-:Y:S01]  /*20980*/  HMMA.16816.F32.BF16 R72, R4.reuse, R10, R72 ;  /* 0x0000000a0448723c */ /* 0x040fe20000041848 */
[----:B------:R-:W2:Y:S07]  /*20990*/  LDSM.16.MT88.4 R8, [R232+0x15000] ;  /* 0x01500000e808783b */ /* 0x000eae0000004200 */
[C---:B------:R-:W-:Y:S01]  /*209a0*/  HMMA.16816.F32.BF16 R80, R4.reuse, R22, R80 ;  /* 0x000000160450723c */ /* 0x040fe20000041850 */
[----:B------:R-:W4:Y:S07]  /*209b0*/  LDSM.16.MT88.4 R20, [R231+0x15000] ;  /* 0x01500000e714783b */ /* 0x000f2e0000004200 */
[C---:B---3--:R-:W-:Y:S08]  /*209c0*/  HMMA.16816.F32.BF16 R84, R4.reuse, R16, R84 ;  /* 0x000000100454723c */ /* 0x048ff00000041854 */
[C---:B------:R-:W-:Y:S01]  /*209d0*/  HMMA.16816.F32.BF16 R88, R4.reuse, R18, R88 ;  /* 0x000000120458723c */ /* 0x040fe20000041858 */
[----:B------:R-:W3:Y:S07]  /*209e0*/  LDSM.16.MT88.4 R16, [R230+0x15000] ;  /* 0x01500000e610783b */ /* 0x000eee0000004200 */
[C---:B------:R-:W-:Y:S08]  /*209f0*/  HMMA.16816.F32.BF16 R52, R4.reuse, R24, R52 ;  /* 0x000000180434723c */ /* 0x040ff00000041834 */
[C---:B------:R-:W-:Y:S01]  /*20a00*/  HMMA.16816.F32.BF16 R56, R4.reuse, R26, R56 ;  /* 0x0000001a0438723c */ /* 0x040fe20000041838 */
[----:B------:R-:W-:Y:S07]  /*20a10*/  LDSM.16.MT88.4 R24, [R231+0x17000] ;  /* 0x01700000e718783b */ /* 0x000fee0000004200 */
[C---:B-1----:R-:W-:Y:S08]  /*20a20*/  HMMA.16816.F32.BF16 R92, R4.reuse, R12, R92 ;  /* 0x0000000c045c723c */ /* 0x042ff0000004185c */
[C---:B------:R-:W-:Y:S01]  /*20a30*/  HMMA.16816.F32.BF16 R96, R4.reuse, R14, R96 ;  /* 0x0000000e0460723c */ /* 0x040fe20000041860 */
[----:B------:R-:W1:Y:S07]  /*20a40*/  LDSM.16.MT88.4 R12, [R233+0x17000] ;  /* 0x01700000e90c783b */ /* 0x000e6e0000004200 */
[C---:B--2---:R-:W-:Y:S08]  /*20a50*/  HMMA.16816.F32.BF16 R100, R4.reuse, R8, R100 ;  /* 0x000000080464723c */ /* 0x044ff00000041864 */
[C---:B------:R-:W-:Y:S01]  /*20a60*/  HMMA.16816.F32.BF16 R104, R4.reuse, R10, R104 ;  /* 0x0000000a0468723c */ /* 0x040fe20000041868 */
[----:B------:R-:W2:Y:S07]  /*20a70*/  LDSM.16.MT88.4 R8, [R232+0x17000] ;  /* 0x01700000e808783b */ /* 0x000eae0000004200 */
[C---:B----4-:R-:W-:Y:S08]  /*20a80*/  HMMA.16816.F32.BF16 R108, R4.reuse, R20, R108 ;  /* 0x00000014046c723c */ /* 0x050ff0000004186c */
[C---:B------:R-:W-:Y:S01]  /*20a90*/  HMMA.16816.F32.BF16 R112, R4.reuse, R22, R112 ;  /* 0x000000160470723c */ /* 0x040fe20000041870 */
[----:B------:R-:W4:Y:S07]  /*20aa0*/  LDSM.16.MT88.4 R20, [R230+0x17000] ;  /* 0x01700000e614783b */ /* 0x000f2e0000004200 */
[C---:B---3--:R-:W-:Y:S08]  /*20ab0*/  HMMA.16816.F32.BF16 R116, R4.reuse, R16, R116 ;  /* 0x000000100474723c */ /* 0x048ff00000041874 */
        /* <DEDUP_REMOVED lines=11> */
[C---:B----4-:R-:W-:Y:S08]  /*20b70*/  HMMA.16816.F32.BF16 R148, R4.reuse, R20, R148 ;  /* 0x000000140494723c */ /* 0x050ff00000041894 */
        /* <DEDUP_REMOVED lines=8> */
[----:B------:R-:W-:Y:S01]  /*20c00*/  F2FP.BF16.PACK_AB R7, R170, R173 ;  /* 0x000000adaa07723e */ /* 0x000fe200000010ff */
[----:B------:R-:W-:Y:S01]  /*20c10*/  FADD.FTZ R190, R190, R171 ;  /* 0x000000abbebe7221 */ /* 0x000fe20000010000 */
[----:B------:R-:W-:Y:S01]  /*20c20*/  MOV R3, R166 ;  /* 0x000000a600037202 */ /* 0x000fe20000000f00 */
[----:B------:R-:W-:-:S02]  /*20c30*/  FADD.FTZ R175, R175, R172 ;  /* 0x000000acafaf7221 */ /* 0x000fc40000010000 */
[----:B------:R-:W-:Y:S02]  /*20c40*/  FADD.FTZ R173, R173, R190 ;  /* 0x000000beadad7221 */ /* 0x000fe40000010000 */
[----:B---3--:R-:W-:Y:S01]  /*20c50*/  HMMA.16816.F32.BF16 R160, R4, R16, R160 ;  /* 0x0000001004a0723c */ /* 0x008fe200000418a0 */
[----:B------:R-:W-:Y:S02]  /*20c60*/  FADD.FTZ R252, R182, R175 ;  /* 0x000000afb6fc7221 */ /* 0x000fe40000010000 */
[----:B------:R-:W-:-:S05]  /*20c70*/  FADD.FTZ R251, R170, R173 ;  /* 0x000000adaafb7221 */ /* 0x000fca0000010000 */
        /* <DEDUP_REMOVED lines=9> */
[C---:B---3--:R-:W-:Y:S08]  /*20d10*/  HMMA.16816.F32.BF16 R76, R4.reuse, R16, R76 ;  /* 0x00000010044c723c */ /* 0x048ff0000004184c */
[C---:B------:R-:W-:Y:S01]  /*20d20*/  HMMA.16816.F32.BF16 R80, R4.reuse, R18, R80 ;  /* 0x000000120450723c */ /* 0x040fe20000041850 */
[----:B------:R-:W3:Y:S07]  /*20d30*/  LDSM.16.MT88.4 R16, [R233+0x17800] ;  /* 0x01780000e910783b */ /* 0x000eee0000004200 */
[C---:B------:R-:W-:Y:S01]  /*20d40*/  HMMA.16816.F32.BF16 R56, R4.reuse, R30, R56 ;  /* 0x0000001e0438723c */ /* 0x040fe20000041838 */
[----:B------:R-:W-:Y:S07]  /*20d50*/  LDSM.16.MT88.4 R28, [R231+0x15800] ;  /* 0x01580000e71c783b */ /* 0x000fee0000004200 */
[C---:B------:R-:W-:Y:S08]  /*20d60*/  HMMA.16816.F32.BF16 R60, R4.reuse, R24, R60 ;  /* 0x00000018043c723c */ /* 0x040ff0000004183c */
[C---:B------:R-:W-:Y:S01]  /*20d70*/  HMMA.16816.F32.BF16 R64, R4.reuse, R26, R64 ;  /* 0x0000001a0440723c */ /* 0x040fe20000041840 */
[----:B------:R-:W4:Y:S07]  /*20d80*/  LDSM.16.MT88.4 R24, [R232+0x15800] ;  /* 0x01580000e818783b */ /* 0x000f2e0000004200 */
[C---:B------:R-:W-:Y:S08]  /*20d90*/  HMMA.16816.F32.BF16 R68, R4.reuse, R20, R68 ;  /* 0x000000140444723c */ /* 0x040ff00000041844 */
[C---:B------:R-:W-:Y:S01]  /*20da0*/  HMMA.16816.F32.BF16 R72, R4.reuse, R22, R72 ;  /* 0x000000160448723c */ /* 0x040fe20000041848 */
[----:B------:R-:W5:Y:S07]  /*20db0*/  LDSM.16.MT88.4 R20, [R230+0x15800] ;  /* 0x01580000e614783b */ /* 0x000f6e0000004200 */
        /* <DEDUP_REMOVED lines=10> */
[C---:B------:R-:W-:Y:S08]  /*20e60*/  HMMA.16816.F32.BF16 R104, R4.reuse, R26, R104 ;  /* 0x0000001a0468723c */ /* 0x040ff00000041868 */
[C---:B------:R-:W-:Y:S08]  /*20e70*/  HMMA.16816.F32.BF16 R108, R4.reuse, R28, R108 ;  /* 0x0000001c046c723c */ /* 0x040ff0000004186c */
[C---:B------:R-:W-:Y:S08]  /*20e80*/  HMMA.16816.F32.BF16 R112, R4.reuse, R30, R112 ;  /* 0x0000001e0470723c */ /* 0x040ff00000041870 */
[C---:B-----5:R-:W-:Y:S08]  /*20e90*/  HMMA.16816.F32.BF16 R116, R4.reuse, R20, R116 ;  /* 0x000000140474723c */ /* 0x060ff00000041874 */
[C---:B------:R-:W-:Y:S08]  /*20ea0*/  HMMA.16816.F32.BF16 R120, R4.reuse, R22, R120 ;  /* 0x000000160478723c */ /* 0x040ff00000041878 */
[C---:B-1----:R-:W-:Y:S08]  /*20eb0*/  HMMA.16816.F32.BF16 R132, R4.reuse, R12, R132 ;  /* 0x0000000c0484723c */ /* 0x042ff00000041884 */
[C---:B------:R-:W-:Y:S08]  /*20ec0*/  HMMA.16816.F32.BF16 R152, R4.reuse, R14, R152 ;  /* 0x0000000e0498723c */ /* 0x040ff00000041898 */
[C---:B--2---:R-:W-:Y:S08]  /*20ed0*/  HMMA.16816.F32.BF16 R136, R4.reuse, R8, R136 ;  /* 0x000000080488723c */ /* 0x044ff00000041888 */
[C---:B------:R-:W-:Y:S08]  /*20ee0*/  HMMA.16816.F32.BF16 R140, R4.reuse, R10, R140 ;  /* 0x0000000a048c723c */ /* 0x040ff0000004188c */
[C---:B---3--:R-:W-:Y:S08]  /*20ef0*/  HMMA.16816.F32.BF16 R148, R4.reuse, R16, R148 ;  /* 0x000000100494723c */ /* 0x048ff00000041894 */
[----:B------:R-:W-:Y:S08]  /*20f00*/  HMMA.16816.F32.BF16 R144, R4, R18, R144 ;  /* 0x000000120490723c */ /* 0x000ff00000041890 */
.L_x_1105:
[----:B------:R-:W-:-:S13]  /*20f10*/  ISETP.GE.AND P0, PT, R247, 0x1, PT ;  /* 0x00000001f700780c */ /* 0x000fda0003f06270 */
[----:B------:R-:W-:Y:S05]  /*20f20*/  @!P0 BRA `(.L_x_1114) ;  /* 0x0000455000008947 */ /* 0x000fea0003800000 */
[----:B------:R-:W-:Y:S02]  /*20f30*/  MOV R0, R3 ;  /* 0x0000000300007202 */ /* 0x000fe40000000f00 */
[----:B------:R-:W-:Y:S02]  /*20f40*/  MOV R165, R164 ;  /* 0x000000a400a57202 */ /* 0x000fe40000000f00 */
.L_x_1123:
[----:B------:R-:W-:Y:S01]  /*20f50*/  ULDC.64 UR4, c[0x0][0x40] ;  /* 0x0000100000047ab9 */ /* 0x000fe20000000a00 */
[----:B------:R-:W-:Y:S04]  /*20f60*/  DEPBAR.LE SB0, 0x0 ;  /* 0x000080000000791a */ /* 0x000fe80000000000 */
[----:B------:R-:W-:Y:S01]  /*20f70*/  ISETP.NE.U32.AND P0, PT, R248, RZ, PT ;  /* 0x000000fff800720c */ /* 0x000fe20003f05070 */
[----:B------:R-:W-:Y:S03]  /*20f80*/  UIADD3 UR4, UP0, UR4, 0x160, URZ ;  /* 0x0000016004047890 */ /* 0x000fe6000ff1e03f */
[----:B------:R-:W-:Y:S01]  /*20f90*/  ISETP.NE.AND.EX P0, PT, R249, RZ, PT, P0 ;  /* 0x000000fff900720c */ /* 0x000fe20003f05300 */
[----:B------:R-:W-:Y:S02]  /*20fa0*/  UIADD3.X UR5, URZ, UR5, URZ, UP0, !UPT ;  /* 0x000000053f057290 */ /* 0x000fe400087fe43f */
[----:B------:R-:W-:Y:S04]  /*20fb0*/  IMAD.U32 R2, RZ, RZ, UR4 ;  /* 0x00000004ff027e24 */ /* 0x000fe8000f8e00ff */
[----:B------:R-:W-:Y:S01]  /*20fc0*/  IMAD.U32 R3, RZ, RZ, UR5 ;  /* 0x00000005ff037e24 */ /* 0x000fe2000f8e00ff */
[----:B------:R-:W-:Y:S01]  /*20fd0*/  WARPSYNC 0xffffffff ;  /* 0xffffffff00007948 */ /* 0x000fe20003800000 */
[----:B------:R-:W-:Y:S06]  /*20fe0*/  BAR.SYNC.DEFER_BLOCKING 0x0 ;  /* 0x0000000000007b1d */ /* 0x000fec0000010000 */
[----:B------:R-:W-:Y:S01]  /*20ff0*/  BSSY B0, `(.L_x_1115) ;  /* 0x0000046000007945 */ /* 0x000fe20003800000 */
[----:B------:R-:W-:-:S05]  /*21000*/  @!P0 BRA `(.L_x_1116) ;  /* 0x0000040000008947 */ /* 0x000fca0003800000 */
[----:B------:R-:W-:Y:S01]  /*21010*/  IMAD.SHL.U32 R12, R247, 0x40, RZ ;  /* 0x00000040f70c7824 */ /* 0x000fe200078e00ff */
[----:B------:R-:W-:Y:S02]  /*21020*/  ULDC.64 UR4, c[0x0][0x118] ;  /* 0x0000460000047ab9 */ /* 0x000fe40000000a00 */
[----:B------:R-:W2:Y:S02]  /*21030*/  LD.E R11, [R2.64+0x170] ;  /* 0x00017004020b7980 */ /* 0x000ea4000c101900 */
[----:B------:R-:W-:Y:S02]  /*21040*/  IABS R7, R12 ;  /* 0x0000000c00077213 */ /* 0x000fe40000000000 */
[-C--:B--2---:R-:W-:Y:S02]  /*21050*/  IABS R8, R11.reuse ;  /* 0x0000000b00087213 */ /* 0x084fe40000000000 */
[-C--:B------:R-:W-:Y:S02]  /*21060*/  IABS R6, R11.reuse ;  /* 0x0000000b00067213 */ /* 0x080fe40000000000 */
[----:B------:R-:W1:Y:S03]  /*21070*/  I2F.RP R9, R8 ;  /* 0x0000000800097306 */ /* 0x000e660000209400 */
[----:B------:R-:W-:Y:S07]  /*21080*/  IMAD.MOV R6, RZ, RZ, -R6 ;  /* 0x000000ffff067224 */ /* 0x000fee00078e0a06 */
[----:B-1----:R-:W1:Y:S02]  /*21090*/  MUFU.RCP R4, R9 ;  /* 0x0000000900047308 */ /* 0x002e640000001000 */
[----:B-1----:R-:W-:Y:S02]  /*210a0*/  IADD3 R14, R4, 0xffffffe, RZ ;  /* 0x0ffffffe040e7810 */ /* 0x002fe40007ffe0ff */
[C---:B------:R-:W-:Y:S06]  /*210b0*/  IADD3 R4, R12.reuse, -0x40, RZ ;  /* 0xffffffc00c047810 */ /* 0x040fec0007ffe0ff */
[----:B------:R-:W1:Y:S01]  /*210c0*/  F2I.FTZ.U32.TRUNC.NTZ R15, R14 ;  /* 0x0000000e000f7305 */ /* 0x000e62000021f000 */
[-C--:B------:R-:W-:Y:S04]  /*210d0*/  LOP3.LUT R12, R12, R11.reuse, RZ, 0x3c, !PT ;  /* 0x0000000b0c0c7212 */ /* 0x080fe800078e3cff */
[----:B------:R-:W-:Y:S01]  /*210e0*/  ISETP.GE.AND P2, PT, R12, RZ, PT ;  /* 0x000000ff0c00720c */ /* 0x000fe20003f46270 */
[--C-:B-1----:R-:W-:Y:S02]  /*210f0*/  IMAD.MOV R5, RZ, RZ, -R15.reuse ;  /* 0x000000ffff057224 */ /* 0x102fe400078e0a0f */
[----:B------:R-:W-:Y:S02]  /*21100*/  IMAD.MOV.U32 R14, RZ, RZ, RZ ;  /* 0x000000ffff0e7224 */ /* 0x000fe400078e00ff */
[----:B------:R-:W-:Y:S01]  /*21110*/  IMAD R10, R5, R8, RZ ;  /* 0x00000008050a7224 */ /* 0x000fe200078e02ff */
[----:B------:R-:W-:Y:S02]  /*21120*/  IABS R5, R4 ;  /* 0x0000000400057213 */ /* 0x000fe40000000000 */
[----:B------:R-:W-:Y:S01]  /*21130*/  LOP3.LUT R4, R4, R11, RZ, 0x3c, !PT ;  /* 0x0000000b04047212 */ /* 0x000fe200078e3cff */
[----:B------:R-:W-:Y:S02]  /*21140*/  IMAD.HI.U32 R10, R15, R10, R14 ;  /* 0x0000000a0f0a7227 */ /* 0x000fe400078e000e */
[----:B------:R-:W2:Y:S01]  /*21150*/  LD.E.64 R14, [R2.64+0x28] ;  /* 0x00002804020e7980 */ /* 0x000ea2000c101b00 */
[----:B------:R-:W-:Y:S03]  /*21160*/  ISETP.GE.AND P0, PT, R4, RZ, PT ;  /* 0x000000ff0400720c */ /* 0x000fe60003f06270 */
        /* <DEDUP_REMOVED lines=12> */
[----:B------:R-:W-:Y:S02]  /*21230*/  ISETP.NE.AND P1, PT, R11, RZ, PT ;  /* 0x000000ff0b00720c */ /* 0x000fe40003f25270 */
[----:B------:R-:W-:Y:S07]  /*21240*/  LOP3.LUT R7, RZ, R11, RZ, 0x33, !PT ;  /* 0x0000000bff077212 */ /* 0x000fee00078e33ff */
[----:B------:R-:W-:Y:S02]  /*21250*/  @P4 IADD3 R9, R9, 0x1, RZ ;  /* 0x0000000109094810 */ /* 0x000fe40007ffe0ff */
[----:B------:R-:W-:Y:S03]  /*21260*/  @P5 IADD3 R10, R10, 0x1, RZ ;  /* 0x000000010a0a5810 */ /* 0x000fe60007ffe0ff */
[----:B------:R-:W-:Y:S02]  /*21270*/  @!P0 IMAD.MOV R9, RZ, RZ, -R9 ;  /* 0x000000ffff098224 */ /* 0x000fe400078e0a09 */
[----:B------:R-:W-:Y:S03]  /*21280*/  @!P2 IMAD.MOV R10, RZ, RZ, -R10 ;  /* 0x000000ffff0aa224 */ /* 0x000fe600078e0a0a */
[C---:B------:R-:W-:Y:S02]  /*21290*/  SEL R13, R7.reuse, R9, !P1 ;  /* 0x00000009070d7207 */ /* 0x040fe40004800000 */
[----:B------:R-:W-:Y:S01]  /*212a0*/  SEL R7, R7, R10, !P1 ;  /* 0x0000000a07077207 */ /* 0x000fe20004800000 */
[----:B------:R-:W3:Y:S01]  /*212b0*/  LD.E.64 R8, [R2.64+0x40] ;  /* 0x0000400402087980 */ /* 0x000ee2000c101b00 */
[-C--:B------:R-:W-:Y:S02]  /*212c0*/  LEA R18, P1, R13, R248.reuse, 0x2 ;  /* 0x000000f80d127211 */ /* 0x080fe400078210ff */
[C---:B------:R-:W-:Y:S01]  /*212d0*/  LEA R16, P0, R7.reuse, R248, 0x2 ;  /* 0x000000f807107211 */ /* 0x040fe200078010ff */
[----:B------:R-:W-:Y:S01]  /*212e0*/  IMAD.IADD R6, R7, 0x1, -R13 ;  /* 0x0000000107067824 */ /* 0x000fe200078e0a0d */
[-C--:B------:R-:W-:Y:S02]  /*212f0*/  LEA.HI.X.SX32 R19, R13, R249.reuse, 0x2, P1 ;  /* 0x000000f90d137211 */ /* 0x080fe400008f16ff */
[----:B------:R-:W-:Y:S01]  /*21300*/  LEA.HI.X.SX32 R17, R7, R249, 0x2, P0 ;  /* 0x000000f907117211 */ /* 0x000fe200000f16ff */
[----:B------:R-:W-:Y:S02]  /*21310*/  IMAD R11, R11, R6, -0x40 ;  /* 0xffffffc00b0b7424 */ /* 0x000fe400078e0206 */
[----:B------:R-:W4:Y:S03]  /*21320*/  LD.E R4, [R18.64] ;  /* 0x0000000412047980 */ /* 0x000f26000c101900 */
[----:B------:R-:W-:Y:S01]  /*21330*/  SHF.R.S32.HI R7, RZ, 0x1f, R11 ;  /* 0x0000001fff077819 */ /* 0x000fe2000001140b */
[----:B------:R-:W4:Y:S01]  /*21340*/  LD.E R5, [R16.64] ;  /* 0x0000000410057980 */ /* 0x000f22000c101900 */
[-C--:B---3--:R-:W-:Y:S02]  /*21350*/  IMAD R6, R9, R11.reuse, RZ ;  /* 0x0000000b09067224 */ /* 0x088fe400078e02ff */
[C---:B------:R-:W-:Y:S04]  /*21360*/  IMAD.WIDE.U32 R10, R8.reuse, R11, RZ ;  /* 0x0000000b080a7225 */ /* 0x040fe800078e00ff */
[----:B------:R-:W-:Y:S04]  /*21370*/  IMAD R6, R8, R7, R6 ;  /* 0x0000000708067224 */ /* 0x000fe800078e0206 */
[----:B------:R-:W-:Y:S02]  /*21380*/  IMAD.IADD R11, R11, 0x1, R6 ;  /* 0x000000010b0b7824 */ /* 0x000fe400078e0206 */
[----:B----4-:R-:W-:Y:S04]  /*21390*/  IMAD.IADD R5, R4, 0x1, -R5 ;  /* 0x0000000104057824 */ /* 0x010fe800078e0a05 */
[----:B--2---:R-:W-:Y:S01]  /*213a0*/  IMAD R7, R15, R5, RZ ;  /* 0x000000050f077224 */ /* 0x004fe200078e02ff */
[----:B------:R-:W-:Y:S01]  /*213b0*/  SHF.R.S32.HI R4, RZ, 0x1f, R5 ;  /* 0x0000001fff047819 */ /* 0x000fe20000011405 */
[----:B------:R-:W-:Y:S04]  /*213c0*/  IMAD.WIDE.U32 R10, R5, R14, R10 ;  /* 0x0000000e050a7225 */ /* 0x000fe800078e000a */
[----:B------:R-:W-:Y:S02]  /*213d0*/  IMAD R7, R14, R4, R7 ;  /* 0x000000040e077224 */ /* 0x000fe400078e0207 */
[----:B------:R-:W-:Y:S02]  /*213e0*/  IMAD.MOV.U32 R9, RZ, RZ, R10 ;  /* 0x000000ffff097224 */ /* 0x000fe400078e000a */
[----:B------:R-:W-:Y:S01]  /*213f0*/  IMAD.IADD R4, R11, 0x1, R7 ;  /* 0x000000010b047824 */ /* 0x000fe200078e0207 */
[----:B------:R-:W-:-:S05]  /*21400*/  BRA `(.L_x_1117) ;  /* 0x0000004000007947 */ /* 0x000fca0003800000 */
.L_x_1116:
[----:B------:R-:W-:Y:S02]  /*21410*/  ULDC.64 UR4, c[0x0][0x118] ;  /* 0x0000460000047ab9 */ /* 0x000fe40000000a00 */
[----:B------:R-:W2:Y:S02]  /*21420*/  LD.E R9, [R2.64+0x40] ;  /* 0x0000400402097980 */ /* 0x000ea4000c101900 */
[----:B--2---:R-:W-:Y:S04]  /*21430*/  LEA R9, -R9, RZ, 0x6 ;  /* 0x000000ff09097211 */ /* 0x004fe800078e31ff */
[----:B------:R-:W-:Y:S02]  /*21440*/  SHF.R.S32.HI R4, RZ, 0x1f, R9 ;  /* 0x0000001fff047819 */ /* 0x000fe40000011409 */
.L_x_1117:
[----:B------:R-:W-:Y:S05]  /*21450*/  BSYNC B0 ;  /* 0x0000000000007941 */ /* 0x000fea0003800000 */
.L_x_1115:
[----:B------:R1:W-:Y:S01]  /*21460*/  STL.64 [R1], R2 ;  /* 0x0000000201007387 */ /* 0x0003e20000100a00 */
[C---:B------:R-:W-:Y:S01]  /*21470*/  LOP3.LUT P6, RZ, R250.reuse, 0x1, RZ, 0xc0, !PT ;  /* 0x00000001faff7812 */ /* 0x040fe200078cc0ff */
[----:B------:R-:W-:Y:S01]  /*21480*/  ULDC.64 UR4, c[0x0][0x118] ;  /* 0x0000460000047ab9 */ /* 0x000fe20000000a00 */
[C---:B------:R-:W-:Y:S01]  /*21490*/  LOP3.LUT P4, RZ, R250.reuse, 0x4, RZ, 0xc0, !PT ;  /* 0x00000004faff7812 */ /* 0x040fe2000788c0ff */
[----:B------:R-:W-:Y:S01]  /*214a0*/  BSSY B1, `(.L_x_1118) ;  /* 0x0000210000017945 */ /* 0x000fe20003800000 */
[C---:B------:R-:W-:Y:S02]  /*214b0*/  LOP3.LUT P5, RZ, R250.reuse, 0x2, RZ, 0xc0, !PT ;  /* 0x00000002faff7812 */ /* 0x040fe400078ac0ff */
[----:B------:R-:W-:Y:S02]  /*214c0*/  LOP3.LUT P3, RZ, R250, 0x8, RZ, 0xc0, !PT ;  /* 0x00000008faff7812 */ /* 0x000fe4000786c0ff */
[-C--:B------:R-:W-:Y:S04]  /*214d0*/  IADD3 R7, P1, R9, R234.reuse, RZ ;  /* 0x000000ea09077210 */ /* 0x080fe80007f3e0ff */
[C---:B------:R-:W-:Y:S01]  /*214e0*/  IADD3 R5, P2, R7.reuse, R234, RZ ;  /* 0x000000ea07057210 */ /* 0x040fe20007f5e0ff */
[--C-:B------:R-:W-:Y:S01]  /*214f0*/  IMAD.X R6, R4, 0x1, R235.reuse, P1 ;  /* 0x0000000104067824 */ /* 0x100fe200008e06eb */
[CC--:B------:R-:W-:Y:S04]  /*21500*/  @P6 LEA R16, P1, R7.reuse, R188.reuse, 0x1 ;  /* 0x000000bc07106211 */ /* 0x0c0fe800078208ff */
[CC--:B------:R-:W-:Y:S02]  /*21510*/  @P6 LEA.HI.X R17, R7.reuse, R189.reuse, R6, 0x1, P1 ;  /* 0x000000bd07116211 */ /* 0x0c0fe400008f0c06 */
[-C--:B------:R-:W-:Y:S02]  /*21520*/  @P3 LEA R8, P1, R7, R188.reuse, 0x1 ;  /* 0x000000bc07083211 */ /* 0x080fe400078208ff */
[CC--:B-1----:R-:W-:Y:S04]  /*21530*/  LEA R2, P0, R9.reuse, R188.reuse, 0x1 ;  /* 0x000000bc09027211 */ /* 0x0c2fe800078008ff */
[-C--:B------:R-:W-:Y:S01]  /*21540*/  LEA.HI.X R3, R9, R189.reuse, R4, 0x1, P0 ;  /* 0x000000bd09037211 */ /* 0x080fe200000f0c04 */
[--C-:B------:R-:W-:Y:S01]  /*21550*/  IMAD.X R4, R6, 0x1, R235.reuse, P2 ;  /* 0x0000000106047824 */ /* 0x100fe200010e06eb */
[CC--:B------:R-:W-:Y:S02]  /*21560*/  @P4 LEA R10, P2, R7.reuse, R188.reuse, 0x1 ;  /* 0x000000bc070a4211 */ /* 0x0c0fe400078408ff */
[CC--:B------:R-:W-:Y:S01]  /*21570*/  @P5 LEA R12, P0, R7.reuse, R188.reuse, 0x1 ;  /* 0x000000bc070c5211 */ /* 0x0c0fe200078008ff */
[----:B------:R-:W-:Y:S01]  /*21580*/  @!PT LDS RZ, [RZ] ;  /* 0x00000000fffff984 */ /* 0x000fe20000000800 */
[----:B------:R-:W-:Y:S01]  /*21590*/  @!PT LDS RZ, [RZ] ;  /* 0x00000000fffff984 */ /* 0x000fe20000000800 */
[----:B------:R-:W-:Y:S01]  /*215a0*/  @!PT LDS RZ, [RZ] ;  /* 0x00000000fffff984 */ /* 0x000fe20000000800 */
[----:B------:R1:W-:Y:S01]  /*215b0*/  @P6 LDGSTS.E.BYPASS.LTC128B.128 [R245+0x10000], [R2.64] ;  /* 0x1000000002f56fae */ /* 0x0003e2000b901d44 */
[-CC-:B------:R-:W-:Y:S02]  /*215c0*/  @P4 LEA.HI.X R11, R7, R189.reuse, R6.reuse, 0x1, P2 ;  /* 0x000000bd070b4211 */ /* 0x180fe400010f0c06 */
[-C--:B------:R-:W-:Y:S01]  /*215d0*/  @P5 LEA R22, P2, R5, R188.reuse, 0x1 ;  /* 0x000000bc05165211 */ /* 0x080fe200078408ff */
[----:B------:R-:W-:Y:S01]  /*215e0*/  @!P6 STS.128 [R245+0x10000], RZ ;  /* 0x010000fff500e388 */ /* 0x000fe20000000c00 */
[-CC-:B------:R-:W-:Y:S02]  /*215f0*/  @P5 LEA.HI.X R13, R7, R189.reuse, R6.reuse, 0x1, P0 ;  /* 0x000000bd070d5211 */ /* 0x180fe400000f0c06 */
[----:B------:R-:W-:Y:S02]  /*21600*/  @P6 LEA R14, P0, R5, R188, 0x1 ;  /* 0x000000bc050e6211 */ /* 0x000fe400078008ff */
[-C--:B------:R-:W-:Y:S02]  /*21610*/  @P3 LEA.HI.X R9, R7, R189.reuse, R6, 0x1, P1 ;  /* 0x000000bd07093211 */ /* 0x080fe400008f0c06 */
[CCC-:B------:R-:W-:Y:S02]  /*21620*/  @P5 LEA.HI.X R23, R5.reuse, R189.reuse, R4.reuse, 0x1, P2 ;  /* 0x000000bd05175211 */ /* 0x1c0fe400010f0c04 */
[C---:B------:R-:W-:Y:S02]  /*21630*/  IADD3 R6, P2, R5.reuse, R234, RZ ;  /* 0x000000ea05067210 */ /* 0x040fe40007f5e0ff */
[CC--:B------:R-:W-:Y:S02]  /*21640*/  @P4 LEA R20, P1, R5.reuse, R188.reuse, 0x1 ;  /* 0x000000bc05144211 */ /* 0x0c0fe400078208ff */
[CCC-:B------:R-:W-:Y:S02]  /*21650*/  @P6 LEA.HI.X R15, R5.reuse, R189.reuse, R4.reuse, 0x1, P0 ;  /* 0x000000bd050f6211 */ /* 0x1c0fe400000f0c04 */
[CC--:B------:R-:W-:Y:S02]  /*21660*/  @P3 LEA R18, P0, R5.reuse, R188.reuse, 0x1 ;  /* 0x000000bc05123211 */ /* 0x0c0fe400078008ff */
[CCC-:B------:R-:W-:Y:S02]  /*21670*/  @P4 LEA.HI.X R21, R5.reuse, R189.reuse, R4.reuse, 0x1, P1 ;  /* 0x000000bd05154211 */ /* 0x1c0fe400008f0c04 */
[-C--:B------:R-:W-:Y:S01]  /*21680*/  @P3 LEA.HI.X R19, R5, R189.reuse, R4, 0x1, P0 ;  /* 0x000000bd05133211 */ /* 0x080fe200000f0c04 */
[----:B------:R-:W-:Y:S01]  /*21690*/  IMAD.X R4, R4, 0x1, R235, P2 ;  /* 0x0000000104047824 */ /* 0x000fe200010e06eb */
[CC--:B------:R-:W-:Y:S01]  /*216a0*/  @P6 LEA R24, P0, R6.reuse, R188.reuse, 0x1 ;  /* 0x000000bc06186211 */ /* 0x0c0fe200078008ff */
[--C-:B------:R-:W-:Y:S01]  /*216b0*/  @P5 IMAD.MOV.U32 R5, RZ, RZ, R3.reuse ;  /* 0x000000ffff055224 */ /* 0x100fe200078e0003 */
[CC--:B------:R-:W-:Y:S02]  /*216c0*/  @P5 LEA R30, P2, R6.reuse, R188.reuse, 0x1 ;  /* 0x000000bc061e5211 */ /* 0x0c0fe400078408ff */
[CC--:B------:R-:W-:Y:S02]  /*216d0*/  @P4 LEA R28, P1, R6.reuse, R188.reuse, 0x1 ;  /* 0x000000bc061c4211 */ /* 0x0c0fe400078208ff */
[CCC-:B------:R-:W-:Y:S02]  /*216e0*/  @P6 LEA.HI.X R25, R6.reuse, R189.reuse, R4.reuse, 0x1, P0 ;  /* 0x000000bd06196211 */ /* 0x1c0fe400000f0c04 */
[C---:B------:R-:W-:Y:S02]  /*216f0*/  @P3 LEA R188, P0, R6.reuse, R188, 0x1 ;  /* 0x000000bc06bc3211 */ /* 0x040fe400078008ff */
[CCC-:B------:R-:W-:Y:S02]  /*21700*/  @P5 LEA.HI.X R31, R6.reuse, R189.reuse, R4.reuse, 0x1, P2 ;  /* 0x000000bd061f5211 */ /* 0x1c0fe400010f0c04 */
[CCC-:B------:R-:W-:Y:S02]  /*21710*/  @P4 LEA.HI.X R29, R6.reuse, R189.reuse, R4.reuse, 0x1, P1 ;  /* 0x000000bd061d4211 */ /* 0x1c0fe400008f0c04 */
[----:B------:R-:W-:Y:S01]  /*21720*/  @P3 LEA.HI.X R189, R6, R189, R4, 0x1, P0 ;  /* 0x000000bd06bd3211 */ /* 0x000fe200000f0c04 */
[--C-:B------:R-:W-:Y:S01]  /*21730*/  @P5 IMAD.MOV.U32 R4, RZ, RZ, R2.reuse ;  /* 0x000000ffff045224 */ /* 0x100fe200078e0002 */
[----:B------:R-:W-:Y:S04]  /*21740*/  ISETP.GE.AND P0, PT, R247, 0x2, PT ;  /* 0x00000002f700780c */ /* 0x000fe80003f06270 */
[----:B------:R-:W-:Y:S01]  /*21750*/  @!PT LDS RZ, [RZ] ;  /* 0x00000000fffff984 */ /* 0x000fe20000000800 */
[----:B------:R-:W-:Y:S01]  /*21760*/  @!PT LDS RZ, [RZ] ;  /* 0x00000000fffff984 */ /* 0x000fe20000000800 */
[----:B------:R-:W-:Y:S01]  /*21770*/  @!PT LDS RZ, [RZ] ;  /* 0x00000000fffff984 */ /* 0x000fe20000000800 */
[----:B------:R2:W-:Y:S04]  /*21780*/  @P5 LDGSTS.E.BYPASS.LTC128B.128 [R245+0x12000], [R4.64+0x80] ;  /* 0x1200008004f55fae */ /* 0x0005e8000b901d44 */
[----:B------:R-:W-:Y:S01]  /*21790*/  @!P5 STS.128 [R245+0x12000], RZ ;  /* 0x012000fff500d388 */ /* 0x000fe20000000c00 */
[--C-:B--2---:R-:W-:Y:S02]  /*217a0*/  @P4 IMAD.MOV.U32 R4, RZ, RZ, R2.reuse ;  /* 0x000000ffff044224 */ /* 0x104fe400078e0002 */
[--C-:B------:R-:W-:Y:S05]  /*217b0*/  @P4 IMAD.MOV.U32 R5, RZ, RZ, R3.reuse ;  /* 0x000000ffff054224 */ /* 0x100fea00078e0003 */
        /* <DEDUP_REMOVED lines=73> */
[----:B-1----:R-:W1:Y:S04]  /*21c50*/  LDSM.16.M88.4 R8, [R228+0x8000] ;  /* 0x00800000e408783b */ /* 0x002e680000000200 */
[----:B---3--:R-:W4:Y:S04]  /*21c60*/  LDSM.16.M88.4 R16, [R228+0x8800] ;  /* 0x00880000e410783b */ /* 0x008f280000000200 */
[----:B------:R-:W3:Y:S04]  /*21c70*/  LDSM.16.M88.4 R24, [R228+0x9000] ;  /* 0x00900000e418783b */ /* 0x000ee80000000200 */
[----:B------:R-:W0:Y:S04]  /*21c80*/  LDGDEPBAR ;  /* 0x00000000000079af */ /* 0x000e280000000000 */
[----:B------:R-:W3:Y:S04]  /*21c90*/  LDSM.16.M88.4 R168, [R228+0x9800] ;  /* 0x00980000e4a8783b */ /* 0x000ee80000000200 */
[----:B------:R-:W-:Y:S04]  /*21ca0*/  LDSM.16.M88.4 R172, [R227] ;  /* 0x00000000e3ac783b */ /* 0x000fe80000000200 */
[----:B------:R-:W3:Y:S04]  /*21cb0*/  LDSM.16.M88.4 R176, [R226] ;  /* 0x00000000e2b0783b */ /* 0x000ee80000000200 */
[----:B------:R-:W3:Y:S04]  /*21cc0*/  LDSM.16.M88.4 R180, [R222] ;  /* 0x00000000deb4783b */ /* 0x000ee80000000200 */
[----:B------:R-:W3:Y:S04]  /*21cd0*/  LDSM.16.M88.4 R184, [R221] ;  /* 0x00000000ddb8783b */ /* 0x000ee80000000200 */
[----:B--2---:R-:W2:Y:S01]  /*21ce0*/  LDSM.16.M88.4 R188, [R220] ;  /* 0x00000000dcbc783b */ /* 0x004ea20000000200 */
[C---:B-1----:R-:W-:Y:S03]  /*21cf0*/  HMMA.16816.F32.BF16 R4, R32.reuse, R8, RZ ;  /* 0x000000082004723c */ /* 0x042fe600000418ff */
[----:B------:R-:W-:Y:S04]  /*21d00*/  LDSM.16.M88.4 R192, [R225] ;  /* 0x00000000e1c0783b */ /* 0x000fe80000000200 */
[----:B------:R-:W1:Y:S01]  /*21d10*/  LDSM.16.M88.4 R196, [R223+0x8000] ;  /* 0x00800000dfc4783b */ /* 0x000e620000000200 */
[C---:B------:R-:W-:Y:S03]  /*21d20*/  HMMA.16816.F32.BF16 R8, R32.reuse, R10, RZ ;  /* 0x0000000a2008723c */ /* 0x040fe600000418ff */
[----:B------:R-:W1:Y:S04]  /*21d30*/  LDSM.16.M88.4 R200, [R223+0x8800] ;  /* 0x00880000dfc8783b */ /* 0x000e680000000200 */
[----:B------:R-:W-:Y:S01]  /*21d40*/  LDSM.16.M88.4 R204, [R223+0x9800] ;  /* 0x00980000dfcc783b */ /* 0x000fe20000000200 */
[C---:B----4-:R-:W-:Y:S08]  /*21d50*/  HMMA.16816.F32.BF16 R12, R32.reuse, R16, RZ ;  /* 0x00000010200c723c */ /* 0x050ff000000418ff */
[C---:B------:R-:W-:Y:S08]  /*21d60*/  HMMA.16816.F32.BF16 R16, R32.reuse, R18, RZ ;  /* 0x000000122010723c */ /* 0x040ff000000418ff */
[C---:B---3--:R-:W-:Y:S08]  /*21d70*/  HMMA.16816.F32.BF16 R20, R32.reuse, R24, RZ ;  /* 0x000000182014723c */ /* 0x048ff000000418ff */
[C---:B------:R-:W-:Y:S08]  /*21d80*/  HMMA.16816.F32.BF16 R24, R32.reuse, R26, RZ ;  /* 0x0000001a2018723c */ /* 0x040ff000000418ff */
[C---:B------:R-:W-:Y:S08]  /*21d90*/  HMMA.16816.F32.BF16 R28, R32.reuse, R168, RZ ;  /* 0x000000a8201c723c */ /* 0x040ff000000418ff */
[----:B------:R-:W-:Y:S01]  /*21da0*/  HMMA.16816.F32.BF16 R32, R32, R170, RZ ;  /* 0x000000aa2020723c */ /* 0x000fe200000418ff */
[----:B------:R-:W3:Y:S07]  /*21db0*/  LDSM.16.M88.4 R168, [R223+0x9000] ;  /* 0x00900000dfa8783b */ /* 0x000eee0000000200 */
[C---:B------:R-:W-:Y:S08]  /*21dc0*/  HMMA.16816.F32.BF16 R4, R172.reuse, R176, R4 ;  /* 0x000000b0ac04723c */ /* 0x040ff00000041804 */
[C---:B------:R-:W-:Y:S01]  /*21dd0*/  HMMA.16816.F32.BF16 R8, R172.reuse, R178, R8 ;  /* 0x000000b2ac08723c */ /* 0x040fe20000041808 */
[----:B------:R-:W-:Y:S07]  /*21de0*/  LDSM.16.M88.4 R176, [R224] ;  /* 0x00000000e0b0783b */ /* 0x000fee0000000200 */
[C---:B------:R-:W-:Y:S08]  /*21df0*/  HMMA.16816.F32.BF16 R12, R172.reuse, R180, R12 ;  /* 0x000000b4ac0c723c */ /* 0x040ff0000004180c */
[C---:B------:R-:W-:Y:S01]  /*21e00*/  HMMA.16816.F32.BF16 R16, R172.reuse, R182, R16 ;  /* 0x000000b6ac10723c */ /* 0x040fe20000041810 */
[----:B------:R-:W4:Y:S07]  /*21e10*/  LDSM.16.M88.4 R180, [R219] ;  /* 0x00000000dbb4783b */ /* 0x000f2e0000000200 */
[C---:B------:R-:W-:Y:S08]  /*21e20*/  HMMA.16816.F32.BF16 R20, R172.reuse, R184, R20 ;  /* 0x000000b8ac14723c */ /* 0x040ff00000041814 */
[C---:B------:R-:W-:Y:S01]  /*21e30*/  HMMA.16816.F32.BF16 R24, R172.reuse, R186, R24 ;  /* 0x000000baac18723c */ /* 0x040fe20000041818 */
[----:B------:R-:W3:Y:S07]  /*21e40*/  LDSM.16.M88.4 R184, [R219+0x800] ;  /* 0x00080000dbb8783b */ /* 0x000eee0000000200 */
[C---:B--2---:R-:W-:Y:S08]  /*21e50*/  HMMA.16816.F32.BF16 R28, R172.reuse, R188, R28 ;  /* 0x000000bcac1c723c */ /* 0x044ff0000004181c */
[----:B------:R-:W-:Y:S01]  /*21e60*/  HMMA.16816.F32.BF16 R32, R172, R190, R32 ;  /* 0x000000beac20723c */ /* 0x000fe20000041820 */
[----:B------:R-:W2:Y:S04]  /*21e70*/  LDSM.16.M88.4 R172, [R219+0x1000] ;  /* 0x00100000dbac783b */ /* 0x000ea80000000200 */
[----:B------:R-:W2:Y:S03]  /*21e80*/  LDSM.16.M88.4 R188, [R219+0x1800] ;  /* 0x00180000dbbc783b */ /* 0x000ea60000000200 */
[C---:B-1----:R-:W-:Y:S08]  /*21e90*/  HMMA.16816.F32.BF16 R4, R192.reuse, R196, R4 ;  /* 0x000000c4c004723c */ /* 0x042ff00000041804 */
[C---:B------:R-:W-:Y:S01]  /*21ea0*/  HMMA.16816.F32.BF16 R8, R192.reuse, R198, R8 ;  /* 0x000000c6c008723c */ /* 0x040fe20000041808 */
[----:B------:R-:W-:Y:S07]  /*21eb0*/  LDSM.16.M88.4 R196, [R228+0xa000] ;  /* 0x00a00000e4c4783b */ /* 0x000fee0000000200 */
[C---:B------:R-:W-:Y:S08]  /*21ec0*/  HMMA.16816.F32.BF16 R12, R192.reuse, R200, R12 ;  /* 0x000000c8c00c723c */ /* 0x040ff0000004180c */
[C---:B------:R-:W-:Y:S01]  /*21ed0*/  HMMA.16816.F32.BF16 R16, R192.reuse, R202, R16 ;  /* 0x000000cac010723c */ /* 0x040fe20000041810 */
[----:B------:R-:W-:Y:S07]  /*21ee0*/  LDSM.16.M88.4 R200, [R228+0xa800] ;  /* 0x00a80000e4c8783b */ /* 0x000fee0000000200 */
[C---:B---3--:R-:W-:Y:S08]  /*21ef0*/  HMMA.16816.F32.BF16 R20, R192.reuse, R168, R20 ;  /* 0x000000a8c014723c */ /* 0x048ff00000041814 */
[C---:B------:R-:W-:Y:S01]  /*21f00*/  HMMA.16816.F32.BF16 R24, R192.reuse, R170, R24 ;  /* 0x000000aac018723c */ /* 0x040fe20000041818 */
[----:B------:R-:W1:Y:S07]  /*21f10*/  LDSM.16.M88.4 R168, [R229+0x2000] ;  /* 0x00200000e5a8783b */ /* 0x000e6e0000000200 */
[C---:B------:R-:W-:Y:S08]  /*21f20*/  HMMA.16816.F32.BF16 R28, R192.reuse, R204, R28 ;  /* 0x000000ccc01c723c */ /* 0x040ff0000004181c */
[----:B------:R-:W-:Y:S01]  /*21f30*/  HMMA.16816.F32.BF16 R32, R192, R206, R32 ;  /* 0x000000cec020723c */ /* 0x000fe20000041820 */
[----:B------:R-:W3:Y:S04]  /*21f40*/  LDSM.16.M88.4 R192, [R228+0xb000] ;  /* 0x00b00000e4c0783b */ /* 0x000ee80000000200 */
[----:B------:R-:W1:Y:S03]  /*21f50*/  LDSM.16.M88.4 R204, [R228+0xb800] ;  /* 0x00b80000e4cc783b */ /* 0x000e660000000200 */
[C---:B----4-:R-:W-:Y:S08]  /*21f60*/  HMMA.16816.F32.BF16 R4, R176.reuse, R180, R4 ;  /* 0x000000b4b004723c */ /* 0x050ff00000041804 */
[C---:B------:R-:W-:Y:S01]  /*21f70*/  HMMA.16816.F32.BF16 R8, R176.reuse, R182, R8 ;  /* 0x000000b6b008723c */ /* 0x040fe20000041808 */
[----:B------:R-:W-:Y:S07]  /*21f80*/  LDSM.16.M88.4 R180, [R218] ;  /* 0x00000000dab4783b */ /* 0x000fee0000000200 */
[C---:B------:R-:W-:Y:S08]  /*21f90*/  HMMA.16816.F32.BF16 R12, R176.reuse, R184, R12 ;  /* 0x000000b8b00c723c */ /* 0x040ff0000004180c */
[C---:B------:R-:W-:Y:S01]  /*21fa0*/  HMMA.16816.F32.BF16 R16, R176.reuse, R186, R16 ;  /* 0x000000bab010723c */ /* 0x040fe20000041810 */
[----:B------:R-:W-:Y:S07]  /*21fb0*/  LDSM.16.M88.4 R184, [R217] ;  /* 0x00000000d9b8783b */ /* 0x000fee0000000200 */
[C---:B--2---:R-:W-:Y:S08]  /*21fc0*/  HMMA.16816.F32.BF16 R20, R176.reuse, R172, R20 ;  /* 0x000000acb014723c */ /* 0x044ff00000041814 */
[C---:B------:R-:W-:Y:S01]  /*21fd0*/  HMMA.16816.F32.BF16 R24, R176.reuse, R174, R24 ;  /* 0x000000aeb018723c */ /* 0x040fe20000041818 */
[----:B------:R-:W2:Y:S07]  /*21fe0*/  LDSM.16.M88.4 R172, [R227+0x2000] ;  /* 0x00200000e3ac783b */ /* 0x000eae0000000200 */
[C---:B------:R-:W-:Y:S08]  /*21ff0*/  HMMA.16816.F32.BF16 R28, R176.reuse, R188, R28 ;  /* 0x000000bcb01c723c */ /* 0x040ff0000004181c */
[----:B------:R-:W-:Y:S01]  /*22000*/  HMMA.16816.F32.BF16 R32, R176, R190, R32 ;  /* 0x000000beb020723c */ /* 0x000fe20000041820 */
[----:B------:R-:W4:Y:S04]  /*22010*/  LDSM.16.M88.4 R176, [R216] ;  /* 0x00000000d8b0783b */ /* 0x000f280000000200 */
[----:B------:R-:W2:Y:S03]  /*22020*/  LDSM.16.M88.4 R188, [R215] ;  /* 0x00000000d7bc783b */ /* 0x000ea60000000200 */
        /* <DEDUP_REMOVED lines=13> */
[C---:B--2---:R-:W-:Y:S08]  /*22100*/  HMMA.16816.F32.BF16 R4, R172.reuse, R180, R4 ;  /* 0x000000b4ac04723c */ /* 0x044ff00000041804 */
[C---:B------:R-:W-:Y:S01]  /*22110*/  HMMA.16816.F32.BF16 R8, R172.reuse, R182, R8 ;  /* 0x000000b6ac08723c */ /* 0x040fe20000041808 */
[----:B------:R-:W-:Y:S07]  /*22120*/  LDSM.16.M88.4 R180, [R219+0x2000] ;  /* 0x00200000dbb4783b */ /* 0x000fee0000000200 */
[C---:B------:R-:W-:Y:S08]  /*22130*/  HMMA.16816.F32.BF16 R12, R172.reuse, R184, R12 ;  /* 0x000000b8ac0c723c */ /* 0x040ff0000004180c */
[C---:B------:R-:W-:Y:S01]  /*22140*/  HMMA.16816.F32.BF16 R16, R172.reuse, R186, R16 ;  /* 0x000000baac10723c */ /* 0x040fe20000041810 */
[----:B------:R-:W-:Y:S07]  /*22150*/  LDSM.16.M88.4 R184, [R219+0x2800] ;  /* 0x00280000dbb8783b */ /* 0x000fee0000000200 */
[C---:B----4-:R-:W-:Y:S08]  /*22160*/  HMMA.16816.F32.BF16 R20, R172.reuse, R176, R20 ;  /* 0x000000b0ac14723c */ /* 0x050ff00000041814 */
[C---:B------:R-:W-:Y:S01]  /*22170*/  HMMA.16816.F32.BF16 R24, R172.reuse, R178, R24 ;  /* 0x000000b2ac18723c */ /* 0x040fe20000041818 */
[----:B------:R-:W2:Y:S07]  /*22180*/  LDSM.16.M88.4 R176, [R224+0x2000] ;  /* 0x00200000e0b0783b */ /* 0x000eae0000000200 */
[C---:B------:R-:W-:Y:S08]  /*22190*/  HMMA.16816.F32.BF16 R28, R172.reuse, R188, R28 ;  /* 0x000000bcac1c723c */ /* 0x040ff0000004181c */
[----:B------:R-:W-:Y:S01]  /*221a0*/  HMMA.16816.F32.BF16 R32, R172, R190, R32 ;  /* 0x000000beac20723c */ /* 0x000fe20000041820 */
[----:B------:R-:W4:Y:S04]  /*221b0*/  LDSM.16.M88.4 R172, [R219+0x3000] ;  /* 0x00300000dbac783b */ /* 0x000f280000000200 */
        /* <DEDUP_REMOVED lines=16> */
[----:B------:R-:W-:Y:S07]  /*222c0*/  LDSM.16.M88.4 R180, [R214] ;  /* 0x00000000d6b4783b */ /* 0x000fee0000000200 */
[C---:B------:R-:W-:Y:S08]  /*222d0*/  HMMA.16816.F32.BF16 R12, R176.reuse, R184, R12 ;  /* 0x000000b8b00c723c */ /* 0x040ff0000004180c */
[C---:B------:R-:W-:Y:S01]  /*222e0*/  HMMA.16816.F32.BF16 R16, R176.reuse, R186, R16 ;  /* 0x000000bab010723c */ /* 0x040fe20000041810 */
[----:B------:R-:W-:Y:S07]  /*222f0*/  LDSM.16.M88.4 R184, [R213] ;  /* 0x00000000d5b8783b */ /* 0x000fee0000000200 */
[C---:B----4-:R-:W-:Y:S08]  /*22300*/  HMMA.16816.F32.BF16 R20, R176.reuse, R172, R20 ;  /* 0x000000acb014723c */ /* 0x050ff00000041814 */
        /* <DEDUP_REMOVED lines=84> */
[C---:B-1----:R-:W-:Y:S01]  /*22850*/  HMMA.16816.F32.BF16 R4, R192.reuse, R196, R4 ;  /* 0x000000c4c004723c */ /* 0x042fe20000041804 */
[----:B------:R-:W-:Y:S04]  /*22860*/  DEPBAR.LE SB0, 0x0 ;  /* 0x000080000000791a */ /* 0x000fe80000000000 */
[----:B------:R-:W-:Y:S03]  /*22870*/  BAR.SYNC.DEFER_BLOCKING 0x0 ;  /* 0x0000000000007b1d */ /* 0x000fe60000010000 */
[C---:B------:R-:W-:Y:S08]  /*22880*/  HMMA.16816.F32.BF16 R8, R192.reuse, R198, R8 ;  /* 0x000000c6c008723c */ /* 0x040ff00000041808 */
[C---:B------:R-:W-:Y:S08]  /*22890*/  HMMA.16816.F32.BF16 R12, R192.reuse, R200, R12 ;  /* 0x000000c8c00c723c */ /* 0x040ff0000004180c */
[C---:B------:R-:W-:Y:S08]  /*228a0*/  HMMA.16816.F32.BF16 R16, R192.reuse, R202, R16 ;  /* 0x000000cac010723c */ /* 0x040ff00000041810 */
[C---:B---3--:R-:W-:Y:S08]  /*228b0*/  HMMA.16816.F32.BF16 R20, R192.reuse, R168, R20 ;  /* 0x000000a8c014723c */ /* 0x048ff00000041814 */
[C---:B------:R-:W-:Y:S08]  /*228c0*/  HMMA.16816.F32.BF16 R24, R192.reuse, R170, R24 ;  /* 0x000000aac018723c */ /* 0x040ff00000041818 */
[C---:B------:R-:W-:Y:S08]  /*228d0*/  HMMA.16816.F32.BF16 R28, R192.reuse, R204, R28 ;  /* 0x000000ccc01c723c */ /* 0x040ff0000004181c */
[----:B------:R-:W-:Y:S08]  /*228e0*/  HMMA.16816.F32.BF16 R32, R192, R206, R32 ;  /* 0x000000cec020723c */ /* 0x000ff00000041820 */
[C---:B--2---:R-:W-:Y:S08]  /*228f0*/  HMMA.16816.F32.BF16 R4, R176.reuse, R180, R4 ;  /* 0x000000b4b004723c */ /* 0x044ff00000041804 */
[C---:B------:R-:W-:Y:S08]  /*22900*/  HMMA.16816.F32.BF16 R8, R176.reuse, R182, R8 ;  /* 0x000000b6b008723c */ /* 0x040ff00000041808 */
[C---:B------:R-:W-:Y:S08]  /*22910*/  HMMA.16816.F32.BF16 R12, R176.reuse, R184, R12 ;  /* 0x000000b8b00c723c */ /* 0x040ff0000004180c */
[C---:B------:R-:W-:Y:S08]  /*22920*/  HMMA.16816.F32.BF16 R16, R176.reuse, R186, R16 ;  /* 0x000000bab010723c */ /* 0x040ff00000041810 */
[C---:B----4-:R-:W-:Y:S08]  /*22930*/  HMMA.16816.F32.BF16 R20, R176.reuse, R172, R20 ;  /* 0x000000acb014723c */ /* 0x050ff00000041814 */
[C---:B------:R-:W-:Y:S08]  /*22940*/  HMMA.16816.F32.BF16 R24, R176.reuse, R174, R24 ;  /* 0x000000aeb018723c */ /* 0x040ff00000041818 */
[C---:B------:R-:W-:Y:S07]  /*22950*/  HMMA.16816.F32.BF16 R28, R176.reuse, R188, R28 ;  /* 0x000000bcb01c723c */ /* 0x040fee000004181c */
[----:B------:R-:W-:Y:S01]  /*22960*/  IMAD.MOV.U32 R188, RZ, RZ, R2 ;  /* 0x000000ffffbc7224 */ /* 0x000fe200078e0002 */
[----:B------:R-:W-:Y:S04]  /*22970*/  HMMA.16816.F32.BF16 R32, R176, R190, R32 ;  /* 0x000000beb020723c */ /* 0x000fe80000041820 */
[----:B------:R-:W-:Y:S02]  /*22980*/  IMAD.MOV.U32 R189, RZ, RZ, R3 ;  /* 0x000000ffffbd7224 */ /* 0x000fe400078e0003 */
[----:B------:R1:W5:Y:S02]  /*22990*/  LDL.LU.64 R2, [R1] ;  /* 0x0000000001027983 */ /* 0x0003640000300a00 */
[----:B------:R-:W-:-:S11]  /*229a0*/  @!P0 BRA `(.L_x_1119) ;  /* 0x00000bf000008947 */ /* 0x000fd60003800000 */
[----:B------:R-:W-:Y:S01]  /*229b0*/  ISETP.NE.U32.AND P0, PT, R248, RZ, PT ;  /* 0x000000fff800720c */ /* 0x000fe20003f05070 */
[----:B------:R-:W-:Y:S03]  /*229c0*/  BSSY B0, `(.L_x_1120) ;  /* 0x0000049000007945 */ /* 0x000fe60003800000 */
[----:B------:R-:W-:Y:S11]  /*229d0*/  ISETP.NE.AND.EX P0, PT, R249, RZ, PT, P0 ;  /* 0x000000fff900720c */ /* 0x000ff60003f05300 */
[----:B------:R-:W-:Y:S02]  /*229e0*/  @!UPT UIADD3 URZ, URZ, URZ, URZ ;  /* 0x0000003f3f3ff290 */ /* 0x000fe4000fffe03f */
[----:B------:R-:W-:-:S05]  /*229f0*/  @!P0 BRA `(.L_x_1121) ;  /* 0x0000041000008947 */ /* 0x000fca0003800000 */
[----:B------:R-:W-:Y:S01]  /*22a00*/  IMAD.MOV.U32 R172, RZ, RZ, RZ ;  /* 0x000000ffffac7224 */ /* 0x000fe200078e00ff */
[----:B------:R-:W-:Y:S02]  /*22a10*/  ULDC.64 UR4, c[0x0][0x118] ;  /* 0x0000460000047ab9 */ /* 0x000fe40000000a00 */
[----:B-----5:R-:W2:Y:S04]  /*22a20*/  LD.E R175, [R2.64+0x170] ;  /* 0x0001700402af7980 */ /* 0x020ea8000c101900 */
[----:B------:R-:W3:Y:S01]  /*22a30*/  LD.E.64 R178, [R2.64+0x20] ;  /* 0x0000200402b27980 */ /* 0x000ee2000c101b00 */
[-C--:B--2---:R-:W-:Y:S02]  /*22a40*/  IABS R171, R175.reuse ;  /* 0x000000af00ab7213 */ /* 0x084fe40000000000 */
[----:B------:R-:W-:Y:S02]  /*22a50*/  IABS R169, R175 ;  /* 0x000000af00a97213 */ /* 0x000fe40000000000 */
[----:B------:R-:W2:Y:S03]  /*22a60*/  I2F.RP R174, R171 ;  /* 0x000000ab00ae7306 */ /* 0x000ea60000209400 */
[----:B------:R-:W-:Y:S07]  /*22a70*/  IMAD.MOV R169, RZ, RZ, -R169 ;  /* 0x000000ffffa97224 */ /* 0x000fee00078e0aa9 */
[----:B--2---:R-:W2:Y:S02]  /*22a80*/  MUFU.RCP R164, R174 ;  /* 0x000000ae00a47308 */ /* 0x004ea40000001000 */
[----:B--2---:R-:W-:Y:S01]  /*22a90*/  IADD3 R168, R164, 0xffffffe, RZ ;  /* 0x0ffffffea4a87810 */ /* 0x004fe20007ffe0ff */
[----:B------:R-:W-:Y:S07]  /*22aa0*/  IMAD.SHL.U32 R164, R247, 0x40, RZ ;  /* 0x00000040f7a47824 */ /* 0x000fee00078e00ff */
[----:B------:R-:W2:Y:S01]  /*22ab0*/  F2I.FTZ.U32.TRUNC.NTZ R173, R168 ;  /* 0x000000a800ad7305 */ /* 0x000ea2000021f000 */
[----:B------:R-:W-:Y:S01]  /*22ac0*/  IADD3 R170, R164, -0x80, RZ ;  /* 0xffffff80a4aa7810 */ /* 0x000fe20007ffe0ff */
[--C-:B--2---:R-:W-:Y:S04]  /*22ad0*/  IMAD.MOV R166, RZ, RZ, -R173.reuse ;  /* 0x000000ffffa67224 */ /* 0x104fe800078e0aad */
[----:B------:R-:W-:Y:S01]  /*22ae0*/  IMAD R177, R166, R171, RZ ;  /* 0x000000aba6b17224 */ /* 0x000fe200078e02ff */
[----:B------:R-:W-:Y:S02]  /*22af0*/  IABS R166, R170 ;  /* 0x000000aa00a67213 */ /* 0x000fe40000000000 */
[----:B------:R-:W-:Y:S01]  /*22b00*/  LOP3.LUT R170, R170, R175, RZ, 0x3c, !PT ;  /* 0x000000afaaaa7212 */ /* 0x000fe200078e3cff */
[----:B------:R-:W-:Y:S01]  /*22b10*/  IMAD.HI.U32 R173, R173, R177, R172 ;  /* 0x000000b1adad7227 */ /* 0x000fe200078e00ac */
[----:B------:R-:W-:Y:S01]  /*22b20*/  IADD3 R172, R164, -0x40, RZ ;  /* 0xffffffc0a4ac7810 */ /* 0x000fe20007ffe0ff */
[----:B------:R-:W2:Y:S03]  /*22b30*/  LD.E.64 R176, [R2.64+0x38] ;  /* 0x0000380402b07980 */ /* 0x000ea6000c101b00 */
[----:B------:R-:W-:Y:S01]  /*22b40*/  IABS R164, R172 ;  /* 0x000000ac00a47213 */ /* 0x000fe20000000000 */
[C---:B------:R-:W-:Y:S01]  /*22b50*/  IMAD.HI.U32 R168, R173.reuse, R166, RZ ;  /* 0x000000a6ada87227 */ /* 0x040fe200078e00ff */
[----:B------:R-:W-:Y:S03]  /*22b60*/  LOP3.LUT R172, R172, R175, RZ, 0x3c, !PT ;  /* 0x000000afacac7212 */ /* 0x000fe600078e3cff */
[CC--:B------:R-:W-:Y:S02]  /*22b70*/  IMAD R166, R168.reuse, R169.reuse, R166 ;  /* 0x000000a9a8a67224 */ /* 0x0c0fe400078e02a6 */
[----:B------:R-:W-:Y:S03]  /*22b80*/  IMAD.HI.U32 R173, R173, R164, RZ ;  /* 0x000000a4adad7227 */ /* 0x000fe600078e00ff */
[----:B------:R-:W-:Y:S01]  /*22b90*/  ISETP.GT.U32.AND P2, PT, R171, R166, PT ;  /* 0x000000a6ab00720c */ /* 0x000fe20003f44070 */
[----:B------:R-:W-:Y:S05]  /*22ba0*/  IMAD R164, R173, R169, R164 ;  /* 0x000000a9ada47224 */ /* 0x000fea00078e02a4 */
[----:B------:R-:W-:Y:S07]  /*22bb0*/  ISETP.GT.U32.AND P0, PT, R171, R164, PT ;  /* 0x000000a4ab00720c */ /* 0x000fee0003f04070 */
[----:B------:R-:W-:Y:S01]  /*22bc0*/  @!P2 IADD3 R168, R168, 0x1, RZ ;  /* 0x00000001a8a8a810 */ /* 0x000fe20007ffe0ff */
[--C-:B------:R-:W-:Y:S05]  /*22bd0*/  @!P2 IMAD.IADD R166, R166, 0x1, -R171.reuse ;  /* 0x00000001a6a6a824 */ /* 0x100fea00078e0aab */
[-C--:B------:R-:W-:Y:S01]  /*22be0*/  ISETP.GE.U32.AND P1, PT, R166, R171.reuse, PT ;  /* 0x000000aba600720c */ /* 0x080fe20003f26070 */
[----:B------:R-:W-:Y:S01]  /*22bf0*/  @!P0 IMAD.IADD R164, R164, 0x1, -R171 ;  /* 0x00000001a4a48824 */ /* 0x000fe200078e0aab */
[----:B------:R-:W-:Y:S02]  /*22c00*/  @!P0 IADD3 R173, R173, 0x1, RZ ;  /* 0x00000001adad8810 */ /* 0x000fe40007ffe0ff */
[----:B------:R-:W-:Y:S02]  /*22c10*/  ISETP.GE.AND P0, PT, R170, RZ, PT ;  /* 0x000000ffaa00720c */ /* 0x000fe40003f06270 */
[----:B------:R-:W-:Y:S02]  /*22c20*/  ISETP.GE.U32.AND P2, PT, R164, R171, PT ;  /* 0x000000aba400720c */ /* 0x000fe40003f46070 */
[----:B------:R-:W-:Y:S05]  /*22c30*/  LOP3.LUT R164, RZ, R175, RZ, 0x33, !PT ;  /* 0x000000afffa47212 */ /* 0x000fea00078e33ff */
[----:B------:R-:W-:Y:S02]  /*22c40*/  @P1 IADD3 R168, R168, 0x1, RZ ;  /* 0x00000001a8a81810 */ /* 0x000fe40007ffe0ff */
[----:B------:R-:W-:Y:S03]  /*22c50*/  ISETP.GE.AND P1, PT, R172, RZ, PT ;  /* 0x000000ffac00720c */ /* 0x000fe60003f26270 */
[----:B------:R-:W-:Y:S01]  /*22c60*/  @!P0 IMAD.MOV R168, RZ, RZ, -R168 ;  /* 0x000000ffffa88224 */ /* 0x000fe200078e0aa8 */
[----:B------:R-:W-:Y:S02]  /*22c70*/  @P2 IADD3 R173, R173, 0x1, RZ ;  /* 0x00000001adad2810 */ /* 0x000fe40007ffe0ff */
[----:B------:R-:W-:Y:S04]  /*22c80*/  ISETP.NE.AND P2, PT, R175, RZ, PT ;  /* 0x000000ffaf00720c */ /* 0x000fe80003f45270 */
[C---:B------:R-:W-:Y:S03]  /*22c90*/  SEL R171, R164.reuse, R168, !P2 ;  /* 0x000000a8a4ab7207 */ /* 0x040fe60005000000 */
[----:B------:R-:W-:Y:S01]  /*22ca0*/  @!P1 IMAD.MOV R173, RZ, RZ, -R173 ;  /* 0x000000ffffad9224 */ /* 0x000fe200078e0aad */
[CC--:B------:R-:W-:Y:S04]  /*22cb0*/  LEA R182, P1, R171.reuse, R248.reuse, 0x2 ;  /* 0x000000f8abb67211 */ /* 0x0c0fe800078210ff */
[----:B------:R-:W-:Y:S02]  /*22cc0*/  SEL R173, R164, R173, !P2 ;  /* 0x000000ada4ad7207 */ /* 0x000fe40005000000 */
[-C--:B------:R-:W-:Y:S02]  /*22cd0*/  LEA.HI.X.SX32 R183, R171, R249.reuse, 0x2, P1 ;  /* 0x000000f9abb77211 */ /* 0x080fe400008f16ff */
[C---:B------:R-:W-:Y:S01]  /*22ce0*/  LEA R180, P0, R173.reuse, R248, 0x2 ;  /* 0x000000f8adb47211 */ /* 0x040fe200078010ff */
[C---:B------:R-:W-:Y:S02]  /*22cf0*/  IMAD.IADD R166, R173.reuse, 0x1, -R171 ;  /* 0x00000001ada67824 */ /* 0x040fe400078e0aab */
[----:B------:R-:W4:Y:S01]  /*22d00*/  LD.E R164, [R182.64] ;  /* 0x00000004b6a47980 */ /* 0x000f22000c101900 */
[----:B------:R-:W-:Y:S01]  /*22d10*/  LEA.HI.X.SX32 R181, R173, R249, 0x2, P0 ;  /* 0x000000f9adb57211 */ /* 0x000fe200000f16ff */
[----:B------:R-:W-:Y:S04]  /*22d20*/  IMAD R175, R175, R166, -0x40 ;  /* 0xffffffc0afaf7424 */ /* 0x000fe800078e02a6 */
[----:B------:R-:W4:Y:S01]  /*22d30*/  LD.E R169, [R180.64] ;  /* 0x00000004b4a97980 */ /* 0x000f22000c101900 */
[----:B------:R-:W-:Y:S01]  /*22d40*/  SHF.R.S32.HI R171, RZ, 0x1f, R175 ;  /* 0x0000001fffab7819 */ /* 0x000fe200000114af */
[-C--:B--2---:R-:W-:Y:S02]  /*22d50*/  IMAD R166, R177, R175.reuse, RZ ;  /* 0x000000afb1a67224 */ /* 0x084fe400078e02ff */
[C---:B------:R-:W-:Y:S04]  /*22d60*/  IMAD.WIDE.U32 R172, R176.reuse, R175, RZ ;  /* 0x000000afb0ac7225 */ /* 0x040fe800078e00ff */
[----:B------:R-:W-:Y:S04]  /*22d70*/  IMAD R166, R176, R171, R166 ;  /* 0x000000abb0a67224 */ /* 0x000fe800078e02a6 */
[----:B------:R-:W-:Y:S02]  /*22d80*/  IMAD.IADD R173, R173, 0x1, R166 ;  /* 0x00000001adad7824 */ /* 0x000fe400078e02a6 */
[----:B----4-:R-:W-:Y:S04]  /*22d90*/  IMAD.IADD R169, R164, 0x1, -R169 ;  /* 0x00000001a4a97824 */ /* 0x010fe800078e0aa9 */
[----:B---3--:R-:W-:Y:S01]  /*22da0*/  IMAD R171, R179, R169, RZ ;  /* 0x000000a9b3ab7224 */ /* 0x008fe200078e02ff */
[----:B------:R-:W-:Y:S01]  /*22db0*/  SHF.R.S32.HI R164, RZ, 0x1f, R169 ;  /* 0x0000001fffa47819 */ /* 0x000fe200000114a9 */
[----:B------:R-:W-:Y:S04]  /*22dc0*/  IMAD.WIDE.U32 R172, R169, R178, R172 ;  /* 0x000000b2a9ac7225 */ /* 0x000fe800078e00ac */
[----:B------:R-:W-:Y:S04]  /*22dd0*/  IMAD R171, R178, R164, R171 ;  /* 0x000000a4b2ab7224 */ /* 0x000fe800078e02ab */
[----:B------:R-:W-:Y:S02]  /*22de0*/  IMAD.IADD R164, R173, 0x1, R171 ;  /* 0x00000001ada47824 */ /* 0x000fe400078e02ab */
[----:B------:R-:W-:Y:S01]  /*22df0*/  IMAD.MOV.U32 R173, RZ, RZ, R172 ;  /* 0x000000ffffad7224 */ /* 0x000fe200078e00ac */
[----:B------:R-:W-:-:S05]  /*22e00*/  BRA `(.L_x_1122) ;  /* 0x0000004000007947 */ /* 0x000fca0003800000 */
.L_x_1121:
[----:B------:R-:W-:Y:S02]  /*22e10*/  ULDC.64 UR4, c[0x0][0x118] ;  /* 0x0000460000047ab9 */ /* 0x000fe40000000a00 */
[----:B-----5:R-:W2:Y:S02]  /*22e20*/  LD.E R173, [R2.64+0x38] ;  /* 0x0000380402ad7980 */ /* 0x020ea4000c101900 */
[----:B--2---:R-:W-:Y:S04]  /*22e30*/  LEA R173, -R173, RZ, 0x6 ;  /* 0x000000ffadad7211 */ /* 0x004fe800078e31ff */
[----:B------:R-:W-:Y:S02]  /*22e40*/  SHF.R.S32.HI R164, RZ, 0x1f, R173 ;  /* 0x0000001fffa47819 */ /* 0x000fe400000114ad */
.L_x_1122:
[----:B------:R-:W-:Y:S05]  /*22e50*/  BSYNC B0 ;  /* 0x0000000000007941 */ /* 0x000fea0003800000 */
.L_x_1120:
[C---:B------:R-:W-:Y:S01]  /*22e60*/  LEA R180, P0, R173.reuse, R238, 0x1 ;  /* 0x000000eeadb47211 */ /* 0x040fe200078008ff */
[----:B------:R-:W-:Y:S01]  /*22e70*/  ULDC.64 UR4, c[0x0][0x118] ;  /* 0x0000460000047ab9 */ /* 0x000fe20000000a00 */
[C---:B------:R-:W-:Y:S02]  /*22e80*/  IADD3 R171, P1, R173.reuse, R236, RZ ;  /* 0x000000ecadab7210 */ /* 0x040fe40007f3e0ff */
[-C--:B------:R-:W-:Y:S02]  /*22e90*/  LEA.HI.X R181, R173, R239.reuse, R164, 0x1, P0 ;  /* 0x000000efadb57211 */ /* 0x080fe400000f0ca4 */
[CC--:B------:R-:W-:Y:S01]  /*22ea0*/  @P5 LEA R174, P0, R171.reuse, R238.reuse, 0x1 ;  /* 0x000000eeabae5211 */ /* 0x0c0fe200078008ff */
[--C-:B------:R-:W-:Y:S01]  /*22eb0*/  IMAD.X R166, R164, 0x1, R237.reuse, P1 ;  /* 0x00000001a4a67824 */ /* 0x100fe200008e06ed */
[C---:B------:R-:W-:Y:S01]  /*22ec0*/  @P6 LEA R178, P1, R171.reuse, R238, 0x1 ;  /* 0x000000eeabb26211 */ /* 0x040fe200078208ff */
[----:B------:R-:W-:Y:S01]  /*22ed0*/  @!PT LDS RZ, [RZ] ;  /* 0x00000000fffff984 */ /* 0x000fe20000000800 */
[----:B------:R-:W-:Y:S01]  /*22ee0*/  @!PT LDS RZ, [RZ] ;  /* 0x00000000fffff984 */ /* 0x000fe20000000800 */
[----:B------:R-:W-:Y:S01]  /*22ef0*/  @!PT LDS RZ, [RZ] ;  /* 0x00000000fffff984 */ /* 0x000fe20000000800 */
[----:B------:R2:W-:Y:S01]  /*22f00*/  @P6 LDGSTS.E.BYPASS.LTC128B.128 [R245+0x8000], [R180.64] ;  /* 0x08000000b4f56fae */ /* 0x0005e2000b901d44 */
[C---:B------:R-:W-:Y:S02]  /*22f10*/  IADD3 R169, P2, R171.reuse, R236, RZ ;  /* 0x000000ecaba97210 */ /* 0x040fe40007f5e0ff */
[CCC-:B------:R-:W-:Y:S01]  /*22f20*/  @P6 LEA.HI.X R179, R171.reuse, R239.reuse, R166.reuse, 0x1, P1 ;  /* 0x000000efabb36211 */ /* 0x1c0fe200008f0ca6 */
[----:B------:R2:W-:Y:S01]  /*22f30*/  @!P6 STS.128 [R245+0x8000], RZ ;  /* 0x008000fff500e388 */ /* 0x0005e20000000c00 */
[CCC-:B------:R-:W-:Y:S01]  /*22f40*/  @P5 LEA.HI.X R175, R171.reuse, R239.reuse, R166.reuse, 0x1, P0 ;  /* 0x000000efabaf5211 */ /* 0x1c0fe200000f0ca6 */
[--C-:B------:R-:W-:Y:S01]  /*22f50*/  IMAD.X R164, R166, 0x1, R237.reuse, P2 ;  /* 0x00000001a6a47824 */ /* 0x100fe200010e06ed */
[CC--:B------:R-:W-:Y:S01]  /*22f60*/  @P4 LEA R172, P2, R171.reuse, R238.reuse, 0x1 ;  /* 0x000000eeabac4211 */ /* 0x0c0fe200078408ff */
[----:B------:R-:W-:Y:S01]  /*22f70*/  @!PT LDS RZ, [RZ] ;  /* 0x00000000fffff984 */ /* 0x000fe20000000800 */
[----:B------:R-:W-:Y:S01]  /*22f80*/  @!PT LDS RZ, [RZ] ;  /* 0x00000000fffff984 */ /* 0x000fe20000000800 */
[----:B------:R-:W-:Y:S01]  /*22f90*/  @!PT LDS RZ, [RZ] ;  /* 0x00000000fffff984 */ /* 0x000fe20000000800 */
[----:B------:R2:W-:Y:S01]  /*22fa0*/  @P5 LDGSTS.E.BYPASS.LTC128B.128 [R245+0xa000], [R180.64+0x80] ;  /* 0x0a000080b4f55fae */ /* 0x0005e2000b901d44 */
[CC--:B------:R-:W-:Y:S02]  /*22fb0*/  @P3 LEA R170, P1, R171.reuse, R238.reuse, 0x1 ;  /* 0x000000eeabaa3211 */ /* 0x0c0fe400078208ff */
[CCC-:B------:R-:W-:Y:S01]  /*22fc0*/  @P4 LEA.HI.X R173, R171.reuse, R239.reuse, R166.reuse, 0x1, P2 ;  /* 0x000000efabad4211 */ /* 0x1c0fe200010f0ca6 */
[----:B------:R2:W-:Y:S01]  /*22fd0*/  @!P5 STS.128 [R245+0xa000], RZ ;  /* 0x00a000fff500d388 */ /* 0x0005e20000000c00 */
[-C--:B------:R-:W-:Y:S02]  /*22fe0*/  @P3 LEA.HI.X R171, R171, R239.reuse, R166, 0x1, P1 ;  /* 0x000000efabab3211 */ /* 0x080fe400008f0ca6 */
        /* <DEDUP_REMOVED lines=8> */
[CCC-:B------:R-:W-:Y:S02]  /*23070*/  @P5 LEA.HI.X R185, R169.reuse, R239.reuse, R164.reuse, 0x1, P2 ;  /* 0x000000efa9b95211 */ /* 0x1c0fe400010f0ca4 */
[CC--:B------:R-:W-:Y:S01]  /*23080*/  @P4 LEA R182, P1, R169.reuse, R238.reuse, 0x1 ;  /* 0x000000eea9b64211 */ /* 0x0c0fe200078208ff */
[----:B------:R-:W-:Y:S01]  /*23090*/  @!PT LDS RZ, [RZ] ;  /* 0x00000000fffff984 */ /* 0x000fe20000000800 */
[----:B------:R-:W-:Y:S01]  /*230a0*/  @!PT LDS RZ, [RZ] ;  /* 0x00000000fffff984 */ /* 0x000fe20000000800 */
[----:B------:R-:W-:Y:S01]  /*230b0*/  @!PT LDS RZ, [RZ] ;  /* 0x00000000fffff984 */ /* 0x000fe20000000800 */
[----:B------:R2:W-:Y:S01]  /*230c0*/  @P3 LDGSTS.E.BYPASS.LTC128B.128 [R245+0xe000], [R180.64+0x180] ;  /* 0x0e000180b4f53fae */ /* 0x0005e2000b901d44 */
[C---:B------:R-:W-:Y:S02]  /*230d0*/  @P3 LEA R168, P0, R169.reuse, R238, 0x1 ;  /* 0x000000eea9a83211 */ /* 0x040fe400078008ff */
[CCC-:B------:R-:W-:Y:S01]  /*230e0*/  @P4 LEA.HI.X R183, R169.reuse, R239.reuse, R164.reuse, 0x1, P1 ;  /* 0x000000efa9b74211 */ /* 0x1c0fe200008f0ca4 */
[----:B------:R2:W-:Y:S01]  /*230f0*/  @!P3 STS.128 [R245+0xe000], RZ ;  /* 0x00e000fff500b388 */ /* 0x0005e20000000c00 */
[C---:B------:R-:W-:Y:S02]  /*23100*/  IADD3 R166, P2, R169.reuse, R236, RZ ;  /* 0x000000eca9a67210 */ /* 0x040fe40007f5e0ff */
[-C--:B------:R-:W-:Y:S01]  /*23110*/  @P3 LEA.HI.X R169, R169, R239.reuse, R164, 0x1, P0 ;  /* 0x000000efa9a93211 */ /* 0x080fe200000f0ca4 */
[----:B------:R-:W-:Y:S01]  /*23120*/  @!PT LDS RZ, [RZ] ;  /* 0x00000000fffff984 */ /* 0x000fe20000000800 */
[----:B------:R-:W-:Y:S01]  /*23130*/  @!PT LDS RZ, [RZ] ;  /* 0x00000000fffff984 */ /* 0x000fe20000000800 */
[----:B------:R-:W-:Y:S01]  /*23140*/  @!PT LDS RZ, [RZ] ;  /* 0x00000000fffff984 */ /* 0x000fe20000000800 */
[----:B------:R2:W-:Y:S01]  /*23150*/  @P6 LDGSTS.E.BYPASS.LTC128B.128 [R245+0x8800], [R178.64] ;  /* 0x08800000b2f56fae */ /* 0x0005e2000b901d44 */
[-C--:B------:R-:W-:Y:S01]  /*23160*/  @P6 LEA R192, P0, R166, R238.reuse, 0x1 ;  /* 0x000000eea6c06211 */ /* 0x080fe200078008ff */
[----:B------:R-:W-:Y:S01]  /*23170*/  IMAD.X R164, R164, 0x1, R237, P2 ;  /* 0x00000001a4a47824 */ /* 0x000fe200010e06ed */
[CC--:B------:R-:W-:Y:S01]  /*23180*/  @P5 LEA R190, P2, R166.reuse, R238.reuse, 0x1 ;  /* 0x000000eea6be5211 */ /* 0x0c0fe200078408ff */
[----:B------:R2:W-:Y:S01]  /*23190*/  @!P6 STS.128 [R245+0x8800], RZ ;  /* 0x008800fff500e388 */ /* 0x0005e20000000c00 */
[CC--:B------:R-:W-:Y:S02]  /*231a0*/  @P4 LEA R186, P1, R166.reuse, R238.reuse, 0x1 ;  /* 0x000000eea6ba4211 */ /* 0x0c0fe400078208ff */
[CCC-:B------:R-:W-:Y:S01]  /*231b0*/  @P6 LEA.HI.X R193, R166.reuse, R239.reuse, R164.reuse, 0x1, P0 ;  /* 0x000000efa6c16211 */ /* 0x1c0fe200000f0ca4 */
[----:B------:R-:W-:Y:S01]  /*231c0*/  @!PT LDS RZ, [RZ] ;  /* 0x00000000fffff984 */ /* 0x000fe20000000800 */
[----:B------:R-:W-:Y:S01]  /*231d0*/  @!PT LDS RZ, [RZ] ;  /* 0x00000000fffff984 */ /* 0x000fe20000000800 */
[----:B------:R-:W-:Y:S01]  /*231e0*/  @!PT LDS RZ, [RZ] ;  /* 0x00000000fffff984 */ /* 0x000fe20000000800 */
[----:B------:R2:W-:Y:S01]  /*231f0*/  @P5 LDGSTS.E.BYPASS.LTC128B.128 [R245+0xa800], [R174.64+0x80] ;  /* 0x0a800080aef55fae */ /* 0x0005e2000b901d44 */
[CCC-:B------:R-:W-:Y:S02]  /*23200*/  @P5 LEA.HI.X R191, R166.reuse, R239.reuse, R164.reuse, 0x1, P2 ;  /* 0x000000efa6bf5211 */ /* 0x1c0fe400010f0ca4 */
[CC--:B------:R-:W-:Y:S01]  /*23210*/  @P4 LEA.HI.X R187, R166.reuse, R239.reuse, R164, 0x1, P1 ;  /* 0x000000efa6bb4211 */ /* 0x0c0fe200008f0ca4 */
[----:B------:R2:W-:Y:S01]  /*23220*/  @!P5 STS.128 [R245+0xa800], RZ ;  /* 0x00a800fff500d388 */ /* 0x0005e20000000c00 */
[C---:B------:R-:W-:Y:S01]  /*23230*/  @P3 LEA R194, P0, R166.reuse, R238, 0x1 ;  /* 0x000000eea6c23211 */ /* 0x040fe200078008ff */
[----:B------:R-:W-:Y:S02]  /*23240*/  IMAD.MOV.U32 R238, RZ, RZ, R180 ;  /* 0x000000ffffee7224 */ /* 0x000fe400078e00b4 */
[----:B------:R-:W-:Y:S01]  /*23250*/  @!PT LDS RZ, [RZ] ;  /* 0x00000000fffff984 */ /* 0x000fe20000000800 */
[----:B------:R-:W-:Y:S01]  /*23260*/  @!PT LDS RZ, [RZ] ;  /* 0x00000000fffff984 */ /* 0x000fe20000000800 */
[----:B------:R-:W-:Y:S01]  /*23270*/  @!PT LDS RZ, [RZ] ;  /* 0x00000000fffff984 */ /* 0x000fe20000000800 */
[----:B------:R2:W-:Y:S01]  /*23280*/  @P4 LDGSTS.E.BYPASS.LTC128B.128 [R245+0xc800], [R172.64+0x100] ;  /* 0x0c800100acf54fae */ /* 0x0005e2000b901d44 */
[----:B------:R-:W-:Y:S01]  /*23290*/  @P3 LEA.HI.X R195, R166, R239, R164, 0x1, P0 ;  /* 0x000000efa6c33211 */ /* 0x000fe200000f0ca4 */
[----:B------:R-:W-:Y:S02]  /*232a0*/  IMAD.MOV.U32 R239, RZ, RZ, R181 ;  /* 0x000000ffffef7224 */ /* 0x000fe400078e00b5 */
        /* <DEDUP_REMOVED lines=47> */
.L_x_1119:
[----:B------:R-:W-:Y:S05]  /*235a0*/  BSYNC B1 ;  /* 0x0000000000017941 */ /* 0x000fea0003800000 */
.L_x_1118:
[----:B------:R-:W-:Y:S01]  /*235b0*/  ULDC.64 UR4, c[0x0][0x118] ;  /* 0x0000460000047ab9 */ /* 0x000fe20000000a00 */
[----:B------:R-:W-:Y:S01]  /*235c0*/  FMNMX.FTZ R164, R4, R165, !PT ;  /* 0x000000a504a47209 */ /* 0x000fe20007810000 */
[----:B-----5:R3:W4:Y:S01]  /*235d0*/  LD.E R166, [R2.64+0xdc] ;  /* 0x0000dc0402a67980 */ /* 0x020722000c101900 */
[----:B--2---:R-:W-:Y:S02]  /*235e0*/  FMNMX.FTZ R168, R6, R0, !PT ;  /* 0x0000000006a87209 */ /* 0x004fe40007810000 */
        /* <DEDUP_REMOVED lines=8> */
[----:B------:R-:W-:Y:S04]  /*23670*/  FMNMX.FTZ R164, R12, R169, !PT ;  /* 0x000000a90ca47209 */ /* 0x000fe80007810000 */
[----:B------:R-:W-:Y:S01]  /*23680*/  FMNMX.FTZ R169, R13, R164, !PT ;  /* 0x000000a40da97209 */ /* 0x000fe20007810000 */
[----:B------:R-:W-:Y:S01]  /*23690*/  LDSM.16.MT88.4 R180, [R231+0x12800] ;  /* 0x01280000e7b4783b */ /* 0x000fe20000004200 */
[----:B------:R-:W-:Y:S02]  /*236a0*/  FMNMX.FTZ R164, R14, R171, !PT ;  /* 0x000000ab0ea47209 */ /* 0x000fe40007810000 */
[----:B---3--:R-:W-:Y:S02]  /*236b0*/  FMNMX.FTZ R2, R16, R169, !PT ;  /* 0x000000a910027209 */ /* 0x008fe40007810000 */
[----:B------:R-:W-:Y:S03]  /*236c0*/  FMNMX.FTZ R169, R15, R164, !PT ;  /* 0x000000a40fa97209 */ /* 0x000fe60007810000 */
        /* <DEDUP_REMOVED lines=19> */
[----:B------:R-:W2:Y:S01]  /*23800*/  SHFL.BFLY PT, R164, R171, 0x2, 0x1f ;  /* 0x0c401f00aba47f89 */ /* 0x000ea200000e0000 */
[----:B------:R-:W-:Y:S07]  /*23810*/  FMNMX.FTZ R170, R35, R2, !PT ;  /* 0x0000000223aa7209 */ /* 0x000fee0007810000 */
[----:B------:R-:W3:Y:S01]  /*23820*/  SHFL.BFLY PT, R3, R170, 0x2, 0x1f ;  /* 0x0c401f00aa037f89 */ /* 0x000ee200000e0000 */
[----:B--2---:R-:W-:Y:S07]  /*23830*/  FMNMX.FTZ R169, R171, R164, !PT ;  /* 0x000000a4aba97209 */ /* 0x004fee0007810000 */
[----:B------:R-:W2:Y:S01]  /*23840*/  SHFL.BFLY PT, R164, R169, 0x1, 0x1f ;  /* 0x0c201f00a9a47f89 */ /* 0x000ea200000e0000 */
[----:B---3--:R-:W-:Y:S07]  /*23850*/  FMNMX.FTZ R168, R170, R3, !PT ;  /* 0x00000003aaa87209 */ /* 0x008fee0007810000 */
[----:B------:R-:W3:Y:S01]  /*23860*/  SHFL.BFLY PT, R3, R168, 0x1, 0x1f ;  /* 0x0c201f00a8037f89 */ /* 0x000ee200000e0000 */
[----:B--2---:R-:W-:Y:S04]  /*23870*/  FMNMX.FTZ R164, R169, R164, !PT ;  /* 0x000000a4a9a47209 */ /* 0x004fe80007810000 */
[C---:B------:R-:W-:Y:S01]  /*23880*/  FSETP.NEU.FTZ.AND P0, PT, R164.reuse, -INF , PT ;  /* 0xff800000a400780b */ /* 0x040fe20003f1d000 */
[----:B------:R-:W-:Y:S01]  /*23890*/  FADD.FTZ R165, -R164, R165 ;  /* 0x000000a5a4a57221 */ /* 0x000fe20000010100 */
[----:B---3--:R-:W-:Y:S02]  /*238a0*/  FMNMX.FTZ R3, R168, R3, !PT ;  /* 0x00000003a8037209 */ /* 0x008fe40007810000 */
[----:B------:R-:W2:Y:S01]  /*238b0*/  LDSM.16.MT88.4 R168, [R233+0x10000] ;  /* 0x01000000e9a8783b */ /* 0x000ea20000004200 */
[C---:B----4-:R-:W-:Y:S02]  /*238c0*/  FMUL.FTZ R201, R166.reuse, R164 ;  /* 0x000000a4a6c97220 */ /* 0x050fe40000410000 */
[C---:B------:R-:W-:Y:S02]  /*238d0*/  FMUL.FTZ R199, R166.reuse, R3 ;  /* 0x00000003a6c77220 */ /* 0x040fe40000410000 */
[C---:B------:R-:W-:Y:S01]  /*238e0*/  FMUL.FTZ R2, R166.reuse, R165 ;  /* 0x000000a5a6027220 */ /* 0x040fe20000410000 */
[----:B------:R-:W-:Y:S01]  /*238f0*/  FSEL R201, R201, RZ, P0 ;  /* 0x000000ffc9c97208 */ /* 0x000fe20000000000 */
[C---:B------:R-:W-:Y:S01]  /*23900*/  FADD.FTZ R165, -R3.reuse, R0 ;  /* 0x0000000003a57221 */ /* 0x040fe20000010100 */
[----:B------:R-:W-:Y:S03]  /*23910*/  FSETP.NEU.FTZ.AND P0, PT, R3, -INF , PT ;  /* 0xff8000000300780b */ /* 0x000fe60003f1d000 */
[----:B------:R-:W-:Y:S01]  /*23920*/  FMUL.FTZ R0, R166, R165 ;  /* 0x000000a5a6007220 */ /* 0x000fe20000410000 */
[----:B------:R-:W-:Y:S01]  /*23930*/  FSEL R199, R199, RZ, P0 ;  /* 0x000000ffc7c77208 */ /* 0x000fe20000000000 */
[-CC-:B------:R-:W-:Y:S01]  /*23940*/  FFMA.FTZ R193, R4, R166.reuse, -R201.reuse ;  /* 0x000000a604c17223 */ /* 0x180fe200000108c9 */
[----:B------:R-:W3:Y:S01]  /*23950*/  MUFU.EX2 R2, R2 ;  /* 0x0000000200027308 */ /* 0x000ee20000000800 */
[-C--:B------:R-:W-:Y:S01]  /*23960*/  FFMA.FTZ R165, R5, R166.reuse, -R201 ;  /* 0x000000a605a57223 */ /* 0x080fe200000108c9 */
[----:B------:R-:W-:Y:S01]  /*23970*/  ISETP.GT.AND P0, PT, R247, 0x1, PT ;  /* 0x00000001f700780c */ /* 0x000fe20003f04270 */
[-CC-:B------:R-:W-:Y:S02]  /*23980*/  FFMA.FTZ R190, R6, R166.reuse, -R199.reuse ;  /* 0x000000a606be7223 */ /* 0x180fe400000108c7 */
[-C--:B------:R-:W-:Y:S02]  /*23990*/  FFMA.FTZ R191, R7, R166.reuse, -R199 ;  /* 0x000000a607bf7223 */ /* 0x080fe400000108c7 */
[-CC-:B------:R-:W-:Y:S02]  /*239a0*/  FFMA.FTZ R192, R8, R166.reuse, -R201.reuse ;  /* 0x000000a608c07223 */ /* 0x180fe400000108c9 */
[-C--:B------:R-:W-:Y:S01]  /*239b0*/  FFMA.FTZ R195, R9, R166.reuse, -R201 ;  /* 0x000000a609c37223 */ /* 0x080fe200000108c9 */
[----:B------:R-:W4:Y:S01]  /*239c0*/  MUFU.EX2 R0, R0 ;  /* 0x0000000000007308 */ /* 0x000f220000000800 */
[-CC-:B------:R-:W-:Y:S02]  /*239d0*/  FFMA.FTZ R194, R10, R166.reuse, -R199.reuse ;  /* 0x000000a60ac27223 */ /* 0x180fe400000108c7 */
[-C--:B------:R-:W-:Y:S02]  /*239e0*/  FFMA.FTZ R197, R11, R166.reuse, -R199 ;  /* 0x000000a60bc57223 */ /* 0x080fe400000108c7 */
[-CC-:B------:R-:W-:Y:S02]  /*239f0*/  FFMA.FTZ R206, R32, R166.reuse, -R201.reuse ;  /* 0x000000a620ce7223 */ /* 0x180fe400000108c9 */
[-CC-:B------:R-:W-:Y:S02]  /*23a00*/  FFMA.FTZ R196, R12, R166.reuse, -R201.reuse ;  /* 0x000000a60cc47223 */ /* 0x180fe400000108c9 */
[-C--:B------:R-:W-:Y:S01]  /*23a10*/  FFMA.FTZ R203, R13, R166.reuse, -R201 ;  /* 0x000000a60dcb7223 */ /* 0x080fe200000108c9 */
[----:B------:R-:W-:Y:S01]  /*23a20*/  MUFU.EX2 R193, R193 ;  /* 0x000000c100c17308 */ /* 0x000fe20000000800 */
[-CC-:B------:R-:W-:Y:S02]  /*23a30*/  FFMA.FTZ R198, R14, R166.reuse, -R199.reuse ;  /* 0x000000a60ec67223 */ /* 0x180fe400000108c7 */
[----:B------:R-:W-:Y:S02]  /*23a40*/  FFMA.FTZ R205, R15, R166, -R199 ;  /* 0x000000a60fcd7223 */ /* 0x000fe400000108c7 */
[C---:B---3--:R-:W-:Y:S02]  /*23a50*/  FMUL.FTZ R4, R2.reuse, R160 ;  /* 0x000000a002047220 */ /* 0x048fe40000410000 */
[C---:B------:R-:W-:Y:S02]  /*23a60*/  FMUL.FTZ R5, R2.reuse, R161 ;  /* 0x000000a102057220 */ /* 0x040fe40000410000 */
[C---:B------:R-:W-:Y:S01]  /*23a70*/  FMUL.FTZ R8, R2.reuse, R156 ;  /* 0x0000009c02087220 */ /* 0x040fe20000410000 */
[----:B------:R-:W3:Y:S01]  /*23a80*/  MUFU.EX2 R165, R165 ;  /* 0x000000a500a57308 */ /* 0x000ee20000000800 */
[C---:B------:R-:W-:Y:S02]  /*23a90*/  FMUL.FTZ R9, R2.reuse, R157 ;  /* 0x0000009d02097220 */ /* 0x040fe40000410000 */
[----:B------:R-:W-:Y:S02]  /*23aa0*/  FMUL.FTZ R36, R2, R36 ;  /* 0x0000002402247220 */ /* 0x000fe40000410000 */
[C---:B----4-:R-:W-:Y:S02]  /*23ab0*/  FMUL.FTZ R6, R0.reuse, R162 ;  /* 0x000000a200067220 */ /* 0x050fe40000410000 */
[C---:B------:R-:W-:Y:S02]  /*23ac0*/  FMUL.FTZ R7, R0.reuse, R163 ;  /* 0x000000a300077220 */ /* 0x040fe40000410000 */
[C---:B------:R-:W-:Y:S01]  /*23ad0*/  FMUL.FTZ R10, R0.reuse, R158 ;  /* 0x0000009e000a7220 */ /* 0x040fe20000410000 */
[----:B------:R-:W-:Y:S01]  /*23ae0*/  MUFU.EX2 R190, R190 ;  /* 0x000000be00be7308 */ /* 0x000fe20000000800 */
[----:B------:R-:W-:Y:S02]  /*23af0*/  FMUL.FTZ R11, R0, R159 ;  /* 0x0000009f000b7220 */ /* 0x000fe40000410000 */
[----:B------:R-:W4:Y:S01]  /*23b00*/  LDSM.16.MT88.4 R156, [R230+0x10000] ;  /* 0x01000000e69c783b */ /* 0x000f220000004200 */
[----:B------:R-:W-:Y:S02]  /*23b10*/  FMUL.FTZ R37, R2, R37 ;  /* 0x0000002502257220 */ /* 0x000fe40000410000 */
[C---:B------:R-:W-:Y:S02]  /*23b20*/  FMUL.FTZ R38, R0.reuse, R38 ;  /* 0x0000002600267220 */ /* 0x040fe40000410000 */
[----:B------:R-:W-:Y:S02]  /*23b30*/  FMUL.FTZ R39, R0, R39 ;  /* 0x0000002700277220 */ /* 0x000fe40000410000 */
        /* <DEDUP_REMOVED lines=11> */
[----:B------:R-:W-:Y:S01]  /*23bf0*/  LDSM.16.MT88.4 R152, [R230+0x16000] ;  /* 0x01600000e698783b */ /* 0x000fe20000004200 */
[C---:B------:R-:W-:Y:S02]  /*23c00*/  FMUL.FTZ R44, R2.reuse, R44 ;  /* 0x0000002c022c7220 */ /* 0x040fe40000410000 */
[----:B------:R-:W3:Y:S01]  /*23c10*/  MUFU.EX2 R195, R195 ;  /* 0x000000c300c37308 */ /* 0x000ee20000000800 */
[----:B------:R-:W-:Y:S02]  /*23c20*/  FMUL.FTZ R45, R2, R45 ;  /* 0x0000002d022d7220 */ /* 0x000fe40000410000 */
[C---:B------:R-:W-:Y:S01]  /*23c30*/  FMUL.FTZ R46, R0.reuse, R46 ;  /* 0x0000002e002e7220 */ /* 0x040fe20000410000 */
[----:B-1----:R-:W-:Y:S01]  /*23c40*/  F2FP.BF16.PACK_AB R161, R191, R190 ;  /* 0x000000bebfa1723e */ /* 0x002fe200000010ff */
[----:B------:R-:W-:Y:S02]  /*23c50*/  FMUL.FTZ R47, R0, R47 ;  /* 0x0000002f002f7220 */ /* 0x000fe40000410000 */
[C---:B------:R-:W-:Y:S02]  /*23c60*/  FMUL.FTZ R48, R2.reuse, R48 ;  /* 0x0000003002307220 */ /* 0x040fe40000410000 */
[----:B------:R-:W-:Y:S01]  /*23c70*/  FMUL.FTZ R49, R2, R49 ;  /* 0x0000003102317220 */ /* 0x000fe20000410000 */
        /* <DEDUP_REMOVED lines=8> */
[C---:B------:R-:W-:Y:S01]  /*23d00*/  FMUL.FTZ R56, R2.reuse, R56 ;  /* 0x0000003802387220 */ /* 0x040fe20000410000 */
[----:B---3--:R-:W-:Y:S01]  /*23d10*/  F2FP.BF16.PACK_AB R162, R195, R192 ;  /* 0x000000c0c3a2723e */ /* 0x008fe200000010ff */
        /* <DEDUP_REMOVED lines=17> */
[C---:B--2---:R-:W-:Y:S05]  /*23e30*/  HMMA.16816.F32.BF16 R4, R160.reuse, R168, R4 ;  /* 0x000000a8a004723c */ /* 0x044fea0000041804 */
[C---:B------:R-:W-:Y:S02]  /*23e40*/  FMUL.FTZ R70, R0.reuse, R70 ;  /* 0x0000004600467220 */ /* 0x040fe40000410000 */
[----:B------:R-:W-:Y:S01]  /*23e50*/  FMUL.FTZ R71, R0, R71 ;  /* 0x0000004700477220 */ /* 0x000fe20000410000 */
[C---:B------:R-:W-:Y:S01]  /*23e60*/  HMMA.16816.F32.BF16 R8, R160.reuse, R170, R8 ;  /* 0x000000aaa008723c */ /* 0x040fe20000041808 */
[----:B------:R-:W1:Y:S01]  /*23e70*/  LDSM.16.MT88.4 R168, [R233+0x12000] ;  /* 0x01200000e9a8783b */ /* 0x000e620000004200 */
[----:B------:R-:W2:Y:S02]  /*23e80*/  MUFU.EX2 R205, R205 ;  /* 0x000000cd00cd7308 */ /* 0x000ea40000000800 */
[C---:B------:R-:W-:Y:S02]  /*23e90*/  FMUL.FTZ R72, R2.reuse, R72 ;  /* 0x0000004802487220 */ /* 0x040fe40000410000 */
[----:B------:R-:W-:Y:S02]  /*23ea0*/  FMUL.FTZ R73, R2, R73 ;  /* 0x0000004902497220 */ /* 0x000fe40000410000 */
[C---:B------:R-:W-:Y:S04]  /*23eb0*/  HMMA.16816.F32.BF16 R36, R160.reuse, R172, R36 ;  /* 0x000000aca024723c */ /* 0x040fe80000041824 */
[C---:B------:R-:W-:Y:S01]  /*23ec0*/  FMUL.FTZ R74, R0.reuse, R74 ;  /* 0x0000004a004a7220 */ /* 0x040fe20000410000 */
[----:B------:R-:W-:Y:S01]  /*23ed0*/  MUFU.EX2 R206, R206 ;  /* 0x000000ce00ce7308 */ /* 0x000fe20000000800 */
[----:B------:R-:W-:Y:S02]  /*23ee0*/  FMUL.FTZ R75, R0, R75 ;  /* 0x0000004b004b7220 */ /* 0x000fe40000410000 */
[C---:B------:R-:W-:Y:S01]  /*23ef0*/  HMMA.16816.F32.BF16 R40, R160.reuse, R174, R40 ;  /* 0x000000aea028723c */ /* 0x040fe20000041828 */
[----:B------:R-:W2:Y:S03]  /*23f00*/  LDSM.16.MT88.4 R172, [R232+0x12000] ;  /* 0x01200000e8ac783b */ /* 0x000ea60000004200 */
[C---:B------:R-:W-:Y:S02]  /*23f10*/  FMUL.FTZ R76, R2.reuse, R76 ;  /* 0x0000004c024c7220 */ /* 0x040fe40000410000 */
[----:B------:R-:W-:Y:S02]  /*23f20*/  FMUL.FTZ R77, R2, R77 ;  /* 0x0000004d024d7220 */ /* 0x000fe40000410000 */
[C---:B------:R-:W-:Y:S04]  /*23f30*/  HMMA.16816.F32.BF16 R44, R160.reuse, R176, R44 ;  /* 0x000000b0a02c723c */ /* 0x040fe8000004182c */
[C---:B------:R-:W-:Y:S02]  /*23f40*/  FMUL.FTZ R78, R0.reuse, R78 ;  /* 0x0000004e004e7220 */ /* 0x040fe40000410000 */
[----:B------:R-:W-:Y:S02]  /*23f50*/  FMUL.FTZ R79, R0, R79 ;  /* 0x0000004f004f7220 */ /* 0x000fe40000410000 */
        /* <DEDUP_REMOVED lines=11> */
[C---:B-1----:R-:W-:Y:S04]  /*24010*/  HMMA.16816.F32.BF16 R60, R160.reuse, R168, R60 ;  /* 0x000000a8a03c723c */ /* 0x042fe8000004183c */
[C---:B------:R-:W-:Y:S02]  /*24020*/  FMUL.FTZ R86, R0.reuse, R86 ;  /* 0x0000005600567220 */ /* 0x040fe40000410000 */
[----:B------:R-:W-:Y:S02]  /*24030*/  FMUL.FTZ R87, R0, R87 ;  /* 0x0000005700577220 */ /* 0x000fe40000410000 */
[C---:B------:R-:W-:Y:S01]  /*24040*/  HMMA.16816.F32.BF16 R64, R160.reuse, R170, R64 ;  /* 0x000000aaa040723c */ /* 0x040fe20000041840 */
[----:B------:R-:W1:Y:S03]  /*24050*/  LDSM.16.MT88.4 R168, [R230+0x12000] ;  /* 0x01200000e6a8783b */ /* 0x000e660000004200 */
[C---:B------:R-:W-:Y:S02]  /*24060*/  FMUL.FTZ R88, R2.reuse, R88 ;  /* 0x0000005802587220 */ /* 0x040fe40000410000 */
[----:B------:R-:W-:Y:S02]  /*24070*/  FMUL.FTZ R89, R2, R89 ;  /* 0x0000005902597220 */ /* 0x000fe40000410000 */
[C---:B--2---:R-:W-:Y:S04]  /*24080*/  HMMA.16816.F32.BF16 R68, R160.reuse, R172, R68 ;  /* 0x000000aca044723c */ /* 0x044fe80000041844 */
[C---:B------:R-:W-:Y:S02]  /*24090*/  FMUL.FTZ R90, R0.reuse, R90 ;  /* 0x0000005a005a7220 */ /* 0x040fe40000410000 */
[----:B------:R-:W-:Y:S02]  /*240a0*/  FMUL.FTZ R91, R0, R91 ;  /* 0x0000005b005b7220 */ /* 0x000fe40000410000 */
[C---:B------:R-:W-:Y:S01]  /*240b0*/  HMMA.16816.F32.BF16 R72, R160.reuse, R174, R72 ;  /* 0x000000aea048723c */ /* 0x040fe20000041848 */
[----:B------:R-:W2:Y:S03]  /*240c0*/  LDSM.16.MT88.4 R172, [R233+0x14000] ;  /* 0x01400000e9ac783b */ /* 0x000ea60000004200 */
[C---:B------:R-:W-:Y:S02]  /*240d0*/  FMUL.FTZ R92, R2.reuse, R92 ;  /* 0x0000005c025c7220 */ /* 0x040fe40000410000 */
[----:B------:R-:W-:Y:S02]  /*240e0*/  FMUL.FTZ R93, R2, R93 ;  /* 0x0000005d025d7220 */ /* 0x000fe40000410000 */
[C---:B------:R-:W-:Y:S01]  /*240f0*/  FMUL.FTZ R94, R0.reuse, R94 ;  /* 0x0000005e005e7220 */ /* 0x040fe20000410000 */
[C---:B----4-:R-:W-:Y:S03]  /*24100*/  HMMA.16816.F32.BF16 R76, R160.reuse, R156, R76 ;  /* 0x0000009ca04c723c */ /* 0x050fe6000004184c */
[----:B------:R-:W-:Y:S02]  /*24110*/  FMUL.FTZ R95, R0, R95 ;  /* 0x0000005f005f7220 */ /* 0x000fe40000410000 */
[C---:B------:R-:W-:Y:S02]  /*24120*/  FMUL.FTZ R96, R2.reuse, R96 ;  /* 0x0000006002607220 */ /* 0x040fe40000410000 */
[----:B------:R-:W-:Y:S01]  /*24130*/  FMUL.FTZ R97, R2, R97 ;  /* 0x0000006102617220 */ /* 0x000fe20000410000 */
        /* <DEDUP_REMOVED lines=30> */
[C---:B------:R-:W-:Y:S04]  /*24320*/  FMUL.FTZ R116, R2.reuse, R116 ;  /* 0x0000007402747220 */ /* 0x040fe80000410000 */
[----:B------:R-:W-:Y:S01]  /*24330*/  FMUL.FTZ R117, R2, R117 ;  /* 0x0000007502757220 */ /* 0x000fe20000410000 */
[C---:B------:R-:W-:Y:S01]  /*24340*/  HMMA.16816.F32.BF16 R112, R160.reuse, R170, R112 ;  /* 0x000000aaa070723c */ /* 0x040fe20000041870 */
[----:B------:R-:W1:Y:S02]  /*24350*/  LDSM.16.MT88.4 R168, [R232+0x16000] ;  /* 0x01600000e8a8783b */ /* 0x000e640000004200 */
        /* <DEDUP_REMOVED lines=18> */
[C---:B------:R-:W-:Y:S02]  /*24480*/  FMUL.FTZ R132, R2.reuse, R132 ;  /* 0x0000008402847220 */ /* 0x040fe40000410000 */
[----:B------:R-:W-:Y:S03]  /*24490*/  FMUL.FTZ R133, R2, R133 ;  /* 0x0000008502857220 */ /* 0x000fe60000410000 */
[C---:B------:R-:W-:Y:S01]  /*244a0*/  HMMA.16816.F32.BF16 R128, R160.reuse, R158, R128 ;  /* 0x0000009ea080723c */ /* 0x040fe20000041880 */
[----:B------:R-:W4:Y:S02]  /*244b0*/  LDSM.16.MT88.4 R156, [R233+0x10800] ;  /* 0x01080000e99c783b */ /* 0x000f240000004200 */
[C---:B------:R-:W-:Y:S02]  /*244c0*/  FMUL.FTZ R134, R0.reuse, R134 ;  /* 0x0000008600867220 */ /* 0x040fe40000410000 */
[----:B------:R-:W-:Y:S02]  /*244d0*/  FMUL.FTZ R135, R0, R135 ;  /* 0x0000008700877220 */ /* 0x000fe40000410000 */
[C---:B------:R-:W-:Y:S02]  /*244e0*/  FMUL.FTZ R136, R2.reuse, R136 ;  /* 0x0000008802887220 */ /* 0x040fe40000410000 */
[----:B------:R-:W-:Y:S03]  /*244f0*/  FMUL.FTZ R137, R2, R137 ;  /* 0x0000008902897220 */ /* 0x000fe60000410000 */
[C---:B-1----:R-:W-:Y:S03]  /*24500*/  HMMA.16816.F32.BF16 R132, R160.reuse, R168, R132 ;  /* 0x000000a8a084723c */ /* 0x042fe60000041884 */
[C---:B------:R-:W-:Y:S02]  /*24510*/  FMUL.FTZ R138, R0.reuse, R138 ;  /* 0x0000008a008a7220 */ /* 0x040fe40000410000 */
[----:B------:R-:W-:Y:S02]  /*24520*/  FMUL.FTZ R139, R0, R139 ;  /* 0x0000008b008b7220 */ /* 0x000fe40000410000 */
[-CC-:B------:R-:W-:Y:S01]  /*24530*/  FFMA.FTZ R200, R16, R166.reuse, -R201.reuse ;  /* 0x000000a610c87223 */ /* 0x180fe200000108c9 */
[C---:B------:R-:W-:Y:S01]  /*24540*/  HMMA.16816.F32.BF16 R12, R160.reuse, R170, R12 ;  /* 0x000000aaa00c723c */ /* 0x040fe2000004180c */
[----:B------:R-:W1:Y:S03]  /*24550*/  LDSM.16.MT88.4 R168, [R232+0x10800] ;  /* 0x01080000e8a8783b */ /* 0x000e660000004200 */
[-C--:B------:R-:W-:Y:S01]  /*24560*/  FFMA.FTZ R207, R17, R166.reuse, -R201 ;  /* 0x000000a611cf7223 */ /* 0x080fe200000108c9 */
[----:B------:R-:W-:Y:S01]  /*24570*/  MUFU.EX2 R200, R200 ;  /* 0x000000c800c87308 */ /* 0x000fe20000000800 */
[-CC-:B------:R-:W-:Y:S02]  /*24580*/  FFMA.FTZ R202, R18, R166.reuse, -R199.reuse ;  /* 0x000000a612ca7223 */ /* 0x180fe400000108c7 */
[C---:B--2---:R-:W-:Y:S04]  /*24590*/  HMMA.16816.F32.BF16 R136, R160.reuse, R172, R136 ;  /* 0x000000aca088723c */ /* 0x044fe80000041888 */
[----:B------:R-:W-:Y:S02]  /*245a0*/  FFMA.FTZ R204, R19, R166, -R199 ;  /* 0x000000a613cc7223 */ /* 0x000fe400000108c7 */
[C---:B------:R-:W-:Y:S01]  /*245b0*/  FMUL.FTZ R140, R2.reuse, R140 ;  /* 0x0000008c028c7220 */ /* 0x040fe20000410000 */
[----:B------:R-:W2:Y:S01]  /*245c0*/  MUFU.EX2 R207, R207 ;  /* 0x000000cf00cf7308 */ /* 0x000ea20000000800 */
[----:B------:R-:W-:Y:S04]  /*245d0*/  FMUL.FTZ R141, R2, R141 ;  /* 0x0000008d028d7220 */ /* 0x000fe80000410000 */
[C---:B------:R-:W-:Y:S02]  /*245e0*/  FMUL.FTZ R142, R0.reuse, R142 ;  /* 0x0000008e008e7220 */ /* 0x040fe40000410000 */
[----:B------:R-:W-:Y:S02]  /*245f0*/  FMUL.FTZ R143, R0, R143 ;  /* 0x0000008f008f7220 */ /* 0x000fe40000410000 */
[C---:B------:R-:W-:Y:S01]  /*24600*/  FMUL.FTZ R16, R2.reuse, R148 ;  /* 0x0000009402107220 */ /* 0x040fe20000410000 */
[----:B------:R-:W-:Y:S01]  /*24610*/  MUFU.EX2 R202, R202 ;  /* 0x000000ca00ca7308 */ /* 0x000fe20000000800 */
[----:B---3--:R-:W-:Y:S01]  /*24620*/  F2FP.BF16.PACK_AB R148, R203, R196 ;  /* 0x000000c4cb94723e */ /* 0x008fe200000010ff */
[----:B------:R-:W-:Y:S01]  /*24630*/  FMUL.FTZ R17, R2, R149 ;  /* 0x0000009502117220 */ /* 0x000fe20000410000 */
[----:B------:R-:W-:Y:S01]  /*24640*/  F2FP.BF16.PACK_AB R149, R205, R198 ;  /* 0x000000c6cd95723e */ /* 0x000fe200000010ff */
[C---:B------:R-:W-:Y:S01]  /*24650*/  HMMA.16816.F32.BF16 R140, R160.reuse, R174, R140 ;  /* 0x000000aea08c723c */ /* 0x040fe2000004188c */
[----:B------:R-:W3:Y:S02]  /*24660*/  LDSM.16.MT88.4 R172, [R231+0x10800] ;  /* 0x01080000e7ac783b */ /* 0x000ee40000004200 */
[C---:B------:R-:W-:Y:S02]  /*24670*/  FMUL.FTZ R18, R0.reuse, R150 ;  /* 0x0000009600127220 */ /* 0x040fe40000410000 */
[----:B------:R-:W-:Y:S01]  /*24680*/  FMUL.FTZ R19, R0, R151 ;  /* 0x0000009700137220 */ /* 0x000fe20000410000 */
[----:B------:R-:W1:Y:S01]  /*24690*/  MUFU.EX2 R204, R204 ;  /* 0x000000cc00cc7308 */ /* 0x000e620000000800 */
[C---:B------:R-:W-:Y:S02]  /*246a0*/  FMUL.FTZ R144, R2.reuse, R144 ;  /* 0x0000009002907220 */ /* 0x040fe40000410000 */
[----:B------:R-:W-:Y:S03]  /*246b0*/  FMUL.FTZ R145, R2, R145 ;  /* 0x0000009102917220 */ /* 0x000fe60000410000 */
[C---:B------:R-:W-:Y:S03]  /*246c0*/  HMMA.16816.F32.BF16 R16, R160.reuse, R152, R16 ;  /* 0x00000098a010723c */ /* 0x040fe60000041810 */
[C---:B------:R-:W-:Y:S01]  /*246d0*/  FMUL.FTZ R146, R0.reuse, R146 ;  /* 0x0000009200927220 */ /* 0x040fe20000410000 */
[----:B--2---:R-:W-:Y:S01]  /*246e0*/  F2FP.BF16.PACK_AB R150, R207, R200 ;  /* 0x000000c8cf96723e */ /* 0x004fe200000010ff */
[----:B------:R-:W-:Y:S02]  /*246f0*/  FMUL.FTZ R147, R0, R147 ;  /* 0x0000009300937220 */ /* 0x000fe40000410000 */
[----:B------:R-:W-:Y:S02]  /*24700*/  FFMA.FTZ R193, R2, R252, R193 ;  /* 0x000000fc02c17223 */ /* 0x000fe400000100c1 */
[----:B------:R-:W-:Y:S03]  /*24710*/  FFMA.FTZ R190, R0, R251, R190 ;  /* 0x000000fb00be7223 */ /* 0x000fe600000100be */
[----:B------:R-:W-:Y:S01]  /*24720*/  HMMA.16816.F32.BF16 R144, R160, R154, R144 ;  /* 0x0000009aa090723c */ /* 0x000fe20000041890 */
[----:B------:R-:W2:Y:S02]  /*24730*/  LDSM.16.MT88.4 R152, [R230+0x10800] ;  /* 0x01080000e698783b */ /* 0x000ea40000004200 */
[----:B------:R-:W-:Y:S01]  /*24740*/  IADD3 R0, R247, -0x1, RZ ;  /* 0xfffffffff7007810 */ /* 0x000fe20007ffe0ff */
[----:B------:R-:W-:Y:S01]  /*24750*/  FADD.FTZ R193, R165, R193 ;  /* 0x000000c1a5c17221 */ /* 0x000fe20000010000 */
[----:B------:R-:W-:Y:S01]  /*24760*/  MOV R165, R164 ;  /* 0x000000a400a57202 */ /* 0x000fe20000000f00 */
[----:B------:R-:W-:Y:S01]  /*24770*/  FADD.FTZ R191, R191, R190 ;  /* 0x000000bebfbf7221 */ /* 0x000fe20000010000 */
[----:B-1----:R-:W-:Y:S01]  /*24780*/  F2FP.BF16.PACK_AB R151, R204, R202 ;  /* 0x000000cacc97723e */ /* 0x002fe200000010ff */
[----:B------:R-:W-:Y:S01]  /*24790*/  FADD.FTZ R192, R192, R193 ;  /* 0x000000c1c0c07221 */ /* 0x000fe20000010000 */
[----:B------:R-:W1:Y:S03]  /*247a0*/  LDSM.16.MT88.4 R160, [R233+0x12800] ;  /* 0x01280000e9a0783b */ /* 0x000e660000004200 */
[----:B------:R-:W-:Y:S01]  /*247b0*/  MOV R247, R0 ;  /* 0x0000000000f77202 */ /* 0x000fe20000000f00 */
[----:B------:R-:W-:Y:S01]  /*247c0*/  FADD.FTZ R194, R194, R191 ;  /* 0x000000bfc2c27221 */ /* 0x000fe20000010000 */
[C---:B----4-:R-:W-:Y:S05]  /*247d0*/  HMMA.16816.F32.BF16 R4, R148.reuse, R156, R4 ;  /* 0x0000009c9404723c */ /* 0x050fea0000041804 */
[----:B------:R-:W-:Y:S01]  /*247e0*/  FADD.FTZ R195, R195, R192 ;  /* 0x000000c0c3c37221 */ /* 0x000fe20000010000 */
[----:B------:R-:W-:Y:S01]  /*247f0*/  MOV R0, R3 ;  /* 0x0000000300007202 */ /* 0x000fe20000000f00 */
[----:B------:R-:W-:Y:S01]  /*24800*/  FADD.FTZ R197, R197, R194 ;  /* 0x000000c2c5c57221 */ /* 0x000fe20000010000 */
[C---:B------:R-:W-:Y:S01]  /*24810*/  HMMA.16816.F32.BF16 R8, R148.reuse, R158, R8 ;  /* 0x0000009e9408723c */ /* 0x040fe20000041808 */
[----:B------:R-:W4:Y:S03]  /*24820*/  LDSM.16.MT88.4 R156, [R230+0x12800] ;  /* 0x01280000e69c783b */ /* 0x000f260000004200 */
[----:B------:R-:W-:Y:S02]  /*24830*/  FADD.FTZ R196, R196, R195 ;  /* 0x000000c3c4c47221 */ /* 0x000fe40000010000 */
[----:B------:R-:W-:Y:S02]  /*24840*/  FADD.FTZ R198, R198, R197 ;  /* 0x000000c5c6c67221 */ /* 0x000fe40000010000 */
[C---:B------:R-:W-:Y:S04]  /*24850*/  HMMA.16816.F32.BF16 R36, R148.reuse, R168, R36 ;  /* 0x000000a89424723c */ /* 0x040fe80000041824 */
[----:B------:R-:W-:Y:S02]  /*24860*/  FADD.FTZ R203, R203, R196 ;  /* 0x000000c4cbcb7221 */ /* 0x000fe40000010000 */
[----:B------:R-:W-:Y:S02]  /*24870*/  FADD.FTZ R205, R205, R198 ;  /* 0x000000c6cdcd7221 */ /* 0x000fe40000010000 */
[C---:B------:R-:W-:Y:S01]  /*24880*/  HMMA.16816.F32.BF16 R40, R148.reuse, R170, R40 ;  /* 0x000000aa9428723c */ /* 0x040fe20000041828 */
[----:B------:R-:W4:Y:S03]  /*24890*/  LDSM.16.MT88.4 R168, [R233+0x14800] ;  /* 0x01480000e9a8783b */ /* 0x000f260000004200 */
[----:B------:R-:W-:Y:S04]  /*248a0*/  FADD.FTZ R200, R200, R203 ;  /* 0x000000cbc8c87221 */ /* 0x000fe80000010000 */
[C---:B---3--:R-:W-:Y:S04]  /*248b0*/  HMMA.16816.F32.BF16 R44, R148.reuse, R172, R44 ;  /* 0x000000ac942c723c */ /* 0x048fe8000004182c */
[----:B------:R-:W-:Y:S04]  /*248c0*/  FADD.FTZ R207, R207, R200 ;  /* 0x000000c8cfcf7221 */ /* 0x000fe80000010000 */
[C---:B------:R-:W-:Y:S01]  /*248d0*/  HMMA.16816.F32.BF16 R48, R148.reuse, R174, R48 ;  /* 0x000000ae9430723c */ /* 0x040fe20000041830 */
[----:B------:R-:W-:Y:S07]  /*248e0*/  LDSM.16.MT88.4 R172, [R233+0x13000] ;  /* 0x01300000e9ac783b */ /* 0x000fee0000004200 */
        /* <DEDUP_REMOVED lines=8> */
[----:B------:R-:W-:Y:S07]  /*24970*/  LDSM.16.MT88.4 R176, [R230+0x13000] ;  /* 0x01300000e6b0783b */ /* 0x000fee0000004200 */
[C---:B------:R-:W-:Y:S07]  /*24980*/  HMMA.16816.F32.BF16 R76, R148.reuse, R180, R76 ;  /* 0x000000b4944c723c */ /* 0x040fee000004184c */
[-CC-:B------:R-:W-:Y:S01]  /*24990*/  FFMA.FTZ R180, R20, R166.reuse, -R201.reuse ;  /* 0x000000a614b47223 */ /* 0x180fe200000108c9 */
[C---:B------:R-:W-:Y:S04]  /*249a0*/  HMMA.16816.F32.BF16 R80, R148.reuse, R182, R80 ;  /* 0x000000b69450723c */ /* 0x040fe80000041850 */
[-C--:B------:R-:W-:Y:S01]  /*249b0*/  FFMA.FTZ R181, R21, R166.reuse, -R201 ;  /* 0x000000a615b57223 */ /* 0x080fe200000108c9 */
[----:B------:R-:W-:Y:S02]  /*249c0*/  MUFU.EX2 R180, R180 ;  /* 0x000000b400b47308 */ /* 0x000fe40000000800 */
[-CC-:B------:R-:W-:Y:S01]  /*249d0*/  FFMA.FTZ R182, R22, R166.reuse, -R199.reuse ;  /* 0x000000a616b67223 */ /* 0x180fe200000108c7 */
[C---:B----4-:R-:W-:Y:S04]  /*249e0*/  HMMA.16816.F32.BF16 R84, R148.reuse, R156, R84 ;  /* 0x0000009c9454723c */ /* 0x050fe80000041854 */
[-C--:B------:R-:W-:Y:S02]  /*249f0*/  FFMA.FTZ R183, R23, R166.reuse, -R199 ;  /* 0x000000a617b77223 */ /* 0x080fe400000108c7 */
[----:B------:R-:W-:Y:S01]  /*24a00*/  LDSM.16.MT88.4 R20, [R231+0x16800] ;  /* 0x01680000e714783b */ /* 0x000fe20000004200 */
[----:B------:R-:W3:Y:S01]  /*24a10*/  MUFU.EX2 R181, R181 ;  /* 0x000000b500b57308 */ /* 0x000ee20000000800 */
[C---:B------:R-:W-:Y:S06]  /*24a20*/  HMMA.16816.F32.BF16 R88, R148.reuse, R158, R88 ;  /* 0x0000009e9458723c */ /* 0x040fec0000041858 */
[----:B------:R-:W4:Y:S02]  /*24a30*/  LDSM.16.MT88.4 R156, [R233+0x16800] ;  /* 0x01680000e99c783b */ /* 0x000f240000004200 */
[C---:B------:R-:W-:Y:S01]  /*24a40*/  HMMA.16816.F32.BF16 R92, R148.reuse, R168, R92 ;  /* 0x000000a8945c723c */ /* 0x040fe2000004185c */
[----:B------:R-:W-:Y:S07]  /*24a50*/  MUFU.EX2 R182, R182 ;  /* 0x000000b600b67308 */ /* 0x000fee0000000800 */
[C---:B------:R-:W-:Y:S01]  /*24a60*/  HMMA.16816.F32.BF16 R96, R148.reuse, R170, R96 ;  /* 0x000000aa9460723c */ /* 0x040fe20000041860 */
[----:B------:R-:W3:Y:S02]  /*24a70*/  LDSM.16.MT88.4 R168, [R232+0x16800] ;  /* 0x01680000e8a8783b */ /* 0x000ee40000004200 */
[----:B------:R-:W1:Y:S05]  /*24a80*/  MUFU.EX2 R183, R183 ;  /* 0x000000b700b77308 */ /* 0x000e6a0000000800 */
[C---:B------:R-:W-:Y:S07]  /*24a90*/  HMMA.16816.F32.BF16 R100, R148.reuse, R184, R100 ;  /* 0x000000b89464723c */ /* 0x040fee0000041864 */
[-CC-:B------:R-:W-:Y:S01]  /*24aa0*/  FFMA.FTZ R184, R24, R166.reuse, -R201.reuse ;  /* 0x000000a618b87223 */ /* 0x180fe200000108c9 */
[C---:B------:R-:W-:Y:S04]  /*24ab0*/  HMMA.16816.F32.BF16 R104, R148.reuse, R186, R104 ;  /* 0x000000ba9468723c */ /* 0x040fe80000041868 */
[-C--:B------:R-:W-:Y:S01]  /*24ac0*/  FFMA.FTZ R185, R25, R166.reuse, -R201 ;  /* 0x000000a619b97223 */ /* 0x080fe200000108c9 */
[----:B------:R-:W-:Y:S02]  /*24ad0*/  MUFU.EX2 R184, R184 ;  /* 0x000000b800b87308 */ /* 0x000fe40000000800 */
[-CC-:B------:R-:W-:Y:S01]  /*24ae0*/  FFMA.FTZ R186, R26, R166.reuse, -R199.reuse ;  /* 0x000000a61aba7223 */ /* 0x180fe200000108c7 */
[C---:B--2---:R-:W-:Y:S04]  /*24af0*/  HMMA.16816.F32.BF16 R108, R148.reuse, R152, R108 ;  /* 0x00000098946c723c */ /* 0x044fe8000004186c */
[----:B------:R-:W-:Y:S02]  /*24b00*/  FFMA.FTZ R187, R27, R166, -R199 ;  /* 0x000000a61bbb7223 */ /* 0x000fe400000108c7 */
[----:B------:R-:W-:Y:S01]  /*24b10*/  LDSM.16.MT88.4 R24, [R232+0x11000] ;  /* 0x01100000e818783b */ /* 0x000fe20000004200 */
[----:B------:R-:W2:Y:S01]  /*24b20*/  MUFU.EX2 R185, R185 ;  /* 0x000000b900b97308 */ /* 0x000ea20000000800 */
[C---:B------:R-:W-:Y:S06]  /*24b30*/  HMMA.16816.F32.BF16 R112, R148.reuse, R154, R112 ;  /* 0x0000009a9470723c */ /* 0x040fec0000041870 */
[----:B------:R-:W2:Y:S02]  /*24b40*/  LDSM.16.MT88.4 R152, [R230+0x16800] ;  /* 0x01680000e698783b */ /* 0x000ea40000004200 */
[C---:B-1----:R-:W-:Y:S01]  /*24b50*/  HMMA.16816.F32.BF16 R116, R148.reuse, R160, R116 ;  /* 0x000000a09474723c */ /* 0x042fe20000041874 */
[----:B------:R-:W-:Y:S07]  /*24b60*/  MUFU.EX2 R186, R186 ;  /* 0x000000ba00ba7308 */ /* 0x000fee0000000800 */
[C---:B------:R-:W-:Y:S01]  /*24b70*/  HMMA.16816.F32.BF16 R120, R148.reuse, R162, R120 ;  /* 0x000000a29478723c */ /* 0x040fe20000041878 */
[----:B------:R-:W-:Y:S02]  /*24b80*/  LDSM.16.MT88.4 R160, [R231+0x11000] ;  /* 0x01100000e7a0783b */ /* 0x000fe40000004200 */
[----:B------:R-:W1:Y:S05]  /*24b90*/  MUFU.EX2 R187, R187 ;  /* 0x000000bb00bb7308 */ /* 0x000e6a0000000800 */
[C---:B----4-:R-:W-:Y:S08]  /*24ba0*/  HMMA.16816.F32.BF16 R124, R148.reuse, R156, R124 ;  /* 0x0000009c947c723c */ /* 0x050ff0000004187c */
[C---:B------:R-:W-:Y:S01]  /*24bb0*/  HMMA.16816.F32.BF16 R128, R148.reuse, R158, R128 ;  /* 0x0000009e9480723c */ /* 0x040fe20000041880 */
[----:B------:R-:W4:Y:S07]  /*24bc0*/  LDSM.16.MT88.4 R156, [R233+0x11000] ;  /* 0x01100000e99c783b */ /* 0x000f2e0000004200 */
[C---:B---3--:R-:W-:Y:S08]  /*24bd0*/  HMMA.16816.F32.BF16 R132, R148.reuse, R168, R132 ;  /* 0x000000a89484723c */ /* 0x048ff00000041884 */
[C---:B------:R-:W-:Y:S01]  /*24be0*/  HMMA.16816.F32.BF16 R12, R148.reuse, R170, R12 ;  /* 0x000000aa940c723c */ /* 0x040fe2000004180c */
[----:B------:R-:W3:Y:S07]  /*24bf0*/  LDSM.16.MT88.4 R168, [R230+0x11000] ;  /* 0x01100000e6a8783b */ /* 0x000eee0000004200 */
[C---:B------:R-:W-:Y:S07]  /*24c00*/  HMMA.16816.F32.BF16 R136, R148.reuse, R20, R136 ;  /* 0x000000149488723c */ /* 0x040fee0000041888 */
[----:B------:R-:W-:Y:S01]  /*24c10*/  F2FP.BF16.PACK_AB R20, R181, R180 ;  /* 0x000000b4b514723e */ /* 0x000fe200000010ff */
[C---:B------:R-:W-:Y:S04]  /*24c20*/  HMMA.16816.F32.BF16 R140, R148.reuse, R22, R140 ;  /* 0x00000016948c723c */ /* 0x040fe8000004188c */
[----:B------:R-:W-:Y:S01]  /*24c30*/  F2FP.BF16.PACK_AB R21, R183, R182 ;  /* 0x000000b6b715723e */ /* 0x000fe200000010ff */
[----:B------:R-:W-:Y:S02]  /*24c40*/  FADD.FTZ R180, R180, R207 ;  /* 0x000000cfb4b47221 */ /* 0x000fe40000010000 */
[----:B--2---:R-:W-:Y:S01]  /*24c50*/  F2FP.BF16.PACK_AB R22, R185, R184 ;  /* 0x000000b8b916723e */ /* 0x004fe200000010ff */
[C---:B------:R-:W-:Y:S04]  /*24c60*/  HMMA.16816.F32.BF16 R16, R148.reuse, R152, R16 ;  /* 0x000000989410723c */ /* 0x040fe80000041810 */
[----:B-1----:R-:W-:Y:S01]  /*24c70*/  F2FP.BF16.PACK_AB R23, R187, R186 ;  /* 0x000000babb17723e */ /* 0x002fe200000010ff */
[----:B------:R-:W-:Y:S03]  /*24c80*/  FADD.FTZ R181, R181, R180 ;  /* 0x000000b4b5b57221 */ /* 0x000fe60000010000 */
[----:B------:R-:W-:Y:S01]  /*24c90*/  HMMA.16816.F32.BF16 R144, R148, R154, R144 ;  /* 0x0000009a9490723c */ /* 0x000fe20000041890 */
[----:B------:R-:W1:Y:S03]  /*24ca0*/  LDSM.16.MT88.4 R148, [R232+0x13000] ;  /* 0x01300000e894783b */ /* 0x000e660000004200 */
[----:B------:R-:W-:Y:S04]  /*24cb0*/  FADD.FTZ R184, R184, R181 ;  /* 0x000000b5b8b87221 */ /* 0x000fe80000010000 */
[C---:B----4-:R-:W-:Y:S01]  /*24cc0*/  HMMA.16816.F32.BF16 R4, R20.reuse, R156, R4 ;  /* 0x0000009c1404723c */ /* 0x050fe20000041804 */
[----:B------:R-:W2:Y:S04]  /*24cd0*/  LDSM.16.MT88.4 R152, [R231+0x13000] ;  /* 0x01300000e798783b */ /* 0x000ea80000004200 */
[----:B------:R-:W-:Y:S03]  /*24ce0*/  FADD.FTZ R185, R185, R184 ;  /* 0x000000b8b9b97221 */ /* 0x000fe60000010000 */
[C---:B------:R-:W-:Y:S01]  /*24cf0*/  HMMA.16816.F32.BF16 R8, R20.reuse, R158, R8 ;  /* 0x0000009e1408723c */ /* 0x040fe20000041808 */
[----:B------:R-:W-:Y:S07]  /*24d00*/  LDSM.16.MT88.4 R156, [R230+0x15000] ;  /* 0x01500000e69c783b */ /* 0x000fee0000004200 */
[C---:B------:R-:W-:Y:S08]  /*24d10*/  HMMA.16816.F32.BF16 R36, R20.reuse, R24, R36 ;  /* 0x000000181424723c */ /* 0x040ff00000041824 */
[C---:B------:R-:W-:Y:S01]  /*24d20*/  HMMA.16816.F32.BF16 R40, R20.reuse, R26, R40 ;  /* 0x0000001a1428723c */ /* 0x040fe20000041828 */
[----:B------:R-:W4:Y:S07]  /*24d30*/  LDSM.16.MT88.4 R24, [R233+0x15000] ;  /* 0x01500000e918783b */ /* 0x000f2e0000004200 */
[C---:B------:R-:W-:Y:S08]  /*24d40*/  HMMA.16816.F32.BF16 R44, R20.reuse, R160, R44 ;  /* 0x000000a0142c723c */ /* 0x040ff0000004182c */
[C---:B------:R-:W-:Y:S01]  /*24d50*/  HMMA.16816.F32.BF16 R48, R20.reuse, R162, R48 ;  /* 0x000000a21430723c */ /* 0x040fe20000041830 */
[----:B------:R-:W-:Y:S07]  /*24d60*/  LDSM.16.MT88.4 R160, [R231+0x17000] ;  /* 0x01700000e7a0783b */ /* 0x000fee0000004200 */
[C---:B---3--:R-:W-:Y:S08]  /*24d70*/  HMMA.16816.F32.BF16 R52, R20.reuse, R168, R52 ;  /* 0x000000a81434723c */ /* 0x048ff00000041834 */
[C---:B------:R-:W-:Y:S01]  /*24d80*/  HMMA.16816.F32.BF16 R56, R20.reuse, R170, R56 ;  /* 0x000000aa1438723c */ /* 0x040fe20000041838 */
[----:B------:R-:W-:Y:S07]  /*24d90*/  LDSM.16.MT88.4 R168, [R232+0x11800] ;  /* 0x01180000e8a8783b */ /* 0x000fee0000004200 */
[C---:B------:R-:W-:Y:S07]  /*24da0*/  HMMA.16816.F32.BF16 R60, R20.reuse, R172, R60 ;  /* 0x000000ac143c723c */ /* 0x040fee000004183c */
[-C--:B------:R-:W-:Y:S01]  /*24db0*/  FFMA.FTZ R172, R34, R166.reuse, -R199 ;  /* 0x000000a622ac7223 */ /* 0x080fe200000108c7 */
[C---:B------:R-:W-:Y:S03]  /*24dc0*/  HMMA.16816.F32.BF16 R64, R20.reuse, R174, R64 ;  /* 0x000000ae1440723c */ /* 0x040fe60000041840 */
[----:B------:R-:W3:Y:S05]  /*24dd0*/  MUFU.EX2 R173, R172 ;  /* 0x000000ac00ad7308 */ /* 0x000eea0000000800 */
[C---:B-1----:R-:W-:Y:S08]  /*24de0*/  HMMA.16816.F32.BF16 R68, R20.reuse, R148, R68 ;  /* 0x000000941444723c */ /* 0x042ff00000041844 */
[C---:B------:R-:W-:Y:S01]  /*24df0*/  HMMA.16816.F32.BF16 R72, R20.reuse, R150, R72 ;  /* 0x000000961448723c */ /* 0x040fe20000041848 */
[----:B------:R-:W1:Y:S07]  /*24e00*/  LDSM.16.MT88.4 R148, [R232+0x15000] ;  /* 0x01500000e894783b */ /* 0x000e6e0000004200 */
[C---:B--2---:R-:W-:Y:S08]  /*24e10*/  HMMA.16816.F32.BF16 R76, R20.reuse, R152, R76 ;  /* 0x00000098144c723c */ /* 0x044ff0000004184c */
[C---:B------:R-:W-:Y:S01]  /*24e20*/  HMMA.16816.F32.BF16 R80, R20.reuse, R154, R80 ;  /* 0x0000009a1450723c */ /* 0x040fe20000041850 */
[----:B------:R-:W2:Y:S07]  /*24e30*/  LDSM.16.MT88.4 R152, [R231+0x15000] ;  /* 0x01500000e798783b */ /* 0x000eae0000004200 */
[C---:B------:R-:W-:Y:S07]  /*24e40*/  HMMA.16816.F32.BF16 R84, R20.reuse, R176, R84 ;  /* 0x000000b01454723c */ /* 0x040fee0000041854 */
[-CC-:B------:R-:W-:Y:S01]  /*24e50*/  FFMA.FTZ R176, R28, R166.reuse, -R201.reuse ;  /* 0x000000a61cb07223 */ /* 0x180fe200000108c9 */
[C---:B------:R-:W-:Y:S04]  /*24e60*/  HMMA.16816.F32.BF16 R88, R20.reuse, R178, R88 ;  /* 0x000000b21458723c */ /* 0x040fe80000041858 */
[-CC-:B------:R-:W-:Y:S01]  /*24e70*/  FFMA.FTZ R177, R29, R166.reuse, -R201.reuse ;  /* 0x000000a61db17223 */ /* 0x180fe200000108c9 */
[----:B------:R-:W-:Y:S01]  /*24e80*/  MUFU.EX2 R176, R176 ;  /* 0x000000b000b07308 */ /* 0x000fe20000000800 */
[-C--:B------:R-:W-:Y:S02]  /*24e90*/  FFMA.FTZ R201, R33, R166.reuse, -R201 ;  /* 0x000000a621c97223 */ /* 0x080fe400000108c9 */
[C---:B----4-:R-:W-:Y:S04]  /*24ea0*/  HMMA.16816.F32.BF16 R92, R20.reuse, R24, R92 ;  /* 0x00000018145c723c */ /* 0x050fe8000004185c */
[-CC-:B------:R-:W-:Y:S02]  /*24eb0*/  FFMA.FTZ R178, R30, R166.reuse, -R199.reuse ;  /* 0x000000a61eb27223 */ /* 0x180fe400000108c7 */
[-CC-:B------:R-:W-:Y:S01]  /*24ec0*/  FFMA.FTZ R179, R31, R166.reuse, -R199.reuse ;  /* 0x000000a61fb37223 */ /* 0x180fe200000108c7 */
[----:B------:R-:W4:Y:S01]  /*24ed0*/  MUFU.EX2 R177, R177 ;  /* 0x000000b100b17308 */ /* 0x000f220000000800 */
[C---:B------:R-:W-:Y:S01]  /*24ee0*/  HMMA.16816.F32.BF16 R96, R20.reuse, R26, R96 ;  /* 0x0000001a1460723c */ /* 0x040fe20000041860 */
[----:B------:R-:W4:Y:S03]  /*24ef0*/  LDSM.16.MT88.4 R24, [R233+0x17000] ;  /* 0x01700000e918783b */ /* 0x000f260000004200 */
[----:B------:R-:W-:Y:S01]  /*24f00*/  FFMA.FTZ R199, R35, R166, -R199 ;  /* 0x000000a623c77223 */ /* 0x000fe200000108c7 */
[----:B---3--:R-:W-:Y:S03]  /*24f10*/  MOV R166, R173 ;  /* 0x000000ad00a67202 */ /* 0x008fe60000000f00 */
[C---:B-1----:R-:W-:Y:S01]  /*24f20*/  HMMA.16816.F32.BF16 R100, R20.reuse, R148, R100 ;  /* 0x000000941464723c */ /* 0x042fe20000041864 */
[----:B------:R-:W1:Y:S01]  /*24f30*/  LDSM.16.MT88.4 R28, [R232+0x17000] ;  /* 0x01700000e81c783b */ /* 0x000e620000004200 */
[----:B------:R-:W-:Y:S06]  /*24f40*/  MUFU.EX2 R178, R178 ;  /* 0x000000b200b27308 */ /* 0x000fec0000000800 */
[C---:B------:R-:W-:Y:S01]  /*24f50*/  HMMA.16816.F32.BF16 R104, R20.reuse, R150, R104 ;  /* 0x000000961468723c */ /* 0x040fe20000041868 */
[----:B------:R-:W3:Y:S03]  /*24f60*/  LDSM.16.MT88.4 R148, [R230+0x17000] ;  /* 0x01700000e694783b */ /* 0x000ee60000004200 */
[----:B------:R-:W1:Y:S04]  /*24f70*/  MUFU.EX2 R179, R179 ;  /* 0x000000b300b37308 */ /* 0x000e680000000800 */
[C---:B--2---:R-:W-:Y:S01]  /*24f80*/  HMMA.16816.F32.BF16 R108, R20.reuse, R152, R108 ;  /* 0x00000098146c723c */ /* 0x044fe2000004186c */
[----:B------:R-:W-:Y:S05]  /*24f90*/  LDSM.16.MT88.4 R32, [R231+0x11800] ;  /* 0x01180000e720783b */ /* 0x000fea0000004200 */
[----:B------:R-:W2:Y:S02]  /*24fa0*/  MUFU.EX2 R201, R201 ;  /* 0x000000c900c97308 */ /* 0x000ea40000000800 */
[C---:B------:R-:W-:Y:S01]  /*24fb0*/  HMMA.16816.F32.BF16 R112, R20.reuse, R154, R112 ;  /* 0x0000009a1470723c */ /* 0x040fe20000041870 */
[----:B------:R-:W2:Y:S07]  /*24fc0*/  LDSM.16.MT88.4 R152, [R233+0x11800] ;  /* 0x01180000e998783b */ /* 0x000eae0000004200 */
[C---:B------:R-:W-:Y:S01]  /*24fd0*/  HMMA.16816.F32.BF16 R116, R20.reuse, R156, R116 ;  /* 0x0000009c1474723c */ /* 0x040fe20000041874 */
[----:B------:R-:W-:Y:S01]  /*24fe0*/  LDSM.16.MT88.4 R172, [R233+0x17800] ;  /* 0x01780000e9ac783b */ /* 0x000fe20000004200 */
[----:B------:R-:W1:Y:S06]  /*24ff0*/  MUFU.EX2 R199, R199 ;  /* 0x000000c700c77308 */ /* 0x000e6c0000000800 */
[C---:B------:R-:W-:Y:S08]  /*25000*/  HMMA.16816.F32.BF16 R120, R20.reuse, R158, R120 ;  /* 0x0000009e1478723c */ /* 0x040ff00000041878 */
[C---:B----4-:R-:W-:Y:S08]  /*25010*/  HMMA.16816.F32.BF16 R124, R20.reuse, R24, R124 ;  /* 0x00000018147c723c */ /* 0x050ff0000004187c */
[C---:B------:R-:W-:Y:S01]  /*25020*/  HMMA.16816.F32.BF16 R128, R20.reuse, R26, R128 ;  /* 0x0000001a1480723c */ /* 0x040fe20000041880 */
[----:B------:R-:W4:Y:S07]  /*25030*/  LDSM.16.MT88.4 R24, [R230+0x11800] ;  /* 0x01180000e618783b */ /* 0x000f2e0000004200 */
[C---:B-1----:R-:W-:Y:S08]  /*25040*/  HMMA.16816.F32.BF16 R132, R20.reuse, R28, R132 ;  /* 0x0000001c1484723c */ /* 0x042ff00000041884 */
[C---:B------:R-:W-:Y:S01]  /*25050*/  HMMA.16816.F32.BF16 R12, R20.reuse, R30, R12 ;  /* 0x0000001e140c723c */ /* 0x040fe2000004180c */
[----:B------:R-:W1:Y:S07]  /*25060*/  LDSM.16.MT88.4 R28, [R233+0x13800] ;  /* 0x01380000e91c783b */ /* 0x000e6e0000004200 */
[C---:B------:R-:W-:Y:S08]  /*25070*/  HMMA.16816.F32.BF16 R136, R20.reuse, R160, R136 ;  /* 0x000000a01488723c */ /* 0x040ff00000041888 */
[C---:B------:R-:W-:Y:S08]  /*25080*/  HMMA.16816.F32.BF16 R140, R20.reuse, R162, R140 ;  /* 0x000000a2148c723c */ /* 0x040ff0000004188c */
[C---:B---3--:R-:W-:Y:S08]  /*25090*/  HMMA.16816.F32.BF16 R16, R20.reuse, R148, R16 ;  /* 0x000000941410723c */ /* 0x048ff00000041810 */
[----:B------:R-:W-:Y:S01]  /*250a0*/  HMMA.16816.F32.BF16 R144, R20, R150, R144 ;  /* 0x000000961490723c */ /* 0x000fe20000041890 */
[----:B------:R-:W-:Y:S06]  /*250b0*/  LDSM.16.MT88.4 R148, [R230+0x13800] ;  /* 0x01380000e694783b */ /* 0x000fec0000004200 */
[----:B------:R-:W-:Y:S01]  /*250c0*/  F2FP.BF16.PACK_AB R20, R177, R176 ;  /* 0x000000b0b114723e */ /* 0x000fe200000010ff */
[----:B------:R-:W-:Y:S01]  /*250d0*/  FADD.FTZ R176, R176, R185 ;  /* 0x000000b9b0b07221 */ /* 0x000fe20000010000 */
[----:B------:R-:W-:Y:S03]  /*250e0*/  F2FP.BF16.PACK_AB R21, R179, R178 ;  /* 0x000000b2b315723e */ /* 0x000fe600000010ff */
[----:B--2---:R-:W-:Y:S01]  /*250f0*/  F2FP.BF16.PACK_AB R22, R201, R206 ;  /* 0x000000cec916723e */ /* 0x004fe200000010ff */
[----:B------:R-:W-:Y:S01]  /*25100*/  FADD.FTZ R177, R177, R176 ;  /* 0x000000b0b1b17221 */ /* 0x000fe20000010000 */
[----:B------:R-:W-:Y:S03]  /*25110*/  F2FP.BF16.PACK_AB R23, R199, R166 ;  /* 0x000000a6c717723e */ /* 0x000fe600000010ff */
[----:B------:R-:W-:Y:S04]  /*25120*/  FADD.FTZ R206, R206, R177 ;  /* 0x000000b1cece7221 */ /* 0x000fe80000010000 */
[C---:B------:R-:W-:Y:S01]  /*25130*/  HMMA.16816.F32.BF16 R160, R20.reuse, R152, R4 ;  /* 0x0000009814a0723c */ /* 0x040fe20000041804 */
[----:B------:R-:W2:Y:S02]  /*25140*/  LDSM.16.MT88.4 R4, [R232+0x13800] ;  /* 0x01380000e804783b */ /* 0x000ea40000004200 */
[----:B------:R-:W-:Y:S05]  /*25150*/  FADD.FTZ R252, R201, R206 ;  /* 0x000000cec9fc7221 */ /* 0x000fea0000010000 */
[C---:B------:R-:W-:Y:S01]  /*25160*/  HMMA.16816.F32.BF16 R156, R20.reuse, R154, R8 ;  /* 0x0000009a149c723c */ /* 0x040fe20000041808 */
[----:B------:R-:W3:Y:S07]  /*25170*/  LDSM.16.MT88.4 R8, [R231+0x13800] ;  /* 0x01380000e708783b */ /* 0x000eee0000004200 */
[C---:B------:R-:W-:Y:S01]  /*25180*/  HMMA.16816.F32.BF16 R36, R20.reuse, R168, R36 ;  /* 0x000000a81424723c */ /* 0x040fe20000041824 */
[----:B------:R-:W1:Y:S07]  /*25190*/  LDSM.16.MT88.4 R152, [R233+0x15800] ;  /* 0x01580000e998783b */ /* 0x000e6e0000004200 */
[C---:B------:R-:W-:Y:S01]  /*251a0*/  HMMA.16816.F32.BF16 R40, R20.reuse, R170, R40 ;  /* 0x000000aa1428723c */ /* 0x040fe20000041828 */
[----:B------:R-:W-:Y:S07]  /*251b0*/  LDSM.16.MT88.4 R168, [R230+0x15800] ;  /* 0x01580000e6a8783b */ /* 0x000fee0000004200 */
[C---:B------:R-:W-:Y:S08]  /*251c0*/  HMMA.16816.F32.BF16 R44, R20.reuse, R32, R44 ;  /* 0x00000020142c723c */ /* 0x040ff0000004182c */
        /* <DEDUP_REMOVED lines=14> */
[C---:B------:R-:W-:Y:S08]  /*252b0*/  HMMA.16816.F32.BF16 R84, R20.reuse, R148, R84 ;  /* 0x000000941454723c */ /* 0x040ff00000041854 */
[C---:B------:R-:W-:Y:S08]  /*252c0*/  HMMA.16816.F32.BF16 R88, R20.reuse, R150, R88 ;  /* 0x000000961458723c */ /* 0x040ff00000041858 */
[C---:B------:R-:W-:Y:S08]  /*252d0*/  HMMA.16816.F32.BF16 R92, R20.reuse, R152, R92 ;  /* 0x00000098145c723c */ /* 0x040ff0000004185c */
        /* <DEDUP_REMOVED lines=9> */
[C---:B-1----:R-:W-:Y:S08]  /*25370*/  HMMA.16816.F32.BF16 R132, R20.reuse, R28, R132 ;  /* 0x0000001c1484723c */ /* 0x042ff00000041884 */
[C---:B------:R-:W-:Y:S08]  /*25380*/  HMMA.16816.F32.BF16 R152, R20.reuse, R30, R12 ;  /* 0x0000001e1498723c */ /* 0x040ff0000004180c */
[C---:B--2---:R-:W-:Y:S07]  /*25390*/  HMMA.16816.F32.BF16 R136, R20.reuse, R4, R136 ;  /* 0x000000041488723c */ /* 0x044fee0000041888 */
[----:B------:R-:W-:Y:S01]  /*253a0*/  FADD.FTZ R5, R202, R205 ;  /* 0x000000cdca057221 */ /* 0x000fe20000010000 */
[C---:B------:R-:W-:Y:S04]  /*253b0*/  HMMA.16816.F32.BF16 R140, R20.reuse, R6, R140 ;  /* 0x00000006148c723c */ /* 0x040fe8000004188c */
[----:B------:R-:W-:Y:S04]  /*253c0*/  FADD.FTZ R5, R204, R5 ;  /* 0x00000005cc057221 */ /* 0x000fe80000010000 */
[C---:B---3--:R-:W-:Y:S04]  /*253d0*/  HMMA.16816.F32.BF16 R148, R20.reuse, R8, R16 ;  /* 0x000000081494723c */ /* 0x048fe80000041810 */
[----:B------:R-:W-:Y:S04]  /*253e0*/  FADD.FTZ R182, R182, R5 ;  /* 0x00000005b6b67221 */ /* 0x000fe80000010000 */
[----:B------:R-:W-:Y:S01]  /*253f0*/  FADD.FTZ R183, R183, R182 ;  /* 0x000000b6b7b77221 */ /* 0x000fe20000010000 */
[----:B------:R-:W-:Y:S03]  /*25400*/  HMMA.16816.F32.BF16 R144, R20, R10, R144 ;  /* 0x0000000a1490723c */ /* 0x000fe60000041890 */
[----:B------:R-:W-:Y:S04]  /*25410*/  FADD.FTZ R186, R186, R183 ;  /* 0x000000b7baba7221 */ /* 0x000fe80000010000 */
[----:B------:R-:W-:Y:S05]  /*25420*/  FADD.FTZ R187, R187, R186 ;  /* 0x000000babbbb7221 */ /* 0x000fea0000010000 */
[----:B------:R-:W-:Y:S04]  /*25430*/  FADD.FTZ R178, R178, R187 ;  /* 0x000000bbb2b27221 */ /* 0x000fe80000010000 */
[----:B------:R-:W-:Y:S04]  /*25440*/  FADD.FTZ R178, R179, R178 ;  /* 0x000000b2b3b27221 */ /* 0x000fe80000010000 */
[----:B------:R-:W-:Y:S04]  /*25450*/  FADD.FTZ R178, R166, R178 ;  /* 0x000000b2a6b27221 */ /* 0x000fe80000010000 */
[----:B------:R-:W-:Y:S01]  /*25460*/  FADD.FTZ R251, R199, R178 ;  /* 0x000000b2c7fb7221 */ /* 0x000fe20000010000 */
[----:B------:R-:W-:-:S05]  /*25470*/  @P0 BRA `(.L_x_1123) ;  /* 0xffffbad000000947 */ /* 0x000fca000383ffff */
.L_x_1114:
[----:B------:R-:W-:Y:S02]  /*25480*/  ULDC.64 UR4, c[0x0][0x40] ;  /* 0x0000100000047ab9 */ /* 0x000fe40000000a00 */
[----:B------:R-:W-:-:S04]  /*25490*/  UIADD3 UR4, UP0, UR4, 0x160, URZ ;  /* 0x0000016004047890 */ /* 0x000fc8000ff1e03f */
[----:B------:R-:W-:Y:S02]  /*254a0*/  UIADD3.X UR5, URZ, UR5, URZ, UP0, !UPT ;  /* 0x000000053f057290 */ /* 0x000fe400087fe43f */
[----:B------:R-:W-:-:S04]  /*254b0*/  IMAD.U32 R8, RZ, RZ, UR4 ;  /* 0x00000004ff087e24 */ /* 0x000fc8000f8e00ff */
[----:B------:R-:W-:Y:S01]  /*254c0*/  IMAD.U32 R9, RZ, RZ, UR5 ;  /* 0x00000005ff097e24 */ /* 0x000fe2000f8e00ff */
[----:B------:R-:W-:Y:S01]  /*254d0*/  ULDC.64 UR4, c[0x0][0x118] ;  /* 0x0000460000047ab9 */ /* 0x000fe20000000a00 */
[----:B------:R-:W-:-:S03]  /*254e0*/  MOV R5, 0x1f ;  /* 0x0000001f00057802 */ /* 0x000fc60000000f00 */
[----:B------:R1:W5:Y:S01]  /*254f0*/  LD.E R2, [R8.64+0xd8] ;  /* 0x0000d80408027980 */ /* 0x000362000c101900 */
[----:B------:R-:W-:Y:S01]  /*25500*/  MOV R0, 0xffffffff ;  /* 0xffffffff00007802 */ /* 0x000fe20000000f00 */
[----:B------:R-:W-:Y:S05]  /*25510*/  BRA.DIV ~URZ, `(.L_x_1124) ;  /* 0x000020a27f007947 */ /* 0x000fea000b800000 */
[----:B------:R2:W3:Y:S02]  /*25520*/  SHFL.BFLY PT, R6, R252, 0x2, 0x1f ;  /* 0x0c401f00fc067f89 */ /* 0x0004e400000e0000 */
.L_x_1137:
[----:B--23--:R-:W-:Y:S01]  /*25530*/  FADD.FTZ R252, R6, R252 ;  /* 0x000000fc06fc7221 */ /* 0x00cfe20000010000 */
[----:B------:R-:W-:Y:S05]  /*25540*/  BRA.DIV ~URZ, `(.L_x_1125) ;  /* 0x000020b27f007947 */ /* 0x000fea000b800000 */
[----:B------:R-:W2:Y:S04]  /*25550*/  SHFL.BFLY PT, R0, R251, 0x2, 0x1f ;  /* 0x0c401f00fb007f89 */ /* 0x000ea800000e0000 */
[----:B------:R-:W3:Y:S01]  /*25560*/  SHFL.BFLY PT, R5, R252, 0x1, 0x1f ;  /* 0x0c201f00fc057f89 */ /* 0x000ee200000e0000 */
[----:B--2---:R-:W-:Y:S02]  /*25570*/  FADD.FTZ R7, R0, R251 ;  /* 0x000000fb00077221 */ /* 0x004fe40000010000 */
[----:B---3--:R-:W-:-:S03]  /*25580*/  FADD.FTZ R10, R252, R5 ;  /* 0x00000005fc0a7221 */ /* 0x008fc60000010000 */
[----:B------:R2:W3:Y:S04]  /*25590*/  SHFL.BFLY PT, R6, R7, 0x1, 0x1f ;  /* 0x0c201f0007067f89 */ /* 0x0004e800000e0000 */
.L_x_1138:
[----:B------:R-:W4:Y:S01]  /*255a0*/  S2R R4, SR_TID.X ;  /* 0x0000000000047919 */ /* 0x000f220000002100 */
[----:B------:R-:W-:Y:S01]  /*255b0*/  FSETP.NE.FTZ.AND P4, PT, R10, RZ, PT ;  /* 0x000000ff0a00720b */ /* 0x000fe20003f95000 */
[----:B---3--:R-:W-:Y:S01]  /*255c0*/  FADD.FTZ R6, R6, R7 ;  /* 0x0000000706067221 */ /* 0x008fe20000010000 */
[----:B------:R-:W-:Y:S01]  /*255d0*/  MOV R0, 0x3f800000 ;  /* 0x3f80000000007802 */ /* 0x000fe20000000f00 */
[----:B------:R-:W-:-:S03]  /*255e0*/  ULDC.64 UR4, c[0x0][0x118] ;  /* 0x0000460000047ab9 */ /* 0x000fc60000000a00 */
[----:B------:R-:W-:-:S07]  /*255f0*/  FSETP.NE.FTZ.AND P3, PT, R6, RZ, PT ;  /* 0x000000ff0600720b */ /* 0x000fce0003f75000 */
[----:B------:R-:W3:Y:S01]  /*25600*/  @P4 MUFU.RCP R0, R10 ;  /* 0x0000000a00004308 */ /* 0x000ee20000001000 */
[----:B----4-:R-:W-:-:S04]  /*25610*/  SHF.R.S32.HI R5, RZ, 0x1f, R4 ;  /* 0x0000001fff057819 */ /* 0x010fc80000011404 */
[----:B--2---:R-:W-:Y:S01]  /*25620*/  LEA.HI R7, R5, R4, RZ, 0x2 ;  /* 0x0000000405077211 */ /* 0x004fe200078f10ff */
[----:B---3--:R-:W-:-:S03]  /*25630*/  FMUL.FTZ R160, R0, R160 ;  /* 0x000000a000a07220 */ /* 0x008fc60000410000 */
[--C-:B------:R-:W-:Y:S01]  /*25640*/  SHF.R.S32.HI R12, RZ, 0x2, R7.reuse ;  /* 0x00000002ff0c7819 */ /* 0x100fe20000011407 */
[C---:B------:R-:W-:Y:S01]  /*25650*/  FMUL.FTZ R161, R0.reuse, R161 ;  /* 0x000000a100a17220 */ /* 0x040fe20000410000 */
[----:B------:R-:W-:Y:S01]  /*25660*/  SHF.R.S32.HI R11, RZ, 0x1f, R7 ;  /* 0x0000001fff0b7819 */ /* 0x000fe20000011407 */
[C---:B------:R-:W-:Y:S01]  /*25670*/  FMUL.FTZ R156, R0.reuse, R156 ;  /* 0x0000009c009c7220 */ /* 0x040fe20000410000 */
[----:B------:R-:W-:Y:S01]  /*25680*/  LOP3.LUT R7, R7, 0x3ffffffc, RZ, 0xc0, !PT ;  /* 0x3ffffffc07077812 */ /* 0x000fe200078ec0ff */
[C---:B------:R-:W-:Y:S01]  /*25690*/  FMUL.FTZ R157, R0.reuse, R157 ;  /* 0x0000009d009d7220 */ /* 0x040fe20000410000 */
[----:B------:R-:W-:Y:S01]  /*256a0*/  LEA.HI R11, R11, R12, RZ, 0x3 ;  /* 0x0000000c0b0b7211 */ /* 0x000fe200078f18ff */
[C---:B------:R-:W-:Y:S01]  /*256b0*/  FMUL.FTZ R36, R0.reuse, R36 ;  /* 0x0000002400247220 */ /* 0x040fe20000410000 */
[----:B------:R-:W-:Y:S01]  /*256c0*/  IADD3 R16, -R7, R4, RZ ;  /* 0x0000000407107210 */ /* 0x000fe20007ffe1ff */
[C---:B------:R-:W-:Y:S01]  /*256d0*/  FMUL.FTZ R37, R0.reuse, R37 ;  /* 0x0000002500257220 */ /* 0x040fe20000410000 */
[----:B------:R-:W-:Y:S01]  /*256e0*/  LOP3.LUT R11, R11, 0xfffffff8, RZ, 0xc0, !PT ;  /* 0xfffffff80b0b7812 */ /* 0x000fe200078ec0ff */
[C---:B------:R-:W-:Y:S01]  /*256f0*/  FMUL.FTZ R40, R0.reuse, R40 ;  /* 0x0000002800287220 */ /* 0x040fe20000410000 */
[----:B------:R-:W-:Y:S01]  /*25700*/  F2FP.BF16.PACK_AB R160, R161, R160 ;  /* 0x000000a0a1a0723e */ /* 0x000fe200000010ff */
[----:B------:R-:W-:Y:S01]  /*25710*/  FMUL.FTZ R41, R0, R41 ;  /* 0x0000002900297220 */ /* 0x000fe20000410000 */
[----:B------:R-:W-:Y:S01]  /*25720*/  IADD3 R12, R12, -R11, RZ ;  /* 0x8000000b0c0c7210 */ /* 0x000fe20007ffe0ff */
[C---:B------:R-:W-:Y:S01]  /*25730*/  FMUL.FTZ R44, R0.reuse, R44 ;  /* 0x0000002c002c7220 */ /* 0x040fe20000410000 */
[----:B------:R-:W-:Y:S01]  /*25740*/  LEA.HI R11, R5, R4, RZ, 0x5 ;  /* 0x00000004050b7211 */ /* 0x000fe200078f28ff */
[----:B------:R-:W-:Y:S01]  /*25750*/  FMUL.FTZ R45, R0, R45 ;  /* 0x0000002d002d7220 */ /* 0x000fe20000410000 */
[----:B------:R-:W-:Y:S01]  /*25760*/  SHF.L.U32 R14, R12, 0x6, RZ ;  /* 0x000000060c0e7819 */ /* 0x000fe200000006ff */
[C---:B------:R-:W-:Y:S01]  /*25770*/  FMUL.FTZ R48, R0.reuse, R48 ;  /* 0x0000003000307220 */ /* 0x040fe20000410000 */
[----:B------:R-:W-:Y:S01]  /*25780*/  SHF.R.S32.HI R13, RZ, 0x5, R11 ;  /* 0x00000005ff0d7819 */ /* 0x000fe2000001140b */
[----:B------:R-:W-:Y:S01]  /*25790*/  FMUL.FTZ R49, R0, R49 ;  /* 0x0000003100317220 */ /* 0x000fe20000410000 */
[----:B------:R-:W-:Y:S01]  /*257a0*/  LOP3.LUT R14, R14, 0x1c0, RZ, 0xc0, !PT ;  /* 0x000001c00e0e7812 */ /* 0x000fe200078ec0ff */
[----:B------:R-:W-:Y:S01]  /*257b0*/  FMUL.FTZ R52, R0, R52 ;  /* 0x0000003400347220 */ /* 0x000fe20000410000 */
[----:B------:R-:W-:Y:S01]  /*257c0*/  LOP3.LUT R7, R12, 0x1, RZ, 0xc0, !PT ;  /* 0x000000010c077812 */ /* 0x000fe200078ec0ff */
[C---:B------:R-:W-:Y:S01]  /*257d0*/  FMUL.FTZ R53, R0.reuse, R53 ;  /* 0x0000003500357220 */ /* 0x040fe20000410000 */
[----:B------:R-:W-:Y:S01]  /*257e0*/  LEA R16, R13, R16, 0x9 ;  /* 0x000000100d107211 */ /* 0x000fe200078e48ff */
[----:B------:R-:W-:Y:S01]  /*257f0*/  FMUL.FTZ R56, R0, R56 ;  /* 0x0000003800387220 */ /* 0x000fe20000410000 */
[----:B------:R-:W-:Y:S01]  /*25800*/  LEA.HI R15, R14, R14, RZ, 0x1d ;  /* 0x0000000e0e0f7211 */ /* 0x000fe200078fe8ff */
[C---:B------:R-:W-:Y:S01]  /*25810*/  FMUL.FTZ R57, R0.reuse, R57 ;  /* 0x0000003900397220 */ /* 0x040fe20000410000 */
[----:B------:R-:W-:Y:S01]  /*25820*/  ISETP.NE.U32.AND P0, PT, R7, 0x1, PT ;  /* 0x000000010700780c */ /* 0x000fe20003f05070 */
[----:B------:R-:W-:Y:S01]  /*25830*/  FMUL.FTZ R60, R0, R60 ;  /* 0x0000003c003c7220 */ /* 0x000fe20000410000 */
[----:B------:R-:W-:Y:S01]  /*25840*/  LEA R15, R16, R15, 0x1 ;  /* 0x0000000f100f7211 */ /* 0x000fe200078e08ff */
[----:B------:R-:W-:Y:S01]  /*25850*/  FMUL.FTZ R61, R0, R61 ;  /* 0x0000003d003d7220 */ /* 0x000fe20000410000 */
[----:B------:R-:W-:Y:S01]  /*25860*/  R2P PR, R12, 0x6 ;  /* 0x000000060c007804 */ /* 0x000fe20000000000 */
[C---:B------:R-:W-:Y:S01]  /*25870*/  FMUL.FTZ R64, R0.reuse, R64 ;  /* 0x0000004000407220 */ /* 0x040fe20000410000 */
[----:B------:R-:W-:Y:S01]  /*25880*/  MOV R7, 0x20 ;  /* 0x0000002000077802 */ /* 0x000fe20000000f00 */
[C---:B------:R-:W-:Y:S01]  /*25890*/  FMUL.FTZ R65, R0.reuse, R65 ;  /* 0x0000004100417220 */ /* 0x040fe20000410000 */
[----:B------:R-:W-:Y:S01]  /*258a0*/  SHF.L.U32 R15, R15, 0x1, RZ ;  /* 0x000000010f0f7819 */ /* 0x000fe200000006ff */
[C---:B------:R-:W-:Y:S01]  /*258b0*/  FMUL.FTZ R68, R0.reuse, R68 ;  /* 0x0000004400447220 */ /* 0x040fe20000410000 */
[----:B------:R-:W-:Y:S01]  /*258c0*/  SEL R12, R7, 0xffffffe0, !P1 ;  /* 0xffffffe0070c7807 */ /* 0x000fe20004800000 */
[C---:B------:R-:W-:Y:S01]  /*258d0*/  FMUL.FTZ R69, R0.reuse, R69 ;  /* 0x0000004500457220 */ /* 0x040fe20000410000 */
[----:B------:R-:W-:Y:S01]  /*258e0*/  MOV R7, 0x40 ;  /* 0x0000004000077802 */ /* 0x000fe20000000f00 */
[C---:B------:R-:W-:Y:S01]  /*258f0*/  FMUL.FTZ R72, R0.reuse, R72 ;  /* 0x0000004800487220 */ /* 0x040fe20000410000 */
[C---:B------:R-:W-:Y:S01]  /*25900*/  IADD3 R17, R15.reuse, -0x10, RZ ;  /* 0xfffffff00f117810 */ /* 0x040fe20007ffe0ff */
[C---:B------:R-:W-:Y:S01]  /*25910*/  FMUL.FTZ R73, R0.reuse, R73 ;  /* 0x0000004900497220 */ /* 0x040fe20000410000 */
[----:B------:R-:W-:Y:S01]  /*25920*/  @P0 IADD3 R17, R15, 0x10, RZ ;  /* 0x000000100f110810 */ /* 0x000fe20007ffe0ff */
[C---:B------:R-:W-:Y:S01]  /*25930*/  FMUL.FTZ R76, R0.reuse, R76 ;  /* 0x0000004c004c7220 */ /* 0x040fe20000410000 */
[----:B------:R-:W-:Y:S01]  /*25940*/  SEL R14, R7, 0xffffffc0, !P2 ;  /* 0xffffffc0070e7807 */ /* 0x000fe20005000000 */
[C---:B------:R-:W-:Y:S01]  /*25950*/  FMUL.FTZ R77, R0.reuse, R77 ;  /* 0x0000004d004d7220 */ /* 0x040fe20000410000 */
[----:B------:R-:W-:Y:S01]  /*25960*/  F2FP.BF16.PACK_AB R156, R157, R156 ;  /* 0x0000009c9d9c723e */ /* 0x000fe200000010ff */
[C---:B------:R-:W-:Y:S01]  /*25970*/  FMUL.FTZ R80, R0.reuse, R80 ;  /* 0x0000005000507220 */ /* 0x040fe20000410000 */
[----:B------:R-:W-:Y:S01]  /*25980*/  F2FP.BF16.PACK_AB R36, R37, R36 ;  /* 0x000000242524723e */ /* 0x000fe200000010ff */
[C---:B------:R-:W-:Y:S01]  /*25990*/  FMUL.FTZ R81, R0.reuse, R81 ;  /* 0x0000005100517220 */ /* 0x040fe20000410000 */
[----:B------:R-:W-:Y:S01]  /*259a0*/  IADD3 R19, R15, R12, RZ ;  /* 0x0000000c0f137210 */ /* 0x000fe20007ffe0ff */
[C---:B------:R-:W-:Y:S01]  /*259b0*/  FMUL.FTZ R84, R0.reuse, R84 ;  /* 0x0000005400547220 */ /* 0x040fe20000410000 */
[----:B------:R-:W-:Y:S01]  /*259c0*/  F2FP.BF16.PACK_AB R40, R41, R40 ;  /* 0x000000282928723e */ /* 0x000fe200000010ff */
[----:B------:R-:W-:Y:S01]  /*259d0*/  FMUL.FTZ R85, R0, R85 ;  /* 0x0000005500557220 */ /* 0x000fe20000410000 */
[----:B------:R-:W-:Y:S01]  /*259e0*/  IADD3 R7, R12, R17, RZ ;  /* 0x000000110c077210 */ /* 0x000fe20007ffe0ff */
[C---:B------:R-:W-:Y:S01]  /*259f0*/  FMUL.FTZ R88, R0.reuse, R88 ;  /* 0x0000005800587220 */ /* 0x040fe20000410000 */
[----:B------:R-:W-:Y:S01]  /*25a00*/  F2FP.BF16.PACK_AB R44, R45, R44 ;  /* 0x0000002c2d2c723e */ /* 0x000fe200000010ff */
[C---:B------:R-:W-:Y:S01]  /*25a10*/  FMUL.FTZ R89, R0.reuse, R89 ;  /* 0x0000005900597220 */ /* 0x040fe20000410000 */
[----:B------:R-:W-:Y:S01]  /*25a20*/  IADD3 R21, R15, R14, RZ ;  /* 0x0000000e0f157210 */ /* 0x000fe20007ffe0ff */
[C---:B------:R-:W-:Y:S01]  /*25a30*/  FMUL.FTZ R92, R0.reuse, R92 ;  /* 0x0000005c005c7220 */ /* 0x040fe20000410000 */
[----:B------:R-:W-:Y:S01]  /*25a40*/  F2FP.BF16.PACK_AB R48, R49, R48 ;  /* 0x000000303130723e */ /* 0x000fe200000010ff */
[C---:B------:R-:W-:Y:S01]  /*25a50*/  FMUL.FTZ R93, R0.reuse, R93 ;  /* 0x0000005d005d7220 */ /* 0x040fe20000410000 */
[----:B------:R-:W-:Y:S01]  /*25a60*/  STS [R15], R160 ;  /* 0x000000a00f007388 */ /* 0x000fe20000000800 */
        /* <DEDUP_REMOVED lines=52> */
[----:B------:R-:W-:Y:S01]  /*25db0*/  FMUL.FTZ R148, R0, R148 ;  /* 0x0000009400947220 */ /* 0x000fe20000410000 */
[----:B------:R-:W-:Y:S01]  /*25dc0*/  ISETP.NE.AND P0, PT, R246, -0x1, PT ;  /* 0xfffffffff600780c */ /* 0x000fe20003f05270 */
[C---:B------:R-:W-:Y:S01]  /*25dd0*/  FMUL.FTZ R149, R0.reuse, R149 ;  /* 0x0000009500957220 */ /* 0x040fe20000410000 */
[----:B------:R-:W-:Y:S01]  /*25de0*/  F2FP.BF16.PACK_AB R140, R141, R140 ;  /* 0x0000008c8d8c723e */ /* 0x000fe200000010ff */
[----:B------:R-:W-:-:S02]  /*25df0*/  FMUL.FTZ R144, R0, R144 ;  /* 0x0000009000907220 */ /* 0x000fc40000410000 */
[----:B------:R-:W-:Y:S01]  /*25e00*/  FMUL.FTZ R145, R0, R145 ;  /* 0x0000009100917220 */ /* 0x000fe20000410000 */
[----:B------:R-:W-:Y:S02]  /*25e10*/  MOV R0, 0x3f800000 ;  /* 0x3f80000000007802 */ /* 0x000fe40000000f00 */
[----:B------:R-:W-:Y:S02]  /*25e20*/  F2FP.BF16.PACK_AB R148, R149, R148 ;  /* 0x000000949594723e */ /* 0x000fe400000010ff */
[----:B------:R-:W-:Y:S02]  /*25e30*/  F2FP.BF16.PACK_AB R144, R145, R144 ;  /* 0x000000909190723e */ /* 0x000fe400000010ff */
[----:B------:R-:W2:Y:S02]  /*25e40*/  @P3 MUFU.RCP R0, R6 ;  /* 0x0000000600003308 */ /* 0x000ea40000001000 */
[C---:B--2---:R-:W-:Y:S02]  /*25e50*/  FMUL.FTZ R163, R0.reuse, R163 ;  /* 0x000000a300a37220 */ /* 0x044fe40000410000 */
[----:B------:R-:W-:-:S02]  /*25e60*/  FMUL.FTZ R162, R0, R162 ;  /* 0x000000a200a27220 */ /* 0x000fc40000410000 */
[C---:B------:R-:W-:Y:S02]  /*25e70*/  FMUL.FTZ R159, R0.reuse, R159 ;  /* 0x0000009f009f7220 */ /* 0x040fe40000410000 */
[C---:B------:R-:W-:Y:S01]  /*25e80*/  FMUL.FTZ R158, R0.reuse, R158 ;  /* 0x0000009e009e7220 */ /* 0x040fe20000410000 */
[----:B------:R-:W-:Y:S01]  /*25e90*/  F2FP.BF16.PACK_AB R162, R163, R162 ;  /* 0x000000a2a3a2723e */ /* 0x000fe200000010ff */
[C---:B------:R-:W-:Y:S02]  /*25ea0*/  FMUL.FTZ R39, R0.reuse, R39 ;  /* 0x0000002700277220 */ /* 0x040fe40000410000 */
[C---:B------:R-:W-:Y:S01]  /*25eb0*/  FMUL.FTZ R38, R0.reuse, R38 ;  /* 0x0000002600267220 */ /* 0x040fe20000410000 */
[----:B------:R-:W-:Y:S01]  /*25ec0*/  F2FP.BF16.PACK_AB R158, R159, R158 ;  /* 0x0000009e9f9e723e */ /* 0x000fe200000010ff */
[C---:B------:R-:W-:Y:S01]  /*25ed0*/  FMUL.FTZ R43, R0.reuse, R43 ;  /* 0x0000002b002b7220 */ /* 0x040fe20000410000 */
[----:B------:R-:W-:Y:S01]  /*25ee0*/  STS [R15+0x400], R162 ;  /* 0x000400a20f007388 */ /* 0x000fe20000000800 */
[C---:B------:R-:W-:Y:S01]  /*25ef0*/  FMUL.FTZ R42, R0.reuse, R42 ;  /* 0x0000002a002a7220 */ /* 0x040fe20000410000 */
[----:B------:R-:W-:Y:S01]  /*25f00*/  F2FP.BF16.PACK_AB R38, R39, R38 ;  /* 0x000000262726723e */ /* 0x000fe200000010ff */
[C---:B------:R-:W-:Y:S01]  /*25f10*/  FMUL.FTZ R47, R0.reuse, R47 ;  /* 0x0000002f002f7220 */ /* 0x040fe20000410000 */
[----:B------:R-:W-:Y:S01]  /*25f20*/  STS [R17], R156 ;  /* 0x0000009c11007388 */ /* 0x000fe20000000800 */
        /* <DEDUP_REMOVED lines=108> */
[----:B------:R-:W-:Y:S01]  /*265f0*/  FMUL.FTZ R0, R0, R146 ;  /* 0x0000009200007220 */ /* 0x000fe20000410000 */
[----:B------:R-:W-:-:S02]  /*26600*/  F2FP.BF16.PACK_AB R150, R151, R150 ;  /* 0x000000969796723e */ /* 0x000fc400000010ff */
[----:B------:R-:W-:Y:S02]  /*26610*/  STS [R27+0x2000], R88 ;  /* 0x002000581b007388 */ /* 0x000fe40000000800 */
[----:B------:R-:W-:Y:S02]  /*26620*/  F2FP.BF16.PACK_AB R0, R147, R0 ;  /* 0x000000009300723e */ /* 0x000fe400000010ff */
        /* <DEDUP_REMOVED lines=33> */
[----:B--2---:R-:W2:Y:S04]  /*26840*/  LD.E.U8 R7, [R8.64+0x1c8] ;  /* 0x0001c80408077980 */ /* 0x004ea8000c101100 */
[----:B------:R-:W4:Y:S04]  /*26850*/  @!P0 LD.E.64 R16, [R8.64+0x80] ;  /* 0x0000800408108980 */ /* 0x000f28000c101b00 */
[----:B------:R-:W3:Y:S01]  /*26860*/  LD.E.64 R82, [R8.64+0x88] ;  /* 0x0000880408527980 */ /* 0x000ee2000c101b00 */
[----:B------:R-:W1:Y:S01]  /*26870*/  @P4 MUFU.LG2 R15, R10 ;  /* 0x0000000a000f4308 */ /* 0x000e620000000c00 */
[----:B------:R-:W-:Y:S01]  /*26880*/  @!P0 SHF.R.S32.HI R14, RZ, 0x1f, R242 ;  /* 0x0000001fff0e8819 */ /* 0x000fe200000114f2 */
[----:B------:R-:W-:Y:S01]  /*26890*/  BSSY B0, `(.L_x_1126) ;  /* 0x0000020000007945 */ /* 0x000fe20003800000 */
[----:B------:R2:W5:Y:S05]  /*268a0*/  LD.E.64 R80, [R8.64+0x90] ;  /* 0x0000900408507980 */ /* 0x00056a000c101b00 */
[----:B------:R-:W1:Y:S01]  /*268b0*/  @P3 MUFU.LG2 R6, R6 ;  /* 0x0000000600063308 */ /* 0x000e620000000c00 */
[----:B------:R-:W-:Y:S01]  /*268c0*/  MOV R12, 0x7f800000 ;  /* 0x7f800000000c7802 */ /* 0x000fe20000000f00 */
[----:B-1----:R-:W-:-:S02]  /*268d0*/  @P4 FMUL.FTZ R15, R15, 0.69314718246459960938 ;  /* 0x3f3172180f0f4820 */ /* 0x002fc40000410000 */
[----:B------:R-:W-:-:S04]  /*268e0*/  @P3 FMUL.FTZ R10, R6, 0.69314718246459960938 ;  /* 0x3f317218060a3820 */ /* 0x000fc80000410000 */
[----:B-----5:R-:W-:Y:S01]  /*268f0*/  @P3 FFMA.FTZ R12, R3, R2, R10 ;  /* 0x00000002030c3223 */ /* 0x020fe2000001000a */
[----:B--2---:R-:W-:Y:S01]  /*26900*/  ISETP.NE.AND P1, PT, R7, RZ, PT ;  /* 0x000000ff0700720c */ /* 0x004fe20003f25270 */
[----:B----4-:R-:W-:-:S04]  /*26910*/  @!P0 IMAD R17, R17, R242, RZ ;  /* 0x000000f211118224 */ /* 0x010fc800078e02ff */
[----:B------:R-:W-:Y:S02]  /*26920*/  @!P0 IMAD R14, R16, R14, R17 ;  /* 0x0000000e100e8224 */ /* 0x000fe400078e0211 */
[-C--:B---3--:R-:W-:Y:S02]  /*26930*/  @P0 IMAD R0, R83, R246.reuse, RZ ;  /* 0x000000f653000224 */ /* 0x088fe400078e02ff */
[----:B------:R-:W-:-:S04]  /*26940*/  @P0 IMAD.WIDE.U32 R18, R82, R246, RZ ;  /* 0x000000f652120225 */ /* 0x000fc800078e00ff */
[----:B------:R-:W-:Y:S01]  /*26950*/  @!P0 IMAD.WIDE.U32 R16, R16, R242, RZ ;  /* 0x000000f210108225 */ /* 0x000fe200078e00ff */
[----:B------:R-:W-:Y:S02]  /*26960*/  MOV R7, 0x7f800000 ;  /* 0x7f80000000077802 */ /* 0x000fe40000000f00 */
[----:B------:R-:W-:Y:S01]  /*26970*/  @P0 IADD3 R0, R19, R0, RZ ;  /* 0x0000000013000210 */ /* 0x000fe20007ffe0ff */
[----:B------:R-:W-:Y:S01]  /*26980*/  @P4 FFMA.FTZ R7, R164, R2, R15 ;  /* 0x00000002a4074223 */ /* 0x000fe2000001000f */
[----:B------:R-:W-:Y:S02]  /*26990*/  @P0 MOV R6, R18 ;  /* 0x0000001200060202 */ /* 0x000fe40000000f00 */
[----:B------:R-:W-:Y:S02]  /*269a0*/  @!P0 IADD3 R0, R17, R14, RZ ;  /* 0x0000000e11008210 */ /* 0x000fe40007ffe0ff */
[----:B------:R-:W-:Y:S01]  /*269b0*/  @!P0 MOV R6, R16 ;  /* 0x0000001000068202 */ /* 0x000fe20000000f00 */
[----:B------:R-:W-:Y:S05]  /*269c0*/  @!P1 BRA `(.L_x_1127) ;  /* 0x0000007000009947 */ /* 0x000fea0003800000 */
[----:B------:R-:W-:Y:S01]  /*269d0*/  ISETP.NE.AND P0, PT, R246, -0x1, PT ;  /* 0xfffffffff600780c */ /* 0x000fe20003f05270 */
[----:B------:R-:W-:-:S02]  /*269e0*/  ULDC.64 UR4, c[0x0][0x118] ;  /* 0x0000460000047ab9 */ /* 0x000fc40000000a00 */
[----:B------:R-:W2:Y:S10]  /*269f0*/  LD.E R2, [R8.64+0xd4] ;  /* 0x0000d40408027980 */ /* 0x000eb4000c101900 */
[----:B------:R-:W3:Y:S02]  /*26a00*/  @!P0 LD.E R3, [R8.64+0xb4] ;  /* 0x0000b40408038980 */ /* 0x000ee4000c101900 */
[----:B---3--:R-:W-:-:S04]  /*26a10*/  @!P0 IMAD R246, R3, R242, RZ ;  /* 0x000000f203f68224 */ /* 0x008fc800078e02ff */
[----:B--2---:R-:W-:Y:S01]  /*26a20*/  IMAD R246, R2, R241, R246 ;  /* 0x000000f102f67224 */ /* 0x004fe200078e02f6 */
[----:B------:R-:W-:Y:S05]  /*26a30*/  BRA `(.L_x_1128) ;  /* 0x0000005000007947 */ /* 0x000fea0003800000 */
.L_x_1127:
[----:B------:R-:W-:Y:S02]  /*26a40*/  ULDC.64 UR4, c[0x0][0x118] ;  /* 0x0000460000047ab9 */ /* 0x000fe40000000a00 */
[----:B------:R-:W2:Y:S04]  /*26a50*/  LD.E R2, [R8.64+0x60] ;  /* 0x0000600408027980 */ /* 0x000ea8000c101900 */
[----:B------:R-:W3:Y:S01]  /*26a60*/  LD.E R246, [R8.64+0xb4] ;  /* 0x0000b40408f67980 */ /* 0x000ee2000c101900 */
[----:B--2---:R-:W-:-:S04]  /*26a70*/  IMAD R3, R2, R242, R241 ;  /* 0x000000f202037224 */ /* 0x004fc800078e02f1 */
[----:B---3--:R-:W-:Y:S02]  /*26a80*/  IMAD R246, R246, R3, RZ ;  /* 0x00000003f6f67224 */ /* 0x008fe400078e02ff */
.L_x_1128:
[----:B------:R-:W-:Y:S05]  /*26a90*/  BSYNC B0 ;  /* 0x0000000000007941 */ /* 0x000fea0003800000 */
.L_x_1126:
[----:B------:R-:W-:Y:S02]  /*26aa0*/  ULDC.64 UR4, c[0x0][0x118] ;  /* 0x0000460000047ab9 */ /* 0x000fe40000000a00 */
[----:B------:R1:W5:Y:S04]  /*26ab0*/  LD.E.64 R84, [R8.64+0x70] ;  /* 0x0000700408547980 */ /* 0x000368000c101b00 */
[----:B------:R1:W5:Y:S01]  /*26ac0*/  LD.E.64 R86, [R8.64+0xa0] ;  /* 0x0000a00408567980 */ /* 0x000362000c101b00 */
[----:B------:R-:W-:Y:S01]  /*26ad0*/  WARPSYNC 0xffffffff ;  /* 0xffffffff00007948 */ /* 0x000fe20003800000 */
[----:B------:R-:W-:Y:S01]  /*26ae0*/  LOP3.LUT R11, R11, 0xffffffe0, RZ, 0xc0, !PT ;  /* 0xffffffe00b0b7812 */ /* 0x000fe200078ec0ff */
[----:B------:R-:W-:Y:S01]  /*26af0*/  BSSY B0, `(.L_x_1129) ;  /* 0x000002f000007945 */ /* 0x000fe20003800000 */
[----:B------:R-:W-:Y:S01]  /*26b00*/  BAR.SYNC.DEFER_BLOCKING 0x0 ;  /* 0x0000000000007b1d */ /* 0x000fe20000010000 */
[----:B------:R-:W-:-:S02]  /*26b10*/  SHF.R.S32.HI R14, RZ, 0x1f, R13 ;  /* 0x0000001fff0e7819 */ /* 0x000fc4000001140d */
[----:B------:R-:W-:Y:S02]  /*26b20*/  IMAD.IADD R11, R4, 0x1, -R11 ;  /* 0x00000001040b7824 */ /* 0x000fe400078e0a0b */
[----:B------:R-:W-:Y:S01]  /*26b30*/  LEA.HI R14, R14, R13, RZ, 0x2 ;  /* 0x0000000d0e0e7211 */ /* 0x000fe200078f10ff */
[----:B------:R-:W2:Y:S02]  /*26b40*/  S2R R2, SR_TID.X ;  /* 0x0000000000027919 */ /* 0x000ea40000002100 */
[----:B------:R-:W-:Y:S02]  /*26b50*/  LOP3.LUT P0, RZ, R11, 0x3, RZ, 0xc0, !PT ;  /* 0x000000030bff7812 */ /* 0x000fe4000780c0ff */
[----:B------:R-:W-:Y:S01]  /*26b60*/  LOP3.LUT R14, R14, 0xffffffc, RZ, 0xc0, !PT ;  /* 0x0ffffffc0e0e7812 */ /* 0x000fe200078ec0ff */
[----:B------:R1:W3:Y:S04]  /*26b70*/  LDS.128 R72, [R245] ;  /* 0x00000000f5487984 */ /* 0x0002e80000000c00 */
[----:B------:R1:W4:Y:S01]  /*26b80*/  LDS.128 R68, [R245+0x800] ;  /* 0x00080000f5447984 */ /* 0x0003220000000c00 */
[----:B--2---:R-:W-:-:S03]  /*26b90*/  SHF.R.S32.HI R15, RZ, 0x1f, R2 ;  /* 0x0000001fff0f7819 */ /* 0x004fc60000011402 */
[----:B------:R1:W2:Y:S01]  /*26ba0*/  LDS.128 R64, [R245+0x1000] ;  /* 0x00100000f5407984 */ /* 0x0002a20000000c00 */
[----:B------:R-:W-:-:S03]  /*26bb0*/  LEA.HI R3, R15, R2, RZ, 0x5 ;  /* 0x000000020f037211 */ /* 0x000fc600078f28ff */
[----:B------:R1:W1:Y:S01]  /*26bc0*/  LDS.128 R60, [R245+0x1800] ;  /* 0x00180000f53c7984 */ /* 0x0002620000000c00 */
[----:B------:R-:W-:-:S03]  /*26bd0*/  LOP3.LUT R3, R3, 0xffffffe0, RZ, 0xc0, !PT ;  /* 0xffffffe003037812 */ /* 0x000fc600078ec0ff */
[----:B------:R1:W1:Y:S02]  /*26be0*/  LDS.128 R56, [R245+0x2000] ;  /* 0x00200000f5387984 */ /* 0x0002640000000c00 */
[----:B------:R-:W-:Y:S02]  /*26bf0*/  IMAD.IADD R3, R2, 0x1, -R3 ;  /* 0x0000000102037824 */ /* 0x000fe400078e0a03 */
[----:B------:R1:W1:Y:S04]  /*26c00*/  LDS.128 R52, [R245+0x2800] ;  /* 0x00280000f5347984 */ /* 0x0002680000000c00 */
[----:B------:R1:W1:Y:S01]  /*26c10*/  LDS.128 R48, [R245+0x3000] ;  /* 0x00300000f5307984 */ /* 0x0002620000000c00 */
[----:B------:R-:W-:-:S03]  /*26c20*/  SHF.R.S32.HI R10, RZ, 0x1f, R3 ;  /* 0x0000001fff0a7819 */ /* 0x000fc60000011403 */
[----:B------:R1:W1:Y:S01]  /*26c30*/  LDS.128 R44, [R245+0x3800] ;  /* 0x00380000f52c7984 */ /* 0x0002620000000c00 */
[----:B------:R-:W-:Y:S01]  /*26c40*/  LEA.HI R10, R10, R3, RZ, 0x2 ;  /* 0x000000030a0a7211 */ /* 0x000fe200078f10ff */
[----:B------:R-:W-:Y:S02]  /*26c50*/  IMAD.IADD R3, R13, 0x1, -R14 ;  /* 0x000000010d037824 */ /* 0x000fe400078e0a0e */
[----:B------:R1:W1:Y:S01]  /*26c60*/  LDS.128 R40, [R245+0x4000] ;  /* 0x00400000f5287984 */ /* 0x0002620000000c00 */
[----:B------:R-:W-:-:S03]  /*26c70*/  SHF.R.S32.HI R10, RZ, 0x2, R10 ;  /* 0x00000002ff0a7819 */ /* 0x000fc6000001140a */
[----:B------:R1:W1:Y:S02]  /*26c80*/  LDS.128 R36, [R245+0x4800] ;  /* 0x00480000f5247984 */ /* 0x0002640000000c00 */
[----:B------:R-:W-:Y:S02]  /*26c90*/  IMAD R3, R3, 0x10, R10 ;  /* 0x0000001003037824 */ /* 0x000fe400078e020a */
[----:B------:R1:W1:Y:S04]  /*26ca0*/  LDS.128 R32, [R245+0x5000] ;  /* 0x00500000f5207984 */ /* 0x0002680000000c00 */
[----:B------:R1:W1:Y:S04]  /*26cb0*/  LDS.128 R28, [R245+0x5800] ;  /* 0x00580000f51c7984 */ /* 0x0002680000000c00 */
[----:B------:R1:W1:Y:S04]  /*26cc0*/  LDS.128 R24, [R245+0x6000] ;  /* 0x00600000f5187984 */ /* 0x0002680000000c00 */
[----:B------:R1:W1:Y:S04]  /*26cd0*/  LDS.128 R20, [R245+0x6800] ;  /* 0x00680000f5147984 */ /* 0x0002680000000c00 */
[----:B------:R1:W1:Y:S04]  /*26ce0*/  LDS.128 R16, [R245+0x7000] ;  /* 0x00700000f5107984 */ /* 0x0002680000000c00 */
[----:B------:R1:W1:Y:S01]  /*26cf0*/  LDS.128 R76, [R245+0x7800] ;  /* 0x00780000f54c7984 */ /* 0x0002620000000c00 */
[----:B------:R-:W-:Y:S05]  /*26d00*/  @P0 BRA `(.L_x_1130) ;  /* 0x000000d000000947 */ /* 0x000fea0003800000 */
[----:B--234-:R-:W-:Y:S01]  /*26d10*/  IMAD R246, R243, 0x40, R246 ;  /* 0x00000040f3f67824 */ /* 0x01cfe200078e02f6 */
[----:B------:R-:W-:Y:S01]  /*26d20*/  IADD3 R13, R3, 0x8, RZ ;  /* 0x00000008030d7810 */ /* 0x000fe20007ffe0ff */
[----:B------:R-:W-:Y:S01]  /*26d30*/  IMAD R10, R243, -0x40, R244 ;  /* 0xffffffc0f30a7824 */ /* 0x000fe200078e02f4 */
[----:B------:R-:W-:-:S02]  /*26d40*/  ULDC.64 UR4, c[0x0][0x118] ;  /* 0x0000460000047ab9 */ /* 0x000fc40000000a00 */
[----:B------:R-:W-:Y:S02]  /*26d50*/  SHF.R.S32.HI R14, RZ, 0x1f, R246 ;  /* 0x0000001fff0e7819 */ /* 0x000fe400000114f6 */
[C---:B------:R-:W-:Y:S02]  /*26d60*/  IADD3 R11, P0, R3.reuse, R246, RZ ;  /* 0x000000f6030b7210 */ /* 0x040fe40007f1e0ff */
[-C--:B------:R-:W-:Y:S02]  /*26d70*/  ISETP.GE.AND P2, PT, R3, R10.reuse, PT ;  /* 0x0000000a0300720c */ /* 0x080fe40003f46270 */
[----:B------:R-:W-:Y:S02]  /*26d80*/  ISETP.GE.AND P1, PT, R13, R10, PT ;  /* 0x0000000a0d00720c */ /* 0x000fe40003f26270 */
[----:B------:R-:W-:Y:S02]  /*26d90*/  LEA.HI.X.SX32 R14, R3, R14, 0x1, P0 ;  /* 0x0000000e030e7211 */ /* 0x000fe400000f0eff */
[----:B-----5:R-:W-:-:S04]  /*26da0*/  LEA R10, P0, R11, R86, 0x2 ;  /* 0x000000560b0a7211 */ /* 0x020fc800078010ff */
[----:B------:R-:W-:-:S05]  /*26db0*/  LEA.HI.X R11, R11, R87, R14, 0x2, P0 ;  /* 0x000000570b0b7211 */ /* 0x000fca00000f140e */
[----:B------:R2:W-:Y:S04]  /*26dc0*/  @!P2 ST.E [R10.64], R7 ;  /* 0x000000070a00a985 */ /* 0x0005e8000c101904 */
[----:B------:R2:W-:Y:S02]  /*26dd0*/  @!P1 ST.E [R10.64+0x20], R12 ;  /* 0x0000200c0a009985 */ /* 0x0005e4000c101904 */
.L_x_1130:
[----:B--234-:R-:W-:Y:S05]  /*26de0*/  BSYNC B0 ;  /* 0x0000000000007941 */ /* 0x01cfea0003800000 */
.L_x_1129:
[----:B------:R-:W-:Y:S01]  /*26df0*/  LEA.HI R3, R5, R4, RZ, 0x3 ;  /* 0x0000000405037211 */ /* 0x000fe200078f18ff */
[----:B------:R-:W-:Y:S01]  /*26e00*/  ULDC.64 UR4, c[0x0][0x118] ;  /* 0x0000460000047ab9 */ /* 0x000fe20000000a00 */
[----:B------:R-:W-:Y:S01]  /*26e10*/  IMAD.SHL.U32 R243, R243, 0x40, RZ ;  /* 0x00000040f3f37824 */ /* 0x000fe200078e00ff */
[----:B------:R-:W-:Y:S01]  /*26e20*/  LEA.HI R15, R15, R2, RZ, 0x3 ;  /* 0x000000020f0f7211 */ /* 0x000fe200078f18ff */
[----:B------:R-:W-:Y:S01]  /*26e30*/  IMAD R7, R81, R241, RZ ;  /* 0x000000f151077224 */ /* 0x000fe200078e02ff */
[----:B------:R-:W-:Y:S01]  /*26e40*/  LOP3.LUT R3, R3, 0xfffffff8, RZ, 0xc0, !PT ;  /* 0xfffffff803037812 */ /* 0x000fe200078ec0ff */
[----:B-1----:R1:W5:Y:S01]  /*26e50*/  LD.E R8, [R8.64+0xc0] ;  /* 0x0000c00408087980 */ /* 0x002362000c101900 */
[----:B------:R-:W-:Y:S01]  /*26e60*/  IMAD R5, R83, R243, RZ ;  /* 0x000000f353057224 */ /* 0x000fe200078e02ff */
[----:B------:R-:W-:Y:S02]  /*26e70*/  BSSY B0, `(.L_x_1131) ;  /* 0x0000028000007945 */ /* 0x000fe40003800000 */
[----:B------:R-:W-:Y:S01]  /*26e80*/  IMAD.IADD R3, R4, 0x1, -R3 ;  /* 0x0000000104037824 */ /* 0x000fe200078e0a03 */
[----:B------:R-:W-:-:S03]  /*26e90*/  SHF.R.S32.HI R4, RZ, 0x1f, R243 ;  /* 0x0000001fff047819 */ /* 0x000fc600000114f3 */
[----:B------:R-:W-:Y:S01]  /*26ea0*/  IMAD.SHL.U32 R12, R3, 0x8, RZ ;  /* 0x00000008030c7824 */ /* 0x000fe200078e00ff */
[----:B------:R-:W-:Y:S01]  /*26eb0*/  LOP3.LUT R3, R15, 0xfffffff8, RZ, 0xc0, !PT ;  /* 0xfffffff80f037812 */ /* 0x000fe200078ec0ff */
[----:B------:R-:W-:Y:S01]  /*26ec0*/  IMAD R5, R82, R4, R5 ;  /* 0x0000000452057224 */ /* 0x000fe200078e0205 */
[----:B------:R-:W-:Y:S02]  /*26ed0*/  SHF.R.S32.HI R15, RZ, 0x3, R15 ;  /* 0x00000003ff0f7819 */ /* 0x000fe4000001140f */
[----:B------:R-:W-:Y:S01]  /*26ee0*/  SHF.R.S32.HI R13, RZ, 0x1f, R12 ;  /* 0x0000001fff0d7819 */ /* 0x000fe2000001140c */
[----:B------:R-:W-:Y:S01]  /*26ef0*/  IMAD.IADD R3, R2, 0x1, -R3 ;  /* 0x0000000102037824 */ /* 0x000fe200078e0a03 */
[----:B------:R-:W-:-:S03]  /*26f00*/  SHF.R.S32.HI R2, RZ, 0x1f, R241 ;  /* 0x0000001fff027819 */ /* 0x000fc600000114f1 */
[----:B------:R-:W-:-:S04]  /*26f10*/  IMAD.WIDE.U32 R10, R82, R243, R12 ;  /* 0x000000f3520a7225 */ /* 0x000fc800078e000c */
[----:B------:R-:W-:Y:S01]  /*26f20*/  IMAD.IADD R243, R244, 0x1, -R243 ;  /* 0x00000001f4f37824 */ /* 0x000fe200078e0af3 */
[----:B------:R-:W-:Y:S01]  /*26f30*/  IADD3 R4, P0, R6, R10, RZ ;  /* 0x0000000a06047210 */ /* 0x000fe20007f1e0ff */
[----:B------:R-:W-:Y:S01]  /*26f40*/  IMAD.SHL.U32 R3, R3, 0x8, RZ ;  /* 0x0000000803037824 */ /* 0x000fe200078e00ff */
[----:B-1----:R-:W-:Y:S01]  /*26f50*/  SHF.R.S32.HI R9, RZ, 0x1f, R15 ;  /* 0x0000001fff097819 */ /* 0x002fe2000001140f */
[----:B------:R-:W-:Y:S01]  /*26f60*/  IMAD R2, R80, R2, R7 ;  /* 0x0000000250027224 */ /* 0x000fe200078e0207 */
[----:B------:R-:W-:Y:S02]  /*26f70*/  IADD3.X R5, R0, R11, R5, P0, !PT ;  /* 0x0000000b00057210 */ /* 0x000fe400007fe405 */
[----:B------:R-:W-:Y:S02]  /*26f80*/  ISETP.GE.AND P0, PT, R15, R243, PT ;  /* 0x000000f30f00720c */ /* 0x000fe40003f06270 */
[C---:B------:R-:W-:Y:S01]  /*26f90*/  IADD3 R7, R3.reuse, 0xc0, RZ ;  /* 0x000000c003077810 */ /* 0x040fe20007ffe0ff */
[----:B------:R-:W-:Y:S01]  /*26fa0*/  IMAD.WIDE.U32 R80, R80, R241, R4 ;  /* 0x000000f150507225 */ /* 0x000fe200078e0004 */
[----:B------:R-:W-:-:S02]  /*26fb0*/  IADD3 R5, R3, 0x40, RZ ;  /* 0x0000004003057810 */ /* 0x000fc40007ffe0ff */
[----:B------:R-:W-:Y:S01]  /*26fc0*/  IADD3 R3, R3, 0x80, RZ ;  /* 0x0000008003037810 */ /* 0x000fe20007ffe0ff */
[----:B-----5:R-:W-:-:S06]  /*26fd0*/  IMAD.IADD R87, R81, 0x1, R2 ;  /* 0x0000000151577824 */ /* 0x020fcc00078e0202 */
[----:B------:R-:W-:Y:S05]  /*26fe0*/  @P0 BRA `(.L_x_1132) ;  /* 0x0000010000000947 */ /* 0x000fea0003800000 */
[----:B------:R-:W-:Y:S01]  /*26ff0*/  IMAD R0, R83, R15, RZ ;  /* 0x0000000f53007224 */ /* 0x000fe200078e02ff */
[-C--:B------:R-:W-:Y:S01]  /*27000*/  ISETP.GE.AND P4, PT, R12, R8.reuse, PT ;  /* 0x000000080c00720c */ /* 0x080fe20003f86270 */
[----:B------:R-:W-:Y:S01]  /*27010*/  IMAD.MOV.U32 R86, RZ, RZ, R80 ;  /* 0x000000ffff567224 */ /* 0x000fe200078e0050 */
[-C--:B------:R-:W-:Y:S01]  /*27020*/  ISETP.GE.AND P3, PT, R5, R8.reuse, PT ;  /* 0x000000080500720c */ /* 0x080fe20003f66270 */
[----:B------:R-:W-:Y:S01]  /*27030*/  IMAD R0, R82, R9, R0 ;  /* 0x0000000952007224 */ /* 0x000fe200078e0200 */
[----:B------:R-:W-:Y:S01]  /*27040*/  ISETP.GE.AND P2, PT, R3, R8, PT ;  /* 0x000000080300720c */ /* 0x000fe20003f46270 */
[----:B------:R-:W-:Y:S01]  /*27050*/  IMAD.WIDE.U32 R10, R15, R82, R86 ;  /* 0x000000520f0a7225 */ /* 0x000fe200078e0056 */
[----:B------:R-:W-:Y:S01]  /*27060*/  ISETP.GE.AND P1, PT, R7, R8, PT ;  /* 0x000000080700720c */ /* 0x000fe20003f26270 */
[----:B------:R-:W-:Y:S02]  /*27070*/  ULDC.64 UR4, c[0x0][0x118] ;  /* 0x0000460000047ab9 */ /* 0x000fe40000000a00 */
[----:B------:R-:W-:Y:S01]  /*27080*/  IMAD.IADD R11, R11, 0x1, R0 ;  /* 0x000000010b0b7824 */ /* 0x000fe200078e0200 */
[----:B------:R-:W-:-:S04]  /*27090*/  LEA R88, P0, R10, R84, 0x1 ;  /* 0x000000540a587211 */ /* 0x000fc800078008ff */
[----:B------:R-:W-:-:S05]  /*270a0*/  LEA.HI.X R89, R10, R85, R11, 0x1, P0 ;  /* 0x000000550a597211 */ /* 0x000fca00000f0c0b */
[----:B------:R1:W-:Y:S04]  /*270b0*/  @!P4 ST.E.128 [R88.64], R72 ;  /* 0x000000485800c985 */ /* 0x0003e8000c101d04 */
[----:B------:R1:W-:Y:S04]  /*270c0*/  @!P3 ST.E.128 [R88.64+0x80], R56 ;  /* 0x000080385800b985 */ /* 0x0003e8000c101d04 */
[----:B------:R1:W-:Y:S04]  /*270d0*/  @!P2 ST.E.128 [R88.64+0x100], R40 ;  /* 0x000100285800a985 */ /* 0x0003e8000c101d04 */
[----:B------:R1:W-:Y:S02]  /*270e0*/  @!P1 ST.E.128 [R88.64+0x180], R24 ;  /* 0x0001801858009985 */ /* 0x0003e4000c101d04 */
.L_x_1132:
[----:B------:R-:W-:Y:S05]  /*270f0*/  BSYNC B0 ;  /* 0x0000000000007941 */ /* 0x000fea0003800000 */
.L_x_1131:
[----:B------:R-:W-:Y:S01]  /*27100*/  IADD3 R0, R15, 0x10, RZ ;  /* 0x000000100f007810 */ /* 0x000fe20007ffe0ff */
[----:B------:R-:W-:Y:S03]  /*27110*/  BSSY B0, `(.L_x_1133) ;  /* 0x0000016000007945 */ /* 0x000fe60003800000 */
[----:B------:R-:W-:-:S13]  /*27120*/  ISETP.GE.AND P0, PT, R0, R243, PT ;  /* 0x000000f30000720c */ /* 0x000fda0003f06270 */
[----:B------:R-:W-:Y:S05]  /*27130*/  @P0 BRA `(.L_x_1134) ;  /* 0x0000013000000947 */ /* 0x000fea0003800000 */
[----:B-1----:R-:W-:Y:S01]  /*27140*/  IADD3 R25, P0, R15, 0x10, RZ ;  /* 0x000000100f197810 */ /* 0x002fe20007f1e0ff */
[----:B------:R-:W-:Y:S01]  /*27150*/  IMAD.MOV.U32 R26, RZ, RZ, R80 ;  /* 0x000000ffff1a7224 */ /* 0x000fe200078e0050 */
[-C--:B------:R-:W-:Y:S01]  /*27160*/  ISETP.GE.AND P3, PT, R12, R8.reuse, PT ;  /* 0x000000080c00720c */ /* 0x080fe20003f66270 */
[----:B------:R-:W-:Y:S01]  /*27170*/  IMAD.MOV.U32 R27, RZ, RZ, R87 ;  /* 0x000000ffff1b7224 */ /* 0x000fe200078e0057 */
[-C--:B------:R-:W-:Y:S01]  /*27180*/  ISETP.GE.AND P2, PT, R5, R8.reuse, PT ;  /* 0x000000080500720c */ /* 0x080fe20003f46270 */
[----:B------:R-:W-:Y:S01]  /*27190*/  IMAD.X R11, RZ, RZ, R9, P0 ;  /* 0x000000ffff0b7224 */ /* 0x000fe200000e0609 */
[-C--:B------:R-:W-:Y:S01]  /*271a0*/  ISETP.GE.AND P1, PT, R3, R8.reuse, PT ;  /* 0x000000080300720c */ /* 0x080fe20003f26270 */
[----:B------:R-:W-:Y:S01]  /*271b0*/  IMAD.WIDE.U32 R26, R82, R25, R26 ;  /* 0x00000019521a7225 */ /* 0x000fe200078e001a */
[----:B------:R-:W-:Y:S01]  /*271c0*/  ISETP.GE.AND P0, PT, R7, R8, PT ;  /* 0x000000080700720c */ /* 0x000fe20003f06270 */
[----:B------:R-:W-:Y:S02]  /*271d0*/  ULDC.64 UR4, c[0x0][0x118] ;  /* 0x0000460000047ab9 */ /* 0x000fe40000000a00 */
[----:B------:R-:W-:Y:S01]  /*271e0*/  IMAD R11, R11, R82, RZ ;  /* 0x000000520b0b7224 */ /* 0x000fe200078e02ff */
[----:B------:R-:W-:-:S03]  /*271f0*/  LEA R10, P4, R26, R84, 0x1 ;  /* 0x000000541a0a7211 */ /* 0x000fc600078808ff */
[----:B------:R-:W-:-:S04]  /*27200*/  IMAD R11, R83, R25, R11 ;  /* 0x00000019530b7224 */ /* 0x000fc800078e020b */
[----:B------:R-:W-:-:S05]  /*27210*/  IMAD.IADD R11, R27, 0x1, R11 ;  /* 0x000000011b0b7824 */ /* 0x000fca00078e020b */
[----:B------:R-:W-:-:S05]  /*27220*/  LEA.HI.X R11, R26, R85, R11, 0x1, P4 ;  /* 0x000000551a0b7211 */ /* 0x000fca00020f0c0b */
[----:B------:R1:W-:Y:S04]  /*27230*/  @!P3 ST.E.128 [R10.64], R68 ;  /* 0x000000440a00b985 */ /* 0x0003e8000c101d04 */
[----:B------:R1:W-:Y:S04]  /*27240*/  @!P2 ST.E.128 [R10.64+0x80], R52 ;  /* 0x000080340a00a985 */ /* 0x0003e8000c101d04 */
[----:B------:R1:W-:Y:S04]  /*27250*/  @!P1 ST.E.128 [R10.64+0x100], R36 ;  /* 0x000100240a009985 */ /* 0x0003e8000c101d04 */
[----:B------:R1:W-:Y:S02]  /*27260*/  @!P0 ST.E.128 [R10.64+0x180], R20 ;  /* 0x000180140a008985 */ /* 0x0003e4000c101d04 */
.L_x_1134:
[----:B------:R-:W-:Y:S05]  /*27270*/  BSYNC B0 ;  /* 0x0000000000007941 */ /* 0x000fea0003800000 */
.L_x_1133:
        /* <DEDUP_REMOVED lines=23> */
.L_x_1136:
[----:B------:R-:W-:Y:S05]  /*273f0*/  BSYNC B0 ;  /* 0x0000000000007941 */ /* 0x000fea0003800000 */
.L_x_1135:
[----:B------:R-:W-:Y:S01]  /*27400*/  IADD3 R0, R15, 0x30, RZ ;  /* 0x000000300f007810 */ /* 0x000fe20007ffe0ff */
[----:B------:R-:W-:-:S03]  /*27410*/  IMAD.MOV.U32 R241, RZ, RZ, 0x0 ;  /* 0x00000000fff17424 */ /* 0x000fc600078e00ff */
[----:B------:R-:W-:-:S13]  /*27420*/  ISETP.GE.AND P0, PT, R0, R243, PT ;  /* 0x000000f30000720c */ /* 0x000fda0003f06270 */
[----:B------:R-:W-:Y:S05]  /*27430*/  @P0 RET.REL.NODEC R240 `(_ZN5flash24flash_fwd_splitkv_kernelI23Flash_fwd_kernel_traitsILi256ELi64ELi64ELi4ELb0ELb0EN7cutlass10bfloat16_tE19Flash_kernel_traitsILi256ELi64ELi64ELi4ES3_EELb1ELb0ELb0ELb0ELb0ELb0ELb0ELb1EEEvNS_16Flash_fwd_paramsE) ;  /* 0xfffd8bc0f0000950 */ /* 0x000fea0003c3ffff */
[----:B------:R-:W-:Y:S01]  /*27440*/  IADD3 R15, P0, R15, 0x30, RZ ;  /* 0x000000300f0f7810 */ /* 0x000fe20007f1e0ff */
[----:B-1----:R-:W-:Y:S01]  /*27450*/  IMAD.MOV.U32 R10, RZ, RZ, R80 ;  /* 0x000000ffff0a7224 */ /* 0x002fe200078e0050 */
[----:B------:R-:W-:Y:S01]  /*27460*/  MOV R11, R87 ;  /* 0x00000057000b7202 */ /* 0x000fe20000000f00 */
[----:B------:R-:W-:Y:S01]  /*27470*/  ULDC.64 UR4, c[0x0][0x118] ;  /* 0x0000460000047ab9 */ /* 0x000fe20000000a00 */
[-C--:B------:R-:W-:Y:S01]  /*27480*/  ISETP.GE.AND P2, PT, R12, R8.reuse, PT ;  /* 0x000000080c00720c */ /* 0x080fe20003f46270 */
[----:B------:R-:W-:Y:S01]  /*27490*/  IMAD.X R9, RZ, RZ, R9, P0 ;  /* 0x000000ffff097224 */ /* 0x000fe200000e0609 */
[-C--:B------:R-:W-:Y:S01]  /*274a0*/  ISETP.GE.AND P0, PT, R3, R8.reuse, PT ;  /* 0x000000080300720c */ /* 0x080fe20003f06270 */
[----:B------:R-:W-:Y:S01]  /*274b0*/  IMAD.WIDE.U32 R10, R82, R15, R10 ;  /* 0x0000000f520a7225 */ /* 0x000fe200078e000a */
[----:B------:R-:W-:Y:S02]  /*274c0*/  ISETP.GE.AND P1, PT, R5, R8, PT ;  /* 0x000000080500720c */ /* 0x000fe40003f26270 */
[----:B------:R-:W-:Y:S01]  /*274d0*/  MOV R241, 0x0 ;  /* 0x0000000000f17802 */ /* 0x000fe20000000f00 */
[----:B------:R-:W-:Y:S01]  /*274e0*/  IMAD R9, R9, R82, RZ ;  /* 0x0000005209097224 */ /* 0x000fe200078e02ff */
[----:B------:R-:W-:-:S03]  /*274f0*/  LEA R2, P3, R10, R84, 0x1 ;  /* 0x000000540a027211 */ /* 0x000fc600078608ff */
[----:B------:R-:W-:-:S04]  /*27500*/  IMAD R9, R83, R15, R9 ;  /* 0x0000000f53097224 */ /* 0x000fc800078e0209 */
[----:B------:R-:W-:-:S05]  /*27510*/  IMAD.IADD R9, R11, 0x1, R9 ;  /* 0x000000010b097824 */ /* 0x000fca00078e0209 */
[----:B------:R-:W-:-:S05]  /*27520*/  LEA.HI.X R3, R10, R85, R9, 0x1, P3 ;  /* 0x000000550a037211 */ /* 0x000fca00018f0c09 */
[----:B------:R1:W-:Y:S01]  /*27530*/  @!P0 ST.E.128 [R2.64+0x100], R28 ;  /* 0x0001001c02008985 */ /* 0x0003e2000c101d04 */
[----:B------:R-:W-:-:S03]  /*27540*/  ISETP.GE.AND P0, PT, R7, R8, PT ;  /* 0x000000080700720c */ /* 0x000fc60003f06270 */
[----:B------:R1:W-:Y:S04]  /*27550*/  @!P2 ST.E.128 [R2.64], R60 ;  /* 0x0000003c0200a985 */ /* 0x0003e8000c101d04 */
[----:B------:R1:W-:Y:S06]  /*27560*/  @!P1 ST.E.128 [R2.64+0x80], R44 ;  /* 0x0000802c02009985 */ /* 0x0003ec000c101d04 */
[----:B------:R-:W-:Y:S05]  /*27570*/  @P0 RET.REL.NODEC R240 `(_ZN5flash24flash_fwd_splitkv_kernelI23Flash_fwd_kernel_traitsILi256ELi64ELi64ELi4ELb0ELb0EN7cutlass10bfloat16_tE19Flash_kernel_traitsILi256ELi64ELi64ELi4ES3_EELb1ELb0ELb0ELb0ELb0ELb0ELb0ELb1EEEvNS_16Flash_fwd_paramsE) ;  /* 0xfffd8a80f0000950 */ /* 0x000fea0003c3ffff */
[----:B------:R-:W-:Y:S01]  /*27580*/  MOV R241, 0x0 ;  /* 0x0000000000f17802 */ /* 0x000fe20000000f00 */
[----:B------:R-:W-:-:S02]  /*27590*/  ULDC.64 UR4, c[0x0][0x118] ;  /* 0x0000460000047ab9 */ /* 0x000fc40000000a00 */
[----:B------:R2:W-:Y:S01]  /*275a0*/  ST.E.128 [R2.64+0x180], R76 ;  /* 0x0001804c02007985 */ /* 0x0005e2000c101d04 */
[----:B------:R-:W-:Y:S05]  /*275b0*/  RET.REL.NODEC R240 `(_ZN5flash24flash_fwd_splitkv_kernelI23Flash_fwd_kernel_traitsILi256ELi64ELi64ELi4ELb0ELb0EN7cutlass10bfloat16_tE19Flash_kernel_traitsILi256ELi64ELi64ELi4ES3_EELb1ELb0ELb0ELb0ELb0ELb0ELb0ELb1EEEvNS_16Flash_fwd_paramsE) ;  /* 0xfffd8a40f0007950 */ /* 0x000fea0003c3ffff */
.L_x_1124:
[----:B------:R-:W-:Y:S02]  /*275c0*/  MOV R6, 0x2 ;  /* 0x0000000200067802 */ /* 0x000fe40000000f00 */
[----:B------:R-:W-:Y:S02]  /*275d0*/  MOV R4, 0x275f0 ;  /* 0x000275f000047802 */ /* 0x000fe40000000f00 */
[----:B-1---5:R-:W-:Y:S05]  /*275e0*/  CALL.REL.NOINC `($__internal_14_$__cuda_sm70_shflsync_bfly_p) ;  /* 0x000000f000007944 */ /* 0x022fea0003c00000 */
[----:B-12---:R-:W-:Y:S05]  /*275f0*/  BRA `(.L_x_1137) ;  /* 0xffffdf3000007947 */ /* 0x006fea000383ffff */
.L_x_1125:
[----:B------:R-:W-:Y:S02]  /*27600*/  MOV R6, 0x1 ;  /* 0x0000000100067802 */ /* 0x000fe40000000f00 */
[----:B------:R-:W-:Y:S02]  /*27610*/  MOV R4, 0x27630 ;  /* 0x0002763000047802 */ /* 0x000fe40000000f00 */
[----:B-1---5:R-:W-:Y:S05]  /*27620*/  CALL.REL.NOINC `($__internal_14_$__cuda_sm70_shflsync_bfly_p) ;  /* 0x000000b000007944 */ /* 0x022fea0003c00000 */
[----:B--2---:R-:W-:Y:S01]  /*27630*/  FADD.FTZ R10, R252, R6 ;  /* 0x00000006fc0a7221 */ /* 0x004fe20000010000 */
[----:B-1----:R-:W-:Y:S02]  /*27640*/  MOV R252, R251 ;  /* 0x000000fb00fc7202 */ /* 0x002fe40000000f00 */
[----:B------:R-:W-:Y:S02]  /*27650*/  MOV R6, 0x2 ;  /* 0x0000000200067802 */ /* 0x000fe40000000f00 */
[----:B------:R-:W-:-:S02]  /*27660*/  MOV R4, 0x27680 ;  /* 0x0002768000047802 */ /* 0x000fc40000000f00 */
[----:B------:R-:W-:Y:S05]  /*27670*/  CALL.REL.NOINC `($__internal_14_$__cuda_sm70_shflsync_bfly_p) ;  /* 0x0000006000007944 */ /* 0x000fea0003c00000 */
[----:B--2---:R-:W-:Y:S01]  /*27680*/  FADD.FTZ R7, R251, R6 ;  /* 0x00000006fb077221 */ /* 0x004fe20000010000 */
[----:B------:R-:W-:-:S02]  /*27690*/  MOV R6, 0x1 ;  /* 0x0000000100067802 */ /* 0x000fc40000000f00 */
[----:B------:R-:W-:Y:S02]  /*276a0*/  MOV R4, 0x276d0 ;  /* 0x000276d000047802 */ /* 0x000fe40000000f00 */
[----:B-1----:R-:W-:Y:S02]  /*276b0*/  MOV R252, R7 ;  /* 0x0000000700fc7202 */ /* 0x002fe40000000f00 */
[----:B------:R-:W-:Y:S05]  /*276c0*/  CALL.REL.NOINC `($__internal_14_$__cuda_sm70_shflsync_bfly_p) ;  /* 0x0000001000007944 */ /* 0x000fea0003c00000 */
[----:B-12---:R-:W-:Y:S05]  /*276d0*/  BRA `(.L_x_1138) ;  /* 0xffffdec000007947 */ /* 0x006fea000383ffff */
        .weak           $__internal_14_$__cuda_sm70_shflsync_bfly_p
        .type           $__internal_14_$__cuda_sm70_shflsync_bfly_p,@function
        .size           $__internal_14_$__cuda_sm70_shflsync_bfly_p,(.L_x_4875 - $__internal_14_$__cuda_sm70_shflsync_bfly_p)
$__internal_14_$__cuda_sm70_shflsync_bfly_p:
[----:B------:R-:W-:Y:S01]  /*276e0*/  MOV R12, R4 ;  /* 0x00000004000c7202 */ /* 0x000fe20000000f00 */
[----:B------:R-:W-:Y:S04]  /*276f0*/  WARPSYNC R0 ;  /* 0x0000000000007348 */ /* 0x000fe80003800000 */
[----:B------:R-:W-:Y:S01]  /*27700*/  MOV R13, 0x0 ;  /* 0x00000000000d7802 */ /* 0x000fe20000000f00 */
[----:B------:R1:W2:Y:S03]  /*27710*/  SHFL.BFLY PT, R6, R252, R6, R5 ;  /* 0x0c000006fc067389 */ /* 0x0002a600000e0005 */
[----:B------:R-:W-:Y:S05]  /*27720*/  RET.REL.NODEC R12 `(_ZN5flash24flash_fwd_splitkv_kernelI23Flash_fwd_kernel_traitsILi256ELi64ELi64ELi4ELb0ELb0EN7cutlass10bfloat16_tE19Flash_kernel_traitsILi256ELi64ELi64ELi4ES3_EELb1ELb0ELb0ELb0ELb0ELb0ELb0ELb1EEEvNS_16Flash_fwd_paramsE) ;  /* 0xfffd88d00c007950 */ /* 0x000fea0003c3ffff */
.L_x_1139:
        /* <DEDUP_REMOVED lines=13> */
.L_x_4875:


//--------------------- .text._ZN5flash24flash_fwd_splitkv_kernelI23Flash_fwd_kernel_traitsILi256ELi64ELi64ELi4ELb0ELb0EN7cutlass10bfloat16_tE19Flash_kernel_traitsILi256ELi64ELi64ELi4ES3_EELb1ELb0ELb0ELb0ELb0ELb1ELb0ELb1EEEvNS_16Flash_fwd_paramsE --------------------------
	.section	.text._ZN5flash24flash_fwd_splitkv_kernelI23Flash_fwd_kernel_traitsILi256ELi64ELi64ELi4ELb0ELb0EN7cutlass10bfloat16_tE19Flash_kernel_traitsILi256ELi64ELi64ELi4ES3_EELb1ELb0ELb0ELb0ELb0ELb1ELb0ELb1EEEvNS_16Flash_fwd_paramsE,"ax",@progbits
	.sectioninfo	@"SHI_REGISTERS=255"
	.align	128
        .global         _ZN5flash24flash_fwd_splitkv_kernelI23Flash_fwd_kernel_traitsILi256ELi64ELi64ELi4ELb0ELb0EN7cutlass10bfloat16_tE19Flash_kernel_traitsILi256ELi64ELi64ELi4ES3_EELb1ELb0ELb0ELb0ELb0ELb1ELb0ELb1EEEvNS_16Flash_fwd_paramsE
        .type           _ZN5flash24flash_fwd_splitkv_kernelI23Flash_fwd_kernel_traitsILi256ELi64ELi64ELi4ELb0ELb0EN7cutlass10bfloat16_tE19Flash_kernel_traitsILi256ELi64ELi64ELi4ES3_EELb1ELb0ELb0ELb0ELb0ELb1ELb0ELb1EEEvNS_16Flash_fwd_paramsE,@function
        .size           _ZN5flash24flash_fwd_splitkv_kernelI23Flash_fwd_kernel_traitsILi256ELi64ELi64ELi4ELb0ELb0EN7cutlass10bfloat16_tE19Flash_kernel_traitsILi256ELi64ELi64ELi4ES3_EELb1ELb0ELb0ELb0ELb0ELb1ELb0ELb1EEEvNS_16Flash_fwd_paramsE,(.L_x_4877 - _ZN5flash24flash_fwd_splitkv_kernelI23Flash_fwd_kernel_traitsILi256ELi64ELi64ELi4ELb0ELb0EN7cutlass10bfloat16_tE19Flash_kernel_traitsILi256ELi64ELi64ELi4ES3_EELb1ELb0ELb0ELb0ELb0ELb1ELb0ELb1EEEvNS_16Flash_fwd_paramsE)
        .other          _ZN5flash24flash_fwd_splitkv_kernelI23Flash_fwd_kernel_traitsILi256ELi64ELi64ELi4ELb0ELb0EN7cutlass10bfloat16_tE19Flash_kernel_traitsILi256ELi64ELi64ELi4ES3_EELb1ELb0ELb0ELb0ELb0ELb1ELb0ELb1EEEvNS_16Flash_fwd_paramsE,@"STO_CUDA_ENTRY STV_DEFAULT"
_ZN5flash24flash_fwd_splitkv_kernelI23Flash_fwd_kernel_traitsILi256ELi64ELi64ELi4ELb0ELb0EN7cutlass10bfloat16_tE19Flash_kernel_traitsILi256ELi64ELi64ELi4ES3_EELb1ELb0ELb0ELb0ELb0ELb1ELb0ELb1EEEvNS_16Flash_fwd_paramsE:
.text._ZN5flash24flash_fwd_splitkv_kernelI23Flash_fwd_kernel_traitsILi256ELi64ELi64ELi4ELb0ELb0EN7cutlass10bfloat16_tE19Flash_kernel_traitsILi256ELi64ELi64ELi4ES3_EELb1ELb0ELb0ELb0ELb0ELb1ELb0ELb1EEEvNS_16Flash_fwd_paramsE:
        /* <DEDUP_REMOVED lines=10> */
[----:B-123--:R-:W-:Y:S05]  /*00a0*/  CALL.REL.NOINC `($_ZN5flash24flash_fwd_splitkv_kernelI23Flash_fwd_kernel_traitsILi256ELi64ELi64ELi4ELb0ELb0EN7cutlass10bfloat16_tE19Flash_kernel_traitsILi256ELi64ELi64ELi4ES3_EELb1ELb0ELb0ELb0ELb0ELb1ELb0ELb1EEEvNS_16Flash_fwd_paramsE$_ZN5flash30compute_attn_1rowblock_splitkvI23Flash_fwd_kernel_traitsILi256ELi64ELi64ELi4ELb0ELb0EN7cutlass10bfloat16_tE19Flash_kernel_traitsILi256ELi64ELi64ELi4ES3_EELb1ELb0ELb0ELb0ELb0ELb1ELb0ELb1ENS_16Flash_fwd_paramsEEEvRKT8_iiiii) ;  /* 0x0000002000007944 */ /* 0x00efea0003c00000 */
[----:B------:R-:W-:Y:S05]  /*00b0*/  BSYNC B4 ;  /* 0x0000000000047941 */ /* 0x000fea0003800000 */
.L_x_1140:
[----:B------:R-:W-:Y:S05]  /*00c0*/  EXIT ;  /* 0x000000000000794d */ /* 0x000fea0003800000 */
        .type           $_ZN5flash24flash_fwd_splitkv_kernelI23Flash_fwd_kernel_traitsILi256ELi64ELi64ELi4ELb0ELb0EN7cutlass10bfloat16_tE19Flash_kernel_traitsILi256ELi64ELi64ELi4ES3_EELb1ELb0ELb0ELb0ELb0ELb1ELb0ELb1EEEvNS_16Flash_fwd_paramsE$_ZN5flash30compute_attn_1rowblock_splitkvI23Flash_fwd_kernel_traitsILi256ELi64ELi64ELi4ELb0ELb0EN7cutlass10bfloat16_tE19Flash_kernel_traitsILi256ELi64ELi64ELi4ES3_EELb1ELb0ELb0ELb0ELb0ELb1ELb0ELb1ENS_16Flash_fwd_paramsEEEvRKT8_iiiii,@function
        .size           $_ZN5flash24flash_fwd_splitkv_kernelI23Flash_fwd_kernel_traitsILi256ELi64ELi64ELi4ELb0ELb0EN7cutlass10bfloat16_tE19Flash_kernel_traitsILi256ELi64ELi64ELi4ES3_EELb1ELb0ELb0ELb0ELb0ELb1ELb0ELb1EEEvNS_16Flash_fwd_paramsE$_ZN5flash30compute_attn_1rowblock_splitkvI23Flash_fwd_kernel_traitsILi256ELi64ELi64ELi4ELb0ELb0EN7cutlass10bfloat16_tE19Flash_kernel_traitsILi256ELi64ELi64ELi4ES3_EELb1ELb0ELb0ELb0ELb0ELb1ELb0ELb1ENS_16Flash_fwd_paramsEEEvRKT8_iiiii,($__internal_15_$__cuda_sm70_shflsync_bfly_p - $_ZN5flash24flash_fwd_splitkv_kernelI23Flash_fwd_kernel_traitsILi256ELi64ELi64ELi4ELb0ELb0EN7cutlass10bfloat16_tE19Flash_kernel_traitsILi256ELi64ELi64ELi4ES3_EELb1ELb0ELb0ELb0ELb0ELb1ELb0ELb1EEEvNS_16Flash_fwd_paramsE$_ZN5flash30compute_attn_1rowblock_splitkvI23Flash_fwd_kernel_traitsILi256ELi64ELi64ELi4ELb0ELb0EN7cutlass10bfloat16_tE19Flash_kernel_traitsILi256ELi64ELi64ELi4ES3_EELb1ELb0ELb0ELb0ELb0ELb1ELb0ELb1ENS_16Flash_fwd_paramsEEEvRKT8_iiiii)
$_ZN5flash24flash_fwd_splitkv_kernelI23Flash_fwd_kernel_traitsILi256ELi64ELi64ELi4ELb0ELb0EN7cutlass10bfloat16_tE19Flash_kernel_traitsILi256ELi64ELi64ELi4ES3_EELb1ELb0ELb0ELb0ELb0ELb1ELb0ELb1EEEvNS_16Flash_fwd_paramsE$_ZN5flash30compute_attn_1rowblock_splitkvI23Flash_fwd_kernel_traitsILi256ELi64ELi64ELi4ELb0ELb0EN7cutlass10bfloat16_tE19Flash_kernel_traitsILi256ELi64ELi64ELi4ES3_EELb1ELb0ELb0ELb0ELb0ELb1ELb0ELb1ENS_16Flash_fwd_paramsEEEvRKT8_iiiii:
        /* <DEDUP_REMOVED lines=20> */
.L_x_1142:
[----:B------:R-:W-:Y:S05]  /*0210*/  BSYNC B0 ;  /* 0x0000000000007941 */ /* 0x000fea0003800000 */
.L_x_1141:
[----:B------:R-:W3:Y:S04]  /*0220*/  LD.E.64 R18, [R20.64+0xf0] ;  /* 0x0000f00614127980 */ /* 0x000ee8000c101b00 */
[----:B------:R-:W4:Y:S01]  /*0230*/  @P1 LD.E R245, [R4.64+0x4] ;  /* 0x0000040604f51980 */ /* 0x000f22000c101900 */
        /* <DEDUP_REMOVED lines=9> */
[----:B------:R-:W4:Y:S02]  /*02d0*/  LD.E.U8 R0, [R20.64+0x1b2] ;  /* 0x0001b20614007980 */ /* 0x000f24000c101100 */
[----:B----4-:R-:W-:-:S13]  /*02e0*/  ISETP.NE.AND P0, PT, R0, RZ, PT ;  /* 0x000000ff0000720c */ /* 0x010fda0003f05270 */
[----:B------:R-:W4:Y:S02]  /*02f0*/  @P0 LD.E R0, [R2.64+0x4] ;  /* 0x0000040602000980 */ /* 0x000f24000c101900 */
[----:B----4-:R-:W-:-:S06]  /*0300*/  @P0 IADD3 R77, R0, -R13, RZ ;  /* 0x8000000d004d0210 */ /* 0x010fcc0007ffe0ff */
[----:B------:R4:W5:Y:S01]  /*0310*/  @!P0 LD.E R77, [R2.64] ;  /* 0x00000006024d8980 */ /* 0x000962000c101900 */
[----:B------:R-:W-:Y:S05]  /*0320*/  BRA `(.L_x_1145) ;  /* 0x0000001000007947 */ /* 0x000fea0003800000 */
.L_x_1144:
[----:B------:R4:W5:Y:S02]  /*0330*/  LD.E R77, [R20.64+0xb8] ;  /* 0x0000b806144d7980 */ /* 0x000964000c101900 */
.L_x_1145:
[----:B------:R-:W-:Y:S05]  /*0340*/  BSYNC B0 ;  /* 0x0000000000007941 */ /* 0x000fea0003800000 */
.L_x_1143:
[----:B--2-4-:R-:W2:Y:S01]  /*0350*/  LD.E.64 R2, [R20.64+0xf8] ;  /* 0x0000f80614027980 */ /* 0x014ea2000c101b00 */
[----:B------:R-:W-:Y:S01]  /*0360*/  BSSY B1, `(.L_x_1146) ;  /* 0x0000012000017945 */ /* 0x000fe20003800000 */
[----:B-----5:R-:W-:Y:S01]  /*0370*/  IMAD.IADD R77, R77, 0x1, -R12 ;  /* 0x000000014d4d7824 */ /* 0x020fe200078e0a0c */
[----:B--2---:R-:W-:-:S04]  /*0380*/  ISETP.NE.U32.AND P0, PT, R2, RZ, PT ;  /* 0x000000ff0200720c */ /* 0x004fc80003f05070 */
[----:B------:R-:W-:-:S13]  /*0390*/  ISETP.NE.AND.EX P0, PT, R3, RZ, PT, P0 ;  /* 0x000000ff0300720c */ /* 0x000fda0003f05300 */
[----:B------:R-:W-:Y:S05]  /*03a0*/  @!P0 BRA `(.L_x_1147) ;  /* 0x0000004000008947 */ /* 0x000fea0003800000 */
[----:B------:R-:W-:-:S06]  /*03b0*/  IMAD.WIDE R2, R243, 0x4, R2 ;  /* 0x00000004f3027825 */ /* 0x000fcc00078e0202 */
[----:B------:R-:W2:Y:S02]  /*03c0*/  LD.E R3, [R2.64] ;  /* 0x0000000602037980 */ /* 0x000ea4000c101900 */
[----:B--2---:R-:W-:Y:S01]  /*03d0*/  IADD3 R70, R3, -R12, RZ ;  /* 0x8000000c03467210 */ /* 0x004fe20007ffe0ff */
[----:B------:R-:W-:Y:S05]  /*03e0*/  BRA `(.L_x_1148) ;  /* 0x0000009000007947 */ /* 0x000fea0003800000 */
.L_x_1147:
[----:B------:R-:W2:Y:S01]  /*03f0*/  LD.E.64 R2, [R20.64+0x108] ;  /* 0x0001080614027980 */ /* 0x000ea2000c101b00 */
[----:B------:R-:W-:Y:S01]  /*0400*/  BSSY B0, `(.L_x_1149) ;  /* 0x0000006000007945 */ /* 0x000fe20003800000 */
[----:B------:R-:W-:Y:S01]  /*0410*/  IMAD.MOV.U32 R70, RZ, RZ, RZ ;  /* 0x000000ffff467224 */ /* 0x000fe200078e00ff */
[----:B--2---:R-:W-:-:S04]  /*0420*/  ISETP.NE.U32.AND P0, PT, R2, RZ, PT ;  /* 0x000000ff0200720c */ /* 0x004fc80003f05070 */
[----:B------:R-:W-:-:S13]  /*0430*/  ISETP.NE.AND.EX P0, PT, R3, RZ, PT, P0 ;  /* 0x000000ff0300720c */ /* 0x000fda0003f05300 */
[----:B------:R-:W-:Y:S05]  /*0440*/  @!P0 BRA `(.L_x_1150) ;  /* 0x0000001000008947 */ /* 0x000fea0003800000 */
[----:B------:R2:W5:Y:S02]  /*0450*/  LD.E R70, [R20.64+0xbc] ;  /* 0x0000bc0614467980 */ /* 0x000564000c101900 */
.L_x_1150:
[----:B------:R-:W-:Y:S05]  /*0460*/  BSYNC B0 ;  /* 0x0000000000007941 */ /* 0x000fea0003800000 */
.L_x_1149:
[----:B-----5:R-:W-:Y:S02]  /*0470*/  IADD3 R70, R77, R70, RZ ;  /* 0x000000464d467210 */ /* 0x020fe40007ffe0ff */
.L_x_1148:
[----:B------:R-:W-:Y:S05]  /*0480*/  BSYNC B1 ;  /* 0x0000000000017941 */ /* 0x000fea0003800000 */
.L_x_1146:
[----:B------:R-:W-:Y:S01]  /*0490*/  IMAD.SHL.U32 R68, R244, 0x40, RZ ;  /* 0x00000040f4447824 */ /* 0x000fe200078e00ff */
[----:B------:R-:W-:Y:S01]  /*04a0*/  MOV R2, R242 ;  /* 0x000000f200027202 */ /* 0x000fe20000000f00 */
[----:B------:R-:W-:-:S03]  /*04b0*/  IMAD.MOV.U32 R3, RZ, RZ, 0x0 ;  /* 0x00000000ff037424 */ /* 0x000fc600078e00ff */
[----:B------:R-:W-:-:S13]  /*04c0*/  ISETP.GT.AND P0, PT, R245, R68, PT ;  /* 0x00000044f500720c */ /* 0x000fda0003f04270 */
[----:B------:R-:W-:Y:S05]  /*04d0*/  @!P0 RET.REL.NODEC R2 `(_ZN5flash24flash_fwd_splitkv_kernelI23Flash_fwd_kernel_traitsILi256ELi64ELi64ELi4ELb0ELb0EN7cutlass10bfloat16_tE19Flash_kernel_traitsILi256ELi64ELi64ELi4ES3_EELb1ELb0ELb0ELb0ELb0ELb1ELb0ELb1EEEvNS_16Flash_fwd_paramsE) ;  /* 0xfffffb2002008950 */ /* 0x000fea0003c3ffff */
[----:B------:R-:W4:Y:S04]  /*04e0*/  LD.E R7, [R20.64+0xb8] ;  /* 0x0000b80614077980 */ /* 0x000f28000c101900 */
[----:B------:R-:W5:Y:S01]  /*04f0*/  LD.E R3, [R20.64+0x188] ;  /* 0x0001880614037980 */ /* 0x000f62000c101900 */
[----:B------:R-:W-:Y:S02]  /*0500*/  IADD3 R0, -R245, 0x7f, R68 ;  /* 0x0000007ff5007810 */ /* 0x000fe40007ffe144 */
[----:B-1----:R-:W-:Y:S01]  /*0510*/  IADD3 R5, R70, 0x3f, RZ ;  /* 0x0000003f46057810 */ /* 0x002fe20007ffe0ff */
[----:B------:R-:W1:Y:S03]  /*0520*/  S2R R73, SR_TID.X ;  /* 0x0000000000497919 */ /* 0x000e660000002100 */
[----:B------:R-:W-:-:S04]  /*0530*/  SHF.R.S32.HI R2, RZ, 0x1f, R5 ;  /* 0x0000001fff027819 */ /* 0x000fc80000011405 */
[----:B------:R-:W-:-:S04]  /*0540*/  LEA.HI R2, R2, R5, RZ, 0x6 ;  /* 0x0000000502027211 */ /* 0x000fc800078f30ff */
[----:B------:R-:W-:Y:S02]  /*0550*/  SHF.R.S32.HI R2, RZ, 0x6, R2 ;  /* 0x00000006ff027819 */ /* 0x000fe40000011402 */
[----:B----4-:R-:W-:Y:S02]  /*0560*/  IADD3 R7, R7, 0x3f, RZ ;  /* 0x0000003f07077810 */ /* 0x010fe40007ffe0ff */
[----:B-----5:R-:W-:Y:S02]  /*0570*/  IADD3 R3, R3, R0, R70 ;  /* 0x0000000003037210 */ /* 0x020fe40007ffe046 */
        /* <DEDUP_REMOVED lines=11> */
[----:B------:R-:W4:Y:S04]  /*0630*/  LD.E.64 R4, [R20.64+0x88] ;  /* 0x0000880614047980 */ /* 0x000f28000c101b00 */
[----:B--2---:R1:W2:Y:S04]  /*0640*/  LD.E.64 R16, [R20.64+0x90] ;  /* 0x0000900614107980 */ /* 0x0042a8000c101b00 */
[----:B---3--:R1:W3:Y:S04]  /*0650*/  LD.E R12, [R20.64+0x60] ;  /* 0x00006006140c7980 */ /* 0x0082e8000c101900 */
[----:B------:R-:W2:Y:S04]  /*0660*/  @!P0 LD.E.64 R22, [R20.64+0x80] ;  /* 0x0000800614168980 */ /* 0x000ea8000c101b00 */
[----:B------:R1:W3:Y:S01]  /*0670*/  LD.E R9, [R20.64+0xb4] ;  /* 0x0000b40614097980 */ /* 0x0002e2000c101900 */
        /* <DEDUP_REMOVED lines=11> */
[----:B------:R-:W-:Y:S01]  /*0730*/  BSSY B0, `(.L_x_1152) ;  /* 0x000002c000007945 */ /* 0x000fe20003800000 */
[-C--:B----4-:R-:W-:Y:S02]  /*0740*/  @P0 IMAD R15, R5, R246.reuse, RZ ;  /* 0x000000f6050f0224 */ /* 0x090fe400078e02ff */
[----:B------:R-:W-:-:S04]  /*0750*/  @P0 IMAD.WIDE.U32 R18, R4, R246, RZ ;  /* 0x000000f604120225 */ /* 0x000fc800078e00ff */
[-C--:B--2---:R-:W-:Y:S02]  /*0760*/  @!P0 IMAD R11, R23, R243.reuse, RZ ;  /* 0x000000f3170b8224 */ /* 0x084fe400078e02ff */
[----:B-1----:R-:W-:-:S04]  /*0770*/  @!P0 IMAD.WIDE.U32 R20, R22, R243, RZ ;  /* 0x000000f316148225 */ /* 0x002fc800078e00ff */
[----:B------:R-:W-:Y:S01]  /*0780*/  @!P0 IMAD R14, R22, R14, R11 ;  /* 0x0000000e160e8224 */ /* 0x000fe200078e020b */
[----:B------:R-:W-:Y:S02]  /*0790*/  SHF.R.S32.HI R11, RZ, 0x1f, R10 ;  /* 0x0000001fff0b7819 */ /* 0x000fe4000001140a */
        /* <DEDUP_REMOVED lines=10> */
[----:B------:R-:W-:Y:S01]  /*0840*/  IMAD R25, R17, R241, RZ ;  /* 0x000000f111197224 */ /* 0x000fe200078e02ff */
[----:B------:R-:W-:Y:S01]  /*0850*/  SHF.R.S32.HI R14, RZ, 0x1f, R241 ;  /* 0x0000001fff0e7819 */ /* 0x000fe200000114f1 */
[----:B------:R-:W-:-:S04]  /*0860*/  IMAD.WIDE.U32 R20, R241, R16, R18 ;  /* 0x00000010f1147225 */ /* 0x000fc800078e0012 */
[----:B------:R-:W-:Y:S02]  /*0870*/  IMAD R25, R16, R14, R25 ;  /* 0x0000000e10197224 */ /* 0x000fe400078e0219 */
[----:B---3--:R-:W-:Y:S01]  /*0880*/  IMAD R243, R243, R12, R241 ;  /* 0x0000000cf3f37224 */ /* 0x008fe200078e02f1 */
[----:B------:R-:W-:Y:S02]  /*0890*/  SHF.R.S32.HI R13, RZ, 0x1f, R8 ;  /* 0x0000001fff0d7819 */ /* 0x000fe40000011408 */
[C---:B------:R-:W-:Y:S01]  /*08a0*/  IADD3 R19, R10.reuse, 0x40, RZ ;  /* 0x000000400a137810 */ /* 0x040fe20007ffe0ff */
[----:B------:R-:W-:Y:S01]  /*08b0*/  IMAD R68, R9, R243, R68 ;  /* 0x000000f309447224 */ /* 0x000fe200078e0244 */
[C---:B------:R-:W-:Y:S02]  /*08c0*/  IADD3 R17, R10.reuse, 0x80, RZ ;  /* 0x000000800a117810 */ /* 0x040fe40007ffe0ff */
        /* <DEDUP_REMOVED lines=8> */
[----:B------:R-:W-:Y:S01]  /*0950*/  ISETP.GE.AND P2, PT, R17, R0, PT ;  /* 0x000000001100720c */ /* 0x000fe20003f46270 */
        /* <DEDUP_REMOVED lines=9> */
.L_x_1153:
[----:B------:R-:W-:Y:S05]  /*09f0*/  BSYNC B0 ;  /* 0x0000000000007941 */ /* 0x000fea0003800000 */
.L_x_1152:
[----:B------:R-:W-:Y:S01]  /*0a00*/  IADD3 R16, R8, 0x10, RZ ;  /* 0x0000001008107810 */ /* 0x000fe20007ffe0ff */
[----:B------:R-:W-:Y:S03]  /*0a10*/  BSSY B0, `(.L_x_1154) ;  /* 0x0000015000007945 */ /* 0x000fe60003800000 */
[----:B------:R-:W-:-:S13]  /*0a20*/  ISETP.GE.AND P0, PT, R16, R245, PT ;  /* 0x000000f51000720c */ /* 0x000fda0003f06270 */
[----:B------:R-:W-:Y:S05]  /*0a30*/  @P0 BRA `(.L_x_1155) ;  /* 0x0000012000000947 */ /* 0x000fea0003800000 */
[----:B------:R-:W-:Y:S01]  /*0a40*/  IADD3 R23, P0, R8, 0x10, RZ ;  /* 0x0000001008177810 */ /* 0x000fe20007f1e0ff */
[----:B-1----:R-:W-:Y:S01]  /*0a50*/  IMAD.MOV.U32 R26, RZ, RZ, R20 ;  /* 0x000000ffff1a7224 */ /* 0x002fe200078e0014 */
        /* <DEDUP_REMOVED lines=16> */
.L_x_1155:
[----:B------:R-:W-:Y:S05]  /*0b60*/  BSYNC B0 ;  /* 0x0000000000007941 */ /* 0x000fea0003800000 */
.L_x_1154:
        /* <DEDUP_REMOVED lines=22> */
.L_x_1157:
[----:B------:R-:W-:Y:S05]  /*0cd0*/  BSYNC B0 ;  /* 0x0000000000007941 */ /* 0x000fea0003800000 */
.L_x_1156:
[----:B------:R-:W-:Y:S01]  /*0ce0*/  IADD3 R12, R8, 0x30, RZ ;  /* 0x00000030080c7810 */ /* 0x000fe20007ffe0ff */
[----:B------:R-:W-:Y:S03]  /*0cf0*/  BSSY B0, `(.L_x_1158) ;  /* 0x0000014000007945 */ /* 0x000fe60003800000 */
[----:B------:R-:W-:-:S13]  /*0d00*/  ISETP.GE.AND P0, PT, R12, R245, PT ;  /* 0x000000f50c00720c */ /* 0x000fda0003f06270 */
[----:B------:R-:W-:Y:S05]  /*0d10*/  @P0 BRA `(.L_x_1159) ;  /* 0x0000011000000947 */ /* 0x000fea0003800000 */
[----:B------:R-:W-:Y:S01]  /*0d20*/  IADD3 R11, P0, R8, 0x30, RZ ;  /* 0x00000030080b7810 */ /* 0x000fe20007f1e0ff */
[----:B------:R-:W-:Y:S01]  /*0d30*/  IMAD.MOV.U32 R21, RZ, RZ, R25 ;  /* 0x000000ffff157224 */ /* 0x000fe200078e0019 */
[-C--:B-----5:R-:W-:Y:S02]  /*0d40*/  ISETP.GE.AND P3, PT, R10, R0.reuse, PT ;  /* 0x000000000a00720c */ /* 0x0a0fe40003f66270 */
        /* <DEDUP_REMOVED lines=14> */
.L_x_1159:
[----:B------:R-:W-:Y:S05]  /*0e30*/  BSYNC B0 ;  /* 0x0000000000007941 */ /* 0x000fea0003800000 */
.L_x_1158:
[----:B------:R-:W-:Y:S01]  /*0e40*/  ISETP.NE.AND P4, PT, R73, RZ, PT ;  /* 0x000000ff4900720c */ /* 0x000fe20003f85270 */
[----:B------:R-:W-:Y:S01]  /*0e50*/  IMAD.MOV.U32 R243, RZ, RZ, 0x0 ;  /* 0x00000000fff37424 */ /* 0x000fe200078e00ff */
[----:B--2--5:R-:W-:-:S02]  /*0e60*/  IADD3 R3, P0, R68, R8, RZ ;  /* 0x0000000844037210 */ /* 0x024fc40007f1e0ff */
[-C--:B------:R-:W-:Y:S02]  /*0e70*/  ISETP.GE.OR P3, PT, R8, R245.reuse, P4 ;  /* 0x000000f50800720c */ /* 0x080fe40002766670 */
[-C--:B------:R-:W-:Y:S02]  /*0e80*/  ISETP.GE.OR P2, PT, R16, R245.reuse, P4 ;  /* 0x000000f51000720c */ /* 0x080fe40002746670 */
[-C--:B------:R-:W-:Y:S02]  /*0e90*/  ISETP.GE.OR P1, PT, R14, R245.reuse, P4 ;  /* 0x000000f50e00720c */ /* 0x080fe40002726670 */
[----:B------:R-:W-:Y:S02]  /*0ea0*/  ISETP.GE.OR P4, PT, R12, R245, P4 ;  /* 0x000000f50c00720c */ /* 0x000fe40002786670 */
[----:B------:R-:W-:Y:S02]  /*0eb0*/  LEA.HI.X.SX32 R13, R68, R13, 0x1, P0 ;  /* 0x0000000d440d7211 */ /* 0x000fe400000f0eff */
[----:B------:R-:W-:-:S03]  /*0ec0*/  LEA R2, P0, R3, R6, 0x2 ;  /* 0x0000000603027211 */ /* 0x000fc600078010ff */
[----:B------:R-:W-:Y:S01]  /*0ed0*/  @!P3 IMAD.MOV.U32 R9, RZ, RZ, 0x7f800000 ;  /* 0x7f800000ff09b424 */ /* 0x000fe200078e00ff */
[----:B------:R-:W-:Y:S01]  /*0ee0*/  LEA.HI.X R3, R3, R7, R13, 0x2, P0 ;  /* 0x0000000703037211 */ /* 0x000fe200000f140d */
[----:B------:R-:W-:Y:S02]  /*0ef0*/  @!P2 IMAD.MOV.U32 R7, RZ, RZ, 0x7f800000 ;  /* 0x7f800000ff07a424 */ /* 0x000fe400078e00ff */
[----:B------:R-:W-:Y:S02]  /*0f00*/  @!P1 IMAD.MOV.U32 R5, RZ, RZ, 0x7f800000 ;  /* 0x7f800000ff059424 */ /* 0x000fe400078e00ff */
[----:B------:R2:W-:Y:S04]  /*0f10*/  @!P3 ST.E [R2.64], R9 ;  /* 0x000000090200b985 */ /* 0x0005e8000c101906 */
[----:B------:R2:W-:Y:S04]  /*0f20*/  @!P2 ST.E [R2.64+0x40], R7 ;  /* 0x000040070200a985 */ /* 0x0005e8000c101906 */
[----:B------:R2:W-:Y:S01]  /*0f30*/  @!P1 ST.E [R2.64+0x80], R5 ;  /* 0x0000800502009985 */ /* 0x0005e2000c101906 */
[----:B------:R-:W-:Y:S05]  /*0f40*/  @P4 RET.REL.NODEC R242 `(_ZN5flash24flash_fwd_splitkv_kernelI23Flash_fwd_kernel_traitsILi256ELi64ELi64ELi4ELb0ELb0EN7cutlass10bfloat16_tE19Flash_kernel_traitsILi256ELi64ELi64ELi4ES3_EELb1ELb0ELb0ELb0ELb0ELb1ELb0ELb1EEEvNS_16Flash_fwd_paramsE) ;  /* 0xfffff0b0f2004950 */ /* 0x000fea0003c3ffff */
[----:B--2---:R-:W-:Y:S02]  /*0f50*/  MOV R5, 0x7f800000 ;  /* 0x7f80000000057802 */ /* 0x004fe40000000f00 */
[----:B------:R-:W-:-:S03]  /*0f60*/  MOV R243, 0x0 ;  /* 0x0000000000f37802 */ /* 0x000fc60000000f00 */
[----:B------:R2:W-:Y:S01]  /*0f70*/  ST.E [R2.64+0xc0], R5 ;  /* 0x0000c00502007985 */ /* 0x0005e2000c101906 */
[----:B------:R-:W-:Y:S05]  /*0f80*/  RET.REL.NODEC R242 `(_ZN5flash24flash_fwd_splitkv_kernelI23Flash_fwd_kernel_traitsILi256ELi64ELi64ELi4ELb0ELb0EN7cutlass10bfloat16_tE19Flash_kernel_traitsILi256ELi64ELi64ELi4ES3_EELb1ELb0ELb0ELb0ELb0ELb1ELb0ELb1EEEvNS_16Flash_fwd_paramsE) ;  /* 0xfffff070f2007950 */ /* 0x000fea0003c3ffff */
.L_x_1151:
[----:B-1----:R-:W4:Y:S04]  /*0f90*/  LD.E.64 R6, [R20.64+0x160] ;  /* 0x0001600614067980 */ /* 0x002f28000c101b00 */
[----:B--2---:R-:W2:Y:S01]  /*0fa0*/  LD.E.64 R10, [R20.64+0x158] ;  /* 0x00015806140a7980 */ /* 0x004ea2000c101b00 */
[----:B----4-:R-:W-:-:S04]  /*0fb0*/  ISETP.NE.U32.AND P1, PT, R6, RZ, PT ;  /* 0x000000ff0600720c */ /* 0x010fc80003f25070 */
[----:B------:R-:W-:-:S13]  /*0fc0*/  ISETP.NE.AND.EX P1, PT, R7, RZ, PT, P1 ;  /* 0x000000ff0700720c */ /* 0x000fda0003f25310 */
[----:B------:R-:W4:Y:S01]  /*0fd0*/  @P1 LD.E.64 R4, [R20.64+0x168] ;  /* 0x0001680614041980 */ /* 0x000f22000c101b00 */
[----:B--2---:R-:W-:Y:S01]  /*0fe0*/  ISETP.NE.U32.AND P0, PT, R10, RZ, PT ;  /* 0x000000ff0a00720c */ /* 0x004fe20003f05070 */
[----:B------:R-:W-:-:S03]  /*0ff0*/  IMAD.MOV.U32 R8, RZ, RZ, R243 ;  /* 0x000000ffff087224 */ /* 0x000fc600078e00f3 */
[----:B------:R-:W-:Y:S02]  /*1000*/  ISETP.NE.AND.EX P0, PT, R11, RZ, PT, P0 ;  /* 0x000000ff0b00720c */ /* 0x000fe40003f05300 */
[----:B------:R-:W-:Y:S01]  /*1010*/  @P1 SHF.R.S32.HI R0, RZ, 0x1f, R243 ;  /* 0x0000001fff001819 */ /* 0x000fe200000114f3 */
[----:B------:R-:W-:-:S10]  /*1020*/  CS2R R248, SRZ ;  /* 0x0000000000f87805 */ /* 0x000fd4000001ff00 */
[----:B------:R-:W-:-:S05]  /*1030*/  @P0 IMAD.WIDE R10, R243, 0x4, R10 ;  /* 0x00000004f30a0825 */ /* 0x000fca00078e020a */
[----:B------:R1:W5:Y:S01]  /*1040*/  @P0 LD.E R8, [R10.64] ;  /* 0x000000060a080980 */ /* 0x000362000c101900 */
[----:B------:R-:W-:Y:S01]  /*1050*/  BSSY B0, `(.L_x_1160) ;  /* 0x00000ac000007945 */ /* 0x000fe20003800000 */
[-C--:B----4-:R-:W-:Y:S02]  /*1060*/  @P1 IMAD R5, R5, R243.reuse, RZ ;  /* 0x000000f305051224 */ /* 0x090fe400078e02ff */
        /* <DEDUP_REMOVED lines=8> */
[----:B-1----:R-:W2:Y:S04]  /*10f0*/  LD.E R6, [R20.64+0x170] ;  /* 0x0001700614067980 */ /* 0x002ea8000c101900 */
[----:B------:R-:W4:Y:S01]  /*1100*/  LD.E R4, [R20.64+0x68] ;  /* 0x0000680614047980 */ /* 0x000f22000c101900 */
[----:B------:R-:W-:-:S03]  /*1110*/  LEA R5, R165, 0xffffffc0, 0x6 ;  /* 0xffffffc0a5057811 */ /* 0x000fc600078e30ff */
[----:B---3--:R-:W3:Y:S01]  /*1120*/  LD.E.64 R24, [R20.64+0x20] ;  /* 0x0000200614187980 */ /* 0x008ee2000c101b00 */
[----:B------:R-:W-:-:S03]  /*1130*/  IABS R2, R5 ;  /* 0x0000000500027213 */ /* 0x000fc60000000000 */
[----:B------:R-:W3:Y:S04]  /*1140*/  LD.E.64 R64, [R20.64+0x38] ;  /* 0x0000380614407980 */ /* 0x000ee8000c101b00 */
[----:B------:R-:W3:Y:S04]  /*1150*/  LD.E.64 R12, [R20.64+0x50] ;  /* 0x00005006140c7980 */ /* 0x000ee8000c101b00 */
[----:B------:R1:W5:Y:S04]  /*1160*/  LD.E.64 R22, [R20.64+0x58] ;  /* 0x0000580614167980 */ /* 0x000368000c101b00 */
[----:B------:R1:W5:Y:S01]  /*1170*/  LD.E.64 R66, [R20.64+0x40] ;  /* 0x0000400614427980 */ /* 0x000362000c101b00 */
[----:B--2---:R-:W-:-:S04]  /*1180*/  IABS R3, R6 ;  /* 0x0000000600037213 */ /* 0x004fc80000000000 */
[----:B------:R-:W2:Y:S08]  /*1190*/  I2F.RP R10, R3 ;  /* 0x00000003000a7306 */ /* 0x000eb00000209400 */
[----:B--2--5:R-:W2:Y:S02]  /*11a0*/  MUFU.RCP R8, R10 ;  /* 0x0000000a00087308 */ /* 0x024ea40000001000 */
[----:B--2---:R-:W-:Y:S01]  /*11b0*/  IADD3 R8, R8, 0xffffffe, RZ ;  /* 0x0ffffffe08087810 */ /* 0x004fe20007ffe0ff */
[----:B------:R-:W2:Y:S05]  /*11c0*/  LD.E.64 R10, [R20.64+0x28] ;  /* 0x00002806140a7980 */ /* 0x000eaa000c101b00 */
[----:B------:R-:W1:Y:S02]  /*11d0*/  F2I.FTZ.U32.TRUNC.NTZ R9, R8 ;  /* 0x0000000800097305 */ /* 0x000e64000021f000 */
[----:B-1----:R-:W-:-:S02]  /*11e0*/  IMAD.MOV R0, RZ, RZ, -R9 ;  /* 0x000000ffff007224 */ /* 0x002fc400078e0a09 */
        /* <DEDUP_REMOVED lines=25> */
[----:B-1----:R-:W-:Y:S02]  /*1380*/  IABS R3, R4 ;  /* 0x0000000400037213 */ /* 0x002fe40000000000 */
        /* <DEDUP_REMOVED lines=13> */
[----:B------:R-:W-:Y:S02]  /*1460*/  ISETP.GE.AND P0, PT, R7, RZ, PT ;  /* 0x000000ff0700720c */ /* 0x000fe40003f06270 */
[----:B------:R-:W-:Y:S01]  /*1470*/  ISETP.NE.AND P1, PT, R4, RZ, PT ;  /* 0x000000ff0400720c */ /* 0x000fe20003f25270 */
[----:B------:R-:W-:-:S04]  /*1480*/  IMAD R7, R6, R9, R5 ;  /* 0x0000000906077224 */ /* 0x000fc800078e0205 */
[----:B------:R-:W-:Y:S01]  /*1490*/  @P2 IADD3 R16, R16, 0x1, RZ ;  /* 0x0000000110102810 */ /* 0x000fe20007ffe0ff */
[----:B---3--:R-:W-:Y:S01]  /*14a0*/  IMAD R6, R65, R7, RZ ;  /* 0x0000000741067224 */ /* 0x008fe200078e02ff */
[----:B------:R-:W-:-:S04]  /*14b0*/  SHF.R.S32.HI R9, RZ, 0x1f, R7 ;  /* 0x0000001fff097819 */ /* 0x000fc80000011407 */
[----:B------:R-:W-:Y:S02]  /*14c0*/  @!P0 IMAD.MOV R16, RZ, RZ, -R16 ;  /* 0x000000ffff108224 */ /* 0x000fe400078e0a10 */
[----:B------:R-:W-:Y:S01]  /*14d0*/  IMAD R6, R64, R9, R6 ;  /* 0x0000000940067224 */ /* 0x000fe200078e0206 */
[----:B------:R-:W-:-:S04]  /*14e0*/  @!P1 LOP3.LUT R16, RZ, R4, RZ, 0x33, !PT ;  /* 0x00000004ff109212 */ /* 0x000fc800078e33ff */
[----:B------:R-:W-:Y:S02]  /*14f0*/  SHF.R.S32.HI R8, RZ, 0x1f, R16 ;  /* 0x0000001fff087819 */ /* 0x000fe40000011410 */
[----:B--2---:R-:W-:Y:S01]  /*1500*/  SHF.R.S32.HI R0, RZ, 0x1f, R2 ;  /* 0x0000001fff007819 */ /* 0x004fe20000011402 */
[-C--:B------:R-:W-:Y:S02]  /*1510*/  IMAD R3, R25, R2.reuse, RZ ;  /* 0x0000000219037224 */ /* 0x080fe400078e02ff */
[----:B------:R-:W-:-:S04]  /*1520*/  IMAD.WIDE.U32 R14, R24, R2, RZ ;  /* 0x00000002180e7225 */ /* 0x000fc800078e00ff */
[----:B------:R-:W-:-:S05]  /*1530*/  IMAD R3, R24, R0, R3 ;  /* 0x0000000018037224 */ /* 0x000fca00078e0203 */
[----:B------:R-:W-:Y:S01]  /*1540*/  IADD3 R15, R15, R3, RZ ;  /* 0x000000030f0f7210 */ /* 0x000fe20007ffe0ff */
[----:B------:R-:W-:-:S04]  /*1550*/  IMAD R3, R11, R2, RZ ;  /* 0x000000020b037224 */ /* 0x000fc800078e02ff */
[----:B------:R-:W-:-:S04]  /*1560*/  IMAD.WIDE.U32 R14, R7, R64, R14 ;  /* 0x00000040070e7225 */ /* 0x000fc800078e000e */
[----:B------:R-:W-:Y:S01]  /*1570*/  IMAD R11, R13, R16, RZ ;  /* 0x000000100d0b7224 */ /* 0x000fe200078e02ff */
[----:B------:R-:W-:Y:S01]  /*1580*/  IADD3 R15, R15, R6, RZ ;  /* 0x000000060f0f7210 */ /* 0x000fe20007ffe0ff */
[C---:B------:R-:W-:Y:S02]  /*1590*/  IMAD R3, R10.reuse, R0, R3 ;  /* 0x000000000a037224 */ /* 0x040fe400078e0203 */
[----:B------:R-:W-:-:S04]  /*15a0*/  IMAD.WIDE.U32 R24, R10, R2, RZ ;  /* 0x000000020a187225 */ /* 0x000fc800078e00ff */
[----:B------:R-:W-:Y:S02]  /*15b0*/  IMAD R0, R12, R8, R11 ;  /* 0x000000080c007224 */ /* 0x000fe400078e020b */
[----:B------:R-:W-:Y:S01]  /*15c0*/  IMAD.WIDE.U32 R12, R16, R12, R14 ;  /* 0x0000000c100c7225 */ /* 0x000fe200078e000e */
[----:B------:R-:W-:-:S03]  /*15d0*/  IADD3 R11, R25, R3, RZ ;  /* 0x00000003190b7210 */ /* 0x000fc60007ffe0ff */
[----:B------:R-:W-:Y:S01]  /*15e0*/  IMAD.MOV.U32 R10, RZ, RZ, R24 ;  /* 0x000000ffff0a7224 */ /* 0x000fe200078e0018 */
[----:B------:R-:W-:Y:S01]  /*15f0*/  MOV R2, R12 ;  /* 0x0000000c00027202 */ /* 0x000fe20000000f00 */
[----:B------:R-:W-:Y:S01]  /*1600*/  IMAD.IADD R3, R13, 0x1, R0 ;  /* 0x000000010d037824 */ /* 0x000fe200078e0200 */
[----:B------:R-:W-:Y:S05]  /*1610*/  BRA `(.L_x_1162) ;  /* 0x000004f000007947 */ /* 0x000fea0003800000 */
.L_x_1161:
[----:B-1----:R-:W2:Y:S01]  /*1620*/  LD.E R4, [R20.64+0x68] ;  /* 0x0000680614047980 */ /* 0x002ea2000c101900 */
[----:B------:R-:W-:-:S03]  /*1630*/  ISETP.NE.AND P3, PT, R13, -0x1, PT ;  /* 0xffffffff0d00780c */ /* 0x000fc60003f65270 */
[----:B------:R-:W4:Y:S04]  /*1640*/  LD.E.64 R64, [R20.64+0x38] ;  /* 0x0000380614407980 */ /* 0x000f28000c101b00 */
[----:B---3--:R-:W3:Y:S04]  /*1650*/  LD.E.64 R66, [R20.64+0x40] ;  /* 0x0000400614427980 */ /* 0x008ee8000c101b00 */
[----:B------:R-:W3:Y:S04]  /*1660*/  LD.E.64 R14, [R20.64+0x50] ;  /* 0x00005006140e7980 */ /* 0x000ee8000c101b00 */
[----:B------:R-:W3:Y:S04]  /*1670*/  @!P3 LD.E.64 R16, [R20.64+0x20] ;  /* 0x000020061410b980 */ /* 0x000ee8000c101b00 */
[----:B------:R-:W3:Y:S04]  /*1680*/  @!P3 LD.E.64 R24, [R20.64+0x28] ;  /* 0x000028061418b980 */ /* 0x000ee8000c101b00 */
[----:B------:R1:W5:Y:S01]  /*1690*/  LD.E.64 R22, [R20.64+0x58] ;  /* 0x0000580614167980 */ /* 0x000362000c101b00 */
[----:B------:R-:W-:Y:S01]  /*16a0*/  IMAD.MOV.U32 R10, RZ, RZ, RZ ;  /* 0x000000ffff0a7224 */ /* 0x000fe200078e00ff */
[----:B--2---:R-:W-:-:S04]  /*16b0*/  IABS R3, R4 ;  /* 0x0000000400037213 */ /* 0x004fc80000000000 */
[----:B------:R-:W2:Y:S08]  /*16c0*/  I2F.RP R6, R3 ;  /* 0x0000000300067306 */ /* 0x000eb00000209400 */
[----:B--2---:R-:W2:Y:S02]  /*16d0*/  MUFU.RCP R2, R6 ;  /* 0x0000000600027308 */ /* 0x004ea40000001000 */
[----:B--2---:R-:W-:-:S06]  /*16e0*/  IADD3 R2, R2, 0xffffffe, RZ ;  /* 0x0ffffffe02027810 */ /* 0x004fcc0007ffe0ff */
[----:B------:R-:W2:Y:S01]  /*16f0*/  F2I.FTZ.U32.TRUNC.NTZ R11, R2 ;  /* 0x00000002000b7305 */ /* 0x000ea2000021f000 */
[----:B------:R-:W-:Y:S02]  /*1700*/  IABS R7, R4 ;  /* 0x0000000400077213 */ /* 0x000fe40000000000 */
[----:B--2---:R-:W-:-:S05]  /*1710*/  IADD3 R0, RZ, -R11, RZ ;  /* 0x8000000bff007210 */ /* 0x004fca0007ffe0ff */
[----:B------:R-:W-:Y:S01]  /*1720*/  IMAD R5, R0, R3, RZ ;  /* 0x0000000300057224 */ /* 0x000fe200078e02ff */
[----:B------:R-:W-:-:S03]  /*1730*/  IABS R0, R241 ;  /* 0x000000f100007213 */ /* 0x000fc60000000000 */
[----:B------:R-:W-:Y:S01]  /*1740*/  IMAD.HI.U32 R5, R11, R5, R10 ;  /* 0x000000050b057227 */ /* 0x000fe200078e000a */
[----:B------:R-:W-:-:S05]  /*1750*/  IADD3 R7, RZ, -R7, RZ ;  /* 0x80000007ff077210 */ /* 0x000fca0007ffe0ff */
[----:B------:R-:W-:-:S04]  /*1760*/  IMAD.HI.U32 R2, R5, R0, RZ ;  /* 0x0000000005027227 */ /* 0x000fc800078e00ff */
[----:B------:R-:W-:-:S05]  /*1770*/  IMAD R0, R2, R7, R0 ;  /* 0x0000000702007224 */ /* 0x000fca00078e0200 */
[----:B------:R-:W-:Y:S01]  /*1780*/  ISETP.GT.U32.AND P0, PT, R3, R0, PT ;  /* 0x000000000300720c */ /* 0x000fe20003f04070 */
[-C--:B----4-:R-:W-:Y:S01]  /*1790*/  @!P3 IMAD R5, R65, R12.reuse, RZ ;  /* 0x0000000c4105b224 */ /* 0x090fe200078e02ff */
[----:B------:R-:W-:Y:S01]  /*17a0*/  @!P3 SHF.R.S32.HI R6, RZ, 0x1f, R12 ;  /* 0x0000001fff06b819 */ /* 0x000fe2000001140c */
[----:B------:R-:W-:-:S04]  /*17b0*/  @!P3 IMAD.WIDE.U32 R26, R64, R12, RZ ;  /* 0x0000000c401ab225 */ /* 0x000fc800078e00ff */
[----:B------:R-:W-:Y:S01]  /*17c0*/  @!P3 IMAD R5, R6, R64, R5 ;  /* 0x000000400605b224 */ /* 0x000fe200078e0205 */
[----:B-----5:R-:W-:-:S05]  /*17d0*/  @!P3 SHF.R.S32.HI R6, RZ, 0x1f, R8 ;  /* 0x0000001fff06b819 */ /* 0x020fca0000011408 */
[----:B------:R-:W-:Y:S01]  /*17e0*/  @!P0 IADD3 R0, R0, -R3, RZ ;  /* 0x8000000300008210 */ /* 0x000fe20007ffe0ff */
[----:B------:R-:W-:Y:S01]  /*17f0*/  @P3 IMAD.IADD R7, R12, 0x1, R13 ;  /* 0x000000010c073824 */ /* 0x000fe200078e020d */
[----:B------:R-:W-:Y:S02]  /*1800*/  @!P3 IADD3 R27, R27, R5, RZ ;  /* 0x000000051b1bb210 */ /* 0x000fe40007ffe0ff */
[----:B------:R-:W-:Y:S01]  /*1810*/  ISETP.GE.U32.AND P2, PT, R0, R3, PT ;  /* 0x000000030000720c */ /* 0x000fe20003f46070 */
[----:B---3--:R-:W-:Y:S01]  /*1820*/  @!P3 IMAD R5, R17, R8, RZ ;  /* 0x000000081105b224 */ /* 0x008fe200078e02ff */
[----:B------:R-:W-:Y:S01]  /*1830*/  LOP3.LUT R0, R241, R4, RZ, 0x3c, !PT ;  /* 0x00000004f1007212 */ /* 0x000fe200078e3cff */
[-C--:B------:R-:W-:Y:S02]  /*1840*/  @P3 IMAD R11, R65, R7.reuse, RZ ;  /* 0x00000007410b3224 */ /* 0x080fe400078e02ff */
[----:B------:R-:W-:Y:S01]  /*1850*/  @P3 IMAD.WIDE.U32 R28, R64, R7, RZ ;  /* 0x00000007401c3225 */ /* 0x000fe200078e00ff */
[----:B------:R-:W-:-:S03]  /*1860*/  ISETP.GE.AND P1, PT, R0, RZ, PT ;  /* 0x000000ff0000720c */ /* 0x000fc60003f26270 */
[----:B------:R-:W-:Y:S01]  /*1870*/  @!P3 IMAD R5, R16, R6, R5 ;  /* 0x000000061005b224 */ /* 0x000fe200078e0205 */
[----:B------:R-:W-:Y:S01]  /*1880*/  @!P0 IADD3 R2, R2, 0x1, RZ ;  /* 0x0000000102028810 */ /* 0x000fe20007ffe0ff */
[----:B------:R-:W-:Y:S01]  /*1890*/  @!P3 IMAD.WIDE.U32 R16, R16, R8, R26 ;  /* 0x000000081010b225 */ /* 0x000fe200078e001a */
[----:B------:R-:W-:Y:S02]  /*18a0*/  @!P3 SHF.R.S32.HI R3, RZ, 0x1f, R12 ;  /* 0x0000001fff03b819 */ /* 0x000fe4000001140c */
[----:B------:R-:W-:Y:S01]  /*18b0*/  ISETP.NE.AND P0, PT, R4, RZ, PT ;  /* 0x000000ff0400720c */ /* 0x000fe20003f05270 */
[----:B------:R-:W-:Y:S02]  /*18c0*/  @P3 IMAD.IADD R11, R29, 0x1, R11 ;  /* 0x000000011d0b3824 */ /* 0x000fe400078e020b */
[----:B------:R-:W-:Y:S02]  /*18d0*/  @!P3 IMAD R6, R67, R12, RZ ;  /* 0x0000000c4306b224 */ /* 0x000fe400078e02ff */
[----:B------:R-:W-:Y:S01]  /*18e0*/  @!P3 IMAD.IADD R11, R17, 0x1, R5 ;  /* 0x00000001110bb824 */ /* 0x000fe200078e0205 */
[----:B------:R-:W-:Y:S01]  /*18f0*/  LEA R5, R165, 0xffffffc0, 0x6 ;  /* 0xffffffc0a5057811 */ /* 0x000fe200078e30ff */
[----:B------:R-:W-:Y:S01]  /*1900*/  @!P3 IMAD R3, R3, R66, R6 ;  /* 0x000000420303b224 */ /* 0x000fe200078e0206 */
[----:B------:R-:W-:Y:S01]  /*1910*/  @P2 IADD3 R2, R2, 0x1, RZ ;  /* 0x0000000102022810 */ /* 0x000fe20007ffe0ff */
[----:B------:R-:W-:Y:S01]  /*1920*/  @!P3 IMAD.WIDE.U32 R26, R66, R12, RZ ;  /* 0x0000000c421ab225 */ /* 0x000fe200078e00ff */
[----:B------:R-:W-:-:S02]  /*1930*/  @P3 MOV R10, R28 ;  /* 0x0000001c000a3202 */ /* 0x000fc40000000f00 */
[----:B------:R-:W-:Y:S01]  /*1940*/  @!P3 MOV R10, R16 ;  /* 0x00000010000ab202 */ /* 0x000fe20000000f00 */
[-C--:B------:R-:W-:Y:S01]  /*1950*/  IMAD R7, R65, R5.reuse, RZ ;  /* 0x0000000541077224 */ /* 0x080fe200078e02ff */
[----:B------:R-:W-:Y:S01]  /*1960*/  SHF.R.S32.HI R9, RZ, 0x1f, R5 ;  /* 0x0000001fff097819 */ /* 0x000fe20000011405 */
[----:B------:R-:W-:Y:S01]  /*1970*/  @!P3 IMAD.IADD R27, R27, 0x1, R3 ;  /* 0x000000011b1bb824 */ /* 0x000fe200078e0203 */
[----:B------:R-:W-:Y:S01]  /*1980*/  MOV R16, R2 ;  /* 0x0000000200107202 */ /* 0x000fe20000000f00 */
[----:B------:R-:W-:Y:S01]  /*1990*/  @!P3 IMAD R0, R25, R8, RZ ;  /* 0x000000081900b224 */ /* 0x000fe200078e02ff */
[----:B------:R-:W-:Y:S01]  /*19a0*/  @!P3 SHF.R.S32.HI R3, RZ, 0x1f, R8 ;  /* 0x0000001fff03b819 */ /* 0x000fe20000011408 */
[----:B------:R-:W-:Y:S01]  /*19b0*/  IMAD R7, R9, R64, R7 ;  /* 0x0000004009077224 */ /* 0x000fe200078e0207 */
[----:B------:R-:W-:Y:S01]  /*19c0*/  @!P1 IADD3 R16, -R16, RZ, RZ ;  /* 0x000000ff10109210 */ /* 0x000fe20007ffe1ff */
[----:B------:R-:W-:Y:S01]  /*19d0*/  IMAD.WIDE.U32 R10, R64, R5, R10 ;  /* 0x00000005400a7225 */ /* 0x000fe200078e000a */
[----:B------:R-:W-:-:S02]  /*19e0*/  @!P0 LOP3.LUT R16, RZ, R4, RZ, 0x33, !PT ;  /* 0x00000004ff108212 */ /* 0x000fc400078e33ff */
[----:B------:R-:W-:Y:S01]  /*19f0*/  @P3 IADD3 R12, R12, R13, RZ ;  /* 0x0000000d0c0c3210 */ /* 0x000fe20007ffe0ff */
[C---:B------:R-:W-:Y:S01]  /*1a00*/  @!P3 IMAD R0, R24.reuse, R3, R0 ;  /* 0x000000031800b224 */ /* 0x040fe200078e0200 */
[----:B------:R-:W-:Y:S01]  /*1a10*/  IADD3 R7, R11, R7, RZ ;  /* 0x000000070b077210 */ /* 0x000fe20007ffe0ff */
[----:B------:R-:W-:Y:S01]  /*1a20*/  @!P3 IMAD.WIDE.U32 R24, R24, R8, R26 ;  /* 0x000000081818b225 */ /* 0x000fe200078e001a */
[----:B------:R-:W-:-:S03]  /*1a30*/  SHF.R.S32.HI R8, RZ, 0x1f, R16 ;  /* 0x0000001fff087819 */ /* 0x000fc60000011410 */
[----:B------:R-:W-:Y:S02]  /*1a40*/  IMAD.MOV.U32 R6, RZ, RZ, R10 ;  /* 0x000000ffff067224 */ /* 0x000fe400078e000a */
[----:B------:R-:W-:Y:S02]  /*1a50*/  IMAD R3, R15, R16, RZ ;  /* 0x000000100f037224 */ /* 0x000fe400078e02ff */
[-C--:B------:R-:W-:Y:S02]  /*1a60*/  @P3 IMAD R11, R67, R12.reuse, RZ ;  /* 0x0000000c430b3224 */ /* 0x080fe400078e02ff */
[----:B------:R-:W-:-:S04]  /*1a70*/  @P3 IMAD.WIDE.U32 R12, R66, R12, RZ ;  /* 0x0000000c420c3225 */ /* 0x000fc800078e00ff */
[----:B------:R-:W-:-:S04]  /*1a80*/  IMAD.WIDE.U32 R6, R14, R16, R6 ;  /* 0x000000100e067225 */ /* 0x000fc800078e0006 */
[----:B------:R-:W-:Y:S01]  /*1a90*/  IMAD R3, R14, R8, R3 ;  /* 0x000000080e037224 */ /* 0x000fe200078e0203 */
[----:B------:R-:W-:Y:S01]  /*1aa0*/  @P3 IADD3 R11, R13, R11, RZ ;  /* 0x0000000b0d0b3210 */ /* 0x000fe20007ffe0ff */
[----:B------:R-:W-:Y:S01]  /*1ab0*/  @P3 IMAD.MOV.U32 R10, RZ, RZ, R12 ;  /* 0x000000ffff0a3224 */ /* 0x000fe200078e000c */
[----:B------:R-:W-:Y:S01]  /*1ac0*/  @!P3 IADD3 R11, R25, R0, RZ ;  /* 0x00000000190bb210 */ /* 0x000fe20007ffe0ff */
[----:B------:R-:W-:Y:S01]  /*1ad0*/  IMAD.MOV.U32 R2, RZ, RZ, R6 ;  /* 0x000000ffff027224 */ /* 0x000fe200078e0006 */
[----:B------:R-:W-:Y:S02]  /*1ae0*/  IADD3 R3, R7, R3, RZ ;  /* 0x0000000307037210 */ /* 0x000fe40007ffe0ff */
[----:B------:R-:W-:Y:S02]  /*1af0*/  @!P3 MOV R10, R24 ;  /* 0x00000018000ab202 */ /* 0x000fe40000000f00 */
[----:B------:R-:W-:Y:S02]  /*1b00*/  MOV R7, R5 ;  /* 0x0000000500077202 */ /* 0x000fe40000000f00 */
.L_x_1162:
[----:B-1----:R-:W-:Y:S05]  /*1b10*/  BSYNC B0 ;  /* 0x0000000000007941 */ /* 0x002fea0003800000 */
.L_x_1160:
        /* <DEDUP_REMOVED lines=10> */
[----:B------:R-:W-:-:S04]  /*1bc0*/  LEA.HI R4, R0, R73, RZ, 0x3 ;  /* 0x0000004900047211 */ /* 0x000fc800078f18ff */
[----:B------:R-:W-:Y:S02]  /*1bd0*/  SHF.R.S32.HI R182, RZ, 0x3, R4 ;  /* 0x00000003ffb67819 */ /* 0x000fe40000011404 */
[----:B------:R-:W-:Y:S02]  /*1be0*/  LOP3.LUT R4, R4, 0xfffffff8, RZ, 0xc0, !PT ;  /* 0xfffffff804047812 */ /* 0x000fe400078ec0ff */
[----:B------:R-:W-:Y:S01]  /*1bf0*/  LEA.HI R72, R0, R73, RZ, 0x4 ;  /* 0x0000004900487211 */ /* 0x000fe200078f20ff */
[----:B------:R-:W-:Y:S02]  /*1c00*/  IMAD.SHL.U32 R17, R182, 0x40, RZ ;  /* 0x00000040b6117824 */ /* 0x000fe400078e00ff */
[----:B------:R-:W-:Y:S01]  /*1c10*/  IMAD.IADD R71, R73, 0x1, -R4 ;  /* 0x0000000149477824 */ /* 0x000fe200078e0a04 */
[----:B------:R-:W-:Y:S02]  /*1c20*/  LOP3.LUT R6, R72, 0xfffffff0, RZ, 0xc0, !PT ;  /* 0xfffffff048067812 */ /* 0x000fe400078ec0ff */
[----:B------:R-:W-:Y:S01]  /*1c30*/  LOP3.LUT R17, R17, 0x1c0, RZ, 0xc0, !PT ;  /* 0x000001c011117812 */ /* 0x000fe200078ec0ff */
[----:B------:R-:W-:-:S02]  /*1c40*/  IMAD.SHL.U32 R14, R71, 0x8, RZ ;  /* 0x00000008470e7824 */ /* 0x000fc400078e00ff */
[----:B------:R-:W-:Y:S01]  /*1c50*/  IMAD.IADD R6, R73, 0x1, -R6 ;  /* 0x0000000149067824 */ /* 0x000fe200078e0a06 */
[----:B------:R-:W-:Y:S02]  /*1c60*/  SHF.R.U32.HI R174, RZ, 0x3, R17 ;  /* 0x00000003ffae7819 */ /* 0x000fe40000011611 */
[----:B------:R-:W-:Y:S02]  /*1c70*/  LOP3.LUT R15, R17, 0x38, R14, 0xf8, !PT ;  /* 0x00000038110f7812 */ /* 0x000fe400078ef80e */
[----:B------:R-:W-:Y:S02]  /*1c80*/  SHF.R.S32.HI R27, RZ, 0x4, R72 ;  /* 0x00000004ff1b7819 */ /* 0x000fe40000011448 */
[----:B-1----:R-:W-:Y:S02]  /*1c90*/  SHF.R.S32.HI R19, RZ, 0x1f, R6 ;  /* 0x0000001fff137819 */ /* 0x002fe40000011406 */
[----:B------:R-:W-:Y:S02]  /*1ca0*/  LOP3.LUT R174, R15, R174, RZ, 0x3c, !PT ;  /* 0x000000ae0fae7212 */ /* 0x000fe400078e3cff */
[----:B------:R-:W-:-:S02]  /*1cb0*/  LEA.HI R72, R72, R27, RZ, 0x1 ;  /* 0x0000001b48487211 */ /* 0x000fc400078f08ff */
[----:B------:R-:W-:Y:S02]  /*1cc0*/  IADD3 R10, P1, R14, R10, RZ ;  /* 0x0000000a0e0a7210 */ /* 0x000fe40007f3e0ff */
[----:B------:R-:W-:Y:S02]  /*1cd0*/  SHF.R.S32.HI R15, RZ, 0x1f, R14 ;  /* 0x0000001fff0f7819 */ /* 0x000fe4000001140e */
[----:B------:R-:W-:Y:S02]  /*1ce0*/  LEA.HI R19, R19, R6, RZ, 0x3 ;  /* 0x0000000613137211 */ /* 0x000fe400078f18ff */
[----:B------:R-:W-:Y:S01]  /*1cf0*/  LOP3.LUT R72, R72, 0xfffffffe, RZ, 0xc0, !PT ;  /* 0xfffffffe48487812 */ /* 0x000fe200078ec0ff */
[----:B------:R-:W-:Y:S01]  /*1d00*/  IMAD R4, R9, R66, RZ ;  /* 0x0000004209047224 */ /* 0x000fe200078e02ff */
[----:B------:R-:W-:Y:S01]  /*1d10*/  LOP3.LUT R17, R19, 0xfffffff8, RZ, 0xc0, !PT ;  /* 0xfffffff813117812 */ /* 0x000fe200078ec0ff */
[----:B------:R-:W-:Y:S01]  /*1d20*/  IMAD.X R11, R15, 0x1, R11, P1 ;  /* 0x000000010f0b7824 */ /* 0x000fe200008e060b */
[----:B------:R-:W-:Y:S01]  /*1d30*/  LEA.HI R9, R0, R73, RZ, 0x6 ;  /* 0x0000004900097211 */ /* 0x000fe200078f30ff */
[----:B------:R-:W-:Y:S01]  /*1d40*/  IMAD.IADD R72, R27, 0x1, -R72 ;  /* 0x000000011b487824 */ /* 0x000fe200078e0a48 */
[----:B------:R-:W-:Y:S01]  /*1d50*/  SHF.R.S32.HI R76, RZ, 0x1f, R243 ;  /* 0x0000001fff4c7819 */ /* 0x000fe200000114f3 */
[----:B------:R-:W-:-:S02]  /*1d60*/  IMAD R4, R7, R67, R4 ;  /* 0x0000004307047224 */ /* 0x000fc400078e0204 */
[----:B------:R-:W-:-:S04]  /*1d70*/  IMAD.WIDE.U32 R26, R7, R66, R10 ;  /* 0x00000042071a7225 */ /* 0x000fc800078e000a */
[----:B------:R-:W-:Y:S02]  /*1d80*/  IMAD.IADD R17, R6, 0x1, -R17 ;  /* 0x0000000106117824 */ /* 0x000fe400078e0a11 */
[----:B------:R-:W-:-:S05]  /*1d90*/  IMAD.SHL.U32 R9, R9, 0x8, RZ ;  /* 0x0000000809097824 */ /* 0x000fca00078e00ff */
[----:B------:R-:W-:Y:S01]  /*1da0*/  LOP3.LUT R174, R174, 0xfffffe00, R9, 0xf8, !PT ;  /* 0xfffffe00aeae7812 */ /* 0x000fe200078ef809 */
[----:B------:R-:W-:Y:S02]  /*1db0*/  IMAD R23, R23, R16, RZ ;  /* 0x0000001017177224 */ /* 0x000fe400078e02ff */
[----:B------:R-:W-:Y:S02]  /*1dc0*/  IMAD.IADD R27, R27, 0x1, R4 ;  /* 0x000000011b1b7824 */ /* 0x000fe400078e0204 */
[----:B------:R-:W-:Y:S01]  /*1dd0*/  IMAD.SHL.U32 R19, R19, 0x40, RZ ;  /* 0x0000004013137824 */ /* 0x000fe200078e00ff */
[----:B------:R-:W-:Y:S01]  /*1de0*/  SHF.R.S32.HI R4, RZ, 0x1f, R241 ;  /* 0x0000001fff047819 */ /* 0x000fe200000114f1 */
[----:B------:R-:W-:Y:S01]  /*1df0*/  IMAD R189, R67, R182, RZ ;  /* 0x000000b643bd7224 */ /* 0x000fe200078e02ff */
[----:B------:R-:W-:Y:S02]  /*1e00*/  SHF.R.S32.HI R183, RZ, 0x1f, R182 ;  /* 0x0000001fffb77819 */ /* 0x000fe400000114b6 */
[----:B------:R-:W-:-:S03]  /*1e10*/  SHF.R.S32.HI R106, RZ, 0x1f, R77 ;  /* 0x0000001fff6a7819 */ /* 0x000fc6000001144d */
[----:B------:R-:W-:Y:S01]  /*1e20*/  IMAD R189, R183, R66, R189 ;  /* 0x00000042b7bd7224 */ /* 0x000fe200078e02bd */
[----:B------:R-:W-:-:S04]  /*1e30*/  LEA.HI R106, R106, R77, RZ, 0x6 ;  /* 0x0000004d6a6a7211 */ /* 0x000fc800078f30ff */
[----:B------:R-:W-:-:S04]  /*1e40*/  SHF.R.S32.HI R106, RZ, 0x6, R106 ;  /* 0x00000006ff6a7819 */ /* 0x000fc8000001146a */
[----:B------:R-:W-:Y:S01]  /*1e50*/  IMNMX R106, RZ, R106, !PT ;  /* 0x0000006aff6a7217 */ /* 0x000fe20007800200 */
[----:B------:R-:W-:Y:S01]  /*1e60*/  IMAD R181, R65, R182, RZ ;  /* 0x000000b641b57224 */ /* 0x000fe200078e02ff */
[----:B------:R-:W-:-:S03]  /*1e70*/  LEA.HI R69, R0, R73, RZ, 0x5 ;  /* 0x0000004900457211 */ /* 0x000fc600078f28ff */
[----:B------:R-:W-:Y:S01]  /*1e80*/  IMAD R181, R183, R64, R181 ;  /* 0x00000040b7b57224 */ /* 0x000fe200078e02b5 */
[----:B------:R-:W-:Y:S01]  /*1e90*/  LOP3.LUT R74, R69, 0xffffffe0, RZ, 0xc0, !PT ;  /* 0xffffffe0454a7812 */ /* 0x000fe200078ec0ff */
[----:B------:R-:W-:Y:S01]  /*1ea0*/  IMAD.MOV.U32 R57, RZ, RZ, 0x10 ;  /* 0x00000010ff397424 */ /* 0x000fe200078e00ff */
[C---:B------:R-:W-:Y:S01]  /*1eb0*/  LOP3.LUT P3, RZ, R17.reuse, 0x4, RZ, 0xc0, !PT ;  /* 0x0000000411ff7812 */ /* 0x040fe2000786c0ff */
[----:B------:R-:W-:Y:S01]  /*1ec0*/  IMAD.MOV.U32 R55, RZ, RZ, 0x20 ;  /* 0x00000020ff377424 */ /* 0x000fe200078e00ff */
[----:B------:R-:W-:Y:S01]  /*1ed0*/  LOP3.LUT P2, RZ, R17, 0x2, RZ, 0xc0, !PT ;  /* 0x0000000211ff7812 */ /* 0x000fe2000784c0ff */
[C---:B------:R-:W-:Y:S01]  /*1ee0*/  IMAD.SHL.U32 R237, R64.reuse, 0x10, RZ ;  /* 0x0000001040ed7824 */ /* 0x040fe200078e00ff */
[----:B------:R-:W-:Y:S01]  /*1ef0*/  SHF.L.U64.HI R238, R64, 0x4, R65 ;  /* 0x0000000440ee7819 */ /* 0x000fe20000010241 */
[C---:B------:R-:W-:Y:S01]  /*1f00*/  IMAD.SHL.U32 R235, R66.reuse, 0x10, RZ ;  /* 0x0000001042eb7824 */ /* 0x040fe200078e00ff */
[----:B------:R-:W-:Y:S01]  /*1f10*/  SHF.L.U64.HI R236, R66, 0x4, R67 ;  /* 0x0000000442ec7819 */ /* 0x000fe20000010243 */
[----:B------:R-:W-:Y:S01]  /*1f20*/  IMAD.IADD R74, R73, 0x1, -R74 ;  /* 0x00000001494a7824 */ /* 0x000fe200078e0a4a */
[----:B------:R-:W-:Y:S01]  /*1f30*/  SHF.R.S32.HI R69, RZ, 0x5, R69 ;  /* 0x00000005ff457819 */ /* 0x000fe20000011445 */
[----:B------:R-:W-:Y:S01]  /*1f40*/  IMAD.SHL.U32 R78, R71, 0x4, RZ ;  /* 0x00000004474e7824 */ /* 0x000fe200078e00ff */
[----:B------:R-:W-:-:S02]  /*1f50*/  SEL R57, R57, 0xfffffff0, !P2 ;  /* 0xfffffff039397807 */ /* 0x000fc40005000000 */
[----:B------:R-:W-:Y:S01]  /*1f60*/  SEL R55, R55, 0xffffffe0, !P3 ;  /* 0xffffffe037377807 */ /* 0x000fe20005800000 */
[----:B--2---:R-:W-:-:S04]  /*1f70*/  @P0 IMAD.WIDE.U32 R10, R192, R246, RZ ;  /* 0x000000f6c00a0225 */ /* 0x004fc800078e00ff */
[----:B------:R-:W-:Y:S02]  /*1f80*/  @P0 IMAD R6, R193, R246, RZ ;  /* 0x000000f6c1060224 */ /* 0x000fe400078e02ff */
[-C--:B---3--:R-:W-:Y:S02]  /*1f90*/  @!P0 IMAD R7, R29, R243.reuse, RZ ;  /* 0x000000f31d078224 */ /* 0x088fe400078e02ff */
[----:B------:R-:W-:-:S04]  /*1fa0*/  @!P0 IMAD.WIDE.U32 R30, R28, R243, RZ ;  /* 0x000000f31c1e8225 */ /* 0x000fc800078e00ff */
[----:B------:R-:W-:Y:S02]  /*1fb0*/  @!P0 IMAD R28, R28, R76, R7 ;  /* 0x0000004c1c1c8224 */ /* 0x000fe400078e0207 */
[----:B------:R-:W-:Y:S02]  /*1fc0*/  @P0 IMAD.IADD R7, R11, 0x1, R6 ;  /* 0x000000010b070824 */ /* 0x000fe400078e0206 */
[----:B------:R-:W-:Y:S02]  /*1fd0*/  IMAD.SHL.U32 R11, R17, 0x40, RZ ;  /* 0x00000040110b7824 */ /* 0x000fe400078e00ff */
[----:B------:R-:W-:Y:S02]  /*1fe0*/  @P0 IMAD.MOV.U32 R9, RZ, RZ, R10 ;  /* 0x000000ffff090224 */ /* 0x000fe400078e000a */
[----:B------:R-:W-:Y:S01]  /*1ff0*/  IMAD.SHL.U32 R10, R72, 0x8, RZ ;  /* 0x00000008480a7824 */ /* 0x000fe200078e00ff */
[----:B------:R-:W-:Y:S01]  /*2000*/  LOP3.LUT R11, R11, 0x1c0, RZ, 0xc0, !PT ;  /* 0x000001c00b0b7812 */ /* 0x000fe200078ec0ff */
[----:B------:R-:W-:-:S03]  /*2010*/  @!P0 IMAD.MOV.U32 R9, RZ, RZ, R30 ;  /* 0x000000ffff098224 */ /* 0x000fc600078e001e */
[----:B------:R-:W-:Y:S02]  /*2020*/  LOP3.LUT R10, R11, 0x8, R10, 0xf8, !PT ;  /* 0x000000080b0a7812 */ /* 0x000fe400078ef80a */
[----:B------:R-:W-:Y:S01]  /*2030*/  SHF.R.U32.HI R11, RZ, 0x3, R11 ;  /* 0x00000003ff0b7819 */ /* 0x000fe2000001160b */
[----:B------:R-:W-:Y:S01]  /*2040*/  @!P0 IMAD.IADD R7, R31, 0x1, R28 ;  /* 0x000000011f078824 */ /* 0x000fe200078e021c */
[----:B------:R-:W-:Y:S01]  /*2050*/  IADD3 R28, P1, R14, R9, RZ ;  /* 0x000000090e1c7210 */ /* 0x000fe20007f3e0ff */
[-C--:B------:R-:W-:Y:S01]  /*2060*/  IMAD R6, R8, R22.reuse, R23 ;  /* 0x0000001608067224 */ /* 0x080fe200078e0217 */
[----:B------:R-:W-:Y:S01]  /*2070*/  LOP3.LUT R10, R10, R11, RZ, 0x3c, !PT ;  /* 0x0000000b0a0a7212 */ /* 0x000fe200078e3cff */
[----:B------:R-:W-:Y:S01]  /*2080*/  IMAD.WIDE.U32 R22, R16, R22, R26 ;  /* 0x0000001610167225 */ /* 0x000fe200078e001a */
[----:B------:R-:W-:Y:S02]  /*2090*/  IADD3 R11, R14, 0x40, RZ ;  /* 0x000000400e0b7810 */ /* 0x000fe40007ffe0ff */
[----:B------:R-:W-:Y:S01]  /*20a0*/  LOP3.LUT R56, R10, 0xfffffe00, R19, 0xf8, !PT ;  /* 0xfffffe000a387812 */ /* 0x000fe200078ef813 */
[----:B------:R-:W-:Y:S01]  /*20b0*/  IMAD R9, R25, R241, RZ ;  /* 0x000000f119097224 */ /* 0x000fe200078e02ff */
[-C--:B----4-:R-:W-:Y:S01]  /*20c0*/  ISETP.GE.AND P0, PT, R11, R79.reuse, PT ;  /* 0x0000004f0b00720c */ /* 0x090fe20003f06270 */
[----:B------:R-:W-:Y:S01]  /*20d0*/  IMAD.X R29, R15, 0x1, R7, P1 ;  /* 0x000000010f1d7824 */ /* 0x000fe200008e0607 */
[----:B------:R-:W-:Y:S01]  /*20e0*/  IADD3 R10, R14, 0x80, RZ ;  /* 0x000000800e0a7810 */ /* 0x000fe20007ffe0ff */
[----:B------:R-:W-:Y:S01]  /*20f0*/  IMAD.IADD R23, R23, 0x1, R6 ;  /* 0x0000000117177824 */ /* 0x000fe200078e0206 */
[----:B------:R-:W-:Y:S01]  /*2100*/  SEL R6, RZ, 0xffffffff, P0 ;  /* 0xffffffffff067807 */ /* 0x000fe20000000000 */
[----:B------:R-:W-:Y:S01]  /*2110*/  IMAD R4, R24, R4, R9 ;  /* 0x0000000418047224 */ /* 0x000fe200078e0209 */
[-C--:B------:R-:W-:Y:S01]  /*2120*/  ISETP.GE.AND P0, PT, R10, R79.reuse, PT ;  /* 0x0000004f0a00720c */ /* 0x080fe20003f06270 */
[----:B------:R-:W-:Y:S01]  /*2130*/  IMAD.WIDE.U32 R186, R241, R24, R28 ;  /* 0x00000018f1ba7225 */ /* 0x000fe200078e001c */
[----:B------:R-:W-:-:S03]  /*2140*/  ISETP.GE.AND P1, PT, R14, R79, PT ;  /* 0x0000004f0e00720c */ /* 0x000fc60003f26270 */
[----:B------:R-:W-:Y:S01]  /*2150*/  IMAD.WIDE.U32 R22, R182, R66, R22 ;  /* 0x00000042b6167225 */ /* 0x000fe200078e0016 */
[----:B------:R-:W-:-:S03]  /*2160*/  IADD3 R9, R14, 0xc0, RZ ;  /* 0x000000c00e097810 */ /* 0x000fc60007ffe0ff */
[----:B------:R-:W-:Y:S01]  /*2170*/  IMAD.IADD R187, R187, 0x1, R4 ;  /* 0x00000001bbbb7824 */ /* 0x000fe200078e0204 */
[----:B------:R-:W-:Y:S01]  /*2180*/  SEL R4, RZ, 0x4, P0 ;  /* 0x00000004ff047807 */ /* 0x000fe20000000000 */
[----:B------:R-:W-:Y:S01]  /*2190*/  IMAD.IADD R189, R23, 0x1, R189 ;  /* 0x0000000117bd7824 */ /* 0x000fe200078e02bd */
[C---:B------:R-:W-:Y:S02]  /*21a0*/  LEA R188, P0, R22.reuse, R12, 0x1 ;  /* 0x0000000c16bc7211 */ /* 0x040fe400078008ff */
[----:B------:R-:W-:Y:S02]  /*21b0*/  SEL R7, RZ, 0x1, P1 ;  /* 0x00000001ff077807 */ /* 0x000fe40000800000 */
[----:B------:R-:W-:Y:S02]  /*21c0*/  ISETP.GE.AND P1, PT, R9, R79, PT ;  /* 0x0000004f0900720c */ /* 0x000fe40003f26270 */
[----:B------:R-:W-:Y:S02]  /*21d0*/  LEA.HI.X R189, R22, R13, R189, 0x1, P0 ;  /* 0x0000000d16bd7211 */ /* 0x000fe400000f0cbd */
[----:B------:R-:W-:-:S02]  /*21e0*/  IADD3 R178, P0, R14, R2, RZ ;  /* 0x000000020eb27210 */ /* 0x000fc40007f1e0ff */
[----:B------:R-:W-:Y:S02]  /*21f0*/  SEL R75, RZ, 0x8, P1 ;  /* 0x00000008ff4b7807 */ /* 0x000fe40000800000 */
[----:B------:R-:W-:Y:S01]  /*2200*/  ISETP.GT.AND P1, PT, R165, R106, PT ;  /* 0x0000006aa500720c */ /* 0x000fe20003f24270 */
[----:B------:R-:W-:Y:S02]  /*2210*/  IMAD.X R179, R15, 0x1, R3, P0 ;  /* 0x000000010fb37824 */ /* 0x000fe400000e0603 */
        /* <DEDUP_REMOVED lines=46> */
[----:B--2---:R-:W-:-:S04]  /*2500*/  IMAD R3, R33, R243, RZ ;  /* 0x000000f321037224 */ /* 0x004fc800078e02ff */
[----:B------:R-:W-:Y:S02]  /*2510*/  IMAD R0, R32, R76, R3 ;  /* 0x0000004c20007224 */ /* 0x000fe400078e0203 */
[----:B---3--:R-:W-:Y:S02]  /*2520*/  IMAD R3, R35, R243, RZ ;  /* 0x000000f323037224 */ /* 0x008fe400078e02ff */
[C---:B------:R-:W-:Y:S01]  /*2530*/  IMAD.WIDE.U32 R32, R243.reuse, R32, R14 ;  /* 0x00000020f3207225 */ /* 0x040fe200078e000e */
[C-C-:B----4-:R-:W-:Y:S02]  /*2540*/  SHF.L.U64.HI R129, R198.reuse, 0x4, R199.reuse ;  /* 0x00000004c6817819 */ /* 0x150fe400000102c7 */
[----:B------:R-:W-:Y:S01]  /*2550*/  SHF.L.U64.HI R131, R198, 0x5, R199 ;  /* 0x00000005c6837819 */ /* 0x000fe200000102c7 */
[----:B------:R-:W-:Y:S01]  /*2560*/  IMAD.WIDE.U32 R30, R243, R34, R14 ;  /* 0x00000022f31e7225 */ /* 0x000fe200078e000e */
[----:B------:R-:W-:Y:S02]  /*2570*/  SHF.L.U64.HI R107, R200, 0x4, R201 ;  /* 0x00000004c86b7819 */ /* 0x000fe400000102c9 */
[----:B------:R-:W-:Y:S01]  /*2580*/  SHF.L.U32 R132, R198, 0x5, RZ ;  /* 0x00000005c6847819 */ /* 0x000fe200000006ff */
[----:B------:R-:W-:Y:S01]  /*2590*/  IMAD R2, R34, R76, R3 ;  /* 0x0000004c22027224 */ /* 0x000fe200078e0203 */
[----:B------:R-:W-:Y:S01]  /*25a0*/  SHF.R.S32.HI R3, RZ, 0x1f, R5 ;  /* 0x0000001fff037819 */ /* 0x000fe20000011405 */
[----:B------:R-:W-:Y:S01]  /*25b0*/  IMAD.IADD R33, R33, 0x1, R0 ;  /* 0x0000000121217824 */ /* 0x000fe200078e0200 */
[----:B------:R-:W-:Y:S01]  /*25c0*/  SHF.L.U64.HI R117, R200, 0x5, R201 ;  /* 0x00000005c8757819 */ /* 0x000fe200000102c9 */
[-C--:B------:R-:W-:Y:S01]  /*25d0*/  IMAD R4, R199, R5.reuse, RZ ;  /* 0x00000005c7047224 */ /* 0x080fe200078e02ff */
[----:B------:R-:W-:Y:S01]  /*25e0*/  SHF.L.U64.HI R131, R132, 0x1, R131 ;  /* 0x0000000184837819 */ /* 0x000fe20000010283 */
[----:B------:R-:W-:-:S02]  /*25f0*/  IMAD R0, R201, R5, RZ ;  /* 0x00000005c9007224 */ /* 0x000fc400078e02ff */
        /* <DEDUP_REMOVED lines=70> */
[----:B------:R-:W-:Y:S01]  /*2a60*/  IADD3 R98, P1, R237, 0x80, RZ ;  /* 0x00000080ed627810 */ /* 0x000fe20007f3e0ff */
[C---:B------:R-:W-:Y:S01]  /*2a70*/  IMAD.X R141, R7.reuse, 0x1, R141, P2 ;  /* 0x00000001078d7824 */ /* 0x040fe200010e068d */
[----:B------:R-:W-:Y:S01]  /*2a80*/  IADD3.X R19, R7, R0, RZ, P0, !PT ;  /* 0x0000000007137210 */ /* 0x000fe200007fe4ff */
[----:B------:R-:W-:Y:S01]  /*2a90*/  IMAD.IADD R159, R175, 0x1, R162 ;  /* 0x00000001af9f7824 */ /* 0x000fe200078e02a2 */
[C---:B------:R-:W-:Y:S01]  /*2aa0*/  IADD3 R102, P2, R237.reuse, 0x40, RZ ;  /* 0x00000040ed667810 */ /* 0x040fe20007f5e0ff */
[----:B------:R-:W-:Y:S01]  /*2ab0*/  IMAD.X R99, RZ, RZ, R238, P1 ;  /* 0x000000ffff637224 */ /* 0x000fe200008e06ee */
        /* <DEDUP_REMOVED lines=13> */
[C---:B------:R-:W-:Y:S01]  /*2b90*/  IADD3 R113, P1, R108.reuse, 0x80, RZ ;  /* 0x000000806c717810 */ /* 0x040fe20007f3e0ff */
[--C-:B------:R-:W-:Y:S01]  /*2ba0*/  IMAD.X R94, R101, 0x1, R238.reuse, P4 ;  /* 0x00000001655e7824 */ /* 0x100fe200020e06ee */
        /* <DEDUP_REMOVED lines=32> */
.L_x_1281:
        /* <DEDUP_REMOVED lines=21> */
.L_x_1165:
[----:B------:R-:W-:Y:S05]  /*2f00*/  BSYNC B0 ;  /* 0x0000000000007941 */ /* 0x000fea0003800000 */
.L_x_1164:
        /* <DEDUP_REMOVED lines=21> */
.L_x_1167:
[----:B------:R-:W-:Y:S05]  /*3060*/  BSYNC B0 ;  /* 0x0000000000007941 */ /* 0x000fea0003800000 */
.L_x_1166:
        /* <DEDUP_REMOVED lines=21> */
.L_x_1169:
[----:B------:R-:W-:Y:S05]  /*31c0*/  BSYNC B0 ;  /* 0x0000000000007941 */ /* 0x000fea0003800000 */
.L_x_1168:
        /* <DEDUP_REMOVED lines=21> */
.L_x_1171:
[----:B------:R-:W-:Y:S05]  /*3320*/  BSYNC B0 ;  /* 0x0000000000007941 */ /* 0x000fea0003800000 */
.L_x_1170:
        /* <DEDUP_REMOVED lines=65> */
.L_x_1178:
[----:B------:R-:W-:Y:S05]  /*3740*/  BSYNC B0 ;  /* 0x0000000000007941 */ /* 0x000fea0003800000 */
.L_x_1177:
        /* <DEDUP_REMOVED lines=50> */
.L_x_1180:
[----:B------:R-:W-:Y:S05]  /*3a70*/  BSYNC B0 ;  /* 0x0000000000007941 */ /* 0x000fea0003800000 */
.L_x_1179:
        /* <DEDUP_REMOVED lines=50> */
.L_x_1182:
[----:B------:R-:W-:Y:S05]  /*3da0*/  BSYNC B0 ;  /* 0x0000000000007941 */ /* 0x000fea0003800000 */
.L_x_1181:
        /* <DEDUP_REMOVED lines=49> */
.L_x_1176:
[----:B------:R-:W-:Y:S05]  /*40c0*/  BSYNC B1 ;  /* 0x0000000000017941 */ /* 0x000fea0003800000 */
.L_x_1175:
        /* <DEDUP_REMOVED lines=63> */
.L_x_1186:
[----:B------:R-:W-:Y:S05]  /*44c0*/  BSYNC B0 ;  /* 0x0000000000007941 */ /* 0x000fea0003800000 */
.L_x_1185:
        /* <DEDUP_REMOVED lines=53> */
.L_x_1188:
[----:B------:R-:W-:Y:S05]  /*4820*/  BSYNC B0 ;  /* 0x0000000000007941 */ /* 0x000fea0003800000 */
.L_x_1187:
        /* <DEDUP_REMOVED lines=53> */
.L_x_1190:
[----:B------:R-:W-:Y:S05]  /*4b80*/  BSYNC B0 ;  /* 0x0000000000007941 */ /* 0x000fea0003800000 */
.L_x_1189:
        /* <DEDUP_REMOVED lines=52> */
.L_x_1184:
[----:B------:R-:W-:Y:S05]  /*4ed0*/  BSYNC B1 ;  /* 0x0000000000017941 */ /* 0x000fea0003800000 */
.L_x_1183:
        /* <DEDUP_REMOVED lines=63> */
.L_x_1194:
[----:B------:R-:W-:Y:S05]  /*52d0*/  BSYNC B0 ;  /* 0x0000000000007941 */ /* 0x000fea0003800000 */
.L_x_1193:
        /* <DEDUP_REMOVED lines=53> */
.L_x_1196:
[----:B------:R-:W-:Y:S05]  /*5630*/  BSYNC B0 ;  /* 0x0000000000007941 */ /* 0x000fea0003800000 */
.L_x_1195:
        /* <DEDUP_REMOVED lines=53> */
.L_x_1198:
[----:B------:R-:W-:Y:S05]  /*5990*/  BSYNC B0 ;  /* 0x0000000000007941 */ /* 0x000fea0003800000 */
.L_x_1197:
        /* <DEDUP_REMOVED lines=52> */
.L_x_1192:
[----:B------:R-:W-:Y:S05]  /*5ce0*/  BSYNC B1 ;  /* 0x0000000000017941 */ /* 0x000fea0003800000 */
.L_x_1191:
        /* <DEDUP_REMOVED lines=65> */
.L_x_1202:
[----:B------:R-:W-:Y:S05]  /*6100*/  BSYNC B0 ;  /* 0x0000000000007941 */ /* 0x000fea0003800000 */
.L_x_1201:
        /* <DEDUP_REMOVED lines=53> */
.L_x_1204:
[----:B------:R-:W-:Y:S05]  /*6460*/  BSYNC B0 ;  /* 0x0000000000007941 */ /* 0x000fea0003800000 */
.L_x_1203:
        /* <DEDUP_REMOVED lines=53> */
.L_x_1206:
[----:B------:R-:W-:Y:S05]  /*67c0*/  BSYNC B0 ;  /* 0x0000000000007941 */ /* 0x000fea0003800000 */
.L_x_1205:
        /* <DEDUP_REMOVED lines=52> */
.L_x_1200:
[----:B------:R-:W-:Y:S05]  /*6b10*/  BSYNC B1 ;  /* 0x0000000000017941 */ /* 0x000fea0003800000 */
.L_x_1199:
[----:B------:R-:W2:Y:S02]  /*6b20*/  LD.E R3, [R20.64+0xd0] ;  /* 0x0000d00614037980 */ /* 0x000ea4000c101900 */
[----:B--2---:R-:W-:Y:S05]  /*6b30*/  IMAD.U32 R3, R3, -0x20, RZ ;  /* 0xffffffe003037824 */ /* 0x004fea00078e00ff */
[C---:B------:R-:W-:Y:S02]  /*6b40*/  LEA R18, P1, R3.reuse, R18, 0x1 ;  /* 0x0000001203127211 */ /* 0x040fe400078208ff */
[C---:B------:R-:W-:Y:S02]  /*6b50*/  LEA R58, P0, R3.reuse, R58, 0x1 ;  /* 0x0000003a033a7211 */ /* 0x040fe400078008ff */
[C---:B------:R-:W-:Y:S02]  /*6b60*/  LEA.HI.X.SX32 R19, R3.reuse, R19, 0x1, P1 ;  /* 0x0000001303137211 */ /* 0x040fe400008f0eff */
[----:B------:R-:W-:Y:S01]  /*6b70*/  LEA.HI.X.SX32 R59, R3, R59, 0x1, P0 ;  /* 0x0000003b033b7211 */ /* 0x000fe200000f0eff */
[----:B------:R-:W-:-:S05]  /*6b80*/  BRA `(.L_x_1207) ;  /* 0x0000680000007947 */ /* 0x000fca0003800000 */
.L_x_1174:
        /* <DEDUP_REMOVED lines=89> */
.L_x_1213:
[----:B------:R-:W-:Y:S05]  /*7120*/  BSYNC B0 ;  /* 0x0000000000007941 */ /* 0x000fea0003800000 */
.L_x_1212:
[----:B-----5:R2:W-:Y:S02]  /*7130*/  ST.E.128 [R142.64], R44 ;  /* 0x0000002c8e007985 */ /* 0x0205e4000c101d06 */
.L_x_1211:
[----:B------:R-:W-:Y:S05]  /*7140*/  BSYNC B1 ;  /* 0x0000000000017941 */ /* 0x000fea0003800000 */
.L_x_1210:
        /* <DEDUP_REMOVED lines=87> */
.L_x_1217:
[----:B------:R-:W-:Y:S05]  /*76c0*/  BSYNC B0 ;  /* 0x0000000000007941 */ /* 0x000fea0003800000 */
.L_x_1216:
[----:B-----5:R3:W-:Y:S02]  /*76d0*/  ST.E.128 [R142.64+0x80], R44 ;  /* 0x0000802c8e007985 */ /* 0x0207e4000c101d06 */
.L_x_1215:
[----:B------:R-:W-:Y:S05]  /*76e0*/  BSYNC B1 ;  /* 0x0000000000017941 */ /* 0x000fea0003800000 */
.L_x_1214:
        /* <DEDUP_REMOVED lines=87> */
.L_x_1221:
[----:B------:R-:W-:Y:S05]  /*7c60*/  BSYNC B0 ;  /* 0x0000000000007941 */ /* 0x000fea0003800000 */
.L_x_1220:
[----:B-----5:R3:W-:Y:S02]  /*7c70*/  ST.E.128 [R142.64+0x100], R44 ;  /* 0x0001002c8e007985 */ /* 0x0207e4000c101d06 */
.L_x_1219:
[----:B------:R-:W-:Y:S05]  /*7c80*/  BSYNC B1 ;  /* 0x0000000000017941 */ /* 0x000fea0003800000 */
.L_x_1218:
        /* <DEDUP_REMOVED lines=86> */
.L_x_1223:
[----:B------:R-:W-:Y:S05]  /*81f0*/  BSYNC B0 ;  /* 0x0000000000007941 */ /* 0x000fea0003800000 */
.L_x_1222:
[----:B-----5:R3:W-:Y:S02]  /*8200*/  ST.E.128 [R142.64+0x180], R44 ;  /* 0x0001802c8e007985 */ /* 0x0207e4000c101d06 */
.L_x_1209:
[----:B------:R-:W-:Y:S05]  /*8210*/  BSYNC B2 ;  /* 0x0000000000027941 */ /* 0x000fea0003800000 */
.L_x_1208:
        /* <DEDUP_REMOVED lines=43> */
[----:B------:R-:W-:Y:S06]  /*84d0*/  LEA.HI.X R61, R209, R141, R54, 0x1, P0 ;  /* 0x0000008dd13d7211 */ /* 0x000fec00000f0c36 */
        /* <DEDUP_REMOVED lines=22> */
[----:B------:R-:W-:Y:S01]  /*8640*/  FMUL.FTZ R2, R31, R36 ;  /* 0x000000241f027220 */ /* 0x000fe20000410000 */
[C---:B----4-:R-:W-:Y:S01]  /*8650*/  LOP3.LUT R40, R60.reuse, 0xffff0000, RZ, 0xc0, !PT ;  /* 0xffff00003c287812 */ /* 0x050fe200078ec0ff */
[----:B------:R-:W-:Y:S01]  /*8660*/  IMAD.U32 R38, R60, 0x10000, RZ ;  /* 0x000100003c267824 */ /* 0x000fe200078e00ff */
        /* <DEDUP_REMOVED lines=28> */
.L_x_1229:
[----:B------:R-:W-:Y:S05]  /*8830*/  BSYNC B0 ;  /* 0x0000000000007941 */ /* 0x000fea0003800000 */
.L_x_1228:
[C---:B------:R-:W-:Y:S04]  /*8840*/  LEA R2, P0, R237.reuse, R142, 0x1 ;  /* 0x0000008eed027211 */ /* 0x040fe800078008ff */
[----:B------:R-:W-:Y:S05]  /*8850*/  LEA.HI.X R3, R237, R143, R238, 0x1, P0 ;  /* 0x0000008fed037211 */ /* 0x000fea00000f0cee */
[----:B-----5:R1:W-:Y:S04]  /*8860*/  ST.E.128 [R2.64], R48 ;  /* 0x0000003002007985 */ /* 0x0203e8000c101d06 */
.L_x_1227:
[----:B------:R-:W-:Y:S05]  /*8870*/  BSYNC B1 ;  /* 0x0000000000017941 */ /* 0x000fea0003800000 */
.L_x_1226:
        /* <DEDUP_REMOVED lines=92> */
.L_x_1233:
[----:B------:R-:W-:Y:S05]  /*8e40*/  BSYNC B0 ;  /* 0x0000000000007941 */ /* 0x000fea0003800000 */
.L_x_1232:
[C---:B------:R-:W-:Y:S04]  /*8e50*/  LEA R2, P0, R102.reuse, R142, 0x1 ;  /* 0x0000008e66027211 */ /* 0x040fe800078008ff */
[----:B------:R-:W-:Y:S05]  /*8e60*/  LEA.HI.X R3, R102, R143, R103, 0x1, P0 ;  /* 0x0000008f66037211 */ /* 0x000fea00000f0c67 */
[----:B-----5:R4:W-:Y:S04]  /*8e70*/  ST.E.128 [R2.64], R48 ;  /* 0x0000003002007985 */ /* 0x0209e8000c101d06 */
.L_x_1231:
[----:B------:R-:W-:Y:S05]  /*8e80*/  BSYNC B1 ;  /* 0x0000000000017941 */ /* 0x000fea0003800000 */
.L_x_1230:
[----:B------:R-:W-:Y:S01]  /*8e90*/  ISETP.GE.AND P0, PT, R10, R176, PT ;  /* 0x000000b00a00720c */ /* 0x000fe20003f06270 */
        /* <DEDUP_REMOVED lines=91> */
.L_x_1237:
[----:B------:R-:W-:Y:S05]  /*9450*/  BSYNC B0 ;  /* 0x0000000000007941 */ /* 0x000fea0003800000 */
.L_x_1236:
[C---:B------:R-:W-:Y:S04]  /*9460*/  LEA R2, P0, R98.reuse, R142, 0x1 ;  /* 0x0000008e62027211 */ /* 0x040fe800078008ff */
[----:B------:R-:W-:Y:S05]  /*9470*/  LEA.HI.X R3, R98, R143, R99, 0x1, P0 ;  /* 0x0000008f62037211 */ /* 0x000fea00000f0c63 */
[----:B-----5:R4:W-:Y:S04]  /*9480*/  ST.E.128 [R2.64], R48 ;  /* 0x0000003002007985 */ /* 0x0209e8000c101d06 */
.L_x_1235:
[----:B------:R-:W-:Y:S05]  /*9490*/  BSYNC B1 ;  /* 0x0000000000017941 */ /* 0x000fea0003800000 */
.L_x_1234:
        /* <DEDUP_REMOVED lines=91> */
.L_x_1239:
[----:B------:R-:W-:Y:S05]  /*9a50*/  BSYNC B0 ;  /* 0x0000000000007941 */ /* 0x000fea0003800000 */
.L_x_1238:
[C---:B------:R-:W-:Y:S04]  /*9a60*/  LEA R2, P0, R92.reuse, R142, 0x1 ;  /* 0x0000008e5c027211 */ /* 0x040fe800078008ff */
[----:B------:R-:W-:Y:S05]  /*9a70*/  LEA.HI.X R3, R92, R143, R93, 0x1, P0 ;  /* 0x0000008f5c037211 */ /* 0x000fea00000f0c5d */
[----:B-----5:R4:W-:Y:S04]  /*9a80*/  ST.E.128 [R2.64], R48 ;  /* 0x0000003002007985 */ /* 0x0209e8000c101d06 */
.L_x_1225:
[----:B------:R-:W-:Y:S05]  /*9a90*/  BSYNC B2 ;  /* 0x0000000000027941 */ /* 0x000fea0003800000 */
.L_x_1224:
        /* <DEDUP_REMOVED lines=97> */
.L_x_1245:
[----:B------:R-:W-:Y:S05]  /*a0b0*/  BSYNC B0 ;  /* 0x0000000000007941 */ /* 0x000fea0003800000 */
.L_x_1244:
[C---:B------:R-:W-:Y:S04]  /*a0c0*/  LEA R2, P0, R104.reuse, R142, 0x1 ;  /* 0x0000008e68027211 */ /* 0x040fe800078008ff */
[----:B------:R-:W-:Y:S05]  /*a0d0*/  LEA.HI.X R3, R104, R143, R105, 0x1, P0 ;  /* 0x0000008f68037211 */ /* 0x000fea00000f0c69 */
[----:B-----5:R4:W-:Y:S04]  /*a0e0*/  ST.E.128 [R2.64], R48 ;  /* 0x0000003002007985 */ /* 0x0209e8000c101d06 */
.L_x_1243:
[----:B------:R-:W-:Y:S05]  /*a0f0*/  BSYNC B1 ;  /* 0x0000000000017941 */ /* 0x000fea0003800000 */
.L_x_1242:
        /* <DEDUP_REMOVED lines=31> */
[C---:B------:R-:W-:Y:S01]  /*a2f0*/  LEA R212, P0, R205.reuse, R138, 0x1 ;  /* 0x0000008acdd47211 */ /* 0x040fe200078008ff */
[----:B------:R-:W2:Y:S03]  /*a300*/  LD.E.128 R24, [R22.64] ;  /* 0x0000000616187980 */ /* 0x000ea6000c101d00 */
[----:B------:R-:W-:Y:S02]  /*a310*/  LEA.HI.X R213, R205, R139, R202, 0x1, P0 ;  /* 0x0000008bcdd57211 */ /* 0x000fe400000f0cca */
[----:B-1----:R-:W-:Y:S03]  /*a320*/  IADD3 R209, P0, R164, R211, RZ ;  /* 0x000000d3a4d17210 */ /* 0x002fe60007f1e0ff */
[----:B------:R-:W3:Y:S01]  /*a330*/  LD.E.128 R204, [R212.64] ;  /* 0x00000006d4cc7980 */ /* 0x000ee2000c101d00 */
        /* <DEDUP_REMOVED lines=23> */
[----:B------:R-:W-:Y:S01]  /*a4b0*/  @!P1 FADD.FTZ R35, -R35, -RZ ;  /* 0x800000ff23239221 */ /* 0x000fe20000010100 */
[C---:B----4-:R-:W-:Y:S01]  /*a4c0*/  LOP3.LUT R40, R60.reuse, 0xffff0000, RZ, 0xc0, !PT ;  /* 0xffff00003c287812 */ /* 0x050fe200078ec0ff */
[----:B------:R-:W-:Y:S01]  /*a4d0*/  IMAD.U32 R38, R60, 0x10000, RZ ;  /* 0x000100003c267824 */ /* 0x000fe200078e00ff */
        /* <DEDUP_REMOVED lines=30> */
.L_x_1249:
[----:B------:R-:W-:Y:S05]  /*a6c0*/  BSYNC B0 ;  /* 0x0000000000007941 */ /* 0x000fea0003800000 */
.L_x_1248:
[C---:B------:R-:W-:Y:S04]  /*a6d0*/  LEA R2, P0, R100.reuse, R142, 0x1 ;  /* 0x0000008e64027211 */ /* 0x040fe800078008ff */
[----:B------:R-:W-:Y:S05]  /*a6e0*/  LEA.HI.X R3, R100, R143, R101, 0x1, P0 ;  /* 0x0000008f64037211 */ /* 0x000fea00000f0c65 */
[----:B-----5:R4:W-:Y:S04]  /*a6f0*/  ST.E.128 [R2.64], R48 ;  /* 0x0000003002007985 */ /* 0x0209e8000c101d06 */
.L_x_1247:
[----:B------:R-:W-:Y:S05]  /*a700*/  BSYNC B1 ;  /* 0x0000000000017941 */ /* 0x000fea0003800000 */
.L_x_1246:
        /* <DEDUP_REMOVED lines=92> */
.L_x_1253:
[----:B------:R-:W-:Y:S05]  /*acd0*/  BSYNC B0 ;  /* 0x0000000000007941 */ /* 0x000fea0003800000 */
.L_x_1252:
[C---:B------:R-:W-:Y:S04]  /*ace0*/  LEA R2, P0, R96.reuse, R142, 0x1 ;  /* 0x0000008e60027211 */ /* 0x040fe800078008ff */
[----:B------:R-:W-:Y:S05]  /*acf0*/  LEA.HI.X R3, R96, R143, R97, 0x1, P0 ;  /* 0x0000008f60037211 */ /* 0x000fea00000f0c61 */
[----:B-----5:R4:W-:Y:S04]  /*ad00*/  ST.E.128 [R2.64], R48 ;  /* 0x0000003002007985 */ /* 0x0209e8000c101d06 */
.L_x_1251:
[----:B------:R-:W-:Y:S05]  /*ad10*/  BSYNC B1 ;  /* 0x0000000000017941 */ /* 0x000fea0003800000 */
.L_x_1250:
        /* <DEDUP_REMOVED lines=91> */
.L_x_1255:
[----:B------:R-:W-:Y:S05]  /*b2d0*/  BSYNC B0 ;  /* 0x0000000000007941 */ /* 0x000fea0003800000 */
.L_x_1254:
[C---:B------:R-:W-:Y:S04]  /*b2e0*/  LEA R2, P0, R90.reuse, R142, 0x1 ;  /* 0x0000008e5a027211 */ /* 0x040fe800078008ff */
[----:B------:R-:W-:Y:S05]  /*b2f0*/  LEA.HI.X R3, R90, R143, R91, 0x1, P0 ;  /* 0x0000008f5a037211 */ /* 0x000fea00000f0c5b */
[----:B-----5:R4:W-:Y:S04]  /*b300*/  ST.E.128 [R2.64], R48 ;  /* 0x0000003002007985 */ /* 0x0209e8000c101d06 */
.L_x_1241:
[----:B------:R-:W-:Y:S05]  /*b310*/  BSYNC B2 ;  /* 0x0000000000027941 */ /* 0x000fea0003800000 */
.L_x_1240:
        /* <DEDUP_REMOVED lines=98> */
.L_x_1261:
[----:B------:R-:W-:Y:S05]  /*b940*/  BSYNC B0 ;  /* 0x0000000000007941 */ /* 0x000fea0003800000 */
.L_x_1260:
[----:B------:R-:W-:Y:S02]  /*b950*/  IMAD R0, R65, 0x60, RZ ;  /* 0x0000006041007824 */ /* 0x000fe400078e02ff */
[----:B------:R-:W-:Y:S05]  /*b960*/  IMAD.WIDE.U32 R2, R64, 0x60, R142 ;  /* 0x0000006040027825 */ /* 0x000fea00078e008e */
[----:B------:R-:W-:Y:S05]  /*b970*/  IADD3 R3, R3, R0, RZ ;  /* 0x0000000003037210 */ /* 0x000fea0007ffe0ff */
[----:B-----5:R4:W-:Y:S02]  /*b980*/  ST.E.128 [R2.64], R48 ;  /* 0x0000003002007985 */ /* 0x0209e4000c101d06 */
.L_x_1259:
[----:B------:R-:W-:Y:S05]  /*b990*/  BSYNC B1 ;  /* 0x0000000000017941 */ /* 0x000fea0003800000 */
.L_x_1258:
        /* <DEDUP_REMOVED lines=92> */
.L_x_1265:
[----:B------:R-:W-:Y:S05]  /*bf60*/  BSYNC B0 ;  /* 0x0000000000007941 */ /* 0x000fea0003800000 */
.L_x_1264:
[C---:B------:R-:W-:Y:S04]  /*bf70*/  LEA R2, P0, R95.reuse, R142, 0x1 ;  /* 0x0000008e5f027211 */ /* 0x040fe800078008ff */
[----:B------:R-:W-:Y:S05]  /*bf80*/  LEA.HI.X R3, R95, R143, R94, 0x1, P0 ;  /* 0x0000008f5f037211 */ /* 0x000fea00000f0c5e */
[----:B-----5:R4:W-:Y:S04]  /*bf90*/  ST.E.128 [R2.64], R48 ;  /* 0x0000003002007985 */ /* 0x0209e8000c101d06 */
.L_x_1263:
[----:B------:R-:W-:Y:S05]  /*bfa0*/  BSYNC B1 ;  /* 0x0000000000017941 */ /* 0x000fea0003800000 */
.L_x_1262:
        /* <DEDUP_REMOVED lines=92> */
.L_x_1269:
[----:B------:R-:W-:Y:S05]  /*c570*/  BSYNC B0 ;  /* 0x0000000000007941 */ /* 0x000fea0003800000 */
.L_x_1268:
[C---:B------:R-:W-:Y:S04]  /*c580*/  LEA R2, P0, R89.reuse, R142, 0x1 ;  /* 0x0000008e59027211 */ /* 0x040fe800078008ff */
[----:B------:R-:W-:Y:S05]  /*c590*/  LEA.HI.X R3, R89, R143, R88, 0x1, P0 ;  /* 0x0000008f59037211 */ /* 0x000fea00000f0c58 */
[----:B-----5:R4:W-:Y:S04]  /*c5a0*/  ST.E.128 [R2.64], R48 ;  /* 0x0000003002007985 */ /* 0x0209e8000c101d06 */
.L_x_1267:
[----:B------:R-:W-:Y:S05]  /*c5b0*/  BSYNC B1 ;  /* 0x0000000000017941 */ /* 0x000fea0003800000 */
.L_x_1266:
        /* <DEDUP_REMOVED lines=91> */
.L_x_1271:
[----:B------:R-:W-:Y:S05]  /*cb70*/  BSYNC B0 ;  /* 0x0000000000007941 */ /* 0x000fea0003800000 */
.L_x_1270:
[C---:B-1----:R-:W-:Y:S04]  /*cb80*/  LEA R2, P0, R87.reuse, R142, 0x1 ;  /* 0x0000008e57027211 */ /* 0x042fe800078008ff */
[----:B------:R-:W-:Y:S05]  /*cb90*/  LEA.HI.X R3, R87, R143, R86, 0x1, P0 ;  /* 0x0000008f57037211 */ /* 0x000fea00000f0c56 */
[----:B-----5:R1:W-:Y:S04]  /*cba0*/  ST.E.128 [R2.64], R24 ;  /* 0x0000001802007985 */ /* 0x0203e8000c101d06 */
.L_x_1257:
[----:B------:R-:W-:Y:S05]  /*cbb0*/  BSYNC B2 ;  /* 0x0000000000027941 */ /* 0x000fea0003800000 */
.L_x_1256:
[----:B-1--4-:R-:W4:Y:S02]  /*cbc0*/  LD.E R3, [R20.64+0xd0] ;  /* 0x0000d00614037980 */ /* 0x012f24000c101900 */
[----:B----4-:R-:W-:Y:S05]  /*cbd0*/  IMAD.U32 R3, R3, -0x20, RZ ;  /* 0xffffffe003037824 */ /* 0x010fea00078e00ff */
[C---:B------:R-:W-:Y:S02]  /*cbe0*/  LEA R140, P1, R3.reuse, R140, 0x1 ;  /* 0x0000008c038c7211 */ /* 0x040fe400078208ff */
[C---:B------:R-:W-:Y:S02]  /*cbf0*/  LEA R138, P0, R3.reuse, R138, 0x1 ;  /* 0x0000008a038a7211 */ /* 0x040fe400078008ff */
[C---:B------:R-:W-:Y:S02]  /*cc00*/  LEA.HI.X.SX32 R141, R3.reuse, R141, 0x1, P1 ;  /* 0x0000008d038d7211 */ /* 0x040fe400008f0eff */
[----:B------:R-:W-:Y:S01]  /*cc10*/  LEA.HI.X.SX32 R139, R3, R139, 0x1, P0 ;  /* 0x0000008b038b7211 */ /* 0x000fe200000f0eff */
[----:B------:R-:W-:-:S05]  /*cc20*/  BRA `(.L_x_1207) ;  /* 0x0000076000007947 */ /* 0x000fca0003800000 */
.L_x_1173:
        /* <DEDUP_REMOVED lines=14> */
.L_x_1273:
[----:B------:R-:W-:Y:S05]  /*cd10*/  BSYNC B0 ;  /* 0x0000000000007941 */ /* 0x000fea0003800000 */
.L_x_1272:
[C---:B------:R-:W-:Y:S01]  /*cd20*/  ISETP.GE.AND P0, PT, R82.reuse, R203, PT ;  /* 0x000000cb5200720c */ /* 0x040fe20003f06270 */
[----:B------:R-:W-:Y:S03]  /*cd30*/  BSSY B0, `(.L_x_1274) ;  /* 0x0000020000007945 */ /* 0x000fe60003800000 */
[----:B------:R-:W-:Y:S11]  /*cd40*/  ISETP.GE.AND P0, PT, R82, R177, !P0 ;  /* 0x000000b15200720c */ /* 0x000ff60004706270 */
[----:B------:R-:W-:Y:S02]  /*cd50*/  @!UPT UIADD3 URZ, URZ, URZ, URZ ;  /* 0x0000003f3f3ff290 */ /* 0x000fe4000fffe03f */
[----:B------:R-:W-:-:S05]  /*cd60*/  @!P0 BRA `(.L_x_1275) ;  /* 0x000001c000008947 */ /* 0x000fca0003800000 */
[----:B------:R-:W-:Y:S02]  /*cd70*/  ISETP.NE.AND P3, PT, R173, RZ, PT ;  /* 0x000000ffad00720c */ /* 0x000fe40003f65270 */
[----:B------:R-:W-:Y:S11]  /*cd80*/  ISETP.NE.AND P2, PT, R172, RZ, PT ;  /* 0x000000ffac00720c */ /* 0x000ff60003f45270 */
[C---:B------:R-:W-:Y:S02]  /*cd90*/  @P3 LEA R22, P0, R108.reuse, R136, 0x1 ;  /* 0x000000886c163211 */ /* 0x040fe400078008ff */
        /* <DEDUP_REMOVED lines=25> */
.L_x_1275:
[----:B------:R-:W-:Y:S05]  /*cf30*/  BSYNC B0 ;  /* 0x0000000000007941 */ /* 0x000fea0003800000 */
.L_x_1274:
        /* <DEDUP_REMOVED lines=33> */
.L_x_1277:
[----:B------:R-:W-:Y:S05]  /*d150*/  BSYNC B0 ;  /* 0x0000000000007941 */ /* 0x000fea0003800000 */
.L_x_1276:
        /* <DEDUP_REMOVED lines=35> */
.L_x_1207:
[----:B------:R-:W-:Y:S05]  /*d390*/  BSYNC B3 ;  /* 0x0000000000037941 */ /* 0x000fea0003800000 */
.L_x_1172:
        /* <DEDUP_REMOVED lines=89> */
.L_x_1279:
        /* <DEDUP_REMOVED lines=8> */
.L_x_1280:
[----:B------:R-:W-:Y:S05]  /*d9b0*/  BSYNC B0 ;  /* 0x0000000000007941 */ /* 0x000fea0003800000 */
.L_x_1278:
[----:B------:R-:W-:Y:S04]  /*d9c0*/  IADD3 R12, R12, -0x1, RZ ;  /* 0xffffffff0c0c7810 */ /* 0x000fe80007ffe0ff */
[----:B------:R-:W-:Y:S11]  /*d9d0*/  ISETP.GT.AND P0, PT, R12, R106, PT ;  /* 0x0000006a0c00720c */ /* 0x000ff60003f04270 */
[----:B------:R-:W-:Y:S02]  /*d9e0*/  @!UPT UIADD3 URZ, URZ, URZ, URZ ;  /* 0x0000003f3f3ff290 */ /* 0x000fe4000fffe03f */
[----:B------:R-:W-:-:S05]  /*d9f0*/  @P0 BRA `(.L_x_1281) ;  /* 0xffff53b000000947 */ /* 0x000fca000383ffff */
.L_x_1163:
        /* <DEDUP_REMOVED lines=108> */
.L_x_1290:
[----:B------:R-:W-:Y:S05]  /*e0c0*/  BSYNC B0 ;  /* 0x0000000000007941 */ /* 0x000fea0003800000 */
.L_x_1289:
[----:B-----5:R3:W-:Y:S02]  /*e0d0*/  STS.128 [R247], R24 ;  /* 0x00000018f7007388 */ /* 0x0207e40000000c00 */
.L_x_1288:
[----:B------:R-:W-:Y:S05]  /*e0e0*/  BSYNC B1 ;  /* 0x0000000000017941 */ /* 0x000fea0003800000 */
.L_x_1287:
        /* <DEDUP_REMOVED lines=47> */
.L_x_1294:
[----:B------:R-:W-:Y:S05]  /*e3e0*/  BSYNC B0 ;  /* 0x0000000000007941 */ /* 0x000fea0003800000 */
.L_x_1293:
[----:B-----5:R1:W-:Y:S02]  /*e3f0*/  STS.128 [R247+0x2000], R24 ;  /* 0x00200018f7007388 */ /* 0x0203e40000000c00 */
.L_x_1292:
[----:B------:R-:W-:Y:S05]  /*e400*/  BSYNC B1 ;  /* 0x0000000000017941 */ /* 0x000fea0003800000 */
.L_x_1291:
        /* <DEDUP_REMOVED lines=47> */
.L_x_1298:
[----:B------:R-:W-:Y:S05]  /*e700*/  BSYNC B0 ;  /* 0x0000000000007941 */ /* 0x000fea0003800000 */
.L_x_1297:
[----:B-----5:R3:W-:Y:S02]  /*e710*/  STS.128 [R247+0x4000], R24 ;  /* 0x00400018f7007388 */ /* 0x0207e40000000c00 */
.L_x_1296:
[----:B------:R-:W-:Y:S05]  /*e720*/  BSYNC B1 ;  /* 0x0000000000017941 */ /* 0x000fea0003800000 */
.L_x_1295:
        /* <DEDUP_REMOVED lines=47> */
.L_x_1300:
[----:B------:R-:W-:Y:S05]  /*ea20*/  BSYNC B0 ;  /* 0x0000000000007941 */ /* 0x000fea0003800000 */
.L_x_1299:
[----:B-----5:R3:W-:Y:S02]  /*ea30*/  STS.128 [R247+0x6000], R24 ;  /* 0x00600018f7007388 */ /* 0x0207e40000000c00 */
.L_x_1286:
[----:B------:R-:W-:Y:S05]  /*ea40*/  BSYNC B2 ;  /* 0x0000000000027941 */ /* 0x000fea0003800000 */
.L_x_1285:
        /* <DEDUP_REMOVED lines=60> */
.L_x_1306:
[----:B------:R-:W-:Y:S05]  /*ee10*/  BSYNC B0 ;  /* 0x0000000000007941 */ /* 0x000fea0003800000 */
.L_x_1305:
[----:B-----5:R3:W-:Y:S02]  /*ee20*/  STS.128 [R247+0x800], R24 ;  /* 0x00080018f7007388 */ /* 0x0207e40000000c00 */
.L_x_1304:
[----:B------:R-:W-:Y:S05]  /*ee30*/  BSYNC B1 ;  /* 0x0000000000017941 */ /* 0x000fea0003800000 */
.L_x_1303:
        /* <DEDUP_REMOVED lines=47> */
.L_x_1310:
[----:B------:R-:W-:Y:S05]  /*f130*/  BSYNC B0 ;  /* 0x0000000000007941 */ /* 0x000fea0003800000 */
.L_x_1309:
[----:B-----5:R3:W-:Y:S02]  /*f140*/  STS.128 [R247+0x2800], R24 ;  /* 0x00280018f7007388 */ /* 0x0207e40000000c00 */
.L_x_1308:
[----:B------:R-:W-:Y:S05]  /*f150*/  BSYNC B1 ;  /* 0x0000000000017941 */ /* 0x000fea0003800000 */
.L_x_1307:
        /* <DEDUP_REMOVED lines=47> */
.L_x_1314:
[----:B------:R-:W-:Y:S05]  /*f450*/  BSYNC B0 ;  /* 0x0000000000007941 */ /* 0x000fea0003800000 */
.L_x_1313:
[----:B-----5:R3:W-:Y:S02]  /*f460*/  STS.128 [R247+0x4800], R24 ;  /* 0x00480018f7007388 */ /* 0x0207e40000000c00 */
.L_x_1312:
[----:B------:R-:W-:Y:S05]  /*f470*/  BSYNC B1 ;  /* 0x0000000000017941 */ /* 0x000fea0003800000 */
.L_x_1311:
        /* <DEDUP_REMOVED lines=47> */
.L_x_1316:
[----:B------:R-:W-:Y:S05]  /*f770*/  BSYNC B0 ;  /* 0x0000000000007941 */ /* 0x000fea0003800000 */
.L_x_1315:
[----:B-----5:R3:W-:Y:S02]  /*f780*/  STS.128 [R247+0x6800], R24 ;  /* 0x00680018f7007388 */ /* 0x0207e40000000c00 */
.L_x_1302:
[----:B------:R-:W-:Y:S05]  /*f790*/  BSYNC B2 ;  /* 0x0000000000027941 */ /* 0x000fea0003800000 */
.L_x_1301:
        /* <DEDUP_REMOVED lines=60> */
.L_x_1322:
[----:B------:R-:W-:Y:S05]  /*fb60*/  BSYNC B0 ;  /* 0x0000000000007941 */ /* 0x000fea0003800000 */
.L_x_1321:
[----:B-----5:R3:W-:Y:S02]  /*fb70*/  STS.128 [R247+0x1000], R24 ;  /* 0x00100018f7007388 */ /* 0x0207e40000000c00 */
.L_x_1320:
[----:B------:R-:W-:Y:S05]  /*fb80*/  BSYNC B1 ;  /* 0x0000000000017941 */ /* 0x000fea0003800000 */
.L_x_1319:
        /* <DEDUP_REMOVED lines=46> */
.L_x_1326:
[----:B------:R-:W-:Y:S05]  /*fe70*/  BSYNC B0 ;  /* 0x0000000000007941 */ /* 0x000fea0003800000 */
.L_x_1325:
[----:B-----5:R3:W-:Y:S02]  /*fe80*/  STS.128 [R247+0x3000], R24 ;  /* 0x00300018f7007388 */ /* 0x0207e40000000c00 */
.L_x_1324:
[----:B------:R-:W-:Y:S05]  /*fe90*/  BSYNC B1 ;  /* 0x0000000000017941 */ /* 0x000fea0003800000 */
.L_x_1323:
        /* <DEDUP_REMOVED lines=46> */
.L_x_1330:
[----:B------:R-:W-:Y:S05]  /*10180*/  BSYNC B0 ;  /* 0x0000000000007941 */ /* 0x000fea0003800000 */
.L_x_1329:
[----:B-----5:R3:W-:Y:S02]  /*10190*/  STS.128 [R247+0x5000], R24 ;  /* 0x00500018f7007388 */ /* 0x0207e40000000c00 */
.L_x_1328:
[----:B------:R-:W-:Y:S05]  /*101a0*/  BSYNC B1 ;  /* 0x0000000000017941 */ /* 0x000fea0003800000 */
.L_x_1327:
        /* <DEDUP_REMOVED lines=45> */
.L_x_1332:
[----:B------:R-:W-:Y:S05]  /*10480*/  BSYNC B0 ;  /* 0x0000000000007941 */ /* 0x000fea0003800000 */
.L_x_1331:
[----:B-----5:R1:W-:Y:S02]  /*10490*/  STS.128 [R247+0x7000], R40 ;  /* 0x00700028f7007388 */ /* 0x0203e40000000c00 */
.L_x_1318:
[----:B------:R-:W-:Y:S05]  /*104a0*/  BSYNC B2 ;  /* 0x0000000000027941 */ /* 0x000fea0003800000 */
.L_x_1317:
        /* <DEDUP_REMOVED lines=60> */
.L_x_1337:
[----:B------:R-:W-:Y:S05]  /*10870*/  BSYNC B0 ;  /* 0x0000000000007941 */ /* 0x000fea0003800000 */
.L_x_1336:
[----:B-----5:R3:W-:Y:S02]  /*10880*/  STS.128 [R247+0x1800], R16 ;  /* 0x00180010f7007388 */ /* 0x0207e40000000c00 */
.L_x_1335:
[----:B------:R-:W-:Y:S05]  /*10890*/  BSYNC B1 ;  /* 0x0000000000017941 */ /* 0x000fea0003800000 */
.L_x_1334:
        /* <DEDUP_REMOVED lines=46> */
.L_x_1341:
[----:B------:R-:W-:Y:S05]  /*10b80*/  BSYNC B0 ;  /* 0x0000000000007941 */ /* 0x000fea0003800000 */
.L_x_1340:
[----:B-----5:R1:W-:Y:S02]  /*10b90*/  STS.128 [R247+0x3800], R16 ;  /* 0x00380010f7007388 */ /* 0x0203e40000000c00 */
.L_x_1339:
[----:B------:R-:W-:Y:S05]  /*10ba0*/  BSYNC B1 ;  /* 0x0000000000017941 */ /* 0x000fea0003800000 */
.L_x_1338:
        /* <DEDUP_REMOVED lines=47> */
.L_x_1345:
[----:B------:R-:W-:Y:S05]  /*10ea0*/  BSYNC B0 ;  /* 0x0000000000007941 */ /* 0x000fea0003800000 */
.L_x_1344:
[----:B-----5:R3:W-:Y:S02]  /*10eb0*/  STS.128 [R247+0x5800], R16 ;  /* 0x00580010f7007388 */ /* 0x0207e40000000c00 */
.L_x_1343:
[----:B------:R-:W-:Y:S05]  /*10ec0*/  BSYNC B1 ;  /* 0x0000000000017941 */ /* 0x000fea0003800000 */
.L_x_1342:
        /* <DEDUP_REMOVED lines=45> */
.L_x_1347:
[----:B------:R-:W-:Y:S05]  /*111a0*/  BSYNC B0 ;  /* 0x0000000000007941 */ /* 0x000fea0003800000 */
.L_x_1346:
[----:B-----5:R1:W-:Y:S01]  /*111b0*/  STS.128 [R247+0x7800], R36 ;  /* 0x00780024f7007388 */ /* 0x0203e20000000c00 */
[----:B------:R-:W-:Y:S05]  /*111c0*/  BRA `(.L_x_1333) ;  /* 0x000066f000007947 */ /* 0x000fea0003800000 */
.L_x_1284:
        /* <DEDUP_REMOVED lines=89> */
.L_x_1353:
[----:B------:R-:W-:Y:S05]  /*11760*/  BSYNC B0 ;  /* 0x0000000000007941 */ /* 0x000fea0003800000 */
.L_x_1352:
[----:B-----5:R3:W-:Y:S02]  /*11770*/  STS.128 [R247], R32 ;  /* 0x00000020f7007388 */ /* 0x0207e40000000c00 */
.L_x_1351:
[----:B------:R-:W-:Y:S05]  /*11780*/  BSYNC B1 ;  /* 0x0000000000017941 */ /* 0x000fea0003800000 */
.L_x_1350:
        /* <DEDUP_REMOVED lines=87> */
.L_x_1357:
[----:B------:R-:W-:Y:S05]  /*11d00*/  BSYNC B0 ;  /* 0x0000000000007941 */ /* 0x000fea0003800000 */
.L_x_1356:
[----:B-----5:R1:W-:Y:S02]  /*11d10*/  STS.128 [R247+0x2000], R32 ;  /* 0x00200020f7007388 */ /* 0x0203e40000000c00 */
.L_x_1355:
[----:B------:R-:W-:Y:S05]  /*11d20*/  BSYNC B1 ;  /* 0x0000000000017941 */ /* 0x000fea0003800000 */
.L_x_1354:
        /* <DEDUP_REMOVED lines=87> */
.L_x_1361:
[----:B------:R-:W-:Y:S05]  /*122a0*/  BSYNC B0 ;  /* 0x0000000000007941 */ /* 0x000fea0003800000 */
.L_x_1360:
[----:B-----5:R3:W-:Y:S02]  /*122b0*/  STS.128 [R247+0x4000], R32 ;  /* 0x00400020f7007388 */ /* 0x0207e40000000c00 */
.L_x_1359:
[----:B------:R-:W-:Y:S05]  /*122c0*/  BSYNC B1 ;  /* 0x0000000000017941 */ /* 0x000fea0003800000 */
.L_x_1358:
        /* <DEDUP_REMOVED lines=86> */
.L_x_1363:
[----:B------:R-:W-:Y:S05]  /*12830*/  BSYNC B0 ;  /* 0x0000000000007941 */ /* 0x000fea0003800000 */
.L_x_1362:
[----:B-----5:R3:W-:Y:S02]  /*12840*/  STS.128 [R247+0x6000], R32 ;  /* 0x00600020f7007388 */ /* 0x0207e40000000c00 */
.L_x_1349:
[----:B------:R-:W-:Y:S05]  /*12850*/  BSYNC B2 ;  /* 0x0000000000027941 */ /* 0x000fea0003800000 */
.L_x_1348:
        /* <DEDUP_REMOVED lines=94> */
.L_x_1369:
[----:B------:R-:W-:Y:S05]  /*12e40*/  BSYNC B0 ;  /* 0x0000000000007941 */ /* 0x000fea0003800000 */
.L_x_1368:
[----:B-----5:R3:W-:Y:S02]  /*12e50*/  STS.128 [R247+0x800], R32 ;  /* 0x00080020f7007388 */ /* 0x0207e40000000c00 */
.L_x_1367:
[----:B------:R-:W-:Y:S05]  /*12e60*/  BSYNC B1 ;  /* 0x0000000000017941 */ /* 0x000fea0003800000 */
.L_x_1366:
        /* <DEDUP_REMOVED lines=90> */
.L_x_1373:
[----:B------:R-:W-:Y:S05]  /*13410*/  BSYNC B0 ;  /* 0x0000000000007941 */ /* 0x000fea0003800000 */
.L_x_1372:
[----:B-----5:R3:W-:Y:S02]  /*13420*/  STS.128 [R247+0x2800], R32 ;  /* 0x00280020f7007388 */ /* 0x0207e40000000c00 */
.L_x_1371:
[----:B------:R-:W-:Y:S05]  /*13430*/  BSYNC B1 ;  /* 0x0000000000017941 */ /* 0x000fea0003800000 */
.L_x_1370:
        /* <DEDUP_REMOVED lines=90> */
.L_x_1377:
[----:B------:R-:W-:Y:S05]  /*139e0*/  BSYNC B0 ;  /* 0x0000000000007941 */ /* 0x000fea0003800000 */
.L_x_1376:
[----:B-----5:R3:W-:Y:S02]  /*139f0*/  STS.128 [R247+0x4800], R32 ;  /* 0x00480020f7007388 */ /* 0x0207e40000000c00 */
.L_x_1375:
[----:B------:R-:W-:Y:S05]  /*13a00*/  BSYNC B1 ;  /* 0x0000000000017941 */ /* 0x000fea0003800000 */
.L_x_1374:
        /* <DEDUP_REMOVED lines=90> */
.L_x_1379:
[----:B------:R-:W-:Y:S05]  /*13fb0*/  BSYNC B0 ;  /* 0x0000000000007941 */ /* 0x000fea0003800000 */
.L_x_1378:
[----:B-----5:R1:W-:Y:S02]  /*13fc0*/  STS.128 [R247+0x6800], R16 ;  /* 0x00680010f7007388 */ /* 0x0203e40000000c00 */
.L_x_1365:
[----:B------:R-:W-:Y:S05]  /*13fd0*/  BSYNC B2 ;  /* 0x0000000000027941 */ /* 0x000fea0003800000 */
.L_x_1364:
        /* <DEDUP_REMOVED lines=95> */
.L_x_1385:
[----:B------:R-:W-:Y:S05]  /*145d0*/  BSYNC B0 ;  /* 0x0000000000007941 */ /* 0x000fea0003800000 */
.L_x_1384:
[----:B-----5:R3:W-:Y:S02]  /*145e0*/  STS.128 [R247+0x1000], R32 ;  /* 0x00100020f7007388 */ /* 0x0207e40000000c00 */
.L_x_1383:
[----:B------:R-:W-:Y:S05]  /*145f0*/  BSYNC B1 ;  /* 0x0000000000017941 */ /* 0x000fea0003800000 */
.L_x_1382:
        /* <DEDUP_REMOVED lines=90> */
.L_x_1389:
[----:B------:R-:W-:Y:S05]  /*14ba0*/  BSYNC B0 ;  /* 0x0000000000007941 */ /* 0x000fea0003800000 */
.L_x_1388:
[----:B-----5:R3:W-:Y:S02]  /*14bb0*/  STS.128 [R247+0x3000], R32 ;  /* 0x00300020f7007388 */ /* 0x0207e40000000c00 */
.L_x_1387:
[----:B------:R-:W-:Y:S05]  /*14bc0*/  BSYNC B1 ;  /* 0x0000000000017941 */ /* 0x000fea0003800000 */
.L_x_1386:
        /* <DEDUP_REMOVED lines=90> */
.L_x_1393:
[----:B------:R-:W-:Y:S05]  /*15170*/  BSYNC B0 ;  /* 0x0000000000007941 */ /* 0x000fea0003800000 */
.L_x_1392:
[----:B-----5:R3:W-:Y:S02]  /*15180*/  STS.128 [R247+0x5000], R32 ;  /* 0x00500020f7007388 */ /* 0x0207e40000000c00 */
.L_x_1391:
[----:B------:R-:W-:Y:S05]  /*15190*/  BSYNC B1 ;  /* 0x0000000000017941 */ /* 0x000fea0003800000 */
.L_x_1390:
        /* <DEDUP_REMOVED lines=90> */
.L_x_1395:
[----:B------:R-:W-:Y:S05]  /*15740*/  BSYNC B0 ;  /* 0x0000000000007941 */ /* 0x000fea0003800000 */
.L_x_1394:
[----:B-----5:R1:W-:Y:S02]  /*15750*/  STS.128 [R247+0x7000], R24 ;  /* 0x00700018f7007388 */ /* 0x0203e40000000c00 */
.L_x_1381:
[----:B------:R-:W-:Y:S05]  /*15760*/  BSYNC B2 ;  /* 0x0000000000027941 */ /* 0x000fea0003800000 */
.L_x_1380:
        /* <DEDUP_REMOVED lines=96> */
.L_x_1399:
[----:B------:R-:W-:Y:S05]  /*15d70*/  BSYNC B0 ;  /* 0x0000000000007941 */ /* 0x000fea0003800000 */
.L_x_1398:
[----:B-----5:R1:W-:Y:S02]  /*15d80*/  STS.128 [R247+0x1800], R16 ;  /* 0x00180010f7007388 */ /* 0x0203e40000000c00 */
.L_x_1397:
[----:B------:R-:W-:Y:S05]  /*15d90*/  BSYNC B1 ;  /* 0x0000000000017941 */ /* 0x000fea0003800000 */
.L_x_1396:
        /* <DEDUP_REMOVED lines=92> */
.L_x_1403:
[----:B------:R-:W-:Y:S05]  /*16360*/  BSYNC B0 ;  /* 0x0000000000007941 */ /* 0x000fea0003800000 */
.L_x_1402:
[----:B-----5:R1:W-:Y:S02]  /*16370*/  STS.128 [R247+0x3800], R16 ;  /* 0x00380010f7007388 */ /* 0x0203e40000000c00 */
.L_x_1401:
[----:B------:R-:W-:Y:S05]  /*16380*/  BSYNC B1 ;  /* 0x0000000000017941 */ /* 0x000fea0003800000 */
.L_x_1400:
        /* <DEDUP_REMOVED lines=92> */
.L_x_1407:
[----:B------:R-:W-:Y:S05]  /*16950*/  BSYNC B0 ;  /* 0x0000000000007941 */ /* 0x000fea0003800000 */
.L_x_1406:
[----:B-----5:R1:W-:Y:S02]  /*16960*/  STS.128 [R247+0x5800], R16 ;  /* 0x00580010f7007388 */ /* 0x0203e40000000c00 */
.L_x_1405:
[----:B------:R-:W-:Y:S05]  /*16970*/  BSYNC B1 ;  /* 0x0000000000017941 */ /* 0x000fea0003800000 */
.L_x_1404:
        /* <DEDUP_REMOVED lines=92> */
.L_x_1409:
[----:B------:R-:W-:Y:S05]  /*16f40*/  BSYNC B0 ;  /* 0x0000000000007941 */ /* 0x000fea0003800000 */
.L_x_1408:
[----:B-----5:R1:W-:Y:S01]  /*16f50*/  STS.128 [R247+0x7800], R16 ;  /* 0x00780010f7007388 */ /* 0x0203e20000000c00 */
[----:B------:R-:W-:Y:S05]  /*16f60*/  BRA `(.L_x_1333) ;  /* 0x0000095000007947 */ /* 0x000fea0003800000 */
.L_x_1283:
        /* <DEDUP_REMOVED lines=37> */
.L_x_1411:
[----:B------:R-:W-:Y:S05]  /*171c0*/  BSYNC B0 ;  /* 0x0000000000007941 */ /* 0x000fea0003800000 */
.L_x_1410:
        /* <DEDUP_REMOVED lines=36> */
.L_x_1413:
[----:B------:R-:W-:Y:S05]  /*17410*/  BSYNC B0 ;  /* 0x0000000000007941 */ /* 0x000fea0003800000 */
.L_x_1412:
        /* <DEDUP_REMOVED lines=36> */
.L_x_1415:
[----:B------:R-:W-:Y:S05]  /*17660*/  BSYNC B0 ;  /* 0x0000000000007941 */ /* 0x000fea0003800000 */
.L_x_1414:
        /* <DEDUP_REMOVED lines=37> */
.L_x_1333:
[----:B------:R-:W-:Y:S05]  /*178c0*/  BSYNC B3 ;  /* 0x0000000000037941 */ /* 0x000fea0003800000 */
.L_x_1282:
[----:B------:R-:W-:Y:S01]  /*178d0*/  IADD3 R250, R165, -0x1, RZ ;  /* 0xffffffffa5fa7810 */ /* 0x000fe20007ffe0ff */
[----:B------:R-:W-:Y:S01]  /*178e0*/  BSSY B0, `(.L_x_1416) ;  /* 0x0000025000007945 */ /* 0x000fe20003800000 */
[----:B------:R-:W-:-:S03]  /*178f0*/  LOP3.LUT R251, R75, 0xff, RZ, 0xc0, !PT ;  /* 0x000000ff4bfb7812 */ /* 0x000fc600078ec0ff */
[----:B--2---:R-:W-:-:S04]  /*17900*/  IMAD.SHL.U32 R3, R250, 0x40, RZ ;  /* 0x00000040fa037824 */ /* 0x004fc800078e00ff */
[----:B------:R-:W-:-:S05]  /*17910*/  IMAD.IADD R5, R70, 0x1, -R3 ;  /* 0x0000000146057824 */ /* 0x000fca00078e0a03 */
[----:B------:R-:W-:-:S13]  /*17920*/  ISETP.GE.AND P0, PT, R182, R5, PT ;  /* 0x00000005b600720c */ /* 0x000fda0003f06270 */
[----:B------:R-:W-:Y:S05]  /*17930*/  @P0 BRA `(.L_x_1417) ;  /* 0x000001f000000947 */ /* 0x000fea0003800000 */
[C---:B------:R-:W-:Y:S02]  /*17940*/  LOP3.LUT R0, R251.reuse, 0x1, RZ, 0xc0, !PT ;  /* 0x00000001fb007812 */ /* 0x040fe400078ec0ff */
[----:B------:R-:W-:Y:S02]  /*17950*/  R2P PR, R251, 0xe ;  /* 0x0000000efb007804 */ /* 0x000fe40000000000 */
[----:B------:R-:W-:-:S11]  /*17960*/  ISETP.NE.U32.AND P0, PT, R0, 0x1, PT ;  /* 0x000000010000780c */ /* 0x000fd60003f05070 */
[----:B-1----:R-:W-:Y:S01]  /*17970*/  @P1 IMAD.MOV.U32 R14, RZ, RZ, R240 ;  /* 0x000000ffff0e1224 */ /* 0x002fe200078e00f0 */
[-C--:B------:R-:W-:Y:S01]  /*17980*/  @P2 MOV R10, R240.reuse ;  /* 0x000000f0000a2202 */ /* 0x080fe20000000f00 */
[--C-:B------:R-:W-:Y:S01]  /*17990*/  @!P0 IMAD.MOV.U32 R7, RZ, RZ, R239.reuse ;  /* 0x000000ffff078224 */ /* 0x100fe200078e00ef */
[-C--:B------:R-:W-:Y:S01]  /*179a0*/  @!P0 MOV R6, R240.reuse ;  /* 0x000000f000068202 */ /* 0x080fe20000000f00 */
[--C-:B------:R-:W-:Y:S02]  /*179b0*/  @P1 IMAD.MOV.U32 R15, RZ, RZ, R239.reuse ;  /* 0x000000ffff0f1224 */ /* 0x100fe400078e00ef */
[--C-:B------:R-:W-:Y:S02]  /*179c0*/  @P2 IMAD.MOV.U32 R11, RZ, RZ, R239.reuse ;  /* 0x000000ffff0b2224 */ /* 0x100fe400078e00ef */
        /* <DEDUP_REMOVED lines=14> */
[----:B------:R2:W-:Y:S01]  /*17ab0*/  @!P2 STS.128 [R247+0xc000], RZ ;  /* 0x00c000fff700a388 */ /* 0x0005e20000000c00 */
[----:B-1----:R-:W-:Y:S01]  /*17ac0*/  @P3 MOV R6, R240 ;  /* 0x000000f000063202 */ /* 0x002fe20000000f00 */
[----:B------:R-:W-:-:S05]  /*17ad0*/  @P3 IMAD.MOV.U32 R7, RZ, RZ, R239 ;  /* 0x000000ffff073224 */ /* 0x000fca00078e00ef */
[----:B------:R-:W-:Y:S01]  /*17ae0*/  @!PT LDS RZ, [RZ] ;  /* 0x00000000fffff984 */ /* 0x000fe20000000800 */
[----:B------:R-:W-:Y:S01]  /*17af0*/  @!PT LDS RZ, [RZ] ;  /* 0x00000000fffff984 */ /* 0x000fe20000000800 */
[----:B------:R-:W-:Y:S01]  /*17b00*/  @!PT LDS RZ, [RZ] ;  /* 0x00000000fffff984 */ /* 0x000fe20000000800 */
[----:B------:R2:W-:Y:S04]  /*17b10*/  @P3 LDGSTS.E.BYPASS.LTC128B.128 [R247+0xe000], [R6.64+0x180] ;  /* 0x0e00018006f73fae */ /* 0x0005e8000b901d46 */
[----:B------:R2:W-:Y:S02]  /*17b20*/  @!P3 STS.128 [R247+0xe000], RZ ;  /* 0x00e000fff700b388 */ /* 0x0005e40000000c00 */
.L_x_1417:
[----:B------:R-:W-:Y:S05]  /*17b30*/  BSYNC B0 ;  /* 0x0000000000007941 */ /* 0x000fea0003800000 */
.L_x_1416:
[----:B------:R-:W-:Y:S01]  /*17b40*/  ISETP.GE.AND P0, PT, R8, R5, PT ;  /* 0x000000050800720c */ /* 0x000fe20003f06270 */
[----:B------:R-:W-:-:S12]  /*17b50*/  BSSY B0, `(.L_x_1418) ;  /* 0x0000025000007945 */ /* 0x000fd80003800000 */
[----:B------:R-:W-:Y:S05]  /*17b60*/  @P0 BRA `(.L_x_1419) ;  /* 0x0000023000000947 */ /* 0x000fea0003800000 */
[C---:B------:R-:W-:Y:S02]  /*17b70*/  LOP3.LUT R0, R251.reuse, 0x1, RZ, 0xc0, !PT ;  /* 0x00000001fb007812 */ /* 0x040fe400078ec0ff */
[C---:B------:R-:W-:Y:S02]  /*17b80*/  LOP3.LUT P4, RZ, R251.reuse, 0x2, RZ, 0xc0, !PT ;  /* 0x00000002fbff7812 */ /* 0x040fe4000788c0ff */
[----:B------:R-:W-:Y:S02]  /*17b90*/  ISETP.NE.U32.AND P5, PT, R0, 0x1, PT ;  /* 0x000000010000780c */ /* 0x000fe40003fa5070 */
[C---:B------:R-:W-:Y:S02]  /*17ba0*/  LOP3.LUT P3, RZ, R251.reuse, 0x4, RZ, 0xc0, !PT ;  /* 0x00000004fbff7812 */ /* 0x040fe4000786c0ff */
[----:B------:R-:W-:Y:S02]  /*17bb0*/  LOP3.LUT P1, RZ, R251, 0x8, RZ, 0xc0, !PT ;  /* 0x00000008fbff7812 */ /* 0x000fe4000782c0ff */
[----:B------:R-:W-:-:S05]  /*17bc0*/  IADD3 R9, P2, R237, R178, RZ ;  /* 0x000000b2ed097210 */ /* 0x000fca0007f5e0ff */
[----:B-12---:R-:W-:Y:S01]  /*17bd0*/  IMAD.X R7, R238, 0x1, R181, P2 ;  /* 0x00000001ee077824 */ /* 0x006fe200010e06b5 */
[----:B------:R-:W-:Y:S02]  /*17be0*/  @P4 LEA R14, P6, R9, R184, 0x1 ;  /* 0x000000b8090e4211 */ /* 0x000fe400078c08ff */
[----:B---3--:R-:W-:Y:S02]  /*17bf0*/  @!P5 LEA R16, P0, R237, R240, 0x1 ;  /* 0x000000f0ed10d211 */ /* 0x008fe400078008ff */
[-C--:B------:R-:W-:Y:S02]  /*17c00*/  @P3 LEA R10, P2, R9, R184.reuse, 0x1 ;  /* 0x000000b8090a3211 */ /* 0x080fe400078408ff */
        /* <DEDUP_REMOVED lines=25> */
.L_x_1419:
[----:B------:R-:W-:Y:S05]  /*17da0*/  BSYNC B0 ;  /* 0x0000000000007941 */ /* 0x000fea0003800000 */
.L_x_1418:
[----:B------:R-:W-:Y:S01]  /*17db0*/  ISETP.GE.AND P0, PT, R12, R5, PT ;  /* 0x000000050c00720c */ /* 0x000fe20003f06270 */
[----:B------:R-:W-:-:S12]  /*17dc0*/  BSSY B0, `(.L_x_1420) ;  /* 0x0000027000007945 */ /* 0x000fd80003800000 */
[----:B------:R-:W-:Y:S05]  /*17dd0*/  @P0 BRA `(.L_x_1421) ;  /* 0x0000025000000947 */ /* 0x000fea0003800000 */
[C---:B------:R-:W-:Y:S02]  /*17de0*/  LOP3.LUT R0, R251.reuse, 0x1, RZ, 0xc0, !PT ;  /* 0x00000001fb007812 */ /* 0x040fe400078ec0ff */
[C---:B------:R-:W-:Y:S02]  /*17df0*/  LOP3.LUT P4, RZ, R251.reuse, 0x2, RZ, 0xc0, !PT ;  /* 0x00000002fbff7812 */ /* 0x040fe4000788c0ff */
[----:B------:R-:W-:Y:S01]  /*17e00*/  ISETP.NE.U32.AND P5, PT, R0, 0x1, PT ;  /* 0x000000010000780c */ /* 0x000fe20003fa5070 */
[C---:B------:R-:W-:Y:S01]  /*17e10*/  IMAD.SHL.U32 R0, R64.reuse, 0x20, RZ ;  /* 0x0000002040007824 */ /* 0x040fe200078e00ff */
[C---:B------:R-:W-:Y:S02]  /*17e20*/  LOP3.LUT P3, RZ, R251.reuse, 0x4, RZ, 0xc0, !PT ;  /* 0x00000004fbff7812 */ /* 0x040fe4000786c0ff */
[----:B------:R-:W-:Y:S02]  /*17e30*/  LOP3.LUT P1, RZ, R251, 0x8, RZ, 0xc0, !PT ;  /* 0x00000008fbff7812 */ /* 0x000fe4000782c0ff */
[----:B------:R-:W-:-:S02]  /*17e40*/  SHF.L.U64.HI R2, R64, 0x5, R65 ;  /* 0x0000000540027819 */ /* 0x000fc40000010241 */
[----:B-12---:R-:W-:-:S04]  /*17e50*/  LEA R7, P0, R64, R178, 0x5 ;  /* 0x000000b240077211 */ /* 0x006fc800078028ff */
[----:B---3--:R-:W-:Y:S02]  /*17e60*/  @P4 LEA R16, P6, R7, R184, 0x1 ;  /* 0x000000b807104211 */ /* 0x008fe400078c08ff */
        /* <DEDUP_REMOVED lines=28> */
.L_x_1421:
[----:B------:R-:W-:Y:S05]  /*18030*/  BSYNC B0 ;  /* 0x0000000000007941 */ /* 0x000fea0003800000 */
.L_x_1420:
        /* <DEDUP_REMOVED lines=8> */
[C---:B------:R-:W-:Y:S01]  /*180c0*/  LOP3.LUT P3, RZ, R251.reuse, 0x4, RZ, 0xc0, !PT ;  /* 0x00000004fbff7812 */ /* 0x040fe2000786c0ff */
[----:B------:R-:W-:Y:S01]  /*180d0*/  IMAD.WIDE.U32 R180, R64, 0x30, R180 ;  /* 0x0000003040b47825 */ /* 0x000fe200078e00b4 */
[----:B------:R-:W-:-:S07]  /*180e0*/  LOP3.LUT P1, RZ, R251, 0x8, RZ, 0xc0, !PT ;  /* 0x00000008fbff7812 */ /* 0x000fce000782c0ff */
[CC--:B-1-3--:R-:W-:Y:S02]  /*180f0*/  @P4 LEA R16, P6, R180.reuse, R184.reuse, 0x1 ;  /* 0x000000b8b4104211 */ /* 0x0cafe400078c08ff */
[----:B--2---:R-:W-:Y:S02]  /*18100*/  @!P5 IMAD.MOV.U32 R6, RZ, RZ, R240 ;  /* 0x000000ffff06d224 */ /* 0x004fe400078e00f0 */
[----:B------:R-:W-:Y:S01]  /*18110*/  @!P5 IMAD.MOV.U32 R7, RZ, RZ, R239 ;  /* 0x000000ffff07d224 */ /* 0x000fe200078e00ef */
[-C--:B------:R-:W-:Y:S01]  /*18120*/  @P3 LEA R14, P2, R180, R184.reuse, 0x1 ;  /* 0x000000b8b40e3211 */ /* 0x080fe200078408ff */
[----:B------:R-:W-:Y:S02]  /*18130*/  @!P5 IMAD R65, R65, 0x60, RZ ;  /* 0x000000604141d824 */ /* 0x000fe400078e02ff */
[----:B------:R-:W-:Y:S01]  /*18140*/  @!P5 IMAD.WIDE.U32 R10, R64, 0x60, R6 ;  /* 0x00000060400ad825 */ /* 0x000fe200078e0006 */
[----:B------:R-:W-:-:S03]  /*18150*/  @P1 LEA R6, P0, R180, R184, 0x1 ;  /* 0x000000b8b4061211 */ /* 0x000fc600078008ff */
[----:B------:R-:W-:Y:S02]  /*18160*/  IMAD.IADD R7, R181, 0x1, R0 ;  /* 0x00000001b5077824 */ /* 0x000fe400078e0200 */
[----:B------:R-:W-:-:S03]  /*18170*/  @!P5 IMAD.IADD R11, R65, 0x1, R11 ;  /* 0x00000001410bd824 */ /* 0x000fc600078e020b */
[CCC-:B------:R-:W-:Y:S02]  /*18180*/  @P4 LEA.HI.X R17, R180.reuse, R185.reuse, R7.reuse, 0x1, P6 ;  /* 0x000000b9b4114211 */ /* 0x1c0fe400030f0c07 */
[CCC-:B------:R-:W-:Y:S01]  /*18190*/  @P3 LEA.HI.X R15, R180.reuse, R185.reuse, R7.reuse, 0x1, P2 ;  /* 0x000000b9b40f3211 */ /* 0x1c0fe200010f0c07 */
[----:B------:R-:W-:Y:S01]  /*181a0*/  @!PT LDS RZ, [RZ] ;  /* 0x00000000fffff984 */ /* 0x000fe20000000800 */
[----:B------:R-:W-:Y:S01]  /*181b0*/  @!PT LDS RZ, [RZ] ;  /* 0x00000000fffff984 */ /* 0x000fe20000000800 */
[----:B------:R-:W-:Y:S01]  /*181c0*/  @!PT LDS RZ, [RZ] ;  /* 0x00000000fffff984 */ /* 0x000fe20000000800 */
[----:B------:R1:W-:Y:S01]  /*181d0*/  @!P5 LDGSTS.E.BYPASS.LTC128B.128 [R247+0x9800], [R10.64] ;  /* 0x098000000af7dfae */ /* 0x0003e2000b901d46 */
[----:B------:R-:W-:-:S03]  /*181e0*/  @P1 LEA.HI.X R7, R180, R185, R7, 0x1, P0 ;  /* 0x000000b9b4071211 */ /* 0x000fc600000f0c07 */
        /* <DEDUP_REMOVED lines=16> */
.L_x_1423:
[----:B------:R-:W-:Y:S05]  /*182f0*/  BSYNC B0 ;  /* 0x0000000000007941 */ /* 0x000fea0003800000 */
.L_x_1422:
[----:B------:R-:W0:Y:S04]  /*18300*/  LDGDEPBAR ;  /* 0x00000000000079af */ /* 0x000e280000000000 */
[----:B------:R1:W5:Y:S01]  /*18310*/  LD.E R2, [R20.64+0x188] ;  /* 0x0001880614027980 */ /* 0x000362000c101900 */
[----:B------:R-:W-:Y:S01]  /*18320*/  ISETP.GE.AND P0, PT, R182, R5, PT ;  /* 0x00000005b600720c */ /* 0x000fe20003f06270 */
[----:B------:R-:W-:Y:S01]  /*18330*/  IMAD.SHL.U32 R22, R73, 0x2, RZ ;  /* 0x0000000249167824 */ /* 0x000fe200078e00ff */
[----:B-12---:R-:W-:Y:S01]  /*18340*/  SHF.R.S32.HI R7, RZ, 0x1f, R74 ;  /* 0x0000001fff077819 */ /* 0x006fe2000001144a */
        /* <DEDUP_REMOVED lines=14> */
[----:B------:R-:W-:Y:S01]  /*18430*/  @P1 IMAD.MOV.U32 R10, RZ, RZ, R188 ;  /* 0x000000ffff0a1224 */ /* 0x000fe200078e00bc */
        /* <DEDUP_REMOVED lines=23> */
.L_x_1425:
[----:B------:R-:W-:Y:S05]  /*185b0*/  BSYNC B0 ;  /* 0x0000000000007941 */ /* 0x000fea0003800000 */
.L_x_1424:
        /* <DEDUP_REMOVED lines=12> */
[CC--:B--2---:R-:W-:Y:S02]  /*18680*/  @P5 LEA R10, P4, R235.reuse, R188.reuse, 0x1 ;  /* 0x000000bceb0a5211 */ /* 0x0c4fe400078808ff */
        /* <DEDUP_REMOVED lines=27> */
.L_x_1427:
[----:B------:R-:W-:Y:S05]  /*18840*/  BSYNC B0 ;  /* 0x0000000000007941 */ /* 0x000fea0003800000 */
.L_x_1426:
        /* <DEDUP_REMOVED lines=10> */
[C---:B------:R-:W-:Y:S01]  /*188f0*/  IMAD.SHL.U32 R0, R66.reuse, 0x20, RZ ;  /* 0x0000002042007824 */ /* 0x040fe200078e00ff */
[C---:B------:R-:W-:Y:S02]  /*18900*/  LOP3.LUT P3, RZ, R251.reuse, 0x4, RZ, 0xc0, !PT ;  /* 0x00000004fbff7812 */ /* 0x040fe4000786c0ff */
[----:B------:R-:W-:Y:S02]  /*18910*/  LOP3.LUT P1, RZ, R251, 0x8, RZ, 0xc0, !PT ;  /* 0x00000008fbff7812 */ /* 0x000fe4000782c0ff */
[----:B--2---:R-:W-:-:S05]  /*18920*/  SHF.L.U64.HI R6, R66, 0x5, R67 ;  /* 0x0000000542067819 */ /* 0x004fca0000010243 */
[CC--:B------:R-:W-:Y:S02]  /*18930*/  @P5 LEA R12, P4, R0.reuse, R188.reuse, 0x1 ;  /* 0x000000bc000c5211 */ /* 0x0c0fe400078808ff */
        /* <DEDUP_REMOVED lines=27> */
.L_x_1429:
[----:B------:R-:W-:Y:S05]  /*18af0*/  BSYNC B0 ;  /* 0x0000000000007941 */ /* 0x000fea0003800000 */
.L_x_1428:
        /* <DEDUP_REMOVED lines=11> */
[----:B------:R-:W-:Y:S01]  /*18bb0*/  @P2 IMAD.MOV.U32 R5, RZ, RZ, R189 ;  /* 0x000000ffff052224 */ /* 0x000fe200078e00bd */
[----:B--2---:R-:W-:Y:S01]  /*18bc0*/  @P1 MOV R6, R188 ;  /* 0x000000bc00061202 */ /* 0x004fe20000000f00 */
[----:B------:R-:W-:Y:S01]  /*18bd0*/  @P3 IMAD R0, R67, 0x60, RZ ;  /* 0x0000006043003824 */ /* 0x000fe200078e02ff */
[----:B------:R-:W-:Y:S01]  /*18be0*/  @P1 MOV R7, R189 ;  /* 0x000000bd00071202 */ /* 0x000fe20000000f00 */
[----:B------:R-:W-:-:S04]  /*18bf0*/  @P2 IMAD.WIDE.U32 R8, R66, 0x60, R4 ;  /* 0x0000006042082825 */ /* 0x000fc800078e0004 */
[C---:B------:R-:W-:Y:S02]  /*18c00*/  @P1 IMAD R5, R67.reuse, 0x60, RZ ;  /* 0x0000006043051824 */ /* 0x040fe400078e02ff */
[----:B------:R-:W-:Y:S02]  /*18c10*/  @P2 IMAD R4, R67, 0x60, RZ ;  /* 0x0000006043042824 */ /* 0x000fe400078e02ff */
[----:B------:R-:W-:-:S03]  /*18c20*/  @!P0 IMAD.WIDE.U32 R12, R66, 0x60, R188 ;  /* 0x00000060420c8825 */ /* 0x000fc600078e00bc */
[----:B------:R-:W-:Y:S01]  /*18c30*/  @P2 IADD3 R9, R4, R9, RZ ;  /* 0x0000000904092210 */ /* 0x000fe20007ffe0ff */
[----:B------:R-:W-:Y:S02]  /*18c40*/  @!P0 IMAD R67, R67, 0x60, RZ ;  /* 0x0000006043438824 */ /* 0x000fe400078e02ff */
[----:B------:R-:W-:-:S03]  /*18c50*/  @P1 IMAD.WIDE.U32 R10, R66, 0x60, R6 ;  /* 0x00000060420a1825 */ /* 0x000fc600078e0006 */
[----:B------:R-:W-:Y:S01]  /*18c60*/  @!P0 IADD3 R13, R67, R13, RZ ;  /* 0x0000000d430d8210 */ /* 0x000fe20007ffe0ff */
[----:B------:R-:W-:Y:S01]  /*18c70*/  @P3 IMAD.WIDE.U32 R6, R66, 0x60, R188 ;  /* 0x0000006042063825 */ /* 0x000fe200078e00bc */
[----:B------:R-:W-:Y:S02]  /*18c80*/  @P1 IADD3 R5, R5, R11, RZ ;  /* 0x0000000b05051210 */ /* 0x000fe40007ffe0ff */
[----:B------:R-:W-:Y:S01]  /*18c90*/  @P1 MOV R4, R10 ;  /* 0x0000000a00041202 */ /* 0x000fe20000000f00 */
[----:B------:R-:W-:Y:S01]  /*18ca0*/  @!PT LDS RZ, [RZ] ;  /* 0x00000000fffff984 */ /* 0x000fe20000000800 */
[----:B------:R-:W-:Y:S01]  /*18cb0*/  @!PT LDS RZ, [RZ] ;  /* 0x00000000fffff984 */ /* 0x000fe20000000800 */
[----:B------:R-:W-:Y:S01]  /*18cc0*/  @!PT LDS RZ, [RZ] ;  /* 0x00000000fffff984 */ /* 0x000fe20000000800 */
[----:B------:R2:W-:Y:S01]  /*18cd0*/  @!P0 LDGSTS.E.BYPASS.LTC128B.128 [R247+0x11800], [R12.64] ;  /* 0x118000000cf78fae */ /* 0x0005e2000b901d46 */
[----:B------:R-:W-:-:S03]  /*18ce0*/  @P3 IMAD.IADD R7, R0, 0x1, R7 ;  /* 0x0000000100073824 */ /* 0x000fc600078e0207 */
        /* <DEDUP_REMOVED lines=16> */
.L_x_1431:
[----:B------:R-:W-:Y:S05]  /*18df0*/  BSYNC B0 ;  /* 0x0000000000007941 */ /* 0x000fea0003800000 */
.L_x_1430:
[----:B------:R-:W-:Y:S01]  /*18e00*/  IMAD.SHL.U32 R0, R71, 0x40, RZ ;  /* 0x0000004047007824 */ /* 0x000fe200078e00ff */
[----:B------:R-:W-:Y:S01]  /*18e10*/  LEA R230, R69, R56, 0xa ;  /* 0x0000003845e67211 */ /* 0x000fe200078e50ff */
[----:B------:R-:W-:Y:S01]  /*18e20*/  IMAD.SHL.U32 R182, R182, 0x8, RZ ;  /* 0x00000008b6b67824 */ /* 0x000fe200078e00ff */
[----:B------:R-:W-:Y:S01]  /*18e30*/  R2P PR, R71, 0x6 ;  /* 0x0000000647007804 */ /* 0x000fe20000000000 */
[----:B--2---:R-:W2:Y:S01]  /*18e40*/  LD.E R23, [R20.64+0x18c] ;  /* 0x00018c0614177980 */ /* 0x004ea2000c101900 */
[----:B------:R-:W-:-:S02]  /*18e50*/  LOP3.LUT R5, R0, 0x1c0, RZ, 0xc0, !PT ;  /* 0x000001c000057812 */ /* 0x000fc400078ec0ff */
[----:B------:R-:W-:Y:S01]  /*18e60*/  SHF.L.U32 R230, R230, 0x1, RZ ;  /* 0x00000001e6e67819 */ /* 0x000fe200000006ff */
[----:B------:R-:W0:Y:S01]  /*18e70*/  LDGDEPBAR ;  /* 0x00000000000079af */ /* 0x000e220000000000 */
[----:B------:R-:W-:Y:S02]  /*18e80*/  LOP3.LUT R182, R5, 0x8, R182, 0xf8, !PT ;  /* 0x0000000805b67812 */ /* 0x000fe400078ef8b6 */
[----:B------:R-:W-:Y:S01]  /*18e90*/  SHF.R.U32.HI R229, RZ, 0x3, R5 ;  /* 0x00000003ffe57819 */ /* 0x000fe20000011605 */
[----:B---3--:R-:W-:Y:S01]  /*18ea0*/  LDSM.16.M88.4 R24, [R230] ;  /* 0x00000000e618783b */ /* 0x008fe20000000200 */
[-C--:B------:R-:W-:Y:S02]  /*18eb0*/  LEA R228, R57, R230.reuse, 0x1 ;  /* 0x000000e639e47211 */ /* 0x080fe400078e08ff */
[----:B------:R-:W-:Y:S02]  /*18ec0*/  LOP3.LUT R229, R182, R229, RZ, 0x3c, !PT ;  /* 0x000000e5b6e57212 */ /* 0x000fe400078e3cff */
[C---:B------:R-:W-:Y:S01]  /*18ed0*/  LEA R226, R55.reuse, R230, 0x1 ;  /* 0x000000e637e27211 */ /* 0x040fe200078e08ff */
[----:B------:R-:W-:Y:S01]  /*18ee0*/  LDSM.16.M88.4 R36, [R228] ;  /* 0x00000000e424783b */ /* 0x000fe20000000200 */
[----:B------:R-:W-:Y:S01]  /*18ef0*/  LEA R225, R55, R228, 0x1 ;  /* 0x000000e437e17211 */ /* 0x000fe200078e08ff */
[----:B------:R-:W-:-:S02]  /*18f00*/  IMAD R229, R72, 0x200, R229 ;  /* 0x0000020048e57824 */ /* 0x000fc400078e02e5 */
[----:B------:R-:W-:Y:S02]  /*18f10*/  LDSM.16.M88.4 R64, [R226] ;  /* 0x00000000e240783b */ /* 0x000fe40000000200 */
[----:B------:R-:W-:Y:S02]  /*18f20*/  IMAD.SHL.U32 R229, R229, 0x2, RZ ;  /* 0x00000002e5e57824 */ /* 0x000fe400078e00ff */
[----:B------:R-:W-:Y:S03]  /*18f30*/  LDSM.16.M88.4 R40, [R225] ;  /* 0x00000000e128783b */ /* 0x000fe60000000200 */
[C---:B------:R-:W-:Y:S01]  /*18f40*/  IADD3 R0, R229.reuse, 0x8000, RZ ;  /* 0x00008000e5007810 */ /* 0x040fe20007ffe0ff */
[----:B------:R-:W3:Y:S01]  /*18f50*/  LDSM.16.M88.4 R12, [R229+0x8000] ;  /* 0x00800000e50c783b */ /* 0x000ee20000000200 */
[----:B------:R-:W-:Y:S02]  /*18f60*/  IADD3 R227, R229, 0x8020, RZ ;  /* 0x00008020e5e37810 */ /* 0x000fe40007ffe0ff */
[----:B------:R-:W-:Y:S01]  /*18f70*/  @P1 IADD3 R227, R0, -0x20, RZ ;  /* 0xffffffe000e31810 */ /* 0x000fe20007ffe0ff */
[----:B------:R-:W1:Y:S01]  /*18f80*/  LDSM.16.M88.4 R44, [R229+0x8800] ;  /* 0x00880000e52c783b */ /* 0x000e620000000200 */
[----:B------:R-:W-:-:S03]  /*18f90*/  IMAD.MOV.U32 R0, RZ, RZ, 0x40 ;  /* 0x00000040ff007424 */ /* 0x000fc600078e00ff */
[----:B------:R-:W4:Y:S02]  /*18fa0*/  LDSM.16.M88.4 R76, [R229+0x9000] ;  /* 0x00900000e54c783b */ /* 0x000f240000000200 */
[----:B------:R-:W-:Y:S02]  /*18fb0*/  SEL R0, R0, 0xffffffc0, !P2 ;  /* 0xffffffc000007807 */ /* 0x000fe40005000000 */
[----:B------:R-:W1:Y:S03]  /*18fc0*/  LDSM.16.M88.4 R28, [R229+0x9800] ;  /* 0x00980000e51c783b */ /* 0x000e660000000200 */
[----:B------:R-:W-:Y:S01]  /*18fd0*/  IMAD.IADD R224, R229, 0x1, R0 ;  /* 0x00000001e5e07824 */ /* 0x000fe200078e0200 */
[----:B------:R-:W1:Y:S01]  /*18fe0*/  LDSM.16.M88.4 R4, [R227] ;  /* 0x00000000e304783b */ /* 0x000e620000000200 */
[----:B------:R-:W-:-:S03]  /*18ff0*/  IMAD.IADD R220, R0, 0x1, R227 ;  /* 0x0000000100dc7824 */ /* 0x000fc600078e02e3 */
[----:B------:R-:W4:Y:S04]  /*19000*/  LDSM.16.M88.4 R92, [R227+0x800] ;  /* 0x00080000e35c783b */ /* 0x000f280000000200 */
[----:B------:R-:W4:Y:S04]  /*19010*/  LDSM.16.M88.4 R88, [R227+0x1000] ;  /* 0x00100000e358783b */ /* 0x000f280000000200 */
[----:B------:R-:W4:Y:S04]  /*19020*/  LDSM.16.M88.4 R84, [R227+0x1800] ;  /* 0x00180000e354783b */ /* 0x000f280000000200 */
[----:B------:R-:W4:Y:S04]  /*19030*/  LDSM.16.M88.4 R8, [R224+0x8000] ;  /* 0x00800000e008783b */ /* 0x000f280000000200 */
[----:B------:R-:W4:Y:S01]  /*19040*/  LDSM.16.M88.4 R60, [R224+0x8800] ;  /* 0x00880000e03c783b */ /* 0x000f220000000200 */
[C---:B---3-5:R-:W-:Y:S03]  /*19050*/  HMMA.16816.F32.BF16 R16, R24.reuse, R12, RZ ;  /* 0x0000000c1810723c */ /* 0x068fe600000418ff */
[----:B------:R-:W3:Y:S04]  /*19060*/  LDSM.16.M88.4 R48, [R224+0x9000] ;  /* 0x00900000e030783b */ /* 0x000ee80000000200 */
[----:B------:R-:W-:Y:S01]  /*19070*/  LDSM.16.M88.4 R100, [R220+0x4800] ;  /* 0x00480000dc64783b */ /* 0x000fe20000000200 */
[C---:B------:R-:W-:Y:S03]  /*19080*/  HMMA.16816.F32.BF16 R12, R24.reuse, R14, RZ ;  /* 0x0000000e180c723c */ /* 0x040fe600000418ff */
[----:B------:R-:W-:Y:S05]  /*19090*/  LDSM.16.M88.4 R96, [R229+0xe800] ;  /* 0x00e80000e560783b */ /* 0x000fea0000000200 */
[C---:B-1----:R-:W-:Y:S08]  /*190a0*/  HMMA.16816.F32.BF16 R32, R24.reuse, R44, RZ ;  /* 0x0000002c1820723c */ /* 0x042ff000000418ff */
[C---:B----4-:R-:W-:Y:S08]  /*190b0*/  HMMA.16816.F32.BF16 R80, R24.reuse, R76, RZ ;  /* 0x0000004c1850723c */ /* 0x050ff000000418ff */
[C---:B------:R-:W-:Y:S08]  /*190c0*/  HMMA.16816.F32.BF16 R44, R24.reuse, R46, RZ ;  /* 0x0000002e182c723c */ /* 0x040ff000000418ff */
[C---:B------:R-:W-:Y:S08]  /*190d0*/  HMMA.16816.F32.BF16 R76, R24.reuse, R78, RZ ;  /* 0x0000004e184c723c */ /* 0x040ff000000418ff */
[C---:B------:R-:W-:Y:S08]  /*190e0*/  HMMA.16816.F32.BF16 R72, R24.reuse, R28, RZ ;  /* 0x0000001c1848723c */ /* 0x040ff000000418ff */
[----:B------:R-:W-:Y:S01]  /*190f0*/  HMMA.16816.F32.BF16 R24, R24, R30, RZ ;  /* 0x0000001e1818723c */ /* 0x000fe200000418ff */
[----:B------:R-:W1:Y:S07]  /*19100*/  LDSM.16.M88.4 R28, [R224+0x9800] ;  /* 0x00980000e01c783b */ /* 0x000e6e0000000200 */
[C---:B------:R-:W-:Y:S08]  /*19110*/  HMMA.16816.F32.BF16 R16, R36.reuse, R4, R16 ;  /* 0x000000042410723c */ /* 0x040ff00000041810 */
[C---:B------:R-:W-:Y:S01]  /*19120*/  HMMA.16816.F32.BF16 R12, R36.reuse, R6, R12 ;  /* 0x00000006240c723c */ /* 0x040fe2000004180c */
[----:B------:R-:W4:Y:S07]  /*19130*/  LDSM.16.M88.4 R4, [R220] ;  /* 0x00000000dc04783b */ /* 0x000f2e0000000200 */
[C---:B------:R-:W-:Y:S08]  /*19140*/  HMMA.16816.F32.BF16 R32, R36.reuse, R92, R32 ;  /* 0x0000005c2420723c */ /* 0x040ff00000041820 */
[C---:B------:R-:W-:Y:S01]  /*19150*/  HMMA.16816.F32.BF16 R44, R36.reuse, R94, R44 ;  /* 0x0000005e242c723c */ /* 0x040fe2000004182c */
[----:B------:R-:W-:Y:S07]  /*19160*/  LDSM.16.M88.4 R92, [R225+0x4000] ;  /* 0x00400000e15c783b */ /* 0x000fee0000000200 */
[C---:B------:R-:W-:Y:S08]  /*19170*/  HMMA.16816.F32.BF16 R80, R36.reuse, R88, R80 ;  /* 0x000000582450723c */ /* 0x040ff00000041850 */
[C---:B------:R-:W-:Y:S01]  /*19180*/  HMMA.16816.F32.BF16 R76, R36.reuse, R90, R76 ;  /* 0x0000005a244c723c */ /* 0x040fe2000004184c */
[----:B------:R-:W-:Y:S07]  /*19190*/  LDSM.16.M88.4 R88, [R229+0xb800] ;  /* 0x00b80000e558783b */ /* 0x000fee0000000200 */
[C---:B------:R-:W-:Y:S08]  /*191a0*/  HMMA.16816.F32.BF16 R72, R36.reuse, R84, R72 ;  /* 0x000000542448723c */ /* 0x040ff00000041848 */
[----:B------:R-:W-:Y:S01]  /*191b0*/  HMMA.16816.F32.BF16 R24, R36, R86, R24 ;  /* 0x000000562418723c */ /* 0x000fe20000041818 */
[----:B------:R-:W1:Y:S04]  /*191c0*/  LDSM.16.M88.4 R36, [R220+0x800] ;  /* 0x00080000dc24783b */ /* 0x000e680000000200 */
[----:B------:R-:W-:Y:S03]  /*191d0*/  LDSM.16.M88.4 R84, [R230+0x2000] ;  /* 0x00200000e654783b */ /* 0x000fe60000000200 */
[C---:B------:R-:W-:Y:S08]  /*191e0*/  HMMA.16816.F32.BF16 R16, R64.reuse, R8, R16 ;  /* 0x000000084010723c */ /* 0x040ff00000041810 */
[C---:B------:R-:W-:Y:S01]  /*191f0*/  HMMA.16816.F32.BF16 R12, R64.reuse, R10, R12 ;  /* 0x0000000a400c723c */ /* 0x040fe2000004180c */
[----:B------:R-:W4:Y:S07]  /*19200*/  LDSM.16.M88.4 R8, [R220+0x1000] ;  /* 0x00100000dc08783b */ /* 0x000f2e0000000200 */
[C---:B------:R-:W-:Y:S08]  /*19210*/  HMMA.16816.F32.BF16 R32, R64.reuse, R60, R32 ;  /* 0x0000003c4020723c */ /* 0x040ff00000041820 */
[C---:B------:R-:W-:Y:S01]  /*19220*/  HMMA.16816.F32.BF16 R44, R64.reuse, R62, R44 ;  /* 0x0000003e402c723c */ /* 0x040fe2000004182c */
[----:B------:R-:W-:Y:S07]  /*19230*/  LDSM.16.M88.4 R60, [R220+0x1800] ;  /* 0x00180000dc3c783b */ /* 0x000fee0000000200 */
[C---:B---3--:R-:W-:Y:S08]  /*19240*/  HMMA.16816.F32.BF16 R80, R64.reuse, R48, R80 ;  /* 0x000000304050723c */ /* 0x048ff00000041850 */
        /* <DEDUP_REMOVED lines=8> */
[----:B------:R-:W4:Y:S07]  /*192d0*/  LDSM.16.M88.4 R4, [R229+0xb000] ;  /* 0x00b00000e504783b */ /* 0x000f2e0000000200 */
[C---:B------:R-:W-:Y:S08]  /*192e0*/  HMMA.16816.F32.BF16 R32, R40.reuse, R36, R32 ;  /* 0x000000242820723c */ /* 0x040ff00000041820 */
[C---:B------:R-:W-:Y:S01]  /*192f0*/  HMMA.16816.F32.BF16 R44, R40.reuse, R38, R44 ;  /* 0x00000026282c723c */ /* 0x040fe2000004182c */
        /* <DEDUP_REMOVED lines=9> */
[----:B------:R-:W1:Y:S04]  /*19390*/  LDSM.16.M88.4 R60, [R227+0x3000] ;  /* 0x00300000e33c783b */ /* 0x000e680000000200 */
[----:B------:R-:W-:Y:S03]  /*193a0*/  LDSM.16.M88.4 R40, [R227+0x3800] ;  /* 0x00380000e328783b */ /* 0x000fe60000000200 */
[C---:B---3--:R-:W-:Y:S08]  /*193b0*/  HMMA.16816.F32.BF16 R32, R84.reuse, R24, R32 ;  /* 0x000000185420723c */ /* 0x048ff00000041820 */
[C---:B------:R-:W-:Y:S01]  /*193c0*/  HMMA.16816.F32.BF16 R44, R84.reuse, R26, R44 ;  /* 0x0000001a542c723c */ /* 0x040fe2000004182c */
[----:B------:R-:W-:Y:S07]  /*193d0*/  LDSM.16.M88.4 R24, [R224+0xa000] ;  /* 0x00a00000e018783b */ /* 0x000fee0000000200 */
[C---:B----4-:R-:W-:Y:S08]  /*193e0*/  HMMA.16816.F32.BF16 R80, R84.reuse, R4, R80 ;  /* 0x000000045450723c */ /* 0x050ff00000041850 */
[----:B------:R-:W-:Y:S01]  /*193f0*/  HMMA.16816.F32.BF16 R76, R84, R6, R76 ;  /* 0x00000006544c723c */ /* 0x000fe2000004184c */
[----:B------:R-:W3:Y:S07]  /*19400*/  LDSM.16.M88.4 R4, [R226+0x2000] ;  /* 0x00200000e204783b */ /* 0x000eee0000000200 */
[C---:B--2---:R-:W-:Y:S08]  /*19410*/  HMMA.16816.F32.BF16 R16, R36.reuse, R8, R16 ;  /* 0x000000082410723c */ /* 0x044ff00000041810 */
[----:B------:R-:W-:Y:S01]  /*19420*/  HMMA.16816.F32.BF16 R12, R36, R10, R12 ;  /* 0x0000000a240c723c */ /* 0x000fe2000004180c */
[----:B------:R-:W2:Y:S07]  /*19430*/  LDSM.16.M88.4 R8, [R224+0xb000] ;  /* 0x00b00000e008783b */ /* 0x000eae0000000200 */
[C---:B------:R-:W-:Y:S08]  /*19440*/  HMMA.16816.F32.BF16 R72, R84.reuse, R88, R72 ;  /* 0x000000585448723c */ /* 0x040ff00000041848 */
[----:B------:R-:W-:Y:S01]  /*19450*/  HMMA.16816.F32.BF16 R64, R84, R90, R64 ;  /* 0x0000005a5440723c */ /* 0x000fe20000041840 */
[----:B------:R-:W-:Y:S04]  /*19460*/  LDSM.16.M88.4 R84, [R220+0x2000] ;  /* 0x00200000dc54783b */ /* 0x000fe80000000200 */
[----:B------:R-:W-:Y:S03]  /*19470*/  LDSM.16.M88.4 R88, [R227+0x4000] ;  /* 0x00400000e358783b */ /* 0x000fe60000000200 */
[C---:B------:R-:W-:Y:S08]  /*19480*/  HMMA.16816.F32.BF16 R32, R36.reuse, R48, R32 ;  /* 0x000000302420723c */ /* 0x040ff00000041820 */
[C---:B------:R-:W-:Y:S01]  /*19490*/  HMMA.16816.F32.BF16 R44, R36.reuse, R50, R44 ;  /* 0x00000032242c723c */ /* 0x040fe2000004182c */
[----:B------:R-:W4:Y:S07]  /*194a0*/  LDSM.16.M88.4 R48, [R224+0xb800] ;  /* 0x00b80000e030783b */ /* 0x000f2e0000000200 */
[C---:B-1----:R-:W-:Y:S08]  /*194b0*/  HMMA.16816.F32.BF16 R80, R36.reuse, R60, R80 ;  /* 0x0000003c2450723c */ /* 0x042ff00000041850 */
[----:B------:R-:W-:Y:S01]  /*194c0*/  HMMA.16816.F32.BF16 R76, R36, R62, R76 ;  /* 0x0000003e244c723c */ /* 0x000fe2000004184c */
[----:B------:R-:W-:Y:S07]  /*194d0*/  LDSM.16.M88.4 R60, [R220+0x2800] ;  /* 0x00280000dc3c783b */ /* 0x000fee0000000200 */
[C---:B---3--:R-:W-:Y:S08]  /*194e0*/  HMMA.16816.F32.BF16 R16, R4.reuse, R24, R16 ;  /* 0x000000180410723c */ /* 0x048ff00000041810 */
        /* <DEDUP_REMOVED lines=8> */
[----:B------:R-:W-:Y:S07]  /*19570*/  LDSM.16.M88.4 R28, [R220+0x3800] ;  /* 0x00380000dc1c783b */ /* 0x000fee0000000200 */
[C---:B--2---:R-:W-:Y:S08]  /*19580*/  HMMA.16816.F32.BF16 R80, R4.reuse, R8, R80 ;  /* 0x000000080450723c */ /* 0x044ff00000041850 */
[C---:B------:R-:W-:Y:S01]  /*19590*/  HMMA.16816.F32.BF16 R76, R4.reuse, R10, R76 ;  /* 0x0000000a044c723c */ /* 0x040fe2000004184c */
[----:B------:R-:W2:Y:S07]  /*195a0*/  LDSM.16.M88.4 R8, [R229+0xc000] ;  /* 0x00c00000e508783b */ /* 0x000eae0000000200 */
[C---:B----4-:R-:W-:Y:S08]  /*195b0*/  HMMA.16816.F32.BF16 R72, R4.reuse, R48, R72 ;  /* 0x000000300448723c */ /* 0x050ff00000041848 */
[----:B------:R-:W-:Y:S01]  /*195c0*/  HMMA.16816.F32.BF16 R64, R4, R50, R64 ;  /* 0x000000320440723c */ /* 0x000fe20000041840 */
[----:B------:R-:W4:Y:S04]  /*195d0*/  LDSM.16.M88.4 R4, [R229+0xc800] ;  /* 0x00c80000e504783b */ /* 0x000f280000000200 */
[----:B------:R-:W-:Y:S03]  /*195e0*/  LDSM.16.M88.4 R48, [R229+0xd000] ;  /* 0x00d00000e530783b */ /* 0x000fe60000000200 */
[C---:B-1----:R-:W-:Y:S08]  /*195f0*/  HMMA.16816.F32.BF16 R16, R24.reuse, R84, R16 ;  /* 0x000000541810723c */ /* 0x042ff00000041810 */
[C---:B------:R-:W-:Y:S01]  /*19600*/  HMMA.16816.F32.BF16 R12, R24.reuse, R86, R12 ;  /* 0x00000056180c723c */ /* 0x040fe2000004180c */
[----:B------:R-:W-:Y:S07]  /*19610*/  LDSM.16.M88.4 R84, [R220+0x4000] ;  /* 0x00400000dc54783b */ /* 0x000fee0000000200 */
[C---:B------:R-:W-:Y:S08]  /*19620*/  HMMA.16816.F32.BF16 R32, R24.reuse, R60, R32 ;  /* 0x0000003c1820723c */ /* 0x040ff00000041820 */
[C---:B------:R-:W-:Y:S01]  /*19630*/  HMMA.16816.F32.BF16 R44, R24.reuse, R62, R44 ;  /* 0x0000003e182c723c */ /* 0x040fe2000004182c */
[----:B------:R-:W-:Y:S07]  /*19640*/  LDSM.16.M88.4 R60, [R229+0xd800] ;  /* 0x00d80000e53c783b */ /* 0x000fee0000000200 */
[C---:B---3--:R-:W-:Y:S08]  /*19650*/  HMMA.16816.F32.BF16 R80, R24.reuse, R40, R80 ;  /* 0x000000281850723c */ /* 0x048ff00000041850 */
[----:B------:R-:W-:Y:S01]  /*19660*/  HMMA.16816.F32.BF16 R76, R24, R42, R76 ;  /* 0x0000002a184c723c */ /* 0x000fe2000004184c */
[----:B------:R-:W1:Y:S07]  /*19670*/  LDSM.16.M88.4 R40, [R228+0x4000] ;  /* 0x00400000e428783b */ /* 0x000e6e0000000200 */
[C---:B--2---:R-:W-:Y:S08]  /*19680*/  HMMA.16816.F32.BF16 R16, R36.reuse, R8, R16 ;  /* 0x000000082410723c */ /* 0x044ff00000041810 */
[C---:B------:R-:W-:Y:S01]  /*19690*/  HMMA.16816.F32.BF16 R12, R36.reuse, R10, R12 ;  /* 0x0000000a240c723c */ /* 0x040fe2000004180c */
[----:B------:R-:W-:Y:S07]  /*196a0*/  LDSM.16.M88.4 R8, [R224+0xc000] ;  /* 0x00c00000e008783b */ /* 0x000fee0000000200 */
[C---:B----4-:R-:W-:Y:S08]  /*196b0*/  HMMA.16816.F32.BF16 R32, R36.reuse, R4, R32 ;  /* 0x000000042420723c */ /* 0x050ff00000041820 */
[----:B------:R-:W-:Y:S01]  /*196c0*/  HMMA.16816.F32.BF16 R44, R36, R6, R44 ;  /* 0x00000006242c723c */ /* 0x000fe2000004182c */
[----:B------:R-:W2:Y:S07]  /*196d0*/  LDSM.16.M88.4 R4, [R226+0x4000] ;  /* 0x00400000e204783b */ /* 0x000eae0000000200 */
[C---:B------:R-:W-:Y:S08]  /*196e0*/  HMMA.16816.F32.BF16 R72, R24.reuse, R28, R72 ;  /* 0x0000001c1848723c */ /* 0x040ff00000041848 */
[----:B------:R-:W-:Y:S01]  /*196f0*/  HMMA.16816.F32.BF16 R64, R24, R30, R64 ;  /* 0x0000001e1840723c */ /* 0x000fe20000041840 */
[----:B------:R-:W3:Y:S04]  /*19700*/  LDSM.16.M88.4 R28, [R227+0x4800] ;  /* 0x00480000e31c783b */ /* 0x000ee80000000200 */
[----:B------:R-:W4:Y:S03]  /*19710*/  LDSM.16.M88.4 R24, [R227+0x5000] ;  /* 0x00500000e318783b */ /* 0x000f260000000200 */
[C---:B-1----:R-:W-:Y:S08]  /*19720*/  HMMA.16816.F32.BF16 R16, R40.reuse, R88, R16 ;  /* 0x000000582810723c */ /* 0x042ff00000041810 */
[----:B------:R-:W-:Y:S01]  /*19730*/  HMMA.16816.F32.BF16 R12, R40, R90, R12 ;  /* 0x0000005a280c723c */ /* 0x000fe2000004180c */
[----:B------:R-:W-:Y:S07]  /*19740*/  LDSM.16.M88.4 R88, [R220+0x5000] ;  /* 0x00500000dc58783b */ /* 0x000fee0000000200 */
[C---:B------:R-:W-:Y:S08]  /*19750*/  HMMA.16816.F32.BF16 R80, R36.reuse, R48, R80 ;  /* 0x000000302450723c */ /* 0x040ff00000041850 */
[----:B------:R-:W-:Y:S01]  /*19760*/  HMMA.16816.F32.BF16 R76, R36, R50, R76 ;  /* 0x00000032244c723c */ /* 0x000fe2000004184c */
[----:B------:R-:W1:Y:S07]  /*19770*/  LDSM.16.M88.4 R48, [R227+0x5800] ;  /* 0x00580000e330783b */ /* 0x000e6e0000000200 */
[C---:B--2---:R-:W-:Y:S08]  /*19780*/  HMMA.16816.F32.BF16 R16, R4.reuse, R8, R16 ;  /* 0x000000080410723c */ /* 0x044ff00000041810 */
[----:B------:R-:W-:Y:S01]  /*19790*/  HMMA.16816.F32.BF16 R12, R4, R10, R12 ;  /* 0x0000000a040c723c */ /* 0x000fe2000004180c */
[----:B------:R-:W-:Y:S07]  /*197a0*/  LDSM.16.M88.4 R8, [R224+0xd800] ;  /* 0x00d80000e008783b */ /* 0x000fee0000000200 */
[C---:B------:R-:W-:Y:S08]  /*197b0*/  HMMA.16816.F32.BF16 R72, R36.reuse, R60, R72 ;  /* 0x0000003c2448723c */ /* 0x040ff00000041848 */
[----:B------:R-:W-:Y:S01]  /*197c0*/  HMMA.16816.F32.BF16 R64, R36, R62, R64 ;  /* 0x0000003e2440723c */ /* 0x000fe20000041840 */
[----:B------:R-:W-:Y:S04]  /*197d0*/  LDSM.16.M88.4 R60, [R230+0x6000] ;  /* 0x00600000e63c783b */ /* 0x000fe80000000200 */
[----:B------:R-:W2:Y:S03]  /*197e0*/  LDSM.16.M88.4 R36, [R229+0xe000] ;  /* 0x00e00000e524783b */ /* 0x000ea60000000200 */
        /* <DEDUP_REMOVED lines=9> */
[C---:B-1----:R-:W-:Y:S08]  /*19880*/  HMMA.16816.F32.BF16 R72, R40.reuse, R48, R72 ;  /* 0x000000302848723c */ /* 0x042ff00000041848 */
[----:B------:R-:W-:Y:S01]  /*19890*/  HMMA.16816.F32.BF16 R64, R40, R50, R64 ;  /* 0x000000322840723c */ /* 0x000fe20000041840 */
[----:B------:R-:W-:Y:S04]  /*198a0*/  LDSM.16.M88.4 R40, [R228+0x6000] ;  /* 0x00600000e428783b */ /* 0x000fe80000000200 */
[----:B------:R-:W1:Y:S03]  /*198b0*/  LDSM.16.M88.4 R48, [R227+0x6000] ;  /* 0x00600000e330783b */ /* 0x000e660000000200 */
[C---:B--2---:R-:W-:Y:S08]  /*198c0*/  HMMA.16816.F32.BF16 R16, R60.reuse, R36, R16 ;  /* 0x000000243c10723c */ /* 0x044ff00000041810 */
[----:B------:R-:W-:Y:S01]  /*198d0*/  HMMA.16816.F32.BF16 R12, R60, R38, R12 ;  /* 0x000000263c0c723c */ /* 0x000fe2000004180c */
[----:B------:R-:W-:Y:S07]  /*198e0*/  LDSM.16.M88.4 R36, [R227+0x6800] ;  /* 0x00680000e324783b */ /* 0x000fee0000000200 */
[C---:B---3--:R-:W-:Y:S08]  /*198f0*/  HMMA.16816.F32.BF16 R32, R4.reuse, R28, R32 ;  /* 0x0000001c0420723c */ /* 0x048ff00000041820 */
[C---:B------:R-:W-:Y:S01]  /*19900*/  HMMA.16816.F32.BF16 R44, R4.reuse, R30, R44 ;  /* 0x0000001e042c723c */ /* 0x040fe2000004182c */
[----:B------:R-:W-:Y:S07]  /*19910*/  LDSM.16.M88.4 R28, [R226+0x6000] ;  /* 0x00600000e21c783b */ /* 0x000fee0000000200 */
[C---:B----4-:R-:W-:Y:S08]  /*19920*/  HMMA.16816.F32.BF16 R80, R4.reuse, R24, R80 ;  /* 0x000000180450723c */ /* 0x050ff00000041850 */
[----:B------:R-:W-:Y:S01]  /*19930*/  HMMA.16816.F32.BF16 R76, R4, R26, R76 ;  /* 0x0000001a044c723c */ /* 0x000fe2000004184c */
[----:B------:R-:W2:Y:S07]  /*19940*/  LDSM.16.M88.4 R24, [R224+0xe000] ;  /* 0x00e00000e018783b */ /* 0x000eae0000000200 */
[C---:B-1----:R-:W-:Y:S08]  /*19950*/  HMMA.16816.F32.BF16 R16, R40.reuse, R48, R16 ;  /* 0x000000302810723c */ /* 0x042ff00000041810 */
[----:B------:R-:W-:Y:S01]  /*19960*/  HMMA.16816.F32.BF16 R12, R40, R50, R12 ;  /* 0x00000032280c723c */ /* 0x000fe2000004180c */
[----:B------:R-:W1:Y:S07]  /*19970*/  LDSM.16.M88.4 R48, [R229+0xf000] ;  /* 0x00f00000e530783b */ /* 0x000e6e0000000200 */
        /* <DEDUP_REMOVED lines=8> */
[C---:B--2---:R-:W-:Y:S08]  /*19a00*/  HMMA.16816.F32.BF16 R16, R28.reuse, R24, R16 ;  /* 0x000000181c10723c */ /* 0x044ff00000041810 */
[----:B------:R-:W-:Y:S01]  /*19a10*/  HMMA.16816.F32.BF16 R12, R28, R26, R12 ;  /* 0x0000001a1c0c723c */ /* 0x000fe2000004180c */
[----:B------:R-:W2:Y:S07]  /*19a20*/  LDSM.16.M88.4 R24, [R227+0x7000] ;  /* 0x00700000e318783b */ /* 0x000eae0000000200 */
[----:B------:R-:W-:Y:S01]  /*19a30*/  HMMA.16816.F32.BF16 R76, R92, R90, R76 ;  /* 0x0000005a5c4c723c */ /* 0x000fe2000004184c */
[----:B------:R-:W4:Y:S07]  /*19a40*/  LDSM.16.M88.4 R88, [R229+0xf800] ;  /* 0x00f80000e558783b */ /* 0x000f2e0000000200 */
[----:B-1----:R-:W-:Y:S08]  /*19a50*/  HMMA.16816.F32.BF16 R100, R60, R48, R100 ;  /* 0x000000303c64723c */ /* 0x002ff00000041864 */
[----:B---3--:R-:W-:Y:S08]  /*19a60*/  HMMA.16816.F32.BF16 R16, R8, R4, R16 ;  /* 0x000000040810723c */ /* 0x008ff00000041810 */
[C---:B------:R-:W-:Y:S08]  /*19a70*/  HMMA.16816.F32.BF16 R72, R92.reuse, R84, R72 ;  /* 0x000000545c48723c */ /* 0x040ff00000041848 */
[----:B------:R-:W-:Y:S01]  /*19a80*/  HMMA.16816.F32.BF16 R84, R92, R86, R64 ;  /* 0x000000565c54723c */ /* 0x000fe20000041840 */
[----:B------:R-:W-:Y:S07]  /*19a90*/  LDSM.16.M88.4 R64, [R220+0x6800] ;  /* 0x00680000dc40783b */ /* 0x000fee0000000200 */
[----:B------:R-:W-:Y:S01]  /*19aa0*/  HMMA.16816.F32.BF16 R76, R60, R50, R76 ;  /* 0x000000323c4c723c */ /* 0x000fe2000004184c */
[----:B------:R-:W-:-:S02]  /*19ab0*/  FMUL.FTZ R48, R16, R23 ;  /* 0x0000001710307220 */ /* 0x000fc40000410000 */
[----:B------:R-:W-:-:S05]  /*19ac0*/  FMUL.FTZ R49, R17, R23 ;  /* 0x0000001711317220 */ /* 0x000fca0000410000 */
[----:B--2---:R-:W-:Y:S07]  /*19ad0*/  HMMA.16816.F32.BF16 R100, R40, R24, R100 ;  /* 0x000000182864723c */ /* 0x004fee0000041864 */
[-C--:B------:R-:W-:Y:S01]  /*19ae0*/  FMUL.FTZ R24, R18, R23.reuse ;  /* 0x0000001712187220 */ /* 0x080fe20000410000 */
[----:B------:R-:W-:Y:S01]  /*19af0*/  HMMA.16816.F32.BF16 R12, R8, R6, R12 ;  /* 0x00000006080c723c */ /* 0x000fe2000004180c */
[-C--:B------:R-:W-:Y:S01]  /*19b00*/  FMUL.FTZ R25, R19, R23.reuse ;  /* 0x0000001713197220 */ /* 0x080fe20000410000 */
[----:B------:R-:W-:Y:S04]  /*19b10*/  LDSM.16.M88.4 R4, [R224+0xf000] ;  /* 0x00f00000e004783b */ /* 0x000fe80000000200 */
[----:B------:R-:W1:Y:S02]  /*19b20*/  LDSM.16.M88.4 R16, [R227+0x7800] ;  /* 0x00780000e310783b */ /* 0x000e640000000200 */
[C---:B------:R-:W-:Y:S08]  /*19b30*/  HMMA.16816.F32.BF16 R32, R60.reuse, R96, R32 ;  /* 0x000000603c20723c */ /* 0x040ff00000041820 */
[C---:B------:R-:W-:Y:S08]  /*19b40*/  HMMA.16816.F32.BF16 R44, R60.reuse, R98, R44 ;  /* 0x000000623c2c723c */ /* 0x040ff0000004182c */
[----:B----4-:R-:W-:Y:S01]  /*19b50*/  HMMA.16816.F32.BF16 R84, R60, R90, R84 ;  /* 0x0000005a3c54723c */ /* 0x010fe20000041854 */
[----:B------:R-:W-:-:S02]  /*19b60*/  FMUL.FTZ R50, R12, R23 ;  /* 0x000000170c327220 */ /* 0x000fc40000410000 */
[----:B------:R-:W-:-:S05]  /*19b70*/  FMUL.FTZ R51, R13, R23 ;  /* 0x000000170d337220 */ /* 0x000fca0000410000 */
[----:B------:R-:W-:Y:S08]  /*19b80*/  HMMA.16816.F32.BF16 R72, R60, R88, R72 ;  /* 0x000000583c48723c */ /* 0x000ff00000041848 */
[----:B------:R-:W-:Y:S07]  /*19b90*/  HMMA.16816.F32.BF16 R76, R40, R26, R76 ;  /* 0x0000001a284c723c */ /* 0x000fee000004184c */
[----:B------:R-:W-:-:S02]  /*19ba0*/  FMUL.FTZ R26, R14, R23 ;  /* 0x000000170e1a7220 */ /* 0x000fc40000410000 */
[----:B------:R-:W-:Y:S02]  /*19bb0*/  FMUL.FTZ R27, R15, R23 ;  /* 0x000000170f1b7220 */ /* 0x000fe40000410000 */
[----:B------:R-:W2:Y:S01]  /*19bc0*/  LDSM.16.M88.4 R12, [R224+0xf800] ;  /* 0x00f80000e00c783b */ /* 0x000ea20000000200 */
[C---:B------:R-:W-:Y:S08]  /*19bd0*/  HMMA.16816.F32.BF16 R32, R40.reuse, R36, R32 ;  /* 0x000000242820723c */ /* 0x040ff00000041820 */
[C---:B------:R-:W-:Y:S01]  /*19be0*/  HMMA.16816.F32.BF16 R44, R40.reuse, R38, R44 ;  /* 0x00000026282c723c */ /* 0x040fe2000004182c */
[----:B------:R-:W-:Y:S07]  /*19bf0*/  LDSM.16.M88.4 R36, [R220+0x7000] ;  /* 0x00700000dc24783b */ /* 0x000fee0000000200 */
[C---:B-1----:R-:W-:Y:S08]  /*19c00*/  HMMA.16816.F32.BF16 R84, R40.reuse, R18, R84 ;  /* 0x000000122854723c */ /* 0x042ff00000041854 */
[----:B------:R-:W-:Y:S08]  /*19c10*/  HMMA.16816.F32.BF16 R72, R40, R16, R72 ;  /* 0x000000102848723c */ /* 0x000ff00000041848 */
[C---:B------:R-:W-:Y:S08]  /*19c20*/  HMMA.16816.F32.BF16 R100, R28.reuse, R4, R100 ;  /* 0x000000041c64723c */ /* 0x040ff00000041864 */
[----:B------:R-:W-:Y:S01]  /*19c30*/  HMMA.16816.F32.BF16 R76, R28, R6, R76 ;  /* 0x000000061c4c723c */ /* 0x000fe2000004184c */
[----:B------:R-:W1:Y:S01]  /*19c40*/  LDSM.16.M88.4 R4, [R220+0x7800] ;  /* 0x00780000dc04783b */ /* 0x000e620000000200 */
[----:B------:R-:W-:-:S02]  /*19c50*/  LEA R69, R69, R52, 0x4 ;  /* 0x0000003445457211 */ /* 0x000fc400078e20ff */
[----:B------:R-:W-:Y:S01]  /*19c60*/  ISETP.GE.AND P5, PT, R165, 0x2, PT ;  /* 0x00000002a500780c */ /* 0x000fe20003fa6270 */
[----:B------:R-:W3:Y:S01]  /*19c70*/  MUFU.TANH R48, R48 ;  /* 0x0000003000307308 */ /* 0x000ee20000002400 */
[----:B------:R-:W-:Y:S01]  /*19c80*/  ISETP.NE.U32.AND P0, PT, R248, RZ, PT ;  /* 0x000000fff800720c */ /* 0x000fe20003f05070 */
[----:B------:R-:W-:-:S04]  /*19c90*/  DEPBAR.LE SB0, 0x0 ;  /* 0x000080000000791a */ /* 0x000fc80000000000 */
[C---:B------:R-:W-:Y:S08]  /*19ca0*/  HMMA.16816.F32.BF16 R32, R28.reuse, R80, R32 ;  /* 0x000000501c20723c */ /* 0x040ff00000041820 */
[C---:B------:R-:W-:Y:S08]  /*19cb0*/  HMMA.16816.F32.BF16 R44, R28.reuse, R82, R44 ;  /* 0x000000521c2c723c */ /* 0x040ff0000004182c */
[C---:B--2---:R-:W-:Y:S08]  /*19cc0*/  HMMA.16816.F32.BF16 R84, R28.reuse, R14, R84 ;  /* 0x0000000e1c54723c */ /* 0x044ff00000041854 */
[----:B------:R-:W-:Y:S08]  /*19cd0*/  HMMA.16816.F32.BF16 R72, R28, R12, R72 ;  /* 0x0000000c1c48723c */ /* 0x000ff00000041848 */
[C---:B------:R-:W-:Y:S08]  /*19ce0*/  HMMA.16816.F32.BF16 R32, R8.reuse, R64, R32 ;  /* 0x000000400820723c */ /* 0x040ff00000041820 */
[C---:B------:R-:W-:Y:S08]  /*19cf0*/  HMMA.16816.F32.BF16 R44, R8.reuse, R66, R44 ;  /* 0x00000042082c723c */ /* 0x040ff0000004182c */
[C---:B-1----:R-:W-:Y:S08]  /*19d00*/  HMMA.16816.F32.BF16 R84, R8.reuse, R6, R84 ;  /* 0x000000060854723c */ /* 0x042ff00000041854 */
[C---:B------:R-:W-:Y:S08]  /*19d10*/  HMMA.16816.F32.BF16 R100, R8.reuse, R36, R100 ;  /* 0x000000240864723c */ /* 0x040ff00000041864 */
[C---:B------:R-:W-:Y:S08]  /*19d20*/  HMMA.16816.F32.BF16 R76, R8.reuse, R38, R76 ;  /* 0x00000026084c723c */ /* 0x040ff0000004184c */
[----:B------:R-:W-:Y:S01]  /*19d30*/  HMMA.16816.F32.BF16 R72, R8, R4, R72 ;  /* 0x000000040848723c */ /* 0x000fe20000041848 */
[----:B------:R-:W-:-:S02]  /*19d40*/  FMUL.FTZ R16, R34, R23 ;  /* 0x0000001722107220 */ /* 0x000fc40000410000 */
[-C--:B------:R-:W-:Y:S02]  /*19d50*/  FMUL.FTZ R17, R35, R23.reuse ;  /* 0x0000001723117220 */ /* 0x080fe40000410000 */
[-C--:B------:R-:W-:Y:S02]  /*19d60*/  FMUL.FTZ R32, R32, R23.reuse ;  /* 0x0000001720207220 */ /* 0x080fe40000410000 */
[-C--:B------:R-:W-:Y:S02]  /*19d70*/  FMUL.FTZ R33, R33, R23.reuse ;  /* 0x0000001721217220 */ /* 0x080fe40000410000 */
[-C--:B------:R-:W-:Y:S02]  /*19d80*/  FMUL.FTZ R35, R44, R23.reuse ;  /* 0x000000172c237220 */ /* 0x080fe40000410000 */
[-C--:B------:R-:W-:Y:S02]  /*19d90*/  FMUL.FTZ R34, R45, R23.reuse ;  /* 0x000000172d227220 */ /* 0x080fe40000410000 */
[----:B------:R-:W-:-:S02]  /*19da0*/  FMUL.FTZ R12, R46, R23 ;  /* 0x000000172e0c7220 */ /* 0x000fc40000410000 */
[-C--:B------:R-:W-:Y:S02]  /*19db0*/  FMUL.FTZ R36, R47, R23.reuse ;  /* 0x000000172f247220 */ /* 0x080fe40000410000 */
[-C--:B------:R-:W-:Y:S02]  /*19dc0*/  FMUL.FTZ R31, R86, R23.reuse ;  /* 0x00000017561f7220 */ /* 0x080fe40000410000 */
[-C--:B------:R-:W-:Y:S01]  /*19dd0*/  FMUL.FTZ R30, R87, R23.reuse ;  /* 0x00000017571e7220 */ /* 0x080fe20000410000 */
[----:B------:R-:W-:Y:S01]  /*19de0*/  IADD3 R7, R69, 0x1, R68 ;  /* 0x0000000145077810 */ /* 0x000fe20007ffe044 */
[-C--:B------:R-:W-:Y:S02]  /*19df0*/  FMUL.FTZ R100, R100, R23.reuse ;  /* 0x0000001764647220 */ /* 0x080fe40000410000 */
[-C--:B------:R-:W-:Y:S02]  /*19e00*/  FMUL.FTZ R101, R101, R23.reuse ;  /* 0x0000001765657220 */ /* 0x080fe40000410000 */
        /* <DEDUP_REMOVED lines=9> */
[-C--:B------:R-:W-:Y:S02]  /*19ea0*/  FMUL.FTZ R75, R75, R23.reuse ;  /* 0x000000174b4b7220 */ /* 0x080fe40000410000 */
[-C--:B------:R-:W-:Y:S02]  /*19eb0*/  FMUL.FTZ R84, R84, R23.reuse ;  /* 0x0000001754547220 */ /* 0x080fe40000410000 */
[----:B------:R-:W-:Y:S01]  /*19ec0*/  FMUL.FTZ R85, R85, R23 ;  /* 0x0000001755557220 */ /* 0x000fe20000410000 */
[----:B------:R-:W1:Y:S01]  /*19ed0*/  MUFU.TANH R49, R49 ;  /* 0x0000003100317308 */ /* 0x000e620000002400 */
[----:B------:R-:W-:-:S07]  /*19ee0*/  IADD3 R7, R70, R7, -R245 ;  /* 0x0000000746077210 */ /* 0x000fce0007ffe8f5 */
[----:B------:R-:W2:Y:S01]  /*19ef0*/  MUFU.TANH R24, R24 ;  /* 0x0000001800187308 */ /* 0x000ea20000002400 */
[----:B------:R-:W-:-:S07]  /*19f00*/  IADD3 R7, R2, R7, RZ ;  /* 0x0000000702077210 */ /* 0x000fce0007ffe0ff */
[----:B------:R-:W4:Y:S08]  /*19f10*/  MUFU.TANH R25, R25 ;  /* 0x0000001900197308 */ /* 0x000f300000002400 */
[----:B------:R-:W1:Y:S08]  /*19f20*/  MUFU.TANH R50, R50 ;  /* 0x0000003200327308 */ /* 0x000e700000002400 */
        /* <DEDUP_REMOVED lines=26> */
[----:B------:R-:W1:Y:S01]  /*1a0d0*/  MUFU.TANH R30, R30 ;  /* 0x0000001e001e7308 */ /* 0x000e620000002400 */
[C---:B------:R-:W-:Y:S01]  /*1a0e0*/  IADD3 R5, R7.reuse, 0x8, RZ ;  /* 0x0000000807057810 */ /* 0x040fe20007ffe0ff */
[----:B------:R-:W-:Y:S01]  /*1a0f0*/  BSSY B1, `(.L_x_1432) ;  /* 0x00000d3000017945 */ /* 0x000fe20003800000 */
[----:B------:R-:W-:-:S02]  /*1a100*/  IMNMX R0, R7, R70, PT ;  /* 0x0000004607007217 */ /* 0x000fc40003800200 */
[----:B------:R-:W-:Y:S02]  /*1a110*/  IMNMX R2, R5, R70, PT ;  /* 0x0000004605027217 */ /* 0x000fe40003800200 */
[----:B------:R-:W-:Y:S02]  /*1a120*/  ISETP.NE.AND.EX P0, PT, R249, RZ, PT, P0 ;  /* 0x000000fff900720c */ /* 0x000fe40003f05300 */
[C---:B------:R-:W-:Y:S02]  /*1a130*/  IADD3 R223, R227.reuse, 0x800, RZ ;  /* 0x00000800e3df7810 */ /* 0x040fe40007ffe0ff */
[C---:B------:R-:W-:Y:S02]  /*1a140*/  IADD3 R222, R227.reuse, 0x1000, RZ ;  /* 0x00001000e3de7810 */ /* 0x040fe40007ffe0ff */
[C---:B------:R-:W-:Y:S02]  /*1a150*/  IADD3 R221, R227.reuse, 0x1800, RZ ;  /* 0x00001800e3dd7810 */ /* 0x040fe40007ffe0ff */
[----:B------:R-:W-:-:S02]  /*1a160*/  IADD3 R219, R227, 0x2000, RZ ;  /* 0x00002000e3db7810 */ /* 0x000fc40007ffe0ff */
[C---:B------:R-:W-:Y:S02]  /*1a170*/  IADD3 R218, R227.reuse, 0x2800, RZ ;  /* 0x00002800e3da7810 */ /* 0x040fe40007ffe0ff */
[C---:B------:R-:W-:Y:S02]  /*1a180*/  IADD3 R217, R227.reuse, 0x3000, RZ ;  /* 0x00003000e3d97810 */ /* 0x040fe40007ffe0ff */
        /* <DEDUP_REMOVED lines=8> */
[----:B------:R-:W-:Y:S01]  /*1a210*/  IADD3 R208, R227, 0x7800, RZ ;  /* 0x00007800e3d07810 */ /* 0x000fe20007ffe0ff */
[----:B------:R-:W-:Y:S06]  /*1a220*/  BAR.SYNC.DEFER_BLOCKING 0x0 ;  /* 0x0000000000007b1d */ /* 0x000fec0000010000 */
[----:B------:R-:W-:Y:S05]  /*1a230*/  @!P5 BRA `(.L_x_1433) ;  /* 0x00000be00000d947 */ /* 0x000fea0003800000 */
[----:B-1234-:R-:W-:Y:S01]  /*1a240*/  BSSY B0, `(.L_x_1434) ;  /* 0x0000040000007945 */ /* 0x01efe20003800000 */
        /* <DEDUP_REMOVED lines=16> */
[----:B------:R-:W-:-:S02]  /*1a350*/  IMAD.HI.U32 R13, R15, R13, R14 ;  /* 0x0000000d0f0d7227 */ /* 0x000fc400078e000e */
[----:B------:R-:W2:Y:S01]  /*1a360*/  LD.E.64 R14, [R20.64+0x20] ;  /* 0x00002006140e7980 */ /* 0x000ea2000c101b00 */
[----:B------:R-:W-:-:S03]  /*1a370*/  ISETP.GE.AND P1, PT, R11, RZ, PT ;  /* 0x000000ff0b00720c */ /* 0x000fc60003f26270 */
[----:B------:R-:W-:-:S04]  /*1a380*/  IMAD.HI.U32 R9, R13, R4, RZ ;  /* 0x000000040d097227 */ /* 0x000fc800078e00ff */
[----:B------:R-:W-:-:S04]  /*1a390*/  IMAD.HI.U32 R10, R13, R8, RZ ;  /* 0x000000080d0a7227 */ /* 0x000fc800078e00ff */
[-C--:B------:R-:W-:Y:S02]  /*1a3a0*/  IMAD R4, R9, R5.reuse, R4 ;  /* 0x0000000509047224 */ /* 0x080fe400078e0204 */
[----:B------:R-:W-:-:S03]  /*1a3b0*/  IMAD R8, R10, R5, R8 ;  /* 0x000000050a087224 */ /* 0x000fc600078e0208 */
[C---:B------:R-:W-:Y:S02]  /*1a3c0*/  ISETP.GT.U32.AND P2, PT, R7.reuse, R4, PT ;  /* 0x000000040700720c */ /* 0x040fe40003f44070 */
[----:B------:R-:W-:-:S11]  /*1a3d0*/  ISETP.GT.U32.AND P3, PT, R7, R8, PT ;  /* 0x000000080700720c */ /* 0x000fd60003f64070 */
[--C-:B------:R-:W-:Y:S01]  /*1a3e0*/  @!P2 IMAD.IADD R4, R4, 0x1, -R7.reuse ;  /* 0x000000010404a824 */ /* 0x100fe200078e0a07 */
[----:B------:R-:W-:Y:S01]  /*1a3f0*/  @!P2 IADD3 R9, R9, 0x1, RZ ;  /* 0x000000010909a810 */ /* 0x000fe20007ffe0ff */
[----:B------:R-:W-:Y:S01]  /*1a400*/  @!P3 IMAD.IADD R8, R8, 0x1, -R7 ;  /* 0x000000010808b824 */ /* 0x000fe200078e0a07 */
[----:B------:R-:W-:Y:S02]  /*1a410*/  @!P3 IADD3 R10, R10, 0x1, RZ ;  /* 0x000000010a0ab810 */ /* 0x000fe40007ffe0ff */
[-C--:B------:R-:W-:Y:S02]  /*1a420*/  ISETP.GE.U32.AND P4, PT, R4, R7.reuse, PT ;  /* 0x000000070400720c */ /* 0x080fe40003f86070 */
[----:B------:R-:W-:Y:S02]  /*1a430*/  ISETP.GE.U32.AND P6, PT, R8, R7, PT ;  /* 0x000000070800720c */ /* 0x000fe40003fc6070 */
[----:B------:R-:W-:Y:S02]  /*1a440*/  LOP3.LUT R4, R3, R6, RZ, 0x3c, !PT ;  /* 0x0000000603047212 */ /* 0x000fe400078e3cff */
[----:B------:R-:W-:-:S02]  /*1a450*/  ISETP.NE.AND P2, PT, R6, RZ, PT ;  /* 0x000000ff0600720c */ /* 0x000fc40003f45270 */
[----:B------:R-:W-:Y:S02]  /*1a460*/  ISETP.GE.AND P3, PT, R4, RZ, PT ;  /* 0x000000ff0400720c */ /* 0x000fe40003f66270 */
[----:B------:R-:W-:-:S03]  /*1a470*/  LOP3.LUT R8, RZ, R6, RZ, 0x33, !PT ;  /* 0x00000006ff087212 */ /* 0x000fc600078e33ff */
[----:B------:R-:W-:Y:S02]  /*1a480*/  @P4 IADD3 R9, R9, 0x1, RZ ;  /* 0x0000000109094810 */ /* 0x000fe40007ffe0ff */
[----:B------:R-:W-:Y:S02]  /*1a490*/  @P6 IADD3 R10, R10, 0x1, RZ ;  /* 0x000000010a0a6810 */ /* 0x000fe40007ffe0ff */
[----:B------:R-:W-:-:S04]  /*1a4a0*/  @!P1 IADD3 R9, -R9, RZ, RZ ;  /* 0x000000ff09099210 */ /* 0x000fc80007ffe1ff */
[----:B------:R-:W-:Y:S01]  /*1a4b0*/  @!P3 IMAD.MOV R10, RZ, RZ, -R10 ;  /* 0x000000ffff0ab224 */ /* 0x000fe200078e0a0a */
[----:B------:R-:W-:-:S04]  /*1a4c0*/  SEL R4, R8, R9, !P2 ;  /* 0x0000000908047207 */ /* 0x000fc80005000000 */
[----:B------:R-:W-:Y:S01]  /*1a4d0*/  SEL R5, R8, R10, !P2 ;  /* 0x0000000a08057207 */ /* 0x000fe20005000000 */
[--C-:B------:R-:W-:Y:S01]  /*1a4e0*/  IMAD.WIDE R28, R4, 0x4, R248.reuse ;  /* 0x00000004041c7825 */ /* 0x100fe200078e02f8 */
[----:B------:R-:W3:Y:S03]  /*1a4f0*/  LD.E.64 R10, [R20.64+0x38] ;  /* 0x00003806140a7980 */ /* 0x000ee6000c101b00 */
[C---:B------:R-:W-:Y:S01]  /*1a500*/  IMAD.WIDE R18, R5.reuse, 0x4, R248 ;  /* 0x0000000405127825 */ /* 0x040fe200078e02f8 */
[----:B------:R-:W4:Y:S04]  /*1a510*/  LD.E R7, [R28.64] ;  /* 0x000000061c077980 */ /* 0x000f28000c101900 */
[----:B------:R-:W4:Y:S01]  /*1a520*/  LD.E R8, [R18.64] ;  /* 0x0000000612087980 */ /* 0x000f22000c101900 */
[----:B------:R-:W-:-:S04]  /*1a530*/  IMAD.IADD R5, R5, 0x1, -R4 ;  /* 0x0000000105057824 */ /* 0x000fc800078e0a04 */
[----:B------:R-:W-:-:S05]  /*1a540*/  IMAD R6, R6, R5, -0x40 ;  /* 0xffffffc006067424 */ /* 0x000fca00078e0205 */
[----:B------:R-:W-:Y:S01]  /*1a550*/  SHF.R.S32.HI R5, RZ, 0x1f, R6 ;  /* 0x0000001fff057819 */ /* 0x000fe20000011406 */
[----:B---3--:R-:W-:-:S04]  /*1a560*/  IMAD R4, R11, R6, RZ ;  /* 0x000000060b047224 */ /* 0x008fc800078e02ff */
[C---:B------:R-:W-:Y:S02]  /*1a570*/  IMAD R4, R10.reuse, R5, R4 ;  /* 0x000000050a047224 */ /* 0x040fe400078e0204 */
[----:B----4-:R-:W-:Y:S02]  /*1a580*/  IMAD.IADD R7, R7, 0x1, -R8 ;  /* 0x0000000107077824 */ /* 0x010fe400078e0a08 */
[----:B------:R-:W-:-:S03]  /*1a590*/  IMAD.WIDE.U32 R8, R10, R6, RZ ;  /* 0x000000060a087225 */ /* 0x000fc600078e00ff */
[----:B------:R-:W-:Y:S01]  /*1a5a0*/  SHF.R.S32.HI R6, RZ, 0x1f, R7 ;  /* 0x0000001fff067819 */ /* 0x000fe20000011407 */
[----:B--2---:R-:W-:Y:S01]  /*1a5b0*/  IMAD R5, R15, R7, RZ ;  /* 0x000000070f057224 */ /* 0x004fe200078e02ff */
[----:B------:R-:W-:-:S03]  /*1a5c0*/  IADD3 R9, R9, R4, RZ ;  /* 0x0000000409097210 */ /* 0x000fc60007ffe0ff */
[----:B------:R-:W-:Y:S02]  /*1a5d0*/  IMAD R5, R14, R6, R5 ;  /* 0x000000060e057224 */ /* 0x000fe400078e0205 */
[----:B------:R-:W-:-:S04]  /*1a5e0*/  IMAD.WIDE.U32 R6, R7, R14, R8 ;  /* 0x0000000e07067225 */ /* 0x000fc800078e0008 */
[----:B------:R-:W-:Y:S01]  /*1a5f0*/  IMAD.IADD R4, R7, 0x1, R5 ;  /* 0x0000000107047824 */ /* 0x000fe200078e0205 */
[----:B------:R-:W-:Y:S05]  /*1a600*/  BRA `(.L_x_1436) ;  /* 0x0000003000007947 */ /* 0x000fea0003800000 */
.L_x_1435:
[----:B------:R-:W2:Y:S02]  /*1a610*/  LD.E R6, [R20.64+0x38] ;  /* 0x0000380614067980 */ /* 0x000ea4000c101900 */
[----:B--2---:R-:W-:-:S04]  /*1a620*/  LEA R6, -R6, RZ, 0x6 ;  /* 0x000000ff06067211 */ /* 0x004fc800078e31ff */
[----:B------:R-:W-:Y:S02]  /*1a630*/  SHF.R.S32.HI R4, RZ, 0x1f, R6 ;  /* 0x0000001fff047819 */ /* 0x000fe40000011406 */
.L_x_1436:
[----:B------:R-:W-:Y:S05]  /*1a640*/  BSYNC B0 ;  /* 0x0000000000007941 */ /* 0x000fea0003800000 */
.L_x_1434:
[C---:B------:R-:W-:Y:S02]  /*1a650*/  LOP3.LUT P6, RZ, R251.reuse, 0x1, RZ, 0xc0, !PT ;  /* 0x00000001fbff7812 */ /* 0x040fe400078cc0ff */
[C---:B------:R-:W-:Y:S02]  /*1a660*/  LOP3.LUT P4, RZ, R251.reuse, 0x2, RZ, 0xc0, !PT ;  /* 0x00000002fbff7812 */ /* 0x040fe4000788c0ff */
[C---:B------:R-:W-:Y:S02]  /*1a670*/  LEA R42, P2, R6.reuse, R240, 0x1 ;  /* 0x000000f0062a7211 */ /* 0x040fe400078408ff */
[C---:B------:R-:W-:Y:S02]  /*1a680*/  IADD3 R5, P1, R6.reuse, R237, RZ ;  /* 0x000000ed06057210 */ /* 0x040fe40007f3e0ff */
[C---:B------:R-:W-:Y:S02]  /*1a690*/  LOP3.LUT P3, RZ, R251.reuse, 0x4, RZ, 0xc0, !PT ;  /* 0x00000004fbff7812 */ /* 0x040fe4000786c0ff */
[----:B------:R-:W-:Y:S01]  /*1a6a0*/  LEA.HI.X R43, R6, R239, R4, 0x1, P2 ;  /* 0x000000ef062b7211 */ /* 0x000fe200010f0c04 */
[----:B------:R-:W-:Y:S01]  /*1a6b0*/  IMAD.X R4, R4, 0x1, R238, P1 ;  /* 0x0000000104047824 */ /* 0x000fe200008e06ee */
[----:B------:R-:W-:-:S02]  /*1a6c0*/  LOP3.LUT P2, RZ, R251, 0x8, RZ, 0xc0, !PT ;  /* 0x00000008fbff7812 */ /* 0x000fc4000784c0ff */
[CC--:B------:R-:W-:Y:S01]  /*1a6d0*/  @P6 LEA R40, P1, R5.reuse, R240.reuse, 0x1 ;  /* 0x000000f005286211 */ /* 0x0c0fe200078208ff */
[----:B------:R-:W-:Y:S01]  /*1a6e0*/  @!PT LDS RZ, [RZ] ;  /* 0x00000000fffff984 */ /* 0x000fe20000000800 */
[----:B------:R-:W-:Y:S01]  /*1a6f0*/  @!PT LDS RZ, [RZ] ;  /* 0x00000000fffff984 */ /* 0x000fe20000000800 */
[----:B------:R-:W-:Y:S01]  /*1a700*/  @!PT LDS RZ, [RZ] ;  /* 0x00000000fffff984 */ /* 0x000fe20000000800 */
[----:B------:R1:W-:Y:S03]  /*1a710*/  @P6 LDGSTS.E.BYPASS.LTC128B.128 [R247+0x8000], [R42.64] ;  /* 0x080000002af76fae */ /* 0x0003e6000b901d46 */
[C---:B------:R-:W-:Y:S01]  /*1a720*/  @P6 LEA.HI.X R41, R5.reuse, R239, R4, 0x1, P1 ;  /* 0x000000ef05296211 */ /* 0x040fe200008f0c04 */
[----:B------:R1:W-:Y:S01]  /*1a730*/  @!P6 STS.128 [R247+0x8000], RZ ;  /* 0x008000fff700e388 */ /* 0x0003e20000000c00 */
        /* <DEDUP_REMOVED lines=28> */
[--C-:B------:R-:W-:Y:S02]  /*1a900*/  @P4 IMAD.MOV.U32 R5, RZ, RZ, R43.reuse ;  /* 0x000000ffff054224 */ /* 0x100fe400078e002b */
        /* <DEDUP_REMOVED lines=81> */
.L_x_1433:
[----:B-1234-:R-:W-:Y:S05]  /*1ae20*/  BSYNC B1 ;  /* 0x0000000000017941 */ /* 0x01efea0003800000 */
.L_x_1432:
[----:B------:R1:W2:Y:S01]  /*1ae30*/  LD.E R29, [R20.64+0xdc] ;  /* 0x0000dc06141d7980 */ /* 0x0002a2000c101900 */
[----:B------:R-:W-:-:S02]  /*1ae40*/  IMAD.IADD R3, R3, 0x1, R22 ;  /* 0x0000000103037824 */ /* 0x000fc400078e0216 */
[----:B------:R-:W-:-:S03]  /*1ae50*/  IMAD.SHL.U32 R234, R56, 0x2, RZ ;  /* 0x0000000238ea7824 */ /* 0x000fc600078e00ff */
[----:B------:R-:W-:Y:S01]  /*1ae60*/  IADD3 R5, R3, 0x1, RZ ;  /* 0x0000000103057810 */ /* 0x000fe20007ffe0ff */
[--C-:B------:R-:W-:Y:S01]  /*1ae70*/  IMAD R233, R57, 0x2, R234.reuse ;  /* 0x0000000239e97824 */ /* 0x100fe200078e02ea */
[----:B------:R-:W-:Y:S01]  /*1ae80*/  IADD3 R7, R3, 0x8, RZ ;  /* 0x0000000803077810 */ /* 0x000fe20007ffe0ff */
[----:B------:R-:W-:Y:S01]  /*1ae90*/  IMAD R232, R55, 0x2, R234 ;  /* 0x0000000237e87824 */ /* 0x000fe200078e02ea */
[----:B------:R-:W-:Y:S01]  /*1aea0*/  ISETP.GE.AND P4, PT, R5, R0, PT ;  /* 0x000000000500720c */ /* 0x000fe20003f86270 */
[----:B------:R-:W-:Y:S01]  /*1aeb0*/  IMAD R231, R55, 0x2, R233 ;  /* 0x0000000237e77824 */ /* 0x000fe200078e02e9 */
[----:B------:R-:W-:Y:S01]  /*1aec0*/  ISETP.GE.AND P1, PT, R5, R2, PT ;  /* 0x000000020500720c */ /* 0x000fe20003f26270 */
[----:B------:R-:W-:Y:S01]  /*1aed0*/  LDSM.16.MT88.4 R148, [R233+0x10000] ;  /* 0x01000000e994783b */ /* 0x000fe20000004200 */
[----:B------:R-:W-:Y:S02]  /*1aee0*/  IADD3 R5, R3, 0x9, RZ ;  /* 0x0000000903057810 */ /* 0x000fe40007ffe0ff */
[C---:B------:R-:W-:Y:S01]  /*1aef0*/  ISETP.GE.AND P2, PT, R7.reuse, R0, PT ;  /* 0x000000000700720c */ /* 0x040fe20003f46270 */
[----:B------:R-:W-:Y:S01]  /*1af00*/  LDSM.16.MT88.4 R156, [R234+0x10000] ;  /* 0x01000000ea9c783b */ /* 0x000fe20000004200 */
[----:B------:R-:W-:-:S02]  /*1af10*/  ISETP.GE.AND P3, PT, R7, R2, PT ;  /* 0x000000020700720c */ /* 0x000fc40003f66270 */
[----:B------:R-:W-:Y:S01]  /*1af20*/  IADD3 R7, R3, 0x10, RZ ;  /* 0x0000001003077810 */ /* 0x000fe20007ffe0ff */
[----:B------:R-:W-:Y:S01]  /*1af30*/  LDSM.16.MT88.4 R140, [R232+0x10000] ;  /* 0x01000000e88c783b */ /* 0x000fe20000004200 */
[----:B------:R-:W-:Y:S02]  /*1af40*/  FSEL R49, R49, -INF , !P4 ;  /* 0xff80000031317808 */ /* 0x000fe40006000000 */
[C---:B------:R-:W-:Y:S01]  /*1af50*/  ISETP.GE.AND P6, PT, R5.reuse, R0, PT ;  /* 0x000000000500720c */ /* 0x040fe20003fc6270 */
[----:B------:R-:W-:Y:S01]  /*1af60*/  LDSM.16.MT88.4 R132, [R231+0x10000] ;  /* 0x01000000e784783b */ /* 0x000fe20000004200 */
[----:B------:R-:W-:Y:S02]  /*1af70*/  ISETP.GE.AND P4, PT, R5, R2, PT ;  /* 0x000000020500720c */ /* 0x000fe40003f86270 */
[----:B------:R-:W-:Y:S01]  /*1af80*/  IADD3 R5, R3, 0x11, RZ ;  /* 0x0000001103057810 */ /* 0x000fe20007ffe0ff */
[----:B------:R-:W-:Y:S01]  /*1af90*/  LDSM.16.MT88.4 R40, [R234+0x12000] ;  /* 0x01200000ea28783b */ /* 0x000fe20000004200 */
[----:B------:R-:W-:-:S02]  /*1afa0*/  FSEL R25, R25, -INF , !P1 ;  /* 0xff80000019197808 */ /* 0x000fc40004800000 */
[----:B------:R-:W-:Y:S01]  /*1afb0*/  ISETP.GE.AND P1, PT, R7, R0, PT ;  /* 0x000000000700720c */ /* 0x000fe20003f26270 */
[----:B------:R-:W-:Y:S01]  /*1afc0*/  LDSM.16.MT88.4 R56, [R232+0x12000] ;  /* 0x01200000e838783b */ /* 0x000fe20000004200 */
[----:B------:R-:W-:Y:S02]  /*1afd0*/  IADD3 R9, R3, 0x18, RZ ;  /* 0x0000001803097810 */ /* 0x000fe40007ffe0ff */
        /* <DEDUP_REMOVED lines=8> */
[----:B------:R-:W-:Y:S02]  /*1b060*/  FSEL R5, R32, -INF , !P1 ;  /* 0xff80000020057808 */ /* 0x000fe40004800000 */
[C---:B------:R-:W-:Y:S01]  /*1b070*/  ISETP.GE.AND P4, PT, R9.reuse, R0, PT ;  /* 0x000000000900720c */ /* 0x040fe20003f86270 */
[----:B------:R-:W-:Y:S01]  /*1b080*/  LDSM.16.MT88.4 R88, [R232+0x14000] ;  /* 0x01400000e858783b */ /* 0x000fe20000004200 */
[----:B------:R-:W-:Y:S02]  /*1b090*/  ISETP.GE.AND P1, PT, R9, R2, PT ;  /* 0x000000020900720c */ /* 0x000fe40003f26270 */
[----:B------:R-:W-:Y:S01]  /*1b0a0*/  FSEL R9, R17, -INF , !P6 ;  /* 0xff80000011097808 */ /* 0x000fe20007000000 */
[----:B------:R-:W-:Y:S01]  /*1b0b0*/  LDSM.16.MT88.4 R96, [R231+0x14000] ;  /* 0x01400000e760783b */ /* 0x000fe20000004200 */
[----:B------:R-:W-:-:S02]  /*1b0c0*/  ISETP.GE.AND P6, PT, R3, R0, PT ;  /* 0x000000000300720c */ /* 0x000fc40003fc6270 */
[----:B------:R-:W-:Y:S01]  /*1b0d0*/  FSEL R50, R50, -INF , !P2 ;  /* 0xff80000032327808 */ /* 0x000fe20005000000 */
[----:B------:R-:W-:Y:S01]  /*1b0e0*/  LDSM.16.MT88.4 R104, [R234+0x16000] ;  /* 0x01600000ea68783b */ /* 0x000fe20000004200 */
[----:B------:R-:W-:Y:S02]  /*1b0f0*/  ISETP.GE.AND P2, PT, R7, R2, PT ;  /* 0x000000020700720c */ /* 0x000fe40003f46270 */
[----:B------:R-:W-:Y:S01]  /*1b100*/  FSEL R48, R48, -INF , !P6 ;  /* 0xff80000030307808 */ /* 0x000fe20007000000 */
[----:B------:R-:W-:Y:S01]  /*1b110*/  LDSM.16.MT88.4 R112, [R233+0x16000] ;  /* 0x01600000e970783b */ /* 0x000fe20000004200 */
[----:B------:R-:W-:Y:S02]  /*1b120*/  IADD3 R7, R3, 0x19, RZ ;  /* 0x0000001903077810 */ /* 0x000fe40007ffe0ff */
[----:B------:R-:W-:Y:S01]  /*1b130*/  FSEL R10, R16, -INF , !P2 ;  /* 0xff800000100a7808 */ /* 0x000fe20005000000 */
[----:B------:R-:W-:Y:S01]  /*1b140*/  LDSM.16.MT88.4 R120, [R232+0x16000] ;  /* 0x01600000e878783b */ /* 0x000fe20000004200 */
[----:B------:R-:W-:-:S02]  /*1b150*/  FSEL R4, R33, -INF , !P3 ;  /* 0xff80000021047808 */ /* 0x000fc40005800000 */
[----:B------:R-:W-:Y:S02]  /*1b160*/  IADD3 R11, R3, 0x20, RZ ;  /* 0x00000020030b7810 */ /* 0x000fe40007ffe0ff */
[----:B------:R-:W-:Y:S02]  /*1b170*/  FMNMX.FTZ R15, R48, R49, !PT ;  /* 0x00000031300f7209 */ /* 0x000fe40007810000 */
[C---:B------:R-:W-:Y:S02]  /*1b180*/  ISETP.GE.AND P2, PT, R7.reuse, R0, PT ;  /* 0x000000000700720c */ /* 0x040fe40003f46270 */
[----:B------:R-:W-:Y:S02]  /*1b190*/  ISETP.GE.AND P3, PT, R7, R2, PT ;  /* 0x000000020700720c */ /* 0x000fe40003f66270 */
[----:B------:R-:W-:Y:S02]  /*1b1a0*/  IADD3 R7, R3, 0x21, RZ ;  /* 0x0000002103077810 */ /* 0x000fe40007ffe0ff */
[----:B------:R-:W-:-:S02]  /*1b1b0*/  FSEL R13, R35, -INF , !P4 ;  /* 0xff800000230d7808 */ /* 0x000fc40006000000 */
[----:B------:R-:W-:Y:S02]  /*1b1c0*/  FSEL R8, R12, -INF , !P1 ;  /* 0xff8000000c087808 */ /* 0x000fe40004800000 */
[C---:B------:R-:W-:Y:S02]  /*1b1d0*/  ISETP.GE.AND P4, PT, R11.reuse, R0, PT ;  /* 0x000000000b00720c */ /* 0x040fe40003f86270 */
[----:B------:R-:W-:Y:S02]  /*1b1e0*/  ISETP.GE.AND P1, PT, R11, R2, PT ;  /* 0x000000020b00720c */ /* 0x000fe40003f26270 */
        /* <DEDUP_REMOVED lines=13> */
[----:B------:R-:W-:Y:S02]  /*1b2c0*/  FSEL R24, R24, -INF , !P3 ;  /* 0xff80000018187808 */ /* 0x000fe40005800000 */
[----:B------:R-:W-:-:S02]  /*1b2d0*/  FMNMX.FTZ R14, R4, R7, !PT ;  /* 0x00000007040e7209 */ /* 0x000fc40007810000 */
[----:B------:R-:W-:Y:S02]  /*1b2e0*/  FMNMX.FTZ R7, R24, R25, !PT ;  /* 0x0000001918077209 */ /* 0x000fe40007810000 */
[----:B------:R-:W-:Y:S02]  /*1b2f0*/  FMNMX.FTZ R14, R13, R14, !PT ;  /* 0x0000000e0d0e7209 */ /* 0x000fe40007810000 */
[----:B------:R-:W-:Y:S02]  /*1b300*/  FMNMX.FTZ R6, R26, R7, !PT ;  /* 0x000000071a067209 */ /* 0x000fe40007810000 */
[----:B-1----:R-:W-:Y:S02]  /*1b310*/  FMNMX.FTZ R21, R11, R14, !PT ;  /* 0x0000000e0b157209 */ /* 0x002fe40007810000 */
[----:B------:R-:W-:Y:S02]  /*1b320*/  FMNMX.FTZ R19, R27, R6, !PT ;  /* 0x000000061b137209 */ /* 0x000fe40007810000 */
[----:B------:R-:W-:-:S02]  /*1b330*/  IADD3 R15, R3, 0x29, RZ ;  /* 0x00000029030f7810 */ /* 0x000fc40007ffe0ff */
[----:B------:R-:W-:Y:S02]  /*1b340*/  FMNMX.FTZ R14, R10, R19, !PT ;  /* 0x000000130a0e7209 */ /* 0x000fe40007810000 */
[----:B------:R-:W-:Y:S02]  /*1b350*/  FSEL R179, R179, -INF , !P6 ;  /* 0xff800000b3b37808 */ /* 0x000fe40007000000 */
[----:B------:R-:W-:Y:S02]  /*1b360*/  FMNMX.FTZ R6, R178, R21, !PT ;  /* 0x00000015b2067209 */ /* 0x000fe40007810000 */
[----:B------:R-:W-:Y:S02]  /*1b370*/  FMNMX.FTZ R19, R9, R14, !PT ;  /* 0x0000000e09137209 */ /* 0x000fe40007810000 */
[----:B------:R-:W-:Y:S02]  /*1b380*/  ISETP.GE.AND P6, PT, R15, R0, PT ;  /* 0x000000000f00720c */ /* 0x000fe40003fc6270 */
[----:B------:R-:W-:-:S02]  /*1b390*/  IADD3 R17, R3, 0x30, RZ ;  /* 0x0000003003117810 */ /* 0x000fc40007ffe0ff */
[----:B------:R-:W-:Y:S02]  /*1b3a0*/  FSEL R180, R180, -INF , !P4 ;  /* 0xff800000b4b47808 */ /* 0x000fe40006000000 */
[----:B------:R-:W-:Y:S02]  /*1b3b0*/  FMNMX.FTZ R21, R179, R6, !PT ;  /* 0x00000006b3157209 */ /* 0x000fe40007810000 */
[----:B------:R-:W-:Y:S02]  /*1b3c0*/  FMNMX.FTZ R19, R8, R19, !PT ;  /* 0x0000001308137209 */ /* 0x000fe40007810000 */
[----:B------:R-:W-:Y:S02]  /*1b3d0*/  ISETP.GE.AND P3, PT, R15, R2, PT ;  /* 0x000000020f00720c */ /* 0x000fe40003f66270 */
[----:B------:R-:W-:Y:S02]  /*1b3e0*/  FSEL R183, R183, -INF , !P2 ;  /* 0xff800000b7b77808 */ /* 0x000fe40005000000 */
[----:B------:R-:W-:-:S02]  /*1b3f0*/  IADD3 R15, R3, 0x31, RZ ;  /* 0x00000031030f7810 */ /* 0x000fc40007ffe0ff */
[-C--:B------:R-:W-:Y:S02]  /*1b400*/  ISETP.GE.AND P2, PT, R17, R0.reuse, PT ;  /* 0x000000001100720c */ /* 0x080fe40003f46270 */
[----:B------:R-:W-:Y:S02]  /*1b410*/  FSEL R181, R181, -INF , !P6 ;  /* 0xff800000b5b57808 */ /* 0x000fe40007000000 */
[----:B------:R-:W-:Y:S02]  /*1b420*/  FMNMX.FTZ R6, R180, R21, !PT ;  /* 0x00000015b4067209 */ /* 0x000fe40007810000 */
[----:B------:R-:W-:Y:S02]  /*1b430*/  FMNMX.FTZ R19, R12, R19, !PT ;  /* 0x000000130c137209 */ /* 0x000fe40007810000 */
[----:B------:R-:W-:Y:S02]  /*1b440*/  ISETP.GE.AND P4, PT, R15, R0, PT ;  /* 0x000000000f00720c */ /* 0x000fe40003f86270 */
[----:B------:R-:W-:-:S02]  /*1b450*/  FSEL R194, R194, -INF , !P2 ;  /* 0xff800000c2c27808 */ /* 0x000fc40005000000 */
[----:B------:R-:W-:Y:S02]  /*1b460*/  FMNMX.FTZ R21, R181, R6, !PT ;  /* 0x00000006b5157209 */ /* 0x000fe40007810000 */
[----:B------:R-:W-:Y:S02]  /*1b470*/  FMNMX.FTZ R6, R182, R19, !PT ;  /* 0x00000013b6067209 */ /* 0x000fe40007810000 */
[----:B------:R-:W-:Y:S02]  /*1b480*/  IADD3 R7, R3, 0x38, RZ ;  /* 0x0000003803077810 */ /* 0x000fe40007ffe0ff */
[----:B------:R-:W-:Y:S02]  /*1b490*/  FSEL R193, R193, -INF , !P4 ;  /* 0xff800000c1c17808 */ /* 0x000fe40006000000 */
[----:B------:R-:W-:Y:S02]  /*1b4a0*/  FMNMX.FTZ R14, R194, R21, !PT ;  /* 0x00000015c20e7209 */ /* 0x000fe40007810000 */
[----:B------:R-:W-:-:S02]  /*1b4b0*/  FSEL R184, R184, -INF , !P1 ;  /* 0xff800000b8b87808 */ /* 0x000fc40004800000 */
[----:B------:R-:W-:Y:S02]  /*1b4c0*/  FMNMX.FTZ R21, R183, R6, !PT ;  /* 0x00000006b7157209 */ /* 0x000fe40007810000 */
[----:B------:R-:W-:Y:S02]  /*1b4d0*/  ISETP.GE.AND P2, PT, R7, R0, PT ;  /* 0x000000000700720c */ /* 0x000fe40003f46270 */
[----:B------:R-:W-:Y:S02]  /*1b4e0*/  FMNMX.FTZ R19, R193, R14, !PT ;  /* 0x0000000ec1137209 */ /* 0x000fe40007810000 */
[----:B------:R-:W-:Y:S02]  /*1b4f0*/  ISETP.GE.AND P1, PT, R17, R2, PT ;  /* 0x000000021100720c */ /* 0x000fe40003f26270 */
[----:B------:R-:W-:Y:S02]  /*1b500*/  FSEL R185, R185, -INF , !P3 ;  /* 0xff800000b9b97808 */ /* 0x000fe40005800000 */
[----:B------:R-:W-:-:S02]  /*1b510*/  FMNMX.FTZ R14, R184, R21, !PT ;  /* 0x00000015b80e7209 */ /* 0x000fc40007810000 */
[----:B------:R-:W-:Y:S01]  /*1b520*/  IADD3 R3, R3, 0x39, RZ ;  /* 0x0000003903037810 */ /* 0x000fe20007ffe0ff */
[----:B------:R-:W-:Y:S01]  /*1b530*/  LDSM.16.MT88.4 R20, [R231+0x10800] ;  /* 0x01080000e714783b */ /* 0x000fe20000004200 */
[----:B------:R-:W-:Y:S02]  /*1b540*/  FSEL R192, R192, -INF , !P2 ;  /* 0xff800000c0c07808 */ /* 0x000fe40005000000 */
[----:B------:R-:W-:Y:S02]  /*1b550*/  ISETP.GE.AND P2, PT, R15, R2, PT ;  /* 0x000000020f00720c */ /* 0x000fe40003f46270 */
[----:B------:R-:W-:Y:S02]  /*1b560*/  FSEL R187, R187, -INF , !P1 ;  /* 0xff800000bbbb7808 */ /* 0x000fe40004800000 */
[----:B------:R-:W-:Y:S02]  /*1b570*/  FMNMX.FTZ R14, R185, R14, !PT ;  /* 0x0000000eb90e7209 */ /* 0x000fe40007810000 */
[----:B------:R-:W-:-:S02]  /*1b580*/  ISETP.GE.AND P4, PT, R3, R0, PT ;  /* 0x000000000300720c */ /* 0x000fc40003f86270 */
[----:B------:R-:W-:Y:S02]  /*1b590*/  ISETP.GE.AND P1, PT, R7, R2, PT ;  /* 0x000000020700720c */ /* 0x000fe40003f26270 */
[----:B------:R-:W-:Y:S02]  /*1b5a0*/  FSEL R186, R186, -INF , !P2 ;  /* 0xff800000baba7808 */ /* 0x000fe40005000000 */
[----:B------:R-:W-:Y:S02]  /*1b5b0*/  FMNMX.FTZ R7, R187, R14, !PT ;  /* 0x0000000ebb077209 */ /* 0x000fe40007810000 */
[----:B------:R-:W-:Y:S02]  /*1b5c0*/  FSEL R191, R191, -INF , !P4 ;  /* 0xff800000bfbf7808 */ /* 0x000fe40006000000 */
[----:B------:R-:W-:Y:S02]  /*1b5d0*/  FMNMX.FTZ R6, R192, R19, !PT ;  /* 0x00000013c0067209 */ /* 0x000fe40007810000 */
[----:B------:R-:W-:Y:S01]  /*1b5e0*/  ISETP.GE.AND P2, PT, R3, R2, PT ;  /* 0x000000020300720c */ /* 0x000fe20003f46270 */
[----:B------:R-:W-:Y:S01]  /*1b5f0*/  LDSM.16.MT88.4 R16, [R234+0x10800] ;  /* 0x01080000ea10783b */ /* 0x000fe20000004200 */
[----:B------:R-:W-:-:S02]  /*1b600*/  FSEL R31, R31, -INF , !P1 ;  /* 0xff8000001f1f7808 */ /* 0x000fc40004800000 */
        /* <DEDUP_REMOVED lines=9> */
[----:B---3--:R-:W-:-:S05]  /*1b6a0*/  FMNMX.FTZ R6, R14, R3, !PT ;  /* 0x000000030e067209 */ /* 0x008fca0007810000 */
        /* <DEDUP_REMOVED lines=14> */
[-CC-:B------:R-:W-:Y:S01]  /*1b790*/  FFMA.FTZ R176, R24, R29.reuse, -R28.reuse ;  /* 0x0000001d18b07223 */ /* 0x180fe2000001081c */
[----:B------:R-:W1:Y:S01]  /*1b7a0*/  LDSM.16.MT88.4 R48, [R233+0x12000] ;  /* 0x01200000e930783b */ /* 0x000e620000004200 */
[----:B------:R-:W-:-:S02]  /*1b7b0*/  FFMA.FTZ R175, R25, R29, -R28 ;  /* 0x0000001d19af7223 */ /* 0x000fc4000001081c */
[-CC-:B------:R-:W-:Y:S02]  /*1b7c0*/  FFMA.FTZ R177, R26, R29.reuse, -R28.reuse ;  /* 0x0000001d1ab17223 */ /* 0x180fe4000001081c */
[-C--:B------:R-:W-:Y:S01]  /*1b7d0*/  FFMA.FTZ R170, R27, R29.reuse, -R28 ;  /* 0x0000001d1baa7223 */ /* 0x080fe2000001081c */
[----:B------:R-:W2:Y:S01]  /*1b7e0*/  MUFU.EX2 R173, R173 ;  /* 0x000000ad00ad7308 */ /* 0x000ea20000000800 */
[-CC-:B------:R-:W-:Y:S01]  /*1b7f0*/  FFMA.FTZ R172, R5, R29.reuse, -R190.reuse ;  /* 0x0000001d05ac7223 */ /* 0x180fe200000108be */
[----:B------:R-:W-:Y:S01]  /*1b800*/  LDSM.16.MT88.4 R24, [R231+0x12800] ;  /* 0x01280000e718783b */ /* 0x000fe20000004200 */
[-CC-:B------:R-:W-:Y:S02]  /*1b810*/  FFMA.FTZ R167, R4, R29.reuse, -R190.reuse ;  /* 0x0000001d04a77223 */ /* 0x180fe400000108be */
[-C--:B------:R-:W-:Y:S01]  /*1b820*/  FFMA.FTZ R33, R11, R29.reuse, -R190 ;  /* 0x0000001d0b217223 */ /* 0x080fe200000108be */
[----:B------:R-:W3:Y:S01]  /*1b830*/  LDSM.16.MT88.4 R4, [R231+0x16000] ;  /* 0x01600000e704783b */ /* 0x000ee20000004200 */
[-CC-:B------:R-:W-:Y:S01]  /*1b840*/  FFMA.FTZ R169, R10, R29.reuse, -R28.reuse ;  /* 0x0000001d0aa97223 */ /* 0x180fe2000001081c */
[----:B------:R-:W-:Y:S01]  /*1b850*/  MUFU.EX2 R171, R171 ;  /* 0x000000ab00ab7308 */ /* 0x000fe20000000800 */
[----:B------:R-:W-:-:S02]  /*1b860*/  FFMA.FTZ R34, R9, R29, -R28 ;  /* 0x0000001d09227223 */ /* 0x000fc4000001081c */
[-C--:B------:R-:W-:Y:S02]  /*1b870*/  FFMA.FTZ R35, R8, R29.reuse, -R28 ;  /* 0x0000001d08237223 */ /* 0x080fe4000001081c */
[----:B------:R-:W4:Y:S01]  /*1b880*/  LDSM.16.MT88.4 R8, [R233+0x10800] ;  /* 0x01080000e908783b */ /* 0x000f220000004200 */
[-C--:B------:R-:W-:Y:S02]  /*1b890*/  FFMA.FTZ R166, R13, R29.reuse, -R190 ;  /* 0x0000001d0da67223 */ /* 0x080fe400000108be */
[----:B------:R-:W5:Y:S01]  /*1b8a0*/  MUFU.EX2 R168, R168 ;  /* 0x000000a800a87308 */ /* 0x000f620000000800 */
[----:B--2---:R-:W-:Y:S01]  /*1b8b0*/  F2FP.BF16.PACK_AB R128, R173, R174 ;  /* 0x000000aead80723e */ /* 0x004fe200000010ff */
[-C--:B------:R-:W-:Y:S02]  /*1b8c0*/  FFMA.FTZ R32, R12, R29.reuse, -R28 ;  /* 0x0000001d0c207223 */ /* 0x080fe4000001081c */
[----:B------:R-:W2:Y:S01]  /*1b8d0*/  LDSM.16.MT88.4 R12, [R232+0x10800] ;  /* 0x01080000e80c783b */ /* 0x000ea20000004200 */
[----:B------:R-:W-:-:S02]  /*1b8e0*/  FFMA.FTZ R178, R178, R29, -R190 ;  /* 0x0000001db2b27223 */ /* 0x000fc400000108be */
[-CC-:B------:R-:W-:Y:S01]  /*1b8f0*/  FFMA.FTZ R179, R179, R29.reuse, -R190.reuse ;  /* 0x0000001db3b37223 */ /* 0x180fe200000108be */
[----:B------:R-:W-:Y:S01]  /*1b900*/  MUFU.EX2 R176, R176 ;  /* 0x000000b000b07308 */ /* 0x000fe20000000800 */
[-CC-:B------:R-:W-:Y:S02]  /*1b910*/  FFMA.FTZ R180, R180, R29.reuse, -R190.reuse ;  /* 0x0000001db4b47223 */ /* 0x180fe400000108be */
[-C--:B------:R-:W-:Y:S02]  /*1b920*/  FFMA.FTZ R181, R181, R29.reuse, -R190 ;  /* 0x0000001db5b57223 */ /* 0x080fe400000108be */
[-CC-:B------:R-:W-:Y:S02]  /*1b930*/  FFMA.FTZ R182, R182, R29.reuse, -R28.reuse ;  /* 0x0000001db6b67223 */ /* 0x180fe4000001081c */
[--C-:B------:R-:W-:Y:S01]  /*1b940*/  FFMA.FTZ R183, R183, R29, -R28.reuse ;  /* 0x0000001db7b77223 */ /* 0x100fe2000001081c */
[----:B------:R-:W1:Y:S01]  /*1b950*/  MUFU.EX2 R175, R175 ;  /* 0x000000af00af7308 */ /* 0x000e620000000800 */
[----:B-----5:R-:W-:Y:S01]  /*1b960*/  F2FP.BF16.PACK_AB R130, R168, R171 ;  /* 0x000000aba882723e */ /* 0x020fe200000010ff */
[----:B------:R-:W-:-:S02]  /*1b970*/  FFMA.FTZ R184, R184, R29, -R28 ;  /* 0x0000001db8b87223 */ /* 0x000fc4000001081c */
[-C--:B------:R-:W-:Y:S02]  /*1b980*/  FFMA.FTZ R185, R185, R29.reuse, -R28 ;  /* 0x0000001db9b97223 */ /* 0x080fe4000001081c */
[-CC-:B------:R-:W-:Y:S02]  /*1b990*/  FFMA.FTZ R194, R194, R29.reuse, -R190.reuse ;  /* 0x0000001dc2c27223 */ /* 0x180fe400000108be */
[----:B------:R-:W-:Y:S01]  /*1b9a0*/  MUFU.EX2 R177, R177 ;  /* 0x000000b100b17308 */ /* 0x000fe20000000800 */
[-CC-:B------:R-:W-:Y:S02]  /*1b9b0*/  FFMA.FTZ R193, R193, R29.reuse, -R190.reuse ;  /* 0x0000001dc1c17223 */ /* 0x180fe400000108be */
[-CC-:B------:R-:W-:Y:S02]  /*1b9c0*/  FFMA.FTZ R192, R192, R29.reuse, -R190.reuse ;  /* 0x0000001dc0c07223 */ /* 0x180fe400000108be */
[-C--:B------:R-:W-:Y:S02]  /*1b9d0*/  FFMA.FTZ R191, R191, R29.reuse, -R190 ;  /* 0x0000001dbfbf7223 */ /* 0x080fe400000108be */
[-CC-:B------:R-:W-:Y:S01]  /*1b9e0*/  FFMA.FTZ R187, R187, R29.reuse, -R28.reuse ;  /* 0x0000001dbbbb7223 */ /* 0x180fe2000001081c */
[----:B------:R-:W5:Y:S01]  /*1b9f0*/  MUFU.EX2 R170, R170 ;  /* 0x000000aa00aa7308 */ /* 0x000f620000000800 */
[----:B-1----:R-:W-:Y:S01]  /*1ba00*/  F2FP.BF16.PACK_AB R129, R175, R176 ;  /* 0x000000b0af81723e */ /* 0x002fe200000010ff */
[----:B------:R-:W-:-:S02]  /*1ba10*/  FFMA.FTZ R186, R186, R29, -R28 ;  /* 0x0000001dbaba7223 */ /* 0x000fc4000001081c */
[-CC-:B------:R-:W-:Y:S02]  /*1ba20*/  FFMA.FTZ R190, R31, R29.reuse, -R28.reuse ;  /* 0x0000001d1fbe7223 */ /* 0x180fe4000001081c */
[----:B------:R-:W-:Y:S02]  /*1ba30*/  FFMA.FTZ R195, R30, R29, -R28 ;  /* 0x0000001d1ec37223 */ /* 0x000fe4000001081c */
[----:B------:R-:W-:Y:S01]  /*1ba40*/  MUFU.EX2 R172, R172 ;  /* 0x000000ac00ac7308 */ /* 0x000fe20000000800 */
[----:B------:R-:W-:Y:S01]  /*1ba50*/  FADD.FTZ R174, R174, R173 ;  /* 0x000000adaeae7221 */ /* 0x000fe20000010000 */
[----:B------:R-:W-:Y:S01]  /*1ba60*/  LDSM.16.MT88.4 R28, [R234+0x15800] ;  /* 0x01580000ea1c783b */ /* 0x000fe20000004200 */
[----:B------:R-:W-:Y:S02]  /*1ba70*/  FADD.FTZ R176, R176, R175 ;  /* 0x000000afb0b07221 */ /* 0x000fe40000010000 */
[----:B------:R-:W-:Y:S01]  /*1ba80*/  FADD.FTZ R171, R171, R174 ;  /* 0x000000aeabab7221 */ /* 0x000fe20000010000 */
[----:B-----5:R-:W-:-:S02]  /*1ba90*/  F2FP.BF16.PACK_AB R131, R170, R177 ;  /* 0x000000b1aa83723e */ /* 0x020fc400000010ff */
[----:B------:R-:W1:Y:S01]  /*1baa0*/  MUFU.EX2 R167, R167 ;  /* 0x000000a700a77308 */ /* 0x000e620000000800 */
[----:B------:R-:W-:Y:S02]  /*1bab0*/  FADD.FTZ R171, R168, R171 ;  /* 0x000000aba8ab7221 */ /* 0x000fe40000010000 */
[----:B------:R-:W-:Y:S02]  /*1bac0*/  FADD.FTZ R177, R177, R176 ;  /* 0x000000b0b1b17221 */ /* 0x000fe40000010000 */
[C---:B------:R-:W-:Y:S02]  /*1bad0*/  HMMA.16816.F32.BF16 R152, R128.reuse, R148, RZ ;  /* 0x000000948098723c */ /* 0x040fe400000418ff */
[----:B------:R-:W-:Y:S01]  /*1bae0*/  FADD.FTZ R170, R170, R177 ;  /* 0x000000b1aaaa7221 */ /* 0x000fe20000010000 */
[----:B------:R-:W-:Y:S05]  /*1baf0*/  MUFU.EX2 R166, R166 ;  /* 0x000000a600a67308 */ /* 0x000fea0000000800 */
[C---:B------:R-:W-:Y:S03]  /*1bb00*/  HMMA.16816.F32.BF16 R148, R128.reuse, R150, RZ ;  /* 0x000000968094723c */ /* 0x040fe600000418ff */
[----:B------:R-:W-:Y:S05]  /*1bb10*/  MUFU.EX2 R33, R33 ;  /* 0x0000002100217308 */ /* 0x000fea0000000800 */
[C---:B------:R-:W-:Y:S03]  /*1bb20*/  HMMA.16816.F32.BF16 R160, R128.reuse, R156, RZ ;  /* 0x0000009c80a0723c */ /* 0x040fe600000418ff */
[----:B------:R-:W-:Y:S05]  /*1bb30*/  MUFU.EX2 R169, R169 ;  /* 0x000000a900a97308 */ /* 0x000fea0000000800 */
[C---:B------:R-:W-:Y:S03]  /*1bb40*/  HMMA.16816.F32.BF16 R144, R128.reuse, R140, RZ ;  /* 0x0000008c8090723c */ /* 0x040fe600000418ff */
[----:B------:R-:W5:Y:S05]  /*1bb50*/  MUFU.EX2 R34, R34 ;  /* 0x0000002200227308 */ /* 0x000f6a0000000800 */
[C---:B------:R-:W-:Y:S03]  /*1bb60*/  HMMA.16816.F32.BF16 R136, R128.reuse, R132, RZ ;  /* 0x000000848088723c */ /* 0x040fe600000418ff */
[----:B------:R-:W-:Y:S05]  /*1bb70*/  MUFU.EX2 R35, R35 ;  /* 0x0000002300237308 */ /* 0x000fea0000000800 */
[C---:B------:R-:W-:Y:S03]  /*1bb80*/  HMMA.16816.F32.BF16 R36, R128.reuse, R40, RZ ;  /* 0x000000288024723c */ /* 0x040fe600000418ff */
[----:B------:R-:W1:Y:S05]  /*1bb90*/  MUFU.EX2 R32, R32 ;  /* 0x0000002000207308 */ /* 0x000e6a0000000800 */
        /* <DEDUP_REMOVED lines=40> */
[C---:B---3--:R-:W-:Y:S07]  /*1be20*/  HMMA.16816.F32.BF16 R124, R128.reuse, R4, RZ ;  /* 0x00000004807c723c */ /* 0x048fee00000418ff */
[----:B-1----:R-:W-:Y:S01]  /*1be30*/  F2FP.BF16.PACK_AB R4, R167, R172 ;  /* 0x000000aca704723e */ /* 0x002fe200000010ff */
[----:B------:R-:W-:Y:S01]  /*1be40*/  HMMA.16816.F32.BF16 R128, R128, R6, RZ ;  /* 0x000000068080723c */ /* 0x000fe200000418ff */
[----:B-----5:R-:W-:Y:S01]  /*1be50*/  F2FP.BF16.PACK_AB R5, R34, R169 ;  /* 0x000000a92205723e */ /* 0x020fe200000010ff */
[----:B------:R-:W-:-:S02]  /*1be60*/  FADD.FTZ R172, R172, R171 ;  /* 0x000000abacac7221 */ /* 0x000fc40000010000 */
[----:B------:R-:W-:Y:S02]  /*1be70*/  FADD.FTZ R169, R169, R170 ;  /* 0x000000aaa9a97221 */ /* 0x000fe40000010000 */
[----:B------:R-:W-:Y:S01]  /*1be80*/  FADD.FTZ R167, R167, R172 ;  /* 0x000000aca7a77221 */ /* 0x000fe20000010000 */
[----:B------:R-:W-:Y:S01]  /*1be90*/  F2FP.BF16.PACK_AB R6, R33, R166 ;  /* 0x000000a62106723e */ /* 0x000fe200000010ff */
[----:B------:R-:W-:Y:S01]  /*1bea0*/  FADD.FTZ R34, R34, R169 ;  /* 0x000000a922227221 */ /* 0x000fe20000010000 */
[----:B------:R-:W-:Y:S01]  /*1beb0*/  F2FP.BF16.PACK_AB R7, R32, R35 ;  /* 0x000000232007723e */ /* 0x000fe200000010ff */
[----:B------:R-:W-:Y:S02]  /*1bec0*/  FADD.FTZ R166, R166, R167 ;  /* 0x000000a7a6a67221 */ /* 0x000fe40000010000 */
[----:B------:R-:W-:Y:S02]  /*1bed0*/  FADD.FTZ R35, R35, R34 ;  /* 0x0000002223237221 */ /* 0x000fe40000010000 */
[----:B------:R-:W-:-:S02]  /*1bee0*/  FADD.FTZ R33, R33, R166 ;  /* 0x000000a621217221 */ /* 0x000fc40000010000 */
[----:B----4-:R-:W-:Y:S01]  /*1bef0*/  HMMA.16816.F32.BF16 R152, R4, R8, R152 ;  /* 0x000000080498723c */ /* 0x010fe20000041898 */
[----:B------:R-:W-:-:S07]  /*1bf00*/  FADD.FTZ R35, R32, R35 ;  /* 0x0000002320237221 */ /* 0x000fce0000010000 */
[C---:B------:R-:W-:Y:S01]  /*1bf10*/  HMMA.16816.F32.BF16 R148, R4.reuse, R10, R148 ;  /* 0x0000000a0494723c */ /* 0x040fe20000041894 */
[----:B------:R-:W1:Y:S07]  /*1bf20*/  LDSM.16.MT88.4 R8, [R233+0x12800] ;  /* 0x01280000e908783b */ /* 0x000e6e0000004200 */
[C---:B------:R-:W-:Y:S08]  /*1bf30*/  HMMA.16816.F32.BF16 R160, R4.reuse, R16, R160 ;  /* 0x0000001004a0723c */ /* 0x040ff000000418a0 */
        /* <DEDUP_REMOVED lines=9> */
[C---:B------:R-:W-:Y:S01]  /*1bfd0*/  HMMA.16816.F32.BF16 R132, R4.reuse, R22, R132 ;  /* 0x000000160484723c */ /* 0x040fe20000041884 */
[----:B------:R-:W4:Y:S07]  /*1bfe0*/  LDSM.16.MT88.4 R20, [R231+0x14800] ;  /* 0x01480000e714783b */ /* 0x000f2e0000004200 */
[C---:B---3--:R-:W-:Y:S08]  /*1bff0*/  HMMA.16816.F32.BF16 R36, R4.reuse, R16, R36 ;  /* 0x000000100424723c */ /* 0x048ff00000041824 */
        /* <DEDUP_REMOVED lines=8> */
[C---:B----4-:R-:W-:Y:S08]  /*1c080*/  HMMA.16816.F32.BF16 R92, R4.reuse, R20, R92 ;  /* 0x00000014045c723c */ /* 0x050ff0000004185c */
[C---:B---3--:R-:W-:Y:S08]  /*1c090*/  HMMA.16816.F32.BF16 R68, R4.reuse, R16, R68 ;  /* 0x000000100444723c */ /* 0x048ff00000041844 */
[C---:B------:R-:W-:Y:S01]  /*1c0a0*/  HMMA.16816.F32.BF16 R72, R4.reuse, R18, R72 ;  /* 0x000000120448723c */ /* 0x040fe20000041848 */
[----:B------:R-:W3:Y:S07]  /*1c0b0*/  LDSM.16.MT88.4 R16, [R234+0x16800] ;  /* 0x01680000ea10783b */ /* 0x000eee0000004200 */
[C---:B--2---:R-:W-:Y:S08]  /*1c0c0*/  HMMA.16816.F32.BF16 R84, R4.reuse, R12, R84 ;  /* 0x0000000c0454723c */ /* 0x044ff00000041854 */
[C---:B------:R-:W-:Y:S01]  /*1c0d0*/  HMMA.16816.F32.BF16 R88, R4.reuse, R14, R88 ;  /* 0x0000000e0458723c */ /* 0x040fe20000041858 */
[----:B------:R-:W2:Y:S07]  /*1c0e0*/  LDSM.16.MT88.4 R12, [R232+0x16800] ;  /* 0x01680000e80c783b */ /* 0x000eae0000004200 */
        /* <DEDUP_REMOVED lines=8> */
[C---:B---3--:R-:W-:Y:S08]  /*1c170*/  HMMA.16816.F32.BF16 R100, R4.reuse, R16, R100 ;  /* 0x000000100464723c */ /* 0x048ff00000041864 */
[C---:B------:R-:W-:Y:S01]  /*1c180*/  HMMA.16816.F32.BF16 R104, R4.reuse, R18, R104 ;  /* 0x000000120468723c */ /* 0x040fe20000041868 */
[----:B------:R-:W-:Y:S07]  /*1c190*/  LDSM.16.MT88.4 R16, [R234+0x11000] ;  /* 0x01100000ea10783b */ /* 0x000fee0000004200 */
[C---:B--2---:R-:W-:Y:S08]  /*1c1a0*/  HMMA.16816.F32.BF16 R116, R4.reuse, R12, R116 ;  /* 0x0000000c0474723c */ /* 0x044ff00000041874 */
        /* <DEDUP_REMOVED lines=16> */
[----:B------:R-:W-:-:S04]  /*1c2b0*/  FADD.FTZ R184, R184, R183 ;  /* 0x000000b7b8b87221 */ /* 0x000fc80000010000 */
[----:B------:R-:W-:Y:S01]  /*1c2c0*/  FADD.FTZ R184, R185, R184 ;  /* 0x000000b8b9b87221 */ /* 0x000fe20000010000 */
        /* <DEDUP_REMOVED lines=58> */
[----:B------:R-:W-:-:S03]  /*1c670*/  FADD.FTZ R190, R190, R187 ;  /* 0x000000bbbebe7221 */ /* 0x000fc60000010000 */
[----:B------:R-:W-:Y:S01]  /*1c680*/  STL [R1], R202 ;  /* 0x000000ca01007387 */ /* 0x000fe20000100800 */
[----:B------:R-:W-:Y:S01]  /*1c690*/  FADD.FTZ R252, R195, R190 ;  /* 0x000000bec3fc7221 */ /* 0x000fe20000010000 */
[C---:B------:R-:W-:Y:S02]  /*1c6a0*/  HMMA.16816.F32.BF16 R156, R4.reuse, R14, R156 ;  /* 0x0000000e049c723c */ /* 0x040fe4000004189c */
[----:B------:R-:W2:Y:S06]  /*1c6b0*/  LDSM.16.MT88.4 R12, [R234+0x13800] ;  /* 0x01380000ea0c783b */ /* 0x000eac0000004200 */
        /* <DEDUP_REMOVED lines=80> */
[-C--:B------:R-:W-:Y:S02]  /*1cbc0*/  @!P2 IADD3 R5, R5, -R8.reuse, RZ ;  /* 0x800000080505a210 */ /* 0x080fe40007ffe0ff */
[----:B------:R-:W-:Y:S01]  /*1cbd0*/  @!P4 IMAD.IADD R7, R7, 0x1, -R8 ;  /* 0x000000010707c824 */ /* 0x000fe200078e0a08 */
[----:B------:R-:W-:Y:S02]  /*1cbe0*/  @!P2 IADD3 R9, R9, 0x1, RZ ;  /* 0x000000010909a810 */ /* 0x000fe40007ffe0ff */
[-C--:B------:R-:W-:Y:S02]  /*1cbf0*/  ISETP.GE.U32.AND P5, PT, R5, R8.reuse, PT ;  /* 0x000000080500720c */ /* 0x080fe40003fa6070 */
[----:B------:R-:W-:Y:S02]  /*1cc00*/  ISETP.GE.U32.AND P6, PT, R7, R8, PT ;  /* 0x000000080700720c */ /* 0x000fe40003fc6070 */
[----:B------:R-:W-:Y:S02]  /*1cc10*/  @!P4 IADD3 R10, R10, 0x1, RZ ;  /* 0x000000010a0ac810 */ /* 0x000fe40007ffe0ff */
[----:B------:R-:W-:-:S07]  /*1cc20*/  ISETP.NE.AND P2, PT, R11, RZ, PT ;  /* 0x000000ff0b00720c */ /* 0x000fce0003f45270 */
[----:B------:R-:W-:Y:S02]  /*1cc30*/  @P5 IADD3 R9, R9, 0x1, RZ ;  /* 0x0000000109095810 */ /* 0x000fe40007ffe0ff */
[----:B------:R-:W-:-:S03]  /*1cc40*/  @P6 IADD3 R10, R10, 0x1, RZ ;  /* 0x000000010a0a6810 */ /* 0x000fc60007ffe0ff */
[----:B------:R-:W-:Y:S01]  /*1cc50*/  @!P1 IMAD.MOV R9, RZ, RZ, -R9 ;  /* 0x000000ffff099224 */ /* 0x000fe200078e0a09 */
[----:B------:R-:W-:-:S04]  /*1cc60*/  @!P3 IADD3 R10, -R10, RZ, RZ ;  /* 0x000000ff0a0ab210 */ /* 0x000fc80007ffe1ff */
[C---:B------:R-:W-:Y:S02]  /*1cc70*/  SEL R6, R4.reuse, R9, !P2 ;  /* 0x0000000904067207 */ /* 0x040fe40005000000 */
[----:B------:R-:W-:Y:S01]  /*1cc80*/  SEL R7, R4, R10, !P2 ;  /* 0x0000000a04077207 */ /* 0x000fe20005000000 */
[----:B------:R-:W3:Y:S02]  /*1cc90*/  LD.E.64 R8, [R166.64+0x40] ;  /* 0x00004004a6087980 */ /* 0x000ee4000c101b00 */
[----:B------:R-:W-:-:S04]  /*1cca0*/  IMAD.WIDE R16, R6, 0x4, R248 ;  /* 0x0000000406107825 */ /* 0x000fc800078e02f8 */
[C---:B------:R-:W-:Y:S01]  /*1ccb0*/  IMAD.WIDE R14, R7.reuse, 0x4, R248 ;  /* 0x00000004070e7825 */ /* 0x040fe200078e02f8 */
[----:B------:R-:W4:Y:S04]  /*1ccc0*/  LD.E R4, [R16.64] ;  /* 0x0000000410047980 */ /* 0x000f28000c101900 */
[----:B------:R-:W4:Y:S01]  /*1ccd0*/  LD.E R5, [R14.64] ;  /* 0x000000040e057980 */ /* 0x000f22000c101900 */
[----:B------:R-:W-:-:S04]  /*1cce0*/  IMAD.IADD R6, R7, 0x1, -R6 ;  /* 0x0000000107067824 */ /* 0x000fc800078e0a06 */
[----:B------:R-:W-:-:S05]  /*1ccf0*/  IMAD R11, R11, R6, -0x40 ;  /* 0xffffffc00b0b7424 */ /* 0x000fca00078e0206 */
[----:B------:R-:W-:Y:S01]  /*1cd00*/  SHF.R.S32.HI R7, RZ, 0x1f, R11 ;  /* 0x0000001fff077819 */ /* 0x000fe2000001140b */
[-C--:B---3--:R-:W-:Y:S02]  /*1cd10*/  IMAD R6, R9, R11.reuse, RZ ;  /* 0x0000000b09067224 */ /* 0x088fe400078e02ff */
[----:B------:R-:W-:-:S04]  /*1cd20*/  IMAD.WIDE.U32 R10, R8, R11, RZ ;  /* 0x0000000b080a7225 */ /* 0x000fc800078e00ff */
[----:B------:R-:W-:Y:S02]  /*1cd30*/  IMAD R6, R8, R7, R6 ;  /* 0x0000000708067224 */ /* 0x000fe400078e0206 */
[----:B----4-:R-:W-:-:S03]  /*1cd40*/  IMAD.IADD R5, R4, 0x1, -R5 ;  /* 0x0000000104057824 */ /* 0x010fc600078e0a05 */
[----:B------:R-:W-:Y:S01]  /*1cd50*/  IADD3 R11, R11, R6, RZ ;  /* 0x000000060b0b7210 */ /* 0x000fe20007ffe0ff */
[----:B--2---:R-:W-:Y:S01]  /*1cd60*/  IMAD R7, R13, R5, RZ ;  /* 0x000000050d077224 */ /* 0x004fe200078e02ff */
[----:B------:R-:W-:-:S05]  /*1cd70*/  SHF.R.S32.HI R4, RZ, 0x1f, R5 ;  /* 0x0000001fff047819 */ /* 0x000fca0000011405 */
[----:B------:R-:W-:Y:S02]  /*1cd80*/  IMAD R4, R12, R4, R7 ;  /* 0x000000040c047224 */ /* 0x000fe400078e0207 */
[----:B------:R-:W-:-:S04]  /*1cd90*/  IMAD.WIDE.U32 R6, R5, R12, R10 ;  /* 0x0000000c05067225 */ /* 0x000fc800078e000a */
[----:B------:R-:W-:Y:S01]  /*1cda0*/  IMAD.IADD R4, R7, 0x1, R4 ;  /* 0x0000000107047824 */ /* 0x000fe200078e0204 */
[----:B------:R-:W-:Y:S05]  /*1cdb0*/  BRA `(.L_x_1440) ;  /* 0x0000004000007947 */ /* 0x000fea0003800000 */
.L_x_1439:
[----:B------:R-:W-:Y:S02]  /*1cdc0*/  ULDC.64 UR4, c[0x0][0x118] ;  /* 0x0000460000047ab9 */ /* 0x000fe40000000a00 */
[----:B------:R-:W2:Y:S02]  /*1cdd0*/  LD.E R6, [R166.64+0x40] ;  /* 0x00004004a6067980 */ /* 0x000ea4000c101900 */
[----:B--2---:R-:W-:-:S04]  /*1cde0*/  LEA R6, -R6, RZ, 0x6 ;  /* 0x000000ff06067211 */ /* 0x004fc800078e31ff */
[----:B------:R-:W-:Y:S02]  /*1cdf0*/  SHF.R.S32.HI R4, RZ, 0x1f, R6 ;  /* 0x0000001fff047819 */ /* 0x000fe40000011406 */
.L_x_1440:
[----:B------:R-:W-:Y:S05]  /*1ce00*/  BSYNC B0 ;  /* 0x0000000000007941 */ /* 0x000fea0003800000 */
.L_x_1438:
[C---:B------:R-:W-:Y:S01]  /*1ce10*/  LOP3.LUT P3, RZ, R251.reuse, 0x1, RZ, 0xc0, !PT ;  /* 0x00000001fbff7812 */ /* 0x040fe2000786c0ff */
[----:B------:R-:W-:Y:S01]  /*1ce20*/  ULDC.64 UR4, c[0x0][0x118] ;  /* 0x0000460000047ab9 */ /* 0x000fe20000000a00 */
[C---:B------:R-:W-:Y:S02]  /*1ce30*/  LOP3.LUT P6, RZ, R251.reuse, 0x2, RZ, 0xc0, !PT ;  /* 0x00000002fbff7812 */ /* 0x040fe400078cc0ff */
[C---:B------:R-:W-:Y:S02]  /*1ce40*/  LOP3.LUT P5, RZ, R251.reuse, 0x4, RZ, 0xc0, !PT ;  /* 0x00000004fbff7812 */ /* 0x040fe400078ac0ff */
[C---:B------:R-:W-:Y:S02]  /*1ce50*/  LEA R196, P2, R6.reuse, R188, 0x1 ;  /* 0x000000bc06c47211 */ /* 0x040fe400078408ff */
[----:B------:R-:W-:Y:S02]  /*1ce60*/  IADD3 R7, P1, R6, R235, RZ ;  /* 0x000000eb06077210 */ /* 0x000fe40007f3e0ff */
[----:B------:R-:W-:-:S02]  /*1ce70*/  LOP3.LUT P4, RZ, R251, 0x8, RZ, 0xc0, !PT ;  /* 0x00000008fbff7812 */ /* 0x000fc4000788c0ff */
[-C--:B------:R-:W-:Y:S01]  /*1ce80*/  LEA.HI.X R197, R6, R189.reuse, R4, 0x1, P2 ;  /* 0x000000bd06c57211 */ /* 0x080fe200010f0c04 */
[----:B------:R-:W-:Y:S01]  /*1ce90*/  IMAD.X R6, R4, 0x1, R236, P1 ;  /* 0x0000000104067824 */ /* 0x000fe200008e06ec */
        /* <DEDUP_REMOVED lines=9> */
[----:B------:R-:W-:-:S02]  /*1cf30*/  @P6 LEA.HI.X R13, R7, R189, R6, 0x1, P1 ;  /* 0x000000bd070d6211 */ /* 0x000fc400008f0c06 */
[C-C-:B------:R-:W-:Y:S02]  /*1cf40*/  @P5 LEA.HI.X R11, R7.reuse, R189, R6.reuse, 0x1, P2 ;  /* 0x000000bd070b5211 */ /* 0x140fe400010f0c06 */
[CC--:B------:R-:W-:Y:S02]  /*1cf50*/  @P4 LEA R8, P1, R7.reuse, R188.reuse, 0x1 ;  /* 0x000000bc07084211 */ /* 0x0c0fe400078208ff */
        /* <DEDUP_REMOVED lines=103> */
[----:B---3--:R-:W3:Y:S04]  /*1d5d0*/  LDSM.16.M88.4 R12, [R229+0x8000] ;  /* 0x00800000e50c783b */ /* 0x008ee80000000200 */
[----:B--2---:R-:W4:Y:S04]  /*1d5e0*/  LDSM.16.M88.4 R4, [R229+0x8800] ;  /* 0x00880000e504783b */ /* 0x004f280000000200 */
[----:B------:R-:W2:Y:S04]  /*1d5f0*/  LDSM.16.M88.4 R176, [R229+0x9000] ;  /* 0x00900000e5b0783b */ /* 0x000ea80000000200 */
[----:B------:R-:W2:Y:S04]  /*1d600*/  LDSM.16.M88.4 R32, [R229+0x9800] ;  /* 0x00980000e520783b */ /* 0x000ea80000000200 */
[----:B------:R-:W-:Y:S04]  /*1d610*/  LDSM.16.M88.4 R28, [R228] ;  /* 0x00000000e41c783b */ /* 0x000fe80000000200 */
[----:B-1----:R-:W1:Y:S04]  /*1d620*/  LDSM.16.M88.4 R24, [R227] ;  /* 0x00000000e318783b */ /* 0x002e680000000200 */
[----:B-----5:R-:W5:Y:S04]  /*1d630*/  LDSM.16.M88.4 R20, [R223] ;  /* 0x00000000df14783b */ /* 0x020f680000000200 */
[----:B------:R-:W1:Y:S04]  /*1d640*/  LDSM.16.M88.4 R188, [R222] ;  /* 0x00000000debc783b */ /* 0x000e680000000200 */
[----:B------:R-:W1:Y:S04]  /*1d650*/  LDSM.16.M88.4 R184, [R221] ;  /* 0x00000000ddb8783b */ /* 0x000e680000000200 */
[----:B------:R-:W-:Y:S01]  /*1d660*/  LDSM.16.M88.4 R192, [R224+0x9000] ;  /* 0x00900000e0c0783b */ /* 0x000fe20000000200 */
[C---:B---3--:R-:W-:Y:S03]  /*1d670*/  HMMA.16816.F32.BF16 R16, R168.reuse, R12, RZ ;  /* 0x0000000ca810723c */ /* 0x048fe600000418ff */
[----:B------:R-:W3:Y:S04]  /*1d680*/  LD.E R198, [R166.64+0x18c] ;  /* 0x00018c04a6c67980 */ /* 0x000ee8000c101900 */
[----:B------:R-:W0:Y:S01]  /*1d690*/  LDGDEPBAR ;  /* 0x00000000000079af */ /* 0x000e220000000000 */
[C---:B----4-:R-:W-:Y:S08]  /*1d6a0*/  HMMA.16816.F32.BF16 R8, R168.reuse, R4, RZ ;  /* 0x00000004a808723c */ /* 0x050ff000000418ff */
[C---:B------:R-:W-:Y:S08]  /*1d6b0*/  HMMA.16816.F32.BF16 R12, R168.reuse, R14, RZ ;  /* 0x0000000ea80c723c */ /* 0x040ff000000418ff */
[C---:B------:R-:W-:Y:S08]  /*1d6c0*/  HMMA.16816.F32.BF16 R4, R168.reuse, R6, RZ ;  /* 0x00000006a804723c */ /* 0x040ff000000418ff */
[C---:B--2---:R-:W-:Y:S08]  /*1d6d0*/  HMMA.16816.F32.BF16 R180, R168.reuse, R176, RZ ;  /* 0x000000b0a8b4723c */ /* 0x044ff000000418ff */
[C---:B------:R-:W-:Y:S08]  /*1d6e0*/  HMMA.16816.F32.BF16 R176, R168.reuse, R178, RZ ;  /* 0x000000b2a8b0723c */ /* 0x040ff000000418ff */
[C---:B------:R-:W-:Y:S08]  /*1d6f0*/  HMMA.16816.F32.BF16 R172, R168.reuse, R32, RZ ;  /* 0x00000020a8ac723c */ /* 0x040ff000000418ff */
[----:B------:R-:W-:Y:S01]  /*1d700*/  HMMA.16816.F32.BF16 R168, R168, R34, RZ ;  /* 0x00000022a8a8723c */ /* 0x000fe200000418ff */
[----:B------:R-:W-:Y:S07]  /*1d710*/  LDSM.16.M88.4 R32, [R226] ;  /* 0x00000000e220783b */ /* 0x000fee0000000200 */
[C---:B-1----:R-:W-:Y:S08]  /*1d720*/  HMMA.16816.F32.BF16 R16, R28.reuse, R24, R16 ;  /* 0x000000181c10723c */ /* 0x042ff00000041810 */
[C---:B------:R-:W-:Y:S01]  /*1d730*/  HMMA.16816.F32.BF16 R12, R28.reuse, R26, R12 ;  /* 0x0000001a1c0c723c */ /* 0x040fe2000004180c */
[----:B------:R-:W1:Y:S07]  /*1d740*/  LDSM.16.M88.4 R24, [R224+0x8000] ;  /* 0x00800000e018783b */ /* 0x000e6e0000000200 */
[C---:B-----5:R-:W-:Y:S08]  /*1d750*/  HMMA.16816.F32.BF16 R8, R28.reuse, R20, R8 ;  /* 0x000000141c08723c */ /* 0x060ff00000041808 */
[C---:B------:R-:W-:Y:S01]  /*1d760*/  HMMA.16816.F32.BF16 R4, R28.reuse, R22, R4 ;  /* 0x000000161c04723c */ /* 0x040fe20000041804 */
[----:B------:R-:W2:Y:S07]  /*1d770*/  LDSM.16.M88.4 R20, [R224+0x8800] ;  /* 0x00880000e014783b */ /* 0x000eae0000000200 */
[C---:B------:R-:W-:Y:S08]  /*1d780*/  HMMA.16816.F32.BF16 R180, R28.reuse, R188, R180 ;  /* 0x000000bc1cb4723c */ /* 0x040ff000000418b4 */
[C---:B------:R-:W-:Y:S01]  /*1d790*/  HMMA.16816.F32.BF16 R176, R28.reuse, R190, R176 ;  /* 0x000000be1cb0723c */ /* 0x040fe200000418b0 */
[----:B------:R-:W-:Y:S07]  /*1d7a0*/  LDSM.16.M88.4 R188, [R225] ;  /* 0x00000000e1bc783b */ /* 0x000fee0000000200 */
[C---:B------:R-:W-:Y:S08]  /*1d7b0*/  HMMA.16816.F32.BF16 R172, R28.reuse, R184, R172 ;  /* 0x000000b81cac723c */ /* 0x040ff000000418ac */
[----:B------:R-:W-:Y:S01]  /*1d7c0*/  HMMA.16816.F32.BF16 R168, R28, R186, R168 ;  /* 0x000000ba1ca8723c */ /* 0x000fe200000418a8 */
[----:B------:R-:W4:Y:S04]  /*1d7d0*/  LDSM.16.M88.4 R184, [R224+0x9800] ;  /* 0x00980000e0b8783b */ /* 0x000f280000000200 */
[----:B------:R-:W-:Y:S03]  /*1d7e0*/  LDSM.16.M88.4 R28, [R220] ;  /* 0x00000000dc1c783b */ /* 0x000fe60000000200 */
        /* <DEDUP_REMOVED lines=9> */
[C---:B----4-:R-:W-:Y:S08]  /*1d880*/  HMMA.16816.F32.BF16 R172, R32.reuse, R184, R172 ;  /* 0x000000b820ac723c */ /* 0x050ff000000418ac */
[----:B------:R-:W-:Y:S01]  /*1d890*/  HMMA.16816.F32.BF16 R168, R32, R186, R168 ;  /* 0x000000ba20a8723c */ /* 0x000fe200000418a8 */
[----:B------:R-:W-:Y:S04]  /*1d8a0*/  LDSM.16.M88.4 R184, [R229+0xa000] ;  /* 0x00a00000e5b8783b */ /* 0x000fe80000000200 */
        /* <DEDUP_REMOVED lines=10> */
[C---:B-----5:R-:W-:Y:S08]  /*1d950*/  HMMA.16816.F32.BF16 R172, R188.reuse, R192, R172 ;  /* 0x000000c0bcac723c */ /* 0x060ff000000418ac */
[----:B------:R-:W-:Y:S01]  /*1d960*/  HMMA.16816.F32.BF16 R168, R188, R194, R168 ;  /* 0x000000c2bca8723c */ /* 0x000fe200000418a8 */
[----:B------:R-:W-:Y:S04]  /*1d970*/  LDSM.16.M88.4 R188, [R219] ;  /* 0x00000000dbbc783b */ /* 0x000fe80000000200 */
[----:B------:R-:W-:Y:S03]  /*1d980*/  LDSM.16.M88.4 R192, [R224+0xa000] ;  /* 0x00a00000e0c0783b */ /* 0x000fe60000000200 */
[C---:B-1----:R-:W-:Y:S08]  /*1d990*/  HMMA.16816.F32.BF16 R16, R24.reuse, R184, R16 ;  /* 0x000000b81810723c */ /* 0x042ff00000041810 */
[C---:B------:R-:W-:Y:S01]  /*1d9a0*/  HMMA.16816.F32.BF16 R12, R24.reuse, R186, R12 ;  /* 0x000000ba180c723c */ /* 0x040fe2000004180c */
[----:B------:R-:W-:Y:S07]  /*1d9b0*/  LDSM.16.M88.4 R184, [R218] ;  /* 0x00000000dab8783b */ /* 0x000fee0000000200 */
[C---:B--2---:R-:W-:Y:S08]  /*1d9c0*/  HMMA.16816.F32.BF16 R180, R24.reuse, R20, R180 ;  /* 0x0000001418b4723c */ /* 0x044ff000000418b4 */
[C---:B------:R-:W-:Y:S01]  /*1d9d0*/  HMMA.16816.F32.BF16 R176, R24.reuse, R22, R176 ;  /* 0x0000001618b0723c */ /* 0x040fe200000418b0 */
[----:B------:R-:W1:Y:S07]  /*1d9e0*/  LDSM.16.M88.4 R20, [R228+0x2000] ;  /* 0x00200000e414783b */ /* 0x000e6e0000000200 */
[C---:B------:R-:W-:Y:S08]  /*1d9f0*/  HMMA.16816.F32.BF16 R8, R24.reuse, R32, R8 ;  /* 0x000000201808723c */ /* 0x040ff00000041808 */
[C---:B------:R-:W-:Y:S01]  /*1da00*/  HMMA.16816.F32.BF16 R4, R24.reuse, R34, R4 ;  /* 0x000000221804723c */ /* 0x040fe20000041804 */
[----:B------:R-:W2:Y:S07]  /*1da10*/  LDSM.16.M88.4 R32, [R217] ;  /* 0x00000000d920783b */ /* 0x000eae0000000200 */
[C---:B----4-:R-:W-:Y:S08]  /*1da20*/  HMMA.16816.F32.BF16 R172, R24.reuse, R28, R172 ;  /* 0x0000001c18ac723c */ /* 0x050ff000000418ac */
[----:B------:R-:W-:Y:S01]  /*1da30*/  HMMA.16816.F32.BF16 R168, R24, R30, R168 ;  /* 0x0000001e18a8723c */ /* 0x000fe200000418a8 */
[----:B------:R-:W4:Y:S04]  /*1da40*/  LDSM.16.M88.4 R28, [R216] ;  /* 0x00000000d81c783b */ /* 0x000f280000000200 */
[----:B------:R-:W5:Y:S03]  /*1da50*/  LDSM.16.M88.4 R24, [R226+0x2000] ;  /* 0x00200000e218783b */ /* 0x000f660000000200 */
[C---:B-1----:R-:W-:Y:S08]  /*1da60*/  HMMA.16816.F32.BF16 R16, R20.reuse, R188, R16 ;  /* 0x000000bc1410723c */ /* 0x042ff00000041810 */
[C---:B------:R-:W-:Y:S01]  /*1da70*/  HMMA.16816.F32.BF16 R12, R20.reuse, R190, R12 ;  /* 0x000000be140c723c */ /* 0x040fe2000004180c */
[----:B------:R-:W1:Y:S07]  /*1da80*/  LDSM.16.M88.4 R188, [R224+0xa800] ;  /* 0x00a80000e0bc783b */ /* 0x000e6e0000000200 */
[C---:B------:R-:W-:Y:S08]  /*1da90*/  HMMA.16816.F32.BF16 R8, R20.reuse, R184, R8 ;  /* 0x000000b81408723c */ /* 0x040ff00000041808 */
[C---:B------:R-:W-:Y:S01]  /*1daa0*/  HMMA.16816.F32.BF16 R4, R20.reuse, R186, R4 ;  /* 0x000000ba1404723c */ /* 0x040fe20000041804 */
[----:B------:R-:W1:Y:S07]  /*1dab0*/  LDSM.16.M88.4 R184, [R224+0xb000] ;  /* 0x00b00000e0b8783b */ /* 0x000e6e0000000200 */
[C---:B--2---:R-:W-:Y:S08]  /*1dac0*/  HMMA.16816.F32.BF16 R180, R20.reuse, R32, R180 ;  /* 0x0000002014b4723c */ /* 0x044ff000000418b4 */
[C---:B------:R-:W-:Y:S01]  /*1dad0*/  HMMA.16816.F32.BF16 R176, R20.reuse, R34, R176 ;  /* 0x0000002214b0723c */ /* 0x040fe200000418b0 */
[----:B------:R-:W2:Y:S07]  /*1dae0*/  LDSM.16.M88.4 R32, [R224+0xb800] ;  /* 0x00b80000e020783b */ /* 0x000eae0000000200 */
[C---:B----4-:R-:W-:Y:S08]  /*1daf0*/  HMMA.16816.F32.BF16 R172, R20.reuse, R28, R172 ;  /* 0x0000001c14ac723c */ /* 0x050ff000000418ac */
[----:B------:R-:W-:Y:S01]  /*1db00*/  HMMA.16816.F32.BF16 R168, R20, R30, R168 ;  /* 0x0000001e14a8723c */ /* 0x000fe200000418a8 */
[----:B------:R-:W-:Y:S04]  /*1db10*/  LDSM.16.M88.4 R28, [R225+0x2000] ;  /* 0x00200000e11c783b */ /* 0x000fe80000000200 */
[----:B------:R-:W4:Y:S03]  /*1db20*/  LDSM.16.M88.4 R20, [R220+0x2000] ;  /* 0x00200000dc14783b */ /* 0x000f260000000200 */
        /* <DEDUP_REMOVED lines=9> */
[C---:B--2---:R-:W-:Y:S08]  /*1dbc0*/  HMMA.16816.F32.BF16 R172, R24.reuse, R32, R172 ;  /* 0x0000002018ac723c */ /* 0x044ff000000418ac */
[----:B------:R-:W-:Y:S01]  /*1dbd0*/  HMMA.16816.F32.BF16 R168, R24, R34, R168 ;  /* 0x0000002218a8723c */ /* 0x000fe200000418a8 */
[----:B------:R-:W2:Y:S04]  /*1dbe0*/  LDSM.16.M88.4 R32, [R220+0x3800] ;  /* 0x00380000dc20783b */ /* 0x000ea80000000200 */
[----:B------:R-:W2:Y:S03]  /*1dbf0*/  LDSM.16.M88.4 R24, [R229+0xc000] ;  /* 0x00c00000e518783b */ /* 0x000ea60000000200 */
[C---:B----4-:R-:W-:Y:S08]  /*1dc00*/  HMMA.16816.F32.BF16 R16, R28.reuse, R20, R16 ;  /* 0x000000141c10723c */ /* 0x050ff00000041810 */
[C---:B------:R-:W-:Y:S01]  /*1dc10*/  HMMA.16816.F32.BF16 R12, R28.reuse, R22, R12 ;  /* 0x000000161c0c723c */ /* 0x040fe2000004180c */
[----:B------:R-:W4:Y:S07]  /*1dc20*/  LDSM.16.M88.4 R20, [R229+0xc800] ;  /* 0x00c80000e514783b */ /* 0x000f2e0000000200 */
[C---:B-1----:R-:W-:Y:S08]  /*1dc30*/  HMMA.16816.F32.BF16 R8, R28.reuse, R188, R8 ;  /* 0x000000bc1c08723c */ /* 0x042ff00000041808 */
[C---:B------:R-:W-:Y:S01]  /*1dc40*/  HMMA.16816.F32.BF16 R4, R28.reuse, R190, R4 ;  /* 0x000000be1c04723c */ /* 0x040fe20000041804 */
[----:B------:R-:W1:Y:S07]  /*1dc50*/  LDSM.16.M88.4 R188, [R229+0xd000] ;  /* 0x00d00000e5bc783b */ /* 0x000e6e0000000200 */
[C---:B-----5:R-:W-:Y:S08]  /*1dc60*/  HMMA.16816.F32.BF16 R180, R28.reuse, R184, R180 ;  /* 0x000000b81cb4723c */ /* 0x060ff000000418b4 */
[C---:B------:R-:W-:Y:S01]  /*1dc70*/  HMMA.16816.F32.BF16 R176, R28.reuse, R186, R176 ;  /* 0x000000ba1cb0723c */ /* 0x040fe200000418b0 */
[----:B------:R-:W5:Y:S07]  /*1dc80*/  LDSM.16.M88.4 R184, [R229+0xd800] ;  /* 0x00d80000e5b8783b */ /* 0x000f6e0000000200 */
[C---:B--2---:R-:W-:Y:S08]  /*1dc90*/  HMMA.16816.F32.BF16 R172, R28.reuse, R32, R172 ;  /* 0x000000201cac723c */ /* 0x044ff000000418ac */
[----:B------:R-:W-:Y:S01]  /*1dca0*/  HMMA.16816.F32.BF16 R168, R28, R34, R168 ;  /* 0x000000221ca8723c */ /* 0x000fe200000418a8 */
[----:B------:R-:W-:Y:S04]  /*1dcb0*/  LDSM.16.M88.4 R32, [R228+0x4000] ;  /* 0x00400000e420783b */ /* 0x000fe80000000200 */
[----:B------:R-:W2:Y:S03]  /*1dcc0*/  LDSM.16.M88.4 R28, [R215] ;  /* 0x00000000d71c783b */ /* 0x000ea60000000200 */
[C---:B------:R-:W-:Y:S08]  /*1dcd0*/  HMMA.16816.F32.BF16 R16, R192.reuse, R24, R16 ;  /* 0x00000018c010723c */ /* 0x040ff00000041810 */
[C---:B------:R-:W-:Y:S01]  /*1dce0*/  HMMA.16816.F32.BF16 R12, R192.reuse, R26, R12 ;  /* 0x0000001ac00c723c */ /* 0x040fe2000004180c */
[----:B------:R-:W2:Y:S07]  /*1dcf0*/  LDSM.16.M88.4 R24, [R214] ;  /* 0x00000000d618783b */ /* 0x000eae0000000200 */
[C---:B----4-:R-:W-:Y:S08]  /*1dd00*/  HMMA.16816.F32.BF16 R8, R192.reuse, R20, R8 ;  /* 0x00000014c008723c */ /* 0x050ff00000041808 */
[C---:B------:R-:W-:Y:S01]  /*1dd10*/  HMMA.16816.F32.BF16 R4, R192.reuse, R22, R4 ;  /* 0x00000016c004723c */ /* 0x040fe20000041804 */
[----:B------:R-:W4:Y:S07]  /*1dd20*/  LDSM.16.M88.4 R20, [R213] ;  /* 0x00000000d514783b */ /* 0x000f2e0000000200 */
[C---:B-1----:R-:W-:Y:S08]  /*1dd30*/  HMMA.16816.F32.BF16 R180, R192.reuse, R188, R180 ;  /* 0x000000bcc0b4723c */ /* 0x042ff000000418b4 */
[C---:B------:R-:W-:Y:S01]  /*1dd40*/  HMMA.16816.F32.BF16 R176, R192.reuse, R190, R176 ;  /* 0x000000bec0b0723c */ /* 0x040fe200000418b0 */
[----:B------:R-:W-:Y:S07]  /*1dd50*/  LDSM.16.M88.4 R188, [R224+0xc000] ;  /* 0x00c00000e0bc783b */ /* 0x000fee0000000200 */
[C---:B-----5:R-:W-:Y:S08]  /*1dd60*/  HMMA.16816.F32.BF16 R172, R192.reuse, R184, R172 ;  /* 0x000000b8c0ac723c */ /* 0x060ff000000418ac */
[----:B------:R-:W-:Y:S01]  /*1dd70*/  HMMA.16816.F32.BF16 R168, R192, R186, R168 ;  /* 0x000000bac0a8723c */ /* 0x000fe200000418a8 */
[----:B------:R-:W1:Y:S04]  /*1dd80*/  LDSM.16.M88.4 R184, [R212] ;  /* 0x00000000d4b8783b */ /* 0x000e680000000200 */
[----:B------:R-:W-:Y:S03]  /*1dd90*/  LDSM.16.M88.4 R192, [R226+0x4000] ;  /* 0x00400000e2c0783b */ /* 0x000fe60000000200 */
[C---:B--2---:R-:W-:Y:S08]  /*1dda0*/  HMMA.16816.F32.BF16 R16, R32.reuse, R28, R16 ;  /* 0x0000001c2010723c */ /* 0x044ff00000041810 */
[C---:B------:R-:W-:Y:S01]  /*1ddb0*/  HMMA.16816.F32.BF16 R12, R32.reuse, R30, R12 ;  /* 0x0000001e200c723c */ /* 0x040fe2000004180c */
[----:B------:R-:W2:Y:S07]  /*1ddc0*/  LDSM.16.M88.4 R28, [R224+0xc800] ;  /* 0x00c80000e01c783b */ /* 0x000eae0000000200 */
[C---:B------:R-:W-:Y:S08]  /*1ddd0*/  HMMA.16816.F32.BF16 R8, R32.reuse, R24, R8 ;  /* 0x000000182008723c */ /* 0x040ff00000041808 */
[C---:B------:R-:W-:Y:S01]  /*1dde0*/  HMMA.16816.F32.BF16 R4, R32.reuse, R26, R4 ;  /* 0x0000001a2004723c */ /* 0x040fe20000041804 */
[----:B------:R-:W5:Y:S07]  /*1ddf0*/  LDSM.16.M88.4 R24, [R224+0xd000] ;  /* 0x00d00000e018783b */ /* 0x000f6e0000000200 */
[C---:B----4-:R-:W-:Y:S08]  /*1de00*/  HMMA.16816.F32.BF16 R180, R32.reuse, R20, R180 ;  /* 0x0000001420b4723c */ /* 0x050ff000000418b4 */
[C---:B------:R-:W-:Y:S01]  /*1de10*/  HMMA.16816.F32.BF16 R176, R32.reuse, R22, R176 ;  /* 0x0000001620b0723c */ /* 0x040fe200000418b0 */
[----:B------:R-:W4:Y:S07]  /*1de20*/  LDSM.16.M88.4 R20, [R224+0xd800] ;  /* 0x00d80000e014783b */ /* 0x000f2e0000000200 */
[C---:B-1----:R-:W-:Y:S08]  /*1de30*/  HMMA.16816.F32.BF16 R172, R32.reuse, R184, R172 ;  /* 0x000000b820ac723c */ /* 0x042ff000000418ac */
[----:B------:R-:W-:Y:S01]  /*1de40*/  HMMA.16816.F32.BF16 R168, R32, R186, R168 ;  /* 0x000000ba20a8723c */ /* 0x000fe200000418a8 */
[----:B------:R-:W-:Y:S04]  /*1de50*/  LDSM.16.M88.4 R32, [R225+0x4000] ;  /* 0x00400000e120783b */ /* 0x000fe80000000200 */
[----:B------:R-:W1:Y:S03]  /*1de60*/  LDSM.16.M88.4 R184, [R220+0x4800] ;  /* 0x00480000dcb8783b */ /* 0x000e660000000200 */
[C---:B--2---:R-:W-:Y:S08]  /*1de70*/  HMMA.16816.F32.BF16 R8, R192.reuse, R28, R8 ;  /* 0x0000001cc008723c */ /* 0x044ff00000041808 */
[C---:B------:R-:W-:Y:S01]  /*1de80*/  HMMA.16816.F32.BF16 R4, R192.reuse, R30, R4 ;  /* 0x0000001ec004723c */ /* 0x040fe20000041804 */
[----:B------:R-:W2:Y:S07]  /*1de90*/  LDSM.16.M88.4 R28, [R220+0x4000] ;  /* 0x00400000dc1c783b */ /* 0x000eae0000000200 */
[C---:B-----5:R-:W-:Y:S08]  /*1dea0*/  HMMA.16816.F32.BF16 R180, R192.reuse, R24, R180 ;  /* 0x00000018c0b4723c */ /* 0x060ff000000418b4 */
[C---:B------:R-:W-:Y:S01]  /*1deb0*/  HMMA.16816.F32.BF16 R176, R192.reuse, R26, R176 ;  /* 0x0000001ac0b0723c */ /* 0x040fe200000418b0 */
[----:B------:R-:W5:Y:S07]  /*1dec0*/  LDSM.16.M88.4 R24, [R220+0x5000] ;  /* 0x00500000dc18783b */ /* 0x000f6e0000000200 */
[C---:B----4-:R-:W-:Y:S08]  /*1ded0*/  HMMA.16816.F32.BF16 R172, R192.reuse, R20, R172 ;  /* 0x00000014c0ac723c */ /* 0x050ff000000418ac */
[C---:B------:R-:W-:Y:S01]  /*1dee0*/  HMMA.16816.F32.BF16 R168, R192.reuse, R22, R168 ;  /* 0x00000016c0a8723c */ /* 0x040fe200000418a8 */
[----:B------:R-:W4:Y:S07]  /*1def0*/  LDSM.16.M88.4 R20, [R220+0x5800] ;  /* 0x00580000dc14783b */ /* 0x000f2e0000000200 */
[C---:B------:R-:W-:Y:S08]  /*1df00*/  HMMA.16816.F32.BF16 R16, R192.reuse, R188, R16 ;  /* 0x000000bcc010723c */ /* 0x040ff00000041810 */
[----:B------:R-:W-:Y:S01]  /*1df10*/  HMMA.16816.F32.BF16 R12, R192, R190, R12 ;  /* 0x000000bec00c723c */ /* 0x000fe2000004180c */
[----:B------:R-:W-:Y:S07]  /*1df20*/  LDSM.16.M88.4 R188, [R230+0x6000] ;  /* 0x00600000e6bc783b */ /* 0x000fee0000000200 */
[C---:B-1----:R-:W-:Y:S08]  /*1df30*/  HMMA.16816.F32.BF16 R8, R32.reuse, R184, R8 ;  /* 0x000000b82008723c */ /* 0x042ff00000041808 */
[C---:B------:R-:W-:Y:S01]  /*1df40*/  HMMA.16816.F32.BF16 R4, R32.reuse, R186, R4 ;  /* 0x000000ba2004723c */ /* 0x040fe20000041804 */
[----:B------:R-:W1:Y:S07]  /*1df50*/  LDSM.16.M88.4 R184, [R229+0xe000] ;  /* 0x00e00000e5b8783b */ /* 0x000e6e0000000200 */
[C---:B--2---:R-:W-:Y:S08]  /*1df60*/  HMMA.16816.F32.BF16 R16, R32.reuse, R28, R16 ;  /* 0x0000001c2010723c */ /* 0x044ff00000041810 */
[C---:B------:R-:W-:Y:S01]  /*1df70*/  HMMA.16816.F32.BF16 R12, R32.reuse, R30, R12 ;  /* 0x0000001e200c723c */ /* 0x040fe2000004180c */
[----:B------:R-:W2:Y:S07]  /*1df80*/  LDSM.16.M88.4 R28, [R229+0xe800] ;  /* 0x00e80000e51c783b */ /* 0x000eae0000000200 */
[C---:B-----5:R-:W-:Y:S08]  /*1df90*/  HMMA.16816.F32.BF16 R180, R32.reuse, R24, R180 ;  /* 0x0000001820b4723c */ /* 0x060ff000000418b4 */
[C---:B------:R-:W-:Y:S01]  /*1dfa0*/  HMMA.16816.F32.BF16 R176, R32.reuse, R26, R176 ;  /* 0x0000001a20b0723c */ /* 0x040fe200000418b0 */
[----:B------:R-:W5:Y:S07]  /*1dfb0*/  LDSM.16.M88.4 R24, [R229+0xf000] ;  /* 0x00f00000e518783b */ /* 0x000f6e0000000200 */
[C---:B----4-:R-:W-:Y:S08]  /*1dfc0*/  HMMA.16816.F32.BF16 R172, R32.reuse, R20, R172 ;  /* 0x0000001420ac723c */ /* 0x050ff000000418ac */
        /* <DEDUP_REMOVED lines=8> */
[----:B------:R-:W2:Y:S07]  /*1e050*/  LDSM.16.M88.4 R28, [R210] ;  /* 0x00000000d21c783b */ /* 0x000eae0000000200 */
[C---:B-----5:R-:W-:Y:S08]  /*1e060*/  HMMA.16816.F32.BF16 R180, R188.reuse, R24, R180 ;  /* 0x00000018bcb4723c */ /* 0x060ff000000418b4 */
[C---:B------:R-:W-:Y:S01]  /*1e070*/  HMMA.16816.F32.BF16 R176, R188.reuse, R26, R176 ;  /* 0x0000001abcb0723c */ /* 0x040fe200000418b0 */
[----:B------:R-:W-:Y:S07]  /*1e080*/  LDSM.16.M88.4 R24, [R209] ;  /* 0x00000000d118783b */ /* 0x000fee0000000200 */
[C---:B----4-:R-:W-:Y:S08]  /*1e090*/  HMMA.16816.F32.BF16 R172, R188.reuse, R20, R172 ;  /* 0x00000014bcac723c */ /* 0x050ff000000418ac */
[----:B------:R-:W-:Y:S01]  /*1e0a0*/  HMMA.16816.F32.BF16 R168, R188, R22, R168 ;  /* 0x00000016bca8723c */ /* 0x000fe200000418a8 */
[----:B------:R-:W-:Y:S04]  /*1e0b0*/  LDSM.16.M88.4 R188, [R226+0x6000] ;  /* 0x00600000e2bc783b */ /* 0x000fe80000000200 */
[----:B------:R-:W4:Y:S03]  /*1e0c0*/  LDSM.16.M88.4 R20, [R224+0xe000] ;  /* 0x00e00000e014783b */ /* 0x000f260000000200 */
[C---:B-1----:R-:W-:Y:S08]  /*1e0d0*/  HMMA.16816.F32.BF16 R16, R184.reuse, R32, R16 ;  /* 0x00000020b810723c */ /* 0x042ff00000041810 */
[C---:B------:R-:W-:Y:S01]  /*1e0e0*/  HMMA.16816.F32.BF16 R12, R184.reuse, R34, R12 ;  /* 0x00000022b80c723c */ /* 0x040fe2000004180c */
[----:B------:R-:W1:Y:S07]  /*1e0f0*/  LDSM.16.M88.4 R32, [R208] ;  /* 0x00000000d020783b */ /* 0x000e6e0000000200 */
[C---:B--2---:R-:W-:Y:S08]  /*1e100*/  HMMA.16816.F32.BF16 R8, R184.reuse, R28, R8 ;  /* 0x0000001cb808723c */ /* 0x044ff00000041808 */
[----:B------:R-:W-:Y:S01]  /*1e110*/  HMMA.16816.F32.BF16 R4, R184, R30, R4 ;  /* 0x0000001eb804723c */ /* 0x000fe20000041804 */
[----:B------:R-:W-:Y:S07]  /*1e120*/  LDSM.16.M88.4 R28, [R225+0x6000] ;  /* 0x00600000e11c783b */ /* 0x000fee0000000200 */
[C---:B----4-:R-:W-:Y:S08]  /*1e130*/  HMMA.16816.F32.BF16 R16, R188.reuse, R20, R16 ;  /* 0x00000014bc10723c */ /* 0x050ff00000041810 */
[----:B------:R-:W-:Y:S01]  /*1e140*/  HMMA.16816.F32.BF16 R12, R188, R22, R12 ;  /* 0x00000016bc0c723c */ /* 0x000fe2000004180c */
[----:B------:R-:W2:Y:S07]  /*1e150*/  LDSM.16.M88.4 R20, [R224+0xe800] ;  /* 0x00e80000e014783b */ /* 0x000eae0000000200 */
[C---:B------:R-:W-:Y:S08]  /*1e160*/  HMMA.16816.F32.BF16 R180, R184.reuse, R24, R180 ;  /* 0x00000018b8b4723c */ /* 0x040ff000000418b4 */
[C---:B------:R-:W-:Y:S01]  /*1e170*/  HMMA.16816.F32.BF16 R176, R184.reuse, R26, R176 ;  /* 0x0000001ab8b0723c */ /* 0x040fe200000418b0 */
[----:B------:R-:W4:Y:S07]  /*1e180*/  LDSM.16.M88.4 R24, [R220+0x6000] ;  /* 0x00600000dc18783b */ /* 0x000f2e0000000200 */
[C---:B-1----:R-:W-:Y:S08]  /*1e190*/  HMMA.16816.F32.BF16 R172, R184.reuse, R32, R172 ;  /* 0x00000020b8ac723c */ /* 0x042ff000000418ac */
[----:B------:R-:W-:Y:S01]  /*1e1a0*/  HMMA.16816.F32.BF16 R168, R184, R34, R168 ;  /* 0x00000022b8a8723c */ /* 0x000fe200000418a8 */
[----:B------:R-:W1:Y:S07]  /*1e1b0*/  LDSM.16.M88.4 R32, [R220+0x6800] ;  /* 0x00680000dc20783b */ /* 0x000e6e0000000200 */
[----:B--2---:R-:W-:Y:S08]  /*1e1c0*/  HMMA.16816.F32.BF16 R8, R188, R20, R8 ;  /* 0x00000014bc08723c */ /* 0x004ff00000041808 */
[C---:B----4-:R-:W-:Y:S08]  /*1e1d0*/  HMMA.16816.F32.BF16 R16, R28.reuse, R24, R16 ;  /* 0x000000181c10723c */ /* 0x050ff00000041810 */
[----:B------:R-:W-:Y:S01]  /*1e1e0*/  HMMA.16816.F32.BF16 R12, R28, R26, R12 ;  /* 0x0000001a1c0c723c */ /* 0x000fe2000004180c */
[----:B------:R-:W2:Y:S07]  /*1e1f0*/  LDSM.16.M88.4 R24, [R224+0xf000] ;  /* 0x00f00000e018783b */ /* 0x000eae0000000200 */
[----:B------:R-:W-:Y:S08]  /*1e200*/  HMMA.16816.F32.BF16 R4, R188, R22, R4 ;  /* 0x00000016bc04723c */ /* 0x000ff00000041804 */
[----:B-1----:R-:W-:Y:S01]  /*1e210*/  HMMA.16816.F32.BF16 R8, R28, R32, R8 ;  /* 0x000000201c08723c */ /* 0x002fe20000041808 */
[----:B---3--:R-:W-:-:S02]  /*1e220*/  FMUL.FTZ R193, R16, R198 ;  /* 0x000000c610c17220 */ /* 0x008fc40000410000 */
[-C--:B------:R-:W-:Y:S02]  /*1e230*/  FMUL.FTZ R20, R17, R198.reuse ;  /* 0x000000c611147220 */ /* 0x080fe40000410000 */
[-C--:B------:R-:W-:Y:S02]  /*1e240*/  FMUL.FTZ R192, R18, R198.reuse ;  /* 0x000000c612c07220 */ /* 0x080fe40000410000 */
[-C--:B------:R-:W-:Y:S02]  /*1e250*/  FMUL.FTZ R21, R19, R198.reuse ;  /* 0x000000c613157220 */ /* 0x080fe40000410000 */
[----:B------:R-:W1:Y:S01]  /*1e260*/  LDSM.16.M88.4 R16, [R220+0x7000] ;  /* 0x00700000dc10783b */ /* 0x000e620000000200 */
[-C--:B------:R-:W-:Y:S02]  /*1e270*/  FMUL.FTZ R22, R12, R198.reuse ;  /* 0x000000c60c167220 */ /* 0x080fe40000410000 */
[-C--:B------:R-:W-:Y:S02]  /*1e280*/  FMUL.FTZ R12, R13, R198.reuse ;  /* 0x000000c60d0c7220 */ /* 0x080fe40000410000 */
[----:B------:R-:W-:-:S02]  /*1e290*/  FMUL.FTZ R13, R14, R198 ;  /* 0x000000c60e0d7220 */ /* 0x000fc40000410000 */
[-C--:B------:R-:W-:Y:S01]  /*1e2a0*/  FMUL.FTZ R14, R15, R198.reuse ;  /* 0x000000c60f0e7220 */ /* 0x080fe20000410000 */
[----:B------:R-:W-:Y:S07]  /*1e2b0*/  HMMA.16816.F32.BF16 R4, R28, R34, R4 ;  /* 0x000000221c04723c */ /* 0x000fee0000041804 */
[-C--:B------:R-:W-:Y:S01]  /*1e2c0*/  FMUL.FTZ R23, R8, R198.reuse ;  /* 0x000000c608177220 */ /* 0x080fe20000410000 */
[----:B--2---:R-:W-:Y:S01]  /*1e2d0*/  HMMA.16816.F32.BF16 R180, R188, R24, R180 ;  /* 0x00000018bcb4723c */ /* 0x004fe200000418b4 */
[----:B------:R-:W-:-:S02]  /*1e2e0*/  FMUL.FTZ R15, R9, R198 ;  /* 0x000000c6090f7220 */ /* 0x000fc40000410000 */
[----:B------:R-:W-:-:S04]  /*1e2f0*/  FMUL.FTZ R33, R11, R198 ;  /* 0x000000c60b217220 */ /* 0x000fc80000410000 */
[-C--:B------:R-:W-:Y:S02]  /*1e300*/  FMUL.FTZ R24, R10, R198.reuse ;  /* 0x000000c60a187220 */ /* 0x080fe40000410000 */
[----:B------:R-:W2:Y:S01]  /*1e310*/  LDSM.16.M88.4 R8, [R224+0xf800] ;  /* 0x00f80000e008783b */ /* 0x000ea20000000200 */
[----:B------:R-:W-:Y:S03]  /*1e320*/  HMMA.16816.F32.BF16 R176, R188, R26, R176 ;  /* 0x0000001abcb0723c */ /* 0x000fe600000418b0 */
[----:B------:R-:W3:Y:S03]  /*1e330*/  S2R R32, SR_TID.X ;  /* 0x0000000000207919 */ /* 0x000ee60000002100 */
[-C--:B------:R-:W-:Y:S02]  /*1e340*/  FMUL.FTZ R25, R5, R198.reuse ;  /* 0x000000c605197220 */ /* 0x080fe40000410000 */
[----:B------:R-:W-:-:S02]  /*1e350*/  FMUL.FTZ R27, R6, R198 ;  /* 0x000000c6061b7220 */ /* 0x000fc40000410000 */
[----:B------:R-:W-:-:S04]  /*1e360*/  FMUL.FTZ R26, R7, R198 ;  /* 0x000000c6071a7220 */ /* 0x000fc80000410000 */
[C---:B-1----:R-:W-:Y:S07]  /*1e370*/  HMMA.16816.F32.BF16 R180, R28.reuse, R16, R180 ;  /* 0x000000101cb4723c */ /* 0x042fee00000418b4 */
[----:B------:R-:W-:Y:S02]  /*1e380*/  FMUL.FTZ R16, R4, R198 ;  /* 0x000000c604107220 */ /* 0x000fe40000410000 */
[----:B------:R-:W1:Y:S01]  /*1e390*/  LDSM.16.M88.4 R4, [R220+0x7800] ;  /* 0x00780000dc04783b */ /* 0x000e620000000200 */
[----:B------:R-:W-:Y:S01]  /*1e3a0*/  HMMA.16816.F32.BF16 R176, R28, R18, R176 ;  /* 0x000000121cb0723c */ /* 0x000fe200000418b0 */
[----:B------:R-:W4:Y:S01]  /*1e3b0*/  MUFU.TANH R20, R20 ;  /* 0x0000001400147308 */ /* 0x000f220000002400 */
[----:B------:R-:W-:-:S05]  /*1e3c0*/  DEPBAR.LE SB0, 0x0 ;  /* 0x000080000000791a */ /* 0x000fca0000000000 */
[----:B---3--:R-:W-:Y:S01]  /*1e3d0*/  IMAD.SHL.U32 R19, R32, 0x2, RZ ;  /* 0x0000000220137824 */ /* 0x008fe200078e00ff */
[----:B--2---:R-:W-:Y:S04]  /*1e3e0*/  HMMA.16816.F32.BF16 R172, R188, R8, R172 ;  /* 0x00000008bcac723c */ /* 0x004fe800000418ac */
[----:B------:R-:W-:-:S04]  /*1e3f0*/  LOP3.LUT R19, R19, 0x6, RZ, 0xc0, !PT ;  /* 0x0000000613137812 */ /* 0x000fc800078ec0ff */
[----:B------:R-:W-:Y:S01]  /*1e400*/  HMMA.16816.F32.BF16 R168, R188, R10, R168 ;  /* 0x0000000abca8723c */ /* 0x000fe200000418a8 */
[----:B------:R-:W2:Y:S01]  /*1e410*/  MUFU.TANH R21, R21 ;  /* 0x0000001500157308 */ /* 0x000ea20000002400 */
[----:B------:R-:W-:-:S07]  /*1e420*/  IMAD R9, R250, 0x40, R19 ;  /* 0x00000040fa097824 */ /* 0x000fce00078e0213 */
[----:B------:R-:W3:Y:S08]  /*1e430*/  MUFU.TANH R22, R22 ;  /* 0x0000001600167308 */ /* 0x000ef00000002400 */
[----:B------:R-:W5:Y:S01]  /*1e440*/  MUFU.TANH R13, R13 ;  /* 0x0000000d000d7308 */ /* 0x000f620000002400 */
[C---:B-1----:R-:W-:Y:S07]  /*1e450*/  HMMA.16816.F32.BF16 R172, R28.reuse, R4, R172 ;  /* 0x000000041cac723c */ /* 0x042fee00000418ac */
[----:B------:R1:W-:Y:S01]  /*1e460*/  MUFU.TANH R17, R33 ;  /* 0x0000002100117308 */ /* 0x0003e20000002400 */
[----:B------:R-:W-:Y:S07]  /*1e470*/  HMMA.16816.F32.BF16 R168, R28, R6, R168 ;  /* 0x000000061ca8723c */ /* 0x000fee00000418a8 */
[----:B------:R-:W2:Y:S01]  /*1e480*/  MUFU.TANH R12, R12 ;  /* 0x0000000c000c7308 */ /* 0x000ea20000002400 */
[----:B-1----:R-:W-:-:S07]  /*1e490*/  IADD3 R33, R9, 0x1, RZ ;  /* 0x0000000109217810 */ /* 0x002fce0007ffe0ff */
[----:B------:R-:W1:Y:S01]  /*1e4a0*/  MUFU.TANH R14, R14 ;  /* 0x0000000e000e7308 */ /* 0x000e620000002400 */
[C---:B------:R-:W-:Y:S02]  /*1e4b0*/  ISETP.GE.AND P1, PT, R33.reuse, R0, PT ;  /* 0x000000002100720c */ /* 0x040fe40003f26270 */
[----:B------:R-:W-:-:S05]  /*1e4c0*/  ISETP.GE.AND P3, PT, R33, R2, PT ;  /* 0x000000022100720c */ /* 0x000fca0003f66270 */
[----:B------:R-:W1:Y:S01]  /*1e4d0*/  MUFU.TANH R23, R23 ;  /* 0x0000001700177308 */ /* 0x000e620000002400 */
[----:B------:R-:W-:Y:S02]  /*1e4e0*/  IADD3 R33, R9, 0x8, RZ ;  /* 0x0000000809217810 */ /* 0x000fe40007ffe0ff */
[----:B----4-:R-:W-:Y:S02]  /*1e4f0*/  FSEL R10, R20, -INF , !P1 ;  /* 0xff800000140a7808 */ /* 0x010fe40004800000 */
[----:B------:R-:W-:-:S03]  /*1e500*/  ISETP.GE.AND P2, PT, R33, R0, PT ;  /* 0x000000002100720c */ /* 0x000fc60003f46270 */
[----:B------:R-:W4:Y:S01]  /*1e510*/  MUFU.TANH R15, R15 ;  /* 0x0000000f000f7308 */ /* 0x000f220000002400 */
[----:B------:R-:W-:Y:S02]  /*1e520*/  ISETP.GE.AND P1, PT, R33, R2, PT ;  /* 0x000000022100720c */ /* 0x000fe40003f26270 */
[----:B--2---:R-:W-:Y:S02]  /*1e530*/  FSEL R8, R21, -INF , !P3 ;  /* 0xff80000015087808 */ /* 0x004fe40005800000 */
[----:B------:R-:W-:-:S03]  /*1e540*/  IADD3 R35, R9, 0x9, RZ ;  /* 0x0000000909237810 */ /* 0x000fc60007ffe0ff */
[----:B------:R-:W2:Y:S01]  /*1e550*/  MUFU.TANH R24, R24 ;  /* 0x0000001800187308 */ /* 0x000ea20000002400 */
[----:B------:R-:W-:Y:S01]  /*1e560*/  IADD3 R21, R9, 0x10, RZ ;  /* 0x0000001009157810 */ /* 0x000fe20007ffe0ff */
[-C--:B------:R-:W-:Y:S01]  /*1e570*/  FMUL.FTZ R180, R180, R198.reuse ;  /* 0x000000c6b4b47220 */ /* 0x080fe20000410000 */
[----:B---3--:R-:W-:Y:S01]  /*1e580*/  FSEL R11, R22, -INF , !P2 ;  /* 0xff800000160b7808 */ /* 0x008fe20005000000 */
[----:B------:R-:W-:Y:S01]  /*1e590*/  FMUL.FTZ R182, R182, R198 ;  /* 0x000000c6b6b67220 */ /* 0x000fe20000410000 */
[----:B-----5:R-:W-:-:S03]  /*1e5a0*/  FSEL R13, R13, -INF , !P1 ;  /* 0xff8000000d0d7808 */ /* 0x020fc60004800000 */
[----:B------:R-:W3:Y:S01]  /*1e5b0*/  MUFU.TANH R16, R16 ;  /* 0x0000001000107308 */ /* 0x000ee20000002400 */
[C---:B------:R-:W-:Y:S02]  /*1e5c0*/  ISETP.GE.AND P3, PT, R35.reuse, R0, PT ;  /* 0x000000002300720c */ /* 0x040fe40003f66270 */
[----:B------:R-:W-:Y:S02]  /*1e5d0*/  ISETP.GE.AND P2, PT, R35, R2, PT ;  /* 0x000000022300720c */ /* 0x000fe40003f46270 */
[----:B------:R-:W-:-:S03]  /*1e5e0*/  ISETP.GE.AND P1, PT, R21, R0, PT ;  /* 0x000000001500720c */ /* 0x000fc60003f26270 */
[----:B------:R-:W-:Y:S01]  /*1e5f0*/  MUFU.TANH R25, R25 ;  /* 0x0000001900197308 */ /* 0x000fe20000002400 */
[----:B------:R-:W-:Y:S01]  /*1e600*/  IADD3 R5, R9, 0x11, RZ ;  /* 0x0000001109057810 */ /* 0x000fe20007ffe0ff */
[----:B------:R-:W-:-:S06]  /*1e610*/  FMUL.FTZ R18, R183, R198 ;  /* 0x000000c6b7127220 */ /* 0x000fcc0000410000 */
[----:B------:R-:W5:Y:S01]  /*1e620*/  MUFU.TANH R27, R27 ;  /* 0x0000001b001b7308 */ /* 0x000f620000002400 */
[-C--:B------:R-:W-:Y:S01]  /*1e630*/  FMUL.FTZ R181, R181, R198.reuse ;  /* 0x000000c6b5b57220 */ /* 0x080fe20000410000 */
[----:B------:R-:W-:Y:S01]  /*1e640*/  FSEL R12, R12, -INF , !P3 ;  /* 0xff8000000c0c7808 */ /* 0x000fe20005800000 */
[----:B------:R-:W-:Y:S01]  /*1e650*/  FMUL.FTZ R176, R176, R198 ;  /* 0x000000c6b0b07220 */ /* 0x000fe20000410000 */
[----:B-1----:R-:W-:Y:S02]  /*1e660*/  FSEL R14, R14, -INF , !P2 ;  /* 0xff8000000e0e7808 */ /* 0x002fe40005000000 */
[----:B------:R-:W-:Y:S02]  /*1e670*/  FSEL R23, R23, -INF , !P1 ;  /* 0xff80000017177808 */ /* 0x000fe40004800000 */
[----:B------:R-:W1:Y:S01]  /*1e680*/  MUFU.TANH R26, R26 ;  /* 0x0000001a001a7308 */ /* 0x000e620000002400 */
[----:B------:R-:W-:Y:S02]  /*1e690*/  ISETP.GE.AND P3, PT, R21, R2, PT ;  /* 0x000000021500720c */ /* 0x000fe40003f66270 */
[----:B------:R-:W-:-:S02]  /*1e6a0*/  ISETP.GE.AND P2, PT, R5, R0, PT ;  /* 0x000000000500720c */ /* 0x000fc40003f46270 */
[----:B------:R-:W-:-:S03]  /*1e6b0*/  ISETP.GE.AND P1, PT, R5, R2, PT ;  /* 0x000000020500720c */ /* 0x000fc60003f26270 */
[----:B------:R2:W1:Y:S01]  /*1e6c0*/  MUFU.TANH R187, R180 ;  /* 0x000000b400bb7308 */ /* 0x0004620000002400 */
[C---:B------:R-:W-:Y:S01]  /*1e6d0*/  IADD3 R21, R9.reuse, 0x18, RZ ;  /* 0x0000001809157810 */ /* 0x040fe20007ffe0ff */
[----:B------:R-:W-:Y:S01]  /*1e6e0*/  FMUL.FTZ R4, R178, R198 ;  /* 0x000000c6b2047220 */ /* 0x000fe20000410000 */
[----:B------:R-:W-:-:S05]  /*1e6f0*/  IADD3 R5, R9, 0x19, RZ ;  /* 0x0000001909057810 */ /* 0x000fca0007ffe0ff */
[----:B------:R-:W1:Y:S01]  /*1e700*/  MUFU.TANH R19, R182 ;  /* 0x000000b600137308 */ /* 0x000e620000002400 */
[----:B----4-:R-:W-:Y:S01]  /*1e710*/  FSEL R22, R15, -INF , !P2 ;  /* 0xff8000000f167808 */ /* 0x010fe20005000000 */
[----:B------:R-:W-:Y:S01]  /*1e720*/  FMUL.FTZ R177, R177, R198 ;  /* 0x000000c6b1b17220 */ /* 0x000fe20000410000 */
[----:B------:R-:W-:Y:S01]  /*1e730*/  ISETP.GE.AND P2, PT, R21, R2, PT ;  /* 0x000000021500720c */ /* 0x000fe20003f46270 */
[----:B------:R-:W-:Y:S01]  /*1e740*/  FMUL.FTZ R179, R179, R198 ;  /* 0x000000c6b3b37220 */ /* 0x000fe20000410000 */
[----:B------:R-:W-:-:S03]  /*1e750*/  IADD3 R7, R9, 0x20, RZ ;  /* 0x0000002009077810 */ /* 0x000fc60007ffe0ff */
[----:B------:R4:W1:Y:S01]  /*1e760*/  MUFU.TANH R186, R181 ;  /* 0x000000b500ba7308 */ /* 0x0008620000002400 */
[----:B--2---:R-:W-:Y:S02]  /*1e770*/  FSEL R180, R24, -INF , !P3 ;  /* 0xff80000018b47808 */ /* 0x004fe40005800000 */
[----:B------:R-:W-:Y:S01]  /*1e780*/  ISETP.GE.AND P3, PT, R21, R0, PT ;  /* 0x000000001500720c */ /* 0x000fe20003f66270 */
[----:B------:R-:W-:-:S04]  /*1e790*/  FMUL.FTZ R172, R172, R198 ;  /* 0x000000c6acac7220 */ /* 0x000fc80000410000 */
[----:B------:R-:W2:Y:S01]  /*1e7a0*/  MUFU.TANH R18, R18 ;  /* 0x0000001200127308 */ /* 0x000ea20000002400 */
[----:B------:R-:W-:Y:S01]  /*1e7b0*/  FMUL.FTZ R173, R173, R198 ;  /* 0x000000c6adad7220 */ /* 0x000fe20000410000 */
[----:B---3--:R-:W-:-:S06]  /*1e7c0*/  FSEL R20, R16, -INF , !P3 ;  /* 0xff80000010147808 */ /* 0x008fcc0005800000 */
[----:B------:R-:W3:Y:S01]  /*1e7d0*/  MUFU.TANH R185, R176 ;  /* 0x000000b000b97308 */ /* 0x000ee20000002400 */
[----:B----4-:R-:W-:Y:S02]  /*1e7e0*/  FSEL R181, R17, -INF , !P1 ;  /* 0xff80000011b57808 */ /* 0x010fe40004800000 */
[----:B------:R-:W-:Y:S02]  /*1e7f0*/  ISETP.GE.AND P1, PT, R5, R0, PT ;  /* 0x000000000500720c */ /* 0x000fe40003f26270 */
[----:B-----5:R-:W-:Y:S02]  /*1e800*/  FSEL R182, R27, -INF , !P2 ;  /* 0xff8000001bb67808 */ /* 0x020fe40005000000 */
[----:B------:R-:W-:Y:S01]  /*1e810*/  FSEL R21, R25, -INF , !P1 ;  /* 0xff80000019157808 */ /* 0x000fe20004800000 */
[----:B------:R-:W4:Y:S01]  /*1e820*/  MUFU.TANH R4, R4 ;  /* 0x0000000400047308 */ /* 0x000f220000002400 */
[----:B------:R-:W-:Y:S02]  /*1e830*/  ISETP.GE.AND P3, PT, R5, R2, PT ;  /* 0x000000020500720c */ /* 0x000fe40003f66270 */
[----:B------:R-:W-:-:S02]  /*1e840*/  ISETP.GE.AND P2, PT, R7, R0, PT ;  /* 0x000000000700720c */ /* 0x000fc40003f46270 */
[----:B------:R-:W-:-:S03]  /*1e850*/  ISETP.GE.AND P1, PT, R7, R2, PT ;  /* 0x000000020700720c */ /* 0x000fc60003f26270 */
[----:B------:R-:W5:Y:S01]  /*1e860*/  MUFU.TANH R184, R177 ;  /* 0x000000b100b87308 */ /* 0x000f620000002400 */
[C---:B------:R-:W-:Y:S02]  /*1e870*/  IADD3 R5, R9.reuse, 0x21, RZ ;  /* 0x0000002109057810 */ /* 0x040fe40007ffe0ff */
[----:B------:R-:W-:Y:S01]  /*1e880*/  IADD3 R15, R9, 0x28, RZ ;  /* 0x00000028090f7810 */ /* 0x000fe20007ffe0ff */
[----:B------:R-:W-:-:S04]  /*1e890*/  FMUL.FTZ R28, R170, R198 ;  /* 0x000000c6aa1c7220 */ /* 0x000fc80000410000 */
[----:B------:R-:W2:Y:S01]  /*1e8a0*/  MUFU.TANH R24, R179 ;  /* 0x000000b300187308 */ /* 0x000ea20000002400 */
[----:B-1----:R-:W-:Y:S02]  /*1e8b0*/  FSEL R183, R26, -INF , !P3 ;  /* 0xff8000001ab77808 */ /* 0x002fe40005800000 */
[----:B------:R-:W-:Y:S02]  /*1e8c0*/  FSEL R187, R187, -INF , !P2 ;  /* 0xff800000bbbb7808 */ /* 0x000fe40005000000 */
[----:B------:R-:W-:-:S03]  /*1e8d0*/  FSEL R27, R19, -INF , !P1 ;  /* 0xff800000131b7808 */ /* 0x000fc60004800000 */
[----:B------:R-:W1:Y:S01]  /*1e8e0*/  MUFU.TANH R172, R172 ;  /* 0x000000ac00ac7308 */ /* 0x000e620000002400 */
[C---:B------:R-:W-:Y:S01]  /*1e8f0*/  ISETP.GE.AND P3, PT, R5.reuse, R0, PT ;  /* 0x000000000500720c */ /* 0x040fe20003f66270 */
[----:B------:R-:W-:Y:S01]  /*1e900*/  FMUL.FTZ R174, R174, R198 ;  /* 0x000000c6aeae7220 */ /* 0x000fe20000410000 */
[----:B------:R-:W-:Y:S02]  /*1e910*/  ISETP.GE.AND P2, PT, R5, R2, PT ;  /* 0x000000020500720c */ /* 0x000fe40003f46270 */
[----:B------:R-:W-:-:S03]  /*1e920*/  ISETP.GE.AND P1, PT, R15, R0, PT ;  /* 0x000000000f00720c */ /* 0x000fc60003f26270 */
[----:B------:R-:W1:Y:S01]  /*1e930*/  MUFU.TANH R173, R173 ;  /* 0x000000ad00ad7308 */ /* 0x000e620000002400 */
[----:B------:R-:W-:Y:S01]  /*1e940*/  IADD3 R7, R9, 0x29, RZ ;  /* 0x0000002909077810 */ /* 0x000fe20007ffe0ff */
[----:B------:R-:W-:Y:S01]  /*1e950*/  FMUL.FTZ R6, R175, R198 ;  /* 0x000000c6af067220 */ /* 0x000fe20000410000 */
[----:B------:R-:W-:Y:S02]  /*1e960*/  FSEL R186, R186, -INF , !P3 ;  /* 0xff800000baba7808 */ /* 0x000fe40005800000 */
[----:B--2---:R-:W-:Y:S02]  /*1e970*/  FSEL R25, R18, -INF , !P2 ;  /* 0xff80000012197808 */ /* 0x004fe40005000000 */
[----:B---3--:R-:W-:Y:S01]  /*1e980*/  FSEL R185, R185, -INF , !P1 ;  /* 0xff800000b9b97808 */ /* 0x008fe20004800000 */
[----:B------:R-:W-:Y:S01]  /*1e990*/  MUFU.TANH R28, R28 ;  /* 0x0000001c001c7308 */ /* 0x000fe20000002400 */
[----:B------:R-:W-:Y:S01]  /*1e9a0*/  ISETP.GE.AND P3, PT, R15, R2, PT ;  /* 0x000000020f00720c */ /* 0x000fe20003f66270 */
[----:B------:R-:W-:Y:S01]  /*1e9b0*/  FMUL.FTZ R168, R168, R198 ;  /* 0x000000c6a8a87220 */ /* 0x000fe20000410000 */
[----:B------:R-:W-:-:S02]  /*1e9c0*/  ISETP.GE.AND P2, PT, R7, R0, PT ;  /* 0x000000000700720c */ /* 0x000fc40003f46270 */
[----:B------:R-:W-:Y:S02]  /*1e9d0*/  ISETP.GE.AND P1, PT, R7, R2, PT ;  /* 0x000000020700720c */ /* 0x000fe40003f26270 */
[C---:B------:R-:W-:Y:S01]  /*1e9e0*/  IADD3 R7, R9.reuse, 0x30, RZ ;  /* 0x0000003009077810 */ /* 0x040fe20007ffe0ff */
[----:B------:R-:W2:Y:S01]  /*1e9f0*/  MUFU.TANH R5, R174 ;  /* 0x000000ae00057308 */ /* 0x000ea20000002400 */
[----:B------:R-:W-:Y:S02]  /*1ea00*/  IADD3 R15, R9, 0x31, RZ ;  /* 0x00000031090f7810 */ /* 0x000fe40007ffe0ff */
[----:B----4-:R-:W-:Y:S01]  /*1ea10*/  FSEL R26, R4, -INF , !P3 ;  /* 0xff800000041a7808 */ /* 0x010fe20005800000 */
[----:B------:R-:W-:Y:S01]  /*1ea20*/  FMUL.FTZ R169, R169, R198 ;  /* 0x000000c6a9a97220 */ /* 0x000fe20000410000 */
[----:B------:R-:W-:Y:S02]  /*1ea30*/  ISETP.GE.AND P3, PT, R7, R0, PT ;  /* 0x000000000700720c */ /* 0x000fe40003f66270 */
[----:B-----5:R-:W-:Y:S01]  /*1ea40*/  FSEL R184, R184, -INF , !P2 ;  /* 0xff800000b8b87808 */ /* 0x020fe20005000000 */
[----:B------:R-:W3:Y:S01]  /*1ea50*/  MUFU.TANH R6, R6 ;  /* 0x0000000600067308 */ /* 0x000ee20000002400 */
[----:B------:R-:W-:-:S02]  /*1ea60*/  FSEL R24, R24, -INF , !P1 ;  /* 0xff80000018187808 */ /* 0x000fc40004800000 */
[----:B------:R-:W-:Y:S02]  /*1ea70*/  ISETP.GE.AND P2, PT, R7, R2, PT ;  /* 0x000000020700720c */ /* 0x000fe40003f46270 */
[----:B------:R-:W-:-:S03]  /*1ea80*/  ISETP.GE.AND P1, PT, R15, R0, PT ;  /* 0x000000000f00720c */ /* 0x000fc60003f26270 */
[----:B------:R3:W4:Y:S01]  /*1ea90*/  MUFU.TANH R4, R168 ;  /* 0x000000a800047308 */ /* 0x0007220000002400 */
[----:B------:R-:W-:Y:S01]  /*1eaa0*/  IADD3 R7, R9, 0x38, RZ ;  /* 0x0000003809077810 */ /* 0x000fe20007ffe0ff */
[----:B------:R-:W-:Y:S01]  /*1eab0*/  FMUL.FTZ R29, R171, R198 ;  /* 0x000000c6ab1d7220 */ /* 0x000fe20000410000 */
[----:B-1----:R-:W-:Y:S02]  /*1eac0*/  FSEL R175, R172, -INF , !P3 ;  /* 0xff800000acaf7808 */ /* 0x002fe40005800000 */
[----:B------:R-:W-:Y:S02]  /*1ead0*/  FSEL R173, R173, -INF , !P1 ;  /* 0xff800000adad7808 */ /* 0x000fe40004800000 */
[----:B------:R-:W-:Y:S01]  /*1eae0*/  ISETP.GE.AND P1, PT, R7, R2, PT ;  /* 0x000000020700720c */ /* 0x000fe20003f26270 */
[----:B------:R-:W1:Y:S01]  /*1eaf0*/  MUFU.TANH R193, R193 ;  /* 0x000000c100c17308 */ /* 0x000e620000002400 */
[----:B--2---:R-:W-:Y:S02]  /*1eb00*/  FSEL R170, R5, -INF , !P2 ;  /* 0xff80000005aa7808 */ /* 0x004fe40005000000 */
[----:B------:R-:W-:-:S05]  /*1eb10*/  FSEL R28, R28, -INF , !P1 ;  /* 0xff8000001c1c7808 */ /* 0x000fca0004800000 */
[----:B------:R-:W2:Y:S01]  /*1eb20*/  MUFU.TANH R172, R169 ;  /* 0x000000a900ac7308 */ /* 0x000ea20000002400 */
[----:B------:R-:W-:Y:S02]  /*1eb30*/  ISETP.GE.AND P1, PT, R165, 0x3, PT ;  /* 0x00000003a500780c */ /* 0x000fe40003f26270 */
[----:B------:R-:W-:Y:S02]  /*1eb40*/  ISETP.GE.AND P3, PT, R15, R2, PT ;  /* 0x000000020f00720c */ /* 0x000fe40003f66270 */
[----:B------:R-:W-:-:S03]  /*1eb50*/  ISETP.GE.AND P2, PT, R7, R0, PT ;  /* 0x000000000700720c */ /* 0x000fc60003f46270 */
[----:B------:R-:W5:Y:S01]  /*1eb60*/  MUFU.TANH R192, R192 ;  /* 0x000000c000c07308 */ /* 0x000f620000002400 */
[----:B------:R-:W-:-:S07]  /*1eb70*/  IADD3 R5, R9, 0x39, RZ ;  /* 0x0000003909057810 */ /* 0x000fce0007ffe0ff */
[----:B------:R-:W5:Y:S01]  /*1eb80*/  MUFU.TANH R29, R29 ;  /* 0x0000001d001d7308 */ /* 0x000f620000002400 */
[----:B---3--:R-:W-:Y:S02]  /*1eb90*/  FSEL R168, R6, -INF , !P3 ;  /* 0xff80000006a87808 */ /* 0x008fe40005800000 */
[----:B----4-:R-:W-:Y:S01]  /*1eba0*/  FSEL R171, R4, -INF , !P2 ;  /* 0xff80000004ab7808 */ /* 0x010fe20005000000 */
[----:B------:R-:W-:Y:S01]  /*1ebb0*/  BAR.SYNC.DEFER_BLOCKING 0x0 ;  /* 0x0000000000007b1d */ /* 0x000fe20000010000 */
[-C--:B------:R-:W-:Y:S02]  /*1ebc0*/  ISETP.GE.AND P3, PT, R9, R0.reuse, PT ;  /* 0x000000000900720c */ /* 0x080fe40003f66270 */
[----:B------:R-:W-:Y:S02]  /*1ebd0*/  ISETP.GE.AND P2, PT, R5, R0, PT ;  /* 0x000000000500720c */ /* 0x000fe40003f46270 */
[----:B-1----:R-:W-:Y:S02]  /*1ebe0*/  FSEL R193, R193, -INF , !P3 ;  /* 0xff800000c1c17808 */ /* 0x002fe40005800000 */
[----:B--2---:R-:W-:Y:S01]  /*1ebf0*/  FSEL R172, R172, -INF , !P2 ;  /* 0xff800000acac7808 */ /* 0x004fe20005000000 */
[----:B------:R-:W-:Y:S01]  /*1ec00*/  BSSY B1, `(.L_x_1441) ;  /* 0x00000ce000017945 */ /* 0x000fe20003800000 */
[----:B------:R-:W-:-:S02]  /*1ec10*/  ISETP.GE.AND P3, PT, R9, R2, PT ;  /* 0x000000020900720c */ /* 0x000fc40003f66270 */
[----:B------:R-:W-:Y:S01]  /*1ec20*/  ISETP.GE.AND P2, PT, R5, R2, PT ;  /* 0x000000020500720c */ /* 0x000fe20003f46270 */
[----:B------:R-:W-:Y:S01]  /*1ec30*/  IMAD.MOV.U32 R188, RZ, RZ, R196 ;  /* 0x000000ffffbc7224 */ /* 0x000fe200078e00c4 */
[----:B-----5:R-:W-:Y:S01]  /*1ec40*/  FSEL R192, R192, -INF , !P3 ;  /* 0xff800000c0c07808 */ /* 0x020fe20005800000 */
[----:B------:R-:W-:Y:S01]  /*1ec50*/  IMAD.MOV.U32 R189, RZ, RZ, R197 ;  /* 0x000000ffffbd7224 */ /* 0x000fe200078e00c5 */
[----:B------:R-:W-:Y:S01]  /*1ec60*/  FSEL R29, R29, -INF , !P2 ;  /* 0xff8000001d1d7808 */ /* 0x000fe20005000000 */
[----:B------:R-:W-:Y:S05]  /*1ec70*/  @!P1 BRA `(.L_x_1442) ;  /* 0x00000c6000009947 */ /* 0x000fea0003800000 */
[----:B------:R-:W-:Y:S01]  /*1ec80*/  BSSY B0, `(.L_x_1443) ;  /* 0x0000043000007945 */ /* 0x000fe20003800000 */
[----:B------:R-:W-:Y:S05]  /*1ec90*/  @!P0 BRA `(.L_x_1444) ;  /* 0x000003d000008947 */ /* 0x000fea0003800000 */
[----:B------:R-:W-:Y:S02]  /*1eca0*/  ULDC.64 UR4, c[0x0][0x118] ;  /* 0x0000460000047ab9 */ /* 0x000fe40000000a00 */
[----:B------:R-:W2:Y:S01]  /*1ecb0*/  LD.E R15, [R166.64+0x170] ;  /* 0x00017004a60f7980 */ /* 0x000ea2000c101900 */
[----:B------:R-:W-:-:S05]  /*1ecc0*/  IMAD.SHL.U32 R2, R250, 0x40, RZ ;  /* 0x00000040fa027824 */ /* 0x000fca00078e00ff */
[----:B------:R-:W-:Y:S02]  /*1ecd0*/  IADD3 R7, R2, -0x40, RZ ;  /* 0xffffffc002077810 */ /* 0x000fe40007ffe0ff */
[-C--:B--2---:R-:W-:Y:S02]  /*1ece0*/  IABS R6, R15.reuse ;  /* 0x0000000f00067213 */ /* 0x084fe40000000000 */
[----:B------:R-:W-:Y:S02]  /*1ecf0*/  IABS R4, R15 ;  /* 0x0000000f00047213 */ /* 0x000fe40000000000 */
[----:B------:R-:W1:Y:S03]  /*1ed00*/  I2F.RP R0, R6 ;  /* 0x0000000600007306 */ /* 0x000e660000209400 */
[----:B------:R-:W-:-:S05]  /*1ed10*/  IMAD.MOV R4, RZ, RZ, -R4 ;  /* 0x000000ffff047224 */ /* 0x000fca00078e0a04 */
        /* <DEDUP_REMOVED lines=10> */
[----:B------:R-:W-:-:S06]  /*1edc0*/  IMAD.HI.U32 R16, R19, R16, R18 ;  /* 0x0000001013107227 */ /* 0x000fcc00078e0012 */
[----:B------:R-:W-:-:S04]  /*1edd0*/  IMAD.HI.U32 R9, R16, R5, RZ ;  /* 0x0000000510097227 */ /* 0x000fc800078e00ff */
[----:B------:R-:W-:Y:S02]  /*1ede0*/  IMAD R5, R9, R4, R5 ;  /* 0x0000000409057224 */ /* 0x000fe400078e0205 */
[----:B------:R-:W-:-:S03]  /*1edf0*/  IMAD.HI.U32 R17, R16, R0, RZ ;  /* 0x0000000010117227 */ /* 0x000fc600078e00ff */
[----:B------:R-:W-:Y:S01]  /*1ee00*/  ISETP.GT.U32.AND P2, PT, R6, R5, PT ;  /* 0x000000050600720c */ /* 0x000fe20003f44070 */
[----:B------:R-:W-:-:S05]  /*1ee10*/  IMAD R19, R17, R4, R0 ;  /* 0x0000000411137224 */ /* 0x000fca00078e0200 */
[----:B------:R-:W-:-:S07]  /*1ee20*/  ISETP.GT.U32.AND P1, PT, R6, R19, PT ;  /* 0x000000130600720c */ /* 0x000fce0003f24070 */
[-C--:B------:R-:W-:Y:S02]  /*1ee30*/  @!P2 IADD3 R5, R5, -R6.reuse, RZ ;  /* 0x800000060505a210 */ /* 0x080fe40007ffe0ff */
[----:B------:R-:W-:Y:S02]  /*1ee40*/  @!P2 IADD3 R9, R9, 0x1, RZ ;  /* 0x000000010909a810 */ /* 0x000fe40007ffe0ff */
[-C--:B------:R-:W-:Y:S02]  /*1ee50*/  ISETP.GE.U32.AND P0, PT, R5, R6.reuse, PT ;  /* 0x000000060500720c */ /* 0x080fe40003f06070 */
[----:B------:R-:W-:Y:S01]  /*1ee60*/  @!P1 IMAD.IADD R19, R19, 0x1, -R6 ;  /* 0x0000000113139824 */ /* 0x000fe200078e0a06 */
[----:B------:R-:W-:Y:S02]  /*1ee70*/  ISETP.GE.AND P2, PT, R2, RZ, PT ;  /* 0x000000ff0200720c */ /* 0x000fe40003f46270 */
[----:B------:R-:W-:Y:S02]  /*1ee80*/  @!P1 IADD3 R17, R17, 0x1, RZ ;  /* 0x0000000111119810 */ /* 0x000fe40007ffe0ff */
[----:B------:R-:W-:-:S02]  /*1ee90*/  ISETP.GE.U32.AND P3, PT, R19, R6, PT ;  /* 0x000000061300720c */ /* 0x000fc40003f66070 */
[----:B------:R-:W-:Y:S01]  /*1eea0*/  ISETP.NE.AND P1, PT, R15, RZ, PT ;  /* 0x000000ff0f00720c */ /* 0x000fe20003f25270 */
[----:B------:R-:W2:Y:S01]  /*1eeb0*/  LD.E.64 R18, [R166.64+0x20] ;  /* 0x00002004a6127980 */ /* 0x000ea2000c101b00 */
[----:B------:R-:W-:Y:S02]  /*1eec0*/  LOP3.LUT R2, RZ, R15, RZ, 0x33, !PT ;  /* 0x0000000fff027212 */ /* 0x000fe400078e33ff */
[----:B------:R-:W-:Y:S02]  /*1eed0*/  @P0 IADD3 R9, R9, 0x1, RZ ;  /* 0x0000000109090810 */ /* 0x000fe40007ffe0ff */
[----:B------:R-:W-:-:S03]  /*1eee0*/  ISETP.GE.AND P0, PT, R7, RZ, PT ;  /* 0x000000ff0700720c */ /* 0x000fc60003f06270 */
[----:B------:R-:W-:Y:S02]  /*1eef0*/  @!P2 IMAD.MOV R9, RZ, RZ, -R9 ;  /* 0x000000ffff09a224 */ /* 0x000fe400078e0a09 */
[----:B------:R-:W-:-:S03]  /*1ef00*/  @P3 IADD3 R17, R17, 0x1, RZ ;  /* 0x0000000111113810 */ /* 0x000fc60007ffe0ff */
[----:B------:R-:W-:-:S05]  /*1ef10*/  SEL R7, R2, R9, !P1 ;  /* 0x0000000902077207 */ /* 0x000fca0004800000 */
[----:B------:R-:W-:Y:S01]  /*1ef20*/  @!P0 IADD3 R17, -R17, RZ, RZ ;  /* 0x000000ff11118210 */ /* 0x000fe20007ffe1ff */
[----:B------:R-:W-:-:S03]  /*1ef30*/  IMAD.WIDE R34, R7, 0x4, R248 ;  /* 0x0000000407227825 */ /* 0x000fc600078e02f8 */
[----:B------:R-:W-:Y:S02]  /*1ef40*/  SEL R2, R2, R17, !P1 ;  /* 0x0000001102027207 */ /* 0x000fe40004800000 */
[----:B------:R-:W3:Y:S03]  /*1ef50*/  LD.E.64 R16, [R166.64+0x38] ;  /* 0x00003804a6107980 */ /* 0x000ee6000c101b00 */
[----:B------:R-:W-:Y:S01]  /*1ef60*/  IMAD.WIDE R32, R2, 0x4, R248 ;  /* 0x0000000402207825 */ /* 0x000fe200078e02f8 */
        /* <DEDUP_REMOVED lines=11> */
[----:B------:R-:W-:-:S03]  /*1f020*/  SHF.R.S32.HI R0, RZ, 0x1f, R5 ;  /* 0x0000001fff007819 */ /* 0x000fc60000011405 */
[----:B------:R-:W-:-:S04]  /*1f030*/  IMAD.WIDE.U32 R4, R5, R18, R30 ;  /* 0x0000001205047225 */ /* 0x000fc800078e001e */
[----:B------:R-:W-:-:S04]  /*1f040*/  IMAD R7, R18, R0, R7 ;  /* 0x0000000012077224 */ /* 0x000fc800078e0207 */
[----:B------:R-:W-:Y:S01]  /*1f050*/  IMAD.IADD R7, R5, 0x1, R7 ;  /* 0x0000000105077824 */ /* 0x000fe200078e0207 */
[----:B------:R-:W-:Y:S05]  /*1f060*/  BRA `(.L_x_1445) ;  /* 0x0000004000007947 */ /* 0x000fea0003800000 */
.L_x_1444:
[----:B------:R-:W-:Y:S02]  /*1f070*/  ULDC.64 UR4, c[0x0][0x118] ;  /* 0x0000460000047ab9 */ /* 0x000fe40000000a00 */
[----:B------:R-:W2:Y:S02]  /*1f080*/  LD.E R4, [R166.64+0x38] ;  /* 0x00003804a6047980 */ /* 0x000ea4000c101900 */
[----:B--2---:R-:W-:-:S04]  /*1f090*/  LEA R4, -R4, RZ, 0x6 ;  /* 0x000000ff04047211 */ /* 0x004fc800078e31ff */
[----:B------:R-:W-:Y:S02]  /*1f0a0*/  SHF.R.S32.HI R7, RZ, 0x1f, R4 ;  /* 0x0000001fff077819 */ /* 0x000fe40000011404 */
.L_x_1445:
[----:B------:R-:W-:Y:S05]  /*1f0b0*/  BSYNC B0 ;  /* 0x0000000000007941 */ /* 0x000fea0003800000 */
.L_x_1443:
[CC--:B------:R-:W-:Y:S01]  /*1f0c0*/  @P6 IADD3 R15, P0, R4.reuse, R237.reuse, RZ ;  /* 0x000000ed040f6210 */ /* 0x0c0fe20007f1e0ff */
[----:B------:R-:W-:Y:S01]  /*1f0d0*/  ULDC.64 UR4, c[0x0][0x118] ;  /* 0x0000460000047ab9 */ /* 0x000fe20000000a00 */
[----:B------:R-:W-:Y:S02]  /*1f0e0*/  LOP3.LUT R2, R251, 0x1, RZ, 0xc0, !PT ;  /* 0x00000001fb027812 */ /* 0x000fe400078ec0ff */
[-C--:B------:R-:W-:Y:S01]  /*1f0f0*/  @P6 LEA R176, P2, R15, R240.reuse, 0x1 ;  /* 0x000000f00fb06211 */ /* 0x080fe200078408ff */
[C-C-:B------:R-:W-:Y:S01]  /*1f100*/  @P6 IMAD.X R0, R7.reuse, 0x1, R238.reuse, P0 ;  /* 0x0000000107006824 */ /* 0x140fe200000e06ee */
[-C--:B------:R-:W-:Y:S02]  /*1f110*/  @P5 IADD3 R5, P0, R4, R237.reuse, RZ ;  /* 0x000000ed04055210 */ /* 0x080fe40007f1e0ff */
[----:B------:R-:W-:Y:S02]  /*1f120*/  ISETP.NE.U32.AND P3, PT, R2, 0x1, PT ;  /* 0x000000010200780c */ /* 0x000fe40003f65070 */
[----:B------:R-:W-:Y:S01]  /*1f130*/  @P4 IADD3 R9, P1, R4, R237, RZ ;  /* 0x000000ed04094210 */ /* 0x000fe20007f3e0ff */
[----:B------:R-:W-:Y:S01]  /*1f140*/  @P5 IMAD.X R2, R7, 0x1, R238, P0 ;  /* 0x0000000107025824 */ /* 0x000fe200000e06ee */
[----:B------:R-:W-:-:S02]  /*1f150*/  @P5 LEA R34, P0, R5, R240, 0x1 ;  /* 0x000000f005225211 */ /* 0x000fc400078008ff */
[-C--:B------:R-:W-:Y:S01]  /*1f160*/  @P6 LEA.HI.X R177, R15, R239.reuse, R0, 0x1, P2 ;  /* 0x000000ef0fb16211 */ /* 0x080fe200010f0c00 */
[----:B------:R-:W-:Y:S01]  /*1f170*/  @P4 IMAD.X R0, R7, 0x1, R238, P1 ;  /* 0x0000000107004824 */ /* 0x000fe200008e06ee */
[----:B------:R-:W-:Y:S02]  /*1f180*/  @P5 LEA.HI.X R35, R5, R239, R2, 0x1, P0 ;  /* 0x000000ef05235211 */ /* 0x000fe400000f0c02 */
[----:B------:R-:W-:Y:S02]  /*1f190*/  @P4 LEA R32, P1, R9, R240, 0x1 ;  /* 0x000000f009204211 */ /* 0x000fe400078208ff */
[----:B------:R-:W-:Y:S02]  /*1f1a0*/  IADD3 R5, P2, P0, R237, R237, R4 ;  /* 0x000000eded057210 */ /* 0x000fe4000785e004 */
[----:B------:R-:W-:Y:S02]  /*1f1b0*/  @P4 LEA.HI.X R33, R9, R239, R0, 0x1, P1 ;  /* 0x000000ef09214211 */ /* 0x000fe400008f0c00 */
[----:B------:R-:W-:-:S02]  /*1f1c0*/  IADD3.X R2, R238, R238, R7, P2, P0 ;  /* 0x000000eeee027210 */ /* 0x000fc400017e0407 */
[CC--:B------:R-:W-:Y:S02]  /*1f1d0*/  LEA R190, P1, R4.reuse, R240.reuse, 0x1 ;  /* 0x000000f004be7211 */ /* 0x0c0fe400078208ff */
[CC--:B------:R-:W-:Y:S02]  /*1f1e0*/  @!P3 LEA R178, P0, R5.reuse, R240.reuse, 0x1 ;  /* 0x000000f005b2b211 */ /* 0x0c0fe400078008ff */
[CC--:B------:R-:W-:Y:S02]  /*1f1f0*/  @P6 LEA R30, P2, R5.reuse, R240.reuse, 0x1 ;  /* 0x000000f0051e6211 */ /* 0x0c0fe400078408ff */
[-C--:B------:R-:W-:Y:S02]  /*1f200*/  LEA.HI.X R191, R4, R239.reuse, R7, 0x1, P1 ;  /* 0x000000ef04bf7211 */ /* 0x080fe400008f0c07 */
[CCC-:B------:R-:W-:Y:S02]  /*1f210*/  @!P3 LEA.HI.X R179, R5.reuse, R239.reuse, R2.reuse, 0x1, P0 ;  /* 0x000000ef05b3b211 */ /* 0x1c0fe400000f0c02 */
[C---:B------:R-:W-:Y:S01]  /*1f220*/  @P6 LEA.HI.X R31, R5.reuse, R239, R2, 0x1, P2 ;  /* 0x000000ef051f6211 */ /* 0x040fe200010f0c02 */
[----:B------:R-:W-:Y:S01]  /*1f230*/  @!PT LDS RZ, [RZ] ;  /* 0x00000000fffff984 */ /* 0x000fe20000000800 */
[----:B------:R-:W-:Y:S01]  /*1f240*/  @!PT LDS RZ, [RZ] ;  /* 0x00000000fffff984 */ /* 0x000fe20000000800 */
[----:B------:R-:W-:Y:S01]  /*1f250*/  @!PT LDS RZ, [RZ] ;  /* 0x00000000fffff984 */ /* 0x000fe20000000800 */
[----:B------:R1:W-:Y:S01]  /*1f260*/  @!P3 LDGSTS.E.BYPASS.LTC128B.128 [R247+0x8000], [R190.64] ;  /* 0x08000000bef7bfae */ /* 0x0003e2000b901d44 */
[----:B------:R-:W-:-:S02]  /*1f270*/  @P5 LEA R18, P1, R5, R240, 0x1 ;  /* 0x000000f005125211 */ /* 0x000fc400078208ff */
[CC--:B------:R-:W-:Y:S01]  /*1f280*/  @P4 LEA R16, P0, R5.reuse, R240.reuse, 0x1 ;  /* 0x000000f005104211 */ /* 0x0c0fe200078008ff */
[----:B------:R1:W-:Y:S01]  /*1f290*/  @P3 STS.128 [R247+0x8000], RZ ;  /* 0x008000fff7003388 */ /* 0x0003e20000000c00 */
[C---:B------:R-:W-:Y:S02]  /*1f2a0*/  IADD3 R0, P2, R5.reuse, R237, RZ ;  /* 0x000000ed05007210 */ /* 0x040fe40007f5e0ff */
[CCC-:B------:R-:W-:Y:S02]  /*1f2b0*/  @P5 LEA.HI.X R19, R5.reuse, R239.reuse, R2.reuse, 0x1, P1 ;  /* 0x000000ef05135211 */ /* 0x1c0fe400008f0c02 */
[----:B------:R-:W-:Y:S01]  /*1f2c0*/  @P4 LEA.HI.X R17, R5, R239, R2, 0x1, P0 ;  /* 0x000000ef05114211 */ /* 0x000fe200000f0c02 */
[----:B------:R-:W-:Y:S01]  /*1f2d0*/  IMAD.X R2, R2, 0x1, R238, P2 ;  /* 0x0000000102027824 */ /* 0x000fe200010e06ee */
[----:B------:R-:W-:Y:S01]  /*1f2e0*/  @!P3 IADD3 R4, P1, R4, R237, RZ ;  /* 0x000000ed0404b210 */ /* 0x000fe20007f3e0ff */
[----:B------:R-:W-:Y:S01]  /*1f2f0*/  @P6 IMAD.MOV.U32 R5, RZ, RZ, R191 ;  /* 0x000000ffff056224 */ /* 0x000fe200078e00bf */
[----:B------:R-:W-:-:S02]  /*1f300*/  @P6 LEA R200, P2, R0, R240, 0x1 ;  /* 0x000000f000c86211 */ /* 0x000fc400078408ff */
[CC--:B------:R-:W-:Y:S01]  /*1f310*/  @!P3 LEA R194, P0, R0.reuse, R240.reuse, 0x1 ;  /* 0x000000f000c2b211 */ /* 0x0c0fe200078008ff */
[----:B------:R-:W-:Y:S01]  /*1f320*/  @!P3 IMAD.X R7, R7, 0x1, R238, P1 ;  /* 0x000000010707b824 */ /* 0x000fe200008e06ee */
[-C--:B------:R-:W-:Y:S02]  /*1f330*/  @P6 LEA.HI.X R201, R0, R239.reuse, R2, 0x1, P2 ;  /* 0x000000ef00c96211 */ /* 0x080fe400010f0c02 */
[-C--:B------:R-:W-:Y:S02]  /*1f340*/  @!P3 LEA R6, P2, R4, R240.reuse, 0x1 ;  /* 0x000000f00406b211 */ /* 0x080fe400078408ff */
[----:B------:R-:W-:Y:S02]  /*1f350*/  @P5 LEA R198, P1, R0, R240, 0x1 ;  /* 0x000000f000c65211 */ /* 0x000fe400078208ff */
[-C--:B------:R-:W-:Y:S01]  /*1f360*/  @!P3 LEA.HI.X R7, R4, R239.reuse, R7, 0x1, P2 ;  /* 0x000000ef0407b211 */ /* 0x080fe200010f0c07 */
[----:B------:R-:W-:Y:S01]  /*1f370*/  @P6 IMAD.MOV.U32 R4, RZ, RZ, R190 ;  /* 0x000000ffff046224 */ /* 0x000fe200078e00be */
[----:B------:R-:W-:-:S02]  /*1f380*/  @!P3 LEA.HI.X R195, R0, R239, R2, 0x1, P0 ;  /* 0x000000ef00c3b211 */ /* 0x000fc400000f0c02 */
[C---:B------:R-:W-:Y:S01]  /*1f390*/  @P4 LEA R196, P0, R0.reuse, R240, 0x1 ;  /* 0x000000f000c44211 */ /* 0x040fe200078008ff */
[----:B------:R-:W-:Y:S01]  /*1f3a0*/  IMAD.MOV.U32 R240, RZ, RZ, R190 ;  /* 0x000000fffff07224 */ /* 0x000fe200078e00be */
[----:B------:R-:W-:Y:S01]  /*1f3b0*/  @!PT LDS RZ, [RZ] ;  /* 0x00000000fffff984 */ /* 0x000fe20000000800 */
[----:B------:R-:W-:Y:S01]  /*1f3c0*/  @!PT LDS RZ, [RZ] ;  /* 0x00000000fffff984 */ /* 0x000fe20000000800 */
[----:B------:R-:W-:Y:S01]  /*1f3d0*/  @!PT LDS RZ, [RZ] ;  /* 0x00000000fffff984 */ /* 0x000fe20000000800 */
[----:B------:R2:W-:Y:S01]  /*1f3e0*/  @P6 LDGSTS.E.BYPASS.LTC128B.128 [R247+0xa000], [R4.64+0x80] ;  /* 0x0a00008004f76fae */ /* 0x0005e2000b901d44 */
[CCC-:B------:R-:W-:Y:S02]  /*1f3f0*/  @P5 LEA.HI.X R199, R0.reuse, R239.reuse, R2.reuse, 0x1, P1 ;  /* 0x000000ef00c75211 */ /* 0x1c0fe400008f0c02 */
[----:B------:R-:W-:Y:S01]  /*1f400*/  @P4 LEA.HI.X R197, R0, R239, R2, 0x1, P0 ;  /* 0x000000ef00c54211 */ /* 0x000fe200000f0c02 */
[----:B------:R1:W-:Y:S01]  /*1f410*/  @!P6 STS.128 [R247+0xa000], RZ ;  /* 0x00a000fff700e388 */ /* 0x0003e20000000c00 */
[--C-:B------:R-:W-:Y:S02]  /*1f420*/  IMAD.MOV.U32 R239, RZ, RZ, R191.reuse ;  /* 0x000000ffffef7224 */ /* 0x100fe400078e00bf */
        /* <DEDUP_REMOVED lines=75> */
.L_x_1442:
[----:B------:R-:W-:Y:S05]  /*1f8e0*/  BSYNC B1 ;  /* 0x0000000000017941 */ /* 0x000fea0003800000 */
.L_x_1441:
[----:B------:R-:W-:Y:S01]  /*1f8f0*/  ULDC.64 UR4, c[0x0][0x118] ;  /* 0x0000460000047ab9 */ /* 0x000fe20000000a00 */
[----:B-1----:R-:W-:Y:S01]  /*1f900*/  FMNMX.FTZ R5, R164, R193, !PT ;  /* 0x000000c1a4057209 */ /* 0x002fe20007810000 */
[----:B------:R1:W2:Y:S01]  /*1f910*/  LD.E R31, [R166.64+0xdc] ;  /* 0x0000dc04a61f7980 */ /* 0x0002a2000c101900 */
[----:B------:R-:W-:-:S02]  /*1f920*/  FMNMX.FTZ R7, R3, R192, !PT ;  /* 0x000000c003077209 */ /* 0x000fc40007810000 */
[----:B------:R-:W-:Y:S01]  /*1f930*/  FMNMX.FTZ R0, R10, R5, !PT ;  /* 0x000000050a007209 */ /* 0x000fe20007810000 */
[----:B------:R-:W-:Y:S01]  /*1f940*/  LDSM.16.MT88.4 R16, [R234+0x10000] ;  /* 0x01000000ea10783b */ /* 0x000fe20000004200 */
        /* <DEDUP_REMOVED lines=26> */
[----:B------:R-:W-:-:S03]  /*1faf0*/  FMNMX.FTZ R5, R168, R5, !PT ;  /* 0x00000005a8057209 */ /* 0x000fc60007810000 */
[----:B------:R-:W3:Y:S01]  /*1fb00*/  SHFL.BFLY PT, R0, R7, 0x2, 0x1f ;  /* 0x0c401f0007007f89 */ /* 0x000ee200000e0000 */
[----:B------:R-:W-:-:S04]  /*1fb10*/  FMNMX.FTZ R2, R28, R5, !PT ;  /* 0x000000051c027209 */ /* 0x000fc80007810000 */
[----:B------:R-:W-:-:S05]  /*1fb20*/  FMNMX.FTZ R2, R29, R2, !PT ;  /* 0x000000021d027209 */ /* 0x000fca0007810000 */
[----:B------:R-:W4:Y:S01]  /*1fb30*/  SHFL.BFLY PT, R5, R2, 0x2, 0x1f ;  /* 0x0c401f0002057f89 */ /* 0x000f2200000e0000 */
[----:B---3--:R-:W-:-:S05]  /*1fb40*/  FMNMX.FTZ R0, R7, R0, !PT ;  /* 0x0000000007007209 */ /* 0x008fca0007810000 */
[----:B-1----:R-:W1:Y:S01]  /*1fb50*/  SHFL.BFLY PT, R167, R0, 0x1, 0x1f ;  /* 0x0c201f0000a77f89 */ /* 0x002e6200000e0000 */
[----:B----4-:R-:W-:-:S05]  /*1fb60*/  FMNMX.FTZ R5, R2, R5, !PT ;  /* 0x0000000502057209 */ /* 0x010fca0007810000 */
[----:B------:R-:W3:Y:S01]  /*1fb70*/  SHFL.BFLY PT, R166, R5, 0x1, 0x1f ;  /* 0x0c201f0005a67f89 */ /* 0x000ee200000e0000 */
[----:B-1----:R-:W-:-:S04]  /*1fb80*/  FMNMX.FTZ R167, R0, R167, !PT ;  /* 0x000000a700a77209 */ /* 0x002fc80007810000 */
[----:B------:R-:W-:Y:S02]  /*1fb90*/  FSETP.NEU.FTZ.AND P1, PT, R167, -INF , PT ;  /* 0xff800000a700780b */ /* 0x000fe40003f3d000 */
[----:B---3--:R-:W-:Y:S02]  /*1fba0*/  FMNMX.FTZ R166, R5, R166, !PT ;  /* 0x000000a605a67209 */ /* 0x008fe40007810000 */
[----:B------:R-:W-:Y:S02]  /*1fbb0*/  FSEL R5, R167, RZ, P1 ;  /* 0x000000ffa7057208 */ /* 0x000fe40000800000 */
[----:B------:R-:W-:-:S03]  /*1fbc0*/  FSETP.NEU.FTZ.AND P0, PT, R166, -INF , PT ;  /* 0xff800000a600780b */ /* 0x000fc60003f1d000 */
[----:B------:R-:W-:Y:S01]  /*1fbd0*/  FADD.FTZ R4, R164, -R5 ;  /* 0x80000005a4047221 */ /* 0x000fe20000010000 */
[----:B------:R-:W-:-:S05]  /*1fbe0*/  FSEL R6, R166, RZ, P0 ;  /* 0x000000ffa6067208 */ /* 0x000fca0000000000 */
[----:B------:R-:W-:Y:S02]  /*1fbf0*/  FADD.FTZ R6, R3, -R6 ;  /* 0x8000000603067221 */ /* 0x000fe40000010000 */
[C---:B--2---:R-:W-:Y:S02]  /*1fc00*/  FMUL.FTZ R174, R31.reuse, R167 ;  /* 0x000000a71fae7220 */ /* 0x044fe40000410000 */
[C---:B------:R-:W-:Y:S02]  /*1fc10*/  FMUL.FTZ R30, R31.reuse, R166 ;  /* 0x000000a61f1e7220 */ /* 0x040fe40000410000 */
[C---:B------:R-:W-:Y:S01]  /*1fc20*/  FMUL.FTZ R164, R31.reuse, R4 ;  /* 0x000000041fa47220 */ /* 0x040fe20000410000 */
[----:B------:R-:W-:Y:S01]  /*1fc30*/  FSEL R174, R174, RZ, P1 ;  /* 0x000000ffaeae7208 */ /* 0x000fe20000800000 */
[----:B------:R-:W-:Y:S01]  /*1fc40*/  FMUL.FTZ R3, R31, R6 ;  /* 0x000000061f037220 */ /* 0x000fe20000410000 */
[----:B------:R-:W-:-:S03]  /*1fc50*/  FSEL R30, R30, RZ, P0 ;  /* 0x000000ff1e1e7208 */ /* 0x000fc60000000000 */
[-CC-:B------:R-:W-:Y:S01]  /*1fc60*/  FFMA.FTZ R34, R10, R31.reuse, -R174.reuse ;  /* 0x0000001f0a227223 */ /* 0x180fe200000108ae */
[----:B------:R-:W1:Y:S01]  /*1fc70*/  MUFU.EX2 R164, R164 ;  /* 0x000000a400a47308 */ /* 0x000e620000000800 */
[-CC-:B------:R-:W-:Y:S02]  /*1fc80*/  FFMA.FTZ R35, R11, R31.reuse, -R174.reuse ;  /* 0x0000001f0b237223 */ /* 0x180fe400000108ae */
[-C--:B------:R-:W-:Y:S02]  /*1fc90*/  FFMA.FTZ R32, R12, R31.reuse, -R174 ;  /* 0x0000001f0c207223 */ /* 0x080fe400000108ae */
[-CC-:B------:R-:W-:Y:S02]  /*1fca0*/  FFMA.FTZ R2, R8, R31.reuse, -R30.reuse ;  /* 0x0000001f08027223 */ /* 0x180fe4000001081e */
[-CC-:B------:R-:W-:Y:S01]  /*1fcb0*/  FFMA.FTZ R0, R13, R31.reuse, -R30.reuse ;  /* 0x0000001f0d007223 */ /* 0x180fe2000001081e */
[----:B------:R-:W-:Y:S01]  /*1fcc0*/  LDSM.16.MT88.4 R8, [R232+0x10000] ;  /* 0x01000000e808783b */ /* 0x000fe20000004200 */
[-C--:B------:R-:W-:Y:S01]  /*1fcd0*/  FFMA.FTZ R169, R14, R31.reuse, -R30 ;  /* 0x0000001f0ea97223 */ /* 0x080fe2000001081e */
[----:B------:R-:W-:Y:S01]  /*1fce0*/  MUFU.EX2 R34, R34 ;  /* 0x0000002200227308 */ /* 0x000fe20000000800 */
[-C--:B------:R-:W-:Y:S01]  /*1fcf0*/  FFMA.FTZ R165, R193, R31.reuse, -R174 ;  /* 0x0000001fc1a57223 */ /* 0x080fe200000108ae */
[----:B------:R-:W2:Y:S01]  /*1fd00*/  LDSM.16.MT88.4 R12, [R233+0x10000] ;  /* 0x01000000e90c783b */ /* 0x000ea20000004200 */
[----:B------:R-:W-:-:S02]  /*1fd10*/  FFMA.FTZ R33, R192, R31, -R30 ;  /* 0x0000001fc0217223 */ /* 0x000fc4000001081e */
[----:B------:R-:W-:Y:S02]  /*1fd20*/  FFMA.FTZ R176, R23, R31, -R174 ;  /* 0x0000001f17b07223 */ /* 0x000fe400000108ae */
[-C--:B-1----:R-:W-:Y:S01]  /*1fd30*/  FMUL.FTZ R152, R152, R164.reuse ;  /* 0x000000a498987220 */ /* 0x082fe20000410000 */
[----:B------:R-:W1:Y:S01]  /*1fd40*/  MUFU.EX2 R165, R165 ;  /* 0x000000a500a57308 */ /* 0x000e620000000800 */
[-C--:B------:R-:W-:Y:S02]  /*1fd50*/  FMUL.FTZ R153, R153, R164.reuse ;  /* 0x000000a499997220 */ /* 0x080fe40000410000 */
[-C--:B------:R-:W-:Y:S02]  /*1fd60*/  FMUL.FTZ R148, R148, R164.reuse ;  /* 0x000000a494947220 */ /* 0x080fe40000410000 */
[-C--:B------:R-:W-:Y:S02]  /*1fd70*/  FMUL.FTZ R149, R149, R164.reuse ;  /* 0x000000a495957220 */ /* 0x080fe40000410000 */
[-C--:B------:R-:W-:Y:S01]  /*1fd80*/  FMUL.FTZ R144, R144, R164.reuse ;  /* 0x000000a490907220 */ /* 0x080fe20000410000 */
[----:B------:R-:W-:Y:S01]  /*1fd90*/  MUFU.EX2 R35, R35 ;  /* 0x0000002300237308 */ /* 0x000fe20000000800 */
[----:B------:R-:W-:-:S02]  /*1fda0*/  FMUL.FTZ R145, R145, R164 ;  /* 0x000000a491917220 */ /* 0x000fc40000410000 */
[-C--:B------:R-:W-:Y:S02]  /*1fdb0*/  FMUL.FTZ R140, R140, R164.reuse ;  /* 0x000000a48c8c7220 */ /* 0x080fe40000410000 */
[-C--:B------:R-:W-:Y:S02]  /*1fdc0*/  FMUL.FTZ R141, R141, R164.reuse ;  /* 0x000000a48d8d7220 */ /* 0x080fe40000410000 */
[-C--:B------:R-:W-:Y:S01]  /*1fdd0*/  FMUL.FTZ R160, R160, R164.reuse ;  /* 0x000000a4a0a07220 */ /* 0x080fe20000410000 */
[----:B------:R-:W3:Y:S01]  /*1fde0*/  MUFU.EX2 R32, R32 ;  /* 0x0000002000207308 */ /* 0x000ee20000000800 */
[----:B-1----:R-:W-:Y:S01]  /*1fdf0*/  F2FP.BF16.PACK_AB R4, R34, R165 ;  /* 0x000000a52204723e */ /* 0x002fe200000010ff */
[-C--:B------:R-:W-:Y:S02]  /*1fe00*/  FMUL.FTZ R161, R161, R164.reuse ;  /* 0x000000a4a1a17220 */ /* 0x080fe40000410000 */
[-C--:B------:R-:W-:Y:S02]  /*1fe10*/  FMUL.FTZ R156, R156, R164.reuse ;  /* 0x000000a49c9c7220 */ /* 0x080fe40000410000 */
[----:B------:R-:W-:-:S02]  /*1fe20*/  FMUL.FTZ R157, R157, R164 ;  /* 0x000000a49d9d7220 */ /* 0x000fc40000410000 */
[----:B------:R-:W-:Y:S01]  /*1fe30*/  MUFU.EX2 R33, R33 ;  /* 0x0000002100217308 */ /* 0x000fe20000000800 */
[-C--:B------:R-:W-:Y:S02]  /*1fe40*/  FMUL.FTZ R36, R36, R164.reuse ;  /* 0x000000a424247220 */ /* 0x080fe40000410000 */
[-C--:B------:R-:W-:Y:S02]  /*1fe50*/  FMUL.FTZ R37, R37, R164.reuse ;  /* 0x000000a425257220 */ /* 0x080fe40000410000 */
[-C--:B------:R-:W-:Y:S02]  /*1fe60*/  FMUL.FTZ R40, R40, R164.reuse ;  /* 0x000000a428287220 */ /* 0x080fe40000410000 */
[-C--:B------:R-:W-:Y:S01]  /*1fe70*/  FMUL.FTZ R41, R41, R164.reuse ;  /* 0x000000a429297220 */ /* 0x080fe20000410000 */
[----:B------:R-:W1:Y:S01]  /*1fe80*/  MUFU.EX2 R2, R2 ;  /* 0x0000000200027308 */ /* 0x000e620000000800 */
[----:B---3--:R-:W-:Y:S01]  /*1fe90*/  F2FP.BF16.PACK_AB R6, R32, R35 ;  /* 0x000000232006723e */ /* 0x008fe200000010ff */
[----:B------:R-:W-:-:S02]  /*1fea0*/  FMUL.FTZ R44, R44, R164 ;  /* 0x000000a42c2c7220 */ /* 0x000fc40000410000 */
[-C--:B------:R-:W-:Y:S02]  /*1feb0*/  FMUL.FTZ R45, R45, R164.reuse ;  /* 0x000000a42d2d7220 */ /* 0x080fe40000410000 */
[-C--:B------:R-:W-:Y:S02]  /*1fec0*/  FMUL.FTZ R48, R48, R164.reuse ;  /* 0x000000a430307220 */ /* 0x080fe40000410000 */
[----:B------:R-:W-:Y:S01]  /*1fed0*/  MUFU.EX2 R0, R0 ;  /* 0x0000000000007308 */ /* 0x000fe20000000800 */
[-C--:B------:R-:W-:Y:S02]  /*1fee0*/  FMUL.FTZ R49, R49, R164.reuse ;  /* 0x000000a431317220 */ /* 0x080fe40000410000 */
[-C--:B------:R-:W-:Y:S02]  /*1fef0*/  FMUL.FTZ R136, R136, R164.reuse ;  /* 0x000000a488887220 */ /* 0x080fe40000410000 */
[-C--:B------:R-:W-:Y:S02]  /*1ff00*/  FMUL.FTZ R137, R137, R164.reuse ;  /* 0x000000a489897220 */ /* 0x080fe40000410000 */
[-C--:B------:R-:W-:Y:S01]  /*1ff10*/  FMUL.FTZ R132, R132, R164.reuse ;  /* 0x000000a484847220 */ /* 0x080fe20000410000 */
[----:B------:R-:W3:Y:S01]  /*1ff20*/  MUFU.EX2 R169, R169 ;  /* 0x000000a900a97308 */ /* 0x000ee20000000800 */
[----:B-1----:R-:W-:Y:S01]  /*1ff30*/  F2FP.BF16.PACK_AB R5, R2, R33 ;  /* 0x000000210205723e */ /* 0x002fe200000010ff */
[----:B------:R-:W-:-:S02]  /*1ff40*/  FMUL.FTZ R133, R133, R164 ;  /* 0x000000a485857220 */ /* 0x000fc40000410000 */
[-C--:B------:R-:W-:Y:S02]  /*1ff50*/  FMUL.FTZ R60, R60, R164.reuse ;  /* 0x000000a43c3c7220 */ /* 0x080fe40000410000 */
[-C--:B------:R-:W-:Y:S02]  /*1ff60*/  FMUL.FTZ R61, R61, R164.reuse ;  /* 0x000000a43d3d7220 */ /* 0x080fe40000410000 */
[----:B------:R-:W1:Y:S01]  /*1ff70*/  MUFU.EX2 R3, R3 ;  /* 0x0000000300037308 */ /* 0x000e620000000800 */
[-C--:B------:R-:W-:Y:S02]  /*1ff80*/  FMUL.FTZ R64, R64, R164.reuse ;  /* 0x000000a440407220 */ /* 0x080fe40000410000 */
[-C--:B------:R-:W-:Y:S02]  /*1ff90*/  FMUL.FTZ R65, R65, R164.reuse ;  /* 0x000000a441417220 */ /* 0x080fe40000410000 */
[-C--:B------:R-:W-:Y:S02]  /*1ffa0*/  FMUL.FTZ R68, R68, R164.reuse ;  /* 0x000000a444447220 */ /* 0x080fe40000410000 */
[----:B------:R-:W-:Y:S01]  /*1ffb0*/  FMUL.FTZ R69, R69, R164 ;  /* 0x000000a445457220 */ /* 0x000fe20000410000 */
[----:B---3--:R-:W-:Y:S01]  /*1ffc0*/  F2FP.BF16.PACK_AB R7, R169, R0 ;  /* 0x00000000a907723e */ /* 0x008fe200000010ff */
[-C--:B------:R-:W-:Y:S01]  /*1ffd0*/  FMUL.FTZ R72, R72, R164.reuse ;  /* 0x000000a448487220 */ /* 0x080fe20000410000 */
[----:B------:R-:W-:Y:S01]  /*1ffe0*/  MUFU.EX2 R176, R176 ;  /* 0x000000b000b07308 */ /* 0x000fe20000000800 */
[----:B------:R-:W-:-:S02]  /*1fff0*/  FMUL.FTZ R73, R73, R164 ;  /* 0x000000a449497220 */ /* 0x000fc40000410000 */
[-C--:B------:R-:W-:Y:S02]  /*20000*/  FMUL.FTZ R52, R52, R164.reuse ;  /* 0x000000a434347220 */ /* 0x080fe40000410000 */
[----:B------:R-:W-:Y:S02]  /*20010*/  FMUL.FTZ R53, R53, R164 ;  /* 0x000000a435357220 */ /* 0x000fe40000410000 */
[-C--:B-1----:R-:W-:Y:S02]  /*20020*/  FMUL.FTZ R154, R154, R3.reuse ;  /* 0x000000039a9a7220 */ /* 0x082fe40000410000 */
[-C--:B------:R-:W-:Y:S02]  /*20030*/  FMUL.FTZ R155, R155, R3.reuse ;  /* 0x000000039b9b7220 */ /* 0x080fe40000410000 */
[-C--:B------:R-:W-:Y:S02]  /*20040*/  FMUL.FTZ R150, R150, R3.reuse ;  /* 0x0000000396967220 */ /* 0x080fe40000410000 */
[----:B------:R-:W-:-:S02]  /*20050*/  FMUL.FTZ R151, R151, R3 ;  /* 0x0000000397977220 */ /* 0x000fc40000410000 */
[-C--:B------:R-:W-:Y:S01]  /*20060*/  FMUL.FTZ R146, R146, R3.reuse ;  /* 0x0000000392927220 */ /* 0x080fe20000410000 */
[C---:B--2---:R-:W-:Y:S01]  /*20070*/  HMMA.16816.F32.BF16 R152, R4.reuse, R12, R152 ;  /* 0x0000000c0498723c */ /* 0x044fe20000041898 */
[-C--:B------:R-:W-:Y:S02]  /*20080*/  FMUL.FTZ R147, R147, R3.reuse ;  /* 0x0000000393937220 */ /* 0x080fe40000410000 */
[-C--:B------:R-:W-:Y:S02]  /*20090*/  FMUL.FTZ R142, R142, R3.reuse ;  /* 0x000000038e8e7220 */ /* 0x080fe40000410000 */
[-C--:B------:R-:W-:Y:S02]  /*200a0*/  FMUL.FTZ R143, R143, R3.reuse ;  /* 0x000000038f8f7220 */ /* 0x080fe40000410000 */
[-C--:B------:R-:W-:Y:S01]  /*200b0*/  FMUL.FTZ R162, R162, R3.reuse ;  /* 0x00000003a2a27220 */ /* 0x080fe20000410000 */
[----:B------:R-:W-:Y:S01]  /*200c0*/  HMMA.16816.F32.BF16 R148, R4, R14, R148 ;  /* 0x0000000e0494723c */ /* 0x000fe20000041894 */
[-C--:B------:R-:W-:Y:S01]  /*200d0*/  FMUL.FTZ R163, R163, R3.reuse ;  /* 0x00000003a3a37220 */ /* 0x080fe20000410000 */
[----:B------:R-:W1:Y:S01]  /*200e0*/  LDSM.16.MT88.4 R12, [R234+0x12000] ;  /* 0x01200000ea0c783b */ /* 0x000e620000004200 */
[----:B------:R-:W-:-:S02]  /*200f0*/  FMUL.FTZ R158, R158, R3 ;  /* 0x000000039e9e7220 */ /* 0x000fc40000410000 */
[-C--:B------:R-:W-:Y:S02]  /*20100*/  FMUL.FTZ R159, R159, R3.reuse ;  /* 0x000000039f9f7220 */ /* 0x080fe40000410000 */
[-C--:B------:R-:W-:Y:S01]  /*20110*/  FMUL.FTZ R38, R38, R3.reuse ;  /* 0x0000000326267220 */ /* 0x080fe20000410000 */
[C---:B------:R-:W-:Y:S01]  /*20120*/  HMMA.16816.F32.BF16 R144, R4.reuse, R8, R144 ;  /* 0x000000080490723c */ /* 0x040fe20000041890 */
[-C--:B------:R-:W-:Y:S02]  /*20130*/  FMUL.FTZ R39, R39, R3.reuse ;  /* 0x0000000327277220 */ /* 0x080fe40000410000 */
[-C--:B------:R-:W-:Y:S02]  /*20140*/  FMUL.FTZ R42, R42, R3.reuse ;  /* 0x000000032a2a7220 */ /* 0x080fe40000410000 */
[-C--:B------:R-:W-:Y:S02]  /*20150*/  FMUL.FTZ R43, R43, R3.reuse ;  /* 0x000000032b2b7220 */ /* 0x080fe40000410000 */
[-C--:B------:R-:W-:Y:S01]  /*20160*/  FMUL.FTZ R46, R46, R3.reuse ;  /* 0x000000032e2e7220 */ /* 0x080fe20000410000 */
[----:B------:R-:W-:Y:S01]  /*20170*/  HMMA.16816.F32.BF16 R140, R4, R10, R140 ;  /* 0x0000000a048c723c */ /* 0x000fe2000004188c */
[----:B------:R-:W2:Y:S01]  /*20180*/  LDSM.16.MT88.4 R8, [R233+0x12000] ;  /* 0x01200000e908783b */ /* 0x000ea20000004200 */
[----:B------:R-:W-:-:S02]  /*20190*/  FMUL.FTZ R47, R47, R3 ;  /* 0x000000032f2f7220 */ /* 0x000fc40000410000 */
[-C--:B------:R-:W-:Y:S02]  /*201a0*/  FMUL.FTZ R50, R50, R3.reuse ;  /* 0x0000000332327220 */ /* 0x080fe40000410000 */
[-C--:B------:R-:W-:Y:S02]  /*201b0*/  FMUL.FTZ R51, R51, R3.reuse ;  /* 0x0000000333337220 */ /* 0x080fe40000410000 */
[C---:B------:R-:W-:Y:S01]  /*201c0*/  HMMA.16816.F32.BF16 R160, R4.reuse, R16, R160 ;  /* 0x0000001004a0723c */ /* 0x040fe200000418a0 */
[-C--:B------:R-:W-:Y:S02]  /*201d0*/  FMUL.FTZ R138, R138, R3.reuse ;  /* 0x000000038a8a7220 */ /* 0x080fe40000410000 */
[-C--:B------:R-:W-:Y:S02]  /*201e0*/  FMUL.FTZ R139, R139, R3.reuse ;  /* 0x000000038b8b7220 */ /* 0x080fe40000410000 */
[-C--:B------:R-:W-:Y:S02]  /*201f0*/  FMUL.FTZ R134, R134, R3.reuse ;  /* 0x0000000386867220 */ /* 0x080fe40000410000 */
[-C--:B------:R-:W-:Y:S01]  /*20200*/  FMUL.FTZ R135, R135, R3.reuse ;  /* 0x0000000387877220 */ /* 0x080fe20000410000 */
[----:B------:R-:W-:Y:S01]  /*20210*/  HMMA.16816.F32.BF16 R156, R4, R18, R156 ;  /* 0x00000012049c723c */ /* 0x000fe2000004189c */
[----:B------:R-:W3:Y:S01]  /*20220*/  LDSM.16.MT88.4 R16, [R231+0x10000] ;  /* 0x01000000e710783b */ /* 0x000ee20000004200 */
[----:B------:R-:W-:-:S02]  /*20230*/  FMUL.FTZ R62, R62, R3 ;  /* 0x000000033e3e7220 */ /* 0x000fc40000410000 */
[-C--:B------:R-:W-:Y:S02]  /*20240*/  FMUL.FTZ R63, R63, R3.reuse ;  /* 0x000000033f3f7220 */ /* 0x080fe40000410000 */
[-C--:B------:R-:W-:Y:S02]  /*20250*/  FMUL.FTZ R66, R66, R3.reuse ;  /* 0x0000000342427220 */ /* 0x080fe40000410000 */
[-C--:B------:R-:W-:Y:S01]  /*20260*/  FMUL.FTZ R67, R67, R3.reuse ;  /* 0x0000000343437220 */ /* 0x080fe20000410000 */
[----:B-1----:R-:W-:Y:S01]  /*20270*/  HMMA.16816.F32.BF16 R36, R4, R12, R36 ;  /* 0x0000000c0424723c */ /* 0x002fe20000041824 */
[-C--:B------:R-:W-:Y:S02]  /*20280*/  FMUL.FTZ R70, R70, R3.reuse ;  /* 0x0000000346467220 */ /* 0x080fe40000410000 */
[-C--:B------:R-:W-:Y:S02]  /*20290*/  FMUL.FTZ R71, R71, R3.reuse ;  /* 0x0000000347477220 */ /* 0x080fe40000410000 */
[----:B------:R-:W-:-:S02]  /*202a0*/  FMUL.FTZ R74, R74, R3 ;  /* 0x000000034a4a7220 */ /* 0x000fc40000410000 */
[-C--:B------:R-:W-:Y:S01]  /*202b0*/  FMUL.FTZ R75, R75, R3.reuse ;  /* 0x000000034b4b7220 */ /* 0x080fe20000410000 */
[C---:B------:R-:W-:Y:S01]  /*202c0*/  HMMA.16816.F32.BF16 R40, R4.reuse, R14, R40 ;  /* 0x0000000e0428723c */ /* 0x040fe20000041828 */
[----:B------:R-:W1:Y:S01]  /*202d0*/  LDSM.16.MT88.4 R12, [R231+0x12000] ;  /* 0x01200000e70c783b */ /* 0x000e620000004200 */
[-C--:B------:R-:W-:Y:S02]  /*202e0*/  FMUL.FTZ R54, R54, R3.reuse ;  /* 0x0000000336367220 */ /* 0x080fe40000410000 */
[----:B------:R-:W-:Y:S02]  /*202f0*/  FMUL.FTZ R55, R55, R3 ;  /* 0x0000000337377220 */ /* 0x000fe40000410000 */
[-C--:B------:R-:W-:Y:S02]  /*20300*/  FMUL.FTZ R56, R56, R164.reuse ;  /* 0x000000a438387220 */ /* 0x080fe40000410000 */
[----:B--2---:R-:W-:Y:S01]  /*20310*/  HMMA.16816.F32.BF16 R44, R4, R8, R44 ;  /* 0x00000008042c723c */ /* 0x004fe2000004182c */
[----:B------:R-:W-:-:S02]  /*20320*/  FMUL.FTZ R57, R57, R164 ;  /* 0x000000a439397220 */ /* 0x000fc40000410000 */
[-C--:B------:R-:W-:Y:S02]  /*20330*/  FMUL.FTZ R58, R58, R3.reuse ;  /* 0x000000033a3a7220 */ /* 0x080fe40000410000 */
[-C--:B------:R-:W-:Y:S02]  /*20340*/  FMUL.FTZ R59, R59, R3.reuse ;  /* 0x000000033b3b7220 */ /* 0x080fe40000410000 */
[-C--:B------:R-:W-:Y:S01]  /*20350*/  FMUL.FTZ R84, R84, R164.reuse ;  /* 0x000000a454547220 */ /* 0x080fe20000410000 */
[----:B------:R-:W-:Y:S01]  /*20360*/  HMMA.16816.F32.BF16 R48, R4, R10, R48 ;  /* 0x0000000a0430723c */ /* 0x000fe20000041830 */
[----:B------:R-:W2:Y:S01]  /*20370*/  LDSM.16.MT88.4 R8, [R234+0x14000] ;  /* 0x01400000ea08783b */ /* 0x000ea20000004200 */
[----:B------:R-:W-:Y:S02]  /*20380*/  FMUL.FTZ R85, R85, R164 ;  /* 0x000000a455557220 */ /* 0x000fe40000410000 */
[-C--:B------:R-:W-:Y:S02]  /*20390*/  FMUL.FTZ R86, R86, R3.reuse ;  /* 0x0000000356567220 */ /* 0x080fe40000410000 */
[----:B------:R-:W-:-:S02]  /*203a0*/  FMUL.FTZ R87, R87, R3 ;  /* 0x0000000357577220 */ /* 0x000fc40000410000 */
[C---:B---3--:R-:W-:Y:S01]  /*203b0*/  HMMA.16816.F32.BF16 R136, R4.reuse, R16, R136 ;  /* 0x000000100488723c */ /* 0x048fe20000041888 */
[-C--:B------:R-:W-:Y:S02]  /*203c0*/  FMUL.FTZ R88, R88, R164.reuse ;  /* 0x000000a458587220 */ /* 0x080fe40000410000 */
[-C--:B------:R-:W-:Y:S02]  /*203d0*/  FMUL.FTZ R89, R89, R164.reuse ;  /* 0x000000a459597220 */ /* 0x080fe40000410000 */
[-C--:B------:R-:W-:Y:S02]  /*203e0*/  FMUL.FTZ R90, R90, R3.reuse ;  /* 0x000000035a5a7220 */ /* 0x080fe40000410000 */
[----:B------:R-:W-:Y:S01]  /*203f0*/  FMUL.FTZ R91, R91, R3 ;  /* 0x000000035b5b7220 */ /* 0x000fe20000410000 */
        /* <DEDUP_REMOVED lines=8> */
[----:B------:R-:W-:Y:S02]  /*20480*/  FMUL.FTZ R97, R97, R164 ;  /* 0x000000a461617220 */ /* 0x000fe40000410000 */
        /* <DEDUP_REMOVED lines=10> */
[----:B------:R-:W-:Y:S02]  /*20530*/  FMUL.FTZ R81, R81, R164 ;  /* 0x000000a451517220 */ /* 0x000fe40000410000 */
[-C--:B------:R-:W-:Y:S01]  /*20540*/  FMUL.FTZ R82, R82, R3.reuse ;  /* 0x0000000352527220 */ /* 0x080fe20000410000 */
[----:B------:R-:W-:Y:S01]  /*20550*/  HMMA.16816.F32.BF16 R72, R4, R10, R72 ;  /* 0x0000000a0448723c */ /* 0x000fe20000041848 */
[----:B------:R-:W2:Y:S01]  /*20560*/  LDSM.16.MT88.4 R8, [R231+0x14000] ;  /* 0x01400000e708783b */ /* 0x000ea20000004200 */
[----:B------:R-:W-:Y:S02]  /*20570*/  FMUL.FTZ R83, R83, R3 ;  /* 0x0000000353537220 */ /* 0x000fe40000410000 */
[-CC-:B------:R-:W-:Y:S02]  /*20580*/  FFMA.FTZ R177, R22, R31.reuse, -R174.reuse ;  /* 0x0000001f16b17223 */ /* 0x180fe400000108ae */
[----:B------:R-:W-:-:S02]  /*20590*/  FFMA.FTZ R178, R20, R31, -R174 ;  /* 0x0000001f14b27223 */ /* 0x000fc400000108ae */
[C---:B---3--:R-:W-:Y:S01]  /*205a0*/  HMMA.16816.F32.BF16 R52, R4.reuse, R16, R52 ;  /* 0x000000100434723c */ /* 0x048fe20000041834 */
[----:B------:R-:W-:Y:S01]  /*205b0*/  FFMA.FTZ R179, R21, R31, -R174 ;  /* 0x0000001f15b37223 */ /* 0x000fe200000108ae */
[----:B------:R-:W3:Y:S01]  /*205c0*/  MUFU.EX2 R177, R177 ;  /* 0x000000b100b17308 */ /* 0x000ee20000000800 */
[-C--:B------:R-:W-:Y:S01]  /*205d0*/  FMUL.FTZ R108, R108, R164.reuse ;  /* 0x000000a46c6c7220 */ /* 0x080fe20000410000 */
[----:B------:R-:W-:Y:S01]  /*205e0*/  LDSM.16.MT88.4 R20, [R231+0x16000] ;  /* 0x01600000e714783b */ /* 0x000fe20000004200 */
[-C--:B------:R-:W-:Y:S02]  /*205f0*/  FMUL.FTZ R109, R109, R164.reuse ;  /* 0x000000a46d6d7220 */ /* 0x080fe40000410000 */
[-C--:B------:R-:W-:Y:S01]  /*20600*/  FMUL.FTZ R110, R110, R3.reuse ;  /* 0x000000036e6e7220 */ /* 0x080fe20000410000 */
[----:B------:R-:W-:Y:S01]  /*20610*/  HMMA.16816.F32.BF16 R56, R4, R18, R56 ;  /* 0x000000120438723c */ /* 0x000fe20000041838 */
[----:B------:R-:W4:Y:S01]  /*20620*/  LDSM.16.MT88.4 R16, [R233+0x14000] ;  /* 0x01400000e910783b */ /* 0x000f220000004200 */
[----:B------:R-:W-:Y:S01]  /*20630*/  FMUL.FTZ R111, R111, R3 ;  /* 0x000000036f6f7220 */ /* 0x000fe20000410000 */
[----:B------:R-:W-:Y:S01]  /*20640*/  MUFU.EX2 R178, R178 ;  /* 0x000000b200b27308 */ /* 0x000fe20000000800 */
[----:B------:R-:W-:-:S02]  /*20650*/  FMUL.FTZ R112, R112, R164 ;  /* 0x000000a470707220 */ /* 0x000fc40000410000 */
[-C--:B------:R-:W-:Y:S02]  /*20660*/  FMUL.FTZ R113, R113, R164.reuse ;  /* 0x000000a471717220 */ /* 0x080fe40000410000 */
[-C--:B------:R-:W-:Y:S01]  /*20670*/  FMUL.FTZ R114, R114, R3.reuse ;  /* 0x0000000372727220 */ /* 0x080fe20000410000 */
[C---:B-1----:R-:W-:Y:S01]  /*20680*/  HMMA.16816.F32.BF16 R84, R4.reuse, R12, R84 ;  /* 0x0000000c0454723c */ /* 0x042fe20000041854 */
[-C--:B------:R-:W-:Y:S01]  /*20690*/  FMUL.FTZ R115, R115, R3.reuse ;  /* 0x0000000373737220 */ /* 0x080fe20000410000 */
[----:B------:R-:W-:Y:S01]  /*206a0*/  MUFU.EX2 R179, R179 ;  /* 0x000000b300b37308 */ /* 0x000fe20000000800 */
[-C--:B------:R-:W-:Y:S02]  /*206b0*/  FMUL.FTZ R116, R116, R164.reuse ;  /* 0x000000a474747220 */ /* 0x080fe40000410000 */
[----:B------:R-:W-:Y:S02]  /*206c0*/  FMUL.FTZ R117, R117, R164 ;  /* 0x000000a475757220 */ /* 0x000fe40000410000 */
[-C--:B------:R-:W-:Y:S01]  /*206d0*/  FMUL.FTZ R118, R118, R3.reuse ;  /* 0x0000000376767220 */ /* 0x080fe20000410000 */
[----:B------:R-:W-:Y:S01]  /*206e0*/  HMMA.16816.F32.BF16 R88, R4, R14, R88 ;  /* 0x0000000e0458723c */ /* 0x000fe20000041858 */
[----:B------:R-:W1:Y:S01]  /*206f0*/  LDSM.16.MT88.4 R12, [R233+0x16000] ;  /* 0x01600000e90c783b */ /* 0x000e620000004200 */
[----:B------:R-:W-:-:S02]  /*20700*/  FMUL.FTZ R119, R119, R3 ;  /* 0x0000000377777220 */ /* 0x000fc40000410000 */
[-C--:B------:R-:W-:Y:S02]  /*20710*/  FMUL.FTZ R120, R120, R164.reuse ;  /* 0x000000a478787220 */ /* 0x080fe40000410000 */
[-C--:B------:R-:W-:Y:S02]  /*20720*/  FMUL.FTZ R121, R121, R164.reuse ;  /* 0x000000a479797220 */ /* 0x080fe40000410000 */
[C---:B--2---:R-:W-:Y:S01]  /*20730*/  HMMA.16816.F32.BF16 R92, R4.reuse, R8, R92 ;  /* 0x00000008045c723c */ /* 0x044fe2000004185c */
[-C--:B------:R-:W-:Y:S02]  /*20740*/  FMUL.FTZ R122, R122, R3.reuse ;  /* 0x000000037a7a7220 */ /* 0x080fe40000410000 */
[-C--:B------:R-:W-:Y:S02]  /*20750*/  FMUL.FTZ R123, R123, R3.reuse ;  /* 0x000000037b7b7220 */ /* 0x080fe40000410000 */
[-C--:B------:R-:W-:Y:S02]  /*20760*/  FMUL.FTZ R100, R100, R164.reuse ;  /* 0x000000a464647220 */ /* 0x080fe40000410000 */
[----:B------:R-:W-:Y:S01]  /*20770*/  FMUL.FTZ R101, R101, R164 ;  /* 0x000000a465657220 */ /* 0x000fe20000410000 */
[----:B------:R-:W-:Y:S01]  /*20780*/  HMMA.16816.F32.BF16 R96, R4, R10, R96 ;  /* 0x0000000a0460723c */ /* 0x000fe20000041860 */
[----:B------:R-:W2:Y:S01]  /*20790*/  LDSM.16.MT88.4 R8, [R232+0x16000] ;  /* 0x01600000e808783b */ /* 0x000ea20000004200 */
[----:B------:R-:W-:-:S02]  /*207a0*/  FMUL.FTZ R102, R102, R3 ;  /* 0x0000000366667220 */ /* 0x000fc40000410000 */
[-C--:B------:R-:W-:Y:S02]  /*207b0*/  FMUL.FTZ R103, R103, R3.reuse ;  /* 0x0000000367677220 */ /* 0x080fe40000410000 */
[-C--:B------:R-:W-:Y:S02]  /*207c0*/  FMUL.FTZ R104, R104, R164.reuse ;  /* 0x000000a468687220 */ /* 0x080fe40000410000 */
[C---:B----4-:R-:W-:Y:S01]  /*207d0*/  HMMA.16816.F32.BF16 R76, R4.reuse, R16, R76 ;  /* 0x00000010044c723c */ /* 0x050fe2000004184c */
[----:B------:R-:W-:Y:S02]  /*207e0*/  FMUL.FTZ R105, R105, R164 ;  /* 0x000000a469697220 */ /* 0x000fe40000410000 */
[-C--:B------:R-:W-:Y:S02]  /*207f0*/  FMUL.FTZ R106, R106, R3.reuse ;  /* 0x000000036a6a7220 */ /* 0x080fe40000410000 */
[----:B------:R-:W-:Y:S02]  /*20800*/  FMUL.FTZ R107, R107, R3 ;  /* 0x000000036b6b7220 */ /* 0x000fe40000410000 */
[-CC-:B------:R-:W-:Y:S01]  /*20810*/  FFMA.FTZ R180, R180, R31.reuse, -R30.reuse ;  /* 0x0000001fb4b47223 */ /* 0x180fe2000001081e */
[----:B------:R-:W-:Y:S01]  /*20820*/  HMMA.16816.F32.BF16 R80, R4, R18, R80 ;  /* 0x000000120450723c */ /* 0x000fe20000041850 */
[----:B------:R-:W4:Y:S01]  /*20830*/  LDSM.16.MT88.4 R16, [R234+0x16000] ;  /* 0x01600000ea10783b */ /* 0x000f220000004200 */
[----:B------:R-:W-:-:S02]  /*20840*/  FFMA.FTZ R181, R181, R31, -R30 ;  /* 0x0000001fb5b57223 */ /* 0x000fc4000001081e */
[-CC-:B------:R-:W-:Y:S01]  /*20850*/  FFMA.FTZ R182, R182, R31.reuse, -R30.reuse ;  /* 0x0000001fb6b67223 */ /* 0x180fe2000001081e */
[----:B------:R-:W-:Y:S01]  /*20860*/  MUFU.EX2 R180, R180 ;  /* 0x000000b400b47308 */ /* 0x000fe20000000800 */
[----:B------:R-:W-:Y:S02]  /*20870*/  FFMA.FTZ R183, R183, R31, -R30 ;  /* 0x0000001fb7b77223 */ /* 0x000fe4000001081e */
[-C--:B------:R-:W-:Y:S01]  /*20880*/  FMUL.FTZ R124, R124, R164.reuse ;  /* 0x000000a47c7c7220 */ /* 0x080fe20000410000 */
[----:B-1----:R-:W-:Y:S01]  /*20890*/  HMMA.16816.F32.BF16 R108, R4, R12, R108 ;  /* 0x0000000c046c723c */ /* 0x002fe2000004186c */
[----:B------:R-:W-:Y:S02]  /*208a0*/  FMUL.FTZ R125, R125, R164 ;  /* 0x000000a47d7d7220 */ /* 0x000fe40000410000 */
[-C--:B------:R-:W-:Y:S01]  /*208b0*/  FMUL.FTZ R126, R126, R3.reuse ;  /* 0x000000037e7e7220 */ /* 0x080fe20000410000 */
[----:B------:R-:W1:Y:S01]  /*208c0*/  MUFU.EX2 R181, R181 ;  /* 0x000000b500b57308 */ /* 0x000e620000000800 */
[----:B------:R-:W-:-:S02]  /*208d0*/  FMUL.FTZ R127, R127, R3 ;  /* 0x000000037f7f7220 */ /* 0x000fc40000410000 */
[-C--:B------:R-:W-:Y:S01]  /*208e0*/  FMUL.FTZ R128, R128, R164.reuse ;  /* 0x000000a480807220 */ /* 0x080fe20000410000 */
[C---:B------:R-:W-:Y:S01]  /*208f0*/  HMMA.16816.F32.BF16 R112, R4.reuse, R14, R112 ;  /* 0x0000000e0470723c */ /* 0x040fe20000041870 */
[----:B------:R-:W5:Y:S01]  /*20900*/  LDSM.16.MT88.4 R12, [R234+0x10800] ;  /* 0x01080000ea0c783b */ /* 0x000f620000004200 */
[----:B------:R-:W-:Y:S02]  /*20910*/  FMUL.FTZ R129, R129, R164 ;  /* 0x000000a481817220 */ /* 0x000fe40000410000 */
[----:B------:R-:W-:Y:S01]  /*20920*/  MUFU.EX2 R182, R182 ;  /* 0x000000b600b67308 */ /* 0x000fe20000000800 */
[-C--:B------:R-:W-:Y:S02]  /*20930*/  FMUL.FTZ R130, R130, R3.reuse ;  /* 0x0000000382827220 */ /* 0x080fe40000410000 */
[----:B------:R-:W-:Y:S01]  /*20940*/  FMUL.FTZ R131, R131, R3 ;  /* 0x0000000383837220 */ /* 0x000fe20000410000 */
[----:B--2---:R-:W-:Y:S01]  /*20950*/  HMMA.16816.F32.BF16 R116, R4, R8, R116 ;  /* 0x000000080474723c */ /* 0x004fe20000041874 */
[----:B------:R-:W-:-:S02]  /*20960*/  FFMA.FTZ R187, R187, R31, -R174 ;  /* 0x0000001fbbbb7223 */ /* 0x000fc400000108ae */
[-CC-:B------:R-:W-:Y:S01]  /*20970*/  FFMA.FTZ R186, R186, R31.reuse, -R174.reuse ;  /* 0x0000001fbaba7223 */ /* 0x180fe200000108ae */
[----:B------:R-:W2:Y:S01]  /*20980*/  MUFU.EX2 R183, R183 ;  /* 0x000000b700b77308 */ /* 0x000ea20000000800 */
[-CC-:B------:R-:W-:Y:S02]  /*20990*/  FFMA.FTZ R185, R185, R31.reuse, -R174.reuse ;  /* 0x0000001fb9b97223 */ /* 0x180fe400000108ae */
[-C--:B------:R-:W-:Y:S01]  /*209a0*/  FFMA.FTZ R184, R184, R31.reuse, -R174 ;  /* 0x0000001fb8b87223 */ /* 0x080fe200000108ae */
[----:B------:R-:W-:Y:S01]  /*209b0*/  HMMA.16816.F32.BF16 R120, R4, R10, R120 ;  /* 0x0000000a0478723c */ /* 0x000fe20000041878 */
[----:B------:R-:W1:Y:S01]  /*209c0*/  LDSM.16.MT88.4 R8, [R233+0x10800] ;  /* 0x01080000e908783b */ /* 0x000e620000004200 */
[-CC-:B------:R-:W-:Y:S02]  /*209d0*/  FFMA.FTZ R190, R27, R31.reuse, -R30.reuse ;  /* 0x0000001f1bbe7223 */ /* 0x180fe4000001081e */
[-CC-:B------:R-:W-:Y:S01]  /*209e0*/  FFMA.FTZ R191, R25, R31.reuse, -R30.reuse ;  /* 0x0000001f19bf7223 */ /* 0x180fe2000001081e */
[----:B------:R-:W-:Y:S01]  /*209f0*/  MUFU.EX2 R187, R187 ;  /* 0x000000bb00bb7308 */ /* 0x000fe20000000800 */
[----:B------:R-:W-:-:S02]  /*20a00*/  FFMA.FTZ R192, R26, R31, -R30 ;  /* 0x0000001f1ac07223 */ /* 0x000fc4000001081e */
[C---:B----4-:R-:W-:Y:S01]  /*20a10*/  HMMA.16816.F32.BF16 R100, R4.reuse, R16, R100 ;  /* 0x000000100464723c */ /* 0x050fe20000041864 */
[-C--:B------:R-:W-:Y:S02]  /*20a20*/  FFMA.FTZ R193, R24, R31.reuse, -R30 ;  /* 0x0000001f18c17223 */ /* 0x080fe4000001081e */
[----:B------:R-:W-:Y:S01]  /*20a30*/  LDSM.16.MT88.4 R24, [R231+0x11000] ;  /* 0x01100000e718783b */ /* 0x000fe20000004200 */
[-C--:B------:R-:W-:Y:S01]  /*20a40*/  FFMA.FTZ R194, R173, R31.reuse, -R174 ;  /* 0x0000001fadc27223 */ /* 0x080fe200000108ae */
[----:B------:R-:W4:Y:S01]  /*20a50*/  MUFU.EX2 R186, R186 ;  /* 0x000000ba00ba7308 */ /* 0x000f220000000800 */
[-C--:B------:R-:W-:Y:S02]  /*20a60*/  FFMA.FTZ R173, R168, R31.reuse, -R30 ;  /* 0x0000001fa8ad7223 */ /* 0x080fe4000001081e */
[----:B------:R-:W-:Y:S01]  /*20a70*/  HMMA.16816.F32.BF16 R104, R4, R18, R104 ;  /* 0x000000120468723c */ /* 0x000fe20000041868 */
[----:B------:R-:W4:Y:S01]  /*20a80*/  LDSM.16.MT88.4 R16, [R232+0x10800] ;  /* 0x01080000e810783b */ /* 0x000f220000004200 */
[----:B------:R-:W-:-:S02]  /*20a90*/  FFMA.FTZ R175, R175, R31, -R174 ;  /* 0x0000001fafaf7223 */ /* 0x000fc400000108ae */
[-CC-:B------:R-:W-:Y:S01]  /*20aa0*/  FFMA.FTZ R171, R171, R31.reuse, -R174.reuse ;  /* 0x0000001fabab7223 */ /* 0x180fe200000108ae */
[----:B------:R-:W-:Y:S01]  /*20ab0*/  MUFU.EX2 R185, R185 ;  /* 0x000000b900b97308 */ /* 0x000fe20000000800 */
[-C--:B------:R-:W-:Y:S02]  /*20ac0*/  FFMA.FTZ R172, R172, R31.reuse, -R174 ;  /* 0x0000001facac7223 */ /* 0x080fe400000108ae */
[----:B------:R-:W-:Y:S01]  /*20ad0*/  HMMA.16816.F32.BF16 R124, R4, R20, R124 ;  /* 0x00000014047c723c */ /* 0x000fe2000004187c */
[-CC-:B------:R-:W-:Y:S02]  /*20ae0*/  FFMA.FTZ R170, R170, R31.reuse, -R30.reuse ;  /* 0x0000001faaaa7223 */ /* 0x180fe4000001081e */
[-CC-:B------:R-:W-:Y:S02]  /*20af0*/  FFMA.FTZ R168, R28, R31.reuse, -R30.reuse ;  /* 0x0000001f1ca87223 */ /* 0x180fe4000001081e */
[----:B------:R-:W-:Y:S01]  /*20b00*/  MUFU.EX2 R184, R184 ;  /* 0x000000b800b87308 */ /* 0x000fe20000000800 */
[----:B------:R-:W-:-:S02]  /*20b10*/  FFMA.FTZ R195, R29, R31, -R30 ;  /* 0x0000001f1dc37223 */ /* 0x000fc4000001081e */
[----:B------:R-:W-:Y:S01]  /*20b20*/  HMMA.16816.F32.BF16 R128, R4, R22, R128 ;  /* 0x000000160480723c */ /* 0x000fe20000041880 */
[----:B------:R-:W4:Y:S01]  /*20b30*/  LDSM.16.MT88.4 R20, [R231+0x10800] ;  /* 0x01080000e714783b */ /* 0x000f220000004200 */
[----:B------:R-:W-:Y:S01]  /*20b40*/  FFMA.FTZ R165, R202, R164, R165 ;  /* 0x000000a4caa57223 */ /* 0x000fe200000100a5 */
[----:B------:R-:W-:Y:S01]  /*20b50*/  MOV R164, R167 ;  /* 0x000000a700a47202 */ /* 0x000fe20000000f00 */
[----:B------:R-:W-:Y:S01]  /*20b60*/  FFMA.FTZ R3, R252, R3, R33 ;  /* 0x00000003fc037223 */ /* 0x000fe20000010021 */
[----:B------:R-:W-:Y:S01]  /*20b70*/  MUFU.EX2 R190, R190 ;  /* 0x000000be00be7308 */ /* 0x000fe20000000800 */
[----:B------:R-:W-:Y:S01]  /*20b80*/  LDSM.16.MT88.4 R28, [R231+0x11800] ;  /* 0x01180000e71c783b */ /* 0x000fe20000004200 */
[----:B---3--:R-:W-:Y:S01]  /*20b90*/  F2FP.BF16.PACK_AB R4, R177, R176 ;  /* 0x000000b0b104723e */ /* 0x008fe200000010ff */
[----:B------:R-:W-:Y:S01]  /*20ba0*/  FADD.FTZ R34, R34, R165 ;  /* 0x000000a522227221 */ /* 0x000fe20000010000 */
[----:B-1----:R-:W-:Y:S01]  /*20bb0*/  F2FP.BF16.PACK_AB R5, R181, R180 ;  /* 0x000000b4b505723e */ /* 0x002fe200000010ff */
[----:B------:R-:W-:Y:S01]  /*20bc0*/  FADD.FTZ R3, R2, R3 ;  /* 0x0000000302037221 */ /* 0x000fe20000010000 */
[----:B------:R-:W-:Y:S01]  /*20bd0*/  F2FP.BF16.PACK_AB R6, R179, R178 ;  /* 0x000000b2b306723e */ /* 0x000fe200000010ff */
[----:B------:R-:W-:Y:S01]  /*20be0*/  FADD.FTZ R35, R35, R34 ;  /* 0x0000002223237221 */ /* 0x000fe20000010000 */
[----:B--2---:R-:W-:Y:S01]  /*20bf0*/  F2FP.BF16.PACK_AB R7, R183, R182 ;  /* 0x000000b6b707723e */ /* 0x004fe200000010ff */
[----:B------:R-:W1:Y:S01]  /*20c00*/  MUFU.EX2 R191, R191 ;  /* 0x000000bf00bf7308 */ /* 0x000e620000000800 */
[----:B------:R-:W-:-:S02]  /*20c10*/  FADD.FTZ R0, R0, R3 ;  /* 0x0000000300007221 */ /* 0x000fc40000010000 */
[----:B------:R-:W-:Y:S02]  /*20c20*/  FADD.FTZ R3, R32, R35 ;  /* 0x0000002320037221 */ /* 0x000fe40000010000 */
[----:B------:R-:W-:Y:S01]  /*20c30*/  FADD.FTZ R169, R169, R0 ;  /* 0x00000000a9a97221 */ /* 0x000fe20000010000 */
[C---:B-----5:R-:W-:Y:S01]  /*20c40*/  HMMA.16816.F32.BF16 R160, R4.reuse, R12, R160 ;  /* 0x0000000c04a0723c */ /* 0x060fe200000418a0 */
[----:B------:R-:W-:Y:S01]  /*20c50*/  FADD.FTZ R176, R176, R3 ;  /* 0x00000003b0b07221 */ /* 0x000fe20000010000 */
[----:B------:R-:W-:Y:S01]  /*20c60*/  MUFU.EX2 R192, R192 ;  /* 0x000000c000c07308 */ /* 0x000fe20000000800 */
[----:B------:R-:W-:Y:S01]  /*20c70*/  FADD.FTZ R180, R180, R169 ;  /* 0x000000a9b4b47221 */ /* 0x000fe20000010000 */
[----:B------:R-:W-:Y:S01]  /*20c80*/  MOV R3, R166 ;  /* 0x000000a600037202 */ /* 0x000fe20000000f00 */
[----:B------:R-:W-:Y:S02]  /*20c90*/  FADD.FTZ R177, R177, R176 ;  /* 0x000000b0b1b17221 */ /* 0x000fe40000010000 */
[----:B------:R-:W-:Y:S01]  /*20ca0*/  FADD.FTZ R181, R181, R180 ;  /* 0x000000b4b5b57221 */ /* 0x000fe20000010000 */
[----:B------:R-:W-:Y:S01]  /*20cb0*/  HMMA.16816.F32.BF16 R156, R4, R14, R156 ;  /* 0x0000000e049c723c */ /* 0x000fe2000004189c */
[----:B------:R-:W2:Y:S01]  /*20cc0*/  LDSM.16.MT88.4 R12, [R234+0x12800] ;  /* 0x01280000ea0c783b */ /* 0x000ea20000004200 */
[----:B------:R-:W3:Y:S01]  /*20cd0*/  MUFU.EX2 R193, R193 ;  /* 0x000000c100c17308 */ /* 0x000ee20000000800 */
[----:B------:R-:W-:-:S02]  /*20ce0*/  FADD.FTZ R0, R178, R177 ;  /* 0x000000b1b2007221 */ /* 0x000fc40000010000 */
[----:B------:R-:W-:Y:S02]  /*20cf0*/  FADD.FTZ R182, R182, R181 ;  /* 0x000000b5b6b67221 */ /* 0x000fe40000010000 */
[----:B------:R-:W-:Y:S01]  /*20d00*/  FADD.FTZ R0, R179, R0 ;  /* 0x00000000b3007221 */ /* 0x000fe20000010000 */
[C---:B------:R-:W-:Y:S01]  /*20d10*/  HMMA.16816.F32.BF16 R152, R4.reuse, R8, R152 ;  /* 0x000000080498723c */ /* 0x040fe20000041898 */
[----:B------:R-:W-:Y:S01]  /*20d20*/  FADD.FTZ R183, R183, R182 ;  /* 0x000000b6b7b77221 */ /* 0x000fe20000010000 */
[----:B------:R-:W-:Y:S06]  /*20d30*/  MUFU.EX2 R175, R175 ;  /* 0x000000af00af7308 */ /* 0x000fec0000000800 */
[C---:B------:R-:W-:Y:S01]  /*20d40*/  HMMA.16816.F32.BF16 R148, R4.reuse, R10, R148 ;  /* 0x0000000a0494723c */ /* 0x040fe20000041894 */
[----:B------:R-:W5:Y:S01]  /*20d50*/  LDSM.16.MT88.4 R8, [R233+0x12800] ;  /* 0x01280000e908783b */ /* 0x000f620000004200 */
[----:B------:R-:W1:Y:S06]  /*20d60*/  MUFU.EX2 R194, R194 ;  /* 0x000000c200c27308 */ /* 0x000e6c0000000800 */
[C---:B----4-:R-:W-:Y:S02]  /*20d70*/  HMMA.16816.F32.BF16 R144, R4.reuse, R16, R144 ;  /* 0x000000100490723c */ /* 0x050fe40000041890 */
[----:B------:R-:W-:Y:S06]  /*20d80*/  MUFU.EX2 R171, R171 ;  /* 0x000000ab00ab7308 */ /* 0x000fec0000000800 */
[C---:B------:R-:W-:Y:S01]  /*20d90*/  HMMA.16816.F32.BF16 R140, R4.reuse, R18, R140 ;  /* 0x00000012048c723c */ /* 0x040fe2000004188c */
[----:B------:R-:W4:Y:S01]  /*20da0*/  LDSM.16.MT88.4 R16, [R232+0x12800] ;  /* 0x01280000e810783b */ /* 0x000f220000004200 */
[----:B------:R-:W-:Y:S06]  /*20db0*/  MUFU.EX2 R172, R172 ;  /* 0x000000ac00ac7308 */ /* 0x000fec0000000800 */
[C---:B------:R-:W-:Y:S02]  /*20dc0*/  HMMA.16816.F32.BF16 R136, R4.reuse, R20, R136 ;  /* 0x000000140488723c */ /* 0x040fe40000041888 */
[----:B------:R-:W-:Y:S06]  /*20dd0*/  MUFU.EX2 R170, R170 ;  /* 0x000000aa00aa7308 */ /* 0x000fec0000000800 */
[C---:B------:R-:W-:Y:S01]  /*20de0*/  HMMA.16816.F32.BF16 R132, R4.reuse, R22, R132 ;  /* 0x000000160484723c */ /* 0x040fe20000041884 */
[----:B------:R-:W1:Y:S01]  /*20df0*/  LDSM.16.MT88.4 R20, [R231+0x12800] ;  /* 0x01280000e714783b */ /* 0x000e620000004200 */
[----:B------:R-:W1:Y:S06]  /*20e00*/  MUFU.EX2 R173, R173 ;  /* 0x000000ad00ad7308 */ /* 0x000e6c0000000800 */
[C---:B--2---:R-:W-:Y:S02]  /*20e10*/  HMMA.16816.F32.BF16 R36, R4.reuse, R12, R36 ;  /* 0x0000000c0424723c */ /* 0x044fe40000041824 */
[----:B------:R-:W-:Y:S06]  /*20e20*/  MUFU.EX2 R168, R168 ;  /* 0x000000a800a87308 */ /* 0x000fec0000000800 */
[C---:B------:R-:W-:Y:S01]  /*20e30*/  HMMA.16816.F32.BF16 R40, R4.reuse, R14, R40 ;  /* 0x0000000e0428723c */ /* 0x040fe20000041828 */
[----:B------:R-:W2:Y:S01]  /*20e40*/  LDSM.16.MT88.4 R12, [R234+0x14800] ;  /* 0x01480000ea0c783b */ /* 0x000ea20000004200 */
[----:B------:R-:W1:Y:S06]  /*20e50*/  MUFU.EX2 R195, R195 ;  /* 0x000000c300c37308 */ /* 0x000e6c0000000800 */
[C---:B-----5:R-:W-:Y:S08]  /*20e60*/  HMMA.16816.F32.BF16 R44, R4.reuse, R8, R44 ;  /* 0x00000008042c723c */ /* 0x060ff0000004182c */
[C---:B------:R-:W-:Y:S01]  /*20e70*/  HMMA.16816.F32.BF16 R48, R4.reuse, R10, R48 ;  /* 0x0000000a0430723c */ /* 0x040fe20000041830 */
[----:B------:R-:W5:Y:S07]  /*20e80*/  LDSM.16.MT88.4 R8, [R233+0x14800] ;  /* 0x01480000e908783b */ /* 0x000f6e0000004200 */
        /* <DEDUP_REMOVED lines=28> */
[----:B------:R-:W-:Y:S01]  /*21050*/  HMMA.16816.F32.BF16 R128, R4, R22, R128 ;  /* 0x000000160480723c */ /* 0x000fe20000041880 */
[----:B------:R-:W1:Y:S06]  /*21060*/  LDSM.16.MT88.4 R20, [R232+0x13000] ;  /* 0x01300000e814783b */ /* 0x000e6c0000004200 */
[----:B------:R-:W-:Y:S01]  /*21070*/  F2FP.BF16.PACK_AB R4, R186, R187 ;  /* 0x000000bbba04723e */ /* 0x000fe200000010ff */
[----:B------:R-:W-:Y:S01]  /*21080*/  FADD.FTZ R187, R187, R0 ;  /* 0x00000000bbbb7221 */ /* 0x000fe20000010000 */
[----:B------:R-:W-:Y:S01]  /*21090*/  F2FP.BF16.PACK_AB R5, R191, R190 ;  /* 0x000000bebf05723e */ /* 0x000fe200000010ff */
[----:B------:R-:W-:Y:S01]  /*210a0*/  FADD.FTZ R190, R190, R183 ;  /* 0x000000b7bebe7221 */ /* 0x000fe20000010000 */
[----:B------:R-:W-:Y:S01]  /*210b0*/  F2FP.BF16.PACK_AB R6, R184, R185 ;  /* 0x000000b9b806723e */ /* 0x000fe200000010ff */
[----:B------:R-:W-:Y:S01]  /*210c0*/  FADD.FTZ R186, R186, R187 ;  /* 0x000000bbbaba7221 */ /* 0x000fe20000010000 */
[----:B---3--:R-:W-:Y:S01]  /*210d0*/  F2FP.BF16.PACK_AB R7, R193, R192 ;  /* 0x000000c0c107723e */ /* 0x008fe200000010ff */
[----:B------:R-:W-:-:S02]  /*210e0*/  FADD.FTZ R191, R191, R190 ;  /* 0x000000bebfbf7221 */ /* 0x000fc40000010000 */
[----:B------:R-:W-:Y:S02]  /*210f0*/  FADD.FTZ R185, R185, R186 ;  /* 0x000000bab9b97221 */ /* 0x000fe40000010000 */
[----:B------:R-:W-:Y:S02]  /*21100*/  FADD.FTZ R192, R192, R191 ;  /* 0x000000bfc0c07221 */ /* 0x000fe40000010000 */
[----:B--2---:R-:W-:Y:S01]  /*21110*/  HMMA.16816.F32.BF16 R160, R4, R12, R160 ;  /* 0x0000000c04a0723c */ /* 0x004fe200000418a0 */
[----:B------:R-:W-:Y:S02]  /*21120*/  FADD.FTZ R184, R184, R185 ;  /* 0x000000b9b8b87221 */ /* 0x000fe40000010000 */
[----:B------:R-:W-:-:S05]  /*21130*/  FADD.FTZ R193, R193, R192 ;  /* 0x000000c0c1c17221 */ /* 0x000fca0000010000 */
[C---:B------:R-:W-:Y:S01]  /*21140*/  HMMA.16816.F32.BF16 R156, R4.reuse, R14, R156 ;  /* 0x0000000e049c723c */ /* 0x040fe2000004189c */
[----:B------:R-:W2:Y:S07]  /*21150*/  LDSM.16.MT88.4 R12, [R234+0x13000] ;  /* 0x01300000ea0c783b */ /* 0x000eae0000004200 */
[C---:B-----5:R-:W-:Y:S08]  /*21160*/  HMMA.16816.F32.BF16 R152, R4.reuse, R8, R152 ;  /* 0x000000080498723c */ /* 0x060ff00000041898 */
[C---:B------:R-:W-:Y:S01]  /*21170*/  HMMA.16816.F32.BF16 R148, R4.reuse, R10, R148 ;  /* 0x0000000a0494723c */ /* 0x040fe20000041894 */
[----:B------:R-:W3:Y:S07]  /*21180*/  LDSM.16.MT88.4 R8, [R233+0x13000] ;  /* 0x01300000e908783b */ /* 0x000eee0000004200 */
[C---:B----4-:R-:W-:Y:S08]  /*21190*/  HMMA.16816.F32.BF16 R144, R4.reuse, R16, R144 ;  /* 0x000000100490723c */ /* 0x050ff00000041890 */
[C---:B------:R-:W-:Y:S01]  /*211a0*/  HMMA.16816.F32.BF16 R140, R4.reuse, R18, R140 ;  /* 0x00000012048c723c */ /* 0x040fe2000004188c */
[----:B------:R-:W4:Y:S07]  /*211b0*/  LDSM.16.MT88.4 R16, [R231+0x13000] ;  /* 0x01300000e710783b */ /* 0x000f2e0000004200 */
[C---:B-1----:R-:W-:Y:S08]  /*211c0*/  HMMA.16816.F32.BF16 R52, R4.reuse, R20, R52 ;  /* 0x000000140434723c */ /* 0x042ff00000041834 */
[C---:B--2---:R-:W-:Y:S08]  /*211d0*/  HMMA.16816.F32.BF16 R36, R4.reuse, R12, R36 ;  /* 0x0000000c0424723c */ /* 0x044ff00000041824 */
[C---:B------:R-:W-:Y:S01]  /*211e0*/  HMMA.16816.F32.BF16 R40, R4.reuse, R14, R40 ;  /* 0x0000000e0428723c */ /* 0x040fe20000041828 */
[----:B------:R-:W1:Y:S07]  /*211f0*/  LDSM.16.MT88.4 R12, [R234+0x15000] ;  /* 0x01500000ea0c783b */ /* 0x000e6e0000004200 */
[C---:B---3--:R-:W-:Y:S08]  /*21200*/  HMMA.16816.F32.BF16 R44, R4.reuse, R8, R44 ;  /* 0x00000008042c723c */ /* 0x048ff0000004182c */
[C---:B------:R-:W-:Y:S01]  /*21210*/  HMMA.16816.F32.BF16 R48, R4.reuse, R10, R48 ;  /* 0x0000000a0430723c */ /* 0x040fe20000041830 */
[----:B------:R-:W2:Y:S07]  /*21220*/  LDSM.16.MT88.4 R8, [R233+0x15000] ;  /* 0x01500000e908783b */ /* 0x000eae0000004200 */
[C---:B------:R-:W-:Y:S01]  /*21230*/  HMMA.16816.F32.BF16 R56, R4.reuse, R22, R56 ;  /* 0x000000160438723c */ /* 0x040fe20000041838 */
[----:B------:R-:W3:Y:S07]  /*21240*/  LDSM.16.MT88.4 R20, [R232+0x15000] ;  /* 0x01500000e814783b */ /* 0x000eee0000004200 */
[C---:B----4-:R-:W-:Y:S08]  /*21250*/  HMMA.16816.F32.BF16 R60, R4.reuse, R16, R60 ;  /* 0x00000010043c723c */ /* 0x050ff0000004183c */
[C---:B------:R-:W-:Y:S01]  /*21260*/  HMMA.16816.F32.BF16 R64, R4.reuse, R18, R64 ;  /* 0x000000120440723c */ /* 0x040fe20000041840 */
[----:B------:R-:W4:Y:S07]  /*21270*/  LDSM.16.MT88.4 R16, [R231+0x15000] ;  /* 0x01500000e710783b */ /* 0x000f2e0000004200 */
        /* <DEDUP_REMOVED lines=24> */
[C---:B---3--:R-:W-:Y:S08]  /*21400*/  HMMA.16816.F32.BF16 R124, R4.reuse, R20, R124 ;  /* 0x00000014047c723c */ /* 0x048ff0000004187c */
        /* <DEDUP_REMOVED lines=12> */
[----:B----4-:R-:W-:Y:S01]  /*214d0*/  HMMA.16816.F32.BF16 R160, R4, R16, R160 ;  /* 0x0000001004a0723c */ /* 0x010fe200000418a0 */
[----:B------:R-:W-:Y:S02]  /*214e0*/  FADD.FTZ R0, R172, R171 ;  /* 0x000000abac007221 */ /* 0x000fe40000010000 */
[----:B------:R-:W-:-:S03]  /*214f0*/  FADD.FTZ R252, R195, R168 ;  /* 0x000000a8c3fc7221 */ /* 0x000fc60000010000 */
[----:B------:R-:W-:Y:S02]  /*21500*/  STL [R1], R0 ;  /* 0x0000000001007387 */ /* 0x000fe40000100800 */
[C---:B------:R-:W-:Y:S02]  /*21510*/  HMMA.16816.F32.BF16 R156, R4.reuse, R18, R156 ;  /* 0x00000012049c723c */ /* 0x040fe4000004189c */
[----:B------:R-:W3:Y:S06]  /*21520*/  LDSM.16.MT88.4 R16, [R232+0x13800] ;  /* 0x01380000e810783b */ /* 0x000eec0000004200 */
        /* <DEDUP_REMOVED lines=39> */
.L_x_1437:
[----:B------:R-:W-:-:S13]  /*217a0*/  ISETP.GE.AND P0, PT, R250, 0x1, PT ;  /* 0x00000001fa00780c */ /* 0x000fda0003f06270 */
[----:B------:R-:W-:Y:S05]  /*217b0*/  @!P0 BRA `(.L_x_1446) ;  /* 0x00004bb000008947 */ /* 0x000fea0003800000 */
[----:B------:R-:W-:Y:S02]  /*217c0*/  MOV R0, R3 ;  /* 0x0000000300007202 */ /* 0x000fe40000000f00 */
[----:B------:R-:W-:Y:S02]  /*217d0*/  MOV R165, R164 ;  /* 0x000000a400a57202 */ /* 0x000fe40000000f00 */
.L_x_1455:
[----:B------:R-:W-:Y:S01]  /*217e0*/  ULDC.64 UR4, c[0x0][0x40] ;  /* 0x0000100000047ab9 */ /* 0x000fe20000000a00 */
[----:B------:R-:W-:Y:S04]  /*217f0*/  DEPBAR.LE SB0, 0x0 ;  /* 0x000080000000791a */ /* 0x000fe80000000000 */
[----:B------:R-:W-:Y:S01]  /*21800*/  ISETP.NE.U32.AND P0, PT, R248, RZ, PT ;  /* 0x000000fff800720c */ /* 0x000fe20003f05070 */
[----:B------:R-:W-:Y:S03]  /*21810*/  UIADD3 UR4, UP0, UR4, 0x160, URZ ;  /* 0x0000016004047890 */ /* 0x000fe6000ff1e03f */
[----:B------:R-:W-:Y:S01]  /*21820*/  ISETP.NE.AND.EX P0, PT, R249, RZ, PT, P0 ;  /* 0x000000fff900720c */ /* 0x000fe20003f05300 */
[----:B------:R-:W-:Y:S02]  /*21830*/  UIADD3.X UR5, URZ, UR5, URZ, UP0, !UPT ;  /* 0x000000053f057290 */ /* 0x000fe400087fe43f */
[----:B-1----:R-:W-:Y:S04]  /*21840*/  IMAD.U32 R2, RZ, RZ, UR4 ;  /* 0x00000004ff027e24 */ /* 0x002fe8000f8e00ff */
        /* <DEDUP_REMOVED lines=59> */
[----:B------:R-:W-:Y:S02]  /*21c00*/  IMAD R6, R8, R7, R6 ;  /* 0x0000000708067224 */ /* 0x000fe400078e0206 */
[----:B------:R-:W-:Y:S02]  /*21c10*/  IMAD.MOV.U32 R8, RZ, RZ, R10 ;  /* 0x000000ffff087224 */ /* 0x000fe400078e000a */
[----:B------:R-:W-:Y:S02]  /*21c20*/  IMAD.IADD R9, R11, 0x1, R6 ;  /* 0x000000010b097824 */ /* 0x000fe400078e0206 */
[----:B----4-:R-:W-:Y:S04]  /*21c30*/  IMAD.IADD R5, R4, 0x1, -R5 ;  /* 0x0000000104057824 */ /* 0x010fe800078e0a05 */
[----:B--2---:R-:W-:Y:S01]  /*21c40*/  IMAD R7, R15, R5, RZ ;  /* 0x000000050f077224 */ /* 0x004fe200078e02ff */
[----:B------:R-:W-:Y:S01]  /*21c50*/  SHF.R.S32.HI R4, RZ, 0x1f, R5 ;  /* 0x0000001fff047819 */ /* 0x000fe20000011405 */
[----:B------:R-:W-:Y:S04]  /*21c60*/  IMAD.WIDE.U32 R8, R5, R14, R8 ;  /* 0x0000000e05087225 */ /* 0x000fe800078e0008 */
[----:B------:R-:W-:Y:S04]  /*21c70*/  IMAD R7, R14, R4, R7 ;  /* 0x000000040e077224 */ /* 0x000fe800078e0207 */
[----:B------:R-:W-:Y:S01]  /*21c80*/  IMAD.IADD R4, R9, 0x1, R7 ;  /* 0x0000000109047824 */ /* 0x000fe200078e0207 */
[----:B------:R-:W-:-:S05]  /*21c90*/  BRA `(.L_x_1449) ;  /* 0x0000004000007947 */ /* 0x000fca0003800000 */
.L_x_1448:
[----:B------:R-:W-:Y:S02]  /*21ca0*/  ULDC.64 UR4, c[0x0][0x118] ;  /* 0x0000460000047ab9 */ /* 0x000fe40000000a00 */
[----:B------:R-:W2:Y:S02]  /*21cb0*/  LD.E R8, [R2.64+0x40] ;  /* 0x0000400402087980 */ /* 0x000ea4000c101900 */
[----:B--2---:R-:W-:Y:S04]  /*21cc0*/  LEA R8, -R8, RZ, 0x6 ;  /* 0x000000ff08087211 */ /* 0x004fe800078e31ff */
[----:B------:R-:W-:Y:S02]  /*21cd0*/  SHF.R.S32.HI R4, RZ, 0x1f, R8 ;  /* 0x0000001fff047819 */ /* 0x000fe40000011408 */
.L_x_1449:
[----:B------:R-:W-:Y:S05]  /*21ce0*/  BSYNC B0 ;  /* 0x0000000000007941 */ /* 0x000fea0003800000 */
.L_x_1447:
[C---:B------:R-:W-:Y:S01]  /*21cf0*/  LOP3.LUT P6, RZ, R251.reuse, 0x1, RZ, 0xc0, !PT ;  /* 0x00000001fbff7812 */ /* 0x040fe200078cc0ff */
[----:B------:R-:W-:Y:S01]  /*21d00*/  ULDC.64 UR4, c[0x0][0x118] ;  /* 0x0000460000047ab9 */ /* 0x000fe20000000a00 */
[C---:B------:R-:W-:Y:S01]  /*21d10*/  LOP3.LUT P4, RZ, R251.reuse, 0x4, RZ, 0xc0, !PT ;  /* 0x00000004fbff7812 */ /* 0x040fe2000788c0ff */
[----:B------:R-:W-:Y:S01]  /*21d20*/  BSSY B1, `(.L_x_1450) ;  /* 0x0000254000017945 */ /* 0x000fe20003800000 */
[C---:B------:R-:W-:Y:S02]  /*21d30*/  LOP3.LUT P5, RZ, R251.reuse, 0x2, RZ, 0xc0, !PT ;  /* 0x00000002fbff7812 */ /* 0x040fe400078ac0ff */
[CC--:B------:R-:W-:Y:S02]  /*21d40*/  IADD3 R7, P1, R8.reuse, R235.reuse, RZ ;  /* 0x000000eb08077210 */ /* 0x0c0fe40007f3e0ff */
[----:B------:R-:W-:Y:S02]  /*21d50*/  LOP3.LUT P3, RZ, R251, 0x8, RZ, 0xc0, !PT ;  /* 0x00000008fbff7812 */ /* 0x000fe4000786c0ff */
[-C--:B------:R-:W-:Y:S01]  /*21d60*/  LEA R26, P0, R8, R188.reuse, 0x1 ;  /* 0x000000bc081a7211 */ /* 0x080fe200078008ff */
[----:B------:R-:W-:Y:S01]  /*21d70*/  IMAD.X R6, R4, 0x1, R236, P1 ;  /* 0x0000000104067824 */ /* 0x000fe200008e06ec */
[C---:B------:R-:W-:Y:S02]  /*21d80*/  IADD3 R5, P2, R7.reuse, R235, RZ ;  /* 0x000000eb07057210 */ /* 0x040fe40007f5e0ff */
[-C--:B------:R-:W-:Y:S02]  /*21d90*/  LEA.HI.X R27, R8, R189.reuse, R4, 0x1, P0 ;  /* 0x000000bd081b7211 */ /* 0x080fe400000f0c04 */
[C---:B------:R-:W-:Y:S02]  /*21da0*/  @P6 LEA R16, P1, R7.reuse, R188, 0x1 ;  /* 0x000000bc07106211 */ /* 0x040fe400078208ff */
[----:B------:R-:W-:Y:S01]  /*21db0*/  IADD3.X R4, R6, R236, RZ, P2, !PT ;  /* 0x000000ec06047210 */ /* 0x000fe200017fe4ff */
[----:B------:R-:W-:Y:S01]  /*21dc0*/  @!PT LDS RZ, [RZ] ;  /* 0x00000000fffff984 */ /* 0x000fe20000000800 */
[----:B------:R-:W-:Y:S01]  /*21dd0*/  @!PT LDS RZ, [RZ] ;  /* 0x00000000fffff984 */ /* 0x000fe20000000800 */
[----:B------:R-:W-:Y:S01]  /*21de0*/  @!PT LDS RZ, [RZ] ;  /* 0x00000000fffff984 */ /* 0x000fe20000000800 */
[----:B------:R1:W-:Y:S01]  /*21df0*/  @P6 LDGSTS.E.BYPASS.LTC128B.128 [R247+0x10000], [R26.64] ;  /* 0x100000001af76fae */ /* 0x0003e2000b901d44 */
[CC--:B------:R-:W-:Y:S02]  /*21e00*/  @P4 LEA R10, P2, R7.reuse, R188.reuse, 0x1 ;  /* 0x000000bc070a4211 */ /* 0x0c0fe400078408ff */
[CC--:B------:R-:W-:Y:S02]  /*21e10*/  @P5 LEA R12, P0, R7.reuse, R188.reuse, 0x1 ;  /* 0x000000bc070c5211 */ /* 0x0c0fe400078008ff */
[CCC-:B------:R-:W-:Y:S01]  /*21e20*/  @P6 LEA.HI.X R17, R7.reuse, R189.reuse, R6.reuse, 0x1, P1 ;  /* 0x000000bd07116211 */ /* 0x1c0fe200008f0c06 */
[----:B------:R-:W-:Y:S01]  /*21e30*/  @!P6 STS.128 [R247+0x10000], RZ ;  /* 0x010000fff700e388 */ /* 0x000fe20000000c00 */
[CC--:B------:R-:W-:Y:S02]  /*21e40*/  @P3 LEA R8, P1, R7.reuse, R188.reuse, 0x1 ;  /* 0x000000bc07083211 */ /* 0x0c0fe400078208ff */
[-CC-:B------:R-:W-:Y:S02]  /*21e50*/  @P4 LEA.HI.X R11, R7, R189.reuse, R6.reuse, 0x1, P2 ;  /* 0x000000bd070b4211 */ /* 0x180fe400010f0c06 */
[-C--:B------:R-:W-:Y:S02]  /*21e60*/  @P5 LEA R22, P2, R5, R188.reuse, 0x1 ;  /* 0x000000bc05165211 */ /* 0x080fe400078408ff */
[-CC-:B------:R-:W-:Y:S02]  /*21e70*/  @P5 LEA.HI.X R13, R7, R189.reuse, R6.reuse, 0x1, P0 ;  /* 0x000000bd070d5211 */ /* 0x180fe400000f0c06 */
[-C--:B------:R-:W-:Y:S02]  /*21e80*/  @P6 LEA R14, P0, R5, R188.reuse, 0x1 ;  /* 0x000000bc050e6211 */ /* 0x080fe400078008ff */
[-C--:B------:R-:W-:Y:S02]  /*21e90*/  @P3 LEA.HI.X R9, R7, R189.reuse, R6, 0x1, P1 ;  /* 0x000000bd07093211 */ /* 0x080fe400008f0c06 */
[C-C-:B------:R-:W-:Y:S02]  /*21ea0*/  @P5 LEA.HI.X R23, R5.reuse, R189, R4.reuse, 0x1, P2 ;  /* 0x000000bd05175211 */ /* 0x140fe400010f0c04 */
        /* <DEDUP_REMOVED lines=15> */
[----:B------:R-:W-:Y:S02]  /*21fa0*/  @P3 LEA.HI.X R167, R6, R189, R4, 0x1, P0 ;  /* 0x000000bd06a73211 */ /* 0x000fe400000f0c04 */
[-C--:B------:R-:W-:Y:S02]  /*21fb0*/  @P5 MOV R4, R26.reuse ;  /* 0x0000001a00045202 */ /* 0x080fe40000000f00 */
[----:B------:R-:W-:Y:S03]  /*21fc0*/  ISETP.GE.AND P0, PT, R250, 0x2, PT ;  /* 0x00000002fa00780c */ /* 0x000fe60003f06270 */
[----:B------:R-:W-:Y:S01]  /*21fd0*/  @!PT LDS RZ, [RZ] ;  /* 0x00000000fffff984 */ /* 0x000fe20000000800 */
[----:B------:R-:W-:Y:S01]  /*21fe0*/  @!PT LDS RZ, [RZ] ;  /* 0x00000000fffff984 */ /* 0x000fe20000000800 */
[----:B------:R-:W-:Y:S01]  /*21ff0*/  @!PT LDS RZ, [RZ] ;  /* 0x00000000fffff984 */ /* 0x000fe20000000800 */
[----:B------:R2:W-:Y:S05]  /*22000*/  @P5 LDGSTS.E.BYPASS.LTC128B.128 [R247+0x12000], [R4.64+0x80] ;  /* 0x1200008004f75fae */ /* 0x0005ea000b901d44 */
[----:B------:R-:W-:Y:S01]  /*22010*/  @!P5 STS.128 [R247+0x12000], RZ ;  /* 0x012000fff700d388 */ /* 0x000fe20000000c00 */
[-C--:B--2---:R-:W-:Y:S01]  /*22020*/  @P4 MOV R4, R26.reuse ;  /* 0x0000001a00044202 */ /* 0x084fe20000000f00 */
[--C-:B------:R-:W-:Y:S05]  /*22030*/  @P4 IMAD.MOV.U32 R5, RZ, RZ, R27.reuse ;  /* 0x000000ffff054224 */ /* 0x100fea00078e001b */
        /* <DEDUP_REMOVED lines=11> */
[----:B------:R-:W-:Y:S05]  /*220f0*/  @!P3 STS.128 [R247+0x16000], RZ ;  /* 0x016000fff700b388 */ /* 0x000fea0000000c00 */
[----:B------:R-:W-:Y:S01]  /*22100*/  @!PT LDS RZ, [RZ] ;  /* 0x00000000fffff984 */ /* 0x000fe20000000800 */
[----:B------:R-:W-:Y:S01]  /*22110*/  @!PT LDS RZ, [RZ] ;  /* 0x00000000fffff984 */ /* 0x000fe20000000800 */
[----:B------:R-:W-:Y:S01]  /*22120*/  @!PT LDS RZ, [RZ] ;  /* 0x00000000fffff984 */ /* 0x000fe20000000800 */
[----:B------:R3:W-:Y:S05]  /*22130*/  @P6 LDGSTS.E.BYPASS.LTC128B.128 [R247+0x10800], [R16.64] ;  /* 0x1080000010f76fae */ /* 0x0007ea000b901d44 */
[----:B------:R-:W-:Y:S05]  /*22140*/  @!P6 STS.128 [R247+0x10800], RZ ;  /* 0x010800fff700e388 */ /* 0x000fea0000000c00 */
        /* <DEDUP_REMOVED lines=55> */
[----:B------:R-:W-:Y:S05]  /*224c0*/  LDSM.16.M88.4 R32, [R230] ;  /* 0x00000000e620783b */ /* 0x000fea0000000200 */
[----:B-----5:R-:W2:Y:S05]  /*224d0*/  LDSM.16.M88.4 R8, [R229+0x8000] ;  /* 0x00800000e508783b */ /* 0x020eaa0000000200 */
[----:B---3--:R-:W4:Y:S05]  /*224e0*/  LDSM.16.M88.4 R16, [R229+0x8800] ;  /* 0x00880000e510783b */ /* 0x008f2a0000000200 */
[----:B------:R-:W0:Y:S01]  /*224f0*/  LDGDEPBAR ;  /* 0x00000000000079af */ /* 0x000e220000000000 */
[----:B-1----:R-:W-:Y:S01]  /*22500*/  MOV R166, R26 ;  /* 0x0000001a00a67202 */ /* 0x002fe20000000f00 */
[----:B------:R-:W-:Y:S03]  /*22510*/  IMAD.MOV.U32 R167, RZ, RZ, R27 ;  /* 0x000000ffffa77224 */ /* 0x000fe600078e001b */
[----:B------:R-:W1:Y:S05]  /*22520*/  LDSM.16.M88.4 R24, [R229+0x9000] ;  /* 0x00900000e518783b */ /* 0x000e6a0000000200 */
[----:B------:R-:W3:Y:S05]  /*22530*/  LDSM.16.M88.4 R168, [R229+0x9800] ;  /* 0x00980000e5a8783b */ /* 0x000eea0000000200 */
[----:B------:R-:W-:Y:S05]  /*22540*/  LDSM.16.M88.4 R172, [R228] ;  /* 0x00000000e4ac783b */ /* 0x000fea0000000200 */
[----:B------:R-:W5:Y:S05]  /*22550*/  LDSM.16.M88.4 R176, [R227] ;  /* 0x00000000e3b0783b */ /* 0x000f6a0000000200 */
[----:B------:R-:W3:Y:S01]  /*22560*/  LDSM.16.M88.4 R180, [R223] ;  /* 0x00000000dfb4783b */ /* 0x000ee20000000200 */
[C---:B--2---:R-:W-:Y:S04]  /*22570*/  HMMA.16816.F32.BF16 R4, R32.reuse, R8, RZ ;  /* 0x000000082004723c */ /* 0x044fe800000418ff */
[----:B------:R-:W2:Y:S05]  /*22580*/  LDSM.16.M88.4 R184, [R222] ;  /* 0x00000000deb8783b */ /* 0x000eaa0000000200 */
[----:B------:R-:W2:Y:S01]  /*22590*/  LDSM.16.M88.4 R188, [R221] ;  /* 0x00000000ddbc783b */ /* 0x000ea20000000200 */
[C---:B------:R-:W-:Y:S04]  /*225a0*/  HMMA.16816.F32.BF16 R8, R32.reuse, R10, RZ ;  /* 0x0000000a2008723c */ /* 0x040fe800000418ff */
[----:B------:R-:W-:Y:S04]  /*225b0*/  LDSM.16.M88.4 R192, [R226] ;  /* 0x00000000e2c0783b */ /* 0x000fe80000000200 */
[C---:B----4-:R-:W-:Y:S01]  /*225c0*/  HMMA.16816.F32.BF16 R12, R32.reuse, R16, RZ ;  /* 0x00000010200c723c */ /* 0x050fe200000418ff */
[----:B------:R-:W2:Y:S05]  /*225d0*/  LDSM.16.M88.4 R196, [R224+0x8000] ;  /* 0x00800000e0c4783b */ /* 0x000eaa0000000200 */
[----:B------:R-:W2:Y:S02]  /*225e0*/  LDSM.16.M88.4 R200, [R224+0x8800] ;  /* 0x00880000e0c8783b */ /* 0x000ea40000000200 */
[C---:B------:R-:W-:Y:S03]  /*225f0*/  HMMA.16816.F32.BF16 R16, R32.reuse, R18, RZ ;  /* 0x000000122010723c */ /* 0x040fe600000418ff */
[----:B------:R-:W-:Y:S05]  /*22600*/  LDSM.16.M88.4 R204, [R220+0x800] ;  /* 0x00080000dccc783b */ /* 0x000fea0000000200 */
[C---:B-1----:R-:W-:Y:S01]  /*22610*/  HMMA.16816.F32.BF16 R20, R32.reuse, R24, RZ ;  /* 0x000000182014723c */ /* 0x042fe200000418ff */
[----:B------:R-:W4:Y:S07]  /*22620*/  LD.E R164, [R2.64+0x18c] ;  /* 0x00018c0402a47980 */ /* 0x000f2e000c101900 */
[C---:B------:R-:W-:Y:S08]  /*22630*/  HMMA.16816.F32.BF16 R24, R32.reuse, R26, RZ ;  /* 0x0000001a2018723c */ /* 0x040ff000000418ff */
[C---:B---3--:R-:W-:Y:S08]  /*22640*/  HMMA.16816.F32.BF16 R28, R32.reuse, R168, RZ ;  /* 0x000000a8201c723c */ /* 0x048ff000000418ff */
[----:B------:R-:W-:Y:S01]  /*22650*/  HMMA.16816.F32.BF16 R32, R32, R170, RZ ;  /* 0x000000aa2020723c */ /* 0x000fe200000418ff */
[----:B------:R-:W1:Y:S07]  /*22660*/  LDSM.16.M88.4 R168, [R224+0x9000] ;  /* 0x00900000e0a8783b */ /* 0x000e6e0000000200 */
[C---:B-----5:R-:W-:Y:S08]  /*22670*/  HMMA.16816.F32.BF16 R4, R172.reuse, R176, R4 ;  /* 0x000000b0ac04723c */ /* 0x060ff00000041804 */
[C---:B------:R-:W-:Y:S01]  /*22680*/  HMMA.16816.F32.BF16 R8, R172.reuse, R178, R8 ;  /* 0x000000b2ac08723c */ /* 0x040fe20000041808 */
[----:B------:R-:W3:Y:S07]  /*22690*/  LDSM.16.M88.4 R176, [R224+0x9800] ;  /* 0x00980000e0b0783b */ /* 0x000eee0000000200 */
[C---:B------:R-:W-:Y:S08]  /*226a0*/  HMMA.16816.F32.BF16 R12, R172.reuse, R180, R12 ;  /* 0x000000b4ac0c723c */ /* 0x040ff0000004180c */
[C---:B------:R-:W-:Y:S01]  /*226b0*/  HMMA.16816.F32.BF16 R16, R172.reuse, R182, R16 ;  /* 0x000000b6ac10723c */ /* 0x040fe20000041810 */
[----:B------:R-:W-:Y:S07]  /*226c0*/  LDSM.16.M88.4 R180, [R225] ;  /* 0x00000000e1b4783b */ /* 0x000fee0000000200 */
[C---:B--2---:R-:W-:Y:S08]  /*226d0*/  HMMA.16816.F32.BF16 R20, R172.reuse, R184, R20 ;  /* 0x000000b8ac14723c */ /* 0x044ff00000041814 */
[C---:B------:R-:W-:Y:S01]  /*226e0*/  HMMA.16816.F32.BF16 R24, R172.reuse, R186, R24 ;  /* 0x000000baac18723c */ /* 0x040fe20000041818 */
[----:B------:R-:W2:Y:S07]  /*226f0*/  LDSM.16.M88.4 R184, [R220] ;  /* 0x00000000dcb8783b */ /* 0x000eae0000000200 */
[C---:B------:R-:W-:Y:S08]  /*22700*/  HMMA.16816.F32.BF16 R28, R172.reuse, R188, R28 ;  /* 0x000000bcac1c723c */ /* 0x040ff0000004181c */
[----:B------:R-:W-:Y:S01]  /*22710*/  HMMA.16816.F32.BF16 R32, R172, R190, R32 ;  /* 0x000000beac20723c */ /* 0x000fe20000041820 */
[----:B------:R-:W5:Y:S05]  /*22720*/  LDSM.16.M88.4 R172, [R220+0x1000] ;  /* 0x00100000dcac783b */ /* 0x000f6a0000000200 */
[----:B------:R-:W2:Y:S02]  /*22730*/  LDSM.16.M88.4 R188, [R220+0x1800] ;  /* 0x00180000dcbc783b */ /* 0x000ea40000000200 */
[C---:B------:R-:W-:Y:S08]  /*22740*/  HMMA.16816.F32.BF16 R4, R192.reuse, R196, R4 ;  /* 0x000000c4c004723c */ /* 0x040ff00000041804 */
[C---:B------:R-:W-:Y:S01]  /*22750*/  HMMA.16816.F32.BF16 R8, R192.reuse, R198, R8 ;  /* 0x000000c6c008723c */ /* 0x040fe20000041808 */
[----:B------:R-:W-:Y:S07]  /*22760*/  LDSM.16.M88.4 R196, [R230+0x2000] ;  /* 0x00200000e6c4783b */ /* 0x000fee0000000200 */
[C---:B------:R-:W-:Y:S08]  /*22770*/  HMMA.16816.F32.BF16 R12, R192.reuse, R200, R12 ;  /* 0x000000c8c00c723c */ /* 0x040ff0000004180c */
[C---:B------:R-:W-:Y:S01]  /*22780*/  HMMA.16816.F32.BF16 R16, R192.reuse, R202, R16 ;  /* 0x000000cac010723c */ /* 0x040fe20000041810 */
[----:B------:R-:W5:Y:S07]  /*22790*/  LDSM.16.M88.4 R200, [R229+0xa000] ;  /* 0x00a00000e5c8783b */ /* 0x000f6e0000000200 */
[C---:B-1----:R-:W-:Y:S08]  /*227a0*/  HMMA.16816.F32.BF16 R20, R192.reuse, R168, R20 ;  /* 0x000000a8c014723c */ /* 0x042ff00000041814 */
[C---:B------:R-:W-:Y:S01]  /*227b0*/  HMMA.16816.F32.BF16 R24, R192.reuse, R170, R24 ;  /* 0x000000aac018723c */ /* 0x040fe20000041818 */
[----:B------:R-:W1:Y:S07]  /*227c0*/  LDSM.16.M88.4 R168, [R229+0xa800] ;  /* 0x00a80000e5a8783b */ /* 0x000e6e0000000200 */
[C---:B---3--:R-:W-:Y:S08]  /*227d0*/  HMMA.16816.F32.BF16 R28, R192.reuse, R176, R28 ;  /* 0x000000b0c01c723c */ /* 0x048ff0000004181c */
[----:B------:R-:W-:Y:S01]  /*227e0*/  HMMA.16816.F32.BF16 R32, R192, R178, R32 ;  /* 0x000000b2c020723c */ /* 0x000fe20000041820 */
[----:B------:R-:W3:Y:S05]  /*227f0*/  LDSM.16.M88.4 R176, [R229+0xb000] ;  /* 0x00b00000e5b0783b */ /* 0x000eea0000000200 */
[----:B------:R-:W-:Y:S02]  /*22800*/  LDSM.16.M88.4 R192, [R228+0x2000] ;  /* 0x00200000e4c0783b */ /* 0x000fe40000000200 */
[C---:B--2---:R-:W-:Y:S08]  /*22810*/  HMMA.16816.F32.BF16 R4, R180.reuse, R184, R4 ;  /* 0x000000b8b404723c */ /* 0x044ff00000041804 */
[C---:B------:R-:W-:Y:S01]  /*22820*/  HMMA.16816.F32.BF16 R8, R180.reuse, R186, R8 ;  /* 0x000000bab408723c */ /* 0x040fe20000041808 */
[----:B------:R-:W2:Y:S07]  /*22830*/  LDSM.16.M88.4 R184, [R229+0xb800] ;  /* 0x00b80000e5b8783b */ /* 0x000eae0000000200 */
[C---:B------:R-:W-:Y:S08]  /*22840*/  HMMA.16816.F32.BF16 R12, R180.reuse, R204, R12 ;  /* 0x000000ccb40c723c */ /* 0x040ff0000004180c */
[C---:B------:R-:W-:Y:S01]  /*22850*/  HMMA.16816.F32.BF16 R16, R180.reuse, R206, R16 ;  /* 0x000000ceb410723c */ /* 0x040fe20000041810 */
[----:B------:R-:W1:Y:S07]  /*22860*/  LDSM.16.M88.4 R204, [R219] ;  /* 0x00000000dbcc783b */ /* 0x000e6e0000000200 */
[C---:B-----5:R-:W-:Y:S08]  /*22870*/  HMMA.16816.F32.BF16 R20, R180.reuse, R172, R20 ;  /* 0x000000acb414723c */ /* 0x060ff00000041814 */
[C---:B------:R-:W-:Y:S01]  /*22880*/  HMMA.16816.F32.BF16 R24, R180.reuse, R174, R24 ;  /* 0x000000aeb418723c */ /* 0x040fe20000041818 */
[----:B------:R-:W5:Y:S07]  /*22890*/  LDSM.16.M88.4 R172, [R218] ;  /* 0x00000000daac783b */ /* 0x000f6e0000000200 */
[C---:B------:R-:W-:Y:S08]  /*228a0*/  HMMA.16816.F32.BF16 R28, R180.reuse, R188, R28 ;  /* 0x000000bcb41c723c */ /* 0x040ff0000004181c */
[----:B------:R-:W-:Y:S01]  /*228b0*/  HMMA.16816.F32.BF16 R32, R180, R190, R32 ;  /* 0x000000beb420723c */ /* 0x000fe20000041820 */
[----:B------:R-:W2:Y:S05]  /*228c0*/  LDSM.16.M88.4 R180, [R217] ;  /* 0x00000000d9b4783b */ /* 0x000eaa0000000200 */
[----:B------:R-:W2:Y:S02]  /*228d0*/  LDSM.16.M88.4 R188, [R216] ;  /* 0x00000000d8bc783b */ /* 0x000ea40000000200 */
[C---:B------:R-:W-:Y:S08]  /*228e0*/  HMMA.16816.F32.BF16 R4, R196.reuse, R200, R4 ;  /* 0x000000c8c404723c */ /* 0x040ff00000041804 */
[C---:B------:R-:W-:Y:S01]  /*228f0*/  HMMA.16816.F32.BF16 R8, R196.reuse, R202, R8 ;  /* 0x000000cac408723c */ /* 0x040fe20000041808 */
[----:B------:R-:W-:Y:S07]  /*22900*/  LDSM.16.M88.4 R200, [R224+0xb800] ;  /* 0x00b80000e0c8783b */ /* 0x000fee0000000200 */
[C---:B-1----:R-:W-:Y:S08]  /*22910*/  HMMA.16816.F32.BF16 R12, R196.reuse, R168, R12 ;  /* 0x000000a8c40c723c */ /* 0x042ff0000004180c */
[C---:B------:R-:W-:Y:S01]  /*22920*/  HMMA.16816.F32.BF16 R16, R196.reuse, R170, R16 ;  /* 0x000000aac410723c */ /* 0x040fe20000041810 */
[----:B------:R-:W-:Y:S07]  /*22930*/  LDSM.16.M88.4 R168, [R226+0x2000] ;  /* 0x00200000e2a8783b */ /* 0x000fee0000000200 */
[C---:B---3--:R-:W-:Y:S08]  /*22940*/  HMMA.16816.F32.BF16 R20, R196.reuse, R176, R20 ;  /* 0x000000b0c414723c */ /* 0x048ff00000041814 */
[C---:B------:R-:W-:Y:S01]  /*22950*/  HMMA.16816.F32.BF16 R24, R196.reuse, R178, R24 ;  /* 0x000000b2c418723c */ /* 0x040fe20000041818 */
[----:B------:R-:W1:Y:S07]  /*22960*/  LDSM.16.M88.4 R176, [R224+0xa000] ;  /* 0x00a00000e0b0783b */ /* 0x000e6e0000000200 */
[C---:B--2---:R-:W-:Y:S08]  /*22970*/  HMMA.16816.F32.BF16 R28, R196.reuse, R184, R28 ;  /* 0x000000b8c41c723c */ /* 0x044ff0000004181c */
[----:B------:R-:W-:Y:S01]  /*22980*/  HMMA.16816.F32.BF16 R32, R196, R186, R32 ;  /* 0x000000bac420723c */ /* 0x000fe20000041820 */
[----:B------:R-:W2:Y:S05]  /*22990*/  LDSM.16.M88.4 R184, [R224+0xa800] ;  /* 0x00a80000e0b8783b */ /* 0x000eaa0000000200 */
[----:B------:R-:W3:Y:S02]  /*229a0*/  LDSM.16.M88.4 R196, [R224+0xb000] ;  /* 0x00b00000e0c4783b */ /* 0x000ee40000000200 */
[C---:B------:R-:W-:Y:S08]  /*229b0*/  HMMA.16816.F32.BF16 R4, R192.reuse, R204, R4 ;  /* 0x000000ccc004723c */ /* 0x040ff00000041804 */
[C---:B------:R-:W-:Y:S07]  /*229c0*/  HMMA.16816.F32.BF16 R8, R192.reuse, R206, R8 ;  /* 0x000000cec008723c */ /* 0x040fee0000041808 */
[----:B------:R-:W-:Y:S01]  /*229d0*/  MOV R206, R166 ;  /* 0x000000a600ce7202 */ /* 0x000fe20000000f00 */
[C---:B-----5:R-:W-:Y:S04]  /*229e0*/  HMMA.16816.F32.BF16 R12, R192.reuse, R172, R12 ;  /* 0x000000acc00c723c */ /* 0x060fe8000004180c */
[----:B------:R-:W-:Y:S04]  /*229f0*/  IMAD.MOV.U32 R207, RZ, RZ, R167 ;  /* 0x000000ffffcf7224 */ /* 0x000fe800078e00a7 */
[C---:B------:R-:W-:Y:S01]  /*22a00*/  HMMA.16816.F32.BF16 R16, R192.reuse, R174, R16 ;  /* 0x000000aec010723c */ /* 0x040fe20000041810 */
[----:B------:R-:W-:Y:S07]  /*22a10*/  LDSM.16.M88.4 R172, [R225+0x2000] ;  /* 0x00200000e1ac783b */ /* 0x000fee0000000200 */
[C---:B------:R-:W-:Y:S08]  /*22a20*/  HMMA.16816.F32.BF16 R20, R192.reuse, R180, R20 ;  /* 0x000000b4c014723c */ /* 0x040ff00000041814 */
[C---:B------:R-:W-:Y:S01]  /*22a30*/  HMMA.16816.F32.BF16 R24, R192.reuse, R182, R24 ;  /* 0x000000b6c018723c */ /* 0x040fe20000041818 */
[----:B------:R-:W5:Y:S07]  /*22a40*/  LDSM.16.M88.4 R180, [R220+0x2000] ;  /* 0x00200000dcb4783b */ /* 0x000f6e0000000200 */
[C---:B------:R-:W-:Y:S08]  /*22a50*/  HMMA.16816.F32.BF16 R28, R192.reuse, R188, R28 ;  /* 0x000000bcc01c723c */ /* 0x040ff0000004181c */
[----:B------:R-:W-:Y:S01]  /*22a60*/  HMMA.16816.F32.BF16 R32, R192, R190, R32 ;  /* 0x000000bec020723c */ /* 0x000fe20000041820 */
[----:B------:R-:W4:Y:S05]  /*22a70*/  LDSM.16.M88.4 R188, [R220+0x2800] ;  /* 0x00280000dcbc783b */ /* 0x000f2a0000000200 */
[----:B------:R-:W4:Y:S02]  /*22a80*/  LDSM.16.M88.4 R192, [R220+0x3000] ;  /* 0x00300000dcc0783b */ /* 0x000f240000000200 */
[C---:B-1----:R-:W-:Y:S08]  /*22a90*/  HMMA.16816.F32.BF16 R4, R168.reuse, R176, R4 ;  /* 0x000000b0a804723c */ /* 0x042ff00000041804 */
[C---:B------:R-:W-:Y:S01]  /*22aa0*/  HMMA.16816.F32.BF16 R8, R168.reuse, R178, R8 ;  /* 0x000000b2a808723c */ /* 0x040fe20000041808 */
[----:B------:R-:W1:Y:S07]  /*22ab0*/  LDSM.16.M88.4 R176, [R220+0x3800] ;  /* 0x00380000dcb0783b */ /* 0x000e6e0000000200 */
[C---:B--2---:R-:W-:Y:S08]  /*22ac0*/  HMMA.16816.F32.BF16 R12, R168.reuse, R184, R12 ;  /* 0x000000b8a80c723c */ /* 0x044ff0000004180c */
[C---:B------:R-:W-:Y:S01]  /*22ad0*/  HMMA.16816.F32.BF16 R16, R168.reuse, R186, R16 ;  /* 0x000000baa810723c */ /* 0x040fe20000041810 */
[----:B------:R-:W-:Y:S07]  /*22ae0*/  LDSM.16.M88.4 R184, [R230+0x4000] ;  /* 0x00400000e6b8783b */ /* 0x000fee0000000200 */
[C---:B---3--:R-:W-:Y:S08]  /*22af0*/  HMMA.16816.F32.BF16 R20, R168.reuse, R196, R20 ;  /* 0x000000c4a814723c */ /* 0x048ff00000041814 */
[C---:B------:R-:W-:Y:S01]  /*22b00*/  HMMA.16816.F32.BF16 R24, R168.reuse, R198, R24 ;  /* 0x000000c6a818723c */ /* 0x040fe20000041818 */
[----:B------:R-:W2:Y:S07]  /*22b10*/  LDSM.16.M88.4 R196, [R229+0xc000] ;  /* 0x00c00000e5c4783b */ /* 0x000eae0000000200 */
[C---:B------:R-:W-:Y:S08]  /*22b20*/  HMMA.16816.F32.BF16 R28, R168.reuse, R200, R28 ;  /* 0x000000c8a81c723c */ /* 0x040ff0000004181c */
[----:B------:R-:W-:Y:S01]  /*22b30*/  HMMA.16816.F32.BF16 R32, R168, R202, R32 ;  /* 0x000000caa820723c */ /* 0x000fe20000041820 */
[----:B------:R-:W3:Y:S05]  /*22b40*/  LDSM.16.M88.4 R168, [R229+0xc800] ;  /* 0x00c80000e5a8783b */ /* 0x000eea0000000200 */
[----:B------:R-:W1:Y:S02]  /*22b50*/  LDSM.16.M88.4 R200, [R229+0xd000] ;  /* 0x00d00000e5c8783b */ /* 0x000e640000000200 */
[C---:B-----5:R-:W-:Y:S08]  /*22b60*/  HMMA.16816.F32.BF16 R4, R172.reuse, R180, R4 ;  /* 0x000000b4ac04723c */ /* 0x060ff00000041804 */
[C---:B------:R-:W-:Y:S01]  /*22b70*/  HMMA.16816.F32.BF16 R8, R172.reuse, R182, R8 ;  /* 0x000000b6ac08723c */ /* 0x040fe20000041808 */
[----:B------:R-:W5:Y:S07]  /*22b80*/  LDSM.16.M88.4 R180, [R229+0xd800] ;  /* 0x00d80000e5b4783b */ /* 0x000f6e0000000200 */
[C---:B----4-:R-:W-:Y:S08]  /*22b90*/  HMMA.16816.F32.BF16 R12, R172.reuse, R188, R12 ;  /* 0x000000bcac0c723c */ /* 0x050ff0000004180c */
[C---:B------:R-:W-:Y:S01]  /*22ba0*/  HMMA.16816.F32.BF16 R16, R172.reuse, R190, R16 ;  /* 0x000000beac10723c */ /* 0x040fe20000041810 */
[----:B------:R-:W-:Y:S07]  /*22bb0*/  LDSM.16.M88.4 R188, [R228+0x4000] ;  /* 0x00400000e4bc783b */ /* 0x000fee0000000200 */
[C---:B------:R-:W-:Y:S08]  /*22bc0*/  HMMA.16816.F32.BF16 R20, R172.reuse, R192, R20 ;  /* 0x000000c0ac14723c */ /* 0x040ff00000041814 */
[C---:B------:R-:W-:Y:S01]  /*22bd0*/  HMMA.16816.F32.BF16 R24, R172.reuse, R194, R24 ;  /* 0x000000c2ac18723c */ /* 0x040fe20000041818 */
[----:B------:R-:W4:Y:S07]  /*22be0*/  LDSM.16.M88.4 R192, [R215] ;  /* 0x00000000d7c0783b */ /* 0x000f2e0000000200 */
[C---:B-1----:R-:W-:Y:S08]  /*22bf0*/  HMMA.16816.F32.BF16 R28, R172.reuse, R176, R28 ;  /* 0x000000b0ac1c723c */ /* 0x042ff0000004181c */
[----:B------:R-:W-:Y:S01]  /*22c00*/  HMMA.16816.F32.BF16 R32, R172, R178, R32 ;  /* 0x000000b2ac20723c */ /* 0x000fe20000041820 */
[----:B------:R-:W-:Y:S05]  /*22c10*/  LDSM.16.M88.4 R172, [R213] ;  /* 0x00000000d5ac783b */ /* 0x000fea0000000200 */
[----:B------:R-:W-:Y:S02]  /*22c20*/  LDSM.16.M88.4 R176, [R212] ;  /* 0x00000000d4b0783b */ /* 0x000fe40000000200 */
[C---:B--2---:R-:W-:Y:S08]  /*22c30*/  HMMA.16816.F32.BF16 R4, R184.reuse, R196, R4 ;  /* 0x000000c4b804723c */ /* 0x044ff00000041804 */
[C---:B------:R-:W-:Y:S01]  /*22c40*/  HMMA.16816.F32.BF16 R8, R184.reuse, R198, R8 ;  /* 0x000000c6b808723c */ /* 0x040fe20000041808 */
[----:B------:R-:W-:Y:S07]  /*22c50*/  LDSM.16.M88.4 R196, [R226+0x4000] ;  /* 0x00400000e2c4783b */ /* 0x000fee0000000200 */
[C---:B---3--:R-:W-:Y:S08]  /*22c60*/  HMMA.16816.F32.BF16 R12, R184.reuse, R168, R12 ;  /* 0x000000a8b80c723c */ /* 0x048ff0000004180c */
[C---:B------:R-:W-:Y:S01]  /*22c70*/  HMMA.16816.F32.BF16 R16, R184.reuse, R170, R16 ;  /* 0x000000aab810723c */ /* 0x040fe20000041810 */
[----:B------:R-:W1:Y:S07]  /*22c80*/  LDSM.16.M88.4 R168, [R214] ;  /* 0x00000000d6a8783b */ /* 0x000e6e0000000200 */
[C---:B------:R-:W-:Y:S08]  /*22c90*/  HMMA.16816.F32.BF16 R20, R184.reuse, R200, R20 ;  /* 0x000000c8b814723c */ /* 0x040ff00000041814 */
[C---:B------:R-:W-:Y:S01]  /*22ca0*/  HMMA.16816.F32.BF16 R24, R184.reuse, R202, R24 ;  /* 0x000000cab818723c */ /* 0x040fe20000041818 */
[----:B------:R-:W2:Y:S07]  /*22cb0*/  LDSM.16.M88.4 R200, [R224+0xc000] ;  /* 0x00c00000e0c8783b */ /* 0x000eae0000000200 */
[C---:B-----5:R-:W-:Y:S08]  /*22cc0*/  HMMA.16816.F32.BF16 R28, R184.reuse, R180, R28 ;  /* 0x000000b4b81c723c */ /* 0x060ff0000004181c */
[----:B------:R-:W-:Y:S01]  /*22cd0*/  HMMA.16816.F32.BF16 R32, R184, R182, R32 ;  /* 0x000000b6b820723c */ /* 0x000fe20000041820 */
[----:B------:R-:W3:Y:S05]  /*22ce0*/  LDSM.16.M88.4 R180, [R224+0xc800] ;  /* 0x00c80000e0b4783b */ /* 0x000eea0000000200 */
[----:B------:R-:W5:Y:S02]  /*22cf0*/  LDSM.16.M88.4 R184, [R224+0xd000] ;  /* 0x00d00000e0b8783b */ /* 0x000f640000000200 */
[C---:B----4-:R-:W-:Y:S08]  /*22d00*/  HMMA.16816.F32.BF16 R4, R188.reuse, R192, R4 ;  /* 0x000000c0bc04723c */ /* 0x050ff00000041804 */
[C---:B------:R-:W-:Y:S01]  /*22d10*/  HMMA.16816.F32.BF16 R8, R188.reuse, R194, R8 ;  /* 0x000000c2bc08723c */ /* 0x040fe20000041808 */
[----:B------:R-:W4:Y:S07]  /*22d20*/  LDSM.16.M88.4 R192, [R224+0xd800] ;  /* 0x00d80000e0c0783b */ /* 0x000f2e0000000200 */
        /* <DEDUP_REMOVED lines=8> */
[----:B------:R-:W1:Y:S05]  /*22db0*/  LDSM.16.M88.4 R176, [R220+0x4800] ;  /* 0x00480000dcb0783b */ /* 0x000e6a0000000200 */
[----:B------:R-:W1:Y:S02]  /*22dc0*/  LDSM.16.M88.4 R188, [R220+0x5000] ;  /* 0x00500000dcbc783b */ /* 0x000e640000000200 */
[C---:B--2---:R-:W-:Y:S08]  /*22dd0*/  HMMA.16816.F32.BF16 R4, R196.reuse, R200, R4 ;  /* 0x000000c8c404723c */ /* 0x044ff00000041804 */
[C---:B------:R-:W-:Y:S01]  /*22de0*/  HMMA.16816.F32.BF16 R8, R196.reuse, R202, R8 ;  /* 0x000000cac408723c */ /* 0x040fe20000041808 */
[----:B------:R-:W2:Y:S07]  /*22df0*/  LDSM.16.M88.4 R200, [R220+0x5800] ;  /* 0x00580000dcc8783b */ /* 0x000eae0000000200 */
[C---:B---3--:R-:W-:Y:S08]  /*22e00*/  HMMA.16816.F32.BF16 R12, R196.reuse, R180, R12 ;  /* 0x000000b4c40c723c */ /* 0x048ff0000004180c */
[C---:B------:R-:W-:Y:S01]  /*22e10*/  HMMA.16816.F32.BF16 R16, R196.reuse, R182, R16 ;  /* 0x000000b6c410723c */ /* 0x040fe20000041810 */
[----:B------:R-:W-:Y:S07]  /*22e20*/  LDSM.16.M88.4 R180, [R230+0x6000] ;  /* 0x00600000e6b4783b */ /* 0x000fee0000000200 */
[C---:B-----5:R-:W-:Y:S08]  /*22e30*/  HMMA.16816.F32.BF16 R20, R196.reuse, R184, R20 ;  /* 0x000000b8c414723c */ /* 0x060ff00000041814 */
[C---:B------:R-:W-:Y:S01]  /*22e40*/  HMMA.16816.F32.BF16 R24, R196.reuse, R186, R24 ;  /* 0x000000bac418723c */ /* 0x040fe20000041818 */
[----:B------:R-:W3:Y:S07]  /*22e50*/  LDSM.16.M88.4 R184, [R229+0xe000] ;  /* 0x00e00000e5b8783b */ /* 0x000eee0000000200 */
[C---:B----4-:R-:W-:Y:S08]  /*22e60*/  HMMA.16816.F32.BF16 R28, R196.reuse, R192, R28 ;  /* 0x000000c0c41c723c */ /* 0x050ff0000004181c */
[----:B------:R-:W-:Y:S01]  /*22e70*/  HMMA.16816.F32.BF16 R32, R196, R194, R32 ;  /* 0x000000c2c420723c */ /* 0x000fe20000041820 */
[----:B------:R-:W4:Y:S05]  /*22e80*/  LDSM.16.M88.4 R192, [R229+0xe800] ;  /* 0x00e80000e5c0783b */ /* 0x000f2a0000000200 */
[----:B------:R-:W5:Y:S02]  /*22e90*/  LDSM.16.M88.4 R196, [R229+0xf000] ;  /* 0x00f00000e5c4783b */ /* 0x000f640000000200 */
[C---:B-1----:R-:W-:Y:S08]  /*22ea0*/  HMMA.16816.F32.BF16 R4, R168.reuse, R172, R4 ;  /* 0x000000aca804723c */ /* 0x042ff00000041804 */
[C---:B------:R-:W-:Y:S01]  /*22eb0*/  HMMA.16816.F32.BF16 R8, R168.reuse, R174, R8 ;  /* 0x000000aea808723c */ /* 0x040fe20000041808 */
[----:B------:R-:W1:Y:S07]  /*22ec0*/  LDSM.16.M88.4 R172, [R229+0xf800] ;  /* 0x00f80000e5ac783b */ /* 0x000e6e0000000200 */
[C---:B------:R-:W-:Y:S08]  /*22ed0*/  HMMA.16816.F32.BF16 R12, R168.reuse, R176, R12 ;  /* 0x000000b0a80c723c */ /* 0x040ff0000004180c */
[C---:B------:R-:W-:Y:S01]  /*22ee0*/  HMMA.16816.F32.BF16 R16, R168.reuse, R178, R16 ;  /* 0x000000b2a810723c */ /* 0x040fe20000041810 */
[----:B------:R-:W-:Y:S07]  /*22ef0*/  LDSM.16.M88.4 R176, [R228+0x6000] ;  /* 0x00600000e4b0783b */ /* 0x000fee0000000200 */
[C---:B------:R-:W-:Y:S08]  /*22f00*/  HMMA.16816.F32.BF16 R20, R168.reuse, R188, R20 ;  /* 0x000000bca814723c */ /* 0x040ff00000041814 */
[C---:B------:R-:W-:Y:S01]  /*22f10*/  HMMA.16816.F32.BF16 R24, R168.reuse, R190, R24 ;  /* 0x000000bea818723c */ /* 0x040fe20000041818 */
[----:B------:R-:W1:Y:S07]  /*22f20*/  LDSM.16.M88.4 R188, [R211] ;  /* 0x00000000d3bc783b */ /* 0x000e6e0000000200 */
[C---:B--2---:R-:W-:Y:S08]  /*22f30*/  HMMA.16816.F32.BF16 R28, R168.reuse, R200, R28 ;  /* 0x000000c8a81c723c */ /* 0x044ff0000004181c */
[----:B------:R-:W-:Y:S01]  /*22f40*/  HMMA.16816.F32.BF16 R32, R168, R202, R32 ;  /* 0x000000caa820723c */ /* 0x000fe20000041820 */
[----:B------:R-:W2:Y:S05]  /*22f50*/  LDSM.16.M88.4 R168, [R210] ;  /* 0x00000000d2a8783b */ /* 0x000eaa0000000200 */
[----:B------:R-:W1:Y:S02]  /*22f60*/  LDSM.16.M88.4 R200, [R209] ;  /* 0x00000000d1c8783b */ /* 0x000e640000000200 */
[C---:B---3--:R-:W-:Y:S08]  /*22f70*/  HMMA.16816.F32.BF16 R4, R180.reuse, R184, R4 ;  /* 0x000000b8b404723c */ /* 0x048ff00000041804 */
[C---:B------:R-:W-:Y:S01]  /*22f80*/  HMMA.16816.F32.BF16 R8, R180.reuse, R186, R8 ;  /* 0x000000bab408723c */ /* 0x040fe20000041808 */
[----:B------:R-:W3:Y:S07]  /*22f90*/  LDSM.16.M88.4 R184, [R208] ;  /* 0x00000000d0b8783b */ /* 0x000eee0000000200 */
[C---:B----4-:R-:W-:Y:S08]  /*22fa0*/  HMMA.16816.F32.BF16 R12, R180.reuse, R192, R12 ;  /* 0x000000c0b40c723c */ /* 0x050ff0000004180c */
[C---:B------:R-:W-:Y:S01]  /*22fb0*/  HMMA.16816.F32.BF16 R16, R180.reuse, R194, R16 ;  /* 0x000000c2b410723c */ /* 0x040fe20000041810 */
[----:B------:R-:W-:Y:S07]  /*22fc0*/  LDSM.16.M88.4 R192, [R226+0x6000] ;  /* 0x00600000e2c0783b */ /* 0x000fee0000000200 */
[C---:B-----5:R-:W-:Y:S08]  /*22fd0*/  HMMA.16816.F32.BF16 R20, R180.reuse, R196, R20 ;  /* 0x000000c4b414723c */ /* 0x060ff00000041814 */
[C---:B------:R-:W-:Y:S01]  /*22fe0*/  HMMA.16816.F32.BF16 R24, R180.reuse, R198, R24 ;  /* 0x000000c6b418723c */ /* 0x040fe20000041818 */
[----:B------:R-:W4:Y:S07]  /*22ff0*/  LDSM.16.M88.4 R196, [R224+0xe000] ;  /* 0x00e00000e0c4783b */ /* 0x000f2e0000000200 */
[C---:B-1----:R-:W-:Y:S08]  /*23000*/  HMMA.16816.F32.BF16 R28, R180.reuse, R172, R28 ;  /* 0x000000acb41c723c */ /* 0x042ff0000004181c */
[----:B------:R-:W-:Y:S01]  /*23010*/  HMMA.16816.F32.BF16 R32, R180, R174, R32 ;  /* 0x000000aeb420723c */ /* 0x000fe20000041820 */
[----:B------:R-:W-:Y:S05]  /*23020*/  LDSM.16.M88.4 R172, [R224+0xf000] ;  /* 0x00f00000e0ac783b */ /* 0x000fea0000000200 */
[----:B------:R-:W-:Y:S02]  /*23030*/  LDSM.16.M88.4 R180, [R224+0xf800] ;  /* 0x00f80000e0b4783b */ /* 0x000fe40000000200 */
[C---:B------:R-:W-:Y:S08]  /*23040*/  HMMA.16816.F32.BF16 R4, R176.reuse, R188, R4 ;  /* 0x000000bcb004723c */ /* 0x040ff00000041804 */
[C---:B------:R-:W-:Y:S01]  /*23050*/  HMMA.16816.F32.BF16 R8, R176.reuse, R190, R8 ;  /* 0x000000beb008723c */ /* 0x040fe20000041808 */
[----:B------:R-:W-:Y:S07]  /*23060*/  LDSM.16.M88.4 R188, [R225+0x6000] ;  /* 0x00600000e1bc783b */ /* 0x000fee0000000200 */
[C---:B--2---:R-:W-:Y:S08]  /*23070*/  HMMA.16816.F32.BF16 R12, R176.reuse, R168, R12 ;  /* 0x000000a8b00c723c */ /* 0x044ff0000004180c */
[C---:B------:R-:W-:Y:S01]  /*23080*/  HMMA.16816.F32.BF16 R16, R176.reuse, R170, R16 ;  /* 0x000000aab010723c */ /* 0x040fe20000041810 */
[----:B------:R-:W1:Y:S07]  /*23090*/  LDSM.16.M88.4 R168, [R224+0xe800] ;  /* 0x00e80000e0a8783b */ /* 0x000e6e0000000200 */
[C---:B------:R-:W-:Y:S08]  /*230a0*/  HMMA.16816.F32.BF16 R20, R176.reuse, R200, R20 ;  /* 0x000000c8b014723c */ /* 0x040ff00000041814 */
[C---:B------:R-:W-:Y:S01]  /*230b0*/  HMMA.16816.F32.BF16 R24, R176.reuse, R202, R24 ;  /* 0x000000cab018723c */ /* 0x040fe20000041818 */
[----:B------:R-:W2:Y:S07]  /*230c0*/  LDSM.16.M88.4 R200, [R220+0x6000] ;  /* 0x00600000dcc8783b */ /* 0x000eae0000000200 */
[C---:B---3--:R-:W-:Y:S08]  /*230d0*/  HMMA.16816.F32.BF16 R28, R176.reuse, R184, R28 ;  /* 0x000000b8b01c723c */ /* 0x048ff0000004181c */
[----:B------:R-:W-:Y:S08]  /*230e0*/  HMMA.16816.F32.BF16 R32, R176, R186, R32 ;  /* 0x000000bab020723c */ /* 0x000ff00000041820 */
[C---:B----4-:R-:W-:Y:S08]  /*230f0*/  HMMA.16816.F32.BF16 R4, R192.reuse, R196, R4 ;  /* 0x000000c4c004723c */ /* 0x050ff00000041804 */
[C---:B------:R-:W-:Y:S08]  /*23100*/  HMMA.16816.F32.BF16 R8, R192.reuse, R198, R8 ;  /* 0x000000c6c008723c */ /* 0x040ff00000041808 */
[C---:B-1----:R-:W-:Y:S08]  /*23110*/  HMMA.16816.F32.BF16 R12, R192.reuse, R168, R12 ;  /* 0x000000a8c00c723c */ /* 0x042ff0000004180c */
[C---:B------:R-:W-:Y:S01]  /*23120*/  HMMA.16816.F32.BF16 R16, R192.reuse, R170, R16 ;  /* 0x000000aac010723c */ /* 0x040fe20000041810 */
[----:B------:R-:W1:Y:S07]  /*23130*/  LDSM.16.M88.4 R168, [R220+0x6800] ;  /* 0x00680000dca8783b */ /* 0x000e6e0000000200 */
[C---:B------:R-:W-:Y:S08]  /*23140*/  HMMA.16816.F32.BF16 R20, R192.reuse, R172, R20 ;  /* 0x000000acc014723c */ /* 0x040ff00000041814 */
[C---:B------:R-:W-:Y:S08]  /*23150*/  HMMA.16816.F32.BF16 R24, R192.reuse, R174, R24 ;  /* 0x000000aec018723c */ /* 0x040ff00000041818 */
[C---:B------:R-:W-:Y:S08]  /*23160*/  HMMA.16816.F32.BF16 R28, R192.reuse, R180, R28 ;  /* 0x000000b4c01c723c */ /* 0x040ff0000004181c */
[----:B------:R-:W-:Y:S08]  /*23170*/  HMMA.16816.F32.BF16 R32, R192, R182, R32 ;  /* 0x000000b6c020723c */ /* 0x000ff00000041820 */
[C---:B--2---:R-:W-:Y:S08]  /*23180*/  HMMA.16816.F32.BF16 R4, R188.reuse, R200, R4 ;  /* 0x000000c8bc04723c */ /* 0x044ff00000041804 */
[C---:B------:R-:W-:Y:S08]  /*23190*/  HMMA.16816.F32.BF16 R8, R188.reuse, R202, R8 ;  /* 0x000000cabc08723c */ /* 0x040ff00000041808 */
[C---:B-1----:R-:W-:Y:S08]  /*231a0*/  HMMA.16816.F32.BF16 R12, R188.reuse, R168, R12 ;  /* 0x000000a8bc0c723c */ /* 0x042ff0000004180c */
[-C--:B------:R-:W-:Y:S01]  /*231b0*/  FMUL.FTZ R202, R4, R164.reuse ;  /* 0x000000a404ca7220 */ /* 0x080fe20000410000 */
[C---:B------:R-:W-:Y:S03]  /*231c0*/  HMMA.16816.F32.BF16 R16, R188.reuse, R170, R16 ;  /* 0x000000aabc10723c */ /* 0x040fe60000041810 */
[-C--:B------:R-:W-:Y:S02]  /*231d0*/  FMUL.FTZ R194, R5, R164.reuse ;  /* 0x000000a405c27220 */ /* 0x080fe40000410000 */
[----:B------:R-:W1:Y:S01]  /*231e0*/  MUFU.TANH R202, R202 ;  /* 0x000000ca00ca7308 */ /* 0x000e620000002400 */
[-C--:B------:R-:W-:Y:S02]  /*231f0*/  FMUL.FTZ R193, R6, R164.reuse ;  /* 0x000000a406c17220 */ /* 0x080fe40000410000 */
[-C--:B------:R-:W-:Y:S04]  /*23200*/  FMUL.FTZ R9, R9, R164.reuse ;  /* 0x000000a409097220 */ /* 0x080fe80000410000 */
[-C--:B------:R-:W-:Y:S02]  /*23210*/  FMUL.FTZ R10, R10, R164.reuse ;  /* 0x000000a40a0a7220 */ /* 0x080fe40000410000 */
[-C--:B------:R-:W-:Y:S01]  /*23220*/  FMUL.FTZ R11, R11, R164.reuse ;  /* 0x000000a40b0b7220 */ /* 0x080fe20000410000 */
[----:B------:R-:W2:Y:S01]  /*23230*/  MUFU.TANH R205, R9 ;  /* 0x0000000900cd7308 */ /* 0x000ea20000002400 */
[-C--:B------:R-:W-:Y:S02]  /*23240*/  FMUL.FTZ R195, R7, R164.reuse ;  /* 0x000000a407c37220 */ /* 0x080fe40000410000 */
[----:B------:R-:W3:Y:S01]  /*23250*/  LDSM.16.M88.4 R4, [R220+0x7000] ;  /* 0x00700000dc04783b */ /* 0x000ee20000000200 */
[-C--:B------:R-:W-:Y:S02]  /*23260*/  FMUL.FTZ R192, R8, R164.reuse ;  /* 0x000000a408c07220 */ /* 0x080fe40000410000 */
[-C--:B------:R-:W-:Y:S02]  /*23270*/  FMUL.FTZ R196, R12, R164.reuse ;  /* 0x000000a40cc47220 */ /* 0x080fe40000410000 */
[-C--:B------:R-:W-:Y:S02]  /*23280*/  FMUL.FTZ R13, R13, R164.reuse ;  /* 0x000000a40d0d7220 */ /* 0x080fe40000410000 */
[----:B------:R-:W4:Y:S01]  /*23290*/  MUFU.TANH R203, R10 ;  /* 0x0000000a00cb7308 */ /* 0x000f220000002400 */
[-C--:B------:R-:W-:Y:S02]  /*232a0*/  FMUL.FTZ R175, R16, R164.reuse ;  /* 0x000000a410af7220 */ /* 0x080fe40000410000 */
[-C--:B------:R-:W-:Y:S02]  /*232b0*/  FMUL.FTZ R14, R14, R164.reuse ;  /* 0x000000a40e0e7220 */ /* 0x080fe40000410000 */
[-C--:B------:R-:W-:Y:S02]  /*232c0*/  FMUL.FTZ R15, R15, R164.reuse ;  /* 0x000000a40f0f7220 */ /* 0x080fe40000410000 */
[-C--:B------:R-:W-:Y:S02]  /*232d0*/  FMUL.FTZ R17, R17, R164.reuse ;  /* 0x000000a411117220 */ /* 0x080fe40000410000 */
[-C--:B------:R-:W-:Y:S01]  /*232e0*/  FMUL.FTZ R18, R18, R164.reuse ;  /* 0x000000a412127220 */ /* 0x080fe20000410000 */
[----:B------:R5:W1:Y:S01]  /*232f0*/  MUFU.TANH R201, R11 ;  /* 0x0000000b00c97308 */ /* 0x000a620000002400 */
[-C--:B------:R-:W-:Y:S09]  /*23300*/  FMUL.FTZ R19, R19, R164.reuse ;  /* 0x000000a413137220 */ /* 0x080ff20000410000 */
[----:B------:R-:W1:Y:S10]  /*23310*/  MUFU.TANH R194, R194 ;  /* 0x000000c200c27308 */ /* 0x000e740000002400 */
[----:B------:R-:W1:Y:S01]  /*23320*/  MUFU.TANH R193, R193 ;  /* 0x000000c100c17308 */ /* 0x000e620000002400 */
[C---:B---3--:R-:W-:Y:S01]  /*23330*/  HMMA.16816.F32.BF16 R20, R188.reuse, R4, R20 ;  /* 0x00000004bc14723c */ /* 0x048fe20000041814 */
[----:B-----5:R-:W3:Y:S01]  /*23340*/  LDSM.16.M88.4 R8, [R220+0x7800] ;  /* 0x00780000dc08783b */ /* 0x020ee20000000200 */
[----:B------:R-:W-:Y:S07]  /*23350*/  DEPBAR.LE SB0, 0x0 ;  /* 0x000080000000791a */ /* 0x000fee0000000000 */
[----:B------:R-:W1:Y:S01]  /*23360*/  MUFU.TANH R195, R195 ;  /* 0x000000c300c37308 */ /* 0x000e620000002400 */
[----:B------:R-:W-:Y:S01]  /*23370*/  BAR.SYNC.DEFER_BLOCKING 0x0 ;  /* 0x0000000000007b1d */ /* 0x000fe20000010000 */
[C---:B------:R-:W-:Y:S08]  /*23380*/  HMMA.16816.F32.BF16 R24, R188.reuse, R6, R24 ;  /* 0x00000006bc18723c */ /* 0x040ff00000041818 */
[----:B------:R-:W1:Y:S05]  /*23390*/  MUFU.TANH R192, R192 ;  /* 0x000000c000c07308 */ /* 0x000e6a0000002400 */
[-C--:B------:R-:W-:Y:S02]  /*233a0*/  FMUL.FTZ R204, R20, R164.reuse ;  /* 0x000000a414cc7220 */ /* 0x080fe40000410000 */
[-C--:B------:R-:W-:Y:S03]  /*233b0*/  FMUL.FTZ R21, R21, R164.reuse ;  /* 0x000000a415157220 */ /* 0x080fe60000410000 */
[----:B------:R-:W1:Y:S01]  /*233c0*/  MUFU.TANH R196, R196 ;  /* 0x000000c400c47308 */ /* 0x000e620000002400 */
[-C--:B------:R-:W-:Y:S02]  /*233d0*/  FMUL.FTZ R22, R22, R164.reuse ;  /* 0x000000a416167220 */ /* 0x080fe40000410000 */
[-C--:B------:R-:W-:Y:S03]  /*233e0*/  FMUL.FTZ R23, R23, R164.reuse ;  /* 0x000000a417177220 */ /* 0x080fe60000410000 */
[-C--:B------:R-:W-:Y:S02]  /*233f0*/  FMUL.FTZ R184, R24, R164.reuse ;  /* 0x000000a418b87220 */ /* 0x080fe40000410000 */
[-C--:B------:R-:W-:Y:S02]  /*23400*/  FMUL.FTZ R25, R25, R164.reuse ;  /* 0x000000a419197220 */ /* 0x080fe40000410000 */
[----:B------:R1:W1:Y:S01]  /*23410*/  MUFU.TANH R199, R13 ;  /* 0x0000000d00c77308 */ /* 0x0002620000002400 */
[-C--:B------:R-:W-:Y:S02]  /*23420*/  FMUL.FTZ R26, R26, R164.reuse ;  /* 0x000000a41a1a7220 */ /* 0x080fe40000410000 */
[----:B------:R-:W-:Y:S01]  /*23430*/  FMUL.FTZ R27, R27, R164 ;  /* 0x000000a41b1b7220 */ /* 0x000fe20000410000 */
[C---:B---3--:R-:W-:Y:S06]  /*23440*/  HMMA.16816.F32.BF16 R28, R188.reuse, R8, R28 ;  /* 0x00000008bc1c723c */ /* 0x048fec000004181c */
[----:B------:R3:W1:Y:S02]  /*23450*/  MUFU.TANH R198, R14 ;  /* 0x0000000e00c67308 */ /* 0x0006640000002400 */
[----:B------:R-:W-:Y:S07]  /*23460*/  HMMA.16816.F32.BF16 R32, R188, R10, R32 ;  /* 0x0000000abc20723c */ /* 0x000fee0000041820 */
[----:B------:R-:W-:Y:S01]  /*23470*/  MOV R188, R206 ;  /* 0x000000ce00bc7202 */ /* 0x000fe20000000f00 */
[----:B------:R3:W1:Y:S01]  /*23480*/  MUFU.TANH R200, R15 ;  /* 0x0000000f00c87308 */ /* 0x0006620000002400 */
[----:B------:R-:W-:Y:S07]  /*23490*/  IMAD.MOV.U32 R189, RZ, RZ, R207 ;  /* 0x000000ffffbd7224 */ /* 0x000fee00078e00cf */
[-C--:B------:R-:W-:Y:S02]  /*234a0*/  FMUL.FTZ R177, R28, R164.reuse ;  /* 0x000000a41cb17220 */ /* 0x080fe40000410000 */
[----:B------:R-:W1:Y:S01]  /*234b0*/  MUFU.TANH R175, R175 ;  /* 0x000000af00af7308 */ /* 0x000e620000002400 */
[-C--:B------:R-:W-:Y:S02]  /*234c0*/  FMUL.FTZ R29, R29, R164.reuse ;  /* 0x000000a41d1d7220 */ /* 0x080fe40000410000 */
[-C--:B------:R-:W-:Y:S02]  /*234d0*/  FMUL.FTZ R30, R30, R164.reuse ;  /* 0x000000a41e1e7220 */ /* 0x080fe40000410000 */
[-C--:B------:R-:W-:Y:S02]  /*234e0*/  FMUL.FTZ R31, R31, R164.reuse ;  /* 0x000000a41f1f7220 */ /* 0x080fe40000410000 */
[-C--:B------:R-:W-:Y:S02]  /*234f0*/  FMUL.FTZ R178, R32, R164.reuse ;  /* 0x000000a420b27220 */ /* 0x080fe40000410000 */
[-C--:B------:R-:W-:Y:S01]  /*23500*/  FMUL.FTZ R33, R33, R164.reuse ;  /* 0x000000a421217220 */ /* 0x080fe20000410000 */
[----:B------:R3:W1:Y:S01]  /*23510*/  MUFU.TANH R174, R17 ;  /* 0x0000001100ae7308 */ /* 0x0006620000002400 */
[-C--:B------:R-:W-:Y:S02]  /*23520*/  FMUL.FTZ R34, R34, R164.reuse ;  /* 0x000000a422227220 */ /* 0x080fe40000410000 */
[----:B------:R-:W-:Y:S07]  /*23530*/  FMUL.FTZ R35, R35, R164 ;  /* 0x000000a423237220 */ /* 0x000fee0000410000 */
[----:B------:R3:W1:Y:S10]  /*23540*/  MUFU.TANH R173, R18 ;  /* 0x0000001200ad7308 */ /* 0x0006740000002400 */
[----:B------:R3:W1:Y:S10]  /*23550*/  MUFU.TANH R172, R19 ;  /* 0x0000001300ac7308 */ /* 0x0006740000002400 */
[----:B------:R-:W1:Y:S10]  /*23560*/  MUFU.TANH R204, R204 ;  /* 0x000000cc00cc7308 */ /* 0x000e740000002400 */
[----:B------:R3:W1:Y:S10]  /*23570*/  MUFU.TANH R187, R21 ;  /* 0x0000001500bb7308 */ /* 0x0006740000002400 */
        /* <DEDUP_REMOVED lines=13> */
[----:B------:R3:W1:Y:S01]  /*23650*/  MUFU.TANH R166, R35 ;  /* 0x0000002300a67308 */ /* 0x0006620000002400 */
[----:B------:R-:W-:-:S05]  /*23660*/  @!P0 BRA `(.L_x_1451) ;  /* 0x00000bf000008947 */ /* 0x000fca0003800000 */
[----:B--2-4-:R-:W-:Y:S01]  /*23670*/  ISETP.NE.U32.AND P0, PT, R248, RZ, PT ;  /* 0x000000fff800720c */ /* 0x014fe20003f05070 */
[----:B------:R-:W-:Y:S03]  /*23680*/  BSSY B0, `(.L_x_1452) ;  /* 0x0000049000007945 */ /* 0x000fe60003800000 */
[----:B------:R-:W-:Y:S11]  /*23690*/  ISETP.NE.AND.EX P0, PT, R249, RZ, PT, P0 ;  /* 0x000000fff900720c */ /* 0x000ff60003f05300 */
[----:B------:R-:W-:Y:S02]  /*236a0*/  @!UPT UIADD3 URZ, URZ, URZ, URZ ;  /* 0x0000003f3f3ff290 */ /* 0x000fe4000fffe03f */
[----:B------:R-:W-:-:S05]  /*236b0*/  @!P0 BRA `(.L_x_1453) ;  /* 0x0000041000008947 */ /* 0x000fca0003800000 */
[----:B------:R-:W-:Y:S01]  /*236c0*/  IMAD.SHL.U32 R11, R250, 0x40, RZ ;  /* 0x00000040fa0b7824 */ /* 0x000fe200078e00ff */
[----:B------:R-:W-:Y:S02]  /*236d0*/  ULDC.64 UR4, c[0x0][0x118] ;  /* 0x0000460000047ab9 */ /* 0x000fe40000000a00 */
[----:B------:R-:W2:Y:S02]  /*236e0*/  LD.E R12, [R2.64+0x170] ;  /* 0x00017004020c7980 */ /* 0x000ea4000c101900 */
[C---:B------:R-:W-:Y:S02]  /*236f0*/  IADD3 R9, R11.reuse, -0x80, RZ ;  /* 0xffffff800b097810 */ /* 0x040fe40007ffe0ff */
[----:B------:R-:W-:Y:S02]  /*23700*/  IADD3 R11, R11, -0x40, RZ ;  /* 0xffffffc00b0b7810 */ /* 0x000fe40007ffe0ff */
[----:B------:R-:W-:Y:S02]  /*23710*/  IABS R5, R9 ;  /* 0x0000000900057213 */ /* 0x000fe40000000000 */
[-C--:B--2---:R-:W-:Y:S02]  /*23720*/  IABS R7, R12.reuse ;  /* 0x0000000c00077213 */ /* 0x084fe40000000000 */
[-C--:B------:R-:W-:Y:S02]  /*23730*/  IABS R6, R12.reuse ;  /* 0x0000000c00067213 */ /* 0x080fe40000000000 */
[----:B------:R-:W2:Y:S01]  /*23740*/  I2F.RP R4, R7 ;  /* 0x0000000700047306 */ /* 0x000ea20000209400 */
[-C--:B------:R-:W-:Y:S02]  /*23750*/  LOP3.LUT R9, R9, R12.reuse, RZ, 0x3c, !PT ;  /* 0x0000000c09097212 */ /* 0x080fe400078e3cff */
[----:B------:R-:W-:Y:S07]  /*23760*/  IMAD.MOV R6, RZ, RZ, -R6 ;  /* 0x000000ffff067224 */ /* 0x000fee00078e0a06 */
[----:B--2---:R-:W2:Y:S02]  /*23770*/  MUFU.RCP R4, R4 ;  /* 0x0000000400047308 */ /* 0x004ea40000001000 */
[----:B--23--:R-:W-:Y:S02]  /*23780*/  IADD3 R14, R4, 0xffffffe, RZ ;  /* 0x0ffffffe040e7810 */ /* 0x00cfe40007ffe0ff */
[----:B------:R-:W-:Y:S06]  /*23790*/  IABS R4, R11 ;  /* 0x0000000b00047213 */ /* 0x000fec0000000000 */
[----:B------:R-:W2:Y:S01]  /*237a0*/  F2I.FTZ.U32.TRUNC.NTZ R15, R14 ;  /* 0x0000000e000f7305 */ /* 0x000ea2000021f000 */
[----:B------:R-:W-:Y:S01]  /*237b0*/  LOP3.LUT R11, R11, R12, RZ, 0x3c, !PT ;  /* 0x0000000c0b0b7212 */ /* 0x000fe200078e3cff */
[--C-:B--2---:R-:W-:Y:S02]  /*237c0*/  IMAD.MOV R10, RZ, RZ, -R15.reuse ;  /* 0x000000ffff0a7224 */ /* 0x104fe400078e0a0f */
[----:B------:R-:W-:Y:S02]  /*237d0*/  IMAD.MOV.U32 R14, RZ, RZ, RZ ;  /* 0x000000ffff0e7224 */ /* 0x000fe400078e00ff */
[----:B------:R-:W-:Y:S04]  /*237e0*/  IMAD R10, R10, R7, RZ ;  /* 0x000000070a0a7224 */ /* 0x000fe800078e02ff */
[----:B------:R-:W-:Y:S06]  /*237f0*/  IMAD.HI.U32 R10, R15, R10, R14 ;  /* 0x0000000a0f0a7227 */ /* 0x000fec00078e000e */
[----:B------:R-:W-:Y:S04]  /*23800*/  IMAD.HI.U32 R8, R10, R5, RZ ;  /* 0x000000050a087227 */ /* 0x000fe800078e00ff */
[----:B------:R-:W-:Y:S02]  /*23810*/  IMAD R5, R8, R6, R5 ;  /* 0x0000000608057224 */ /* 0x000fe400078e0205 */
[----:B-1----:R-:W-:Y:S03]  /*23820*/  IMAD.HI.U32 R13, R10, R4, RZ ;  /* 0x000000040a0d7227 */ /* 0x002fe600078e00ff */
        /* <DEDUP_REMOVED lines=12> */
[----:B------:R-:W-:Y:S02]  /*238f0*/  ISETP.GE.AND P1, PT, R11, RZ, PT ;  /* 0x000000ff0b00720c */ /* 0x000fe40003f26270 */
[----:B------:R-:W2:Y:S01]  /*23900*/  LD.E.64 R10, [R2.64+0x20] ;  /* 0x00002004020a7980 */ /* 0x000ea2000c101b00 */
[----:B------:R-:W-:Y:S01]  /*23910*/  @!P0 IMAD.MOV R8, RZ, RZ, -R8 ;  /* 0x000000ffff088224 */ /* 0x000fe200078e0a08 */
[----:B------:R-:W-:Y:S02]  /*23920*/  @P2 IADD3 R13, R13, 0x1, RZ ;  /* 0x000000010d0d2810 */ /* 0x000fe40007ffe0ff */
[----:B------:R-:W-:Y:S04]  /*23930*/  ISETP.NE.AND P2, PT, R12, RZ, PT ;  /* 0x000000ff0c00720c */ /* 0x000fe80003f45270 */
[C---:B------:R-:W-:Y:S02]  /*23940*/  SEL R7, R4.reuse, R8, !P2 ;  /* 0x0000000804077207 */ /* 0x040fe40005000000 */
[----:B------:R-:W3:Y:S01]  /*23950*/  LD.E.64 R8, [R2.64+0x38] ;  /* 0x0000380402087980 */ /* 0x000ee2000c101b00 */
        /* <DEDUP_REMOVED lines=23> */
.L_x_1453:
[----:B------:R-:W-:Y:S02]  /*23ad0*/  ULDC.64 UR4, c[0x0][0x118] ;  /* 0x0000460000047ab9 */ /* 0x000fe40000000a00 */
[----:B------:R-:W2:Y:S02]  /*23ae0*/  LD.E R8, [R2.64+0x38] ;  /* 0x0000380402087980 */ /* 0x000ea4000c101900 */
[----:B--2---:R-:W-:Y:S04]  /*23af0*/  LEA R8, -R8, RZ, 0x6 ;  /* 0x000000ff08087211 */ /* 0x004fe800078e31ff */
[----:B------:R-:W-:Y:S02]  /*23b00*/  SHF.R.S32.HI R4, RZ, 0x1f, R8 ;  /* 0x0000001fff047819 */ /* 0x000fe40000011408 */
.L_x_1454:
[----:B------:R-:W-:Y:S05]  /*23b10*/  BSYNC B0 ;  /* 0x0000000000007941 */ /* 0x000fea0003800000 */
.L_x_1452:
[CC--:B---3--:R-:W-:Y:S01]  /*23b20*/  LEA R18, P0, R8.reuse, R240.reuse, 0x1 ;  /* 0x000000f008127211 */ /* 0x0c8fe200078008ff */
[----:B------:R-:W-:Y:S01]  /*23b30*/  ULDC.64 UR4, c[0x0][0x118] ;  /* 0x0000460000047ab9 */ /* 0x000fe20000000a00 */
[C---:B------:R-:W-:Y:S02]  /*23b40*/  IADD3 R7, P1, R8.reuse, R237, RZ ;  /* 0x000000ed08077210 */ /* 0x040fe40007f3e0ff */
[----:B------:R-:W-:Y:S02]  /*23b50*/  LEA.HI.X R19, R8, R239, R4, 0x1, P0 ;  /* 0x000000ef08137211 */ /* 0x000fe400000f0c04 */
[CC--:B------:R-:W-:Y:S01]  /*23b60*/  @P5 LEA R12, P0, R7.reuse, R240.reuse, 0x1 ;  /* 0x000000f0070c5211 */ /* 0x0c0fe200078008ff */
[----:B------:R-:W-:Y:S01]  /*23b70*/  IMAD.X R6, R4, 0x1, R238, P1 ;  /* 0x0000000104067824 */ /* 0x000fe200008e06ee */
[CC--:B------:R-:W-:Y:S01]  /*23b80*/  @P6 LEA R16, P1, R7.reuse, R240.reuse, 0x1 ;  /* 0x000000f007106211 */ /* 0x0c0fe200078208ff */
[----:B------:R-:W-:Y:S01]  /*23b90*/  @!PT LDS RZ, [RZ] ;  /* 0x00000000fffff984 */ /* 0x000fe20000000800 */
[----:B------:R-:W-:Y:S01]  /*23ba0*/  @!PT LDS RZ, [RZ] ;  /* 0x00000000fffff984 */ /* 0x000fe20000000800 */
[----:B------:R-:W-:Y:S01]  /*23bb0*/  @!PT LDS RZ, [RZ] ;  /* 0x00000000fffff984 */ /* 0x000fe20000000800 */
[----:B------:R2:W-:Y:S01]  /*23bc0*/  @P6 LDGSTS.E.BYPASS.LTC128B.128 [R247+0x8000], [R18.64] ;  /* 0x0800000012f76fae */ /* 0x0005e2000b901d44 */
[C---:B------:R-:W-:Y:S02]  /*23bd0*/  IADD3 R5, P2, R7.reuse, R237, RZ ;  /* 0x000000ed07057210 */ /* 0x040fe40007f5e0ff */
[CCC-:B------:R-:W-:Y:S01]  /*23be0*/  @P6 LEA.HI.X R17, R7.reuse, R239.reuse, R6.reuse, 0x1, P1 ;  /* 0x000000ef07116211 */ /* 0x1c0fe200008f0c06 */
[----:B------:R2:W-:Y:S01]  /*23bf0*/  @!P6 STS.128 [R247+0x8000], RZ ;  /* 0x008000fff700e388 */ /* 0x0005e20000000c00 */
[CC--:B-1----:R-:W-:Y:S01]  /*23c00*/  @P5 LEA.HI.X R13, R7.reuse, R239.reuse, R6, 0x1, P0 ;  /* 0x000000ef070d5211 */ /* 0x0c2fe200000f0c06 */
[----:B------:R-:W-:Y:S01]  /*23c10*/  IMAD.X R4, R6, 0x1, R238, P2 ;  /* 0x0000000106047824 */ /* 0x000fe200010e06ee */
        /* <DEDUP_REMOVED lines=26> */
[C---:B------:R-:W-:Y:S02]  /*23dc0*/  @P3 LEA.HI.X R21, R5.reuse, R239, R4, 0x1, P0 ;  /* 0x000000ef05153211 */ /* 0x040fe400000f0c04 */
[----:B------:R-:W-:Y:S01]  /*23dd0*/  IADD3 R6, P2, R5, R237, RZ ;  /* 0x000000ed05067210 */ /* 0x000fe20007f5e0ff */
[----:B------:R-:W-:Y:S01]  /*23de0*/  @!PT LDS RZ, [RZ] ;  /* 0x00000000fffff984 */ /* 0x000fe20000000800 */
[----:B------:R-:W-:Y:S01]  /*23df0*/  @!PT LDS RZ, [RZ] ;  /* 0x00000000fffff984 */ /* 0x000fe20000000800 */
[----:B------:R-:W-:Y:S01]  /*23e00*/  @!PT LDS RZ, [RZ] ;  /* 0x00000000fffff984 */ /* 0x000fe20000000800 */
[----:B------:R2:W-:Y:S03]  /*23e10*/  @P6 LDGSTS.E.BYPASS.LTC128B.128 [R247+0x8800], [R16.64] ;  /* 0x0880000010f76fae */ /* 0x0005e6000b901d44 */
[CC--:B------:R-:W-:Y:S01]  /*23e20*/  @P6 LEA R30, P0, R6.reuse, R240.reuse, 0x1 ;  /* 0x000000f0061e6211 */ /* 0x0c0fe200078008ff */
[----:B------:R2:W-:Y:S01]  /*23e30*/  @!P6 STS.128 [R247+0x8800], RZ ;  /* 0x008800fff700e388 */ /* 0x0005e20000000c00 */
[-C--:B------:R-:W-:Y:S01]  /*23e40*/  @P4 LEA R26, P1, R6, R240.reuse, 0x1 ;  /* 0x000000f0061a4211 */ /* 0x080fe200078208ff */
[----:B------:R-:W-:Y:S01]  /*23e50*/  IMAD.X R4, R4, 0x1, R238, P2 ;  /* 0x0000000104047824 */ /* 0x000fe200010e06ee */
[CC--:B------:R-:W-:Y:S01]  /*23e60*/  @P5 LEA R28, P2, R6.reuse, R240.reuse, 0x1 ;  /* 0x000000f0061c5211 */ /* 0x0c0fe200078408ff */
[----:B------:R-:W-:Y:S01]  /*23e70*/  @!PT LDS RZ, [RZ] ;  /* 0x00000000fffff984 */ /* 0x000fe20000000800 */
[----:B------:R-:W-:Y:S01]  /*23e80*/  @!PT LDS RZ, [RZ] ;  /* 0x00000000fffff984 */ /* 0x000fe20000000800 */
[----:B------:R-:W-:Y:S01]  /*23e90*/  @!PT LDS RZ, [RZ] ;  /* 0x00000000fffff984 */ /* 0x000fe20000000800 */
[----:B------:R2:W-:Y:S03]  /*23ea0*/  @P5 LDGSTS.E.BYPASS.LTC128B.128 [R247+0xa800], [R12.64+0x80] ;  /* 0x0a8000800cf75fae */ /* 0x0005e6000b901d44 */
[CCC-:B------:R-:W-:Y:S01]  /*23eb0*/  @P6 LEA.HI.X R31, R6.reuse, R239.reuse, R4.reuse, 0x1, P0 ;  /* 0x000000ef061f6211 */ /* 0x1c0fe200000f0c04 */
[----:B------:R2:W-:Y:S01]  /*23ec0*/  @!P5 STS.128 [R247+0xa800], RZ ;  /* 0x00a800fff700d388 */ /* 0x0005e20000000c00 */
[CCC-:B------:R-:W-:Y:S02]  /*23ed0*/  @P5 LEA.HI.X R29, R6.reuse, R239.reuse, R4.reuse, 0x1, P2 ;  /* 0x000000ef061d5211 */ /* 0x1c0fe400010f0c04 */
[CC--:B------:R-:W-:Y:S01]  /*23ee0*/  @P4 LEA.HI.X R27, R6.reuse, R239.reuse, R4, 0x1, P1 ;  /* 0x000000ef061b4211 */ /* 0x0c0fe200008f0c04 */
[----:B------:R-:W-:Y:S01]  /*23ef0*/  @!PT LDS RZ, [RZ] ;  /* 0x00000000fffff984 */ /* 0x000fe20000000800 */
[----:B------:R-:W-:Y:S01]  /*23f00*/  @!PT LDS RZ, [RZ] ;  /* 0x00000000fffff984 */ /* 0x000fe20000000800 */
[----:B------:R-:W-:Y:S01]  /*23f10*/  @!PT LDS RZ, [RZ] ;  /* 0x00000000fffff984 */ /* 0x000fe20000000800 */
[----:B------:R2:W-:Y:S01]  /*23f20*/  @P4 LDGSTS.E.BYPASS.LTC128B.128 [R247+0xc800], [R10.64+0x100] ;  /* 0x0c8001000af74fae */ /* 0x0005e2000b901d44 */
[C---:B------:R-:W-:Y:S01]  /*23f30*/  @P3 LEA R32, P0, R6.reuse, R240, 0x1 ;  /* 0x000000f006203211 */ /* 0x040fe200078008ff */
[----:B------:R-:W-:Y:S02]  /*23f40*/  IMAD.MOV.U32 R240, RZ, RZ, R18 ;  /* 0x000000fffff07224 */ /* 0x000fe400078e0012 */
[----:B------:R2:W-:Y:S01]  /*23f50*/  @!P4 STS.128 [R247+0xc800], RZ ;  /* 0x00c800fff700c388 */ /* 0x0005e20000000c00 */
[----:B------:R-:W-:Y:S01]  /*23f60*/  @P3 LEA.HI.X R33, R6, R239, R4, 0x1, P0 ;  /* 0x000000ef06213211 */ /* 0x000fe200000f0c04 */
[----:B------:R-:W-:Y:S02]  /*23f70*/  IMAD.MOV.U32 R239, RZ, RZ, R19 ;  /* 0x000000ffffef7224 */ /* 0x000fe400078e0013 */
        /* <DEDUP_REMOVED lines=46> */
.L_x_1451:
[----:B--2-4-:R-:W-:Y:S05]  /*24260*/  BSYNC B1 ;  /* 0x0000000000017941 */ /* 0x014fea0003800000 */
.L_x_1450:
[----:B------:R-:W-:Y:S01]  /*24270*/  ULDC.64 UR4, c[0x0][0x118] ;  /* 0x0000460000047ab9 */ /* 0x000fe20000000a00 */
[----:B-1----:R-:W-:Y:S01]  /*24280*/  FMNMX.FTZ R5, R202, R165, !PT ;  /* 0x000000a5ca057209 */ /* 0x002fe20007810000 */
[----:B------:R1:W2:Y:S01]  /*24290*/  LD.E R167, [R2.64+0xdc] ;  /* 0x0000dc0402a77980 */ /* 0x0002a2000c101900 */
[----:B------:R-:W-:Y:S02]  /*242a0*/  FMNMX.FTZ R6, R193, R0, !PT ;  /* 0x00000000c1067209 */ /* 0x000fe40007810000 */
[----:B------:R-:W-:Y:S01]  /*242b0*/  FMNMX.FTZ R5, R194, R5, !PT ;  /* 0x00000005c2057209 */ /* 0x000fe20007810000 */
[----:B---3--:R-:W-:Y:S01]  /*242c0*/  LDSM.16.MT88.4 R12, [R234+0x10000] ;  /* 0x01000000ea0c783b */ /* 0x008fe20000004200 */
[----:B------:R-:W-:Y:S02]  /*242d0*/  FMNMX.FTZ R6, R195, R6, !PT ;  /* 0x00000006c3067209 */ /* 0x000fe40007810000 */
[----:B------:R-:W-:Y:S02]  /*242e0*/  FMNMX.FTZ R4, R192, R5, !PT ;  /* 0x00000005c0047209 */ /* 0x000fe40007810000 */
[----:B------:R-:W-:Y:S02]  /*242f0*/  FMNMX.FTZ R6, R203, R6, !PT ;  /* 0x00000006cb067209 */ /* 0x000fe40007810000 */
[----:B------:R-:W-:Y:S01]  /*24300*/  FMNMX.FTZ R5, R205, R4, !PT ;  /* 0x00000004cd057209 */ /* 0x000fe20007810000 */
[----:B------:R-:W-:Y:S03]  /*24310*/  LDSM.16.MT88.4 R20, [R233+0x10000] ;  /* 0x01000000e914783b */ /* 0x000fe60000004200 */
[----:B------:R-:W-:Y:S02]  /*24320*/  FMNMX.FTZ R4, R196, R5, !PT ;  /* 0x00000005c4047209 */ /* 0x000fe40007810000 */
[----:B------:R-:W-:Y:S02]  /*24330*/  FMNMX.FTZ R5, R201, R6, !PT ;  /* 0x00000006c9057209 */ /* 0x000fe40007810000 */
[----:B------:R-:W-:Y:S01]  /*24340*/  FMNMX.FTZ R4, R199, R4, !PT ;  /* 0x00000004c7047209 */ /* 0x000fe20007810000 */
[----:B------:R-:W-:Y:S01]  /*24350*/  LDSM.16.MT88.4 R28, [R232+0x10000] ;  /* 0x01000000e81c783b */ /* 0x000fe20000004200 */
[----:B------:R-:W-:Y:S02]  /*24360*/  FMNMX.FTZ R5, R198, R5, !PT ;  /* 0x00000005c6057209 */ /* 0x000fe40007810000 */
[----:B-1----:R-:W-:Y:S02]  /*24370*/  FMNMX.FTZ R3, R175, R4, !PT ;  /* 0x00000004af037209 */ /* 0x002fe40007810000 */
        /* <DEDUP_REMOVED lines=28> */
[----:B------:R-:W-:Y:S01]  /*24540*/  FADD.FTZ R2, -R164, R165 ;  /* 0x000000a5a4027221 */ /* 0x000fe20000010100 */
[----:B---3--:R-:W-:Y:S05]  /*24550*/  FMNMX.FTZ R3, R4, R3, !PT ;  /* 0x0000000304037209 */ /* 0x008fea0007810000 */
[----:B------:R-:W-:Y:S02]  /*24560*/  FADD.FTZ R6, -R3, R0 ;  /* 0x0000000003067221 */ /* 0x000fe40000010100 */
[C---:B--2---:R-:W-:Y:S02]  /*24570*/  FMUL.FTZ R180, R167.reuse, R164 ;  /* 0x000000a4a7b47220 */ /* 0x044fe40000410000 */
[C---:B------:R-:W-:Y:S02]  /*24580*/  FMUL.FTZ R170, R167.reuse, R3 ;  /* 0x00000003a7aa7220 */ /* 0x040fe40000410000 */
[C---:B------:R-:W-:Y:S01]  /*24590*/  FMUL.FTZ R0, R167.reuse, R6 ;  /* 0x00000006a7007220 */ /* 0x040fe20000410000 */
[----:B------:R-:W-:Y:S01]  /*245a0*/  FSEL R180, R180, RZ, P0 ;  /* 0x000000ffb4b47208 */ /* 0x000fe20000000000 */
[----:B------:R-:W-:Y:S01]  /*245b0*/  FMUL.FTZ R5, R167, R2 ;  /* 0x00000002a7057220 */ /* 0x000fe20000410000 */
[----:B------:R-:W-:Y:S03]  /*245c0*/  FSETP.NEU.FTZ.AND P0, PT, R3, -INF , PT ;  /* 0xff8000000300780b */ /* 0x000fe60003f1d000 */
[-CC-:B------:R-:W-:Y:S01]  /*245d0*/  FFMA.FTZ R197, R202, R167.reuse, -R180.reuse ;  /* 0x000000a7cac57223 */ /* 0x180fe200000108b4 */
[----:B------:R-:W-:Y:S01]  /*245e0*/  FSEL R170, R170, RZ, P0 ;  /* 0x000000ffaaaa7208 */ /* 0x000fe20000000000 */
[-CC-:B------:R-:W-:Y:S01]  /*245f0*/  FFMA.FTZ R194, R194, R167.reuse, -R180.reuse ;  /* 0x000000a7c2c27223 */ /* 0x180fe200000108b4 */
[----:B------:R-:W1:Y:S01]  /*24600*/  MUFU.EX2 R2, R5 ;  /* 0x0000000500027308 */ /* 0x000e620000000800 */
[-C--:B------:R-:W-:Y:S01]  /*24610*/  FFMA.FTZ R196, R196, R167.reuse, -R180 ;  /* 0x000000a7c4c47223 */ /* 0x080fe200000108b4 */
[----:B------:R-:W-:Y:S01]  /*24620*/  ISETP.GT.AND P0, PT, R250, 0x1, PT ;  /* 0x00000001fa00780c */ /* 0x000fe20003f04270 */
[-CC-:B------:R-:W-:Y:S02]  /*24630*/  FFMA.FTZ R193, R193, R167.reuse, -R170.reuse ;  /* 0x000000a7c1c17223 */ /* 0x180fe400000108aa */
[-C--:B------:R-:W-:Y:S02]  /*24640*/  FFMA.FTZ R191, R195, R167.reuse, -R170 ;  /* 0x000000a7c3bf7223 */ /* 0x080fe400000108aa */
[-CC-:B------:R-:W-:Y:S02]  /*24650*/  FFMA.FTZ R195, R192, R167.reuse, -R180.reuse ;  /* 0x000000a7c0c37223 */ /* 0x180fe400000108b4 */
[-C--:B------:R-:W-:Y:S01]  /*24660*/  FFMA.FTZ R192, R205, R167.reuse, -R180 ;  /* 0x000000a7cdc07223 */ /* 0x080fe200000108b4 */
[----:B------:R-:W2:Y:S01]  /*24670*/  MUFU.EX2 R0, R0 ;  /* 0x0000000000007308 */ /* 0x000ea20000000800 */
[-CC-:B------:R-:W-:Y:S02]  /*24680*/  FFMA.FTZ R190, R203, R167.reuse, -R170.reuse ;  /* 0x000000a7cbbe7223 */ /* 0x180fe400000108aa */
[-C--:B------:R-:W-:Y:S02]  /*24690*/  FFMA.FTZ R165, R201, R167.reuse, -R170 ;  /* 0x000000a7c9a57223 */ /* 0x080fe400000108aa */
[-C--:B------:R-:W-:Y:S02]  /*246a0*/  FFMA.FTZ R203, R175, R167.reuse, -R180 ;  /* 0x000000a7afcb7223 */ /* 0x080fe400000108b4 */
[-CC-:B------:R-:W-:Y:S02]  /*246b0*/  FFMA.FTZ R202, R173, R167.reuse, -R170.reuse ;  /* 0x000000a7adca7223 */ /* 0x180fe400000108aa */
[-C--:B------:R-:W-:Y:S01]  /*246c0*/  FFMA.FTZ R205, R172, R167.reuse, -R170 ;  /* 0x000000a7accd7223 */ /* 0x080fe200000108aa */
[----:B------:R-:W-:Y:S01]  /*246d0*/  MUFU.EX2 R197, R197 ;  /* 0x000000c500c57308 */ /* 0x000fe20000000800 */
[-C--:B------:R-:W-:Y:S02]  /*246e0*/  FFMA.FTZ R199, R199, R167.reuse, -R180 ;  /* 0x000000a7c7c77223 */ /* 0x080fe400000108b4 */
[----:B------:R-:W-:Y:S02]  /*246f0*/  FFMA.FTZ R198, R198, R167, -R170 ;  /* 0x000000a7c6c67223 */ /* 0x000fe400000108aa */
[C---:B-1----:R-:W-:Y:S02]  /*24700*/  FMUL.FTZ R4, R2.reuse, R160 ;  /* 0x000000a002047220 */ /* 0x042fe40000410000 */
[C---:B------:R-:W-:Y:S02]  /*24710*/  FMUL.FTZ R5, R2.reuse, R161 ;  /* 0x000000a102057220 */ /* 0x040fe40000410000 */
[C---:B------:R-:W-:Y:S01]  /*24720*/  FMUL.FTZ R8, R2.reuse, R156 ;  /* 0x0000009c02087220 */ /* 0x040fe20000410000 */
[----:B------:R-:W1:Y:S01]  /*24730*/  MUFU.EX2 R194, R194 ;  /* 0x000000c200c27308 */ /* 0x000e620000000800 */
[C---:B------:R-:W-:Y:S02]  /*24740*/  FMUL.FTZ R9, R2.reuse, R157 ;  /* 0x0000009d02097220 */ /* 0x040fe40000410000 */
[----:B------:R-:W-:Y:S02]  /*24750*/  FMUL.FTZ R16, R2, R148 ;  /* 0x0000009402107220 */ /* 0x000fe40000410000 */
[C---:B--2---:R-:W-:Y:S02]  /*24760*/  FMUL.FTZ R6, R0.reuse, R162 ;  /* 0x000000a200067220 */ /* 0x044fe40000410000 */
[C---:B------:R-:W-:Y:S02]  /*24770*/  FMUL.FTZ R7, R0.reuse, R163 ;  /* 0x000000a300077220 */ /* 0x040fe40000410000 */
[C---:B------:R-:W-:Y:S01]  /*24780*/  FMUL.FTZ R10, R0.reuse, R158 ;  /* 0x0000009e000a7220 */ /* 0x040fe20000410000 */
[----:B------:R-:W-:Y:S01]  /*24790*/  MUFU.EX2 R193, R193 ;  /* 0x000000c100c17308 */ /* 0x000fe20000000800 */
[----:B------:R-:W-:Y:S02]  /*247a0*/  FMUL.FTZ R11, R0, R159 ;  /* 0x0000009f000b7220 */ /* 0x000fe40000410000 */
[----:B------:R-:W-:Y:S01]  /*247b0*/  FMUL.FTZ R17, R2, R149 ;  /* 0x0000009502117220 */ /* 0x000fe20000410000 */
[----:B------:R-:W-:Y:S01]  /*247c0*/  LDSM.16.MT88.4 R156, [R233+0x12800] ;  /* 0x01280000e99c783b */ /* 0x000fe20000004200 */
[C---:B------:R-:W-:Y:S02]  /*247d0*/  FMUL.FTZ R18, R0.reuse, R150 ;  /* 0x0000009600127220 */ /* 0x040fe40000410000 */
[----:B------:R-:W-:Y:S02]  /*247e0*/  FMUL.FTZ R19, R0, R151 ;  /* 0x0000009700137220 */ /* 0x000fe40000410000 */
[C---:B------:R-:W-:Y:S01]  /*247f0*/  FMUL.FTZ R24, R2.reuse, R140 ;  /* 0x0000008c02187220 */ /* 0x040fe20000410000 */
[----:B------:R-:W2:Y:S01]  /*24800*/  MUFU.EX2 R191, R191 ;  /* 0x000000bf00bf7308 */ /* 0x000ea20000000800 */
[----:B------:R-:W-:Y:S01]  /*24810*/  FMUL.FTZ R25, R2, R141 ;  /* 0x0000008d02197220 */ /* 0x000fe20000410000 */
[----:B------:R-:W-:Y:S01]  /*24820*/  LDSM.16.MT88.4 R148, [R231+0x10800] ;  /* 0x01080000e794783b */ /* 0x000fe20000004200 */
[----:B------:R-:W-:Y:S01]  /*24830*/  FMUL.FTZ R26, R0, R142 ;  /* 0x0000008e001a7220 */ /* 0x000fe20000410000 */
[----:B-1----:R-:W-:Y:S01]  /*24840*/  F2FP.BF16.PACK_AB R160, R194, R197 ;  /* 0x000000c5c2a0723e */ /* 0x002fe200000010ff */
[----:B------:R-:W-:Y:S02]  /*24850*/  FMUL.FTZ R27, R0, R143 ;  /* 0x0000008f001b7220 */ /* 0x000fe40000410000 */
[C---:B------:R-:W-:Y:S02]  /*24860*/  FMUL.FTZ R32, R2.reuse, R132 ;  /* 0x0000008402207220 */ /* 0x040fe40000410000 */
[----:B------:R-:W-:Y:S01]  /*24870*/  FMUL.FTZ R33, R2, R133 ;  /* 0x0000008502217220 */ /* 0x000fe20000410000 */
[----:B------:R-:W-:Y:S01]  /*24880*/  MUFU.EX2 R195, R195 ;  /* 0x000000c300c37308 */ /* 0x000fe20000000800 */
[C---:B------:R-:W-:Y:S01]  /*24890*/  FMUL.FTZ R34, R0.reuse, R134 ;  /* 0x0000008600227220 */ /* 0x040fe20000410000 */
[----:B------:R-:W-:Y:S01]  /*248a0*/  LDSM.16.MT88.4 R140, [R231+0x12000] ;  /* 0x01200000e78c783b */ /* 0x000fe20000004200 */
[----:B------:R-:W-:Y:S02]  /*248b0*/  FMUL.FTZ R35, R0, R135 ;  /* 0x0000008700237220 */ /* 0x000fe40000410000 */
[C---:B------:R-:W-:Y:S02]  /*248c0*/  FMUL.FTZ R36, R2.reuse, R36 ;  /* 0x0000002402247220 */ /* 0x040fe40000410000 */
[----:B------:R-:W-:Y:S02]  /*248d0*/  FMUL.FTZ R37, R2, R37 ;  /* 0x0000002502257220 */ /* 0x000fe40000410000 */
[C---:B------:R-:W-:Y:S01]  /*248e0*/  FMUL.FTZ R38, R0.reuse, R38 ;  /* 0x0000002600267220 */ /* 0x040fe20000410000 */
[----:B------:R-:W1:Y:S01]  /*248f0*/  MUFU.EX2 R192, R192 ;  /* 0x000000c000c07308 */ /* 0x000e620000000800 */
[----:B------:R-:W-:Y:S01]  /*24900*/  LDSM.16.MT88.4 R132, [R232+0x12000] ;  /* 0x01200000e884783b */ /* 0x000fe20000004200 */
[----:B------:R-:W-:Y:S01]  /*24910*/  FMUL.FTZ R39, R0, R39 ;  /* 0x0000002700277220 */ /* 0x000fe20000410000 */
[----:B--2---:R-:W-:Y:S01]  /*24920*/  F2FP.BF16.PACK_AB R161, R191, R193 ;  /* 0x000000c1bfa1723e */ /* 0x004fe200000010ff */
[C---:B------:R-:W-:Y:S02]  /*24930*/  FMUL.FTZ R40, R2.reuse, R40 ;  /* 0x0000002802287220 */ /* 0x040fe40000410000 */
[----:B------:R-:W-:Y:S02]  /*24940*/  FMUL.FTZ R41, R2, R41 ;  /* 0x0000002902297220 */ /* 0x000fe40000410000 */
[C---:B------:R-:W-:Y:S02]  /*24950*/  FMUL.FTZ R42, R0.reuse, R42 ;  /* 0x0000002a002a7220 */ /* 0x040fe40000410000 */
[----:B------:R-:W-:Y:S01]  /*24960*/  MUFU.EX2 R190, R190 ;  /* 0x000000be00be7308 */ /* 0x000fe20000000800 */
[----:B------:R-:W-:Y:S02]  /*24970*/  FMUL.FTZ R43, R0, R43 ;  /* 0x0000002b002b7220 */ /* 0x000fe40000410000 */
[C---:B------:R-:W-:Y:S02]  /*24980*/  FMUL.FTZ R44, R2.reuse, R44 ;  /* 0x0000002c022c7220 */ /* 0x040fe40000410000 */
[----:B------:R-:W-:Y:S02]  /*24990*/  FMUL.FTZ R45, R2, R45 ;  /* 0x0000002d022d7220 */ /* 0x000fe40000410000 */
[C---:B------:R-:W-:Y:S02]  /*249a0*/  FMUL.FTZ R46, R0.reuse, R46 ;  /* 0x0000002e002e7220 */ /* 0x040fe40000410000 */
[----:B------:R-:W-:Y:S01]  /*249b0*/  FMUL.FTZ R47, R0, R47 ;  /* 0x0000002f002f7220 */ /* 0x000fe20000410000 */
[----:B------:R-:W2:Y:S01]  /*249c0*/  MUFU.EX2 R165, R165 ;  /* 0x000000a500a57308 */ /* 0x000ea20000000800 */
        /* <DEDUP_REMOVED lines=15> */
[----:B--2---:R-:W-:Y:S01]  /*24ac0*/  F2FP.BF16.PACK_AB R163, R165, R190 ;  /* 0x000000bea5a3723e */ /* 0x004fe200000010ff */
[-CC-:B------:R-:W-:Y:S02]  /*24ad0*/  FFMA.FTZ R179, R179, R167.reuse, -R180.reuse ;  /* 0x000000a7b3b37223 */ /* 0x180fe400000108b4 */
[----:B------:R-:W-:Y:S02]  /*24ae0*/  FFMA.FTZ R178, R178, R167, -R180 ;  /* 0x000000a7b2b27223 */ /* 0x000fe400000108b4 */
        /* <DEDUP_REMOVED lines=9> */
[C---:B------:R-:W-:Y:S03]  /*24b80*/  FMUL.FTZ R14, R0.reuse, R154 ;  /* 0x0000009a000e7220 */ /* 0x040fe60000410000 */
[----:B------:R-:W-:Y:S01]  /*24b90*/  MUFU.EX2 R202, R202 ;  /* 0x000000ca00ca7308 */ /* 0x000fe20000000800 */
[C---:B------:R-:W-:Y:S02]  /*24ba0*/  FMUL.FTZ R15, R0.reuse, R155 ;  /* 0x0000009b000f7220 */ /* 0x040fe40000410000 */
[----:B------:R-:W2:Y:S01]  /*24bb0*/  LDSM.16.MT88.4 R152, [R231+0x10000] ;  /* 0x01000000e798783b */ /* 0x000ea20000004200 */
[----:B------:R-:W-:Y:S02]  /*24bc0*/  FMUL.FTZ R63, R0, R63 ;  /* 0x0000003f003f7220 */ /* 0x000fe40000410000 */
[C---:B------:R-:W-:Y:S02]  /*24bd0*/  FMUL.FTZ R64, R2.reuse, R64 ;  /* 0x0000004002407220 */ /* 0x040fe40000410000 */
[C---:B------:R-:W-:Y:S02]  /*24be0*/  HMMA.16816.F32.BF16 R12, R160.reuse, R20, R12 ;  /* 0x00000014a00c723c */ /* 0x040fe4000004180c */
[----:B------:R-:W-:Y:S01]  /*24bf0*/  MUFU.EX2 R205, R205 ;  /* 0x000000cd00cd7308 */ /* 0x000fe20000000800 */
        /* <DEDUP_REMOVED lines=8> */
[----:B------:R-:W3:Y:S01]  /*24c80*/  LDSM.16.MT88.4 R144, [R234+0x12000] ;  /* 0x01200000ea90783b */ /* 0x000ee20000004200 */
        /* <DEDUP_REMOVED lines=11> */
[----:B------:R-:W4:Y:S01]  /*24d40*/  LDSM.16.MT88.4 R136, [R233+0x12000] ;  /* 0x01200000e988783b */ /* 0x000f220000004200 */
[----:B------:R-:W-:Y:S02]  /*24d50*/  FMUL.FTZ R73, R2, R73 ;  /* 0x0000004902497220 */ /* 0x000fe40000410000 */
[C---:B------:R-:W-:Y:S02]  /*24d60*/  FMUL.FTZ R74, R0.reuse, R74 ;  /* 0x0000004a004a7220 */ /* 0x040fe40000410000 */
[C---:B--2---:R-:W-:Y:S03]  /*24d70*/  HMMA.16816.F32.BF16 R28, R160.reuse, R152, R28 ;  /* 0x00000098a01c723c */ /* 0x044fe6000004181c */
[----:B------:R-:W-:Y:S02]  /*24d80*/  FMUL.FTZ R75, R0, R75 ;  /* 0x0000004b004b7220 */ /* 0x000fe40000410000 */
[C---:B------:R-:W-:Y:S02]  /*24d90*/  FMUL.FTZ R76, R2.reuse, R76 ;  /* 0x0000004c024c7220 */ /* 0x040fe40000410000 */
[----:B------:R-:W-:Y:S01]  /*24da0*/  FMUL.FTZ R77, R2, R77 ;  /* 0x0000004d024d7220 */ /* 0x000fe20000410000 */
[C---:B------:R-:W-:Y:S01]  /*24db0*/  HMMA.16816.F32.BF16 R32, R160.reuse, R154, R32 ;  /* 0x0000009aa020723c */ /* 0x040fe20000041820 */
[----:B------:R-:W-:Y:S03]  /*24dc0*/  LDSM.16.MT88.4 R152, [R234+0x12800] ;  /* 0x01280000ea98783b */ /* 0x000fe60000004200 */
[C---:B------:R-:W-:Y:S02]  /*24dd0*/  FMUL.FTZ R78, R0.reuse, R78 ;  /* 0x0000004e004e7220 */ /* 0x040fe40000410000 */
[----:B------:R-:W-:Y:S02]  /*24de0*/  FMUL.FTZ R79, R0, R79 ;  /* 0x0000004f004f7220 */ /* 0x000fe40000410000 */
[C---:B---3--:R-:W-:Y:S04]  /*24df0*/  HMMA.16816.F32.BF16 R36, R160.reuse, R144, R36 ;  /* 0x00000090a024723c */ /* 0x048fe80000041824 */
[C---:B------:R-:W-:Y:S02]  /*24e00*/  FMUL.FTZ R80, R2.reuse, R80 ;  /* 0x0000005002507220 */ /* 0x040fe40000410000 */
[----:B------:R-:W-:Y:S02]  /*24e10*/  FMUL.FTZ R81, R2, R81 ;  /* 0x0000005102517220 */ /* 0x000fe40000410000 */
[C---:B------:R-:W-:Y:S01]  /*24e20*/  HMMA.16816.F32.BF16 R40, R160.reuse, R146, R40 ;  /* 0x00000092a028723c */ /* 0x040fe20000041828 */
[----:B------:R-:W-:Y:S03]  /*24e30*/  LDSM.16.MT88.4 R144, [R232+0x10800] ;  /* 0x01080000e890783b */ /* 0x000fe60000004200 */
        /* <DEDUP_REMOVED lines=15> */
[----:B------:R-:W3:Y:S03]  /*24f30*/  LDSM.16.MT88.4 R132, [R233+0x14000] ;  /* 0x01400000e984783b */ /* 0x000ee60000004200 */
        /* <DEDUP_REMOVED lines=9> */
[C---:B------:R-:W-:Y:S01]  /*24fd0*/  FMUL.FTZ R98, R0.reuse, R98 ;  /* 0x0000006200627220 */ /* 0x040fe20000410000 */
[C---:B--2---:R-:W-:Y:S03]  /*24fe0*/  HMMA.16816.F32.BF16 R68, R160.reuse, R136, R68 ;  /* 0x00000088a044723c */ /* 0x044fe60000041844 */
[----:B------:R-:W-:Y:S02]  /*24ff0*/  FMUL.FTZ R99, R0, R99 ;  /* 0x0000006300637220 */ /* 0x000fe40000410000 */
[C---:B------:R-:W-:Y:S02]  /*25000*/  FMUL.FTZ R100, R2.reuse, R100 ;  /* 0x0000006402647220 */ /* 0x040fe40000410000 */
[----:B------:R-:W-:Y:S01]  /*25010*/  FMUL.FTZ R101, R2, R101 ;  /* 0x0000006502657220 */ /* 0x000fe20000410000 */
[C---:B------:R-:W-:Y:S01]  /*25020*/  HMMA.16816.F32.BF16 R72, R160.reuse, R138, R72 ;  /* 0x0000008aa048723c */ /* 0x040fe20000041848 */
[----:B------:R-:W2:Y:S03]  /*25030*/  LDSM.16.MT88.4 R136, [R231+0x14000] ;  /* 0x01400000e788783b */ /* 0x000ea60000004200 */
[C---:B------:R-:W-:Y:S02]  /*25040*/  FMUL.FTZ R102, R0.reuse, R102 ;  /* 0x0000006600667220 */ /* 0x040fe40000410000 */
[----:B------:R-:W-:Y:S02]  /*25050*/  FMUL.FTZ R103, R0, R103 ;  /* 0x0000006700677220 */ /* 0x000fe40000410000 */
[C---:B---3--:R-:W-:Y:S04]  /*25060*/  HMMA.16816.F32.BF16 R76, R160.reuse, R132, R76 ;  /* 0x00000084a04c723c */ /* 0x048fe8000004184c */
[C---:B------:R-:W-:Y:S02]  /*25070*/  FMUL.FTZ R104, R2.reuse, R104 ;  /* 0x0000006802687220 */ /* 0x040fe40000410000 */
[----:B------:R-:W-:Y:S02]  /*25080*/  FMUL.FTZ R105, R2, R105 ;  /* 0x0000006902697220 */ /* 0x000fe40000410000 */
[C---:B------:R-:W-:Y:S01]  /*25090*/  HMMA.16816.F32.BF16 R80, R160.reuse, R134, R80 ;  /* 0x00000086a050723c */ /* 0x040fe20000041850 */
[----:B------:R-:W3:Y:S03]  /*250a0*/  LDSM.16.MT88.4 R132, [R234+0x16000] ;  /* 0x01600000ea84783b */ /* 0x000ee60000004200 */
        /* <DEDUP_REMOVED lines=23> */
[-C--:B------:R-:W-:Y:S02]  /*25220*/  FFMA.FTZ R201, R200, R167.reuse, -R170 ;  /* 0x000000a7c8c97223 */ /* 0x080fe400000108aa */
[--C-:B------:R-:W-:Y:S02]  /*25230*/  FFMA.FTZ R200, R174, R167, -R180.reuse ;  /* 0x000000a7aec87223 */ /* 0x100fe400000108b4 */
[C---:B----4-:R-:W-:Y:S01]  /*25240*/  HMMA.16816.F32.BF16 R108, R160.reuse, R140, R108 ;  /* 0x0000008ca06c723c */ /* 0x050fe2000004186c */
[----:B------:R-:W-:Y:S01]  /*25250*/  LDSM.16.MT88.4 R172, [R233+0x14800] ;  /* 0x01480000e9ac783b */ /* 0x000fe20000004200 */
[----:B------:R-:W4:Y:S02]  /*25260*/  MUFU.EX2 R201, R201 ;  /* 0x000000c900c97308 */ /* 0x000f240000000800 */
[C---:B------:R-:W-:Y:S02]  /*25270*/  FMUL.FTZ R120, R2.reuse, R120 ;  /* 0x0000007802787220 */ /* 0x040fe40000410000 */
[----:B------:R-:W-:Y:S02]  /*25280*/  FMUL.FTZ R121, R2, R121 ;  /* 0x0000007902797220 */ /* 0x000fe40000410000 */
[C---:B------:R-:W-:Y:S01]  /*25290*/  HMMA.16816.F32.BF16 R112, R160.reuse, R142, R112 ;  /* 0x0000008ea070723c */ /* 0x040fe20000041870 */
[----:B------:R-:W5:Y:S03]  /*252a0*/  LDSM.16.MT88.4 R140, [R234+0x10800] ;  /* 0x01080000ea8c783b */ /* 0x000f660000004200 */
[C---:B------:R-:W-:Y:S01]  /*252b0*/  FMUL.FTZ R122, R0.reuse, R122 ;  /* 0x0000007a007a7220 */ /* 0x040fe20000410000 */
[----:B------:R-:W1:Y:S01]  /*252c0*/  MUFU.EX2 R200, R200 ;  /* 0x000000c800c87308 */ /* 0x000e620000000800 */
        /* <DEDUP_REMOVED lines=12> */
[----:B------:R-:W-:Y:S01]  /*25390*/  FMUL.FTZ R131, R0, R131 ;  /* 0x0000008300837220 */ /* 0x000fe20000410000 */
[----:B-1----:R-:W-:Y:S01]  /*253a0*/  F2FP.BF16.PACK_AB R132, R199, R196 ;  /* 0x000000c4c784723e */ /* 0x002fe200000010ff */
[-C--:B------:R-:W-:Y:S01]  /*253b0*/  FFMA.FTZ R183, R183, R167.reuse, -R180 ;  /* 0x000000a7b7b77223 */ /* 0x080fe200000108b4 */
[----:B----4-:R-:W-:Y:S03]  /*253c0*/  F2FP.BF16.PACK_AB R133, R201, R198 ;  /* 0x000000c6c985723e */ /* 0x010fe600000010ff */
[-C--:B------:R-:W-:Y:S01]  /*253d0*/  FFMA.FTZ R182, R182, R167.reuse, -R170 ;  /* 0x000000a7b6b67223 */ /* 0x080fe200000108aa */
[----:B------:R-:W-:Y:S01]  /*253e0*/  HMMA.16816.F32.BF16 R128, R160, R134, R128 ;  /* 0x00000086a080723c */ /* 0x000fe20000041880 */
[----:B------:R-:W1:Y:S02]  /*253f0*/  LDSM.16.MT88.4 R160, [R232+0x12800] ;  /* 0x01280000e8a0783b */ /* 0x000e640000004200 */
[-CC-:B------:R-:W-:Y:S02]  /*25400*/  FFMA.FTZ R204, R204, R167.reuse, -R180.reuse ;  /* 0x000000a7cccc7223 */ /* 0x180fe400000108b4 */
[----:B------:R-:W-:Y:S02]  /*25410*/  FFMA.FTZ R207, R187, R167, -R180 ;  /* 0x000000a7bbcf7223 */ /* 0x000fe400000108b4 */
[----:B------:R-:W-:Y:S01]  /*25420*/  F2FP.BF16.PACK_AB R134, R200, R203 ;  /* 0x000000cbc886723e */ /* 0x000fe200000010ff */
[-CC-:B------:R-:W-:Y:S01]  /*25430*/  FFMA.FTZ R206, R186, R167.reuse, -R170.reuse ;  /* 0x000000a7bace7223 */ /* 0x180fe200000108aa */
[----:B------:R-:W-:Y:S01]  /*25440*/  F2FP.BF16.PACK_AB R135, R205, R202 ;  /* 0x000000cacd87723e */ /* 0x000fe200000010ff */
[----:B------:R-:W-:Y:S02]  /*25450*/  MUFU.EX2 R187, R182 ;  /* 0x000000b600bb7308 */ /* 0x000fe40000000800 */
[-CC-:B------:R-:W-:Y:S02]  /*25460*/  FFMA.FTZ R185, R185, R167.reuse, -R170.reuse ;  /* 0x000000a7b9b97223 */ /* 0x180fe400000108aa */
[-C--:B------:R-:W-:Y:S02]  /*25470*/  FFMA.FTZ R181, R181, R167.reuse, -R170 ;  /* 0x000000a7b5b57223 */ /* 0x080fe400000108aa */
[C---:B-----5:R-:W-:Y:S04]  /*25480*/  HMMA.16816.F32.BF16 R4, R132.reuse, R140, R4 ;  /* 0x0000008c8404723c */ /* 0x060fe80000041804 */
[----:B------:R-:W-:Y:S01]  /*25490*/  MUFU.EX2 R181, R181 ;  /* 0x000000b500b57308 */ /* 0x000fe20000000800 */
[-CC-:B------:R-:W-:Y:S02]  /*254a0*/  FFMA.FTZ R184, R184, R167.reuse, -R180.reuse ;  /* 0x000000a7b8b87223 */ /* 0x180fe400000108b4 */
[-CC-:B------:R-:W-:Y:S01]  /*254b0*/  FFMA.FTZ R177, R177, R167.reuse, -R180.reuse ;  /* 0x000000a7b1b17223 */ /* 0x180fe200000108b4 */
[C---:B------:R-:W-:Y:S01]  /*254c0*/  HMMA.16816.F32.BF16 R8, R132.reuse, R142, R8 ;  /* 0x0000008e8408723c */ /* 0x040fe20000041808 */
[----:B------:R-:W3:Y:S03]  /*254d0*/  LDSM.16.MT88.4 R140, [R231+0x12800] ;  /* 0x01280000e78c783b */ /* 0x000ee60000004200 */
[-C--:B------:R-:W-:Y:S02]  /*254e0*/  FFMA.FTZ R180, R176, R167.reuse, -R180 ;  /* 0x000000a7b0b47223 */ /* 0x080fe400000108b4 */
[----:B------:R-:W-:Y:S01]  /*254f0*/  MUFU.EX2 R186, R184 ;  /* 0x000000b800ba7308 */ /* 0x000fe20000000800 */
[-CC-:B------:R-:W-:Y:S01]  /*25500*/  FFMA.FTZ R171, R171, R167.reuse, -R170.reuse ;  /* 0x000000a7abab7223 */ /* 0x180fe200000108aa */
[C---:B--2---:R-:W-:Y:S04]  /*25510*/  HMMA.16816.F32.BF16 R12, R132.reuse, R136, R12 ;  /* 0x00000088840c723c */ /* 0x044fe8000004180c */
[-CC-:B------:R-:W-:Y:S02]  /*25520*/  FFMA.FTZ R169, R169, R167.reuse, -R170.reuse ;  /* 0x000000a7a9a97223 */ /* 0x180fe400000108aa */
[-CC-:B------:R-:W-:Y:S02]  /*25530*/  FFMA.FTZ R168, R168, R167.reuse, -R170.reuse ;  /* 0x000000a7a8a87223 */ /* 0x180fe400000108aa */
[C---:B------:R-:W-:Y:S01]  /*25540*/  HMMA.16816.F32.BF16 R16, R132.reuse, R138, R16 ;  /* 0x0000008a8410723c */ /* 0x040fe20000041810 */
[----:B------:R-:W2:Y:S01]  /*25550*/  LDSM.16.MT88.4 R136, [R234+0x14800] ;  /* 0x01480000ea88783b */ /* 0x000ea20000004200 */
[----:B------:R-:W-:Y:S02]  /*25560*/  MUFU.EX2 R184, R178 ;  /* 0x000000b200b87308 */ /* 0x000fe40000000800 */
[----:B------:R-:W-:Y:S02]  /*25570*/  FFMA.FTZ R170, R166, R167, -R170 ;  /* 0x000000a7a6aa7223 */ /* 0x000fe400000108aa */
[----:B------:R-:W-:Y:S02]  /*25580*/  FFMA.FTZ R193, R0, R252, R193 ;  /* 0x000000fc00c17223 */ /* 0x000fe400000100c1 */
[C---:B------:R-:W-:Y:S04]  /*25590*/  HMMA.16816.F32.BF16 R20, R132.reuse, R144, R20 ;  /* 0x000000908414723c */ /* 0x040fe80000041814 */
[----:B------:R-:W-:Y:S01]  /*255a0*/  MUFU.EX2 R185, R185 ;  /* 0x000000b900b97308 */ /* 0x000fe20000000800 */
[----:B------:R-:W-:Y:S03]  /*255b0*/  FADD.FTZ R193, R191, R193 ;  /* 0x000000c1bfc17221 */ /* 0x000fe60000010000 */
[C---:B------:R-:W-:Y:S01]  /*255c0*/  HMMA.16816.F32.BF16 R24, R132.reuse, R146, R24 ;  /* 0x000000928418723c */ /* 0x040fe20000041818 */
[----:B------:R-:W4:Y:S03]  /*255d0*/  LDSM.16.MT88.4 R144, [R232+0x14800] ;  /* 0x01480000e890783b */ /* 0x000f260000004200 */
[----:B------:R-:W-:Y:S02]  /*255e0*/  FADD.FTZ R190, R190, R193 ;  /* 0x000000c1bebe7221 */ /* 0x000fe40000010000 */
[----:B------:R-:W-:Y:S02]  /*255f0*/  MUFU.EX2 R204, R204 ;  /* 0x000000cc00cc7308 */ /* 0x000fe40000000800 */
[C---:B------:R-:W-:Y:S04]  /*25600*/  HMMA.16816.F32.BF16 R28, R132.reuse, R148, R28 ;  /* 0x00000094841c723c */ /* 0x040fe8000004181c */
[----:B------:R-:W-:Y:S04]  /*25610*/  FADD.FTZ R165, R165, R190 ;  /* 0x000000bea5a57221 */ /* 0x000fe80000010000 */
[C---:B------:R-:W-:Y:S01]  /*25620*/  HMMA.16816.F32.BF16 R32, R132.reuse, R150, R32 ;  /* 0x000000968420723c */ /* 0x040fe20000041820 */
[----:B------:R-:W5:Y:S01]  /*25630*/  LDSM.16.MT88.4 R148, [R231+0x14800] ;  /* 0x01480000e794783b */ /* 0x000f620000004200 */
[----:B------:R-:W-:Y:S02]  /*25640*/  MUFU.EX2 R207, R207 ;  /* 0x000000cf00cf7308 */ /* 0x000fe40000000800 */
[----:B------:R-:W-:Y:S01]  /*25650*/  FADD.FTZ R198, R198, R165 ;  /* 0x000000a5c6c67221 */ /* 0x000fe20000010000 */
[----:B------:R-:W-:Y:S03]  /*25660*/  MOV R165, R164 ;  /* 0x000000a400a57202 */ /* 0x000fe60000000f00 */
[C---:B------:R-:W-:Y:S04]  /*25670*/  HMMA.16816.F32.BF16 R36, R132.reuse, R152, R36 ;  /* 0x000000988424723c */ /* 0x040fe80000041824 */
[----:B------:R-:W1:Y:S01]  /*25680*/  MUFU.EX2 R153, R183 ;  /* 0x000000b700997308 */ /* 0x000e620000000800 */
[----:B------:R-:W-:Y:S03]  /*25690*/  FADD.FTZ R201, R201, R198 ;  /* 0x000000c6c9c97221 */ /* 0x000fe60000010000 */
[C---:B------:R-:W-:Y:S04]  /*256a0*/  HMMA.16816.F32.BF16 R40, R132.reuse, R154, R40 ;  /* 0x0000009a8428723c */ /* 0x040fe80000041828 */
[----:B------:R-:W-:Y:S02]  /*256b0*/  FADD.FTZ R202, R202, R201 ;  /* 0x000000c9caca7221 */ /* 0x000fe40000010000 */
[----:B------:R-:W-:Y:S02]  /*256c0*/  MUFU.EX2 R183, R168 ;  /* 0x000000a800b77308 */ /* 0x000fe40000000800 */
[C---:B------:R-:W-:Y:S04]  /*256d0*/  HMMA.16816.F32.BF16 R44, R132.reuse, R156, R44 ;  /* 0x0000009c842c723c */ /* 0x040fe8000004182c */
[----:B------:R-:W-:Y:S04]  /*256e0*/  FADD.FTZ R205, R205, R202 ;  /* 0x000000cacdcd7221 */ /* 0x000fe80000010000 */
[C---:B------:R-:W-:Y:S01]  /*256f0*/  HMMA.16816.F32.BF16 R48, R132.reuse, R158, R48 ;  /* 0x0000009e8430723c */ /* 0x040fe20000041830 */
[----:B------:R-:W-:Y:S01]  /*25700*/  LDSM.16.MT88.4 R156, [R234+0x13000] ;  /* 0x01300000ea9c783b */ /* 0x000fe20000004200 */
[----:B------:R-:W2:Y:S02]  /*25710*/  MUFU.EX2 R206, R206 ;  /* 0x000000ce00ce7308 */ /* 0x000ea40000000800 */
[----:B-1----:R-:W-:Y:S04]  /*25720*/  MOV R182, R153 ;  /* 0x0000009900b67202 */ /* 0x002fe80000000f00 */
[C---:B------:R-:W-:Y:S01]  /*25730*/  HMMA.16816.F32.BF16 R52, R132.reuse, R160, R52 ;  /* 0x000000a08434723c */ /* 0x040fe20000041834 */
[----:B------:R-:W-:Y:S03]  /*25740*/  LDSM.16.MT88.4 R152, [R232+0x11000] ;  /* 0x01100000e898783b */ /* 0x000fe60000004200 */
[----:B------:R-:W-:Y:S04]  /*25750*/  MUFU.EX2 R166, R170 ;  /* 0x000000aa00a67308 */ /* 0x000fe80000000800 */
[C---:B------:R-:W-:Y:S01]  /*25760*/  HMMA.16816.F32.BF16 R56, R132.reuse, R162, R56 ;  /* 0x000000a28438723c */ /* 0x040fe20000041838 */
[----:B------:R-:W-:Y:S07]  /*25770*/  LDSM.16.MT88.4 R160, [R232+0x13000] ;  /* 0x01300000e8a0783b */ /* 0x000fee0000004200 */
[C---:B---3--:R-:W-:Y:S04]  /*25780*/  HMMA.16816.F32.BF16 R60, R132.reuse, R140, R60 ;  /* 0x0000008c843c723c */ /* 0x048fe8000004183c */
[----:B--2---:R-:W-:Y:S04]  /*25790*/  FADD.FTZ R0, R206, R205 ;  /* 0x000000cdce007221 */ /* 0x004fe80000010000 */
[C---:B------:R-:W-:Y:S01]  /*257a0*/  HMMA.16816.F32.BF16 R64, R132.reuse, R142, R64 ;  /* 0x0000008e8440723c */ /* 0x040fe20000041840 */
[----:B------:R-:W-:Y:S07]  /*257b0*/  LDSM.16.MT88.4 R140, [R233+0x16800] ;  /* 0x01680000e98c783b */ /* 0x000fee0000004200 */
[C---:B------:R-:W-:Y:S08]  /*257c0*/  HMMA.16816.F32.BF16 R68, R132.reuse, R136, R68 ;  /* 0x000000888444723c */ /* 0x040ff00000041844 */
[C---:B------:R-:W-:Y:S01]  /*257d0*/  HMMA.16816.F32.BF16 R72, R132.reuse, R138, R72 ;  /* 0x0000008a8448723c */ /* 0x040fe20000041848 */
[----:B------:R-:W1:Y:S07]  /*257e0*/  LDSM.16.MT88.4 R136, [R234+0x16800] ;  /* 0x01680000ea88783b */ /* 0x000e6e0000004200 */
[C---:B------:R-:W-:Y:S08]  /*257f0*/  HMMA.16816.F32.BF16 R76, R132.reuse, R172, R76 ;  /* 0x000000ac844c723c */ /* 0x040ff0000004184c */
[C---:B------:R-:W-:Y:S01]  /*25800*/  HMMA.16816.F32.BF16 R80, R132.reuse, R174, R80 ;  /* 0x000000ae8450723c */ /* 0x040fe20000041850 */
[----:B------:R-:W-:Y:S07]  /*25810*/  LDSM.16.MT88.4 R172, [R231+0x13000] ;  /* 0x01300000e7ac783b */ /* 0x000fee0000004200 */
[C---:B----4-:R-:W-:Y:S08]  /*25820*/  HMMA.16816.F32.BF16 R84, R132.reuse, R144, R84 ;  /* 0x000000908454723c */ /* 0x050ff00000041854 */
[C---:B------:R-:W-:Y:S01]  /*25830*/  HMMA.16816.F32.BF16 R88, R132.reuse, R146, R88 ;  /* 0x000000928458723c */ /* 0x040fe20000041858 */
[----:B------:R-:W2:Y:S07]  /*25840*/  LDSM.16.MT88.4 R144, [R232+0x16800] ;  /* 0x01680000e890783b */ /* 0x000eae0000004200 */
[C---:B-----5:R-:W-:Y:S08]  /*25850*/  HMMA.16816.F32.BF16 R92, R132.reuse, R148, R92 ;  /* 0x00000094845c723c */ /* 0x060ff0000004185c */
[C---:B------:R-:W-:Y:S01]  /*25860*/  HMMA.16816.F32.BF16 R96, R132.reuse, R150, R96 ;  /* 0x000000968460723c */ /* 0x040fe20000041860 */
[----:B------:R-:W3:Y:S07]  /*25870*/  LDSM.16.MT88.4 R148, [R231+0x16800] ;  /* 0x01680000e794783b */ /* 0x000eee0000004200 */
[C---:B-1----:R-:W-:Y:S08]  /*25880*/  HMMA.16816.F32.BF16 R100, R132.reuse, R136, R100 ;  /* 0x000000888464723c */ /* 0x042ff00000041864 */
[C---:B------:R-:W-:Y:S01]  /*25890*/  HMMA.16816.F32.BF16 R104, R132.reuse, R138, R104 ;  /* 0x0000008a8468723c */ /* 0x040fe20000041868 */
[----:B------:R-:W1:Y:S07]  /*258a0*/  LDSM.16.MT88.4 R136, [R234+0x11000] ;  /* 0x01100000ea88783b */ /* 0x000e6e0000004200 */
[C---:B------:R-:W-:Y:S08]  /*258b0*/  HMMA.16816.F32.BF16 R108, R132.reuse, R140, R108 ;  /* 0x0000008c846c723c */ /* 0x040ff0000004186c */
[C---:B------:R-:W-:Y:S01]  /*258c0*/  HMMA.16816.F32.BF16 R112, R132.reuse, R142, R112 ;  /* 0x0000008e8470723c */ /* 0x040fe20000041870 */
[----:B------:R-:W4:Y:S07]  /*258d0*/  LDSM.16.MT88.4 R140, [R233+0x11000] ;  /* 0x01100000e98c783b */ /* 0x000f2e0000004200 */
[C---:B--2---:R-:W-:Y:S08]  /*258e0*/  HMMA.16816.F32.BF16 R116, R132.reuse, R144, R116 ;  /* 0x000000908474723c */ /* 0x044ff00000041874 */
[C---:B------:R-:W-:Y:S01]  /*258f0*/  HMMA.16816.F32.BF16 R120, R132.reuse, R146, R120 ;  /* 0x000000928478723c */ /* 0x040fe20000041878 */
[----:B------:R-:W2:Y:S07]  /*25900*/  LDSM.16.MT88.4 R144, [R231+0x11000] ;  /* 0x01100000e790783b */ /* 0x000eae0000004200 */
[C---:B---3--:R-:W-:Y:S08]  /*25910*/  HMMA.16816.F32.BF16 R124, R132.reuse, R148, R124 ;  /* 0x00000094847c723c */ /* 0x048ff0000004187c */
[----:B------:R-:W-:Y:S01]  /*25920*/  HMMA.16816.F32.BF16 R128, R132, R150, R128 ;  /* 0x000000968480723c */ /* 0x000fe20000041880 */
[----:B------:R-:W3:Y:S06]  /*25930*/  LDSM.16.MT88.4 R148, [R233+0x13000] ;  /* 0x01300000e994783b */ /* 0x000eec0000004200 */
[----:B------:R-:W-:Y:S02]  /*25940*/  F2FP.BF16.PACK_AB R134, R182, R186 ;  /* 0x000000bab686723e */ /* 0x000fe400000010ff */
[----:B------:R-:W-:Y:S03]  /*25950*/  F2FP.BF16.PACK_AB R135, R181, R187 ;  /* 0x000000bbb587723e */ /* 0x000fe600000010ff */
[----:B------:R-:W-:Y:S02]  /*25960*/  F2FP.BF16.PACK_AB R132, R207, R204 ;  /* 0x000000cccf84723e */ /* 0x000fe400000010ff */
[----:B------:R-:W-:Y:S07]  /*25970*/  F2FP.BF16.PACK_AB R133, R185, R206 ;  /* 0x000000ceb985723e */ /* 0x000fee00000010ff */
[C---:B-1----:R-:W-:Y:S08]  /*25980*/  HMMA.16816.F32.BF16 R4, R132.reuse, R136, R4 ;  /* 0x000000888404723c */ /* 0x042ff00000041804 */
[C---:B------:R-:W-:Y:S01]  /*25990*/  HMMA.16816.F32.BF16 R8, R132.reuse, R138, R8 ;  /* 0x0000008a8408723c */ /* 0x040fe20000041808 */
[----:B------:R-:W1:Y:S07]  /*259a0*/  LDSM.16.MT88.4 R136, [R234+0x15000] ;  /* 0x01500000ea88783b */ /* 0x000e6e0000004200 */
[C---:B----4-:R-:W-:Y:S08]  /*259b0*/  HMMA.16816.F32.BF16 R12, R132.reuse, R140, R12 ;  /* 0x0000008c840c723c */ /* 0x050ff0000004180c */
        /* <DEDUP_REMOVED lines=8> */
[C---:B------:R-:W-:Y:S08]  /*25a40*/  HMMA.16816.F32.BF16 R36, R132.reuse, R156, R36 ;  /* 0x0000009c8424723c */ /* 0x040ff00000041824 */
[C---:B------:R-:W-:Y:S01]  /*25a50*/  HMMA.16816.F32.BF16 R40, R132.reuse, R158, R40 ;  /* 0x0000009e8428723c */ /* 0x040fe20000041828 */
[----:B------:R-:W-:Y:S07]  /*25a60*/  LDSM.16.MT88.4 R156, [R232+0x17000] ;  /* 0x01700000e89c783b */ /* 0x000fee0000004200 */
[C---:B---3--:R-:W-:Y:S08]  /*25a70*/  HMMA.16816.F32.BF16 R44, R132.reuse, R148, R44 ;  /* 0x00000094842c723c */ /* 0x048ff0000004182c */
[C---:B------:R-:W-:Y:S01]  /*25a80*/  HMMA.16816.F32.BF16 R48, R132.reuse, R150, R48 ;  /* 0x000000968430723c */ /* 0x040fe20000041830 */
[----:B------:R-:W3:Y:S07]  /*25a90*/  LDSM.16.MT88.4 R148, [R231+0x15000] ;  /* 0x01500000e794783b */ /* 0x000eee0000004200 */
[C---:B------:R-:W-:Y:S01]  /*25aa0*/  HMMA.16816.F32.BF16 R52, R132.reuse, R160, R52 ;  /* 0x000000a08434723c */ /* 0x040fe20000041834 */
[----:B------:R-:W-:Y:S07]  /*25ab0*/  MUFU.EX2 R161, R179 ;  /* 0x000000b300a17308 */ /* 0x000fee0000000800 */
[C---:B------:R-:W-:Y:S03]  /*25ac0*/  HMMA.16816.F32.BF16 R56, R132.reuse, R162, R56 ;  /* 0x000000a28438723c */ /* 0x040fe60000041838 */
[----:B------:R-:W-:Y:S04]  /*25ad0*/  MUFU.EX2 R160, R169 ;  /* 0x000000a900a07308 */ /* 0x000fe80000000800 */
[----:B------:R-:W-:Y:S01]  /*25ae0*/  MOV R163, R185 ;  /* 0x000000b900a37202 */ /* 0x000fe20000000f00 */
[C---:B------:R-:W-:Y:S04]  /*25af0*/  HMMA.16816.F32.BF16 R60, R132.reuse, R172, R60 ;  /* 0x000000ac843c723c */ /* 0x040fe8000004183c */
[----:B------:R-:W-:Y:S01]  /*25b00*/  MOV R162, R187 ;  /* 0x000000bb00a27202 */ /* 0x000fe20000000f00 */
[----:B------:R-:W-:Y:S03]  /*25b10*/  MUFU.EX2 R185, R171 ;  /* 0x000000ab00b97308 */ /* 0x000fe60000000800 */
[C---:B------:R-:W-:Y:S01]  /*25b20*/  HMMA.16816.F32.BF16 R64, R132.reuse, R174, R64 ;  /* 0x000000ae8440723c */ /* 0x040fe20000041840 */
[----:B------:R-:W-:Y:S06]  /*25b30*/  LDSM.16.MT88.4 R172, [R233+0x11800] ;  /* 0x01180000e9ac783b */ /* 0x000fec0000004200 */
[----:B------:R-:W-:Y:S01]  /*25b40*/  MUFU.EX2 R187, R177 ;  /* 0x000000b100bb7308 */ /* 0x000fe20000000800 */
[C---:B-1----:R-:W-:Y:S08]  /*25b50*/  HMMA.16816.F32.BF16 R68, R132.reuse, R136, R68 ;  /* 0x000000888444723c */ /* 0x042ff00000041844 */
[C---:B------:R-:W-:Y:S01]  /*25b60*/  HMMA.16816.F32.BF16 R72, R132.reuse, R138, R72 ;  /* 0x0000008a8448723c */ /* 0x040fe20000041848 */
[----:B------:R-:W1:Y:S01]  /*25b70*/  LDSM.16.MT88.4 R136, [R234+0x17000] ;  /* 0x01700000ea88783b */ /* 0x000e620000004200 */
[----:B------:R-:W5:Y:S06]  /*25b80*/  MUFU.EX2 R177, R180 ;  /* 0x000000b400b17308 */ /* 0x000f6c0000000800 */
[C---:B----4-:R-:W-:Y:S08]  /*25b90*/  HMMA.16816.F32.BF16 R76, R132.reuse, R140, R76 ;  /* 0x0000008c844c723c */ /* 0x050ff0000004184c */
[C---:B------:R-:W-:Y:S01]  /*25ba0*/  HMMA.16816.F32.BF16 R80, R132.reuse, R142, R80 ;  /* 0x0000008e8450723c */ /* 0x040fe20000041850 */
[----:B------:R-:W4:Y:S07]  /*25bb0*/  LDSM.16.MT88.4 R140, [R231+0x17000] ;  /* 0x01700000e78c783b */ /* 0x000f2e0000004200 */
[C---:B--2---:R-:W-:Y:S04]  /*25bc0*/  HMMA.16816.F32.BF16 R84, R132.reuse, R144, R84 ;  /* 0x000000908454723c */ /* 0x044fe80000041854 */
[----:B-----5:R-:W-:Y:S02]  /*25bd0*/  MOV R167, R177 ;  /* 0x000000b100a77202 */ /* 0x020fe40000000f00 */
[----:B------:R-:W-:Y:S02]  /*25be0*/  LDSM.16.MT88.4 R176, [R232+0x11800] ;  /* 0x01180000e8b0783b */ /* 0x000fe40000004200 */
[C---:B------:R-:W-:Y:S06]  /*25bf0*/  HMMA.16816.F32.BF16 R88, R132.reuse, R146, R88 ;  /* 0x000000928458723c */ /* 0x040fec0000041858 */
[----:B------:R-:W2:Y:S02]  /*25c00*/  LDSM.16.MT88.4 R144, [R234+0x11800] ;  /* 0x01180000ea90783b */ /* 0x000ea40000004200 */
[C---:B---3--:R-:W-:Y:S07]  /*25c10*/  HMMA.16816.F32.BF16 R92, R132.reuse, R148, R92 ;  /* 0x00000094845c723c */ /* 0x048fee000004185c */
[----:B------:R-:W-:Y:S01]  /*25c20*/  MOV R148, R162 ;  /* 0x000000a200947202 */ /* 0x000fe20000000f00 */
[C---:B------:R-:W-:Y:S04]  /*25c30*/  HMMA.16816.F32.BF16 R96, R132.reuse, R150, R96 ;  /* 0x000000968460723c */ /* 0x040fe80000041860 */
[----:B------:R-:W-:Y:S04]  /*25c40*/  MOV R149, R163 ;  /* 0x000000a300957202 */ /* 0x000fe80000000f00 */
[C---:B-1----:R-:W-:Y:S07]  /*25c50*/  HMMA.16816.F32.BF16 R100, R132.reuse, R136, R100 ;  /* 0x000000888464723c */ /* 0x042fee0000041864 */
[----:B------:R-:W-:Y:S01]  /*25c60*/  MOV R136, R160 ;  /* 0x000000a000887202 */ /* 0x000fe20000000f00 */
[C---:B------:R-:W-:Y:S04]  /*25c70*/  HMMA.16816.F32.BF16 R104, R132.reuse, R138, R104 ;  /* 0x0000008a8468723c */ /* 0x040fe80000041868 */
[----:B------:R-:W-:Y:S03]  /*25c80*/  MOV R137, R161 ;  /* 0x000000a100897202 */ /* 0x000fe60000000f00 */
[----:B------:R-:W-:Y:S01]  /*25c90*/  MOV R138, R181 ;  /* 0x000000b5008a7202 */ /* 0x000fe20000000f00 */
[C---:B------:R-:W-:Y:S04]  /*25ca0*/  HMMA.16816.F32.BF16 R108, R132.reuse, R152, R108 ;  /* 0x00000098846c723c */ /* 0x040fe8000004186c */
[----:B------:R-:W-:Y:S04]  /*25cb0*/  MOV R139, R182 ;  /* 0x000000b6008b7202 */ /* 0x000fe80000000f00 */
[C---:B------:R-:W-:Y:S08]  /*25cc0*/  HMMA.16816.F32.BF16 R112, R132.reuse, R154, R112 ;  /* 0x0000009a8470723c */ /* 0x040ff00000041870 */
[C---:B------:R-:W-:Y:S08]  /*25cd0*/  HMMA.16816.F32.BF16 R116, R132.reuse, R156, R116 ;  /* 0x0000009c8474723c */ /* 0x040ff00000041874 */
[C---:B------:R-:W-:Y:S08]  /*25ce0*/  HMMA.16816.F32.BF16 R120, R132.reuse, R158, R120 ;  /* 0x0000009e8478723c */ /* 0x040ff00000041878 */
[C---:B----4-:R-:W-:Y:S07]  /*25cf0*/  HMMA.16816.F32.BF16 R124, R132.reuse, R140, R124 ;  /* 0x0000008c847c723c */ /* 0x050fee000004187c */
[----:B------:R-:W-:Y:S01]  /*25d00*/  MOV R140, R183 ;  /* 0x000000b7008c7202 */ /* 0x000fe20000000f00 */
[----:B------:R-:W-:Y:S01]  /*25d10*/  HMMA.16816.F32.BF16 R128, R132, R142, R128 ;  /* 0x0000008e8480723c */ /* 0x000fe20000041880 */
[----:B------:R-:W1:Y:S03]  /*25d20*/  LDSM.16.MT88.4 R180, [R231+0x11800] ;  /* 0x01180000e7b4783b */ /* 0x000e660000004200 */
[----:B------:R-:W-:Y:S02]  /*25d30*/  MOV R141, R184 ;  /* 0x000000b8008d7202 */ /* 0x000fe40000000f00 */
[----:B------:R-:W-:Y:S02]  /*25d40*/  F2FP.BF16.PACK_AB R171, R166, R140 ;  /* 0x0000008ca6ab723e */ /* 0x000fe400000010ff */
[----:B------:R-:W-:Y:S04]  /*25d50*/  MOV R142, R185 ;  /* 0x000000b9008e7202 */ /* 0x000fe80000000f00 */
[----:B------:R-:W-:Y:S02]  /*25d60*/  MOV R135, R187 ;  /* 0x000000bb00877202 */ /* 0x000fe40000000f00 */
[----:B------:R-:W-:Y:S02]  /*25d70*/  F2FP.BF16.PACK_AB R169, R136, R142 ;  /* 0x0000008e88a9723e */ /* 0x000fe400000010ff */
[----:B------:R-:W-:Y:S02]  /*25d80*/  F2FP.BF16.PACK_AB R168, R137, R135 ;  /* 0x0000008789a8723e */ /* 0x000fe400000010ff */
[----:B------:R-:W-:Y:S02]  /*25d90*/  F2FP.BF16.PACK_AB R170, R167, R141 ;  /* 0x0000008da7aa723e */ /* 0x000fe400000010ff */
[----:B------:R-:W-:Y:S02]  /*25da0*/  MOV R143, R186 ;  /* 0x000000ba008f7202 */ /* 0x000fe40000000f00 */
[----:B------:R-:W3:Y:S03]  /*25db0*/  LDSM.16.MT88.4 R184, [R234+0x13800] ;  /* 0x01380000eab8783b */ /* 0x000ee60000004200 */
[C---:B--2---:R-:W-:Y:S05]  /*25dc0*/  HMMA.16816.F32.BF16 R160, R168.reuse, R144, R4 ;  /* 0x00000090a8a0723c */ /* 0x044fea0000041804 */
[----:B------:R-:W2:Y:S03]  /*25dd0*/  LDSM.16.MT88.4 R4, [R233+0x13800] ;  /* 0x01380000e904783b */ /* 0x000ea60000004200 */
[C---:B------:R-:W-:Y:S05]  /*25de0*/  HMMA.16816.F32.BF16 R156, R168.reuse, R146, R8 ;  /* 0x00000092a89c723c */ /* 0x040fea0000041808 */
[----:B------:R-:W4:Y:S03]  /*25df0*/  LDSM.16.MT88.4 R8, [R232+0x13800] ;  /* 0x01380000e808783b */ /* 0x000f260000004200 */
[C---:B------:R-:W-:Y:S05]  /*25e00*/  HMMA.16816.F32.BF16 R152, R168.reuse, R172, R12 ;  /* 0x000000aca898723c */ /* 0x040fea000004180c */
[----:B------:R-:W5:Y:S02]  /*25e10*/  LDSM.16.MT88.4 R12, [R231+0x13800] ;  /* 0x01380000e70c783b */ /* 0x000f640000004200 */
[----:B------:R-:W-:Y:S02]  /*25e20*/  MOV R172, R148 ;  /* 0x0000009400ac7202 */ /* 0x000fe40000000f00 */
[----:B------:R-:W-:Y:S02]  /*25e30*/  MOV R173, R149 ;  /* 0x0000009500ad7202 */ /* 0x000fe40000000f00 */
[C---:B------:R-:W-:Y:S02]  /*25e40*/  HMMA.16816.F32.BF16 R148, R168.reuse, R174, R16 ;  /* 0x000000aea894723c */ /* 0x040fe40000041810 */
[----:B------:R-:W2:Y:S05]  /*25e50*/  LDSM.16.MT88.4 R16, [R234+0x15800] ;  /* 0x01580000ea10783b */ /* 0x000eaa0000004200 */
[----:B------:R-:W-:Y:S01]  /*25e60*/  MOV R174, R142 ;  /* 0x0000008e00ae7202 */ /* 0x000fe20000000f00 */
[C---:B------:R-:W-:Y:S02]  /*25e70*/  HMMA.16816.F32.BF16 R144, R168.reuse, R176, R20 ;  /* 0x000000b0a890723c */ /* 0x040fe40000041814 */
[----:B------:R-:W2:Y:S02]  /*25e80*/  LDSM.16.MT88.4 R20, [R233+0x15800] ;  /* 0x01580000e914783b */ /* 0x000ea40000004200 */
[----:B------:R-:W-:Y:S03]  /*25e90*/  MOV R175, R143 ;  /* 0x0000008f00af7202 */ /* 0x000fe60000000f00 */
[----:B------:R-:W-:Y:S02]  /*25ea0*/  MOV R177, R140 ;  /* 0x0000008c00b17202 */ /* 0x000fe40000000f00 */
[----:B------:R-:W-:Y:S02]  /*25eb0*/  MOV R176, R141 ;  /* 0x0000008d00b07202 */ /* 0x000fe40000000f00 */
[C---:B------:R-:W-:Y:S07]  /*25ec0*/  HMMA.16816.F32.BF16 R140, R168.reuse, R178, R24 ;  /* 0x000000b2a88c723c */ /* 0x040fee0000041818 */
[----:B------:R-:W-:Y:S02]  /*25ed0*/  MOV R24, R138 ;  /* 0x0000008a00187202 */ /* 0x000fe40000000f00 */
[----:B------:R-:W-:Y:S03]  /*25ee0*/  MOV R25, R139 ;  /* 0x0000008b00197202 */ /* 0x000fe60000000f00 */
[----:B------:R-:W-:Y:S02]  /*25ef0*/  MOV R26, R136 ;  /* 0x00000088001a7202 */ /* 0x000fe40000000f00 */
[----:B------:R-:W-:Y:S02]  /*25f00*/  MOV R27, R137 ;  /* 0x00000089001b7202 */ /* 0x000fe40000000f00 */
[C---:B-1----:R-:W-:Y:S01]  /*25f10*/  HMMA.16816.F32.BF16 R136, R168.reuse, R180, R28 ;  /* 0x000000b4a888723c */ /* 0x042fe2000004181c */
[----:B------:R-:W-:Y:S02]  /*25f20*/  LDSM.16.MT88.4 R28, [R231+0x15800] ;  /* 0x01580000e71c783b */ /* 0x000fe40000004200 */
[----:B------:R-:W-:Y:S02]  /*25f30*/  MOV R179, R26 ;  /* 0x0000001a00b37202 */ /* 0x000fe40000000f00 */
[----:B------:R-:W-:Y:S02]  /*25f40*/  MOV R178, R27 ;  /* 0x0000001b00b27202 */ /* 0x000fe40000000f00 */
[----:B------:R-:W-:Y:S02]  /*25f50*/  MOV R180, R135 ;  /* 0x0000008700b47202 */ /* 0x000fe40000000f00 */
[C---:B------:R-:W-:Y:S01]  /*25f60*/  HMMA.16816.F32.BF16 R132, R168.reuse, R182, R32 ;  /* 0x000000b6a884723c */ /* 0x040fe20000041820 */
[----:B------:R-:W-:Y:S02]  /*25f70*/  LDSM.16.MT88.4 R32, [R234+0x17800] ;  /* 0x01780000ea20783b */ /* 0x000fe40000004200 */
[----:B------:R-:W-:Y:S04]  /*25f80*/  MOV R181, R174 ;  /* 0x000000ae00b57202 */ /* 0x000fe80000000f00 */
[----:B------:R-:W-:Y:S01]  /*25f90*/  MOV R183, R24 ;  /* 0x0000001800b77202 */ /* 0x000fe20000000f00 */
[C---:B---3--:R-:W-:Y:S04]  /*25fa0*/  HMMA.16816.F32.BF16 R36, R168.reuse, R184, R36 ;  /* 0x000000b8a824723c */ /* 0x048fe80000041824 */
[----:B------:R-:W-:Y:S02]  /*25fb0*/  MOV R182, R25 ;  /* 0x0000001900b67202 */ /* 0x000fe40000000f00 */
[----:B------:R-:W1:Y:S01]  /*25fc0*/  LDSM.16.MT88.4 R24, [R232+0x15800] ;  /* 0x01580000e818783b */ /* 0x000e620000004200 */
[----:B------:R-:W-:Y:S01]  /*25fd0*/  MOV R184, R175 ;  /* 0x000000af00b87202 */ /* 0x000fe20000000f00 */
[C---:B------:R-:W-:Y:S04]  /*25fe0*/  HMMA.16816.F32.BF16 R40, R168.reuse, R186, R40 ;  /* 0x000000baa828723c */ /* 0x040fe80000041828 */
[----:B------:R-:W-:Y:S02]  /*25ff0*/  MOV R185, R172 ;  /* 0x000000ac00b97202 */ /* 0x000fe40000000f00 */
[----:B------:R-:W3:Y:S01]  /*26000*/  LDL.LU R186, [R1] ;  /* 0x0000000001ba7983 */ /* 0x000ee20000300800 */
[----:B------:R-:W-:Y:S01]  /*26010*/  MOV R187, R173 ;  /* 0x000000ad00bb7202 */ /* 0x000fe20000000f00 */
[C---:B--2---:R-:W-:Y:S02]  /*26020*/  HMMA.16816.F32.BF16 R44, R168.reuse, R4, R44 ;  /* 0x00000004a82c723c */ /* 0x044fe4000004182c */
[----:B------:R-:W2:Y:S02]  /*26030*/  LDSM.16.MT88.4 R172, [R233+0x17800] ;  /* 0x01780000e9ac783b */ /* 0x000ea40000004200 */
[----:B------:R-:W-:Y:S04]  /*26040*/  FADD.FTZ R0, R187, R0 ;  /* 0x00000000bb007221 */ /* 0x000fe80000010000 */
[C---:B------:R-:W-:Y:S02]  /*26050*/  HMMA.16816.F32.BF16 R48, R168.reuse, R6, R48 ;  /* 0x00000006a830723c */ /* 0x040fe40000041830 */
[----:B------:R-:W1:Y:S02]  /*26060*/  LDSM.16.MT88.4 R4, [R232+0x17800] ;  /* 0x01780000e804783b */ /* 0x000e640000004200 */
[----:B------:R-:W-:Y:S04]  /*26070*/  FADD.FTZ R0, R185, R0 ;  /* 0x00000000b9007221 */ /* 0x000fe80000010000 */
[C---:B----4-:R-:W-:Y:S04]  /*26080*/  HMMA.16816.F32.BF16 R52, R168.reuse, R8, R52 ;  /* 0x00000008a834723c */ /* 0x050fe80000041834 */
[----:B------:R-:W-:Y:S04]  /*26090*/  FADD.FTZ R0, R183, R0 ;  /* 0x00000000b7007221 */ /* 0x000fe80000010000 */
[C---:B------:R-:W-:Y:S01]  /*260a0*/  HMMA.16816.F32.BF16 R56, R168.reuse, R10, R56 ;  /* 0x0000000aa838723c */ /* 0x040fe20000041838 */
[----:B------:R-:W4:Y:S03]  /*260b0*/  LDSM.16.MT88.4 R8, [R231+0x17800] ;  /* 0x01780000e708783b */ /* 0x000f260000004200 */
[----:B------:R-:W-:Y:S04]  /*260c0*/  FADD.FTZ R0, R181, R0 ;  /* 0x00000000b5007221 */ /* 0x000fe80000010000 */
[C---:B-----5:R-:W-:Y:S04]  /*260d0*/  HMMA.16816.F32.BF16 R60, R168.reuse, R12, R60 ;  /* 0x0000000ca83c723c */ /* 0x060fe8000004183c */
[----:B------:R-:W-:Y:S04]  /*260e0*/  FADD.FTZ R0, R179, R0 ;  /* 0x00000000b3007221 */ /* 0x000fe80000010000 */
[C---:B------:R-:W-:Y:S08]  /*260f0*/  HMMA.16816.F32.BF16 R64, R168.reuse, R14, R64 ;  /* 0x0000000ea840723c */ /* 0x040ff00000041840 */
[C---:B------:R-:W-:Y:S08]  /*26100*/  HMMA.16816.F32.BF16 R68, R168.reuse, R16, R68 ;  /* 0x00000010a844723c */ /* 0x040ff00000041844 */
[C---:B------:R-:W-:Y:S08]  /*26110*/  HMMA.16816.F32.BF16 R72, R168.reuse, R18, R72 ;  /* 0x00000012a848723c */ /* 0x040ff00000041848 */
        /* <DEDUP_REMOVED lines=10> */
[C---:B------:R-:W-:Y:S07]  /*261c0*/  HMMA.16816.F32.BF16 R116, R168.reuse, R4, R116 ;  /* 0x00000004a874723c */ /* 0x040fee0000041874 */
[----:B------:R-:W-:Y:S01]  /*261d0*/  FADD.FTZ R5, R177, R0 ;  /* 0x00000000b1057221 */ /* 0x000fe20000010000 */
[----:B------:R-:W-:Y:S01]  /*261e0*/  IADD3 R0, R250, -0x1, RZ ;  /* 0xfffffffffa007810 */ /* 0x000fe20007ffe0ff */
[C---:B------:R-:W-:Y:S03]  /*261f0*/  HMMA.16816.F32.BF16 R120, R168.reuse, R6, R120 ;  /* 0x00000006a878723c */ /* 0x040fe60000041878 */
[----:B------:R-:W-:Y:S01]  /*26200*/  FADD.FTZ R252, R166, R5 ;  /* 0x00000005a6fc7221 */ /* 0x000fe20000010000 */
[----:B------:R-:W-:Y:S02]  /*26210*/  MOV R250, R0 ;  /* 0x0000000000fa7202 */ /* 0x000fe40000000f00 */
[----:B------:R-:W-:Y:S02]  /*26220*/  MOV R0, R3 ;  /* 0x0000000300007202 */ /* 0x000fe40000000f00 */
[C---:B----4-:R-:W-:Y:S08]  /*26230*/  HMMA.16816.F32.BF16 R124, R168.reuse, R8, R124 ;  /* 0x00000008a87c723c */ /* 0x050ff0000004187c */
[----:B------:R-:W-:Y:S04]  /*26240*/  HMMA.16816.F32.BF16 R128, R168, R10, R128 ;  /* 0x0000000aa880723c */ /* 0x000fe80000041880 */
[----:B---3--:R-:W-:Y:S04]  /*26250*/  FFMA.FTZ R197, R2, R186, R197 ;  /* 0x000000ba02c57223 */ /* 0x008fe800000100c5 */
[----:B------:R-:W-:Y:S04]  /*26260*/  FADD.FTZ R194, R194, R197 ;  /* 0x000000c5c2c27221 */ /* 0x000fe80000010000 */
        /* <DEDUP_REMOVED lines=13> */
[----:B------:R-:W-:Y:S05]  /*26340*/  FADD.FTZ R2, R167, R2 ;  /* 0x00000002a7027221 */ /* 0x000fea0000010000 */
[----:B------:R1:W-:Y:S01]  /*26350*/  STL [R1], R2 ;  /* 0x0000000201007387 */ /* 0x0003e20000100800 */
[----:B------:R-:W-:-:S05]  /*26360*/  @P0 BRA `(.L_x_1455) ;  /* 0xffffb47000000947 */ /* 0x000fca000383ffff */
.L_x_1446:
[----:B------:R-:W-:Y:S02]  /*26370*/  ULDC.64 UR4, c[0x0][0x40] ;  /* 0x0000100000047ab9 */ /* 0x000fe40000000a00 */
[----:B------:R-:W-:-:S04]  /*26380*/  UIADD3 UR4, UP0, UR4, 0x160, URZ ;  /* 0x0000016004047890 */ /* 0x000fc8000ff1e03f */
[----:B------:R-:W-:Y:S02]  /*26390*/  UIADD3.X UR5, URZ, UR5, URZ, UP0, !UPT ;  /* 0x000000053f057290 */ /* 0x000fe400087fe43f */
[----:B------:R-:W-:-:S04]  /*263a0*/  IMAD.U32 R8, RZ, RZ, UR4 ;  /* 0x00000004ff087e24 */ /* 0x000fc8000f8e00ff */
[----:B------:R-:W-:Y:S01]  /*263b0*/  IMAD.U32 R9, RZ, RZ, UR5 ;  /* 0x00000005ff097e24 */ /* 0x000fe2000f8e00ff */
[----:B------:R-:W-:Y:S01]  /*263c0*/  ULDC.64 UR4, c[0x0][0x118] ;  /* 0x0000460000047ab9 */ /* 0x000fe20000000a00 */
[----:B------:R-:W-:-:S03]  /*263d0*/  MOV R5, 0x1f ;  /* 0x0000001f00057802 */ /* 0x000fc60000000f00 */
[----:B-1----:R1:W5:Y:S01]  /*263e0*/  LD.E R2, [R8.64+0xd8] ;  /* 0x0000d80408027980 */ /* 0x002362000c101900 */
[----:B------:R-:W-:Y:S01]  /*263f0*/  MOV R0, 0xffffffff ;  /* 0xffffffff00007802 */ /* 0x000fe20000000f00 */
[----:B------:R-:W-:Y:S05]  /*26400*/  BRA.DIV ~URZ, `(.L_x_1456) ;  /* 0x000020c27f007947 */ /* 0x000fea000b800000 */
[----:B------:R-:W2:Y:S04]  /*26410*/  LDL R4, [R1] ;  /* 0x0000000001047983 */ /* 0x000ea80000100800 */
[----:B--2---:R2:W3:Y:S02]  /*26420*/  SHFL.BFLY PT, R6, R4, 0x2, 0x1f ;  /* 0x0c401f0004067f89 */ /* 0x0044e400000e0000 */
.L_x_1469:
[----:B--2---:R-:W2:Y:S02]  /*26430*/  LDL.LU R4, [R1] ;  /* 0x0000000001047983 */ /* 0x004ea40000300800 */
[----:B--23--:R-:W-:Y:S01]  /*26440*/  FADD.FTZ R7, R6, R4 ;  /* 0x0000000406077221 */ /* 0x00cfe20000010000 */
[----:B------:R-:W-:Y:S05]  /*26450*/  BRA.DIV ~URZ, `(.L_x_1457) ;  /* 0x000020c27f007947 */ /* 0x000fea000b800000 */
[----:B------:R-:W2:Y:S04]  /*26460*/  SHFL.BFLY PT, R5, R252, 0x2, 0x1f ;  /* 0x0c401f00fc057f89 */ /* 0x000ea800000e0000 */
[----:B------:R-:W3:Y:S01]  /*26470*/  SHFL.BFLY PT, R0, R7, 0x1, 0x1f ;  /* 0x0c201f0007007f89 */ /* 0x000ee200000e0000 */
[----:B--2---:R-:W-:-:S02]  /*26480*/  FADD.FTZ R10, R5, R252 ;  /* 0x000000fc050a7221 */ /* 0x004fc40000010000 */
[----:B---3--:R-:W-:-:S03]  /*26490*/  FADD.FTZ R11, R7, R0 ;  /* 0x00000000070b7221 */ /* 0x008fc60000010000 */
[----:B------:R2:W3:Y:S04]  /*264a0*/  SHFL.BFLY PT, R6, R10, 0x1, 0x1f ;  /* 0x0c201f000a067f89 */ /* 0x0004e800000e0000 */
.L_x_1470:
        /* <DEDUP_REMOVED lines=8> */
[----:B------:R-:W-:Y:S01]  /*26530*/  LEA.HI R7, R5, R4, RZ, 0x2 ;  /* 0x0000000405077211 */ /* 0x000fe200078f10ff */
[----:B---3--:R-:W-:-:S03]  /*26540*/  FMUL.FTZ R160, R0, R160 ;  /* 0x000000a000a07220 */ /* 0x008fc60000410000 */
[--C-:B------:R-:W-:Y:S01]  /*26550*/  SHF.R.S32.HI R13, RZ, 0x2, R7.reuse ;  /* 0x00000002ff0d7819 */ /* 0x100fe20000011407 */
[C---:B------:R-:W-:Y:S01]  /*26560*/  FMUL.FTZ R161, R0.reuse, R161 ;  /* 0x000000a100a17220 */ /* 0x040fe20000410000 */
[----:B--2---:R-:W-:Y:S01]  /*26570*/  SHF.R.S32.HI R10, RZ, 0x1f, R7 ;  /* 0x0000001fff0a7819 */ /* 0x004fe20000011407 */
[C---:B------:R-:W-:Y:S01]  /*26580*/  FMUL.FTZ R156, R0.reuse, R156 ;  /* 0x0000009c009c7220 */ /* 0x040fe20000410000 */
[----:B------:R-:W-:Y:S01]  /*26590*/  LOP3.LUT R7, R7, 0x3ffffffc, RZ, 0xc0, !PT ;  /* 0x3ffffffc07077812 */ /* 0x000fe200078ec0ff */
[----:B------:R-:W-:Y:S01]  /*265a0*/  FMUL.FTZ R157, R0, R157 ;  /* 0x0000009d009d7220 */ /* 0x000fe20000410000 */
[----:B------:R-:W-:Y:S01]  /*265b0*/  LEA.HI R10, R10, R13, RZ, 0x3 ;  /* 0x0000000d0a0a7211 */ /* 0x000fe200078f18ff */
[C---:B------:R-:W-:Y:S01]  /*265c0*/  FMUL.FTZ R152, R0.reuse, R152 ;  /* 0x0000009800987220 */ /* 0x040fe20000410000 */
[----:B------:R-:W-:Y:S01]  /*265d0*/  IADD3 R7, -R7, R4, RZ ;  /* 0x0000000407077210 */ /* 0x000fe20007ffe1ff */
[----:B------:R-:W-:Y:S01]  /*265e0*/  FMUL.FTZ R153, R0, R153 ;  /* 0x0000009900997220 */ /* 0x000fe20000410000 */
[----:B------:R-:W-:Y:S01]  /*265f0*/  LOP3.LUT R10, R10, 0xfffffff8, RZ, 0xc0, !PT ;  /* 0xfffffff80a0a7812 */ /* 0x000fe200078ec0ff */
[C---:B------:R-:W-:Y:S01]  /*26600*/  FMUL.FTZ R148, R0.reuse, R148 ;  /* 0x0000009400947220 */ /* 0x040fe20000410000 */
[----:B------:R-:W-:Y:S01]  /*26610*/  F2FP.BF16.PACK_AB R160, R161, R160 ;  /* 0x000000a0a1a0723e */ /* 0x000fe200000010ff */
[C---:B------:R-:W-:Y:S01]  /*26620*/  FMUL.FTZ R149, R0.reuse, R149 ;  /* 0x0000009500957220 */ /* 0x040fe20000410000 */
[----:B------:R-:W-:Y:S01]  /*26630*/  IADD3 R13, R13, -R10, RZ ;  /* 0x8000000a0d0d7210 */ /* 0x000fe20007ffe0ff */
[C---:B------:R-:W-:Y:S01]  /*26640*/  FMUL.FTZ R144, R0.reuse, R144 ;  /* 0x0000009000907220 */ /* 0x040fe20000410000 */
[----:B------:R-:W-:Y:S01]  /*26650*/  LEA.HI R10, R5, R4, RZ, 0x5 ;  /* 0x00000004050a7211 */ /* 0x000fe200078f28ff */
[C---:B------:R-:W-:Y:S01]  /*26660*/  FMUL.FTZ R145, R0.reuse, R145 ;  /* 0x0000009100917220 */ /* 0x040fe20000410000 */
[C---:B------:R-:W-:Y:S01]  /*26670*/  SHF.L.U32 R14, R13.reuse, 0x6, RZ ;  /* 0x000000060d0e7819 */ /* 0x040fe200000006ff */
[C---:B------:R-:W-:Y:S01]  /*26680*/  FMUL.FTZ R140, R0.reuse, R140 ;  /* 0x0000008c008c7220 */ /* 0x040fe20000410000 */
[----:B------:R-:W-:Y:S01]  /*26690*/  SHF.R.S32.HI R12, RZ, 0x5, R10 ;  /* 0x00000005ff0c7819 */ /* 0x000fe2000001140a */
[----:B------:R-:W-:Y:S01]  /*266a0*/  FMUL.FTZ R141, R0, R141 ;  /* 0x0000008d008d7220 */ /* 0x000fe20000410000 */
[----:B------:R-:W-:Y:S01]  /*266b0*/  LOP3.LUT R14, R14, 0x1c0, RZ, 0xc0, !PT ;  /* 0x000001c00e0e7812 */ /* 0x000fe200078ec0ff */
[C---:B------:R-:W-:Y:S01]  /*266c0*/  FMUL.FTZ R136, R0.reuse, R136 ;  /* 0x0000008800887220 */ /* 0x040fe20000410000 */
[----:B------:R-:W-:Y:S01]  /*266d0*/  LOP3.LUT R15, R13, 0x1, RZ, 0xc0, !PT ;  /* 0x000000010d0f7812 */ /* 0x000fe200078ec0ff */
[----:B------:R-:W-:Y:S01]  /*266e0*/  FMUL.FTZ R137, R0, R137 ;  /* 0x0000008900897220 */ /* 0x000fe20000410000 */
[----:B------:R-:W-:Y:S01]  /*266f0*/  LEA R7, R12, R7, 0x9 ;  /* 0x000000070c077211 */ /* 0x000fe200078e48ff */
[----:B------:R-:W-:Y:S01]  /*26700*/  FMUL.FTZ R132, R0, R132 ;  /* 0x0000008400847220 */ /* 0x000fe20000410000 */
[----:B------:R-:W-:Y:S01]  /*26710*/  LEA.HI R14, R14, R14, RZ, 0x1d ;  /* 0x0000000e0e0e7211 */ /* 0x000fe200078fe8ff */
[C---:B------:R-:W-:Y:S01]  /*26720*/  FMUL.FTZ R133, R0.reuse, R133 ;  /* 0x0000008500857220 */ /* 0x040fe20000410000 */
[----:B------:R-:W-:Y:S01]  /*26730*/  ISETP.NE.U32.AND P0, PT, R15, 0x1, PT ;  /* 0x000000010f00780c */ /* 0x000fe20003f05070 */
[C---:B------:R-:W-:Y:S01]  /*26740*/  FMUL.FTZ R36, R0.reuse, R36 ;  /* 0x0000002400247220 */ /* 0x040fe20000410000 */
[----:B------:R-:W-:Y:S01]  /*26750*/  LEA R7, R7, R14, 0x1 ;  /* 0x0000000e07077211 */ /* 0x000fe200078e08ff */
[C---:B------:R-:W-:Y:S01]  /*26760*/  FMUL.FTZ R37, R0.reuse, R37 ;  /* 0x0000002500257220 */ /* 0x040fe20000410000 */
        /* <DEDUP_REMOVED lines=243> */
[----:B------:R3:W-:Y:S04]  /*276a0*/  STS [R17+0x6400], R110 ;  /* 0x0064006e11007388 */ /* 0x0007e80000000800 */
        /* <DEDUP_REMOVED lines=11> */
[----:B---3--:R-:W4:Y:S04]  /*27760*/  @!P0 LD.E.64 R16, [R8.64+0x80] ;  /* 0x0000800408108980 */ /* 0x008f28000c101b00 */
[----:B------:R-:W1:Y:S01]  /*27770*/  LD.E.64 R86, [R8.64+0x88] ;  /* 0x0000880408567980 */ /* 0x000e62000c101b00 */
[----:B------:R-:W3:Y:S01]  /*27780*/  @P4 MUFU.LG2 R15, R11 ;  /* 0x0000000b000f4308 */ /* 0x000ee20000000c00 */
[----:B------:R-:W-:Y:S01]  /*27790*/  @!P0 SHF.R.S32.HI R14, RZ, 0x1f, R243 ;  /* 0x0000001fff0e8819 */ /* 0x000fe200000114f3 */
[----:B------:R-:W-:Y:S01]  /*277a0*/  BSSY B0, `(.L_x_1458) ;  /* 0x0000020000007945 */ /* 0x000fe20003800000 */
[----:B------:R1:W5:Y:S05]  /*277b0*/  LD.E.64 R84, [R8.64+0x90] ;  /* 0x0000900408547980 */ /* 0x00036a000c101b00 */
[----:B------:R-:W3:Y:S02]  /*277c0*/  @P3 MUFU.LG2 R6, R6 ;  /* 0x0000000600063308 */ /* 0x000ee40000000c00 */
[----:B---3--:R-:W-:-:S02]  /*277d0*/  @P4 FMUL.FTZ R15, R15, 0.69314718246459960938 ;  /* 0x3f3172180f0f4820 */ /* 0x008fc40000410000 */
[----:B------:R-:W-:Y:S01]  /*277e0*/  @P3 FMUL.FTZ R11, R6, 0.69314718246459960938 ;  /* 0x3f317218060b3820 */ /* 0x000fe20000410000 */
[----:B--2---:R-:W-:Y:S01]  /*277f0*/  ISETP.NE.AND P1, PT, R7, RZ, PT ;  /* 0x000000ff0700720c */ /* 0x004fe20003f25270 */
[----:B----4-:R-:W-:-:S04]  /*27800*/  @!P0 IMAD R13, R17, R243, RZ ;  /* 0x000000f3110d8224 */ /* 0x010fc800078e02ff */
[----:B------:R-:W-:Y:S02]  /*27810*/  @!P0 IMAD R14, R16, R14, R13 ;  /* 0x0000000e100e8224 */ /* 0x000fe400078e020d */
[-C--:B-1----:R-:W-:Y:S02]  /*27820*/  @P0 IMAD R0, R87, R246.reuse, RZ ;  /* 0x000000f657000224 */ /* 0x082fe400078e02ff */
[----:B------:R-:W-:-:S04]  /*27830*/  @P0 IMAD.WIDE.U32 R18, R86, R246, RZ ;  /* 0x000000f656120225 */ /* 0x000fc800078e00ff */
[----:B------:R-:W-:Y:S01]  /*27840*/  @!P0 IMAD.WIDE.U32 R16, R16, R243, RZ ;  /* 0x000000f310108225 */ /* 0x000fe200078e00ff */
[----:B------:R-:W-:Y:S02]  /*27850*/  MOV R7, 0x7f800000 ;  /* 0x7f80000000077802 */ /* 0x000fe40000000f00 */
[----:B------:R-:W-:Y:S01]  /*27860*/  MOV R13, 0x7f800000 ;  /* 0x7f800000000d7802 */ /* 0x000fe20000000f00 */
[----:B-----5:R-:W-:Y:S01]  /*27870*/  @P4 FFMA.FTZ R7, R164, R2, R15 ;  /* 0x00000002a4074223 */ /* 0x020fe2000001000f */
        /* <DEDUP_REMOVED lines=13> */
.L_x_1459:
[----:B------:R-:W-:Y:S02]  /*27950*/  ULDC.64 UR4, c[0x0][0x118] ;  /* 0x0000460000047ab9 */ /* 0x000fe40000000a00 */
[----:B------:R-:W2:Y:S04]  /*27960*/  LD.E R2, [R8.64+0x60] ;  /* 0x0000600408027980 */ /* 0x000ea8000c101900 */
[----:B------:R-:W3:Y:S01]  /*27970*/  LD.E R3, [R8.64+0xb4] ;  /* 0x0000b40408037980 */ /* 0x000ee2000c101900 */
[----:B--2---:R-:W-:-:S04]  /*27980*/  IMAD R2, R2, R243, R241 ;  /* 0x000000f302027224 */ /* 0x004fc800078e02f1 */
[----:B---3--:R-:W-:Y:S02]  /*27990*/  IMAD R3, R3, R2, RZ ;  /* 0x0000000203037224 */ /* 0x008fe400078e02ff */
.L_x_1460:
[----:B------:R-:W-:Y:S05]  /*279a0*/  BSYNC B0 ;  /* 0x0000000000007941 */ /* 0x000fea0003800000 */
.L_x_1458:
        /* <DEDUP_REMOVED lines=12> */
[----:B------:R-:W-:-:S05]  /*27a70*/  LOP3.LUT R81, R80, 0xffffffc, RZ, 0xc0, !PT ;  /* 0x0ffffffc50517812 */ /* 0x000fca00078ec0ff */
[----:B------:R-:W-:Y:S01]  /*27a80*/  IMAD.IADD R81, R12, 0x1, -R81 ;  /* 0x000000010c517824 */ /* 0x000fe200078e0a51 */
        /* <DEDUP_REMOVED lines=13> */
[----:B------:R-:W-:-:S03]  /*27b60*/  LEA.HI R10, R10, R11, RZ, 0x2 ;  /* 0x0000000b0a0a7211 */ /* 0x000fc600078f10ff */
        /* <DEDUP_REMOVED lines=24> */
.L_x_1462:
[----:B--234-:R-:W-:Y:S05]  /*27cf0*/  BSYNC B0 ;  /* 0x0000000000007941 */ /* 0x01cfea0003800000 */
.L_x_1461:
[----:B------:R-:W-:Y:S01]  /*27d00*/  LEA.HI R3, R5, R4, RZ, 0x3 ;  /* 0x0000000405037211 */ /* 0x000fe200078f18ff */
[----:B------:R-:W-:Y:S01]  /*27d10*/  ULDC.64 UR4, c[0x0][0x118] ;  /* 0x0000460000047ab9 */ /* 0x000fe20000000a00 */
[----:B------:R-:W-:Y:S01]  /*27d20*/  LEA.HI R15, R15, R2, RZ, 0x3 ;  /* 0x000000020f0f7211 */ /* 0x000fe200078f18ff */
[----:B-1----:R1:W5:Y:S01]  /*27d30*/  LD.E R8, [R8.64+0xc0] ;  /* 0x0000c00408087980 */ /* 0x002362000c101900 */
[----:B------:R-:W-:Y:S01]  /*27d40*/  LOP3.LUT R3, R3, 0xfffffff8, RZ, 0xc0, !PT ;  /* 0xfffffff803037812 */ /* 0x000fe200078ec0ff */
[----:B------:R-:W-:Y:S01]  /*27d50*/  BSSY B0, `(.L_x_1463) ;  /* 0x000002b000007945 */ /* 0x000fe20003800000 */
[----:B------:R-:W-:-:S02]  /*27d60*/  LOP3.LUT R5, R15, 0xfffffff8, RZ, 0xc0, !PT ;  /* 0xfffffff80f057812 */ /* 0x000fc400078ec0ff */
[----:B------:R-:W-:Y:S01]  /*27d70*/  SHF.R.S32.HI R15, RZ, 0x3, R15 ;  /* 0x00000003ff0f7819 */ /* 0x000fe2000001140f */
[----:B------:R-:W-:Y:S02]  /*27d80*/  IMAD.IADD R3, R4, 0x1, -R3 ;  /* 0x0000000104037824 */ /* 0x000fe400078e0a03 */
[----:B------:R-:W-:Y:S01]  /*27d90*/  IMAD.IADD R5, R2, 0x1, -R5 ;  /* 0x0000000102057824 */ /* 0x000fe200078e0a05 */
[----:B------:R-:W-:Y:S01]  /*27da0*/  SHF.R.S32.HI R2, RZ, 0x1f, R241 ;  /* 0x0000001fff027819 */ /* 0x000fe200000114f1 */
[----:B------:R-:W-:Y:S02]  /*27db0*/  IMAD.SHL.U32 R80, R3, 0x8, RZ ;  /* 0x0000000803507824 */ /* 0x000fe400078e00ff */
[----:B------:R-:W-:Y:S02]  /*27dc0*/  IMAD.SHL.U32 R3, R244, 0x40, RZ ;  /* 0x00000040f4037824 */ /* 0x000fe400078e00ff */
[----:B------:R-:W-:Y:S01]  /*27dd0*/  IMAD.SHL.U32 R5, R5, 0x8, RZ ;  /* 0x0000000805057824 */ /* 0x000fe200078e00ff */
[----:B------:R-:W-:Y:S01]  /*27de0*/  SHF.R.S32.HI R81, RZ, 0x1f, R80 ;  /* 0x0000001fff517819 */ /* 0x000fe20000011450 */
[----:B------:R-:W-:Y:S01]  /*27df0*/  IMAD R7, R87, R3, RZ ;  /* 0x0000000357077224 */ /* 0x000fe200078e02ff */
[----:B------:R-:W-:-:S03]  /*27e00*/  SHF.R.S32.HI R4, RZ, 0x1f, R3 ;  /* 0x0000001fff047819 */ /* 0x000fc60000011403 */
[----:B------:R-:W-:-:S04]  /*27e10*/  IMAD.WIDE.U32 R10, R86, R3, R80 ;  /* 0x00000003560a7225 */ /* 0x000fc800078e0050 */
[----:B------:R-:W-:Y:S01]  /*27e20*/  IMAD R7, R86, R4, R7 ;  /* 0x0000000456077224 */ /* 0x000fe200078e0207 */
[----:B------:R-:W-:Y:S01]  /*27e30*/  IADD3 R6, P0, R6, R10, RZ ;  /* 0x0000000a06067210 */ /* 0x000fe20007f1e0ff */
[----:B------:R-:W-:Y:S02]  /*27e40*/  IMAD.IADD R3, R245, 0x1, -R3 ;  /* 0x00000001f5037824 */ /* 0x000fe400078e0a03 */
[----:B-1----:R-:W-:Y:S01]  /*27e50*/  IMAD R9, R85, R241, RZ ;  /* 0x000000f155097224 */ /* 0x002fe200078e02ff */
[----:B------:R-:W-:Y:S02]  /*27e60*/  IADD3.X R7, R0, R11, R7, P0, !PT ;  /* 0x0000000b00077210 */ /* 0x000fe400007fe407 */
[----:B------:R-:W-:Y:S01]  /*27e70*/  ISETP.GE.AND P0, PT, R15, R3, PT ;  /* 0x000000030f00720c */ /* 0x000fe20003f06270 */
[C---:B------:R-:W-:Y:S01]  /*27e80*/  IMAD R2, R84.reuse, R2, R9 ;  /* 0x0000000254027224 */ /* 0x040fe200078e0209 */
[C---:B------:R-:W-:Y:S01]  /*27e90*/  IADD3 R11, R5.reuse, 0x40, RZ ;  /* 0x00000040050b7810 */ /* 0x040fe20007ffe0ff */
[----:B------:R-:W-:Y:S01]  /*27ea0*/  IMAD.WIDE.U32 R84, R84, R241, R6 ;  /* 0x000000f154547225 */ /* 0x000fe200078e0006 */
[----:B------:R-:W-:-:S02]  /*27eb0*/  IADD3 R7, R5, 0xc0, RZ ;  /* 0x000000c005077810 */ /* 0x000fc40007ffe0ff */
[----:B------:R-:W-:Y:S01]  /*27ec0*/  SHF.R.S32.HI R9, RZ, 0x1f, R15 ;  /* 0x0000001fff097819 */ /* 0x000fe2000001140f */
[----:B------:R-:W-:Y:S01]  /*27ed0*/  IMAD.IADD R83, R85, 0x1, R2 ;  /* 0x0000000155537824 */ /* 0x000fe200078e0202 */
[----:B------:R-:W-:-:S05]  /*27ee0*/  IADD3 R5, R5, 0x80, RZ ;  /* 0x0000008005057810 */ /* 0x000fca0007ffe0ff */
[----:B------:R-:W-:Y:S05]  /*27ef0*/  @P0 BRA `(.L_x_1464) ;  /* 0x0000010000000947 */ /* 0x000fea0003800000 */
[----:B------:R-:W-:Y:S01]  /*27f00*/  IMAD R0, R87, R15, RZ ;  /* 0x0000000f57007224 */ /* 0x000fe200078e02ff */
[-C--:B-----5:R-:W-:Y:S01]  /*27f10*/  ISETP.GE.AND P4, PT, R80, R8.reuse, PT ;  /* 0x000000085000720c */ /* 0x0a0fe20003f86270 */
        /* <DEDUP_REMOVED lines=14> */
.L_x_1464:
[----:B------:R-:W-:Y:S05]  /*28000*/  BSYNC B0 ;  /* 0x0000000000007941 */ /* 0x000fea0003800000 */
.L_x_1463:
        /* <DEDUP_REMOVED lines=23> */
.L_x_1466:
[----:B------:R-:W-:Y:S05]  /*28180*/  BSYNC B0 ;  /* 0x0000000000007941 */ /* 0x000fea0003800000 */
.L_x_1465:
        /* <DEDUP_REMOVED lines=23> */
.L_x_1468:
[----:B------:R-:W-:Y:S05]  /*28300*/  BSYNC B0 ;  /* 0x0000000000007941 */ /* 0x000fea0003800000 */
.L_x_1467:
[----:B------:R-:W-:Y:S01]  /*28310*/  IADD3 R0, R15, 0x30, RZ ;  /* 0x000000300f007810 */ /* 0x000fe20007ffe0ff */
[----:B------:R-:W-:-:S03]  /*28320*/  IMAD.MOV.U32 R243, RZ, RZ, 0x0 ;  /* 0x00000000fff37424 */ /* 0x000fc600078e00ff */
[----:B------:R-:W-:-:S13]  /*28330*/  ISETP.GE.AND P0, PT, R0, R3, PT ;  /* 0x000000030000720c */ /* 0x000fda0003f06270 */
[----:B------:R-:W-:Y:S05]  /*28340*/  @P0 RET.REL.NODEC R242 `(_ZN5flash24flash_fwd_splitkv_kernelI23Flash_fwd_kernel_traitsILi256ELi64ELi64ELi4ELb0ELb0EN7cutlass10bfloat16_tE19Flash_kernel_traitsILi256ELi64ELi64ELi4ES3_EELb1ELb0ELb0ELb0ELb0ELb1ELb0ELb1EEEvNS_16Flash_fwd_paramsE) ;  /* 0xfffd7cb0f2000950 */ /* 0x000fea0003c3ffff */
[----:B------:R-:W-:Y:S01]  /*28350*/  IADD3 R15, P0, R15, 0x30, RZ ;  /* 0x000000300f0f7810 */ /* 0x000fe20007f1e0ff */
[----:B------:R-:W-:Y:S01]  /*28360*/  IMAD.MOV.U32 R2, RZ, RZ, R84 ;  /* 0x000000ffff027224 */ /* 0x000fe200078e0054 */
[----:B------:R-:W-:Y:S01]  /*28370*/  MOV R3, R83 ;  /* 0x0000005300037202 */ /* 0x000fe20000000f00 */
[----:B------:R-:W-:Y:S01]  /*28380*/  ULDC.64 UR4, c[0x0][0x118] ;  /* 0x0000460000047ab9 */ /* 0x000fe20000000a00 */
[-C--:B-----5:R-:W-:Y:S01]  /*28390*/  ISETP.GE.AND P2, PT, R80, R8.reuse, PT ;  /* 0x000000085000720c */ /* 0x0a0fe20003f46270 */
        /* <DEDUP_REMOVED lines=14> */
[----:B------:R-:W-:Y:S05]  /*28480*/  @P0 RET.REL.NODEC R242 `(_ZN5flash24flash_fwd_splitkv_kernelI23Flash_fwd_kernel_traitsILi256ELi64ELi64ELi4ELb0ELb0EN7cutlass10bfloat16_tE19Flash_kernel_traitsILi256ELi64ELi64ELi4ES3_EELb1ELb0ELb0ELb0ELb0ELb1ELb0ELb1EEEvNS_16Flash_fwd_paramsE) ;  /* 0xfffd7b70f2000950 */ /* 0x000fea0003c3ffff */
[----:B------:R-:W-:Y:S01]  /*28490*/  MOV R243, 0x0 ;  /* 0x0000000000f37802 */ /* 0x000fe20000000f00 */
[----:B------:R-:W-:-:S02]  /*284a0*/  ULDC.64 UR4, c[0x0][0x118] ;  /* 0x0000460000047ab9 */ /* 0x000fc40000000a00 */
[----:B------:R3:W-:Y:S01]  /*284b0*/  ST.E.128 [R4.64+0x180], R76 ;  /* 0x0001804c04007985 */ /* 0x0007e2000c101d04 */
[----:B------:R-:W-:Y:S05]  /*284c0*/  RET.REL.NODEC R242 `(_ZN5flash24flash_fwd_splitkv_kernelI23Flash_fwd_kernel_traitsILi256ELi64ELi64ELi4ELb0ELb0EN7cutlass10bfloat16_tE19Flash_kernel_traitsILi256ELi64ELi64ELi4ES3_EELb1ELb0ELb0ELb0ELb0ELb1ELb0ELb1EEEvNS_16Flash_fwd_paramsE) ;  /* 0xfffd7b30f2007950 */ /* 0x000fea0003c3ffff */
.L_x_1456:
[----:B------:R2:W5:Y:S01]  /*284d0*/  LDL R7, [R1] ;  /* 0x0000000001077983 */ /* 0x0005620000100800 */
[----:B------:R-:W-:Y:S02]  /*284e0*/  MOV R6, 0x2 ;  /* 0x0000000200067802 */ /* 0x000fe40000000f00 */
[----:B------:R-:W-:Y:S02]  /*284f0*/  MOV R4, 0x28510 ;  /* 0x0002851000047802 */ /* 0x000fe40000000f00 */
[----:B-12--5:R-:W-:Y:S05]  /*28500*/  CALL.REL.NOINC `($__internal_15_$__cuda_sm70_shflsync_bfly_p) ;  /* 0x000000f000007944 */ /* 0x026fea0003c00000 */
[----:B-12---:R-:W-:Y:S05]  /*28510*/  BRA `(.L_x_1469) ;  /* 0xffffdf1000007947 */ /* 0x006fea000383ffff */
.L_x_1457:
[----:B------:R-:W-:Y:S02]  /*28520*/  MOV R6, 0x1 ;  /* 0x0000000100067802 */ /* 0x000fe40000000f00 */
[----:B------:R-:W-:Y:S02]  /*28530*/  MOV R4, 0x28550 ;  /* 0x0002855000047802 */ /* 0x000fe40000000f00 */
[----:B-1---5:R-:W-:Y:S05]  /*28540*/  CALL.REL.NOINC `($__internal_15_$__cuda_sm70_shflsync_bfly_p) ;  /* 0x000000b000007944 */ /* 0x022fea0003c00000 */
[----:B--2---:R-:W-:Y:S01]  /*28550*/  FADD.FTZ R11, R7, R6 ;  /* 0x00000006070b7221 */ /* 0x004fe20000010000 */
[----:B-1----:R-:W-:Y:S02]  /*28560*/  MOV R7, R252 ;  /* 0x000000fc00077202 */ /* 0x002fe40000000f00 */
[----:B------:R-:W-:Y:S02]  /*28570*/  MOV R6, 0x2 ;  /* 0x0000000200067802 */ /* 0x000fe40000000f00 */
[----:B------:R-:W-:-:S02]  /*28580*/  MOV R4, 0x285a0 ;  /* 0x000285a000047802 */ /* 0x000fc40000000f00 */
[----:B------:R-:W-:Y:S05]  /*28590*/  CALL.REL.NOINC `($__internal_15_$__cuda_sm70_shflsync_bfly_p) ;  /* 0x0000006000007944 */ /* 0x000fea0003c00000 */
[----:B--2---:R-:W-:Y:S01]  /*285a0*/  FADD.FTZ R10, R252, R6 ;  /* 0x00000006fc0a7221 */ /* 0x004fe20000010000 */
[----:B------:R-:W-:-:S02]  /*285b0*/  MOV R6, 0x1 ;  /* 0x0000000100067802 */ /* 0x000fc40000000f00 */
[----:B------:R-:W-:Y:S02]  /*285c0*/  MOV R4, 0x285f0 ;  /* 0x000285f000047802 */ /* 0x000fe40000000f00 */
[----:B-1----:R-:W-:Y:S02]  /*285d0*/  MOV R7, R10 ;  /* 0x0000000a00077202 */ /* 0x002fe40000000f00 */
[----:B------:R-:W-:Y:S05]  /*285e0*/  CALL.REL.NOINC `($__internal_15_$__cuda_sm70_shflsync_bfly_p) ;  /* 0x0000001000007944 */ /* 0x000fea0003c00000 */
[----:B-12---:R-:W-:Y:S05]  /*285f0*/  BRA `(.L_x_1470) ;  /* 0xffffdeb000007947 */ /* 0x006fea000383ffff */
        .weak           $__internal_15_$__cuda_sm70_shflsync_bfly_p
        .type           $__internal_15_$__cuda_sm70_shflsync_bfly_p,@function
        .size           $__internal_15_$__cuda_sm70_shflsync_bfly_p,(.L_x_4877 - $__internal_15_$__cuda_sm70_shflsync_bfly_p)
$__internal_15_$__cuda_sm70_shflsync_bfly_p:
[----:B------:R-:W-:Y:S01]  /*28600*/  MOV R12, R4 ;  /* 0x00000004000c7202 */ /* 0x000fe20000000f00 */
[----:B------:R-:W-:Y:S04]  /*28610*/  WARPSYNC R0 ;  /* 0x0000000000007348 */ /* 0x000fe80003800000 */
[----:B------:R-:W-:Y:S01]  /*28620*/  MOV R13, 0x0 ;  /* 0x00000000000d7802 */ /* 0x000fe20000000f00 */
[----:B------:R1:W2:Y:S03]  /*28630*/  SHFL.BFLY PT, R6, R7, R6, R5 ;  /* 0x0c00000607067389 */ /* 0x0002a600000e0005 */
[----:B------:R-:W-:Y:S05]  /*28640*/  RET.REL.NODEC R12 `(_ZN5flash24flash_fwd_splitkv_kernelI23Flash_fwd_kernel_traitsILi256ELi64ELi64ELi4ELb0ELb0EN7cutlass10bfloat16_tE19Flash_kernel_traitsILi256ELi64ELi64ELi4ES3_EELb1ELb0ELb0ELb0ELb0ELb1ELb0ELb1EEEvNS_16Flash_fwd_paramsE) ;  /* 0xfffd79b00c007950 */ /* 0x000fea0003c3ffff */
.L_x_1471:
        /* <DEDUP_REMOVED lines=11> */
.L_x_4877:


//--------------------- .text._ZN5flash24flash_fwd_splitkv_kernelI23Flash_fwd_kernel_traitsILi256ELi64ELi64ELi4ELb0ELb0EN7cutlass10bfloat16_tE19Flash_kernel_traitsILi256ELi64ELi64ELi4ES3_EELb1ELb0ELb0ELb0ELb0ELb0ELb1ELb0EEEvNS_16Flash_fwd_paramsE --------------------------
	.section	.text._ZN5flash24flash_fwd_splitkv_kernelI23Flash_fwd_kernel_traitsILi256ELi64ELi64ELi4ELb0ELb0EN7cutlass10bfloat16_tE19Flash_kernel_traitsILi256ELi64ELi64ELi4ES3_EELb1ELb0ELb0ELb0ELb0ELb0ELb1ELb0EEEvNS_16Flash_fwd_paramsE,"ax",@progbits
	.sectioninfo	@"SHI_REGISTERS=254"
	.align	128
        .global         _ZN5flash24flash_fwd_splitkv_kernelI23Flash_fwd_kernel_traitsILi256ELi64ELi64ELi4ELb0ELb0EN7cutlass10bfloat16_tE19Flash_kernel_traitsILi256ELi64ELi64ELi4ES3_EELb1ELb0ELb0ELb0ELb0ELb0ELb1ELb0EEEvNS_16Flash_fwd_paramsE
        .type           _ZN5flash24flash_fwd_splitkv_kernelI23Flash_fwd_kernel_traitsILi256ELi64ELi64ELi4ELb0ELb0EN7cutlass10bfloat16_tE19Flash_kernel_traitsILi256ELi64ELi64ELi4ES3_EELb1ELb0ELb0ELb0ELb0ELb0ELb1ELb0EEEvNS_16Flash_fwd_paramsE,@function
        .size           _ZN5flash24flash_fwd_splitkv_kernelI23Flash_fwd_kernel_traitsILi256ELi64ELi64ELi4ELb0ELb0EN7cutlass10bfloat16_tE19Flash_kernel_traitsILi256ELi64ELi64ELi4ES3_EELb1ELb0ELb0ELb0ELb0ELb0ELb1ELb0EEEvNS_16Flash_fwd_paramsE,(.L_x_4916 - _ZN5flash24flash_fwd_splitkv_kernelI23Flash_fwd_kernel_traitsILi256ELi64ELi64ELi4ELb0ELb0EN7cutlass10bfloat16_tE19Flash_kernel_traitsILi256ELi64ELi64ELi4ES3_EELb1ELb0ELb0ELb0ELb0ELb0ELb1ELb0EEEvNS_16Flash_fwd_paramsE)
        .other          _ZN5flash24flash_fwd_splitkv_kernelI23Flash_fwd_kernel_traitsILi256ELi64ELi64ELi4ELb0ELb0EN7cutlass10bfloat16_tE19Flash_kernel_traitsILi256ELi64ELi64ELi4ES3_EELb1ELb0ELb0ELb0ELb0ELb0ELb1ELb0EEEvNS_16Flash_fwd_paramsE,@"STO_CUDA_ENTRY STV_DEFAULT"
_ZN5flash24flash_fwd_splitkv_kernelI23Flash_fwd_kernel_traitsILi256ELi64ELi64ELi4ELb0ELb0EN7cutlass10bfloat16_tE19Flash_kernel_traitsILi256ELi64ELi64ELi4ES3_EELb1ELb0ELb0ELb0ELb0ELb0ELb1ELb0EEEvNS_16Flash_fwd_paramsE:
.text._ZN5flash24flash_fwd_splitkv_kernelI23Flash_fwd_kernel_traitsILi256ELi64ELi64ELi4ELb0ELb0EN7cutlass10bfloat16_tE19Flash_kernel_traitsILi256ELi64ELi64ELi4ES3_EELb1ELb0ELb0ELb0ELb0ELb0ELb1ELb0EEEvNS_16Flash_fwd_paramsE:
[----:B------:R-:W-:Y:S02]  /*0000*/  MOV R1, c[0x0][0x28] ;  /* 0x00000a0000017a02 */ /* 0x000fe40000000f00 */
[----:B------:R-:W1:Y:S01]  /*0010*/  I2F.U32.RP R2, c[0x0][0x1c0] ;  /* 0x0000700000027b06 */ /* 0x000e620000209000 */
[----:B------:R-:W2:Y:S01]  /*0020*/  S2UR UR4, SR_CTAID.Z ;  /* 0x00000000000479c3 */ /* 0x000ea20000002700 */
[----:B------:R-:W-:Y:S02]  /*0030*/  ULDC UR6, c[0x0][0x1c0] ;  /* 0x0000700000067ab9 */ /* 0x000fe40000000800 */
[----:B------:R-:W-:Y:S02]  /*0040*/  UMOV UR8, URZ ;  /* 0x0000003f00087c82 */ /* 0x000fe40008000000 */
[----:B------:R-:W-:Y:S02]  /*0050*/  UISETP.NE.U32.AND UP1, UPT, URZ, UR6, UPT ;  /* 0x000000063f00728c */ /* 0x000fe4000bf25070 */
[----:B------:R-:W-:Y:S02]  /*0060*/  UMOV UR26, 0x4 ;  /* 0x00000004001a7882 */ /* 0x000fe40000000000 */
[----:B------:R-:W-:-:S02]  /*0070*/  ULDC.64 UR12, c[0x0][0x240] ;  /* 0x00009000000c7ab9 */ /* 0x000fc40000000a00 */
[----:B------:R-:W-:Y:S02]  /*0080*/  ULDC.64 UR32, c[0x0][0x118] ;  /* 0x0000460000207ab9 */ /* 0x000fe40000000a00 */
[----:B------:R-:W-:Y:S01]  /*0090*/  ULDC.64 UR10, c[0x0][0x248] ;  /* 0x00009200000a7ab9 */ /* 0x000fe20000000a00 */
[----:B-1----:R-:W1:Y:S02]  /*00a0*/  MUFU.RCP R0, R2 ;  /* 0x0000000200007308 */ /* 0x002e640000001000 */
[----:B-1----:R-:W-:-:S06]  /*00b0*/  IADD3 R0, R0, 0xffffffe, RZ ;  /* 0x0ffffffe00007810 */ /* 0x002fcc0007ffe0ff */
[----:B------:R-:W1:Y:S02]  /*00c0*/  F2I.FTZ.U32.TRUNC.NTZ R0, R0 ;  /* 0x0000000000007305 */ /* 0x000e64000021f000 */
[----:B-1----:R-:W1:Y:S02]  /*00d0*/  R2UR UR9, R0 ;  /* 0x00000000000973c2 */ /* 0x002e6400000e0000 */
[----:B-1----:R-:W-:-:S04]  /*00e0*/  UIADD3 UR5, URZ, -UR9, URZ ;  /* 0x800000093f057290 */ /* 0x002fc8000fffe03f */
[----:B------:R-:W-:-:S04]  /*00f0*/  UIMAD UR5, UR5, UR6, URZ ;  /* 0x00000006050572a4 */ /* 0x000fc8000f8e023f */
[----:B------:R-:W-:-:S04]  /*0100*/  UIMAD.WIDE.U32 UR8, UR9, UR5, UR8 ;  /* 0x00000005090872a5 */ /* 0x000fc8000f8e0008 */
[----:B--2---:R-:W-:-:S03]  /*0110*/  UIMAD.WIDE.U32 UR28, UR9, UR4, URZ ;  /* 0x00000004091c72a5 */ /* 0x004fc6000f8e003f */
[----:B------:R-:W-:Y:S02]  /*0120*/  ULDC.64 UR8, c[0x0][0x240] ;  /* 0x0000900000087ab9 */ /* 0x000fe40000000a00 */
[----:B------:R-:W-:Y:S02]  /*0130*/  UIADD3 UR5, -UR29, URZ, URZ ;  /* 0x0000003f1d057290 */ /* 0x000fe4000fffe13f */
[----:B------:R-:W-:Y:S02]  /*0140*/  UISETP.NE.U32.AND UP0, UPT, URZ, UR8, UPT ;  /* 0x000000083f00728c */ /* 0x000fe4000bf05070 */
[----:B------:R-:W-:Y:S02]  /*0150*/  UIMAD UR5, UR5, UR6, UR4 ;  /* 0x00000006050572a4 */ /* 0x000fe4000f8e0204 */
[----:B------:R-:W-:Y:S02]  /*0160*/  UISETP.NE.AND.EX UP0, UPT, URZ, UR9, UPT, UP0 ;  /* 0x000000093f00728c */ /* 0x000fe4000bf05300 */
[----:B------:R-:W-:-:S02]  /*0170*/  UISETP.GE.U32.AND UP3, UPT, UR5, UR6, UPT ;  /* 0x000000060500728c */ /* 0x000fc4000bf66070 */
[----:B------:R-:W-:Y:S02]  /*0180*/  ULDC.64 UR8, c[0x0][0x250] ;  /* 0x0000940000087ab9 */ /* 0x000fe40000000a00 */
[----:B------:R-:W-:-:S07]  /*0190*/  PLOP3.LUT P2, PT, PT, PT, UP0, 0x80, 0x0 ;  /* 0x000000000000781c */ /* 0x000fce0003f4f008 */
[----:B------:R-:W-:Y:S02]  /*01a0*/  @UP3 UIADD3 UR5, UR5, -UR6, URZ ;  /* 0x8000000605053290 */ /* 0x000fe4000fffe03f */
[----:B------:R-:W-:Y:S02]  /*01b0*/  @UP3 UIADD3 UR29, UR29, 0x1, URZ ;  /* 0x000000011d1d3890 */ /* 0x000fe4000fffe03f */
[----:B------:R-:W-:-:S03]  /*01c0*/  UISETP.GE.U32.AND UP2, UPT, UR5, UR6, UPT ;  /* 0x000000060500728c */ /* 0x000fc6000bf46070 */
[----:B------:R-:W-:Y:S02]  /*01d0*/  ULDC.U8 UR5, c[0x0][0x312] ;  /* 0x0000c48000057ab9 */ /* 0x000fe40000000000 */
[----:B------:R-:W-:-:S06]  /*01e0*/  UISETP.NE.AND UP3, UPT, UR5, URZ, UPT ;  /* 0x0000003f0500728c */ /* 0x000fcc000bf65270 */
[----:B------:R-:W-:Y:S02]  /*01f0*/  @UP2 UIADD3 UR29, UR29, 0x1, URZ ;  /* 0x000000011d1d2890 */ /* 0x000fe4000fffe03f */
[----:B------:R-:W-:Y:S02]  /*0200*/  @!UP1 ULOP3.LUT UR29, URZ, UR6, URZ, 0x33, !UPT ;  /* 0x000000063f1d9292 */ /* 0x000fe4000f8e333f */
[----:B------:R-:W-:Y:S02]  /*0210*/  UISETP.NE.U32.AND UP1, UPT, URZ, UR8, UPT ;  /* 0x000000083f00728c */ /* 0x000fe4000bf25070 */
[----:B------:R-:W-:Y:S02]  /*0220*/  UIMAD.WIDE UR12, UR29, UR26, UR12 ;  /* 0x0000001a1d0c72a5 */ /* 0x000fe4000f8e020c */
[----:B------:R-:W-:Y:S02]  /*0230*/  UISETP.NE.AND.EX UP1, UPT, URZ, UR9, UPT, UP1 ;  /* 0x000000093f00728c */ /* 0x000fe4000bf25310 */
[----:B------:R-:W-:-:S02]  /*0240*/  UISETP.EQ.U32.AND UP2, UPT, URZ, UR10, UPT ;  /* 0x0000000a3f00728c */ /* 0x000fc4000bf42070 */
[----:B------:R-:W-:Y:S02]  /*0250*/  IMAD.U32 R10, RZ, RZ, UR12 ;  /* 0x0000000cff0a7e24 */ /* 0x000fe4000f8e00ff */
[----:B------:R-:W-:Y:S01]  /*0260*/  IMAD.U32 R11, RZ, RZ, UR13 ;  /* 0x0000000dff0b7e24 */ /* 0x000fe2000f8e00ff */
[----:B------:R-:W-:Y:S01]  /*0270*/  ULDC.64 UR8, c[0x0][0x250] ;  /* 0x0000940000087ab9 */ /* 0x000fe20000000a00 */
[----:B------:R-:W-:Y:S01]  /*0280*/  PLOP3.LUT P0, PT, PT, PT, UP1, 0x80, 0x0 ;  /* 0x000000000000781c */ /* 0x000fe20003f0f018 */
[----:B------:R-:W-:Y:S02]  /*0290*/  UISETP.EQ.OR.EX UP2, UPT, URZ, UR11, !UP3, UP2 ;  /* 0x0000000b3f00728c */ /* 0x000fe4000df42720 */
[----:B------:R-:W2:Y:S01]  /*02a0*/  @P2 LDG.E R4, [R10.64] ;  /* 0x000000200a042981 */ /* 0x000ea2000c1e1900 */
[----:B------:R-:W-:Y:S02]  /*02b0*/  @UP1 UIMAD.WIDE UR8, UR29, UR26, UR8 ;  /* 0x0000001a1d0812a5 */ /* 0x000fe4000f8e0208 */
[----:B------:R-:W-:Y:S01]  /*02c0*/  ULDC.64 UR10, c[0x0][0x248] ;  /* 0x00009200000a7ab9 */ /* 0x000fe20000000a00 */
[----:B------:R-:W3:Y:S03]  /*02d0*/  @P2 LDG.E R0, [R10.64+0x4] ;  /* 0x000004200a002981 */ /* 0x000ee6000c1e1900 */
[----:B------:R-:W-:-:S02]  /*02e0*/  IMAD.U32 R8, RZ, RZ, UR8 ;  /* 0x00000008ff087e24 */ /* 0x000fc4000f8e00ff */
        /* <DEDUP_REMOVED lines=9> */
[----:B------:R-:W-:Y:S02]  /*0380*/  UMOV UR17, 0xffffffff ;  /* 0xffffffff00117882 */ /* 0x000fe40000000000 */
[----:B------:R-:W-:Y:S01]  /*0390*/  UIADD3 UR5, -UR29, URZ, URZ ;  /* 0x0000003f1d057290 */ /* 0x000fe2000fffe13f */
[----:B------:R-:W1:Y:S03]  /*03a0*/  S2UR UR11, SR_CTAID.X ;  /* 0x00000000000b79c3 */ /* 0x000e660000002500 */
[----:B------:R-:W-:-:S05]  /*03b0*/  UIMAD UR6, UR5, UR6, UR4 ;  /* 0x00000006050672a4 */ /* 0x000fca000f8e0204 */
[----:B------:R-:W1:Y:S08]  /*03c0*/  S2UR UR7, SR_CTAID.Y ;  /* 0x00000000000779c3 */ /* 0x000e700000002600 */
        /* <DEDUP_REMOVED lines=16> */
.L_x_1472:
[----:B------:R-:W-:Y:S02]  /*04d0*/  ULDC UR8, c[0x0][0x218] ;  /* 0x0000860000087ab9 */ /* 0x000fe40000000800 */
.L_x_1473:
        /* <DEDUP_REMOVED lines=21> */
[----:B------:R-:W-:Y:S01]  /*0630*/  IABS R0, c[0x0][0x10] ;  /* 0x0000040000007a13 */ /* 0x000fe20000000000 */
[----:B------:R-:W-:Y:S02]  /*0640*/  ULDC UR4, c[0x0][0x218] ;  /* 0x0000860000047ab9 */ /* 0x000fe40000000800 */
[----:B------:R-:W-:Y:S01]  /*0650*/  UIADD3 UR4, UR4, 0x3f, URZ ;  /* 0x0000003f04047890 */ /* 0x000fe2000fffe03f */
[----:B------:R1:W2:Y:S01]  /*0660*/  R2UR UR9, R0 ;  /* 0x00000000000973c2 */ /* 0x0002a200000e0000 */
[----:B------:R-:W-:Y:S02]  /*0670*/  ULDC UR5, c[0x0][0x10] ;  /* 0x0000040000057ab9 */ /* 0x000fe40000000800 */
[----:B------:R-:W-:Y:S02]  /*0680*/  USHF.R.S32.HI UR13, URZ, 0x1f, UR4 ;  /* 0x0000001f3f0d7899 */ /* 0x000fe40008011404 */
[----:B------:R-:W-:Y:S02]  /*0690*/  UMOV UR18, URZ ;  /* 0x0000003f00127c82 */ /* 0x000fe40008000000 */
[----:B------:R-:W-:-:S04]  /*06a0*/  ULEA.HI UR13, UR13, UR4, URZ, 0x6 ;  /* 0x000000040d0d7291 */ /* 0x000fc8000f8f303f */
[----:B------:R-:W-:-:S04]  /*06b0*/  ULEA.HI.SX32 UR13, UR13, UR5, 0x1a ;  /* 0x000000050d0d7291 */ /* 0x000fc8000f8fd23f */
[----:B------:R-:W-:-:S06]  /*06c0*/  UIADD3 UR13, UR13, -0x1, URZ ;  /* 0xffffffff0d0d7890 */ /* 0x000fcc000fffe03f */
[----:B-1----:R-:W-:Y:S01]  /*06d0*/  IMAD.U32 R0, RZ, RZ, UR13 ;  /* 0x0000000dff007e24 */ /* 0x002fe2000f8e00ff */
[----:B--2---:R-:W1:Y:S01]  /*06e0*/  I2F.RP R3, UR9 ;  /* 0x0000000900037d06 */ /* 0x004e620008209400 */
[----:B------:R-:W-:-:S03]  /*06f0*/  ULOP3.LUT UR13, UR13, UR5, URZ, 0x3c, !UPT ;  /* 0x000000050d0d7292 */ /* 0x000fc6000f8e3c3f */
[----:B------:R-:W-:-:S04]  /*0700*/  IABS R0, R0 ;  /* 0x0000000000007213 */ /* 0x000fc80000000000 */
[----:B------:R-:W2:Y:S01]  /*0710*/  R2UR UR8, R0 ;  /* 0x00000000000873c2 */ /* 0x000ea200000e0000 */
[----:B-1----:R-:W1:Y:S02]  /*0720*/  MUFU.RCP R2, R3 ;  /* 0x0000000300027308 */ /* 0x002e640000001000 */
[----:B-1----:R-:W-:Y:S01]  /*0730*/  IADD3 R2, R2, 0xffffffe, RZ ;  /* 0x0ffffffe02027810 */ /* 0x002fe20007ffe0ff */
[----:B------:R-:W1:Y:S05]  /*0740*/  S2R R3, SR_TID.X ;  /* 0x0000000000037919 */ /* 0x000e6a0000002100 */
[----:B------:R-:W3:Y:S02]  /*0750*/  F2I.FTZ.U32.TRUNC.NTZ R2, R2 ;  /* 0x0000000200027305 */ /* 0x000ee4000021f000 */
[----:B---3--:R-:W3:Y:S02]  /*0760*/  R2UR UR19, R2 ;  /* 0x00000000021373c2 */ /* 0x008ee400000e0000 */
[----:B---3--:R-:W-:-:S04]  /*0770*/  UIADD3 UR4, URZ, -UR19, URZ ;  /* 0x800000133f047290 */ /* 0x008fc8000fffe03f */
[----:B------:R-:W-:-:S04]  /*0780*/  UIMAD UR4, UR4, UR9, URZ ;  /* 0x00000009040472a4 */ /* 0x000fc8000f8e023f */
[----:B------:R-:W-:-:S07]  /*0790*/  UIMAD.WIDE.U32 UR18, UR19, UR4, UR18 ;  /* 0x00000004131272a5 */ /* 0x000fce000f8e0012 */
[----:B------:R-:W-:Y:S02]  /*07a0*/  UMOV UR15, UR19 ;  /* 0x00000013000f7c82 */ /* 0x000fe40008000000 */
[----:B--2---:R-:W-:-:S07]  /*07b0*/  UIMAD.WIDE.U32 UR18, UR15, UR8, URZ ;  /* 0x000000080f1272a5 */ /* 0x004fce000f8e003f */
[----:B------:R-:W-:Y:S02]  /*07c0*/  UMOV UR15, UR19 ;  /* 0x00000013000f7c82 */ /* 0x000fe40008000000 */
[----:B------:R-:W-:-:S04]  /*07d0*/  UIADD3 UR4, -UR15, URZ, URZ ;  /* 0x0000003f0f047290 */ /* 0x000fc8000fffe13f */
[----:B------:R-:W-:Y:S02]  /*07e0*/  UIMAD UR4, UR9, UR4, UR8 ;  /* 0x00000004090472a4 */ /* 0x000fe4000f8e0208 */
[----:B------:R-:W-:Y:S02]  /*07f0*/  UIADD3 UR8, UR10, 0x3f, URZ ;  /* 0x0000003f0a087890 */ /* 0x000fe4000fffe03f */
[----:B------:R-:W-:-:S11]  /*0800*/  UISETP.GT.U32.AND UP0, UPT, UR9, UR4, UPT ;  /* 0x000000040900728c */ /* 0x000fd6000bf04070 */
[----:B------:R-:W-:Y:S02]  /*0810*/  @!UP0 UIADD3 UR4, UR4, -UR9, URZ ;  /* 0x8000000904048290 */ /* 0x000fe4000fffe03f */
[----:B------:R-:W-:Y:S02]  /*0820*/  @!UP0 UIADD3 UR15, UR15, 0x1, URZ ;  /* 0x000000010f0f8890 */ /* 0x000fe4000fffe03f */
[----:B------:R-:W-:Y:S02]  /*0830*/  UISETP.GE.U32.AND UP1, UPT, UR4, UR9, UPT ;  /* 0x000000090400728c */ /* 0x000fe4000bf26070 */
[----:B------:R-:W-:Y:S02]  /*0840*/  UISETP.GE.AND UP0, UPT, UR13, URZ, UPT ;  /* 0x0000003f0d00728c */ /* 0x000fe4000bf06270 */
[----:B------:R-:W-:Y:S02]  /*0850*/  UIADD3 UR4, -UR12, 0x7f, UR11 ;  /* 0x0000007f0c047890 */ /* 0x000fe4000fffe10b */
[----:B------:R-:W-:-:S02]  /*0860*/  USHF.R.S32.HI UR13, URZ, 0x1f, UR8 ;  /* 0x0000001f3f0d7899 */ /* 0x000fc40008011408 */
[----:B------:R-:W-:Y:S02]  /*0870*/  ULDC UR9, c[0x0][0x2e8] ;  /* 0x0000ba0000097ab9 */ /* 0x000fe40000000800 */
[----:B------:R-:W-:Y:S02]  /*0880*/  UIADD3 UR4, UR4, UR9, UR10 ;  /* 0x0000000904047290 */ /* 0x000fe4000fffe00a */
[----:B------:R-:W-:Y:S02]  /*0890*/  @UP1 UIADD3 UR15, UR15, 0x1, URZ ;  /* 0x000000010f0f1890 */ /* 0x000fe4000fffe03f */
[----:B------:R-:W-:Y:S02]  /*08a0*/  UISETP.NE.AND UP1, UPT, URZ, UR5, UPT ;  /* 0x000000053f00728c */ /* 0x000fe4000bf25270 */
[----:B------:R-:W-:Y:S02]  /*08b0*/  @!UP0 UIADD3 UR15, -UR15, URZ, URZ ;  /* 0x0000003f0f0f8290 */ /* 0x000fe4000fffe13f */
[----:B------:R-:W-:-:S04]  /*08c0*/  ULEA.HI UR8, UR13, UR8, URZ, 0x6 ;  /* 0x000000080d087291 */ /* 0x000fc8000f8f303f */
[----:B------:R-:W-:-:S03]  /*08d0*/  USHF.R.S32.HI UR8, URZ, 0x6, UR8 ;  /* 0x000000063f087899 */ /* 0x000fc60008011408 */
[----:B------:R-:W-:Y:S02]  /*08e0*/  @!UP1 ULOP3.LUT UR15, URZ, UR5, URZ, 0x33, !UPT ;  /* 0x000000053f0f9292 */ /* 0x000fe4000f8e333f */
[----:B------:R-:W-:Y:S02]  /*08f0*/  USHF.R.S32.HI UR5, URZ, 0x1f, UR4 ;  /* 0x0000001f3f057899 */ /* 0x000fe40008011404 */
[----:B------:R-:W-:Y:S02]  /*0900*/  UIMAD UR21, UR15, UR7, URZ ;  /* 0x000000070f1572a4 */ /* 0x000fe4000f8e023f */
[----:B------:R-:W-:Y:S02]  /*0910*/  ULEA.HI UR4, UR5, UR4, URZ, 0x6 ;  /* 0x0000000405047291 */ /* 0x000fe4000f8f303f */
[----:B------:R-:W-:Y:S02]  /*0920*/  UIADD3 UR15, UR15, UR21, URZ ;  /* 0x000000150f0f7290 */ /* 0x000fe4000fffe03f */
[----:B------:R-:W-:-:S02]  /*0930*/  USHF.R.S32.HI UR4, URZ, 0x6, UR4 ;  /* 0x000000063f047899 */ /* 0x000fc40008011404 */
[----:B------:R-:W-:-:S04]  /*0940*/  UISETP.LT.AND UP0, UPT, UR8, UR15, UPT ;  /* 0x0000000f0800728c */ /* 0x000fc8000bf01270 */
[----:B------:R-:W-:-:S04]  /*0950*/  USEL UR8, UR8, UR15, UP0 ;  /* 0x0000000f08087287 */ /* 0x000fc80008000000 */
[----:B------:R-:W-:-:S04]  /*0960*/  UISETP.LT.AND UP0, UPT, UR8, UR4, UPT ;  /* 0x000000040800728c */ /* 0x000fc8000bf01270 */
[----:B------:R-:W-:-:S04]  /*0970*/  USEL UR8, UR8, UR4, UP0 ;  /* 0x0000000408087287 */ /* 0x000fc80008000000 */
[----:B------:R-:W-:-:S06]  /*0980*/  UISETP.GE.AND UP0, UPT, UR21, UR8, UPT ;  /* 0x000000081500728c */ /* 0x000fcc000bf06270 */
[----:B------:R-:W-:-:S13]  /*0990*/  PLOP3.LUT P0, PT, PT, PT, UP0, 0x80, 0x0 ;  /* 0x000000000000781c */ /* 0x000fda0003f0f008 */
[----:B------:R-:W-:Y:S05]  /*09a0*/  @!P0 BRA `(.L_x_1474) ;  /* 0x000009f000008947 */ /* 0x000fea0003800000 */
[----:B-1----:R-:W-:Y:S01]  /*09b0*/  SHF.R.S32.HI R0, RZ, 0x1f, R3 ;  /* 0x0000001fff007819 */ /* 0x002fe20000011403 */
[----:B------:R-:W-:Y:S01]  /*09c0*/  ULDC.64 UR4, c[0x0][0x210] ;  /* 0x0000840000047ab9 */ /* 0x000fe20000000a00 */
[----:B------:R-:W-:Y:S01]  /*09d0*/  BSSY B0, `(.L_x_1475) ;  /* 0x0000021000007945 */ /* 0x000fe20003800000 */
[----:B------:R-:W-:Y:S01]  /*09e0*/  UIMAD UR7, UR7, UR4, UR29 ;  /* 0x00000004070772a4 */ /* 0x000fe2000f8e021d */
[----:B------:R-:W-:Y:S02]  /*09f0*/  LEA.HI R11, R0, R3, RZ, 0x4 ;  /* 0x00000003000b7211 */ /* 0x000fe400078f20ff */
[----:B------:R-:W-:Y:S02]  /*0a00*/  ULDC UR4, c[0x0][0x1c0] ;  /* 0x0000700000047ab9 */ /* 0x000fe40000000800 */
[----:B------:R-:W-:Y:S01]  /*0a10*/  LOP3.LUT R12, R11, 0xfffffff0, RZ, 0xc0, !PT ;  /* 0xfffffff00b0c7812 */ /* 0x000fe200078ec0ff */
[----:B------:R-:W-:Y:S01]  /*0a20*/  UIMAD UR4, UR7, UR4, UR6 ;  /* 0x00000004070472a4 */ /* 0x000fe2000f8e0206 */
[----:B------:R-:W-:-:S03]  /*0a30*/  SHF.R.S32.HI R11, RZ, 0x4, R11 ;  /* 0x00000004ff0b7819 */ /* 0x000fc6000001140b */
[----:B------:R-:W-:Y:S01]  /*0a40*/  IMAD.IADD R12, R3, 0x1, -R12 ;  /* 0x00000001030c7824 */ /* 0x000fe200078e0a0c */
[----:B------:R-:W-:Y:S02]  /*0a50*/  UIMAD UR5, UR4, UR5, UR11 ;  /* 0x00000005040572a4 */ /* 0x000fe4000f8e020b */
[----:B------:R-:W-:Y:S01]  /*0a60*/  UIADD3 UR11, -UR11, UR12, URZ ;  /* 0x0000000c0b0b7290 */ /* 0x000fe2000fffe13f */
[----:B------:R-:W-:Y:S01]  /*0a70*/  IMAD.SHL.U32 R16, R12, 0x4, RZ ;  /* 0x000000040c107824 */ /* 0x000fe200078e00ff */
[----:B------:R-:W-:Y:S02]  /*0a80*/  ULDC UR4, c[0x0][0x22c] ;  /* 0x00008b0000047ab9 */ /* 0x000fe40000000800 */
[----:B------:R-:W-:Y:S02]  /*0a90*/  UIMAD UR4, UR5, UR4, URZ ;  /* 0x00000004050472a4 */ /* 0x000fe4000f8e023f */
[----:B------:R-:W-:Y:S02]  /*0aa0*/  SHF.R.S32.HI R17, RZ, 0x1f, R16 ;  /* 0x0000001fff117819 */ /* 0x000fe40000011410 */
[----:B------:R-:W-:-:S02]  /*0ab0*/  ISETP.GE.AND P1, PT, R11, UR11, PT ;  /* 0x0000000b0b007c0c */ /* 0x000fc4000bf26270 */
[----:B------:R-:W-:Y:S01]  /*0ac0*/  IMAD.U32 R0, RZ, RZ, UR4 ;  /* 0x00000004ff007e24 */ /* 0x000fe2000f8e00ff */
[C---:B------:R-:W-:Y:S01]  /*0ad0*/  IADD3 R10, R16.reuse, 0x40, RZ ;  /* 0x00000040100a7810 */ /* 0x040fe20007ffe0ff */
[----:B------:R-:W-:Y:S01]  /*0ae0*/  IMAD.WIDE R4, R11, 0x100, R16 ;  /* 0x000001000b047825 */ /* 0x000fe200078e0210 */
[C---:B------:R-:W-:Y:S02]  /*0af0*/  IADD3 R9, R16.reuse, 0x80, RZ ;  /* 0x0000008010097810 */ /* 0x040fe40007ffe0ff */
[----:B------:R-:W-:Y:S02]  /*0b00*/  IADD3 R8, R16, 0xc0, RZ ;  /* 0x000000c010087810 */ /* 0x000fe40007ffe0ff */
[----:B------:R-:W-:-:S04]  /*0b10*/  IADD3 R3, P0, R4, UR4, RZ ;  /* 0x0000000404037c10 */ /* 0x000fc8000ff1e0ff */
[----:B------:R-:W-:Y:S02]  /*0b20*/  LEA.HI.X.SX32 R0, R0, R5, 0x1, P0 ;  /* 0x0000000500007211 */ /* 0x000fe400000f0eff */
[----:B------:R-:W-:-:S04]  /*0b30*/  LEA R14, P0, R3, c[0x0][0x1d8], 0x2 ;  /* 0x00007600030e7a11 */ /* 0x000fc800078010ff */
[----:B------:R-:W-:Y:S01]  /*0b40*/  LEA.HI.X R15, R3, c[0x0][0x1dc], R0, 0x2, P0 ;  /* 0x00007700030f7a11 */ /* 0x000fe200000f1400 */
[----:B------:R-:W-:Y:S05]  /*0b50*/  @P1 BRA `(.L_x_1476) ;  /* 0x0000008000001947 */ /* 0x000fea0003800000 */
[----:B------:R-:W-:Y:S02]  /*0b60*/  ISETP.GE.AND P3, PT, R16, c[0x0][0x220], PT ;  /* 0x0000880010007a0c */ /* 0x000fe40003f66270 */
[----:B------:R-:W-:Y:S02]  /*0b70*/  ISETP.GE.AND P2, PT, R10, c[0x0][0x220], PT ;  /* 0x000088000a007a0c */ /* 0x000fe40003f46270 */
[----:B------:R-:W-:Y:S02]  /*0b80*/  ISETP.GE.AND P1, PT, R9, c[0x0][0x220], PT ;  /* 0x0000880009007a0c */ /* 0x000fe40003f26270 */
[----:B------:R-:W-:-:S07]  /*0b90*/  ISETP.GE.AND P0, PT, R8, c[0x0][0x220], PT ;  /* 0x0000880008007a0c */ /* 0x000fce0003f06270 */
[----:B------:R1:W-:Y:S04]  /*0ba0*/  @!P3 STG.E.128 [R14.64], RZ ;  /* 0x000000ff0e00b986 */ /* 0x0003e8000c101d20 */
[----:B------:R1:W-:Y:S04]  /*0bb0*/  @!P2 STG.E.128 [R14.64+0x100], RZ ;  /* 0x000100ff0e00a986 */ /* 0x0003e8000c101d20 */
[----:B------:R1:W-:Y:S04]  /*0bc0*/  @!P1 STG.E.128 [R14.64+0x200], RZ ;  /* 0x000200ff0e009986 */ /* 0x0003e8000c101d20 */
[----:B------:R1:W-:Y:S02]  /*0bd0*/  @!P0 STG.E.128 [R14.64+0x300], RZ ;  /* 0x000300ff0e008986 */ /* 0x0003e4000c101d20 */
.L_x_1476:
[----:B------:R-:W-:Y:S05]  /*0be0*/  BSYNC B0 ;  /* 0x0000000000007941 */ /* 0x000fea0003800000 */
.L_x_1475:
[----:B------:R-:W-:Y:S01]  /*0bf0*/  IADD3 R7, R11, 0x8, RZ ;  /* 0x000000080b077810 */ /* 0x000fe20007ffe0ff */
[----:B------:R-:W-:Y:S03]  /*0c00*/  BSSY B0, `(.L_x_1477) ;  /* 0x000000b000007945 */ /* 0x000fe60003800000 */
[----:B------:R-:W-:-:S13]  /*0c10*/  ISETP.GE.AND P0, PT, R7, UR11, PT ;  /* 0x0000000b07007c0c */ /* 0x000fda000bf06270 */
[----:B------:R-:W-:Y:S05]  /*0c20*/  @P0 BRA `(.L_x_1478) ;  /* 0x0000008000000947 */ /* 0x000fea0003800000 */
[----:B------:R-:W-:Y:S02]  /*0c30*/  ISETP.GE.AND P3, PT, R16, c[0x0][0x220], PT ;  /* 0x0000880010007a0c */ /* 0x000fe40003f66270 */
[----:B------:R-:W-:Y:S02]  /*0c40*/  ISETP.GE.AND P2, PT, R10, c[0x0][0x220], PT ;  /* 0x000088000a007a0c */ /* 0x000fe40003f46270 */
[----:B------:R-:W-:Y:S02]  /*0c50*/  ISETP.GE.AND P1, PT, R9, c[0x0][0x220], PT ;  /* 0x0000880009007a0c */ /* 0x000fe40003f26270 */
[----:B------:R-:W-:-:S07]  /*0c60*/  ISETP.GE.AND P0, PT, R8, c[0x0][0x220], PT ;  /* 0x0000880008007a0c */ /* 0x000fce0003f06270 */
[----:B------:R2:W-:Y:S04]  /*0c70*/  @!P3 STG.E.128 [R14.64+0x2000], RZ ;  /* 0x002000ff0e00b986 */ /* 0x0005e8000c101d20 */
[----:B------:R2:W-:Y:S04]  /*0c80*/  @!P2 STG.E.128 [R14.64+0x2100], RZ ;  /* 0x002100ff0e00a986 */ /* 0x0005e8000c101d20 */
[----:B------:R2:W-:Y:S04]  /*0c90*/  @!P1 STG.E.128 [R14.64+0x2200], RZ ;  /* 0x002200ff0e009986 */ /* 0x0005e8000c101d20 */
[----:B------:R2:W-:Y:S02]  /*0ca0*/  @!P0 STG.E.128 [R14.64+0x2300], RZ ;  /* 0x002300ff0e008986 */ /* 0x0005e4000c101d20 */
.L_x_1478:
[----:B------:R-:W-:Y:S05]  /*0cb0*/  BSYNC B0 ;  /* 0x0000000000007941 */ /* 0x000fea0003800000 */
.L_x_1477:
        /* <DEDUP_REMOVED lines=12> */
.L_x_1480:
[----:B------:R-:W-:Y:S05]  /*0d80*/  BSYNC B0 ;  /* 0x0000000000007941 */ /* 0x000fea0003800000 */
.L_x_1479:
        /* <DEDUP_REMOVED lines=12> */
.L_x_1482:
[----:B------:R-:W-:Y:S05]  /*0e50*/  BSYNC B0 ;  /* 0x0000000000007941 */ /* 0x000fea0003800000 */
.L_x_1481:
        /* <DEDUP_REMOVED lines=12> */
.L_x_1484:
[----:B------:R-:W-:Y:S05]  /*0f20*/  BSYNC B0 ;  /* 0x0000000000007941 */ /* 0x000fea0003800000 */
.L_x_1483:
        /* <DEDUP_REMOVED lines=12> */
.L_x_1486:
[----:B------:R-:W-:Y:S05]  /*0ff0*/  BSYNC B0 ;  /* 0x0000000000007941 */ /* 0x000fea0003800000 */
.L_x_1485:
        /* <DEDUP_REMOVED lines=12> */
.L_x_1488:
[----:B------:R-:W-:Y:S05]  /*10c0*/  BSYNC B0 ;  /* 0x0000000000007941 */ /* 0x000fea0003800000 */
.L_x_1487:
        /* <DEDUP_REMOVED lines=12> */
.L_x_1490:
[----:B------:R-:W-:Y:S05]  /*1190*/  BSYNC B0 ;  /* 0x0000000000007941 */ /* 0x000fea0003800000 */
.L_x_1489:
[----:B------:R-:W-:Y:S01]  /*11a0*/  ISETP.NE.AND P6, PT, R12, RZ, PT ;  /* 0x000000ff0c00720c */ /* 0x000fe20003fc5270 */
[----:B------:R-:W-:Y:S01]  /*11b0*/  USHF.R.S32.HI UR4, URZ, 0x1f, UR5 ;  /* 0x0000001f3f047899 */ /* 0x000fe20008011405 */
[----:B------:R-:W-:-:S02]  /*11c0*/  IADD3 R8, P1, R11, UR5, RZ ;  /* 0x000000050b087c10 */ /* 0x000fc4000ff3e0ff */
[----:B------:R-:W-:Y:S02]  /*11d0*/  ISETP.GE.OR P0, PT, R11, UR11, P6 ;  /* 0x0000000b0b007c0c */ /* 0x000fe4000b706670 */
[----:B------:R-:W-:Y:S02]  /*11e0*/  ISETP.GE.OR P5, PT, R7, UR11, P6 ;  /* 0x0000000b07007c0c */ /* 0x000fe4000b7a6670 */
[----:B------:R-:W-:Y:S02]  /*11f0*/  LEA.HI.X.SX32 R11, R11, UR4, 0x1, P1 ;  /* 0x000000040b0b7c11 */ /* 0x000fe400088f0eff */
[----:B------:R-:W-:Y:S02]  /*1200*/  LEA R10, P1, R8, c[0x0][0x208], 0x2 ;  /* 0x00008200080a7a11 */ /* 0x000fe400078210ff */
[----:B------:R-:W-:Y:S02]  /*1210*/  ISETP.GE.OR P4, PT, R6, UR11, P6 ;  /* 0x0000000b06007c0c */ /* 0x000fe4000b786670 */
[----:B------:R-:W-:-:S02]  /*1220*/  LEA.HI.X R11, R8, c[0x0][0x20c], R11, 0x2, P1 ;  /* 0x00008300080b7a11 */ /* 0x000fc400008f140b */
[----:B------:R-:W-:Y:S01]  /*1230*/  ISETP.GE.OR P3, PT, R5, UR11, P6 ;  /* 0x0000000b05007c0c */ /* 0x000fe2000b766670 */
[----:B-1234-:R-:W-:Y:S01]  /*1240*/  @!P0 IMAD.MOV.U32 R15, RZ, RZ, -0x800000 ;  /* 0xff800000ff0f8424 */ /* 0x01efe200078e00ff */
[----:B------:R-:W-:Y:S01]  /*1250*/  ISETP.GE.OR P2, PT, R4, UR11, P6 ;  /* 0x0000000b04007c0c */ /* 0x000fe2000b746670 */
[----:B------:R-:W-:Y:S01]  /*1260*/  @!P5 IMAD.MOV.U32 R17, RZ, RZ, -0x800000 ;  /* 0xff800000ff11d424 */ /* 0x000fe200078e00ff */
[----:B------:R-:W-:Y:S02]  /*1270*/  ISETP.GE.OR P1, PT, R3, UR11, P6 ;  /* 0x0000000b03007c0c */ /* 0x000fe4000b726670 */
[----:B------:R1:W-:Y:S01]  /*1280*/  @!P0 STG.E [R10.64], R15 ;  /* 0x0000000f0a008986 */ /* 0x0003e2000c101920 */
[----:B------:R-:W-:Y:S02]  /*1290*/  ISETP.GE.OR P0, PT, R2, UR11, P6 ;  /* 0x0000000b02007c0c */ /* 0x000fe4000b706670 */
[----:B------:R-:W-:Y:S01]  /*12a0*/  ISETP.GE.OR P6, PT, R0, UR11, P6 ;  /* 0x0000000b00007c0c */ /* 0x000fe2000b7c6670 */
[----:B------:R-:W-:Y:S01]  /*12b0*/  @!P4 IMAD.MOV.U32 R13, RZ, RZ, -0x800000 ;  /* 0xff800000ff0dc424 */ /* 0x000fe200078e00ff */
[----:B------:R1:W-:Y:S02]  /*12c0*/  @!P5 STG.E [R10.64+0x20], R17 ;  /* 0x000020110a00d986 */ /* 0x0003e4000c101920 */
[----:B------:R-:W-:-:S02]  /*12d0*/  @!P3 IMAD.MOV.U32 R9, RZ, RZ, -0x800000 ;  /* 0xff800000ff09b424 */ /* 0x000fc400078e00ff */
[----:B------:R-:W-:Y:S01]  /*12e0*/  @!P2 IMAD.MOV.U32 R7, RZ, RZ, -0x800000 ;  /* 0xff800000ff07a424 */ /* 0x000fe200078e00ff */
[----:B------:R1:W-:Y:S01]  /*12f0*/  @!P4 STG.E [R10.64+0x40], R13 ;  /* 0x0000400d0a00c986 */ /* 0x0003e2000c101920 */
[----:B------:R-:W-:-:S03]  /*1300*/  @!P1 IMAD.MOV.U32 R5, RZ, RZ, -0x800000 ;  /* 0xff800000ff059424 */ /* 0x000fc600078e00ff */
[----:B------:R-:W-:Y:S01]  /*1310*/  @!P0 IMAD.MOV.U32 R3, RZ, RZ, -0x800000 ;  /* 0xff800000ff038424 */ /* 0x000fe200078e00ff */
[----:B------:R1:W-:Y:S04]  /*1320*/  @!P3 STG.E [R10.64+0x60], R9 ;  /* 0x000060090a00b986 */ /* 0x0003e8000c101920 */
[----:B------:R1:W-:Y:S04]  /*1330*/  @!P2 STG.E [R10.64+0x80], R7 ;  /* 0x000080070a00a986 */ /* 0x0003e8000c101920 */
[----:B------:R1:W-:Y:S04]  /*1340*/  @!P1 STG.E [R10.64+0xa0], R5 ;  /* 0x0000a0050a009986 */ /* 0x0003e8000c101920 */
[----:B------:R1:W-:Y:S01]  /*1350*/  @!P0 STG.E [R10.64+0xc0], R3 ;  /* 0x0000c0030a008986 */ /* 0x0003e2000c101920 */
[----:B------:R-:W-:Y:S05]  /*1360*/  @P6 EXIT ;  /* 0x000000000000694d */ /* 0x000fea0003800000 */
[----:B-1----:R-:W-:-:S05]  /*1370*/  MOV R3, 0xff800000 ;  /* 0xff80000000037802 */ /* 0x002fca0000000f00 */
[----:B------:R-:W-:Y:S01]  /*1380*/  STG.E [R10.64+0xe0], R3 ;  /* 0x0000e0030a007986 */ /* 0x000fe2000c101920 */
[----:B------:R-:W-:Y:S05]  /*1390*/  EXIT ;  /* 0x000000000000794d */ /* 0x000fea0003800000 */
.L_x_1474:
        /* <DEDUP_REMOVED lines=17> */
[----:B------:R-:W-:Y:S02]  /*14b0*/  UPLOP3.LUT UP6, UPT, UPT, UPT, UPT, 0x40, 0x0 ;  /* 0x000000000000789c */ /* 0x000fe40003fce870 */
[----:B------:R-:W-:-:S03]  /*14c0*/  UMOV UR15, UR29 ;  /* 0x0000001d000f7c82 */ /* 0x000fc60008000000 */
[----:B------:R-:W-:Y:S02]  /*14d0*/  @UP1 USHF.R.S32.HI UR7, URZ, 0x1f, UR29 ;  /* 0x0000001f3f071899 */ /* 0x000fe4000801141d */
[----:B------:R-:W-:Y:S02]  /*14e0*/  @UP1 UIMAD.WIDE.U32 UR22, UR29, UR4, URZ ;  /* 0x000000041d1612a5 */ /* 0x000fe4000f8e003f */
[----:B------:R-:W-:Y:S02]  /*14f0*/  @UP1 UIMAD UR7, UR7, UR4, URZ ;  /* 0x00000004070712a4 */ /* 0x000fe4000f8e023f */
[----:B------:R-:W-:Y:S02]  /*1500*/  @UP1 ULEA UR30, UP0, UR22, UR18, 0x2 ;  /* 0x00000012161e1291 */ /* 0x000fe4000f80103f */
[----:B------:R-:W-:-:S04]  /*1510*/  @UP1 UIMAD UR4, UR29, UR5, UR7 ;  /* 0x000000051d0412a4 */ /* 0x000fc8000f8e0207 */
[----:B------:R-:W-:-:S04]  /*1520*/  @UP1 UIADD3 UR4, UR23, UR4, URZ ;  /* 0x0000000417041290 */ /* 0x000fc8000fffe03f */
[----:B------:R-:W-:-:S04]  /*1530*/  @UP1 USHF.L.U64.HI UR4, UR22, 0x2, UR4 ;  /* 0x0000000216041899 */ /* 0x000fc80008010204 */
[----:B------:R-:W-:Y:S02]  /*1540*/  @UP1 UIADD3.X UR31, UR4, UR19, URZ, UP0, !UPT ;  /* 0x00000013041f1290 */ /* 0x000fe400087fe43f */
[----:B------:R-:W-:-:S04]  /*1550*/  @UP1 UISETP.NE.U32.AND UP0, UPT, UR30, URZ, UPT ;  /* 0x0000003f1e00128c */ /* 0x000fc8000bf05070 */
[----:B------:R-:W-:Y:S01]  /*1560*/  @UP1 UISETP.NE.AND.EX UP6, UPT, UR31, URZ, UPT, UP0 ;  /* 0x0000003f1f00128c */ /* 0x000fe2000bfc5300 */
[----:B--2---:R1:W2:Y:S10]  /*1570*/  @P0 R2UR UR15, R2 ;  /* 0x00000000020f03c2 */ /* 0x0042b400000e0000 */
[----:B------:R-:W-:-:S13]  /*1580*/  PLOP3.LUT P0, PT, PT, PT, UP6, 0x40, 0x0 ;  /* 0x000000000000781c */ /* 0x000fda0003f0e868 */
[----:B-12---:R-:W-:Y:S05]  /*1590*/  @P0 BRA `(.L_x_1491) ;  /* 0x0000059000000947 */ /* 0x006fea0003800000 */
[----:B---3--:R-:W1:Y:S01]  /*15a0*/  I2F.RP R4, UR9 ;  /* 0x0000000900047d06 */ /* 0x008e620008209400 */
[----:B------:R-:W-:Y:S02]  /*15b0*/  ULEA UR7, UR8, 0xffffffc0, 0x6 ;  /* 0xffffffc008077891 */ /* 0x000fe4000f8e303f */
[----:B------:R-:W-:-:S04]  /*15c0*/  UMOV UR16, URZ ;  /* 0x0000003f00107c82 */ /* 0x000fc80008000000 */
        /* <DEDUP_REMOVED lines=9> */
[----:B------:R-:W-:-:S07]  /*1660*/  UIMAD.WIDE.U32 UR16, UR17, UR4, UR16 ;  /* 0x00000004111072a5 */ /* 0x000fce000f8e0010 */
[----:B------:R-:W-:Y:S02]  /*1670*/  UMOV UR13, UR17 ;  /* 0x00000011000d7c82 */ /* 0x000fe40008000000 */
[----:B--2---:R-:W-:-:S03]  /*1680*/  UIMAD.WIDE.U32 UR18, UR13, UR5, URZ ;  /* 0x000000050d1272a5 */ /* 0x004fc6000f8e003f */
[----:B------:R-:W-:-:S04]  /*1690*/  ULDC UR13, c[0x0][0x2d0] ;  /* 0x0000b400000d7ab9 */ /* 0x000fc80000000800 */
[----:B------:R-:W-:Y:S02]  /*16a0*/  UMOV UR18, UR19 ;  /* 0x0000001300127c82 */ /* 0x000fe40008000000 */
        /* <DEDUP_REMOVED lines=16> */
[----:B------:R-:W-:Y:S01]  /*17b0*/  IMAD.U32 R0, RZ, RZ, UR6 ;  /* 0x00000006ff007e24 */ /* 0x000fe2000f8e00ff */
[----:B------:R-:W-:Y:S01]  /*17c0*/  ULDC UR19, c[0x0][0x1c8] ;  /* 0x0000720000137ab9 */ /* 0x000fe20000000800 */
[----:B------:R-:W2:Y:S01]  /*17d0*/  LDG.E R2, [R10.64] ;  /* 0x000000200a027981 */ /* 0x000ea2000c1e1900 */
[----:B------:R-:W1:Y:S01]  /*17e0*/  I2F.RP R8, R5 ;  /* 0x0000000500087306 */ /* 0x000e620000209400 */
[----:B------:R-:W-:Y:S01]  /*17f0*/  ULOP3.LUT UR19, UR6, UR19, URZ, 0x3c, !UPT ;  /* 0x0000001306137292 */ /* 0x000fe2000f8e3c3f */
[----:B------:R-:W-:Y:S01]  /*1800*/  IABS R0, R0 ;  /* 0x0000000000007213 */ /* 0x000fe20000000000 */
[----:B------:R-:W-:-:S02]  /*1810*/  UIADD3 UR18, -UR18, URZ, URZ ;  /* 0x0000003f12127290 */ /* 0x000fc4000fffe13f */
[----:B------:R-:W-:Y:S02]  /*1820*/  ULDC.64 UR4, c[0x0][0x180] ;  /* 0x0000600000047ab9 */ /* 0x000fe40000000a00 */
[----:B------:R-:W-:Y:S01]  /*1830*/  ISETP.LE.AND P0, PT, RZ, UR19, PT ;  /* 0x00000013ff007c0c */ /* 0x000fe2000bf03270 */
[----:B------:R-:W-:-:S04]  /*1840*/  UIMAD UR13, UR18, UR13, UR7 ;  /* 0x0000000d120d72a4 */ /* 0x000fc8000f8e0207 */
[----:B------:R-:W-:Y:S01]  /*1850*/  USHF.R.S32.HI UR7, URZ, 0x1f, UR13 ;  /* 0x0000001f3f077899 */ /* 0x000fe2000801140d */
[----:B-1----:R-:W1:Y:S02]  /*1860*/  MUFU.RCP R6, R8 ;  /* 0x0000000800067308 */ /* 0x002e640000001000 */
[----:B-1----:R-:W-:-:S06]  /*1870*/  IADD3 R6, R6, 0xffffffe, RZ ;  /* 0x0ffffffe06067810 */ /* 0x002fcc0007ffe0ff */
[----:B------:R-:W1:Y:S02]  /*1880*/  F2I.FTZ.U32.TRUNC.NTZ R7, R6 ;  /* 0x0000000600077305 */ /* 0x000e64000021f000 */
[----:B-1----:R-:W-:Y:S01]  /*1890*/  IMAD.MOV R4, RZ, RZ, -R7 ;  /* 0x000000ffff047224 */ /* 0x002fe200078e0a07 */
[----:B------:R-:W-:-:S03]  /*18a0*/  MOV R6, RZ ;  /* 0x000000ff00067202 */ /* 0x000fc60000000f00 */
[----:B------:R-:W-:-:S04]  /*18b0*/  IMAD R4, R4, R5, RZ ;  /* 0x0000000504047224 */ /* 0x000fc800078e02ff */
[----:B------:R-:W-:-:S04]  /*18c0*/  IMAD.HI.U32 R7, R7, R4, R6 ;  /* 0x0000000407077227 */ /* 0x000fc800078e0006 */
[----:B------:R-:W-:-:S04]  /*18d0*/  IMAD.MOV.U32 R4, RZ, RZ, R0 ;  /* 0x000000ffff047224 */ /* 0x000fc800078e0000 */
[----:B------:R-:W-:-:S04]  /*18e0*/  IMAD.HI.U32 R8, R7, R4, RZ ;  /* 0x0000000407087227 */ /* 0x000fc800078e00ff */
[----:B------:R-:W-:-:S04]  /*18f0*/  IMAD.MOV R0, RZ, RZ, -R8 ;  /* 0x000000ffff007224 */ /* 0x000fc800078e0a08 */
[----:B------:R-:W-:-:S05]  /*1900*/  IMAD R0, R5, R0, R4 ;  /* 0x0000000005007224 */ /* 0x000fca00078e0204 */
[----:B------:R-:W-:-:S13]  /*1910*/  ISETP.GT.U32.AND P1, PT, R5, R0, PT ;  /* 0x000000000500720c */ /* 0x000fda0003f24070 */
[-C--:B------:R-:W-:Y:S02]  /*1920*/  @!P1 IADD3 R0, R0, -R5.reuse, RZ ;  /* 0x8000000500009210 */ /* 0x080fe40007ffe0ff */
[----:B------:R-:W-:Y:S02]  /*1930*/  @!P1 IADD3 R8, R8, 0x1, RZ ;  /* 0x0000000108089810 */ /* 0x000fe40007ffe0ff */
[----:B------:R-:W-:Y:S02]  /*1940*/  ISETP.GE.U32.AND P2, PT, R0, R5, PT ;  /* 0x000000050000720c */ /* 0x000fe40003f46070 */
[----:B------:R-:W-:-:S11]  /*1950*/  ISETP.NE.AND P1, PT, RZ, c[0x0][0x1c8], PT ;  /* 0x00007200ff007a0c */ /* 0x000fd60003f25270 */
[----:B------:R-:W-:-:S05]  /*1960*/  @P2 IADD3 R8, R8, 0x1, RZ ;  /* 0x0000000108082810 */ /* 0x000fca0007ffe0ff */
[----:B------:R-:W-:Y:S01]  /*1970*/  @!P0 IMAD.MOV R8, RZ, RZ, -R8 ;  /* 0x000000ffff088224 */ /* 0x000fe200078e0a08 */
[----:B------:R-:W-:-:S04]  /*1980*/  @!P1 LOP3.LUT R8, RZ, c[0x0][0x1c8], RZ, 0x33, !PT ;  /* 0x00007200ff089a12 */ /* 0x000fc800078e33ff */
[----:B------:R-:W-:-:S05]  /*1990*/  SHF.R.S32.HI R9, RZ, 0x1f, R8 ;  /* 0x0000001fff097819 */ /* 0x000fca0000011408 */
[----:B------:R-:W-:-:S04]  /*19a0*/  IMAD R7, R9, c[0x0][0x1b0], RZ ;  /* 0x00006c0009077a24 */ /* 0x000fc800078e02ff */
[----:B------:R-:W-:Y:S01]  /*19b0*/  IMAD R7, R8, c[0x0][0x1b4], R7 ;  /* 0x00006d0008077a24 */ /* 0x000fe200078e0207 */
[----:B--2---:R-:W1:Y:S02]  /*19c0*/  R2UR UR16, R2 ;  /* 0x00000000021073c2 */ /* 0x004e6400000e0000 */
[----:B-1----:R-:W-:Y:S02]  /*19d0*/  USHF.R.S32.HI UR15, URZ, 0x1f, UR16 ;  /* 0x0000001f3f0f7899 */ /* 0x002fe40008011410 */
[----:B------:R-:W-:Y:S02]  /*19e0*/  UIMAD.WIDE.U32 UR22, UR16, UR4, URZ ;  /* 0x00000004101672a5 */ /* 0x000fe4000f8e003f */
[----:B------:R-:W-:-:S04]  /*19f0*/  UIMAD UR17, UR15, UR4, URZ ;  /* 0x000000040f1172a4 */ /* 0x000fc8000f8e023f */
[----:B------:R-:W-:Y:S02]  /*1a00*/  UIMAD UR17, UR16, UR5, UR17 ;  /* 0x00000005101172a4 */ /* 0x000fe4000f8e0211 */
[----:B------:R-:W-:Y:S02]  /*1a10*/  UMOV UR18, UR22 ;  /* 0x0000001600127c82 */ /* 0x000fe40008000000 */
[----:B------:R-:W-:Y:S02]  /*1a20*/  ULDC.64 UR4, c[0x0][0x198] ;  /* 0x0000660000047ab9 */ /* 0x000fe40000000a00 */
[----:B------:R-:W-:Y:S02]  /*1a30*/  UIADD3 UR19, UR23, UR17, URZ ;  /* 0x0000001117137290 */ /* 0x000fe4000fffe03f */
[----:B------:R-:W-:Y:S02]  /*1a40*/  UIMAD UR17, UR7, UR4, URZ ;  /* 0x00000004071172a4 */ /* 0x000fe4000f8e023f */
[----:B------:R-:W-:-:S02]  /*1a50*/  UIMAD.WIDE.U32 UR18, UR13, UR4, UR18 ;  /* 0x000000040d1272a5 */ /* 0x000fc4000f8e0012 */
        /* <DEDUP_REMOVED lines=13> */
.L_x_1491:
[----:B---3--:R-:W-:Y:S02]  /*1b30*/  UISETP.NE.AND UP0, UPT, UR17, -0x1, UPT ;  /* 0xffffffff1100788c */ /* 0x008fe4000bf05270 */
[----:B------:R-:W-:-:S04]  /*1b40*/  ULDC.64 UR4, c[0x0][0x198] ;  /* 0x0000660000047ab9 */ /* 0x000fc80000000a00 */
[----:B------:R-:W-:-:S05]  /*1b50*/  PLOP3.LUT P0, PT, PT, PT, UP0, 0x80, 0x0 ;  /* 0x000000000000781c */ /* 0x000fca0003f0f008 */
[----:B------:R-:W-:-:S04]  /*1b60*/  @UP0 UIADD3 UR19, UR16, UR17, URZ ;  /* 0x0000001110130290 */ /* 0x000fc8000fffe03f */
[----:B------:R-:W-:-:S04]  /*1b70*/  @UP0 UIMAD.WIDE.U32 UR22, UR19, UR4, URZ ;  /* 0x00000004131602a5 */ /* 0x000fc8000f8e003f */
[----:B------:R-:W-:-:S03]  /*1b80*/  @UP0 UIMAD UR19, UR19, UR5, UR23 ;  /* 0x00000005131302a4 */ /* 0x000fc6000f8e0217 */
[----:B------:R-:W-:Y:S01]  /*1b90*/  @UP0 UMOV UR20, UR22 ;  /* 0x0000001600140c82 */ /* 0x000fe20008000000 */
[----:B------:R-:W-:Y:S05]  /*1ba0*/  @P0 BRA `(.L_x_1493) ;  /* 0x000000d000000947 */ /* 0x000fea0003800000 */
[----:B------:R-:W-:Y:S02]  /*1bb0*/  USHF.R.S32.HI UR7, URZ, 0x1f, UR16 ;  /* 0x0000001f3f077899 */ /* 0x000fe40008011410 */
[----:B------:R-:W-:Y:S02]  /*1bc0*/  ULDC.64 UR4, c[0x0][0x198] ;  /* 0x0000660000047ab9 */ /* 0x000fe40000000a00 */
[----:B------:R-:W-:Y:S02]  /*1bd0*/  UIMAD UR7, UR7, UR4, URZ ;  /* 0x00000004070772a4 */ /* 0x000fe4000f8e023f */
[----:B------:R-:W-:Y:S02]  /*1be0*/  UIMAD.WIDE.U32 UR18, UR16, UR4, URZ ;  /* 0x00000004101272a5 */ /* 0x000fe4000f8e003f */
[----:B------:R-:W-:Y:S02]  /*1bf0*/  UIMAD UR7, UR16, UR5, UR7 ;  /* 0x00000005100772a4 */ /* 0x000fe4000f8e0207 */
[----:B------:R-:W-:-:S02]  /*1c00*/  USHF.R.S32.HI UR13, URZ, 0x1f, UR15 ;  /* 0x0000001f3f0d7899 */ /* 0x000fc4000801140f */
[----:B------:R-:W-:Y:S02]  /*1c10*/  UIADD3 UR19, UR19, UR7, URZ ;  /* 0x0000000713137290 */ /* 0x000fe4000fffe03f */
[----:B------:R-:W-:Y:S02]  /*1c20*/  ULDC.64 UR4, c[0x0][0x180] ;  /* 0x0000600000047ab9 */ /* 0x000fe40000000a00 */
[----:B------:R-:W-:Y:S02]  /*1c30*/  UIMAD UR13, UR13, UR4, URZ ;  /* 0x000000040d0d72a4 */ /* 0x000fe4000f8e023f */
[----:B------:R-:W-:Y:S02]  /*1c40*/  UIMAD.WIDE.U32 UR18, UR15, UR4, UR18 ;  /* 0x000000040f1272a5 */ /* 0x000fe4000f8e0012 */
[----:B------:R-:W-:-:S04]  /*1c50*/  UIMAD UR5, UR15, UR5, UR13 ;  /* 0x000000050f0572a4 */ /* 0x000fc8000f8e020d */
[----:B------:R-:W-:Y:S02]  /*1c60*/  UIADD3 UR19, UR19, UR5, URZ ;  /* 0x0000000513137290 */ /* 0x000fe4000fffe03f */
[----:B------:R-:W-:Y:S02]  /*1c70*/  UMOV UR20, UR18 ;  /* 0x0000001200147c82 */ /* 0x000fe40008000000 */
.L_x_1493:
[----:B------:R-:W-:Y:S01]  /*1c80*/  IABS R4, c[0x0][0x1c8] ;  /* 0x0000720000047a13 */ /* 0x000fe20000000000 */
[----:B------:R-:W-:Y:S01]  /*1c90*/  IMAD.U32 R0, RZ, RZ, UR6 ;  /* 0x00000006ff007e24 */ /* 0x000fe2000f8e00ff */
[----:B------:R-:W-:Y:S02]  /*1ca0*/  ULDC UR4, c[0x0][0x1c8] ;  /* 0x0000720000047ab9 */ /* 0x000fe40000000800 */
[----:B------:R-:W1:Y:S01]  /*1cb0*/  I2F.RP R8, R4 ;  /* 0x0000000400087306 */ /* 0x000e620000209400 */
[----:B------:R-:W-:Y:S01]  /*1cc0*/  ULOP3.LUT UR4, UR6, UR4, URZ, 0x3c, !UPT ;  /* 0x0000000406047292 */ /* 0x000fe2000f8e3c3f */
[----:B------:R-:W-:Y:S01]  /*1cd0*/  IABS R0, R0 ;  /* 0x0000000000007213 */ /* 0x000fe20000000000 */
[----:B------:R-:W-:Y:S02]  /*1ce0*/  ULEA UR13, UR8, 0xffffffc0, 0x6 ;  /* 0xffffffc0080d7891 */ /* 0x000fe4000f8e303f */
[----:B------:R-:W-:-:S02]  /*1cf0*/  UMOV UR22, UR20 ;  /* 0x0000001400167c82 */ /* 0x000fc40008000000 */
[----:B------:R-:W-:Y:S01]  /*1d00*/  ISETP.LE.AND P2, PT, RZ, UR4, PT ;  /* 0x00000004ff007c0c */ /* 0x000fe2000bf43270 */
[----:B------:R-:W-:Y:S02]  /*1d10*/  USHF.R.S32.HI UR7, URZ, 0x1f, UR13 ;  /* 0x0000001f3f077899 */ /* 0x000fe4000801140d */
[----:B------:R-:W-:Y:S02]  /*1d20*/  ULDC.64 UR4, c[0x0][0x198] ;  /* 0x0000660000047ab9 */ /* 0x000fe40000000a00 */
[----:B------:R-:W-:Y:S02]  /*1d30*/  UIMAD UR18, UR7, UR4, URZ ;  /* 0x00000004071272a4 */ /* 0x000fe4000f8e023f */
[----:B------:R-:W-:Y:S01]  /*1d40*/  UMOV UR23, UR19 ;  /* 0x0000001300177c82 */ /* 0x000fe20008000000 */
[----:B-1----:R-:W1:Y:S01]  /*1d50*/  MUFU.RCP R6, R8 ;  /* 0x0000000800067308 */ /* 0x002e620000001000 */
[----:B------:R-:W-:Y:S02]  /*1d60*/  UIMAD.WIDE.U32 UR22, UR13, UR4, UR22 ;  /* 0x000000040d1672a5 */ /* 0x000fe4000f8e0016 */
[----:B------:R-:W-:-:S02]  /*1d70*/  UIMAD UR4, UR13, UR5, UR18 ;  /* 0x000000050d0472a4 */ /* 0x000fc4000f8e0212 */
[----:B------:R-:W-:Y:S02]  /*1d80*/  @UP0 UIADD3 UR17, UR16, UR17, URZ ;  /* 0x0000001110110290 */ /* 0x000fe4000fffe03f */
[----:B------:R-:W-:Y:S01]  /*1d90*/  UIADD3 UR4, UR23, UR4, URZ ;  /* 0x0000000417047290 */ /* 0x000fe2000fffe03f */
[----:B-1----:R-:W-:-:S04]  /*1da0*/  IADD3 R6, R6, 0xffffffe, RZ ;  /* 0x0ffffffe06067810 */ /* 0x002fc80007ffe0ff */
[----:B------:R-:W1:Y:S02]  /*1db0*/  F2I.FTZ.U32.TRUNC.NTZ R7, R6 ;  /* 0x0000000600077305 */ /* 0x000e64000021f000 */
[----:B-1----:R-:W-:Y:S01]  /*1dc0*/  IMAD.MOV R5, RZ, RZ, -R7 ;  /* 0x000000ffff057224 */ /* 0x002fe200078e0a07 */
[----:B------:R-:W-:-:S03]  /*1dd0*/  MOV R6, RZ ;  /* 0x000000ff00067202 */ /* 0x000fc60000000f00 */
        /* <DEDUP_REMOVED lines=10> */
[----:B------:R-:W-:Y:S01]  /*1e80*/  IMAD.U32 R4, RZ, RZ, UR22 ;  /* 0x00000016ff047e24 */ /* 0x000fe2000f8e00ff */
[----:B------:R-:W-:Y:S01]  /*1e90*/  MOV R5, UR23 ;  /* 0x0000001700057c02 */ /* 0x000fe20008000f00 */
[----:B------:R-:W-:Y:S01]  /*1ea0*/  IMAD.U32 R5, RZ, RZ, UR4 ;  /* 0x00000004ff057e24 */ /* 0x000fe2000f8e00ff */
[----:B------:R-:W-:Y:S02]  /*1eb0*/  ULDC.64 UR4, c[0x0][0x1a0] ;  /* 0x0000680000047ab9 */ /* 0x000fe40000000a00 */
[----:B------:R-:W-:-:S04]  /*1ec0*/  @UP0 UIMAD.WIDE.U32 UR18, UR17, UR4, URZ ;  /* 0x00000004111202a5 */ /* 0x000fc8000f8e003f */
[----:B------:R-:W-:-:S03]  /*1ed0*/  @UP0 UIMAD UR17, UR17, UR5, UR19 ;  /* 0x00000005111102a4 */ /* 0x000fc6000f8e0213 */
[----:B------:R-:W-:-:S04]  /*1ee0*/  @P3 IADD3 R8, R8, 0x1, RZ ;  /* 0x0000000108083810 */ /* 0x000fc80007ffe0ff */
[----:B------:R-:W-:Y:S02]  /*1ef0*/  @!P2 IADD3 R8, -R8, RZ, RZ ;  /* 0x000000ff0808a210 */ /* 0x000fe40007ffe1ff */
        /* <DEDUP_REMOVED lines=19> */
.L_x_1492:
[----:B------:R-:W-:Y:S01]  /*2030*/  SHF.R.S32.HI R2, RZ, 0x1f, R3 ;  /* 0x0000001fff027819 */ /* 0x000fe20000011403 */
[----:B------:R-:W-:Y:S01]  /*2040*/  UISETP.NE.AND UP0, UPT, UR14, -0x1, UPT ;  /* 0xffffffff0e00788c */ /* 0x000fe2000bf05270 */
[----:B------:R-:W-:Y:S01]  /*2050*/  IMAD R9, R9, c[0x0][0x1b8], RZ ;  /* 0x00006e0009097a24 */ /* 0x000fe200078e02ff */
[----:B------:R-:W-:Y:S01]  /*2060*/  ULDC.64 UR4, c[0x0][0x190] ;  /* 0x0000640000047ab9 */ /* 0x000fe20000000a00 */
[CC--:B------:R-:W-:Y:S01]  /*2070*/  LEA.HI R6, R2.reuse, R3.reuse, RZ, 0x3 ;  /* 0x0000000302067211 */ /* 0x0c0fe200078f18ff */
[----:B------:R-:W1:Y:S01]  /*2080*/  S2R R21, SR_CTAID.X ;  /* 0x0000000000157919 */ /* 0x000e620000002500 */
[----:B------:R-:W-:Y:S01]  /*2090*/  LEA.HI R0, R2, R3, RZ, 0x4 ;  /* 0x0000000302007211 */ /* 0x000fe200078f20ff */
[----:B------:R-:W-:Y:S01]  /*20a0*/  IMAD R10, R8, c[0x0][0x1bc], R9 ;  /* 0x00006f00080a7a24 */ /* 0x000fe200078e0209 */
[----:B------:R-:W-:Y:S01]  /*20b0*/  SHF.R.S32.HI R18, RZ, 0x3, R6 ;  /* 0x00000003ff127819 */ /* 0x000fe20000011406 */
[----:B------:R-:W-:Y:S01]  /*20c0*/  UIADD3 UR20, -UR11, UR12, URZ ;  /* 0x0000000c0b147290 */ /* 0x000fe2000fffe13f */
[----:B------:R-:W-:Y:S01]  /*20d0*/  SHF.R.S32.HI R233, RZ, 0x4, R0 ;  /* 0x00000004ffe97819 */ /* 0x000fe20000011400 */
[----:B------:R-:W-:Y:S01]  /*20e0*/  BSSY B0, `(.L_x_1494) ;  /* 0x0000078000007945 */ /* 0x000fe20003800000 */
[----:B------:R-:W-:Y:S01]  /*20f0*/  LOP3.LUT R6, R6, 0xfffffff8, RZ, 0xc0, !PT ;  /* 0xfffffff806067812 */ /* 0x000fe200078ec0ff */
[----:B------:R-:W-:Y:S01]  /*2100*/  IMAD.SHL.U32 R235, R18, 0x40, RZ ;  /* 0x0000004012eb7824 */ /* 0x000fe200078e00ff */
[C---:B------:R-:W-:Y:S01]  /*2110*/  LEA.HI R4, R0.reuse, R233, RZ, 0x1 ;  /* 0x000000e900047211 */ /* 0x040fe200078f08ff */
[----:B------:R-:W-:Y:S01]  /*2120*/  @UP0 UIMAD.WIDE.U32 UR22, UR14, UR4, URZ ;  /* 0x000000040e1602a5 */ /* 0x000fe2000f8e003f */
[----:B------:R-:W-:Y:S01]  /*2130*/  LOP3.LUT R0, R0, 0xfffffff0, RZ, 0xc0, !PT ;  /* 0xfffffff000007812 */ /* 0x000fe200078ec0ff */
[----:B------:R-:W-:Y:S01]  /*2140*/  IMAD.IADD R6, R3, 0x1, -R6 ;  /* 0x0000000103067824 */ /* 0x000fe200078e0a06 */
[----:B------:R-:W-:Y:S01]  /*2150*/  LOP3.LUT R4, R4, 0xfffffffe, RZ, 0xc0, !PT ;  /* 0xfffffffe04047812 */ /* 0x000fe200078ec0ff */
[----:B------:R-:W-:Y:S01]  /*2160*/  @UP0 UIMAD UR15, UR14, UR5, UR23 ;  /* 0x000000050e0f02a4 */ /* 0x000fe2000f8e0217 */
[----:B------:R-:W-:Y:S01]  /*2170*/  LOP3.LUT R235, R235, 0x1c0, RZ, 0xc0, !PT ;  /* 0x000001c0ebeb7812 */ /* 0x000fe200078ec0ff */
[----:B------:R-:W-:Y:S01]  /*2180*/  IMAD.SHL.U32 R236, R6, 0x8, RZ ;  /* 0x0000000806ec7824 */ /* 0x000fe200078e00ff */
[----:B------:R-:W-:Y:S01]  /*2190*/  @!UP0 USHF.R.S32.HI UR14, URZ, 0x1f, UR29 ;  /* 0x0000001f3f0e8899 */ /* 0x000fe2000801141d */
[----:B------:R-:W-:Y:S01]  /*21a0*/  IMAD.IADD R233, R233, 0x1, -R4 ;  /* 0x00000001e9e97824 */ /* 0x000fe200078e0a04 */
[----:B------:R-:W-:Y:S01]  /*21b0*/  ULDC.64 UR4, c[0x0][0x178] ;  /* 0x00005e0000047ab9 */ /* 0x000fe20000000a00 */
[----:B------:R-:W-:Y:S01]  /*21c0*/  IMAD.IADD R0, R3, 0x1, -R0 ;  /* 0x0000000103007824 */ /* 0x000fe200078e0a00 */
[----:B------:R-:W-:Y:S01]  /*21d0*/  LOP3.LUT R4, R235, 0x38, R236, 0xf8, !PT ;  /* 0x00000038eb047812 */ /* 0x000fe200078ef8ec */
[----:B------:R-:W-:Y:S01]  /*21e0*/  @!UP0 UIMAD UR14, UR14, UR4, URZ ;  /* 0x000000040e0e82a4 */ /* 0x000fe2000f8e023f */
[----:B------:R-:W-:Y:S01]  /*21f0*/  SHF.R.U32.HI R235, RZ, 0x3, R235 ;  /* 0x00000003ffeb7819 */ /* 0x000fe200000116eb */
[----:B------:R-:W-:Y:S01]  /*2200*/  @!UP0 UIMAD.WIDE.U32 UR24, UR29, UR4, URZ ;  /* 0x000000041d1882a5 */ /* 0x000fe2000f8e003f */
[----:B------:R-:W-:Y:S01]  /*2210*/  SHF.R.S32.HI R5, RZ, 0x1f, R0 ;  /* 0x0000001fff057819 */ /* 0x000fe20000011400 */
[----:B------:R-:W-:Y:S01]  /*2220*/  @!UP0 UIMAD UR5, UR29, UR5, UR14 ;  /* 0x000000051d0582a4 */ /* 0x000fe2000f8e020e */
[----:B------:R-:W-:-:S02]  /*2230*/  LOP3.LUT R235, R4, R235, RZ, 0x3c, !PT ;  /* 0x000000eb04eb7212 */ /* 0x000fc400078e3cff */
[----:B------:R-:W-:Y:S01]  /*2240*/  LEA.HI R4, R2, R3, RZ, 0x6 ;  /* 0x0000000302047211 */ /* 0x000fe200078f30ff */
[----:B------:R-:W-:Y:S01]  /*2250*/  @!UP0 UIADD3 UR15, UR25, UR5, URZ ;  /* 0x00000005190f8290 */ /* 0x000fe2000fffe03f */
[----:B------:R-:W-:Y:S01]  /*2260*/  LEA.HI R5, R5, R0, RZ, 0x3 ;  /* 0x0000000005057211 */ /* 0x000fe200078f18ff */
[----:B------:R-:W-:Y:S01]  /*2270*/  @!UP0 UMOV UR22, UR24 ;  /* 0x0000001800168c82 */ /* 0x000fe20008000000 */
[----:B------:R-:W-:Y:S01]  /*2280*/  IADD3 R14, P0, R236, UR18, RZ ;  /* 0x00000012ec0e7c10 */ /* 0x000fe2000ff1e0ff */
[----:B------:R-:W-:Y:S01]  /*2290*/  IMAD.SHL.U32 R4, R4, 0x8, RZ ;  /* 0x0000000804047824 */ /* 0x000fe200078e00ff */
[C---:B------:R-:W-:Y:S01]  /*22a0*/  LOP3.LUT R11, R5.reuse, 0xfffffff8, RZ, 0xc0, !PT ;  /* 0xfffffff8050b7812 */ /* 0x040fe200078ec0ff */
[----:B------:R-:W-:Y:S01]  /*22b0*/  ULDC.64 UR4, c[0x0][0x1a8] ;  /* 0x00006a0000047ab9 */ /* 0x000fe20000000a00 */
[----:B------:R-:W-:Y:S01]  /*22c0*/  IADD3 R16, P1, R236, R16, RZ ;  /* 0x00000010ec107210 */ /* 0x000fe20007f3e0ff */
[----:B------:R-:W-:Y:S01]  /*22d0*/  IMAD.SHL.U32 R5, R5, 0x40, RZ ;  /* 0x0000004005057824 */ /* 0x000fe200078e00ff */
[----:B------:R-:W-:Y:S01]  /*22e0*/  LOP3.LUT R235, R235, 0xfffffe00, R4, 0xf8, !PT ;  /* 0xfffffe00ebeb7812 */ /* 0x000fe200078ef804 */
[----:B------:R-:W-:Y:S01]  /*22f0*/  IMAD.IADD R0, R0, 0x1, -R11 ;  /* 0x0000000100007824 */ /* 0x000fe200078e0a0b */
[----:B------:R-:W-:-:S02]  /*2300*/  SHF.R.S32.HI R4, RZ, 0x1f, R236 ;  /* 0x0000001fff047819 */ /* 0x000fc400000114ec */
[----:B------:R-:W-:Y:S01]  /*2310*/  SHF.R.S32.HI R19, RZ, 0x1f, R18 ;  /* 0x0000001fff137819 */ /* 0x000fe20000011412 */
[----:B------:R-:W-:Y:S01]  /*2320*/  IMAD.SHL.U32 R235, R235, 0x2, RZ ;  /* 0x00000002ebeb7824 */ /* 0x000fe200078e00ff */
[C---:B------:R-:W-:Y:S01]  /*2330*/  IADD3.X R15, R4.reuse, UR17, RZ, P0, !PT ;  /* 0x00000011040f7c10 */ /* 0x040fe200087fe4ff */
[----:B------:R-:W-:Y:S01]  /*2340*/  IMAD.X R17, R4, 0x1, R7, P1 ;  /* 0x0000000104117824 */ /* 0x000fe200008e0607 */
[C---:B------:R-:W-:Y:S01]  /*2350*/  IADD3 R12, P0, R236.reuse, UR22, RZ ;  /* 0x00000016ec0c7c10 */ /* 0x040fe2000ff1e0ff */
[----:B------:R-:W-:Y:S01]  /*2360*/  IMAD.SHL.U32 R7, R233, 0x8, RZ ;  /* 0x00000008e9077824 */ /* 0x000fe200078e00ff */
[----:B------:R-:W-:Y:S01]  /*2370*/  IADD3 R173, R236, 0x40, RZ ;  /* 0x00000040ecad7810 */ /* 0x000fe20007ffe0ff */
[----:B------:R-:W-:Y:S01]  /*2380*/  IMAD.WIDE.U32 R8, R8, c[0x0][0x1b8], R14 ;  /* 0x00006e0008087a25 */ /* 0x000fe200078e000e */
[----:B------:R-:W-:Y:S02]  /*2390*/  IADD3.X R13, R4, UR15, RZ, P0, !PT ;  /* 0x0000000f040d7c10 */ /* 0x000fe400087fe4ff */
[----:B------:R-:W-:Y:S01]  /*23a0*/  R2P PR, R0, 0x6 ;  /* 0x0000000600007804 */ /* 0x000fe20000000000 */
[----:B------:R-:W-:Y:S01]  /*23b0*/  IMAD.IADD R11, R9, 0x1, R10 ;  /* 0x00000001090b7824 */ /* 0x000fe200078e020a */
[----:B------:R-:W-:Y:S01]  /*23c0*/  IADD3 R170, P0, R18, UR13, RZ ;  /* 0x0000000d12aa7c10 */ /* 0x000fe2000ff1e0ff */
[----:B------:R-:W-:Y:S01]  /*23d0*/  IMAD.SHL.U32 R0, R0, 0x40, RZ ;  /* 0x0000004000007824 */ /* 0x000fe200078e00ff */
[----:B------:R-:W-:Y:S01]  /*23e0*/  USHF.R.S32.HI UR13, URZ, 0x1f, UR6 ;  /* 0x0000001f3f0d7899 */ /* 0x000fe20008011406 */
[----:B------:R-:W-:Y:S01]  /*23f0*/  IMAD.MOV.U32 R10, RZ, RZ, R8 ;  /* 0x000000ffff0a7224 */ /* 0x000fe200078e0008 */
[----:B------:R-:W-:Y:S01]  /*2400*/  IADD3.X R9, R19, UR7, RZ, P0, !PT ;  /* 0x0000000713097c10 */ /* 0x000fe200087fe4ff */
[----:B------:R-:W-:Y:S01]  /*2410*/  IMAD.U32 R14, RZ, RZ, UR6 ;  /* 0x00000006ff0e7e24 */ /* 0x000fe2000f8e00ff */
[----:B------:R-:W-:Y:S01]  /*2420*/  LOP3.LUT R0, R0, 0x1c0, RZ, 0xc0, !PT ;  /* 0x000001c000007812 */ /* 0x000fe200078ec0ff */
[----:B------:R-:W-:Y:S01]  /*2430*/  UIMAD UR4, UR13, UR4, URZ ;  /* 0x000000040d0472a4 */ /* 0x000fe2000f8e023f */
[----:B------:R-:W-:Y:S01]  /*2440*/  ISETP.GE.AND P0, PT, R18, UR20, PT ;  /* 0x0000001412007c0c */ /* 0x000fe2000bf06270 */
[----:B------:R-:W-:Y:S01]  /*2450*/  IMAD R9, R9, c[0x0][0x1a0], RZ ;  /* 0x0000680009097a24 */ /* 0x000fe200078e02ff */
[----:B------:R-:W-:Y:S01]  /*2460*/  LOP3.LUT R7, R0, 0x8, R7, 0xf8, !PT ;  /* 0x0000000800077812 */ /* 0x000fe200078ef807 */
[----:B------:R-:W-:Y:S01]  /*2470*/  UIMAD UR4, UR6, UR5, UR4 ;  /* 0x00000005060472a4 */ /* 0x000fe2000f8e0204 */
[----:B------:R-:W-:Y:S01]  /*2480*/  SHF.R.U32.HI R0, RZ, 0x3, R0 ;  /* 0x00000003ff007819 */ /* 0x000fe20000011600 */
[----:B------:R-:W-:Y:S01]  /*2490*/  IMAD R9, R170, c[0x0][0x1a4], R9 ;  /* 0x00006900aa097a24 */ /* 0x000fe200078e0209 */
[----:B------:R-:W-:Y:S01]  /*24a0*/  IADD3 R172, R236, 0x80, RZ ;  /* 0x00000080ecac7810 */ /* 0x000fe20007ffe0ff */
[----:B------:R-:W-:Y:S01]  /*24b0*/  IMAD.WIDE.U32 R170, R170, c[0x0][0x1a0], R10 ;  /* 0x00006800aaaa7a25 */ /* 0x000fe200078e000a */
[----:B------:R-:W-:-:S02]  /*24c0*/  LEA.HI R11, R2, R3, RZ, 0x5 ;  /* 0x00000003020b7211 */ /* 0x000fc400078f28ff */
[----:B------:R-:W-:Y:S01]  /*24d0*/  LOP3.LUT R0, R7, R0, RZ, 0x3c, !PT ;  /* 0x0000000007007212 */ /* 0x000fe200078e3cff */
[----:B------:R-:W-:Y:S01]  /*24e0*/  IMAD R165, R19, c[0x0][0x198], RZ ;  /* 0x0000660013a57a24 */ /* 0x000fe200078e02ff */
[----:B------:R-:W-:Y:S01]  /*24f0*/  IADD3 R169, R236, 0xc0, RZ ;  /* 0x000000c0eca97810 */ /* 0x000fe20007ffe0ff */
[----:B------:R-:W-:Y:S01]  /*2500*/  IMAD.WIDE.U32 R14, R14, c[0x0][0x1a8], R12 ;  /* 0x00006a000e0e7a25 */ /* 0x000fe200078e000c */
[----:B------:R-:W-:Y:S02]  /*2510*/  LOP3.LUT R12, R11, 0xffffffe0, RZ, 0xc0, !PT ;  /* 0xffffffe00b0c7812 */ /* 0x000fe400078ec0ff */
[----:B------:R-:W-:Y:S01]  /*2520*/  LOP3.LUT R0, R0, 0xfffffe00, R5, 0xf8, !PT ;  /* 0xfffffe0000007812 */ /* 0x000fe200078ef805 */
[----:B------:R-:W-:Y:S01]  /*2530*/  IMAD.MOV.U32 R7, RZ, RZ, 0x10 ;  /* 0x00000010ff077424 */ /* 0x000fe200078e00ff */
[----:B------:R-:W-:Y:S01]  /*2540*/  SHF.R.S32.HI R11, RZ, 0x5, R11 ;  /* 0x00000005ff0b7819 */ /* 0x000fe2000001140b */
[----:B------:R-:W-:Y:S02]  /*2550*/  IMAD.MOV.U32 R2, RZ, RZ, 0x20 ;  /* 0x00000020ff027424 */ /* 0x000fe400078e00ff */
[C---:B------:R-:W-:Y:S01]  /*2560*/  IMAD R165, R18.reuse, c[0x0][0x19c], R165 ;  /* 0x0000670012a57a24 */ /* 0x040fe200078e02a5 */
[----:B------:R-:W-:Y:S01]  /*2570*/  SEL R7, R7, 0xfffffff0, !P1 ;  /* 0xfffffff007077807 */ /* 0x000fe20004800000 */
[----:B------:R-:W-:Y:S01]  /*2580*/  IMAD.WIDE.U32 R166, R18, c[0x0][0x198], R16 ;  /* 0x0000660012a67a25 */ /* 0x000fe200078e0010 */
[----:B------:R-:W-:-:S02]  /*2590*/  IADD3 R17, R15, UR4, RZ ;  /* 0x000000040f117c10 */ /* 0x000fc4000fffe0ff */
[----:B------:R-:W-:Y:S01]  /*25a0*/  SEL R5, R2, 0xffffffe0, !P2 ;  /* 0xffffffe002057807 */ /* 0x000fe20005000000 */
[----:B-1----:R-:W-:-:S04]  /*25b0*/  IMAD.WIDE R20, R21, 0x40, R18 ;  /* 0x0000004015147825 */ /* 0x002fc800078e0212 */
[----:B------:R-:W-:Y:S02]  /*25c0*/  IMAD.IADD R165, R167, 0x1, R165 ;  /* 0x00000001a7a57824 */ /* 0x000fe400078e02a5 */
[----:B------:R-:W-:Y:S02]  /*25d0*/  IMAD.IADD R12, R3, 0x1, -R12 ;  /* 0x00000001030c7824 */ /* 0x000fe400078e0a0c */
        /* <DEDUP_REMOVED lines=40> */
.L_x_1495:
[----:B------:R-:W-:Y:S05]  /*2860*/  BSYNC B0 ;  /* 0x0000000000007941 */ /* 0x000fea0003800000 */
.L_x_1494:
        /* <DEDUP_REMOVED lines=45> */
.L_x_1497:
[----:B------:R-:W-:Y:S05]  /*2b40*/  BSYNC B0 ;  /* 0x0000000000007941 */ /* 0x000fea0003800000 */
.L_x_1496:
[----:B-1----:R-:W-:Y:S01]  /*2b50*/  IADD3 R9, R18, 0x20, RZ ;  /* 0x0000002012097810 */ /* 0x002fe20007ffe0ff */
        /* <DEDUP_REMOVED lines=44> */
.L_x_1499:
[----:B------:R-:W-:Y:S05]  /*2e20*/  BSYNC B0 ;  /* 0x0000000000007941 */ /* 0x000fea0003800000 */
.L_x_1498:
        /* <DEDUP_REMOVED lines=38> */
[----:B--2---:R-:W-:-:S04]  /*3090*/  LEA R16, P0, R14, c[0x0][0x160], 0x1 ;  /* 0x000058000e107a11 */ /* 0x004fc800078008ff */
[----:B------:R-:W-:-:S05]  /*30a0*/  LEA.HI.X R17, R14, c[0x0][0x164], R4, 0x1, P0 ;  /* 0x000059000e117a11 */ /* 0x000fca00000f0c04 */
[----:B------:R-:W-:Y:S01]  /*30b0*/  @!PT LDS RZ, [RZ] ;  /* 0x00000000fffff984 */ /* 0x000fe20000000800 */
[----:B------:R-:W-:Y:S01]  /*30c0*/  @!PT LDS RZ, [RZ] ;  /* 0x00000000fffff984 */ /* 0x000fe20000000800 */
[----:B------:R-:W-:Y:S01]  /*30d0*/  @!PT LDS RZ, [RZ] ;  /* 0x00000000fffff984 */ /* 0x000fe20000000800 */
[----:B------:R2:W-:Y:S04]  /*30e0*/  LDGSTS.E.BYPASS.LTC128B.128 [R235+0x7800], [R16.64+0x180] ;  /* 0x0780018010eb7fae */ /* 0x0005e8000b901d60 */
.L_x_1501:
[----:B------:R-:W-:Y:S05]  /*30f0*/  BSYNC B0 ;  /* 0x0000000000007941 */ /* 0x000fea0003800000 */
.L_x_1500:
        /* <DEDUP_REMOVED lines=10> */
[C---:B--2---:R-:W-:Y:S01]  /*31a0*/  @!P5 LEA R20, P6, R166.reuse, c[0x0][0x168], 0x1 ;  /* 0x00005a00a614da11 */ /* 0x044fe200078c08ff */
        /* <DEDUP_REMOVED lines=28> */
.L_x_1503:
[----:B------:R-:W-:Y:S05]  /*3370*/  BSYNC B0 ;  /* 0x0000000000007941 */ /* 0x000fea0003800000 */
.L_x_1502:
        /* <DEDUP_REMOVED lines=9> */
[----:B------:R-:W-:-:S04]  /*3410*/  IADD3 R13, P0, R166, UR25, RZ ;  /* 0x00000019a60d7c10 */ /* 0x000fc8000ff1e0ff */
[----:B------:R-:W-:Y:S02]  /*3420*/  IADD3.X R4, R165, UR24, RZ, P0, !PT ;  /* 0x00000018a5047c10 */ /* 0x000fe400087fe4ff */
[----:B------:R-:W-:Y:S01]  /*3430*/  ISETP.GE.AND P0, PT, R169, c[0x0][0x220], PT ;  /* 0x00008800a9007a0c */ /* 0x000fe20003f06270 */
[----:B------:R3:W-:Y:S01]  /*3440*/  @P5 STS.128 [R235+0x8800], RZ ;  /* 0x008800ffeb005388 */ /* 0x0007e20000000c00 */
[C---:B--2---:R-:W-:Y:S02]  /*3450*/  @!P5 LEA R20, P6, R13.reuse, c[0x0][0x168], 0x1 ;  /* 0x00005a000d14da11 */ /* 0x044fe400078c08ff */
        /* <DEDUP_REMOVED lines=21> */
[----:B---3--:R-:W-:-:S04]  /*35b0*/  LEA R14, P0, R13, c[0x0][0x168], 0x1 ;  /* 0x00005a000d0e7a11 */ /* 0x008fc800078008ff */
[----:B------:R-:W-:-:S05]  /*35c0*/  LEA.HI.X R15, R13, c[0x0][0x16c], R4, 0x1, P0 ;  /* 0x00005b000d0f7a11 */ /* 0x000fca00000f0c04 */
[----:B------:R-:W-:Y:S01]  /*35d0*/  @!PT LDS RZ, [RZ] ;  /* 0x00000000fffff984 */ /* 0x000fe20000000800 */
[----:B------:R-:W-:Y:S01]  /*35e0*/  @!PT LDS RZ, [RZ] ;  /* 0x00000000fffff984 */ /* 0x000fe20000000800 */
[----:B------:R-:W-:Y:S01]  /*35f0*/  @!PT LDS RZ, [RZ] ;  /* 0x00000000fffff984 */ /* 0x000fe20000000800 */
[----:B------:R2:W-:Y:S04]  /*3600*/  LDGSTS.E.BYPASS.LTC128B.128 [R235+0xe800], [R14.64+0x180] ;  /* 0x0e8001800eeb7fae */ /* 0x0005e8000b901d60 */
.L_x_1505:
[----:B------:R-:W-:Y:S05]  /*3610*/  BSYNC B0 ;  /* 0x0000000000007941 */ /* 0x000fea0003800000 */
.L_x_1504:
[----:B------:R-:W-:Y:S01]  /*3620*/  ISETP.GE.AND P0, PT, R9, UR14, PT ;  /* 0x0000000e09007c0c */ /* 0x000fe2000bf06270 */
[----:B------:R-:W-:-:S12]  /*3630*/  BSSY B0, `(.L_x_1506) ;  /* 0x0000027000007945 */ /* 0x000fd80003800000 */
[----:B------:R-:W-:Y:S05]  /*3640*/  @P0 BRA `(.L_x_1507) ;  /* 0x0000025000000947 */ /* 0x000fea0003800000 */
[----:B------:R-:W-:Y:S01]  /*3650*/  ISETP.GE.AND P5, PT, R236, c[0x0][0x220], PT ;  /* 0x00008800ec007a0c */ /* 0x000fe20003fa6270 */
[----:B------:R-:W-:Y:S01]  /*3660*/  IMAD.MOV.U32 R4, RZ, RZ, c[0x0][0x198] ;  /* 0x00006600ff047624 */ /* 0x000fe200078e00ff */
[----:B------:R-:W-:Y:S01]  /*3670*/  ISETP.GE.AND P4, PT, R173, c[0x0][0x220], PT ;  /* 0x00008800ad007a0c */ /* 0x000fe20003f86270 */
[----:B--23--:R-:W-:Y:S01]  /*3680*/  IMAD.MOV.U32 R14, RZ, RZ, c[0x0][0x19c] ;  /* 0x00006700ff0e7624 */ /* 0x00cfe200078e00ff */
        /* <DEDUP_REMOVED lines=33> */
.L_x_1507:
[----:B------:R-:W-:Y:S05]  /*38a0*/  BSYNC B0 ;  /* 0x0000000000007941 */ /* 0x000fea0003800000 */
.L_x_1506:
[----:B------:R-:W-:Y:S01]  /*38b0*/  ISETP.GE.AND P0, PT, R8, UR14, PT ;  /* 0x0000000e08007c0c */ /* 0x000fe2000bf06270 */
[----:B------:R-:W-:-:S12]  /*38c0*/  BSSY B0, `(.L_x_1508) ;  /* 0x0000029000007945 */ /* 0x000fd80003800000 */
[----:B------:R-:W-:Y:S05]  /*38d0*/  @P0 BRA `(.L_x_1509) ;  /* 0x0000027000000947 */ /* 0x000fea0003800000 */
[----:B------:R-:W-:Y:S01]  /*38e0*/  ISETP.GE.AND P5, PT, R236, c[0x0][0x220], PT ;  /* 0x00008800ec007a0c */ /* 0x000fe20003fa6270 */
[----:B--23--:R-:W-:Y:S01]  /*38f0*/  IMAD.MOV.U32 R20, RZ, RZ, c[0x0][0x198] ;  /* 0x00006600ff147624 */ /* 0x00cfe200078e00ff */
        /* <DEDUP_REMOVED lines=37> */
.L_x_1509:
[----:B------:R-:W-:Y:S05]  /*3b50*/  BSYNC B0 ;  /* 0x0000000000007941 */ /* 0x000fea0003800000 */
.L_x_1508:
[----:B------:R-:W0:Y:S01]  /*3b60*/  LDGDEPBAR ;  /* 0x00000000000079af */ /* 0x000e220000000000 */
[----:B------:R-:W-:Y:S01]  /*3b70*/  ISETP.GE.AND P1, PT, R18, UR14, PT ;  /* 0x0000000e12007c0c */ /* 0x000fe2000bf26270 */
[----:B------:R-:W-:Y:S01]  /*3b80*/  IMAD.SHL.U32 R4, R6, 0x40, RZ ;  /* 0x0000004006047824 */ /* 0x000fe200078e00ff */
[----:B------:R-:W-:Y:S01]  /*3b90*/  SHF.R.S32.HI R13, RZ, 0x1f, R12 ;  /* 0x0000001fff0d7819 */ /* 0x000fe2000001140c */
[----:B------:R-:W-:Y:S01]  /*3ba0*/  IMAD.SHL.U32 R18, R18, 0x8, RZ ;  /* 0x0000000812127824 */ /* 0x000fe200078e00ff */
[----:B------:R-:W-:Y:S01]  /*3bb0*/  LOP3.LUT P2, RZ, R6, 0x4, RZ, 0xc0, !PT ;  /* 0x0000000406ff7812 */ /* 0x000fe2000784c0ff */
[----:B------:R-:W-:Y:S01]  /*3bc0*/  IMAD.SHL.U32 R3, R3, 0x2, RZ ;  /* 0x0000000203037824 */ /* 0x000fe200078e00ff */
[----:B------:R-:W-:Y:S01]  /*3bd0*/  LEA.HI R13, R13, R12, RZ, 0x2 ;  /* 0x0000000c0d0d7211 */ /* 0x000fe200078f10ff */
[C---:B------:R-:W-:Y:S01]  /*3be0*/  IMAD R234, R11.reuse, 0x400, R0 ;  /* 0x000004000bea7824 */ /* 0x040fe200078e0200 */
[----:B------:R-:W-:Y:S01]  /*3bf0*/  LEA R12, R11, UR11, 0x4 ;  /* 0x0000000b0b0c7c11 */ /* 0x000fe2000f8e20ff */
[----:B------:R-:W-:Y:S01]  /*3c00*/  BSSY B0, `(.L_x_1510) ;  /* 0x0000034000007945 */ /* 0x000fe20003800000 */
[----:B--23--:R-:W-:Y:S01]  /*3c10*/  LOP3.LUT R15, R4, 0x1c0, RZ, 0xc0, !PT ;  /* 0x000001c0040f7812 */ /* 0x00cfe200078ec0ff */
[----:B------:R-:W-:Y:S01]  /*3c20*/  IMAD.SHL.U32 R234, R234, 0x2, RZ ;  /* 0x00000002eaea7824 */ /* 0x000fe200078e00ff */
[----:B------:R-:W-:-:S02]  /*3c30*/  SHF.R.S32.HI R13, RZ, 0x2, R13 ;  /* 0x00000002ff0d7819 */ /* 0x000fc4000001140d */
[----:B------:R-:W-:Y:S02]  /*3c40*/  LOP3.LUT R18, R15, 0x8, R18, 0xf8, !PT ;  /* 0x000000080f127812 */ /* 0x000fe400078ef812 */
[----:B------:R-:W-:Y:S01]  /*3c50*/  IADD3 R4, R12, 0x1, R13 ;  /* 0x000000010c047810 */ /* 0x000fe20007ffe00d */
[----:B------:R-:W-:Y:S01]  /*3c60*/  IMAD.U32 R13, RZ, RZ, UR12 ;  /* 0x0000000cff0d7e24 */ /* 0x000fe2000f8e00ff */
[----:B------:R-:W-:Y:S02]  /*3c70*/  SHF.R.U32.HI R15, RZ, 0x3, R15 ;  /* 0x00000003ff0f7819 */ /* 0x000fe4000001160f */
[----:B------:R-:W-:Y:S02]  /*3c80*/  LEA R242, P0, R170, c[0x0][0x170], 0x1 ;  /* 0x00005c00aaf27a11 */ /* 0x000fe400078008ff */
[----:B------:R-:W-:Y:S01]  /*3c90*/  LOP3.LUT R18, R18, R15, RZ, 0x3c, !PT ;  /* 0x0000000f12127212 */ /* 0x000fe200078e3cff */
[----:B------:R-:W-:-:S04]  /*3ca0*/  DEPBAR.LE SB0, 0x0 ;  /* 0x000080000000791a */ /* 0x000fc80000000000 */
[----:B------:R-:W-:Y:S01]  /*3cb0*/  BAR.SYNC.DEFER_BLOCKING 0x0 ;  /* 0x0000000000007b1d */ /* 0x000fe20000010000 */
[----:B------:R-:W-:Y:S01]  /*3cc0*/  IADD3 R4, R4, UR10, -R13 ;  /* 0x0000000a04047c10 */ /* 0x000fe2000fffe80d */
[----:B------:R-:W-:Y:S01]  /*3cd0*/  IMAD R233, R233, 0x200, R18 ;  /* 0x00000200e9e97824 */ /* 0x000fe200078e0212 */
[----:B------:R-:W-:Y:S02]  /*3ce0*/  SEL R2, R2, 0xffffffe0, !P2 ;  /* 0xffffffe002027807 */ /* 0x000fe40005000000 */
[----:B------:R-:W-:Y:S02]  /*3cf0*/  LOP3.LUT R3, R3, 0x6, RZ, 0xc0, !PT ;  /* 0x0000000603037812 */ /* 0x000fe400078ec0ff */
[----:B------:R-:W-:Y:S02]  /*3d00*/  LEA.HI.X R245, R170, c[0x0][0x174], R168, 0x1, P0 ;  /* 0x00005d00aaf57a11 */ /* 0x000fe400000f0ca8 */
[----:B------:R-:W-:Y:S01]  /*3d10*/  IADD3 R4, R4, c[0x0][0x2e8], RZ ;  /* 0x0000ba0004047a10 */ /* 0x000fe20007ffe0ff */
        /* <DEDUP_REMOVED lines=9> */
[----:B------:R-:W-:Y:S01]  /*3db0*/  @!P3 IMAD.MOV.U32 R243, RZ, RZ, R245 ;  /* 0x000000fffff3b224 */ /* 0x000fe200078e00f5 */
[----:B------:R3:W-:Y:S01]  /*3dc0*/  @P3 STS.128 [R235+0x10000], RZ ;  /* 0x010000ffeb003388 */ /* 0x0007e20000000c00 */
[----:B------:R-:W-:-:S03]  /*3dd0*/  @!P2 IMAD.MOV.U32 R244, RZ, RZ, R242 ;  /* 0x000000fffff4a224 */ /* 0x000fc600078e00f2 */
        /* <DEDUP_REMOVED lines=9> */
[----:B------:R3:W-:Y:S01]  /*3e70*/  @P1 STS.128 [R235+0x14000], RZ ;  /* 0x014000ffeb001388 */ /* 0x0007e20000000c00 */
[----:B----4-:R-:W-:-:S05]  /*3e80*/  @!P1 IMAD.MOV.U32 R243, RZ, RZ, R245 ;  /* 0x000000fffff39224 */ /* 0x010fca00078e00f5 */
[----:B------:R-:W-:Y:S01]  /*3e90*/  @!PT LDS RZ, [RZ] ;  /* 0x00000000fffff984 */ /* 0x000fe20000000800 */
[----:B------:R-:W-:Y:S01]  /*3ea0*/  @!PT LDS RZ, [RZ] ;  /* 0x00000000fffff984 */ /* 0x000fe20000000800 */
[----:B------:R-:W-:Y:S01]  /*3eb0*/  @!PT LDS RZ, [RZ] ;  /* 0x00000000fffff984 */ /* 0x000fe20000000800 */
[----:B------:R3:W-:Y:S04]  /*3ec0*/  @!P1 LDGSTS.E.BYPASS.LTC128B.128 [R235+0x14000], [R242.64+0x100] ;  /* 0x14000100f2eb9fae */ /* 0x0007e8000b901d60 */
[----:B------:R3:W-:Y:S01]  /*3ed0*/  @P0 STS.128 [R235+0x16000], RZ ;  /* 0x016000ffeb000388 */ /* 0x0007e20000000c00 */
[----:B------:R-:W-:Y:S05]  /*3ee0*/  @P0 BRA `(.L_x_1511) ;  /* 0x0000005000000947 */ /* 0x000fea0003800000 */
[----:B---3--:R-:W-:-:S05]  /*3ef0*/  MOV R243, R245 ;  /* 0x000000f500f37202 */ /* 0x008fca0000000f00 */
[----:B------:R-:W-:Y:S01]  /*3f00*/  @!PT LDS RZ, [RZ] ;  /* 0x00000000fffff984 */ /* 0x000fe20000000800 */
[----:B------:R-:W-:Y:S01]  /*3f10*/  @!PT LDS RZ, [RZ] ;  /* 0x00000000fffff984 */ /* 0x000fe20000000800 */
[----:B------:R-:W-:Y:S01]  /*3f20*/  @!PT LDS RZ, [RZ] ;  /* 0x00000000fffff984 */ /* 0x000fe20000000800 */
[----:B------:R3:W-:Y:S02]  /*3f30*/  LDGSTS.E.BYPASS.LTC128B.128 [R235+0x16000], [R242.64+0x180] ;  /* 0x16000180f2eb7fae */ /* 0x0007e4000b901d60 */
.L_x_1511:
[----:B------:R-:W-:Y:S05]  /*3f40*/  BSYNC B0 ;  /* 0x0000000000007941 */ /* 0x000fea0003800000 */
.L_x_1510:
[----:B------:R-:W-:Y:S01]  /*3f50*/  ISETP.GE.AND P0, PT, R10, UR14, PT ;  /* 0x0000000e0a007c0c */ /* 0x000fe2000bf06270 */
[----:B------:R-:W-:Y:S01]  /*3f60*/  ULDC.64 UR4, c[0x0][0x1a0] ;  /* 0x0000680000047ab9 */ /* 0x000fe20000000a00 */
[----:B------:R-:W-:Y:S01]  /*3f70*/  BSSY B0, `(.L_x_1512) ;  /* 0x0000033000007945 */ /* 0x000fe20003800000 */
[----:B------:R-:W-:Y:S02]  /*3f80*/  USHF.L.U64.HI UR26, UR4, UR26, UR5 ;  /* 0x0000001a041a7299 */ /* 0x000fe40008010205 */
[----:B------:R-:W-:-:S08]  /*3f90*/  USHF.L.U32 UR27, UR4, 0x4, URZ ;  /* 0x00000004041b7899 */ /* 0x000fd0000800063f */
        /* <DEDUP_REMOVED lines=8> */
[----:B------:R-:W-:Y:S01]  /*4020*/  IMAD.U32 R11, RZ, RZ, UR27 ;  /* 0x0000001bff0b7e24 */ /* 0x000fe2000f8e00ff */
[----:B------:R-:W-:Y:S01]  /*4030*/  ISETP.GE.AND P2, PT, R172, c[0x0][0x220], PT ;  /* 0x00008800ac007a0c */ /* 0x000fe20003f46270 */
[----:B------:R-:W-:-:S02]  /*4040*/  IMAD.U32 R10, RZ, RZ, UR26 ;  /* 0x0000001aff0a7e24 */ /* 0x000fc4000f8e00ff */
[----:B------:R-:W-:Y:S02]  /*4050*/  IMAD.U32 R15, RZ, RZ, UR27 ;  /* 0x0000001bff0f7e24 */ /* 0x000fe4000f8e00ff */
[----:B------:R-:W-:Y:S02]  /*4060*/  IMAD.U32 R13, RZ, RZ, UR27 ;  /* 0x0000001bff0d7e24 */ /* 0x000fe4000f8e00ff */
        /* <DEDUP_REMOVED lines=35> */
.L_x_1513:
[----:B------:R-:W-:Y:S05]  /*42a0*/  BSYNC B0 ;  /* 0x0000000000007941 */ /* 0x000fea0003800000 */
.L_x_1512:
        /* <DEDUP_REMOVED lines=8> */
[----:B------:R-:W-:Y:S01]  /*4330*/  IMAD.MOV.U32 R10, RZ, RZ, c[0x0][0x1a0] ;  /* 0x00006800ff0a7624 */ /* 0x000fe200078e00ff */
[----:B------:R-:W-:Y:S01]  /*4340*/  ISETP.GE.AND P4, PT, R173, c[0x0][0x220], PT ;  /* 0x00008800ad007a0c */ /* 0x000fe20003f86270 */
[----:B------:R-:W-:Y:S01]  /*4350*/  IMAD.MOV.U32 R11, RZ, RZ, 0x5 ;  /* 0x00000005ff0b7424 */ /* 0x000fe200078e00ff */
[----:B------:R-:W-:Y:S01]  /*4360*/  ISETP.GE.AND P2, PT, R172, c[0x0][0x220], PT ;  /* 0x00008800ac007a0c */ /* 0x000fe20003f46270 */
[----:B------:R-:W-:Y:S01]  /*4370*/  IMAD.SHL.U32 R9, R10, 0x20, RZ ;  /* 0x000000200a097824 */ /* 0x000fe200078e00ff */
[----:B------:R-:W-:-:S02]  /*4380*/  ISETP.GE.AND P0, PT, R169, c[0x0][0x220], PT ;  /* 0x00008800a9007a0c */ /* 0x000fc40003f06270 */
[----:B------:R-:W-:-:S05]  /*4390*/  SHF.L.U64.HI R10, R10, R11, c[0x0][0x1a4] ;  /* 0x000069000a0a7619 */ /* 0x000fca000001020b */
[CC--:B-1----:R-:W-:Y:S01]  /*43a0*/  @!P5 LEA R16, P6, R9.reuse, R242.reuse, 0x1 ;  /* 0x000000f20910d211 */ /* 0x0c2fe200078c08ff */
        /* <DEDUP_REMOVED lines=28> */
.L_x_1515:
[----:B------:R-:W-:Y:S05]  /*4570*/  BSYNC B0 ;  /* 0x0000000000007941 */ /* 0x000fea0003800000 */
.L_x_1514:
[----:B------:R-:W-:Y:S01]  /*4580*/  ISETP.GE.AND P0, PT, R8, UR14, PT ;  /* 0x0000000e08007c0c */ /* 0x000fe2000bf06270 */
[----:B------:R-:W-:-:S12]  /*4590*/  BSSY B0, `(.L_x_1516) ;  /* 0x0000035000007945 */ /* 0x000fd80003800000 */
        /* <DEDUP_REMOVED lines=8> */
[----:B------:R-:W-:Y:S02]  /*4620*/  MOV R8, c[0x0][0x1a0] ;  /* 0x0000680000087a02 */ /* 0x000fe40000000f00 */
[----:B------:R-:W-:-:S05]  /*4630*/  ISETP.GE.AND P0, PT, R169, c[0x0][0x220], PT ;  /* 0x00008800a9007a0c */ /* 0x000fca0003f06270 */
[-C--:B-1----:R-:W-:Y:S01]  /*4640*/  @!P3 MOV R12, R242.reuse ;  /* 0x000000f2000cb202 */ /* 0x082fe20000000f00 */
[----:B------:R-:W-:Y:S01]  /*4650*/  @!P3 IMAD.MOV.U32 R11, RZ, RZ, c[0x0][0x1a4] ;  /* 0x00006900ff0bb624 */ /* 0x000fe200078e00ff */
[----:B------:R-:W-:Y:S01]  /*4660*/  @!P2 MOV R10, c[0x0][0x1a4] ;  /* 0x00006900000aaa02 */ /* 0x000fe20000000f00 */
[----:B------:R-:W-:Y:S01]  /*4670*/  @!P3 IMAD.MOV.U32 R13, RZ, RZ, R245 ;  /* 0x000000ffff0db224 */ /* 0x000fe200078e00f5 */
[----:B---3--:R-:W-:Y:S01]  /*4680*/  @!P2 MOV R244, R242 ;  /* 0x000000f200f4a202 */ /* 0x008fe20000000f00 */
[----:B------:R-:W-:Y:S01]  /*4690*/  @!P1 IMAD.MOV.U32 R9, RZ, RZ, c[0x0][0x1a4] ;  /* 0x00006900ff099624 */ /* 0x000fe200078e00ff */
[----:B------:R-:W-:Y:S01]  /*46a0*/  @!P1 MOV R243, R245 ;  /* 0x000000f500f39202 */ /* 0x000fe20000000f00 */
[----:B------:R-:W-:Y:S01]  /*46b0*/  @!P3 IMAD R11, R11, 0x60, RZ ;  /* 0x000000600b0bb824 */ /* 0x000fe200078e02ff */
[----:B------:R1:W-:Y:S01]  /*46c0*/  @P3 STS.128 [R235+0x11800], RZ ;  /* 0x011800ffeb003388 */ /* 0x0003e20000000c00 */
[----:B------:R-:W-:-:S04]  /*46d0*/  @!P3 IMAD.WIDE.U32 R12, R8, 0x60, R12 ;  /* 0x00000060080cb825 */ /* 0x000fc800078e000c */
[----:B------:R-:W-:Y:S02]  /*46e0*/  @!P2 IMAD R10, R10, 0x60, RZ ;  /* 0x000000600a0aa824 */ /* 0x000fe400078e02ff */
[----:B------:R-:W-:-:S04]  /*46f0*/  @!P2 IMAD.WIDE.U32 R14, R8, 0x60, R244 ;  /* 0x00000060080ea825 */ /* 0x000fc800078e00f4 */
[----:B------:R-:W-:Y:S01]  /*4700*/  @!P1 IMAD R9, R9, 0x60, RZ ;  /* 0x0000006009099824 */ /* 0x000fe200078e02ff */
[----:B------:R-:W-:Y:S01]  /*4710*/  @!P2 IADD3 R15, R15, R10, RZ ;  /* 0x0000000a0f0fa210 */ /* 0x000fe20007ffe0ff */
[----:B------:R-:W-:-:S04]  /*4720*/  @!P1 IMAD.WIDE.U32 R16, R8, 0x60, R242 ;  /* 0x0000006008109825 */ /* 0x000fc800078e00f2 */
[----:B------:R-:W-:Y:S01]  /*4730*/  @!P3 IMAD.IADD R13, R13, 0x1, R11 ;  /* 0x000000010d0db824 */ /* 0x000fe200078e020b */
[----:B------:R-:W-:-:S04]  /*4740*/  @!P1 IADD3 R17, R17, R9, RZ ;  /* 0x0000000911119210 */ /* 0x000fc80007ffe0ff */
        /* <DEDUP_REMOVED lines=16> */
[----:B------:R-:W-:Y:S01]  /*4850*/  MOV R243, R245 ;  /* 0x000000f500f37202 */ /* 0x000fe20000000f00 */
        /* <DEDUP_REMOVED lines=8> */
.L_x_1517:
[----:B------:R-:W-:Y:S05]  /*48e0*/  BSYNC B0 ;  /* 0x0000000000007941 */ /* 0x000fea0003800000 */
.L_x_1516:
[----:B------:R-:W-:Y:S01]  /*48f0*/  IMAD.SHL.U32 R233, R233, 0x2, RZ ;  /* 0x00000002e9e97824 */ /* 0x000fe200078e00ff */
[----:B------:R-:W-:Y:S01]  /*4900*/  LDSM.16.M88.4 R76, [R234] ;  /* 0x00000000ea4c783b */ /* 0x000fe20000000200 */
[----:B------:R-:W-:Y:S01]  /*4910*/  LOP3.LUT P0, RZ, R6, 0x2, RZ, 0xc0, !PT ;  /* 0x0000000206ff7812 */ /* 0x000fe2000780c0ff */
[--C-:B------:R-:W-:Y:S01]  /*4920*/  IMAD R232, R7, 0x2, R234.reuse ;  /* 0x0000000207e87824 */ /* 0x100fe200078e02ea */
[----:B------:R-:W-:Y:S01]  /*4930*/  UISETP.GT.AND UP0, UPT, UR28, UR21, UPT ;  /* 0x000000151c00728c */ /* 0x000fe2000bf04270 */
[----:B-1----:R-:W1:Y:S01]  /*4940*/  LDSM.16.M88.4 R28, [R233+0x8000] ;  /* 0x00800000e91c783b */ /* 0x002e620000000200 */
[----:B------:R-:W-:Y:S01]  /*4950*/  IADD3 R6, R233, 0x8000, RZ ;  /* 0x00008000e9067810 */ /* 0x000fe20007ffe0ff */
[----:B------:R-:W-:Y:S01]  /*4960*/  IMAD R230, R5, 0x2, R234 ;  /* 0x0000000205e67824 */ /* 0x000fe200078e02ea */
[----:B------:R-:W-:Y:S01]  /*4970*/  IADD3 R231, R233, 0x8020, RZ ;  /* 0x00008020e9e77810 */ /* 0x000fe20007ffe0ff */
[----:B------:R-:W5:Y:S01]  /*4980*/  LDSM.16.M88.4 R20, [R233+0x8800] ;  /* 0x00880000e914783b */ /* 0x000f620000000200 */
[----:B------:R-:W-:Y:S01]  /*4990*/  IMAD R227, R2, 0x2, R233 ;  /* 0x0000000202e37824 */ /* 0x000fe200078e02e9 */
[----:B------:R-:W-:Y:S01]  /*49a0*/  PLOP3.LUT P6, PT, PT, PT, UP0, 0x80, 0x0 ;  /* 0x000000000000781c */ /* 0x000fe20003fcf008 */
[----:B------:R-:W-:Y:S01]  /*49b0*/  IMAD R229, R5, 0x2, R232 ;  /* 0x0000000205e57824 */ /* 0x000fe200078e02e8 */
[----:B------:R-:W2:Y:S01]  /*49c0*/  LDSM.16.M88.4 R12, [R233+0x9000] ;  /* 0x00900000e90c783b */ /* 0x000ea20000000200 */
[----:B------:R-:W-:-:S02]  /*49d0*/  IMNMX R167, R4, UR10, PT ;  /* 0x0000000a04a77c17 */ /* 0x000fc4000b800200 */
[----:B------:R-:W-:Y:S01]  /*49e0*/  @P0 IADD3 R231, R6, -0x20, RZ ;  /* 0xffffffe006e70810 */ /* 0x000fe20007ffe0ff */
[----:B------:R-:W3:Y:S03]  /*49f0*/  LDSM.16.M88.4 R40, [R233+0x9800] ;  /* 0x00980000e928783b */ /* 0x000ee60000000200 */
[C---:B------:R-:W-:Y:S01]  /*4a00*/  IADD3 R223, R231.reuse, 0x800, RZ ;  /* 0x00000800e7df7810 */ /* 0x040fe20007ffe0ff */
[----:B------:R-:W-:Y:S01]  /*4a10*/  LDSM.16.M88.4 R56, [R232] ;  /* 0x00000000e838783b */ /* 0x000fe20000000200 */
[----:B------:R-:W-:Y:S01]  /*4a20*/  IMAD R220, R2, 0x2, R231 ;  /* 0x0000000202dc7824 */ /* 0x000fe200078e02e7 */
[----:B------:R-:W-:Y:S02]  /*4a30*/  IADD3 R2, R4, 0x8, RZ ;  /* 0x0000000804027810 */ /* 0x000fe40007ffe0ff */
[----:B------:R-:W4:Y:S01]  /*4a40*/  LDSM.16.M88.4 R36, [R231] ;  /* 0x00000000e724783b */ /* 0x000f220000000200 */
[----:B------:R-:W-:-:S02]  /*4a50*/  IADD3 R222, R231, 0x1000, RZ ;  /* 0x00001000e7de7810 */ /* 0x000fc40007ffe0ff */
[----:B------:R-:W-:Y:S01]  /*4a60*/  IMNMX R2, R2, UR10, PT ;  /* 0x0000000a02027c17 */ /* 0x000fe2000b800200 */
[----:B------:R-:W2:Y:S01]  /*4a70*/  LDSM.16.M88.4 R68, [R231+0x800] ;  /* 0x00080000e744783b */ /* 0x000ea20000000200 */
[C---:B------:R-:W-:Y:S02]  /*4a80*/  IADD3 R221, R231.reuse, 0x1800, RZ ;  /* 0x00001800e7dd7810 */ /* 0x040fe40007ffe0ff */
[C---:B------:R-:W-:Y:S01]  /*4a90*/  IADD3 R219, R231.reuse, 0x2000, RZ ;  /* 0x00002000e7db7810 */ /* 0x040fe20007ffe0ff */
[----:B------:R-:W3:Y:S01]  /*4aa0*/  LDSM.16.M88.4 R64, [R231+0x1000] ;  /* 0x00100000e740783b */ /* 0x000ee20000000200 */
[C---:B------:R-:W-:Y:S02]  /*4ab0*/  IADD3 R218, R231.reuse, 0x2800, RZ ;  /* 0x00002800e7da7810 */ /* 0x040fe40007ffe0ff */
[C---:B------:R-:W-:Y:S01]  /*4ac0*/  IADD3 R217, R231.reuse, 0x3000, RZ ;  /* 0x00003000e7d97810 */ /* 0x040fe20007ffe0ff */
[----:B------:R-:W3:Y:S01]  /*4ad0*/  LDSM.16.M88.4 R60, [R231+0x1800] ;  /* 0x00180000e73c783b */ /* 0x000ee20000000200 */
[----:B------:R-:W-:-:S02]  /*4ae0*/  IADD3 R216, R231, 0x3800, RZ ;  /* 0x00003800e7d87810 */ /* 0x000fc40007ffe0ff */
[C---:B------:R-:W-:Y:S01]  /*4af0*/  IADD3 R215, R231.reuse, 0x4000, RZ ;  /* 0x00004000e7d77810 */ /* 0x040fe20007ffe0ff */
[----:B------:R-:W-:Y:S01]  /*4b00*/  LDSM.16.M88.4 R52, [R230] ;  /* 0x00000000e634783b */ /* 0x000fe20000000200 */
[C---:B------:R-:W-:Y:S02]  /*4b10*/  IADD3 R214, R231.reuse, 0x4800, RZ ;  /* 0x00004800e7d67810 */ /* 0x040fe40007ffe0ff */
[C---:B------:R-:W-:Y:S01]  /*4b20*/  IADD3 R213, R231.reuse, 0x5000, RZ ;  /* 0x00005000e7d57810 */ /* 0x040fe20007ffe0ff */
[----:B-1----:R-:W-:Y:S01]  /*4b30*/  HMMA.16816.F32.BF16 R32, R76, R28, RZ ;  /* 0x0000001c4c20723c */ /* 0x002fe200000418ff */
[----:B------:R-:W1:Y:S01]  /*4b40*/  LDSM.16.M88.4 R48, [R227+0x8000] ;  /* 0x00800000e330783b */ /* 0x000e620000000200 */
[C---:B------:R-:W-:Y:S02]  /*4b50*/  IADD3 R212, R231.reuse, 0x5800, RZ ;  /* 0x00005800e7d47810 */ /* 0x040fe40007ffe0ff */
[C---:B------:R-:W-:Y:S01]  /*4b60*/  IADD3 R211, R231.reuse, 0x6000, RZ ;  /* 0x00006000e7d37810 */ /* 0x040fe20007ffe0ff */
[----:B------:R-:W1:Y:S01]  /*4b70*/  LDSM.16.M88.4 R44, [R227+0x8800] ;  /* 0x00880000e32c783b */ /* 0x000e620000000200 */
[----:B------:R-:W-:-:S02]  /*4b80*/  IADD3 R210, R231, 0x6800, RZ ;  /* 0x00006800e7d27810 */ /* 0x000fc40007ffe0ff */
[C---:B------:R-:W-:Y:S01]  /*4b90*/  HMMA.16816.F32.BF16 R28, R76.reuse, R30, RZ ;  /* 0x0000001e4c1c723c */ /* 0x040fe200000418ff */
[----:B------:R-:W-:Y:S01]  /*4ba0*/  LDSM.16.M88.4 R72, [R229] ;  /* 0x00000000e548783b */ /* 0x000fe20000000200 */
[C---:B------:R-:W-:Y:S02]  /*4bb0*/  IADD3 R209, R231.reuse, 0x7000, RZ ;  /* 0x00007000e7d17810 */ /* 0x040fe40007ffe0ff */
[----:B------:R-:W-:Y:S01]  /*4bc0*/  IADD3 R208, R231, 0x7800, RZ ;  /* 0x00007800e7d07810 */ /* 0x000fe20007ffe0ff */
[----:B------:R-:W0:Y:S03]  /*4bd0*/  LDGDEPBAR ;  /* 0x00000000000079af */ /* 0x000e260000000000 */
[C---:B-----5:R-:W-:Y:S08]  /*4be0*/  HMMA.16816.F32.BF16 R24, R76.reuse, R20, RZ ;  /* 0x000000144c18723c */ /* 0x060ff000000418ff */
[C---:B--2---:R-:W-:Y:S08]  /*4bf0*/  HMMA.16816.F32.BF16 R16, R76.reuse, R12, RZ ;  /* 0x0000000c4c10723c */ /* 0x044ff000000418ff */
[C---:B------:R-:W-:Y:S08]  /*4c00*/  HMMA.16816.F32.BF16 R20, R76.reuse, R22, RZ ;  /* 0x000000164c14723c */ /* 0x040ff000000418ff */
[C---:B------:R-:W-:Y:S08]  /*4c10*/  HMMA.16816.F32.BF16 R12, R76.reuse, R14, RZ ;  /* 0x0000000e4c0c723c */ /* 0x040ff000000418ff */
[C---:B---3--:R-:W-:Y:S08]  /*4c20*/  HMMA.16816.F32.BF16 R8, R76.reuse, R40, RZ ;  /* 0x000000284c08723c */ /* 0x048ff000000418ff */
[----:B------:R-:W-:Y:S01]  /*4c30*/  HMMA.16816.F32.BF16 R76, R76, R42, RZ ;  /* 0x0000002a4c4c723c */ /* 0x000fe200000418ff */
[----:B------:R-:W2:Y:S07]  /*4c40*/  LDSM.16.M88.4 R40, [R227+0x9000] ;  /* 0x00900000e328783b */ /* 0x000eae0000000200 */
[C---:B----4-:R-:W-:Y:S08]  /*4c50*/  HMMA.16816.F32.BF16 R32, R56.reuse, R36, R32 ;  /* 0x000000243820723c */ /* 0x050ff00000041820 */
[C---:B------:R-:W-:Y:S01]  /*4c60*/  HMMA.16816.F32.BF16 R28, R56.reuse, R38, R28 ;  /* 0x00000026381c723c */ /* 0x040fe2000004181c */
[----:B------:R-:W3:Y:S07]  /*4c70*/  LDSM.16.M88.4 R36, [R227+0x9800] ;  /* 0x00980000e324783b */ /* 0x000eee0000000200 */
[C---:B------:R-:W-:Y:S08]  /*4c80*/  HMMA.16816.F32.BF16 R24, R56.reuse, R68, R24 ;  /* 0x000000443818723c */ /* 0x040ff00000041818 */
[C---:B------:R-:W-:Y:S01]  /*4c90*/  HMMA.16816.F32.BF16 R20, R56.reuse, R70, R20 ;  /* 0x000000463814723c */ /* 0x040fe20000041814 */
[----:B------:R-:W4:Y:S07]  /*4ca0*/  LDSM.16.M88.4 R68, [R220] ;  /* 0x00000000dc44783b */ /* 0x000f2e0000000200 */
[C---:B------:R-:W-:Y:S08]  /*4cb0*/  HMMA.16816.F32.BF16 R16, R56.reuse, R64, R16 ;  /* 0x000000403810723c */ /* 0x040ff00000041810 */
[C---:B------:R-:W-:Y:S01]  /*4cc0*/  HMMA.16816.F32.BF16 R12, R56.reuse, R66, R12 ;  /* 0x00000042380c723c */ /* 0x040fe2000004180c */
[----:B------:R-:W5:Y:S07]  /*4cd0*/  LDSM.16.M88.4 R64, [R220+0x800] ;  /* 0x00080000dc40783b */ /* 0x000f6e0000000200 */
[C---:B------:R-:W-:Y:S08]  /*4ce0*/  HMMA.16816.F32.BF16 R8, R56.reuse, R60, R8 ;  /* 0x0000003c3808723c */ /* 0x040ff00000041808 */
[----:B------:R-:W-:Y:S01]  /*4cf0*/  HMMA.16816.F32.BF16 R76, R56, R62, R76 ;  /* 0x0000003e384c723c */ /* 0x000fe2000004184c */
[----:B------:R-:W3:Y:S04]  /*4d00*/  LDSM.16.M88.4 R60, [R220+0x1000] ;  /* 0x00100000dc3c783b */ /* 0x000ee80000000200 */
[----:B------:R-:W3:Y:S03]  /*4d10*/  LDSM.16.M88.4 R56, [R220+0x1800] ;  /* 0x00180000dc38783b */ /* 0x000ee60000000200 */
[C---:B-1----:R-:W-:Y:S08]  /*4d20*/  HMMA.16816.F32.BF16 R32, R52.reuse, R48, R32 ;  /* 0x000000303420723c */ /* 0x042ff00000041820 */
[C---:B------:R-:W-:Y:S01]  /*4d30*/  HMMA.16816.F32.BF16 R28, R52.reuse, R50, R28 ;  /* 0x00000032341c723c */ /* 0x040fe2000004181c */
[----:B------:R-:W-:Y:S07]  /*4d40*/  LDSM.16.M88.4 R48, [R233+0xa000] ;  /* 0x00a00000e930783b */ /* 0x000fee0000000200 */
[C---:B------:R-:W-:Y:S08]  /*4d50*/  HMMA.16816.F32.BF16 R24, R52.reuse, R44, R24 ;  /* 0x0000002c3418723c */ /* 0x040ff00000041818 */
[C---:B------:R-:W-:Y:S01]  /*4d60*/  HMMA.16816.F32.BF16 R20, R52.reuse, R46, R20 ;  /* 0x0000002e3414723c */ /* 0x040fe20000041814 */
[----:B------:R-:W-:Y:S07]  /*4d70*/  LDSM.16.M88.4 R44, [R233+0xa800] ;  /* 0x00a80000e92c783b */ /* 0x000fee0000000200 */
[C---:B--2---:R-:W-:Y:S08]  /*4d80*/  HMMA.16816.F32.BF16 R16, R52.reuse, R40, R16 ;  /* 0x000000283410723c */ /* 0x044ff00000041810 */
[C---:B------:R-:W-:Y:S01]  /*4d90*/  HMMA.16816.F32.BF16 R12, R52.reuse, R42, R12 ;  /* 0x0000002a340c723c */ /* 0x040fe2000004180c */
[----:B------:R-:W-:Y:S07]  /*4da0*/  LDSM.16.M88.4 R40, [R233+0xb000] ;  /* 0x00b00000e928783b */ /* 0x000fee0000000200 */
[C---:B---3--:R-:W-:Y:S08]  /*4db0*/  HMMA.16816.F32.BF16 R8, R52.reuse, R36, R8 ;  /* 0x000000243408723c */ /* 0x048ff00000041808 */
[----:B------:R-:W-:Y:S01]  /*4dc0*/  HMMA.16816.F32.BF16 R76, R52, R38, R76 ;  /* 0x00000026344c723c */ /* 0x000fe2000004184c */
[----:B------:R-:W1:Y:S04]  /*4dd0*/  LDSM.16.M88.4 R52, [R234+0x2000] ;  /* 0x00200000ea34783b */ /* 0x000e680000000200 */
[----:B------:R-:W2:Y:S03]  /*4de0*/  LDSM.16.M88.4 R36, [R233+0xb800] ;  /* 0x00b80000e924783b */ /* 0x000ea60000000200 */
[C---:B----4-:R-:W-:Y:S08]  /*4df0*/  HMMA.16816.F32.BF16 R32, R72.reuse, R68, R32 ;  /* 0x000000444820723c */ /* 0x050ff00000041820 */
[C---:B------:R-:W-:Y:S01]  /*4e00*/  HMMA.16816.F32.BF16 R28, R72.reuse, R70, R28 ;  /* 0x00000046481c723c */ /* 0x040fe2000004181c */
[----:B------:R-:W-:Y:S07]  /*4e10*/  LDSM.16.M88.4 R68, [R231+0x2000] ;  /* 0x00200000e744783b */ /* 0x000fee0000000200 */
[C---:B-----5:R-:W-:Y:S08]  /*4e20*/  HMMA.16816.F32.BF16 R24, R72.reuse, R64, R24 ;  /* 0x000000404818723c */ /* 0x060ff00000041818 */
[C---:B------:R-:W-:Y:S01]  /*4e30*/  HMMA.16816.F32.BF16 R20, R72.reuse, R66, R20 ;  /* 0x000000424814723c */ /* 0x040fe20000041814 */
[----:B------:R-:W-:Y:S07]  /*4e40*/  LDSM.16.M88.4 R64, [R231+0x2800] ;  /* 0x00280000e740783b */ /* 0x000fee0000000200 */
[C---:B------:R-:W-:Y:S08]  /*4e50*/  HMMA.16816.F32.BF16 R16, R72.reuse, R60, R16 ;  /* 0x0000003c4810723c */ /* 0x040ff00000041810 */
[C---:B------:R-:W-:Y:S01]  /*4e60*/  HMMA.16816.F32.BF16 R12, R72.reuse, R62, R12 ;  /* 0x0000003e480c723c */ /* 0x040fe2000004180c */
[----:B------:R-:W-:Y:S07]  /*4e70*/  LDSM.16.M88.4 R60, [R231+0x3000] ;  /* 0x00300000e73c783b */ /* 0x000fee0000000200 */
[C---:B------:R-:W-:Y:S08]  /*4e80*/  HMMA.16816.F32.BF16 R8, R72.reuse, R56, R8 ;  /* 0x000000384808723c */ /* 0x040ff00000041808 */
        /* <DEDUP_REMOVED lines=9> */
[C---:B------:R-:W-:Y:S08]  /*4f20*/  HMMA.16816.F32.BF16 R16, R52.reuse, R40, R16 ;  /* 0x000000283410723c */ /* 0x040ff00000041810 */
[C---:B------:R-:W-:Y:S01]  /*4f30*/  HMMA.16816.F32.BF16 R12, R52.reuse, R42, R12 ;  /* 0x0000002a340c723c */ /* 0x040fe2000004180c */
[----:B------:R-:W-:Y:S07]  /*4f40*/  LDSM.16.M88.4 R40, [R227+0xb000] ;  /* 0x00b00000e328783b */ /* 0x000fee0000000200 */
[C---:B--2---:R-:W-:Y:S08]  /*4f50*/  HMMA.16816.F32.BF16 R8, R52.reuse, R36, R8 ;  /* 0x000000243408723c */ /* 0x044ff00000041808 */
[----:B------:R-:W-:Y:S01]  /*4f60*/  HMMA.16816.F32.BF16 R76, R52, R38, R76 ;  /* 0x00000026344c723c */ /* 0x000fe2000004184c */
[----:B------:R-:W1:Y:S04]  /*4f70*/  LDSM.16.M88.4 R52, [R230+0x2000] ;  /* 0x00200000e634783b */ /* 0x000e680000000200 */
[----:B------:R-:W2:Y:S03]  /*4f80*/  LDSM.16.M88.4 R36, [R227+0xb800] ;  /* 0x00b80000e324783b */ /* 0x000ea60000000200 */
[C---:B---3--:R-:W-:Y:S08]  /*4f90*/  HMMA.16816.F32.BF16 R32, R72.reuse, R68, R32 ;  /* 0x000000444820723c */ /* 0x048ff00000041820 */
        /* <DEDUP_REMOVED lines=115> */
[----:B------:R-:W4:Y:S01]  /*56d0*/  LDSM.16.M88.4 R56, [R220+0x7800] ;  /* 0x00780000dc38783b */ /* 0x000f220000000200 */
[----:B------:R-:W-:-:S04]  /*56e0*/  DEPBAR.LE SB0, 0x0 ;  /* 0x000080000000791a */ /* 0x000fc80000000000 */
[C---:B-1----:R-:W-:Y:S08]  /*56f0*/  HMMA.16816.F32.BF16 R32, R52.reuse, R48, R32 ;  /* 0x000000303420723c */ /* 0x042ff00000041820 */
[C---:B------:R-:W-:Y:S08]  /*5700*/  HMMA.16816.F32.BF16 R28, R52.reuse, R50, R28 ;  /* 0x00000032341c723c */ /* 0x040ff0000004181c */
[C---:B------:R-:W-:Y:S08]  /*5710*/  HMMA.16816.F32.BF16 R24, R52.reuse, R44, R24 ;  /* 0x0000002c3418723c */ /* 0x040ff00000041818 */
[C---:B------:R-:W-:Y:S08]  /*5720*/  HMMA.16816.F32.BF16 R20, R52.reuse, R46, R20 ;  /* 0x0000002e3414723c */ /* 0x040ff00000041814 */
[C---:B------:R-:W-:Y:S08]  /*5730*/  HMMA.16816.F32.BF16 R16, R52.reuse, R40, R16 ;  /* 0x000000283410723c */ /* 0x040ff00000041810 */
[C---:B------:R-:W-:Y:S08]  /*5740*/  HMMA.16816.F32.BF16 R12, R52.reuse, R42, R12 ;  /* 0x0000002a340c723c */ /* 0x040ff0000004180c */
[C---:B--2---:R-:W-:Y:S08]  /*5750*/  HMMA.16816.F32.BF16 R8, R52.reuse, R36, R8 ;  /* 0x000000243408723c */ /* 0x044ff00000041808 */
[----:B------:R-:W-:Y:S08]  /*5760*/  HMMA.16816.F32.BF16 R76, R52, R38, R76 ;  /* 0x00000026344c723c */ /* 0x000ff0000004184c */
[C---:B---3--:R-:W-:Y:S08]  /*5770*/  HMMA.16816.F32.BF16 R32, R72.reuse, R68, R32 ;  /* 0x000000444820723c */ /* 0x048ff00000041820 */
[C---:B------:R-:W-:Y:S08]  /*5780*/  HMMA.16816.F32.BF16 R28, R72.reuse, R70, R28 ;  /* 0x00000046481c723c */ /* 0x040ff0000004181c */
[C---:B------:R-:W-:Y:S08]  /*5790*/  HMMA.16816.F32.BF16 R24, R72.reuse, R64, R24 ;  /* 0x000000404818723c */ /* 0x040ff00000041818 */
[C---:B------:R-:W-:Y:S08]  /*57a0*/  HMMA.16816.F32.BF16 R20, R72.reuse, R66, R20 ;  /* 0x000000424814723c */ /* 0x040ff00000041814 */
[C---:B------:R-:W-:Y:S08]  /*57b0*/  HMMA.16816.F32.BF16 R16, R72.reuse, R60, R16 ;  /* 0x0000003c4810723c */ /* 0x040ff00000041810 */
[C---:B------:R-:W-:Y:S08]  /*57c0*/  HMMA.16816.F32.BF16 R12, R72.reuse, R62, R12 ;  /* 0x0000003e480c723c */ /* 0x040ff0000004180c */
[C---:B----4-:R-:W-:Y:S08]  /*57d0*/  HMMA.16816.F32.BF16 R8, R72.reuse, R56, R8 ;  /* 0x000000384808723c */ /* 0x050ff00000041808 */
[----:B------:R-:W-:Y:S01]  /*57e0*/  HMMA.16816.F32.BF16 R76, R72, R58, R76 ;  /* 0x0000003a484c723c */ /* 0x000fe2000004184c */
[----:B------:R-:W-:Y:S06]  /*57f0*/  BAR.SYNC.DEFER_BLOCKING 0x0 ;  /* 0x0000000000007b1d */ /* 0x000fec0000010000 */
[----:B------:R-:W-:Y:S05]  /*5800*/  @!P6 BRA `(.L_x_1518) ;  /* 0x00000ee00000e947 */ /* 0x000fea0003800000 */
[----:B------:R-:W-:-:S13]  /*5810*/  PLOP3.LUT P0, PT, PT, PT, UP6, 0x40, 0x0 ;  /* 0x000000000000781c */ /* 0x000fda0003f0e868 */
[----:B------:R-:W-:Y:S05]  /*5820*/  @P0 BRA `(.L_x_1519) ;  /* 0x0000048000000947 */ /* 0x000fea0003800000 */
[----:B------:R-:W1:Y:S01]  /*5830*/  I2F.RP R37, UR9 ;  /* 0x0000000900257d06 */ /* 0x000e620008209400 */
[----:B------:R-:W-:Y:S01]  /*5840*/  UIADD3 UR10, UR13, -0x40, URZ ;  /* 0xffffffc00d0a7890 */ /* 0x000fe2000fffe03f */
[----:B------:R-:W-:Y:S01]  /*5850*/  IMAD.U32 R6, RZ, RZ, UR13 ;  /* 0x0000000dff067e24 */ /* 0x000fe2000f8e00ff */
[----:B------:R-:W-:-:S04]  /*5860*/  UMOV UR14, URZ ;  /* 0x0000003f000e7c82 */ /* 0x000fc80008000000 */
[----:B------:R-:W-:Y:S02]  /*5870*/  MOV R4, UR10 ;  /* 0x0000000a00047c02 */ /* 0x000fe40008000f00 */
[----:B------:R-:W-:Y:S02]  /*5880*/  IABS R6, R6 ;  /* 0x0000000600067213 */ /* 0x000fe40000000000 */
[----:B------:R-:W-:Y:S02]  /*5890*/  IABS R4, R4 ;  /* 0x0000000400047213 */ /* 0x000fe40000000000 */
        /* <DEDUP_REMOVED lines=43> */
[----:B------:R1:W2:Y:S04]  /*5b50*/  LDG.E R37, [R36.64] ;  /* 0x0000002024257981 */ /* 0x0002a8000c1e1900 */
[----:B------:R-:W2:Y:S01]  /*5b60*/  LDG.E R4, [R38.64] ;  /* 0x0000002026047981 */ /* 0x000ea2000c1e1900 */
[----:B------:R-:W-:-:S04]  /*5b70*/  UIADD3 UR7, UR15, -UR5, URZ ;  /* 0x800000050f077290 */ /* 0x000fc8000fffe03f */
[----:B------:R-:W-:-:S03]  /*5b80*/  UIMAD UR7, UR7, UR4, -0x40 ;  /* 0xffffffc0070774a4 */ /* 0x000fc6000f8e0204 */
[----:B------:R-:W-:Y:S02]  /*5b90*/  ULDC.64 UR4, c[0x0][0x198] ;  /* 0x0000660000047ab9 */ /* 0x000fe40000000a00 */
[----:B------:R-:W-:Y:S02]  /*5ba0*/  USHF.R.S32.HI UR6, URZ, 0x1f, UR7 ;  /* 0x0000001f3f067899 */ /* 0x000fe40008011407 */
[----:B------:R-:W-:Y:S02]  /*5bb0*/  UIMAD.WIDE.U32 UR10, UR7, UR4, URZ ;  /* 0x00000004070a72a5 */ /* 0x000fe4000f8e003f */
[----:B------:R-:W-:-:S04]  /*5bc0*/  UIMAD UR6, UR6, UR4, URZ ;  /* 0x00000004060672a4 */ /* 0x000fc8000f8e023f */
[----:B------:R-:W-:Y:S01]  /*5bd0*/  UIMAD UR5, UR7, UR5, UR6 ;  /* 0x00000005070572a4 */ /* 0x000fe2000f8e0206 */
[----:B-1----:R-:W-:-:S03]  /*5be0*/  MOV R36, UR10 ;  /* 0x0000000a00247c02 */ /* 0x002fc60008000f00 */
[----:B------:R-:W-:Y:S02]  /*5bf0*/  UIADD3 UR5, UR11, UR5, URZ ;  /* 0x000000050b057290 */ /* 0x000fe4000fffe03f */
[----:B------:R-:W-:-:S04]  /*5c00*/  IMAD.MOV.U32 R40, RZ, RZ, R36 ;  /* 0x000000ffff287224 */ /* 0x000fc800078e0024 */
[----:B------:R-:W-:Y:S01]  /*5c10*/  MOV R41, UR5 ;  /* 0x0000000500297c02 */ /* 0x000fe20008000f00 */
[----:B--2---:R-:W-:Y:S02]  /*5c20*/  IMAD.IADD R4, R4, 0x1, -R37 ;  /* 0x0000000104047824 */ /* 0x004fe400078e0a25 */
[----:B------:R-:W-:Y:S02]  /*5c30*/  IMAD.U32 R37, RZ, RZ, UR11 ;  /* 0x0000000bff257e24 */ /* 0x000fe4000f8e00ff */
[----:B------:R-:W-:Y:S01]  /*5c40*/  IMAD.WIDE.U32 R40, R4, c[0x0][0x180], R40 ;  /* 0x0000600004287a25 */ /* 0x000fe200078e0028 */
[----:B------:R-:W-:-:S05]  /*5c50*/  SHF.R.S32.HI R6, RZ, 0x1f, R4 ;  /* 0x0000001fff067819 */ /* 0x000fca0000011404 */
[----:B------:R-:W-:-:S04]  /*5c60*/  IMAD R37, R6, c[0x0][0x180], RZ ;  /* 0x0000600006257a24 */ /* 0x000fc800078e02ff */
[----:B------:R-:W-:-:S05]  /*5c70*/  IMAD R38, R4, c[0x0][0x184], R37 ;  /* 0x0000610004267a24 */ /* 0x000fca00078e0225 */
[----:B------:R-:W-:Y:S01]  /*5c80*/  IADD3 R38, R41, R38, RZ ;  /* 0x0000002629267210 */ /* 0x000fe20007ffe0ff */
[----:B------:R-:W-:Y:S01]  /*5c90*/  IMAD.MOV.U32 R41, RZ, RZ, R40 ;  /* 0x000000ffff297224 */ /* 0x000fe200078e0028 */
[----:B------:R-:W-:Y:S05]  /*5ca0*/  BRA `(.L_x_1520) ;  /* 0x0000004000007947 */ /* 0x000fea0003800000 */
.L_x_1519:
[----:B------:R-:W-:-:S04]  /*5cb0*/  ULEA UR6, -UR6, URZ, 0x6 ;  /* 0x0000003f06067291 */ /* 0x000fc8000f8e313f */
[----:B------:R-:W-:Y:S02]  /*5cc0*/  USHF.R.S32.HI UR4, URZ, 0x1f, UR6 ;  /* 0x0000001f3f047899 */ /* 0x000fe40008011406 */
[----:B------:R-:W-:-:S04]  /*5cd0*/  MOV R41, UR6 ;  /* 0x0000000600297c02 */ /* 0x000fc80008000f00 */
[----:B------:R-:W-:Y:S02]  /*5ce0*/  MOV R38, UR4 ;  /* 0x0000000400267c02 */ /* 0x000fe40008000f00 */
.L_x_1520:
        /* <DEDUP_REMOVED lines=150> */
[----:B-1----:R-:W-:-:S04]  /*6650*/  LEA R42, P0, R39, c[0x0][0x168], 0x1 ;  /* 0x00005a00272a7a11 */ /* 0x002fc800078008ff */
[----:B------:R-:W-:-:S05]  /*6660*/  LEA.HI.X R43, R39, c[0x0][0x16c], R36, 0x1, P0 ;  /* 0x00005b00272b7a11 */ /* 0x000fca00000f0c24 */
[----:B------:R-:W-:Y:S01]  /*6670*/  @!PT LDS RZ, [RZ] ;  /* 0x00000000fffff984 */ /* 0x000fe20000000800 */
[----:B------:R-:W-:Y:S01]  /*6680*/  @!PT LDS RZ, [RZ] ;  /* 0x00000000fffff984 */ /* 0x000fe20000000800 */
[----:B------:R-:W-:Y:S01]  /*6690*/  @!PT LDS RZ, [RZ] ;  /* 0x00000000fffff984 */ /* 0x000fe20000000800 */
[----:B------:R1:W-:Y:S04]  /*66a0*/  LDGSTS.E.BYPASS.LTC128B.128 [R235+0xf800], [R42.64+0x180] ;  /* 0x0f8001802aeb7fae */ /* 0x0003e8000b901d60 */
.L_x_1522:
[----:B------:R-:W-:Y:S05]  /*66b0*/  BSYNC B0 ;  /* 0x0000000000007941 */ /* 0x000fea0003800000 */
.L_x_1521:
[----:B------:R-:W0:Y:S01]  /*66c0*/  LDGDEPBAR ;  /* 0x00000000000079af */ /* 0x000e220000000000 */
[----:B------:R-:W-:-:S04]  /*66d0*/  IADD3 R166, P0, R41, R166, RZ ;  /* 0x000000a629a67210 */ /* 0x000fc80007f1e0ff */
[----:B------:R-:W-:Y:S02]  /*66e0*/  IADD3.X R165, R38, R165, RZ, P0, !PT ;  /* 0x000000a526a57210 */ /* 0x000fe400007fe4ff */
.L_x_1518:
[----:B------:R-:W-:Y:S01]  /*66f0*/  IADD3 R3, R3, UR13, RZ ;  /* 0x0000000d03037c10 */ /* 0x000fe2000fffe0ff */
[----:B------:R-:W-:-:S03]  /*6700*/  IMAD.SHL.U32 R228, R0, 0x2, RZ ;  /* 0x0000000200e47824 */ /* 0x000fc600078e00ff */
[----:B------:R-:W-:Y:S01]  /*6710*/  IADD3 R6, R3, 0x1, RZ ;  /* 0x0000000103067810 */ /* 0x000fe20007ffe0ff */
[--C-:B------:R-:W-:Y:S01]  /*6720*/  IMAD R226, R7, 0x2, R228.reuse ;  /* 0x0000000207e27824 */ /* 0x100fe200078e02e4 */
[----:B------:R-:W-:Y:S01]  /*6730*/  IADD3 R4, R3, 0x8, RZ ;  /* 0x0000000803047810 */ /* 0x000fe20007ffe0ff */
[C---:B------:R-:W-:Y:S01]  /*6740*/  IMAD R225, R5.reuse, 0x2, R228 ;  /* 0x0000000205e17824 */ /* 0x040fe200078e02e4 */
[CC--:B------:R-:W-:Y:S01]  /*6750*/  ISETP.GE.AND P1, PT, R6.reuse, R167.reuse, PT ;  /* 0x000000a70600720c */ /* 0x0c0fe20003f26270 */
[----:B------:R-:W-:Y:S01]  /*6760*/  IMAD R224, R5, 0x2, R226 ;  /* 0x0000000205e07824 */ /* 0x000fe200078e02e2 */
[-C--:B------:R-:W-:Y:S01]  /*6770*/  ISETP.GE.AND P4, PT, R6, R2.reuse, PT ;  /* 0x000000020600720c */ /* 0x080fe20003f86270 */
[----:B-1----:R-:W-:Y:S01]  /*6780*/  LDSM.16.MT88.4 R44, [R226+0x10000] ;  /* 0x01000000e22c783b */ /* 0x002fe20000004200 */
[C---:B------:R-:W-:Y:S02]  /*6790*/  ISETP.GE.AND P0, PT, R4.reuse, R167, PT ;  /* 0x000000a70400720c */ /* 0x040fe40003f06270 */
[----:B------:R-:W-:Y:S01]  /*67a0*/  ISETP.GE.AND P2, PT, R4, R2, PT ;  /* 0x000000020400720c */ /* 0x000fe20003f46270 */
[----:B------:R-:W-:Y:S01]  /*67b0*/  LDSM.16.MT88.4 R60, [R224+0x10000] ;  /* 0x01000000e03c783b */ /* 0x000fe20000004200 */
[----:B------:R-:W-:-:S02]  /*67c0*/  IADD3 R6, R3, 0x9, RZ ;  /* 0x0000000903067810 */ /* 0x000fc40007ffe0ff */
[----:B------:R-:W-:Y:S01]  /*67d0*/  IADD3 R4, R3, 0x10, RZ ;  /* 0x0000001003047810 */ /* 0x000fe20007ffe0ff */
[----:B------:R-:W-:Y:S01]  /*67e0*/  LDSM.16.MT88.4 R52, [R225+0x10000] ;  /* 0x01000000e134783b */ /* 0x000fe20000004200 */
[----:B------:R-:W-:Y:S02]  /*67f0*/  FSEL R39, R28, -INF , !P0 ;  /* 0xff8000001c277808 */ /* 0x000fe40004000000 */
[----:B------:R-:W-:Y:S01]  /*6800*/  FSEL R43, R30, -INF , !P2 ;  /* 0xff8000001e2b7808 */ /* 0x000fe20005000000 */
[----:B------:R-:W-:Y:S01]  /*6810*/  LDSM.16.MT88.4 R68, [R228+0x12000] ;  /* 0x01200000e444783b */ /* 0x000fe20000004200 */
[CC--:B------:R-:W-:Y:S02]  /*6820*/  ISETP.GE.AND P5, PT, R6.reuse, R167.reuse, PT ;  /* 0x000000a70600720c */ /* 0x0c0fe40003fa6270 */
[----:B------:R-:W-:Y:S01]  /*6830*/  ISETP.GE.AND P3, PT, R6, R2, PT ;  /* 0x000000020600720c */ /* 0x000fe20003f66270 */
[----:B------:R-:W-:Y:S01]  /*6840*/  LDSM.16.MT88.4 R84, [R225+0x12000] ;  /* 0x01200000e154783b */ /* 0x000fe20000004200 */
[----:B------:R-:W-:-:S02]  /*6850*/  ISETP.GE.AND P0, PT, R4, R167, PT ;  /* 0x000000a70400720c */ /* 0x000fc40003f06270 */
[----:B------:R-:W-:Y:S01]  /*6860*/  ISETP.GE.AND P2, PT, R4, R2, PT ;  /* 0x000000020400720c */ /* 0x000fe20003f46270 */
[----:B------:R-:W-:Y:S01]  /*6870*/  LDSM.16.MT88.4 R92, [R224+0x12000] ;  /* 0x01200000e05c783b */ /* 0x000fe20000004200 */
[C---:B------:R-:W-:Y:S02]  /*6880*/  IADD3 R6, R3.reuse, 0x11, RZ ;  /* 0x0000001103067810 */ /* 0x040fe40007ffe0ff */
[----:B------:R-:W-:Y:S01]  /*6890*/  IADD3 R4, R3, 0x18, RZ ;  /* 0x0000001803047810 */ /* 0x000fe20007ffe0ff */
[----:B------:R-:W-:Y:S01]  /*68a0*/  LDSM.16.MT88.4 R100, [R228+0x14000] ;  /* 0x01400000e464783b */ /* 0x000fe20000004200 */
[----:B------:R-:W-:Y:S02]  /*68b0*/  FSEL R37, R29, -INF , !P5 ;  /* 0xff8000001d257808 */ /* 0x000fe40006800000 */
[----:B------:R-:W-:Y:S01]  /*68c0*/  FSEL R41, R31, -INF , !P3 ;  /* 0xff8000001f297808 */ /* 0x000fe20005800000 */
[----:B------:R-:W-:Y:S01]  /*68d0*/  LDSM.16.MT88.4 R108, [R226+0x14000] ;  /* 0x01400000e26c783b */ /* 0x000fe20000004200 */
[----:B------:R-:W-:-:S02]  /*68e0*/  FSEL R121, R24, -INF , !P0 ;  /* 0xff80000018797808 */ /* 0x000fc40004000000 */
[----:B------:R-:W-:Y:S01]  /*68f0*/  FSEL R137, R26, -INF , !P2 ;  /* 0xff8000001a897808 */ /* 0x000fe20005000000 */
[----:B------:R-:W-:Y:S01]  /*6900*/  LDSM.16.MT88.4 R116, [R225+0x14000] ;  /* 0x01400000e174783b */ /* 0x000fe20000004200 */
[CC--:B------:R-:W-:Y:S02]  /*6910*/  ISETP.GE.AND P5, PT, R6.reuse, R167.reuse, PT ;  /* 0x000000a70600720c */ /* 0x0c0fe40003fa6270 */
[-C--:B------:R-:W-:Y:S01]  /*6920*/  ISETP.GE.AND P3, PT, R6, R2.reuse, PT ;  /* 0x000000020600720c */ /* 0x080fe20003f66270 */
[----:B------:R-:W-:Y:S01]  /*6930*/  LDSM.16.MT88.4 R124, [R224+0x14000] ;  /* 0x01400000e07c783b */ /* 0x000fe20000004200 */
[C---:B------:R-:W-:Y:S02]  /*6940*/  ISETP.GE.AND P0, PT, R4.reuse, R167, PT ;  /* 0x000000a70400720c */ /* 0x040fe40003f06270 */
[----:B------:R-:W-:Y:S01]  /*6950*/  ISETP.GE.AND P2, PT, R4, R2, PT ;  /* 0x000000020400720c */ /* 0x000fe20003f46270 */
[----:B------:R-:W-:Y:S01]  /*6960*/  LDSM.16.MT88.4 R132, [R228+0x16000] ;  /* 0x01600000e484783b */ /* 0x000fe20000004200 */
[----:B------:R-:W-:-:S02]  /*6970*/  IADD3 R4, R3, 0x19, RZ ;  /* 0x0000001903047810 */ /* 0x000fc40007ffe0ff */
[----:B------:R-:W-:Y:S01]  /*6980*/  FSEL R129, R25, -INF , !P5 ;  /* 0xff80000019817808 */ /* 0x000fe20006800000 */
[----:B------:R-:W-:Y:S01]  /*6990*/  LDSM.16.MT88.4 R156, [R226+0x16000] ;  /* 0x01600000e29c783b */ /* 0x000fe20000004200 */
[----:B------:R-:W-:Y:S02]  /*69a0*/  FSEL R141, R27, -INF , !P3 ;  /* 0xff8000001b8d7808 */ /* 0x000fe40005800000 */
[C---:B------:R-:W-:Y:S01]  /*69b0*/  ISETP.GE.AND P5, PT, R3.reuse, R167, PT ;  /* 0x000000a70300720c */ /* 0x040fe20003fa6270 */
[----:B------:R-:W-:Y:S01]  /*69c0*/  LDSM.16.MT88.4 R144, [R225+0x16000] ;  /* 0x01600000e190783b */ /* 0x000fe20000004200 */
[----:B------:R-:W-:Y:S02]  /*69d0*/  ISETP.GE.AND P3, PT, R4, R2, PT ;  /* 0x000000020400720c */ /* 0x000fe40003f66270 */
[----:B------:R-:W-:Y:S02]  /*69e0*/  IADD3 R6, R3, 0x20, RZ ;  /* 0x0000002003067810 */ /* 0x000fe40007ffe0ff */
[----:B------:R-:W-:-:S02]  /*69f0*/  FSEL R33, R33, -INF , !P1 ;  /* 0xff80000021217808 */ /* 0x000fc40004800000 */
[----:B------:R-:W-:Y:S02]  /*6a00*/  FSEL R32, R32, -INF , !P5 ;  /* 0xff80000020207808 */ /* 0x000fe40006800000 */
[----:B------:R-:W-:Y:S02]  /*6a10*/  FSEL R29, R23, -INF , !P3 ;  /* 0xff800000171d7808 */ /* 0x000fe40005800000 */
[----:B------:R-:W-:Y:S02]  /*6a20*/  ISETP.GE.AND P3, PT, R3, R2, PT ;  /* 0x000000020300720c */ /* 0x000fe40003f66270 */
[----:B------:R-:W-:Y:S02]  /*6a30*/  FSEL R25, R20, -INF , !P0 ;  /* 0xff80000014197808 */ /* 0x000fe40004000000 */
[----:B------:R-:W-:Y:S02]  /*6a40*/  FSEL R31, R22, -INF , !P2 ;  /* 0xff800000161f7808 */ /* 0x000fe40005000000 */
[----:B------:R-:W-:-:S02]  /*6a50*/  ISETP.GE.AND P0, PT, R6, R167, PT ;  /* 0x000000a70600720c */ /* 0x000fc40003f06270 */
[----:B------:R-:W-:Y:S02]  /*6a60*/  ISETP.GE.AND P2, PT, R6, R2, PT ;  /* 0x000000020600720c */ /* 0x000fe40003f46270 */
[----:B------:R-:W-:Y:S02]  /*6a70*/  FMNMX.FTZ R6, R32, R33, !PT ;  /* 0x0000002120067209 */ /* 0x000fe40007810000 */
[----:B------:R-:W-:Y:S02]  /*6a80*/  FSEL R35, R35, -INF , !P4 ;  /* 0xff80000023237808 */ /* 0x000fe40006000000 */
[----:B------:R-:W-:Y:S02]  /*6a90*/  FSEL R34, R34, -INF , !P3 ;  /* 0xff80000022227808 */ /* 0x000fe40005800000 */
[----:B------:R-:W-:Y:S02]  /*6aa0*/  FMNMX.FTZ R6, R39, R6, !PT ;  /* 0x0000000627067209 */ /* 0x000fe40007810000 */
[----:B------:R-:W-:-:S02]  /*6ab0*/  FSEL R247, R18, -INF , !P2 ;  /* 0xff80000012f77808 */ /* 0x000fc40005000000 */
[----:B------:R-:W-:Y:S02]  /*6ac0*/  FMNMX.FTZ R18, R34, R35, !PT ;  /* 0x0000002322127209 */ /* 0x000fe40007810000 */
[----:B------:R-:W-:Y:S02]  /*6ad0*/  FMNMX.FTZ R20, R37, R6, !PT ;  /* 0x0000000625147209 */ /* 0x000fe40007810000 */
[----:B------:R-:W-:Y:S02]  /*6ae0*/  FMNMX.FTZ R18, R43, R18, !PT ;  /* 0x000000122b127209 */ /* 0x000fe40007810000 */
[----:B------:R-:W-:Y:S02]  /*6af0*/  ISETP.GE.AND P1, PT, R4, R167, PT ;  /* 0x000000a70400720c */ /* 0x000fe40003f26270 */
[----:B------:R-:W-:Y:S02]  /*6b00*/  IADD3 R4, R3, 0x21, RZ ;  /* 0x0000002103047810 */ /* 0x000fe40007ffe0ff */
[----:B------:R-:W-:-:S02]  /*6b10*/  FMNMX.FTZ R20, R121, R20, !PT ;  /* 0x0000001479147209 */ /* 0x000fc40007810000 */
[----:B------:R-:W-:Y:S02]  /*6b20*/  FMNMX.FTZ R18, R41, R18, !PT ;  /* 0x0000001229127209 */ /* 0x000fe40007810000 */
[----:B------:R-:W-:Y:S02]  /*6b30*/  FSEL R21, R21, -INF , !P1 ;  /* 0xff80000015157808 */ /* 0x000fe40004800000 */
[----:B------:R-:W-:Y:S02]  /*6b40*/  ISETP.GE.AND P1, PT, R4, R2, PT ;  /* 0x000000020400720c */ /* 0x000fe40003f26270 */
[----:B------:R-:W-:Y:S02]  /*6b50*/  FSEL R251, R16, -INF , !P0 ;  /* 0xff80000010fb7808 */ /* 0x000fe40004000000 */
[----:B------:R-:W-:Y:S02]  /*6b60*/  FMNMX.FTZ R20, R129, R20, !PT ;  /* 0x0000001481147209 */ /* 0x000fe40007810000 */
[----:B------:R-:W-:-:S02]  /*6b70*/  IADD3 R16, R3, 0x30, RZ ;  /* 0x0000003003107810 */ /* 0x000fc40007ffe0ff */
[----:B------:R-:W-:Y:S02]  /*6b80*/  FMNMX.FTZ R18, R137, R18, !PT ;  /* 0x0000001289127209 */ /* 0x000fe40007810000 */
[----:B------:R-:W-:Y:S02]  /*6b90*/  FSEL R199, R19, -INF , !P1 ;  /* 0xff80000013c77808 */ /* 0x000fe40004800000 */
[----:B------:R-:W-:Y:S02]  /*6ba0*/  FMNMX.FTZ R20, R25, R20, !PT ;  /* 0x0000001419147209 */ /* 0x000fe40007810000 */
[-C--:B------:R-:W-:Y:S02]  /*6bb0*/  ISETP.GE.AND P1, PT, R16, R167.reuse, PT ;  /* 0x000000a71000720c */ /* 0x080fe40003f26270 */
[----:B------:R-:W-:Y:S02]  /*6bc0*/  FMNMX.FTZ R18, R141, R18, !PT ;  /* 0x000000128d127209 */ /* 0x000fe40007810000 */
[----:B------:R-:W-:-:S02]  /*6bd0*/  ISETP.GE.AND P5, PT, R4, R167, PT ;  /* 0x000000a70400720c */ /* 0x000fc40003fa6270 */
[----:B------:R-:W-:Y:S02]  /*6be0*/  IADD3 R4, R3, 0x28, RZ ;  /* 0x0000002803047810 */ /* 0x000fe40007ffe0ff */
[----:B------:R-:W-:Y:S02]  /*6bf0*/  FMNMX.FTZ R20, R21, R20, !PT ;  /* 0x0000001415147209 */ /* 0x000fe40007810000 */
[----:B------:R-:W-:Y:S02]  /*6c00*/  FSEL R241, R8, -INF , !P1 ;  /* 0xff80000008f17808 */ /* 0x000fe40004800000 */
[----:B------:R-:W-:Y:S02]  /*6c10*/  FMNMX.FTZ R8, R31, R18, !PT ;  /* 0x000000121f087209 */ /* 0x000fe40007810000 */
[C---:B------:R-:W-:Y:S02]  /*6c20*/  ISETP.GE.AND P4, PT, R4.reuse, R167, PT ;  /* 0x000000a70400720c */ /* 0x040fe40003f86270 */
[----:B------:R-:W-:-:S02]  /*6c30*/  ISETP.GE.AND P0, PT, R4, R2, PT ;  /* 0x000000020400720c */ /* 0x000fc40003f06270 */
[----:B------:R-:W-:Y:S02]  /*6c40*/  IADD3 R4, R3, 0x29, RZ ;  /* 0x0000002903047810 */ /* 0x000fe40007ffe0ff */
[----:B------:R-:W-:Y:S02]  /*6c50*/  FSEL R191, R17, -INF , !P5 ;  /* 0xff80000011bf7808 */ /* 0x000fe40006800000 */
[----:B------:R-:W-:Y:S02]  /*6c60*/  FMNMX.FTZ R20, R251, R20, !PT ;  /* 0x00000014fb147209 */ /* 0x000fe40007810000 */
[----:B------:R-:W-:Y:S02]  /*6c70*/  FMNMX.FTZ R8, R29, R8, !PT ;  /* 0x000000081d087209 */ /* 0x000fe40007810000 */
[----:B------:R-:W-:Y:S02]  /*6c80*/  FSEL R249, R12, -INF , !P4 ;  /* 0xff8000000cf97808 */ /* 0x000fe40006000000 */
[----:B------:R-:W-:-:S02]  /*6c90*/  ISETP.GE.AND P2, PT, R4, R167, PT ;  /* 0x000000a70400720c */ /* 0x000fc40003f46270 */
[----:B------:R-:W-:Y:S02]  /*6ca0*/  FMNMX.FTZ R12, R191, R20, !PT ;  /* 0x00000014bf0c7209 */ /* 0x000fe40007810000 */
[----:B------:R-:W-:Y:S02]  /*6cb0*/  FMNMX.FTZ R8, R247, R8, !PT ;  /* 0x00000008f7087209 */ /* 0x000fe40007810000 */
[----:B------:R-:W-:Y:S02]  /*6cc0*/  ISETP.GE.AND P3, PT, R4, R2, PT ;  /* 0x000000020400720c */ /* 0x000fe40003f66270 */
[C---:B------:R-:W-:Y:S02]  /*6cd0*/  IADD3 R6, R3.reuse, 0x31, RZ ;  /* 0x0000003103067810 */ /* 0x040fe40007ffe0ff */
[----:B------:R-:W-:Y:S02]  /*6ce0*/  IADD3 R4, R3, 0x38, RZ ;  /* 0x0000003803047810 */ /* 0x000fe40007ffe0ff */
[----:B------:R-:W-:-:S02]  /*6cf0*/  FSEL R193, R13, -INF , !P2 ;  /* 0xff8000000dc17808 */ /* 0x000fc40005000000 */
[----:B------:R-:W-:Y:S02]  /*6d00*/  FMNMX.FTZ R12, R249, R12, !PT ;  /* 0x0000000cf90c7209 */ /* 0x000fe40007810000 */
[----:B------:R-:W-:Y:S02]  /*6d10*/  FSEL R243, R14, -INF , !P0 ;  /* 0xff8000000ef37808 */ /* 0x000fe40004000000 */
[----:B------:R-:W-:Y:S02]  /*6d20*/  FMNMX.FTZ R8, R199, R8, !PT ;  /* 0x00000008c7087209 */ /* 0x000fe40007810000 */
[-C--:B------:R-:W-:Y:S02]  /*6d30*/  ISETP.GE.AND P2, PT, R6, R167.reuse, PT ;  /* 0x000000a70600720c */ /* 0x080fe40003f46270 */
[----:B------:R-:W-:Y:S02]  /*6d40*/  FMNMX.FTZ R12, R193, R12, !PT ;  /* 0x0000000cc10c7209 */ /* 0x000fe40007810000 */
[----:B------:R-:W-:-:S02]  /*6d50*/  ISETP.GE.AND P1, PT, R4, R167, PT ;  /* 0x000000a70400720c */ /* 0x000fc40003f26270 */
[----:B------:R-:W-:Y:S02]  /*6d60*/  ISETP.GE.AND P0, PT, R16, R2, PT ;  /* 0x000000021000720c */ /* 0x000fe40003f06270 */
[----:B------:R-:W-:Y:S01]  /*6d70*/  FSEL R203, R15, -INF , !P3 ;  /* 0xff8000000fcb7808 */ /* 0x000fe20005800000 */
[----:B------:R-:W-:Y:S01]  /*6d80*/  LDSM.16.MT88.4 R16, [R225+0x10800] ;  /* 0x01080000e110783b */ /* 0x000fe20000004200 */
[----:B------:R-:W-:Y:S02]  /*6d90*/  FMNMX.FTZ R14, R243, R8, !PT ;  /* 0x00000008f30e7209 */ /* 0x000fe40007810000 */
[----:B------:R-:W-:Y:S02]  /*6da0*/  IADD3 R3, R3, 0x39, RZ ;  /* 0x0000003903037810 */ /* 0x000fe40007ffe0ff */
[----:B------:R-:W-:Y:S02]  /*6db0*/  FSEL R239, R9, -INF , !P2 ;  /* 0xff80000009ef7808 */ /* 0x000fe40005000000 */
[----:B------:R-:W-:-:S02]  /*6dc0*/  FMNMX.FTZ R12, R241, R12, !PT ;  /* 0x0000000cf10c7209 */ /* 0x000fc40007810000 */
[----:B------:R-:W-:Y:S02]  /*6dd0*/  FSEL R237, R76, -INF , !P1 ;  /* 0xff8000004ced7808 */ /* 0x000fe40004800000 */
[----:B------:R-:W-:Y:S02]  /*6de0*/  ISETP.GE.AND P1, PT, R6, R2, PT ;  /* 0x000000020600720c */ /* 0x000fe40003f26270 */
[----:B------:R-:W-:Y:S02]  /*6df0*/  FSEL R205, R10, -INF , !P0 ;  /* 0xff8000000acd7808 */ /* 0x000fe40004000000 */
[----:B------:R-:W-:Y:S02]  /*6e00*/  FMNMX.FTZ R14, R203, R14, !PT ;  /* 0x0000000ecb0e7209 */ /* 0x000fe40007810000 */
[----:B------:R-:W-:Y:S02]  /*6e10*/  ISETP.GE.AND P2, PT, R3, R167, PT ;  /* 0x000000a70300720c */ /* 0x000fe40003f46270 */
[----:B------:R-:W-:-:S02]  /*6e20*/  FMNMX.FTZ R12, R239, R12, !PT ;  /* 0x0000000cef0c7209 */ /* 0x000fc40007810000 */
[----:B------:R-:W-:Y:S02]  /*6e30*/  ISETP.GE.AND P0, PT, R4, R2, PT ;  /* 0x000000020400720c */ /* 0x000fe40003f06270 */
[----:B------:R-:W-:Y:S02]  /*6e40*/  FSEL R201, R11, -INF , !P1 ;  /* 0xff8000000bc97808 */ /* 0x000fe40004800000 */
[----:B------:R-:W-:Y:S02]  /*6e50*/  FMNMX.FTZ R14, R205, R14, !PT ;  /* 0x0000000ecd0e7209 */ /* 0x000fe40007810000 */
[----:B------:R-:W-:Y:S02]  /*6e60*/  FSEL R207, R77, -INF , !P2 ;  /* 0xff8000004dcf7808 */ /* 0x000fe40005000000 */
[----:B------:R-:W-:Y:S02]  /*6e70*/  FMNMX.FTZ R12, R237, R12, !PT ;  /* 0x0000000ced0c7209 */ /* 0x000fe40007810000 */
[----:B------:R-:W-:-:S02]  /*6e80*/  ISETP.GE.AND P1, PT, R3, R2, PT ;  /* 0x000000020300720c */ /* 0x000fc40003f26270 */
[----:B------:R-:W-:Y:S02]  /*6e90*/  FSEL R197, R78, -INF , !P0 ;  /* 0xff8000004ec57808 */ /* 0x000fe40004000000 */
[----:B------:R-:W-:Y:S02]  /*6ea0*/  FMNMX.FTZ R14, R201, R14, !PT ;  /* 0x0000000ec90e7209 */ /* 0x000fe40007810000 */
[----:B------:R-:W-:Y:S02]  /*6eb0*/  FMNMX.FTZ R8, R207, R12, !PT ;  /* 0x0000000ccf087209 */ /* 0x000fe40007810000 */
[----:B------:R-:W-:Y:S02]  /*6ec0*/  FSEL R195, R79, -INF , !P1 ;  /* 0xff8000004fc37808 */ /* 0x000fe40004800000 */
[----:B------:R-:W-:Y:S01]  /*6ed0*/  FMNMX.FTZ R14, R197, R14, !PT ;  /* 0x0000000ec50e7209 */ /* 0x000fe20007810000 */
[----:B------:R-:W1:Y:S03]  /*6ee0*/  SHFL.BFLY PT, R9, R8, 0x2, 0x1f ;  /* 0x0c401f0008097f89 */ /* 0x000e6600000e0000 */
[----:B------:R-:W-:Y:S01]  /*6ef0*/  FMNMX.FTZ R11, R195, R14, !PT ;  /* 0x0000000ec30b7209 */ /* 0x000fe20007810000 */
[----:B------:R-:W-:Y:S04]  /*6f00*/  LDSM.16.MT88.4 R76, [R226+0x12000] ;  /* 0x01200000e24c783b */ /* 0x000fe80000004200 */
[----:B------:R-:W2:Y:S04]  /*6f10*/  SHFL.BFLY PT, R4, R11, 0x2, 0x1f ;  /* 0x0c401f000b047f89 */ /* 0x000ea800000e0000 */
[----:B------:R-:W-:Y:S01]  /*6f20*/  LDSM.16.MT88.4 R12, [R224+0x10800] ;  /* 0x01080000e00c783b */ /* 0x000fe20000004200 */
[----:B-1----:R-:W-:-:S05]  /*6f30*/  FMNMX.FTZ R9, R8, R9, !PT ;  /* 0x0000000908097209 */ /* 0x002fca0007810000 */
[----:B------:R-:W1:Y:S01]  /*6f40*/  SHFL.BFLY PT, R164, R9, 0x1, 0x1f ;  /* 0x0c201f0009a47f89 */ /* 0x000e6200000e0000 */
[----:B--2---:R-:W-:-:S05]  /*6f50*/  FMNMX.FTZ R4, R11, R4, !PT ;  /* 0x000000040b047209 */ /* 0x004fca0007810000 */
[----:B------:R-:W2:Y:S01]  /*6f60*/  SHFL.BFLY PT, R3, R4, 0x1, 0x1f ;  /* 0x0c201f0004037f89 */ /* 0x000ea200000e0000 */
[----:B-1----:R-:W-:-:S03]  /*6f70*/  FMNMX.FTZ R164, R9, R164, !PT ;  /* 0x000000a409a47209 */ /* 0x002fc60007810000 */
[----:B------:R-:W-:Y:S01]  /*6f80*/  LDSM.16.MT88.4 R8, [R226+0x12800] ;  /* 0x01280000e208783b */ /* 0x000fe20000004200 */
        /* <DEDUP_REMOVED lines=13> */
[----:B------:R-:W-:Y:S01]  /*7060*/  MUFU.EX2 R189, R189 ;  /* 0x000000bd00bd7308 */ /* 0x000fe20000000800 */
[--C-:B------:R-:W-:Y:S01]  /*7070*/  FFMA.FTZ R184, R34, c[0x0][0x23c], -R192.reuse ;  /* 0x00008f0022b87a23 */ /* 0x100fe200000108c0 */
[----:B------:R-:W1:Y:S01]  /*7080*/  LDSM.16.MT88.4 R36, [R228+0x10000] ;  /* 0x01000000e424783b */ /* 0x000e620000004200 */
[----:B------:R-:W-:-:S02]  /*7090*/  FFMA.FTZ R187, R35, c[0x0][0x23c], -R192 ;  /* 0x00008f0023bb7a23 */ /* 0x000fc400000108c0 */
[--C-:B------:R-:W-:Y:S01]  /*70a0*/  FFMA.FTZ R185, R43, c[0x0][0x23c], -R192.reuse ;  /* 0x00008f002bb97a23 */ /* 0x100fe200000108c0 */
[----:B------:R-:W-:Y:S01]  /*70b0*/  LDSM.16.MT88.4 R32, [R228+0x12800] ;  /* 0x01280000e420783b */ /* 0x000fe20000004200 */
[----:B------:R-:W-:Y:S01]  /*70c0*/  FFMA.FTZ R178, R41, c[0x0][0x23c], -R192 ;  /* 0x00008f0029b27a23 */ /* 0x000fe200000108c0 */
[----:B------:R-:W2:Y:S01]  /*70d0*/  MUFU.EX2 R186, R186 ;  /* 0x000000ba00ba7308 */ /* 0x000ea20000000800 */
[--C-:B------:R-:W-:Y:S02]  /*70e0*/  FFMA.FTZ R181, R121, c[0x0][0x23c], -R198.reuse ;  /* 0x00008f0079b57a23 */ /* 0x100fe400000108c6 */
[--C-:B------:R-:W-:Y:S02]  /*70f0*/  FFMA.FTZ R180, R129, c[0x0][0x23c], -R198.reuse ;  /* 0x00008f0081b47a23 */ /* 0x100fe400000108c6 */
[--C-:B------:R-:W-:Y:S02]  /*7100*/  FFMA.FTZ R177, R25, c[0x0][0x23c], -R198.reuse ;  /* 0x00008f0019b17a23 */ /* 0x100fe400000108c6 */
[----:B------:R-:W-:Y:S01]  /*7110*/  FFMA.FTZ R176, R21, c[0x0][0x23c], -R198 ;  /* 0x00008f0015b07a23 */ /* 0x000fe200000108c6 */
[----:B------:R-:W-:Y:S01]  /*7120*/  MUFU.EX2 R183, R183 ;  /* 0x000000b700b77308 */ /* 0x000fe20000000800 */
[--C-:B------:R-:W-:Y:S01]  /*7130*/  FFMA.FTZ R179, R137, c[0x0][0x23c], -R192.reuse ;  /* 0x00008f0089b37a23 */ /* 0x100fe200000108c0 */
[----:B------:R-:W3:Y:S01]  /*7140*/  LDSM.16.MT88.4 R20, [R226+0x10800] ;  /* 0x01080000e214783b */ /* 0x000ee20000004200 */
[----:B------:R-:W-:-:S02]  /*7150*/  FFMA.FTZ R174, R141, c[0x0][0x23c], -R192 ;  /* 0x00008f008dae7a23 */ /* 0x000fc400000108c0 */
[--C-:B------:R-:W-:Y:S01]  /*7160*/  FFMA.FTZ R175, R31, c[0x0][0x23c], -R192.reuse ;  /* 0x00008f001faf7a23 */ /* 0x100fe200000108c0 */
[----:B------:R-:W-:Y:S01]  /*7170*/  LDSM.16.MT88.4 R24, [R228+0x10800] ;  /* 0x01080000e418783b */ /* 0x000fe20000004200 */
[----:B------:R-:W-:Y:S01]  /*7180*/  FFMA.FTZ R0, R29, c[0x0][0x23c], -R192 ;  /* 0x00008f001d007a23 */ /* 0x000fe200000108c0 */
[----:B------:R-:W4:Y:S01]  /*7190*/  MUFU.EX2 R182, R182 ;  /* 0x000000b600b67308 */ /* 0x000f220000000800 */
[----:B--2---:R-:W-:Y:S01]  /*71a0*/  F2FP.BF16.PACK_AB R148, R186, R189 ;  /* 0x000000bdba94723e */ /* 0x004fe200000010ff */
[----:B------:R-:W-:Y:S01]  /*71b0*/  LDSM.16.MT88.4 R28, [R224+0x12800] ;  /* 0x01280000e01c783b */ /* 0x000fe20000004200 */
[--C-:B------:R-:W-:Y:S02]  /*71c0*/  FFMA.FTZ R188, R251, c[0x0][0x23c], -R198.reuse ;  /* 0x00008f00fbbc7a23 */ /* 0x100fe400000108c6 */
[--C-:B------:R-:W-:Y:S02]  /*71d0*/  FFMA.FTZ R191, R191, c[0x0][0x23c], -R198.reuse ;  /* 0x00008f00bfbf7a23 */ /* 0x100fe400000108c6 */
[--C-:B------:R-:W-:Y:S01]  /*71e0*/  FFMA.FTZ R190, R249, c[0x0][0x23c], -R198.reuse ;  /* 0x00008f00f9be7a23 */ /* 0x100fe200000108c6 */
[----:B------:R-:W-:Y:S01]  /*71f0*/  MUFU.EX2 R184, R184 ;  /* 0x000000b800b87308 */ /* 0x000fe20000000800 */
[----:B------:R-:W-:-:S02]  /*7200*/  FFMA.FTZ R193, R193, c[0x0][0x23c], -R198 ;  /* 0x00008f00c1c17a23 */ /* 0x000fc400000108c6 */
[--C-:B------:R-:W-:Y:S02]  /*7210*/  FFMA.FTZ R194, R247, c[0x0][0x23c], -R192.reuse ;  /* 0x00008f00f7c27a23 */ /* 0x100fe400000108c0 */
[--C-:B------:R-:W-:Y:S02]  /*7220*/  FFMA.FTZ R199, R199, c[0x0][0x23c], -R192.reuse ;  /* 0x00008f00c7c77a23 */ /* 0x100fe400000108c0 */
[--C-:B------:R-:W-:Y:S01]  /*7230*/  FFMA.FTZ R196, R243, c[0x0][0x23c], -R192.reuse ;  /* 0x00008f00f3c47a23 */ /* 0x100fe200000108c0 */
[----:B------:R-:W2:Y:S01]  /*7240*/  MUFU.EX2 R187, R187 ;  /* 0x000000bb00bb7308 */ /* 0x000ea20000000800 */
[----:B----4-:R-:W-:Y:S01]  /*7250*/  F2FP.BF16.PACK_AB R150, R182, R183 ;  /* 0x000000b7b696723e */ /* 0x010fe200000010ff */
[----:B------:R-:W-:Y:S02]  /*7260*/  FFMA.FTZ R203, R203, c[0x0][0x23c], -R192 ;  /* 0x00008f00cbcb7a23 */ /* 0x000fe400000108c0 */
[--C-:B------:R-:W-:Y:S02]  /*7270*/  FFMA.FTZ R200, R241, c[0x0][0x23c], -R198.reuse ;  /* 0x00008f00f1c87a23 */ /* 0x100fe400000108c6 */
[----:B------:R-:W-:-:S02]  /*7280*/  FFMA.FTZ R239, R239, c[0x0][0x23c], -R198 ;  /* 0x00008f00efef7a23 */ /* 0x000fc400000108c6 */
[----:B------:R-:W-:Y:S01]  /*7290*/  MUFU.EX2 R185, R185 ;  /* 0x000000b900b97308 */ /* 0x000fe20000000800 */
[--C-:B------:R-:W-:Y:S02]  /*72a0*/  FFMA.FTZ R202, R237, c[0x0][0x23c], -R198.reuse ;  /* 0x00008f00edca7a23 */ /* 0x100fe400000108c6 */
[----:B------:R-:W-:Y:S02]  /*72b0*/  FFMA.FTZ R243, R207, c[0x0][0x23c], -R198 ;  /* 0x00008f00cff37a23 */ /* 0x000fe400000108c6 */
[--C-:B------:R-:W-:Y:S02]  /*72c0*/  FFMA.FTZ R198, R205, c[0x0][0x23c], -R192.reuse ;  /* 0x00008f00cdc67a23 */ /* 0x100fe400000108c0 */
[--C-:B------:R-:W-:Y:S01]  /*72d0*/  FFMA.FTZ R201, R201, c[0x0][0x23c], -R192.reuse ;  /* 0x00008f00c9c97a23 */ /* 0x100fe200000108c0 */
[----:B------:R-:W4:Y:S01]  /*72e0*/  MUFU.EX2 R178, R178 ;  /* 0x000000b200b27308 */ /* 0x000f220000000800 */
[----:B--2---:R-:W-:Y:S01]  /*72f0*/  F2FP.BF16.PACK_AB R149, R187, R184 ;  /* 0x000000b8bb95723e */ /* 0x004fe200000010ff */
[----:B------:R-:W-:-:S02]  /*7300*/  FFMA.FTZ R197, R197, c[0x0][0x23c], -R192 ;  /* 0x00008f00c5c57a23 */ /* 0x000fc400000108c0 */
[----:B------:R-:W-:Y:S02]  /*7310*/  FFMA.FTZ R192, R195, c[0x0][0x23c], -R192 ;  /* 0x00008f00c3c07a23 */ /* 0x000fe400000108c0 */
[----:B------:R-:W-:Y:S02]  /*7320*/  FADD.FTZ R186, R189, R186 ;  /* 0x000000babdba7221 */ /* 0x000fe40000010000 */
[----:B------:R-:W-:Y:S01]  /*7330*/  MUFU.EX2 R181, R181 ;  /* 0x000000b500b57308 */ /* 0x000fe20000000800 */
[----:B------:R-:W-:Y:S02]  /*7340*/  FADD.FTZ R184, R184, R187 ;  /* 0x000000bbb8b87221 */ /* 0x000fe40000010000 */
[----:B------:R-:W-:-:S04]  /*7350*/  FADD.FTZ R183, R183, R186 ;  /* 0x000000bab7b77221 */ /* 0x000fc80000010000 */
[----:B------:R-:W-:Y:S01]  /*7360*/  FADD.FTZ R182, R182, R183 ;  /* 0x000000b7b6b67221 */ /* 0x000fe20000010000 */
[----:B----4-:R-:W-:Y:S01]  /*7370*/  F2FP.BF16.PACK_AB R151, R178, R185 ;  /* 0x000000b9b297723e */ /* 0x010fe200000010ff */
[----:B------:R-:W2:Y:S01]  /*7380*/  MUFU.EX2 R180, R180 ;  /* 0x000000b400b47308 */ /* 0x000ea20000000800 */
[----:B------:R-:W-:-:S04]  /*7390*/  FADD.FTZ R185, R185, R184 ;  /* 0x000000b8b9b97221 */ /* 0x000fc80000010000 */
[----:B------:R-:W-:Y:S01]  /*73a0*/  FADD.FTZ R178, R178, R185 ;  /* 0x000000b9b2b27221 */ /* 0x000fe20000010000 */
[C---:B------:R-:W-:Y:S02]  /*73b0*/  HMMA.16816.F32.BF16 R56, R148.reuse, R60, RZ ;  /* 0x0000003c9438723c */ /* 0x040fe400000418ff */
[----:B------:R-:W-:Y:S06]  /*73c0*/  MUFU.EX2 R177, R177 ;  /* 0x000000b100b17308 */ /* 0x000fec0000000800 */
[C---:B------:R-:W-:Y:S02]  /*73d0*/  HMMA.16816.F32.BF16 R60, R148.reuse, R62, RZ ;  /* 0x0000003e943c723c */ /* 0x040fe400000418ff */
[----:B------:R-:W-:Y:S06]  /*73e0*/  MUFU.EX2 R176, R176 ;  /* 0x000000b000b07308 */ /* 0x000fec0000000800 */
[C---:B-1----:R-:W-:Y:S02]  /*73f0*/  HMMA.16816.F32.BF16 R160, R148.reuse, R36, RZ ;  /* 0x0000002494a0723c */ /* 0x042fe400000418ff */
[----:B------:R-:W-:Y:S06]  /*7400*/  MUFU.EX2 R179, R179 ;  /* 0x000000b300b37308 */ /* 0x000fec0000000800 */
[C---:B------:R-:W-:Y:S02]  /*7410*/  HMMA.16816.F32.BF16 R40, R148.reuse, R44, RZ ;  /* 0x0000002c9428723c */ /* 0x040fe400000418ff */
[----:B------:R-:W1:Y:S06]  /*7420*/  MUFU.EX2 R174, R174 ;  /* 0x000000ae00ae7308 */ /* 0x000e6c0000000800 */
[C---:B------:R-:W-:Y:S02]  /*7430*/  HMMA.16816.F32.BF16 R48, R148.reuse, R52, RZ ;  /* 0x000000349430723c */ /* 0x040fe400000418ff */
[----:B------:R-:W-:Y:S06]  /*7440*/  MUFU.EX2 R175, R175 ;  /* 0x000000af00af7308 */ /* 0x000fec0000000800 */
[C---:B------:R-:W-:Y:S02]  /*7450*/  HMMA.16816.F32.BF16 R64, R148.reuse, R68, RZ ;  /* 0x000000449440723c */ /* 0x040fe400000418ff */
[----:B------:R-:W4:Y:S06]  /*7460*/  MUFU.EX2 R0, R0 ;  /* 0x0000000000007308 */ /* 0x000f2c0000000800 */
        /* <DEDUP_REMOVED lines=41> */
[----:B--2---:R-:W-:Y:S01]  /*7700*/  F2FP.BF16.PACK_AB R4, R180, R181 ;  /* 0x000000b5b404723e */ /* 0x004fe200000010ff */
[----:B------:R-:W-:Y:S01]  /*7710*/  HMMA.16816.F32.BF16 R148, R148, R6, RZ ;  /* 0x000000069494723c */ /* 0x000fe200000418ff */
[----:B-1----:R-:W-:Y:S01]  /*7720*/  F2FP.BF16.PACK_AB R5, R174, R179 ;  /* 0x000000b3ae05723e */ /* 0x002fe200000010ff */
[----:B------:R-:W-:-:S02]  /*7730*/  FADD.FTZ R181, R181, R182 ;  /* 0x000000b6b5b57221 */ /* 0x000fc40000010000 */
[----:B------:R-:W-:Y:S02]  /*7740*/  FADD.FTZ R179, R179, R178 ;  /* 0x000000b2b3b37221 */ /* 0x000fe40000010000 */
[----:B------:R-:W-:Y:S01]  /*7750*/  FADD.FTZ R180, R180, R181 ;  /* 0x000000b5b4b47221 */ /* 0x000fe20000010000 */
[----:B------:R-:W-:Y:S01]  /*7760*/  F2FP.BF16.PACK_AB R6, R176, R177 ;  /* 0x000000b1b006723e */ /* 0x000fe200000010ff */
[----:B------:R-:W-:Y:S01]  /*7770*/  FADD.FTZ R174, R174, R179 ;  /* 0x000000b3aeae7221 */ /* 0x000fe20000010000 */
[----:B----4-:R-:W-:-:S03]  /*7780*/  F2FP.BF16.PACK_AB R7, R0, R175 ;  /* 0x000000af0007723e */ /* 0x010fc600000010ff */
[----:B------:R-:W-:-:S04]  /*7790*/  FADD.FTZ R175, R175, R174 ;  /* 0x000000aeafaf7221 */ /* 0x000fc80000010000 */
[----:B------:R-:W-:Y:S01]  /*77a0*/  HMMA.16816.F32.BF16 R56, R4, R12, R56 ;  /* 0x0000000c0438723c */ /* 0x000fe20000041838 */
[----:B------:R-:W-:-:S07]  /*77b0*/  FADD.FTZ R175, R0, R175 ;  /* 0x000000af00af7221 */ /* 0x000fce0000010000 */
[C---:B------:R-:W-:Y:S01]  /*77c0*/  HMMA.16816.F32.BF16 R60, R4.reuse, R14, R60 ;  /* 0x0000000e043c723c */ /* 0x040fe2000004183c */
[----:B------:R-:W1:Y:S07]  /*77d0*/  LDSM.16.MT88.4 R12, [R226+0x14800] ;  /* 0x01480000e20c783b */ /* 0x000e6e0000004200 */
[C---:B---3--:R-:W-:Y:S08]  /*77e0*/  HMMA.16816.F32.BF16 R40, R4.reuse, R20, R40 ;  /* 0x000000140428723c */ /* 0x048ff00000041828 */
[C---:B------:R-:W-:Y:S01]  /*77f0*/  HMMA.16816.F32.BF16 R44, R4.reuse, R22, R44 ;  /* 0x00000016042c723c */ /* 0x040fe2000004182c */
[----:B------:R-:W2:Y:S07]  /*7800*/  LDSM.16.MT88.4 R20, [R225+0x12800] ;  /* 0x01280000e114783b */ /* 0x000eae0000004200 */
        /* <DEDUP_REMOVED lines=27> */
[C---:B------:R-:W-:Y:S08]  /*79c0*/  HMMA.16816.F32.BF16 R88, R4.reuse, R28, R88 ;  /* 0x0000001c0458723c */ /* 0x040ff00000041858 */
[C---:B------:R-:W-:Y:S01]  /*79d0*/  HMMA.16816.F32.BF16 R92, R4.reuse, R30, R92 ;  /* 0x0000001e045c723c */ /* 0x040fe2000004185c */
[----:B------:R-:W-:Y:S07]  /*79e0*/  LDSM.16.MT88.4 R28, [R226+0x11000] ;  /* 0x01100000e21c783b */ /* 0x000fee0000004200 */
        /* <DEDUP_REMOVED lines=11> */
[----:B------:R-:W3:Y:S06]  /*7aa0*/  LDSM.16.MT88.4 R8, [R228+0x13000] ;  /* 0x01300000e408783b */ /* 0x000eec0000004200 */
[----:B-----5:R-:W-:-:S02]  /*7ab0*/  F2FP.BF16.PACK_AB R4, R191, R188 ;  /* 0x000000bcbf04723e */ /* 0x020fc400000010ff */
[----:B------:R-:W-:Y:S02]  /*7ac0*/  F2FP.BF16.PACK_AB R6, R193, R190 ;  /* 0x000000bec106723e */ /* 0x000fe400000010ff */
[----:B------:R-:W-:Y:S01]  /*7ad0*/  F2FP.BF16.PACK_AB R5, R199, R194 ;  /* 0x000000c2c705723e */ /* 0x000fe200000010ff */
[----:B------:R-:W-:Y:S01]  /*7ae0*/  FADD.FTZ R194, R194, R175 ;  /* 0x000000afc2c27221 */ /* 0x000fe20000010000 */
[----:B------:R-:W-:-:S03]  /*7af0*/  F2FP.BF16.PACK_AB R7, R203, R196 ;  /* 0x000000c4cb07723e */ /* 0x000fc600000010ff */
[----:B------:R-:W-:-:S04]  /*7b00*/  FADD.FTZ R199, R199, R194 ;  /* 0x000000c2c7c77221 */ /* 0x000fc80000010000 */
[----:B-1----:R-:W-:Y:S01]  /*7b10*/  HMMA.16816.F32.BF16 R48, R4, R12, R48 ;  /* 0x0000000c0430723c */ /* 0x002fe20000041830 */
[----:B------:R-:W-:-:S04]  /*7b20*/  FADD.FTZ R196, R196, R199 ;  /* 0x000000c7c4c47221 */ /* 0x000fc80000010000 */
[----:B------:R-:W-:-:S03]  /*7b30*/  FADD.FTZ R203, R203, R196 ;  /* 0x000000c4cbcb7221 */ /* 0x000fc60000010000 */
[C---:B------:R-:W-:Y:S01]  /*7b40*/  HMMA.16816.F32.BF16 R52, R4.reuse, R14, R52 ;  /* 0x0000000e0434723c */ /* 0x040fe20000041834 */
[----:B------:R-:W1:Y:S07]  /*7b50*/  LDSM.16.MT88.4 R12, [R224+0x13000] ;  /* 0x01300000e00c783b */ /* 0x000e6e0000004200 */
[C---:B--2---:R-:W-:Y:S08]  /*7b60*/  HMMA.16816.F32.BF16 R72, R4.reuse, R16, R72 ;  /* 0x000000100448723c */ /* 0x044ff00000041848 */
[C---:B---3--:R-:W-:Y:S08]  /*7b70*/  HMMA.16816.F32.BF16 R64, R4.reuse, R8, R64 ;  /* 0x000000080440723c */ /* 0x048ff00000041840 */
[C---:B------:R-:W-:Y:S01]  /*7b80*/  HMMA.16816.F32.BF16 R68, R4.reuse, R10, R68 ;  /* 0x0000000a0444723c */ /* 0x040fe20000041844 */
[----:B------:R-:W2:Y:S07]  /*7b90*/  LDSM.16.MT88.4 R8, [R226+0x15000] ;  /* 0x01500000e208783b */ /* 0x000eae0000004200 */
        /* <DEDUP_REMOVED lines=34> */
[----:B------:R-:W-:Y:S07]  /*7dc0*/  LDSM.16.MT88.4 R20, [R224+0x11800] ;  /* 0x01180000e014783b */ /* 0x000fee0000004200 */
[C---:B--2---:R-:W-:Y:S08]  /*7dd0*/  HMMA.16816.F32.BF16 R140, R4.reuse, R8, R140 ;  /* 0x00000008048c723c */ /* 0x044ff0000004188c */
[C---:B------:R-:W-:Y:S01]  /*7de0*/  HMMA.16816.F32.BF16 R144, R4.reuse, R10, R144 ;  /* 0x0000000a0490723c */ /* 0x040fe20000041890 */
[----:B------:R-:W2:Y:S07]  /*7df0*/  LDSM.16.MT88.4 R8, [R226+0x13800] ;  /* 0x01380000e208783b */ /* 0x000eae0000004200 */
[C---:B---3--:R-:W-:Y:S08]  /*7e00*/  HMMA.16816.F32.BF16 R152, R4.reuse, R16, R152 ;  /* 0x000000100498723c */ /* 0x048ff00000041898 */
        /* <DEDUP_REMOVED lines=34> */
[C---:B--2---:R-:W-:Y:S08]  /*8030*/  HMMA.16816.F32.BF16 R128, R4.reuse, R8, R128 ;  /* 0x000000080480723c */ /* 0x044ff00000041880 */
[C---:B------:R-:W-:Y:S01]  /*8040*/  HMMA.16816.F32.BF16 R132, R4.reuse, R10, R132 ;  /* 0x0000000a0484723c */ /* 0x040fe20000041884 */
[----:B------:R-:W2:Y:S07]  /*8050*/  LDSM.16.MT88.4 R8, [R224+0x17800] ;  /* 0x01780000e008783b */ /* 0x000eae0000004200 */
[C---:B-1----:R-:W-:Y:S07]  /*8060*/  HMMA.16816.F32.BF16 R140, R4.reuse, R12, R140 ;  /* 0x0000000c048c723c */ /* 0x042fee000004188c */
[----:B------:R-:W-:Y:S01]  /*8070*/  FADD.FTZ R13, R177, R180 ;  /* 0x000000b4b10d7221 */ /* 0x000fe20000010000 */
[----:B------:R-:W-:Y:S03]  /*8080*/  HMMA.16816.F32.BF16 R88, R4, R32, R88 ;  /* 0x000000200458723c */ /* 0x000fe60000041858 */
[----:B------:R-:W-:-:S04]  /*8090*/  FADD.FTZ R13, R176, R13 ;  /* 0x0000000db00d7221 */ /* 0x000fc80000010000 */
[----:B------:R-:W-:Y:S01]  /*80a0*/  FADD.FTZ R188, R188, R13 ;  /* 0x0000000dbcbc7221 */ /* 0x000fe20000010000 */
[----:B------:R-:W-:Y:S03]  /*80b0*/  HMMA.16816.F32.BF16 R92, R4, R34, R92 ;  /* 0x00000022045c723c */ /* 0x000fe6000004185c */
[----:B------:R-:W-:-:S04]  /*80c0*/  FADD.FTZ R191, R191, R188 ;  /* 0x000000bcbfbf7221 */ /* 0x000fc80000010000 */
[----:B------:R-:W-:Y:S01]  /*80d0*/  FADD.FTZ R190, R190, R191 ;  /* 0x000000bfbebe7221 */ /* 0x000fe20000010000 */
[----:B---3--:R-:W-:Y:S03]  /*80e0*/  HMMA.16816.F32.BF16 R104, R4, R28, R104 ;  /* 0x0000001c0468723c */ /* 0x008fe60000041868 */
[----:B------:R-:W-:-:S04]  /*80f0*/  FADD.FTZ R193, R193, R190 ;  /* 0x000000bec1c17221 */ /* 0x000fc80000010000 */
[----:B------:R-:W-:Y:S01]  /*8100*/  FADD.FTZ R200, R200, R193 ;  /* 0x000000c1c8c87221 */ /* 0x000fe20000010000 */
[----:B------:R-:W-:Y:S03]  /*8110*/  HMMA.16816.F32.BF16 R108, R4, R30, R108 ;  /* 0x0000001e046c723c */ /* 0x000fe6000004186c */
[----:B------:R-:W-:-:S04]  /*8120*/  FADD.FTZ R239, R239, R200 ;  /* 0x000000c8efef7221 */ /* 0x000fc80000010000 */
[----:B------:R-:W-:Y:S01]  /*8130*/  FADD.FTZ R202, R202, R239 ;  /* 0x000000efcaca7221 */ /* 0x000fe20000010000 */
[----:B----4-:R-:W-:Y:S01]  /*8140*/  HMMA.16816.F32.BF16 R112, R4, R24, R112 ;  /* 0x000000180470723c */ /* 0x010fe20000041870 */
[----:B------:R-:W-:Y:S02]  /*8150*/  LEA.HI.X R239, R166, c[0x0][0x16c], R165, 0x1, P0 ;  /* 0x00005b00a6ef7a11 */ /* 0x000fe400000f0ca5 */
[----:B------:R-:W-:-:S05]  /*8160*/  FADD.FTZ R243, R243, R202 ;  /* 0x000000caf3f37221 */ /* 0x000fca0000010000 */
[C---:B------:R-:W-:Y:S08]  /*8170*/  HMMA.16816.F32.BF16 R116, R4.reuse, R26, R116 ;  /* 0x0000001a0474723c */ /* 0x040ff00000041874 */
[C---:B-----5:R-:W-:Y:S08]  /*8180*/  HMMA.16816.F32.BF16 R120, R4.reuse, R20, R120 ;  /* 0x000000140478723c */ /* 0x060ff00000041878 */
[C---:B------:R-:W-:Y:S08]  /*8190*/  HMMA.16816.F32.BF16 R124, R4.reuse, R22, R124 ;  /* 0x00000016047c723c */ /* 0x040ff0000004187c */
[C---:B------:R-:W-:Y:S08]  /*81a0*/  HMMA.16816.F32.BF16 R136, R4.reuse, R16, R136 ;  /* 0x000000100488723c */ /* 0x040ff00000041888 */
[C---:B------:R-:W-:Y:S08]  /*81b0*/  HMMA.16816.F32.BF16 R156, R4.reuse, R18, R156 ;  /* 0x00000012049c723c */ /* 0x040ff0000004189c */
[C---:B------:R-:W-:Y:S08]  /*81c0*/  HMMA.16816.F32.BF16 R144, R4.reuse, R14, R144 ;  /* 0x0000000e0490723c */ /* 0x040ff00000041890 */
[C---:B--2---:R-:W-:Y:S08]  /*81d0*/  HMMA.16816.F32.BF16 R152, R4.reuse, R8, R152 ;  /* 0x000000080498723c */ /* 0x044ff00000041898 */
[----:B------:R-:W-:Y:S01]  /*81e0*/  HMMA.16816.F32.BF16 R148, R4, R10, R148 ;  /* 0x0000000a0494723c */ /* 0x000fe20000041894 */
[----:B------:R-:W-:Y:S07]  /*81f0*/  @!UPT UIADD3 URZ, URZ, URZ, URZ ;  /* 0x0000003f3f3ff290 */ /* 0x000fee000fffe03f */
[----:B------:R-:W-:Y:S11]  /*8200*/  @!P6 BRA `(.L_x_1523) ;  /* 0x00004e800000e947 */ /* 0x000ff60003800000 */
[----:B------:R-:W-:Y:S01]  /*8210*/  PLOP3.LUT P0, PT, PT, PT, UP6, 0x40, 0x0 ;  /* 0x000000000000781c */ /* 0x000fe20003f0e868 */
[----:B------:R-:W-:-:S04]  /*8220*/  DEPBAR.LE SB0, 0x0 ;  /* 0x000080000000791a */ /* 0x000fc80000000000 */
[----:B------:R-:W-:Y:S01]  /*8230*/  UIADD3 UR28, UR8, -0x2, URZ ;  /* 0xfffffffe081c7890 */ /* 0x000fe2000fffe03f */
[----:B------:R-:W-:Y:S07]  /*8240*/  BAR.SYNC.DEFER_BLOCKING 0x0 ;  /* 0x0000000000007b1d */ /* 0x000fee0000010000 */
[----:B------:R-:W-:Y:S05]  /*8250*/  @P0 BRA `(.L_x_1524) ;  /* 0x000004b000000947 */ /* 0x000fea0003800000 */
        /* <DEDUP_REMOVED lines=8> */
[----:B-1----:R-:W-:Y:S01]  /*82e0*/  MOV R0, UR5 ;  /* 0x0000000500007c02 */ /* 0x002fe20008000f00 */
[----:B--2---:R-:W1:Y:S03]  /*82f0*/  I2F.RP R6, UR4 ;  /* 0x0000000400067d06 */ /* 0x004e660008209400 */
        /* <DEDUP_REMOVED lines=45> */
[----:B------:R-:W-:-:S03]  /*85d0*/  UIADD3 UR7, UR13, -UR4, URZ ;  /* 0x800000040d077290 */ /* 0x000fc6000fffe03f */
[----:B------:R-:W-:Y:S02]  /*85e0*/  ULDC.64 UR4, c[0x0][0x1a0] ;  /* 0x0000680000047ab9 */ /* 0x000fe40000000a00 */
[----:B------:R-:W-:-:S04]  /*85f0*/  UIMAD UR7, UR7, UR6, -0x40 ;  /* 0xffffffc0070774a4 */ /* 0x000fc8000f8e0206 */
[----:B------:R-:W-:Y:S02]  /*8600*/  USHF.R.S32.HI UR6, URZ, 0x1f, UR7 ;  /* 0x0000001f3f067899 */ /* 0x000fe40008011407 */
[----:B------:R-:W-:Y:S02]  /*8610*/  UIMAD.WIDE.U32 UR8, UR7, UR4, URZ ;  /* 0x00000004070872a5 */ /* 0x000fe4000f8e003f */
[----:B------:R-:W-:-:S04]  /*8620*/  UIMAD UR6, UR6, UR4, URZ ;  /* 0x00000004060672a4 */ /* 0x000fc8000f8e023f */
[----:B------:R-:W-:Y:S01]  /*8630*/  UIMAD UR5, UR7, UR5, UR6 ;  /* 0x00000005070572a4 */ /* 0x000fe2000f8e0206 */
[----:B-1----:R-:W-:-:S03]  /*8640*/  MOV R4, UR8 ;  /* 0x0000000800047c02 */ /* 0x002fc60008000f00 */
[----:B------:R-:W-:-:S06]  /*8650*/  UIADD3 UR5, UR9, UR5, URZ ;  /* 0x0000000509057290 */ /* 0x000fcc000fffe03f */
[----:B------:R-:W-:Y:S01]  /*8660*/  MOV R7, UR5 ;  /* 0x0000000500077c02 */ /* 0x000fe20008000f00 */
[----:B--2---:R-:W-:Y:S02]  /*8670*/  IMAD.IADD R0, R0, 0x1, -R5 ;  /* 0x0000000100007824 */ /* 0x004fe400078e0a05 */
[----:B------:R-:W-:-:S03]  /*8680*/  IMAD.U32 R5, RZ, RZ, UR9 ;  /* 0x00000009ff057e24 */ /* 0x000fc6000f8e00ff */
[----:B------:R-:W-:-:S05]  /*8690*/  SHF.R.S32.HI R6, RZ, 0x1f, R0 ;  /* 0x0000001fff067819 */ /* 0x000fca0000011400 */
[----:B------:R-:W-:Y:S02]  /*86a0*/  IMAD R5, R6, c[0x0][0x188], RZ ;  /* 0x0000620006057a24 */ /* 0x000fe400078e02ff */
[----:B------:R-:W-:Y:S02]  /*86b0*/  IMAD.MOV.U32 R6, RZ, RZ, R4 ;  /* 0x000000ffff067224 */ /* 0x000fe400078e0004 */
[C---:B------:R-:W-:Y:S02]  /*86c0*/  IMAD R5, R0.reuse, c[0x0][0x18c], R5 ;  /* 0x0000630000057a24 */ /* 0x040fe400078e0205 */
[----:B------:R-:W-:-:S04]  /*86d0*/  IMAD.WIDE.U32 R6, R0, c[0x0][0x188], R6 ;  /* 0x0000620000067a25 */ /* 0x000fc800078e0006 */
[----:B------:R-:W-:Y:S01]  /*86e0*/  IMAD.MOV.U32 R11, RZ, RZ, R6 ;  /* 0x000000ffff0b7224 */ /* 0x000fe200078e0006 */
[----:B------:R-:W-:Y:S01]  /*86f0*/  IADD3 R5, R7, R5, RZ ;  /* 0x0000000507057210 */ /* 0x000fe20007ffe0ff */
[----:B------:R-:W-:Y:S05]  /*8700*/  BRA `(.L_x_1525) ;  /* 0x0000003000007947 */ /* 0x000fea0003800000 */
.L_x_1524:
[----:B------:R-:W-:-:S05]  /*8710*/  IMAD.MOV.U32 R11, RZ, RZ, c[0x0][0x1a0] ;  /* 0x00006800ff0b7624 */ /* 0x000fca00078e00ff */
[----:B------:R-:W-:-:S04]  /*8720*/  LEA R11, -R11, RZ, 0x6 ;  /* 0x000000ff0b0b7211 */ /* 0x000fc800078e31ff */
[----:B------:R-:W-:Y:S02]  /*8730*/  SHF.R.S32.HI R5, RZ, 0x1f, R11 ;  /* 0x0000001fff057819 */ /* 0x000fe4000001140b */
.L_x_1525:
[----:B------:R-:W-:Y:S01]  /*8740*/  ISETP.GE.AND P4, PT, R173, c[0x0][0x220], PT ;  /* 0x00008800ad007a0c */ /* 0x000fe20003f86270 */
[----:B------:R-:W-:Y:S01]  /*8750*/  UISETP.GT.AND UP0, UPT, UR28, UR21, UPT ;  /* 0x000000151c00728c */ /* 0x000fe2000bf04270 */
        /* <DEDUP_REMOVED lines=157> */
[----:B------:R-:W-:Y:S01]  /*9130*/  LDSM.16.M88.4 R196, [R230] ;  /* 0x00000000e6c4783b */ /* 0x000fe20000000200 */
[C---:B--2---:R-:W-:Y:S03]  /*9140*/  HMMA.16816.F32.BF16 R32, R188.reuse, R28, RZ ;  /* 0x0000001cbc20723c */ /* 0x044fe600000418ff */
[----:B------:R-:W2:Y:S04]  /*9150*/  LDSM.16.M88.4 R172, [R227+0x8000] ;  /* 0x00800000e3ac783b */ /* 0x000ea80000000200 */
[----:B------:R-:W-:Y:S01]  /*9160*/  LDSM.16.M88.4 R200, [R227+0x9800] ;  /* 0x00980000e3c8783b */ /* 0x000fe20000000200 */
[C---:B------:R-:W-:Y:S03]  /*9170*/  HMMA.16816.F32.BF16 R28, R188.reuse, R30, RZ ;  /* 0x0000001ebc1c723c */ /* 0x040fe600000418ff */
[----:B------:R-:W3:Y:S04]  /*9180*/  S2R R0, SR_TID.X ;  /* 0x0000000000007919 */ /* 0x000ee80000002100 */
[----:B------:R-:W0:Y:S01]  /*9190*/  LDGDEPBAR ;  /* 0x00000000000079af */ /* 0x000e220000000000 */
[C---:B----4-:R-:W-:Y:S08]  /*91a0*/  HMMA.16816.F32.BF16 R24, R188.reuse, R20, RZ ;  /* 0x00000014bc18723c */ /* 0x050ff000000418ff */
[C---:B-1----:R-:W-:Y:S08]  /*91b0*/  HMMA.16816.F32.BF16 R16, R188.reuse, R12, RZ ;  /* 0x0000000cbc10723c */ /* 0x042ff000000418ff */
[----:B------:R-:W-:Y:S01]  /*91c0*/  HMMA.16816.F32.BF16 R20, R188, R22, RZ ;  /* 0x00000016bc14723c */ /* 0x000fe200000418ff */
[----:B---3--:R-:W-:-:S07]  /*91d0*/  IMAD.SHL.U32 R0, R0, 0x2, RZ ;  /* 0x0000000200007824 */ /* 0x008fce00078e00ff */
[C---:B------:R-:W-:Y:S08]  /*91e0*/  HMMA.16816.F32.BF16 R12, R188.reuse, R14, RZ ;  /* 0x0000000ebc0c723c */ /* 0x040ff000000418ff */
[C---:B-----5:R-:W-:Y:S08]  /*91f0*/  HMMA.16816.F32.BF16 R192, R188.reuse, R8, RZ ;  /* 0x00000008bcc0723c */ /* 0x060ff000000418ff */
[----:B------:R-:W-:Y:S01]  /*9200*/  HMMA.16816.F32.BF16 R188, R188, R10, RZ ;  /* 0x0000000abcbc723c */ /* 0x000fe200000418ff */
[----:B------:R-:W1:Y:S07]  /*9210*/  LDSM.16.M88.4 R8, [R227+0x8800] ;  /* 0x00880000e308783b */ /* 0x000e6e0000000200 */
[C---:B------:R-:W-:Y:S08]  /*9220*/  HMMA.16816.F32.BF16 R32, R176.reuse, R4, R32 ;  /* 0x00000004b020723c */ /* 0x040ff00000041820 */
[C---:B------:R-:W-:Y:S01]  /*9230*/  HMMA.16816.F32.BF16 R28, R176.reuse, R6, R28 ;  /* 0x00000006b01c723c */ /* 0x040fe2000004181c */
        /* <DEDUP_REMOVED lines=8> */
[----:B------:R-:W-:Y:S01]  /*92c0*/  HMMA.16816.F32.BF16 R188, R176, R182, R188 ;  /* 0x000000b6b0bc723c */ /* 0x000fe200000418bc */
[----:B------:R-:W5:Y:S04]  /*92d0*/  LDSM.16.M88.4 R176, [R220+0x800] ;  /* 0x00080000dcb0783b */ /* 0x000f680000000200 */
[----:B------:R-:W4:Y:S03]  /*92e0*/  LDSM.16.M88.4 R180, [R220+0x1000] ;  /* 0x00100000dcb4783b */ /* 0x000f260000000200 */
[C---:B--2---:R-:W-:Y:S08]  /*92f0*/  HMMA.16816.F32.BF16 R32, R196.reuse, R172, R32 ;  /* 0x000000acc420723c */ /* 0x044ff00000041820 */
[C---:B------:R-:W-:Y:S01]  /*9300*/  HMMA.16816.F32.BF16 R28, R196.reuse, R174, R28 ;  /* 0x000000aec41c723c */ /* 0x040fe2000004181c */
[----:B------:R-:W2:Y:S07]  /*9310*/  LDSM.16.M88.4 R172, [R220+0x1800] ;  /* 0x00180000dcac783b */ /* 0x000eae0000000200 */
[C---:B-1----:R-:W-:Y:S08]  /*9320*/  HMMA.16816.F32.BF16 R24, R196.reuse, R8, R24 ;  /* 0x00000008c418723c */ /* 0x042ff00000041818 */
        /* <DEDUP_REMOVED lines=8> */
[----:B------:R-:W-:Y:S03]  /*93b0*/  LDSM.16.M88.4 R196, [R219] ;  /* 0x00000000dbc4783b */ /* 0x000fe60000000200 */
[C---:B----4-:R-:W-:Y:S08]  /*93c0*/  HMMA.16816.F32.BF16 R32, R168.reuse, R184, R32 ;  /* 0x000000b8a820723c */ /* 0x050ff00000041820 */
[C---:B------:R-:W-:Y:S01]  /*93d0*/  HMMA.16816.F32.BF16 R28, R168.reuse, R186, R28 ;  /* 0x000000baa81c723c */ /* 0x040fe2000004181c */
[----:B------:R-:W4:Y:S07]  /*93e0*/  LDSM.16.M88.4 R184, [R233+0xb000] ;  /* 0x00b00000e9b8783b */ /* 0x000f2e0000000200 */
[C---:B-----5:R-:W-:Y:S08]  /*93f0*/  HMMA.16816.F32.BF16 R24, R168.reuse, R176, R24 ;  /* 0x000000b0a818723c */ /* 0x060ff00000041818 */
[C---:B------:R-:W-:Y:S01]  /*9400*/  HMMA.16816.F32.BF16 R20, R168.reuse, R178, R20 ;  /* 0x000000b2a814723c */ /* 0x040fe20000041814 */
[----:B------:R-:W5:Y:S07]  /*9410*/  LDSM.16.M88.4 R176, [R233+0xb800] ;  /* 0x00b80000e9b0783b */ /* 0x000f6e0000000200 */
[C---:B------:R-:W-:Y:S08]  /*9420*/  HMMA.16816.F32.BF16 R16, R168.reuse, R180, R16 ;  /* 0x000000b4a810723c */ /* 0x040ff00000041810 */
[C---:B------:R-:W-:Y:S01]  /*9430*/  HMMA.16816.F32.BF16 R12, R168.reuse, R182, R12 ;  /* 0x000000b6a80c723c */ /* 0x040fe2000004180c */
[----:B------:R-:W-:Y:S07]  /*9440*/  LDSM.16.M88.4 R180, [R218] ;  /* 0x00000000dab4783b */ /* 0x000fee0000000200 */
[C---:B--2---:R-:W-:Y:S08]  /*9450*/  HMMA.16816.F32.BF16 R192, R168.reuse, R172, R192 ;  /* 0x000000aca8c0723c */ /* 0x044ff000000418c0 */
[----:B------:R-:W-:Y:S01]  /*9460*/  HMMA.16816.F32.BF16 R188, R168, R174, R188 ;  /* 0x000000aea8bc723c */ /* 0x000fe200000418bc */
[----:B------:R-:W-:Y:S04]  /*9470*/  LDSM.16.M88.4 R172, [R217] ;  /* 0x00000000d9ac783b */ /* 0x000fe80000000200 */
[----:B------:R-:W-:Y:S03]  /*9480*/  LDSM.16.M88.4 R168, [R216] ;  /* 0x00000000d8a8783b */ /* 0x000fe60000000200 */
[C---:B-1----:R-:W-:Y:S08]  /*9490*/  HMMA.16816.F32.BF16 R32, R8.reuse, R4, R32 ;  /* 0x000000040820723c */ /* 0x042ff00000041820 */
[C---:B------:R-:W-:Y:S01]  /*94a0*/  HMMA.16816.F32.BF16 R28, R8.reuse, R6, R28 ;  /* 0x00000006081c723c */ /* 0x040fe2000004181c */
[----:B------:R-:W1:Y:S07]  /*94b0*/  LDSM.16.M88.4 R4, [R232+0x2000] ;  /* 0x00200000e804783b */ /* 0x000e6e0000000200 */
[C---:B---3--:R-:W-:Y:S08]  /*94c0*/  HMMA.16816.F32.BF16 R24, R8.reuse, R200, R24 ;  /* 0x000000c80818723c */ /* 0x048ff00000041818 */
[C---:B------:R-:W-:Y:S01]  /*94d0*/  HMMA.16816.F32.BF16 R20, R8.reuse, R202, R20 ;  /* 0x000000ca0814723c */ /* 0x040fe20000041814 */
[----:B------:R-:W-:Y:S07]  /*94e0*/  LDSM.16.M88.4 R200, [R220+0x4800] ;  /* 0x00480000dcc8783b */ /* 0x000fee0000000200 */
[C---:B----4-:R-:W-:Y:S08]  /*94f0*/  HMMA.16816.F32.BF16 R16, R8.reuse, R184, R16 ;  /* 0x000000b80810723c */ /* 0x050ff00000041810 */
[C---:B------:R-:W-:Y:S01]  /*9500*/  HMMA.16816.F32.BF16 R12, R8.reuse, R186, R12 ;  /* 0x000000ba080c723c */ /* 0x040fe2000004180c */
[----:B------:R-:W-:Y:S07]  /*9510*/  LDSM.16.M88.4 R184, [R227+0xa000] ;  /* 0x00a00000e3b8783b */ /* 0x000fee0000000200 */
[C---:B-----5:R-:W-:Y:S08]  /*9520*/  HMMA.16816.F32.BF16 R192, R8.reuse, R176, R192 ;  /* 0x000000b008c0723c */ /* 0x060ff000000418c0 */
        /* <DEDUP_REMOVED lines=8> */
[----:B------:R-:W4:Y:S07]  /*95b0*/  LDSM.16.M88.4 R180, [R227+0xb800] ;  /* 0x00b80000e3b4783b */ /* 0x000f2e0000000200 */
[C---:B------:R-:W-:Y:S08]  /*95c0*/  HMMA.16816.F32.BF16 R16, R4.reuse, R172, R16 ;  /* 0x000000ac0410723c */ /* 0x040ff00000041810 */
[C---:B------:R-:W-:Y:S01]  /*95d0*/  HMMA.16816.F32.BF16 R12, R4.reuse, R174, R12 ;  /* 0x000000ae040c723c */ /* 0x040fe2000004180c */
[----:B------:R-:W-:Y:S07]  /*95e0*/  LDSM.16.M88.4 R172, [R220+0x2800] ;  /* 0x00280000dcac783b */ /* 0x000fee0000000200 */
[C---:B------:R-:W-:Y:S08]  /*95f0*/  HMMA.16816.F32.BF16 R192, R4.reuse, R168, R192 ;  /* 0x000000a804c0723c */ /* 0x040ff000000418c0 */
[----:B------:R-:W-:Y:S01]  /*9600*/  HMMA.16816.F32.BF16 R188, R4, R170, R188 ;  /* 0x000000aa04bc723c */ /* 0x000fe200000418bc */
[----:B------:R-:W-:Y:S04]  /*9610*/  LDSM.16.M88.4 R4, [R229+0x2000] ;  /* 0x00200000e504783b */ /* 0x000fe80000000200 */
[----:B------:R-:W5:Y:S03]  /*9620*/  LDSM.16.M88.4 R168, [R220+0x2000] ;  /* 0x00200000dca8783b */ /* 0x000f660000000200 */
[C---:B--2---:R-:W-:Y:S08]  /*9630*/  HMMA.16816.F32.BF16 R32, R176.reuse, R184, R32 ;  /* 0x000000b8b020723c */ /* 0x044ff00000041820 */
[C---:B------:R-:W-:Y:S01]  /*9640*/  HMMA.16816.F32.BF16 R28, R176.reuse, R186, R28 ;  /* 0x000000bab01c723c */ /* 0x040fe2000004181c */
[----:B------:R-:W2:Y:S07]  /*9650*/  LDSM.16.M88.4 R184, [R220+0x3000] ;  /* 0x00300000dcb8783b */ /* 0x000eae0000000200 */
[C---:B---3--:R-:W-:Y:S08]  /*9660*/  HMMA.16816.F32.BF16 R24, R176.reuse, R8, R24 ;  /* 0x00000008b018723c */ /* 0x048ff00000041818 */
[C---:B------:R-:W-:Y:S01]  /*9670*/  HMMA.16816.F32.BF16 R20, R176.reuse, R10, R20 ;  /* 0x0000000ab014723c */ /* 0x040fe20000041814 */
[----:B------:R-:W3:Y:S07]  /*9680*/  LDSM.16.M88.4 R8, [R220+0x3800] ;  /* 0x00380000dc08783b */ /* 0x000eee0000000200 */
[C---:B-1----:R-:W-:Y:S08]  /*9690*/  HMMA.16816.F32.BF16 R16, R176.reuse, R196, R16 ;  /* 0x000000c4b010723c */ /* 0x042ff00000041810 */
[C---:B------:R-:W-:Y:S01]  /*96a0*/  HMMA.16816.F32.BF16 R12, R176.reuse, R198, R12 ;  /* 0x000000c6b00c723c */ /* 0x040fe2000004180c */
[----:B------:R-:W-:Y:S07]  /*96b0*/  LDSM.16.M88.4 R196, [R233+0xc000] ;  /* 0x00c00000e9c4783b */ /* 0x000fee0000000200 */
[C---:B----4-:R-:W-:Y:S08]  /*96c0*/  HMMA.16816.F32.BF16 R192, R176.reuse, R180, R192 ;  /* 0x000000b4b0c0723c */ /* 0x050ff000000418c0 */
[----:B------:R-:W-:Y:S01]  /*96d0*/  HMMA.16816.F32.BF16 R188, R176, R182, R188 ;  /* 0x000000b6b0bc723c */ /* 0x000fe200000418bc */
[----:B------:R-:W-:Y:S04]  /*96e0*/  LDSM.16.M88.4 R180, [R233+0xc800] ;  /* 0x00c80000e9b4783b */ /* 0x000fe80000000200 */
[----:B------:R-:W-:Y:S03]  /*96f0*/  LDSM.16.M88.4 R176, [R233+0xd000] ;  /* 0x00d00000e9b0783b */ /* 0x000fe60000000200 */
[C---:B-----5:R-:W-:Y:S08]  /*9700*/  HMMA.16816.F32.BF16 R32, R4.reuse, R168, R32 ;  /* 0x000000a80420723c */ /* 0x060ff00000041820 */
[C---:B------:R-:W-:Y:S01]  /*9710*/  HMMA.16816.F32.BF16 R28, R4.reuse, R170, R28 ;  /* 0x000000aa041c723c */ /* 0x040fe2000004181c */
[----:B------:R-:W1:Y:S07]  /*9720*/  LDSM.16.M88.4 R168, [R234+0x4000] ;  /* 0x00400000eaa8783b */ /* 0x000e6e0000000200 */
[C---:B------:R-:W-:Y:S08]  /*9730*/  HMMA.16816.F32.BF16 R24, R4.reuse, R172, R24 ;  /* 0x000000ac0418723c */ /* 0x040ff00000041818 */
[C---:B------:R-:W-:Y:S01]  /*9740*/  HMMA.16816.F32.BF16 R20, R4.reuse, R174, R20 ;  /* 0x000000ae0414723c */ /* 0x040fe20000041814 */
[----:B------:R-:W4:Y:S07]  /*9750*/  LDSM.16.M88.4 R172, [R233+0xd800] ;  /* 0x00d80000e9ac783b */ /* 0x000f2e0000000200 */
[C---:B--2---:R-:W-:Y:S08]  /*9760*/  HMMA.16816.F32.BF16 R16, R4.reuse, R184, R16 ;  /* 0x000000b80410723c */ /* 0x044ff00000041810 */
[C---:B------:R-:W-:Y:S01]  /*9770*/  HMMA.16816.F32.BF16 R12, R4.reuse, R186, R12 ;  /* 0x000000ba040c723c */ /* 0x040fe2000004180c */
[----:B------:R-:W-:Y:S07]  /*9780*/  LDSM.16.M88.4 R184, [R214] ;  /* 0x00000000d6b8783b */ /* 0x000fee0000000200 */
[C---:B---3--:R-:W-:Y:S08]  /*9790*/  HMMA.16816.F32.BF16 R192, R4.reuse, R8, R192 ;  /* 0x0000000804c0723c */ /* 0x048ff000000418c0 */
[----:B------:R-:W-:Y:S01]  /*97a0*/  HMMA.16816.F32.BF16 R188, R4, R10, R188 ;  /* 0x0000000a04bc723c */ /* 0x000fe200000418bc */
[----:B------:R-:W-:Y:S04]  /*97b0*/  LDSM.16.M88.4 R4, [R232+0x4000] ;  /* 0x00400000e804783b */ /* 0x000fe80000000200 */
[----:B------:R-:W2:Y:S03]  /*97c0*/  LDSM.16.M88.4 R8, [R215] ;  /* 0x00000000d708783b */ /* 0x000ea60000000200 */
[C---:B-1----:R-:W-:Y:S08]  /*97d0*/  HMMA.16816.F32.BF16 R32, R168.reuse, R196, R32 ;  /* 0x000000c4a820723c */ /* 0x042ff00000041820 */
[C---:B------:R-:W-:Y:S01]  /*97e0*/  HMMA.16816.F32.BF16 R28, R168.reuse, R198, R28 ;  /* 0x000000c6a81c723c */ /* 0x040fe2000004181c */
[----:B------:R-:W1:Y:S07]  /*97f0*/  LDSM.16.M88.4 R196, [R213] ;  /* 0x00000000d5c4783b */ /* 0x000e6e0000000200 */
[C---:B------:R-:W-:Y:S08]  /*9800*/  HMMA.16816.F32.BF16 R24, R168.reuse, R180, R24 ;  /* 0x000000b4a818723c */ /* 0x040ff00000041818 */
[C---:B------:R-:W-:Y:S01]  /*9810*/  HMMA.16816.F32.BF16 R20, R168.reuse, R182, R20 ;  /* 0x000000b6a814723c */ /* 0x040fe20000041814 */
[----:B------:R-:W-:Y:S07]  /*9820*/  LDSM.16.M88.4 R180, [R230+0x4000] ;  /* 0x00400000e6b4783b */ /* 0x000fee0000000200 */
[C---:B------:R-:W-:Y:S08]  /*9830*/  HMMA.16816.F32.BF16 R16, R168.reuse, R176, R16 ;  /* 0x000000b0a810723c */ /* 0x040ff00000041810 */
[C---:B------:R-:W-:Y:S01]  /*9840*/  HMMA.16816.F32.BF16 R12, R168.reuse, R178, R12 ;  /* 0x000000b2a80c723c */ /* 0x040fe2000004180c */
[----:B------:R-:W3:Y:S07]  /*9850*/  LDSM.16.M88.4 R176, [R212] ;  /* 0x00000000d4b0783b */ /* 0x000eee0000000200 */
[C---:B----4-:R-:W-:Y:S08]  /*9860*/  HMMA.16816.F32.BF16 R192, R168.reuse, R172, R192 ;  /* 0x000000aca8c0723c */ /* 0x050ff000000418c0 */
[----:B------:R-:W-:Y:S01]  /*9870*/  HMMA.16816.F32.BF16 R188, R168, R174, R188 ;  /* 0x000000aea8bc723c */ /* 0x000fe200000418bc */
[----:B------:R-:W4:Y:S04]  /*9880*/  LDSM.16.M88.4 R168, [R227+0xc800] ;  /* 0x00c80000e3a8783b */ /* 0x000f280000000200 */
[----:B------:R-:W-:Y:S03]  /*9890*/  LDSM.16.M88.4 R172, [R227+0xc000] ;  /* 0x00c00000e3ac783b */ /* 0x000fe60000000200 */
[C---:B--2---:R-:W-:Y:S08]  /*98a0*/  HMMA.16816.F32.BF16 R32, R4.reuse, R8, R32 ;  /* 0x000000080420723c */ /* 0x044ff00000041820 */
[C---:B------:R-:W-:Y:S01]  /*98b0*/  HMMA.16816.F32.BF16 R28, R4.reuse, R10, R28 ;  /* 0x0000000a041c723c */ /* 0x040fe2000004181c */
[----:B------:R-:W2:Y:S07]  /*98c0*/  LDSM.16.M88.4 R8, [R227+0xd000] ;  /* 0x00d00000e308783b */ /* 0x000eae0000000200 */
[C---:B------:R-:W-:Y:S08]  /*98d0*/  HMMA.16816.F32.BF16 R24, R4.reuse, R184, R24 ;  /* 0x000000b80418723c */ /* 0x040ff00000041818 */
[C---:B------:R-:W-:Y:S01]  /*98e0*/  HMMA.16816.F32.BF16 R20, R4.reuse, R186, R20 ;  /* 0x000000ba0414723c */ /* 0x040fe20000041814 */
[----:B------:R-:W5:Y:S07]  /*98f0*/  LDSM.16.M88.4 R184, [R227+0xd800] ;  /* 0x00d80000e3b8783b */ /* 0x000f6e0000000200 */
[C---:B-1----:R-:W-:Y:S08]  /*9900*/  HMMA.16816.F32.BF16 R16, R4.reuse, R196, R16 ;  /* 0x000000c40410723c */ /* 0x042ff00000041810 */
[C---:B------:R-:W-:Y:S01]  /*9910*/  HMMA.16816.F32.BF16 R12, R4.reuse, R198, R12 ;  /* 0x000000c6040c723c */ /* 0x040fe2000004180c */
[----:B------:R-:W-:Y:S07]  /*9920*/  LDSM.16.M88.4 R196, [R233+0xe000] ;  /* 0x00e00000e9c4783b */ /* 0x000fee0000000200 */
[C---:B---3--:R-:W-:Y:S08]  /*9930*/  HMMA.16816.F32.BF16 R192, R4.reuse, R176, R192 ;  /* 0x000000b004c0723c */ /* 0x048ff000000418c0 */
[----:B------:R-:W-:Y:S01]  /*9940*/  HMMA.16816.F32.BF16 R188, R4, R178, R188 ;  /* 0x000000b204bc723c */ /* 0x000fe200000418bc */
[----:B------:R-:W-:Y:S04]  /*9950*/  LDSM.16.M88.4 R4, [R229+0x4000] ;  /* 0x00400000e504783b */ /* 0x000fe80000000200 */
[----:B------:R-:W1:Y:S03]  /*9960*/  LDSM.16.M88.4 R176, [R220+0x4000] ;  /* 0x00400000dcb0783b */ /* 0x000e660000000200 */
[C---:B----4-:R-:W-:Y:S08]  /*9970*/  HMMA.16816.F32.BF16 R24, R180.reuse, R168, R24 ;  /* 0x000000a8b418723c */ /* 0x050ff00000041818 */
[C---:B------:R-:W-:Y:S01]  /*9980*/  HMMA.16816.F32.BF16 R20, R180.reuse, R170, R20 ;  /* 0x000000aab414723c */ /* 0x040fe20000041814 */
[----:B------:R-:W3:Y:S07]  /*9990*/  LDSM.16.M88.4 R168, [R220+0x5000] ;  /* 0x00500000dca8783b */ /* 0x000eee0000000200 */
        /* <DEDUP_REMOVED lines=8> */
[----:B------:R-:W5:Y:S04]  /*9a20*/  LDSM.16.M88.4 R184, [R233+0xe800] ;  /* 0x00e80000e9b8783b */ /* 0x000f680000000200 */
[----:B------:R-:W2:Y:S03]  /*9a30*/  LDSM.16.M88.4 R180, [R233+0xf000] ;  /* 0x00f00000e9b4783b */ /* 0x000ea60000000200 */
[C---:B-1----:R-:W-:Y:S08]  /*9a40*/  HMMA.16816.F32.BF16 R32, R4.reuse, R176, R32 ;  /* 0x000000b00420723c */ /* 0x042ff00000041820 */
[C---:B------:R-:W-:Y:S01]  /*9a50*/  HMMA.16816.F32.BF16 R28, R4.reuse, R178, R28 ;  /* 0x000000b2041c723c */ /* 0x040fe2000004181c */
[----:B------:R-:W1:Y:S07]  /*9a60*/  LDSM.16.M88.4 R176, [R233+0xf800] ;  /* 0x00f80000e9b0783b */ /* 0x000e6e0000000200 */
[C---:B------:R-:W-:Y:S08]  /*9a70*/  HMMA.16816.F32.BF16 R24, R4.reuse, R200, R24 ;  /* 0x000000c80418723c */ /* 0x040ff00000041818 */
[C---:B------:R-:W-:Y:S01]  /*9a80*/  HMMA.16816.F32.BF16 R20, R4.reuse, R202, R20 ;  /* 0x000000ca0414723c */ /* 0x040fe20000041814 */
[----:B------:R-:W-:Y:S07]  /*9a90*/  LDSM.16.M88.4 R200, [R232+0x6000] ;  /* 0x00600000e8c8783b */ /* 0x000fee0000000200 */
[C---:B---3--:R-:W-:Y:S08]  /*9aa0*/  HMMA.16816.F32.BF16 R16, R4.reuse, R168, R16 ;  /* 0x000000a80410723c */ /* 0x048ff00000041810 */
[C---:B------:R-:W-:Y:S01]  /*9ab0*/  HMMA.16816.F32.BF16 R12, R4.reuse, R170, R12 ;  /* 0x000000aa040c723c */ /* 0x040fe2000004180c */
[----:B------:R-:W3:Y:S07]  /*9ac0*/  LDSM.16.M88.4 R168, [R211] ;  /* 0x00000000d3a8783b */ /* 0x000eee0000000200 */
[C---:B--2---:R-:W-:Y:S08]  /*9ad0*/  HMMA.16816.F32.BF16 R192, R4.reuse, R8, R192 ;  /* 0x0000000804c0723c */ /* 0x044ff000000418c0 */
[----:B------:R-:W-:Y:S01]  /*9ae0*/  HMMA.16816.F32.BF16 R188, R4, R10, R188 ;  /* 0x0000000a04bc723c */ /* 0x000fe200000418bc */
[----:B------:R-:W2:Y:S04]  /*9af0*/  LDSM.16.M88.4 R8, [R210] ;  /* 0x00000000d208783b */ /* 0x000ea80000000200 */
[----:B------:R-:W1:Y:S03]  /*9b00*/  LDSM.16.M88.4 R4, [R209] ;  /* 0x00000000d104783b */ /* 0x000e660000000200 */
[C---:B----4-:R-:W-:Y:S08]  /*9b10*/  HMMA.16816.F32.BF16 R32, R172.reuse, R196, R32 ;  /* 0x000000c4ac20723c */ /* 0x050ff00000041820 */
[C---:B------:R-:W-:Y:S01]  /*9b20*/  HMMA.16816.F32.BF16 R28, R172.reuse, R198, R28 ;  /* 0x000000c6ac1c723c */ /* 0x040fe2000004181c */
[----:B------:R-:W4:Y:S07]  /*9b30*/  LDSM.16.M88.4 R196, [R208] ;  /* 0x00000000d0c4783b */ /* 0x000f2e0000000200 */
[C---:B-----5:R-:W-:Y:S08]  /*9b40*/  HMMA.16816.F32.BF16 R24, R172.reuse, R184, R24 ;  /* 0x000000b8ac18723c */ /* 0x060ff00000041818 */
[C---:B------:R-:W-:Y:S01]  /*9b50*/  HMMA.16816.F32.BF16 R20, R172.reuse, R186, R20 ;  /* 0x000000baac14723c */ /* 0x040fe20000041814 */
[----:B------:R-:W-:Y:S07]  /*9b60*/  LDSM.16.M88.4 R184, [R230+0x6000] ;  /* 0x00600000e6b8783b */ /* 0x000fee0000000200 */
[C---:B------:R-:W-:Y:S08]  /*9b70*/  HMMA.16816.F32.BF16 R16, R172.reuse, R180, R16 ;  /* 0x000000b4ac10723c */ /* 0x040ff00000041810 */
[C---:B------:R-:W-:Y:S01]  /*9b80*/  HMMA.16816.F32.BF16 R12, R172.reuse, R182, R12 ;  /* 0x000000b6ac0c723c */ /* 0x040fe2000004180c */
[----:B------:R-:W5:Y:S07]  /*9b90*/  LDSM.16.M88.4 R180, [R227+0xe000] ;  /* 0x00e00000e3b4783b */ /* 0x000f6e0000000200 */
[C---:B-1----:R-:W-:Y:S08]  /*9ba0*/  HMMA.16816.F32.BF16 R192, R172.reuse, R176, R192 ;  /* 0x000000b0acc0723c */ /* 0x042ff000000418c0 */
[----:B------:R-:W-:Y:S01]  /*9bb0*/  HMMA.16816.F32.BF16 R188, R172, R178, R188 ;  /* 0x000000b2acbc723c */ /* 0x000fe200000418bc */
[----:B------:R-:W1:Y:S04]  /*9bc0*/  LDSM.16.M88.4 R176, [R227+0xe800] ;  /* 0x00e80000e3b0783b */ /* 0x000e680000000200 */
[----:B------:R-:W1:Y:S03]  /*9bd0*/  LDSM.16.M88.4 R172, [R227+0xf000] ;  /* 0x00f00000e3ac783b */ /* 0x000e660000000200 */
[C---:B---3--:R-:W-:Y:S08]  /*9be0*/  HMMA.16816.F32.BF16 R32, R200.reuse, R168, R32 ;  /* 0x000000a8c820723c */ /* 0x048ff00000041820 */
[C---:B--2---:R-:W-:Y:S08]  /*9bf0*/  HMMA.16816.F32.BF16 R24, R200.reuse, R8, R24 ;  /* 0x00000008c818723c */ /* 0x044ff00000041818 */
[C---:B------:R-:W-:Y:S01]  /*9c00*/  HMMA.16816.F32.BF16 R20, R200.reuse, R10, R20 ;  /* 0x0000000ac814723c */ /* 0x040fe20000041814 */
[----:B------:R-:W-:Y:S07]  /*9c10*/  LDSM.16.M88.4 R8, [R229+0x6000] ;  /* 0x00600000e508783b */ /* 0x000fee0000000200 */
[C---:B------:R-:W-:Y:S08]  /*9c20*/  HMMA.16816.F32.BF16 R16, R200.reuse, R4, R16 ;  /* 0x00000004c810723c */ /* 0x040ff00000041810 */
[C---:B------:R-:W-:Y:S01]  /*9c30*/  HMMA.16816.F32.BF16 R12, R200.reuse, R6, R12 ;  /* 0x00000006c80c723c */ /* 0x040fe2000004180c */
[----:B------:R-:W2:Y:S07]  /*9c40*/  LDSM.16.M88.4 R4, [R220+0x6000] ;  /* 0x00600000dc04783b */ /* 0x000eae0000000200 */
[C---:B------:R-:W-:Y:S01]  /*9c50*/  HMMA.16816.F32.BF16 R28, R200.reuse, R170, R28 ;  /* 0x000000aac81c723c */ /* 0x040fe2000004181c */
[----:B------:R-:W3:Y:S07]  /*9c60*/  LDSM.16.M88.4 R168, [R227+0xf800] ;  /* 0x00f80000e3a8783b */ /* 0x000eee0000000200 */
[C---:B----4-:R-:W-:Y:S08]  /*9c70*/  HMMA.16816.F32.BF16 R192, R200.reuse, R196, R192 ;  /* 0x000000c4c8c0723c */ /* 0x050ff000000418c0 */
[----:B------:R-:W-:Y:S01]  /*9c80*/  HMMA.16816.F32.BF16 R188, R200, R198, R188 ;  /* 0x000000c6c8bc723c */ /* 0x000fe200000418bc */
[----:B------:R-:W4:Y:S07]  /*9c90*/  LDSM.16.M88.4 R196, [R220+0x6800] ;  /* 0x00680000dcc4783b */ /* 0x000f2e0000000200 */
[C---:B-----5:R-:W-:Y:S08]  /*9ca0*/  HMMA.16816.F32.BF16 R32, R184.reuse, R180, R32 ;  /* 0x000000b4b820723c */ /* 0x060ff00000041820 */
[C---:B------:R-:W-:Y:S08]  /*9cb0*/  HMMA.16816.F32.BF16 R28, R184.reuse, R182, R28 ;  /* 0x000000b6b81c723c */ /* 0x040ff0000004181c */
[C---:B-1----:R-:W-:Y:S08]  /*9cc0*/  HMMA.16816.F32.BF16 R24, R184.reuse, R176, R24 ;  /* 0x000000b0b818723c */ /* 0x042ff00000041818 */
[C---:B------:R-:W-:Y:S08]  /*9cd0*/  HMMA.16816.F32.BF16 R16, R184.reuse, R172, R16 ;  /* 0x000000acb810723c */ /* 0x040ff00000041810 */
[----:B------:R-:W-:Y:S01]  /*9ce0*/  HMMA.16816.F32.BF16 R12, R184, R174, R12 ;  /* 0x000000aeb80c723c */ /* 0x000fe2000004180c */
[----:B------:R-:W1:Y:S07]  /*9cf0*/  LDSM.16.M88.4 R172, [R220+0x7000] ;  /* 0x00700000dcac783b */ /* 0x000e6e0000000200 */
[----:B--2---:R-:W-:Y:S07]  /*9d00*/  HMMA.16816.F32.BF16 R32, R8, R4, R32 ;  /* 0x000000040820723c */ /* 0x004fee0000041820 */
[----:B------:R-:W-:Y:S01]  /*9d10*/  LOP3.LUT R5, R0, 0x6, RZ, 0xc0, !PT ;  /* 0x0000000600057812 */ /* 0x000fe200078ec0ff */
[C---:B------:R-:W-:Y:S08]  /*9d20*/  HMMA.16816.F32.BF16 R20, R184.reuse, R178, R20 ;  /* 0x000000b2b814723c */ /* 0x040ff00000041814 */
[----:B---3--:R-:W-:Y:S07]  /*9d30*/  HMMA.16816.F32.BF16 R192, R184, R168, R192 ;  /* 0x000000a8b8c0723c */ /* 0x008fee00000418c0 */
[----:B------:R-:W-:Y:S01]  /*9d40*/  IMAD.U32 R168, RZ, RZ, UR28 ;  /* 0x0000001cffa87e24 */ /* 0x000fe2000f8e00ff */
[----:B------:R-:W-:Y:S03]  /*9d50*/  HMMA.16816.F32.BF16 R28, R8, R6, R28 ;  /* 0x00000006081c723c */ /* 0x000fe6000004181c */
[----:B------:R-:W-:-:S02]  /*9d60*/  IMAD R168, R168, 0x40, R5 ;  /* 0x00000040a8a87824 */ /* 0x000fc400078e0205 */
[----:B------:R-:W2:Y:S01]  /*9d70*/  LDSM.16.M88.4 R4, [R220+0x7800] ;  /* 0x00780000dc04783b */ /* 0x000ea20000000200 */
[----:B------:R-:W-:-:S04]  /*9d80*/  DEPBAR.LE SB0, 0x0 ;  /* 0x000080000000791a */ /* 0x000fc80000000000 */
[C---:B------:R-:W-:Y:S01]  /*9d90*/  IADD3 R0, R168.reuse, 0x1, RZ ;  /* 0x00000001a8007810 */ /* 0x040fe20007ffe0ff */
[C---:B----4-:R-:W-:Y:S01]  /*9da0*/  HMMA.16816.F32.BF16 R24, R8.reuse, R196, R24 ;  /* 0x000000c40818723c */ /* 0x050fe20000041818 */
[----:B------:R-:W-:Y:S02]  /*9db0*/  IADD3 R169, R168, 0x8, RZ ;  /* 0x00000008a8a97810 */ /* 0x000fe40007ffe0ff */
[C---:B------:R-:W-:Y:S01]  /*9dc0*/  ISETP.GE.AND P1, PT, R0.reuse, R167, PT ;  /* 0x000000a70000720c */ /* 0x040fe20003f26270 */
[----:B------:R-:W-:Y:S01]  /*9dd0*/  BAR.SYNC.DEFER_BLOCKING 0x0 ;  /* 0x0000000000007b1d */ /* 0x000fe20000010000 */
[----:B------:R-:W-:Y:S02]  /*9de0*/  ISETP.GE.AND P0, PT, R0, R2, PT ;  /* 0x000000020000720c */ /* 0x000fe40003f06270 */
[----:B------:R-:W-:Y:S01]  /*9df0*/  FSEL R0, R33, -INF , !P1 ;  /* 0xff80000021007808 */ /* 0x000fe20004800000 */
[----:B------:R-:W-:Y:S01]  /*9e00*/  HMMA.16816.F32.BF16 R20, R8, R198, R20 ;  /* 0x000000c60814723c */ /* 0x000fe20000041814 */
[----:B------:R-:W-:-:S02]  /*9e10*/  IADD3 R33, R168, 0x9, RZ ;  /* 0x00000009a8217810 */ /* 0x000fc40007ffe0ff */
[CC--:B------:R-:W-:Y:S02]  /*9e20*/  ISETP.GE.AND P6, PT, R169.reuse, R167.reuse, PT ;  /* 0x000000a7a900720c */ /* 0x0c0fe40003fc6270 */
[----:B------:R-:W-:Y:S02]  /*9e30*/  ISETP.GE.AND P1, PT, R169, R2, PT ;  /* 0x00000002a900720c */ /* 0x000fe40003f26270 */
[----:B------:R-:W-:Y:S01]  /*9e40*/  FSEL R35, R35, -INF , !P0 ;  /* 0xff80000023237808 */ /* 0x000fe20004000000 */
[----:B------:R-:W-:Y:S01]  /*9e50*/  HMMA.16816.F32.BF16 R188, R184, R170, R188 ;  /* 0x000000aab8bc723c */ /* 0x000fe200000418bc */
[----:B------:R-:W-:Y:S02]  /*9e60*/  ISETP.GE.AND P0, PT, R33, R167, PT ;  /* 0x000000a72100720c */ /* 0x000fe40003f06270 */
[----:B------:R-:W-:Y:S02]  /*9e70*/  FSEL R177, R30, -INF , !P1 ;  /* 0xff8000001eb17808 */ /* 0x000fe40004800000 */
[----:B------:R-:W-:-:S02]  /*9e80*/  IADD3 R169, R168, 0x10, RZ ;  /* 0x00000010a8a97810 */ /* 0x000fc40007ffe0ff */
[----:B------:R-:W-:Y:S01]  /*9e90*/  FSEL R170, R28, -INF , !P6 ;  /* 0xff8000001caa7808 */ /* 0x000fe20007000000 */
[C---:B-1----:R-:W-:Y:S01]  /*9ea0*/  HMMA.16816.F32.BF16 R16, R8.reuse, R172, R16 ;  /* 0x000000ac0810723c */ /* 0x042fe20000041810 */
[-C--:B------:R-:W-:Y:S02]  /*9eb0*/  ISETP.GE.AND P6, PT, R33, R2.reuse, PT ;  /* 0x000000022100720c */ /* 0x080fe40003fc6270 */
[----:B------:R-:W-:Y:S02]  /*9ec0*/  FSEL R30, R29, -INF , !P0 ;  /* 0xff8000001d1e7808 */ /* 0x000fe40004000000 */
[----:B------:R-:W-:Y:S02]  /*9ed0*/  IADD3 R29, R168, 0x11, RZ ;  /* 0x00000011a81d7810 */ /* 0x000fe40007ffe0ff */
[C---:B------:R-:W-:Y:S01]  /*9ee0*/  ISETP.GE.AND P1, PT, R169.reuse, R167, PT ;  /* 0x000000a7a900720c */ /* 0x040fe20003f26270 */
[----:B------:R-:W-:Y:S01]  /*9ef0*/  HMMA.16816.F32.BF16 R12, R8, R174, R12 ;  /* 0x000000ae080c723c */ /* 0x000fe2000004180c */
[----:B------:R-:W-:-:S02]  /*9f00*/  ISETP.GE.AND P0, PT, R169, R2, PT ;  /* 0x00000002a900720c */ /* 0x000fc40003f06270 */
[----:B------:R-:W-:Y:S02]  /*9f10*/  FSEL R179, R31, -INF , !P6 ;  /* 0xff8000001fb37808 */ /* 0x000fe40007000000 */
[C---:B------:R-:W-:Y:S02]  /*9f20*/  ISETP.GE.AND P6, PT, R29.reuse, R167, PT ;  /* 0x000000a71d00720c */ /* 0x040fe40003fc6270 */
[----:B------:R-:W-:Y:S01]  /*9f30*/  FSEL R28, R24, -INF , !P1 ;  /* 0xff800000181c7808 */ /* 0x000fe20004800000 */
[----:B--2---:R-:W-:Y:S01]  /*9f40*/  HMMA.16816.F32.BF16 R192, R8, R4, R192 ;  /* 0x0000000408c0723c */ /* 0x004fe200000418c0 */
[----:B------:R-:W-:Y:S02]  /*9f50*/  FSEL R33, R26, -INF , !P0 ;  /* 0xff8000001a217808 */ /* 0x000fe40004000000 */
[----:B------:R-:W-:Y:S02]  /*9f60*/  IADD3 R31, R168, 0x18, RZ ;  /* 0x00000018a81f7810 */ /* 0x000fe40007ffe0ff */
[----:B------:R-:W-:-:S02]  /*9f70*/  ISETP.GE.AND P1, PT, R29, R2, PT ;  /* 0x000000021d00720c */ /* 0x000fc40003f26270 */
[----:B------:R-:W-:Y:S02]  /*9f80*/  FSEL R26, R25, -INF , !P6 ;  /* 0xff800000191a7808 */ /* 0x000fe40007000000 */
[----:B------:R-:W-:Y:S02]  /*9f90*/  IADD3 R25, R168, 0x19, RZ ;  /* 0x00000019a8197810 */ /* 0x000fe40007ffe0ff */
[-C--:B------:R-:W-:Y:S02]  /*9fa0*/  ISETP.GE.AND P0, PT, R31, R167.reuse, PT ;  /* 0x000000a71f00720c */ /* 0x080fe40003f06270 */
[----:B------:R-:W-:Y:S02]  /*9fb0*/  FSEL R27, R27, -INF , !P1 ;  /* 0xff8000001b1b7808 */ /* 0x000fe40004800000 */
[----:B------:R-:W-:Y:S02]  /*9fc0*/  ISETP.GE.AND P1, PT, R25, R167, PT ;  /* 0x000000a71900720c */ /* 0x000fe40003f26270 */
[----:B------:R-:W-:-:S02]  /*9fd0*/  ISETP.GE.AND P6, PT, R31, R2, PT ;  /* 0x000000021f00720c */ /* 0x000fc40003fc6270 */
[----:B------:R-:W-:Y:S02]  /*9fe0*/  IADD3 R29, R168, 0x20, RZ ;  /* 0x00000020a81d7810 */ /* 0x000fe40007ffe0ff */
[----:B------:R-:W-:Y:S02]  /*9ff0*/  FSEL R24, R20, -INF , !P0 ;  /* 0xff80000014187808 */ /* 0x000fe40004000000 */
[----:B------:R-:W-:Y:S02]  /*a000*/  ISETP.GE.AND P0, PT, R25, R2, PT ;  /* 0x000000021900720c */ /* 0x000fe40003f06270 */
[----:B------:R-:W-:Y:S02]  /*a010*/  FSEL R20, R21, -INF , !P1 ;  /* 0xff80000015147808 */ /* 0x000fe40004800000 */
[----:B------:R-:W-:Y:S02]  /*a020*/  IADD3 R21, R168, 0x21, RZ ;  /* 0x00000021a8157810 */ /* 0x000fe40007ffe0ff */
[----:B------:R-:W-:-:S02]  /*a030*/  FSEL R31, R22, -INF , !P6 ;  /* 0xff800000161f7808 */ /* 0x000fc40007000000 */
[CC--:B------:R-:W-:Y:S02]  /*a040*/  ISETP.GE.AND P6, PT, R29.reuse, R167.reuse, PT ;  /* 0x000000a71d00720c */ /* 0x0c0fe40003fc6270 */
[----:B------:R-:W-:Y:S02]  /*a050*/  ISETP.GE.AND P1, PT, R29, R2, PT ;  /* 0x000000021d00720c */ /* 0x000fe40003f26270 */
[----:B------:R-:W-:Y:S02]  /*a060*/  FSEL R29, R23, -INF , !P0 ;  /* 0xff800000171d7808 */ /* 0x000fe40004000000 */
[----:B------:R-:W-:Y:S02]  /*a070*/  ISETP.GE.AND P0, PT, R21, R167, PT ;  /* 0x000000a71500720c */ /* 0x000fe40003f06270 */
[----:B------:R-:W-:Y:S02]  /*a080*/  IADD3 R4, R168, 0x28, RZ ;  /* 0x00000028a8047810 */ /* 0x000fe40007ffe0ff */
[----:B------:R-:W-:-:S02]  /*a090*/  FSEL R201, R18, -INF , !P1 ;  /* 0xff80000012c97808 */ /* 0x000fc40004800000 */
[----:B------:R-:W-:Y:S02]  /*a0a0*/  FSEL R196, R17, -INF , !P0 ;  /* 0xff80000011c47808 */ /* 0x000fe40004000000 */
[C---:B------:R-:W-:Y:S02]  /*a0b0*/  ISETP.GE.AND P1, PT, R4.reuse, R167, PT ;  /* 0x000000a70400720c */ /* 0x040fe40003f26270 */
[-C--:B------:R-:W-:Y:S02]  /*a0c0*/  ISETP.GE.AND P0, PT, R4, R2.reuse, PT ;  /* 0x000000020400720c */ /* 0x080fe40003f06270 */
[----:B------:R-:W-:Y:S01]  /*a0d0*/  HMMA.16816.F32.BF16 R4, R8, R6, R188 ;  /* 0x000000060804723c */ /* 0x000fe200000418bc */
[----:B------:R-:W-:Y:S02]  /*a0e0*/  FSEL R200, R16, -INF , !P6 ;  /* 0xff80000010c87808 */ /* 0x000fe40007000000 */
[----:B------:R-:W-:Y:S02]  /*a0f0*/  ISETP.GE.AND P6, PT, R21, R2, PT ;  /* 0x000000021500720c */ /* 0x000fe40003fc6270 */
[----:B------:R-:W-:-:S02]  /*a100*/  FSEL R202, R12, -INF , !P1 ;  /* 0xff8000000cca7808 */ /* 0x000fc40004800000 */
[----:B------:R-:W-:Y:S02]  /*a110*/  IADD3 R8, R168, 0x29, RZ ;  /* 0x00000029a8087810 */ /* 0x000fe40007ffe0ff */
[----:B------:R-:W-:Y:S02]  /*a120*/  FSEL R203, R19, -INF , !P6 ;  /* 0xff80000013cb7808 */ /* 0x000fe40007000000 */
[----:B------:R-:W-:Y:S02]  /*a130*/  ISETP.GE.AND P6, PT, R8, R167, PT ;  /* 0x000000a70800720c */ /* 0x000fe40003fc6270 */
[----:B------:R-:W-:Y:S02]  /*a140*/  IADD3 R9, R168, 0x30, RZ ;  /* 0x00000030a8097810 */ /* 0x000fe40007ffe0ff */
[----:B------:R-:W-:Y:S02]  /*a150*/  FSEL R199, R14, -INF , !P0 ;  /* 0xff8000000ec77808 */ /* 0x000fe40004000000 */
[----:B------:R-:W-:-:S02]  /*a160*/  FSEL R198, R13, -INF , !P6 ;  /* 0xff8000000dc67808 */ /* 0x000fc40007000000 */
[-C--:B------:R-:W-:Y:S02]  /*a170*/  ISETP.GE.AND P1, PT, R8, R2.reuse, PT ;  /* 0x000000020800720c */ /* 0x080fe40003f26270 */
[C---:B------:R-:W-:Y:S02]  /*a180*/  ISETP.GE.AND P0, PT, R9.reuse, R167, PT ;  /* 0x000000a70900720c */ /* 0x040fe40003f06270 */
[----:B------:R-:W-:Y:S02]  /*a190*/  ISETP.GE.AND P6, PT, R9, R2, PT ;  /* 0x000000020900720c */ /* 0x000fe40003fc6270 */
[C---:B------:R-:W-:Y:S02]  /*a1a0*/  IADD3 R8, R168.reuse, 0x31, RZ ;  /* 0x00000031a8087810 */ /* 0x040fe40007ffe0ff */
[----:B------:R-:W-:Y:S02]  /*a1b0*/  IADD3 R9, R168, 0x38, RZ ;  /* 0x00000038a8097810 */ /* 0x000fe40007ffe0ff */
[----:B------:R-:W-:-:S02]  /*a1c0*/  FSEL R197, R15, -INF , !P1 ;  /* 0xff8000000fc57808 */ /* 0x000fc40004800000 */
[----:B------:R-:W-:Y:S02]  /*a1d0*/  FSEL R190, R192, -INF , !P0 ;  /* 0xff800000c0be7808 */ /* 0x000fe40004000000 */
[----:B------:R-:W-:Y:S02]  /*a1e0*/  FSEL R187, R194, -INF , !P6 ;  /* 0xff800000c2bb7808 */ /* 0x000fe40007000000 */
[CC--:B------:R-:W-:Y:S02]  /*a1f0*/  ISETP.GE.AND P1, PT, R8.reuse, R167.reuse, PT ;  /* 0x000000a70800720c */ /* 0x0c0fe40003f26270 */
[----:B------:R-:W-:Y:S02]  /*a200*/  ISETP.GE.AND P0, PT, R8, R2, PT ;  /* 0x000000020800720c */ /* 0x000fe40003f06270 */
[----:B------:R-:W-:Y:S02]  /*a210*/  ISETP.GE.AND P6, PT, R9, R167, PT ;  /* 0x000000a70900720c */ /* 0x000fe40003fc6270 */
[----:B------:R-:W-:-:S02]  /*a220*/  IADD3 R8, R168, 0x39, RZ ;  /* 0x00000039a8087810 */ /* 0x000fc40007ffe0ff */
[----:B------:R-:W-:Y:S02]  /*a230*/  FSEL R188, R4, -INF , !P6 ;  /* 0xff80000004bc7808 */ /* 0x000fe40007000000 */
[----:B------:R-:W-:Y:S02]  /*a240*/  ISETP.GE.AND P6, PT, R8, R167, PT ;  /* 0x000000a70800720c */ /* 0x000fe40003fc6270 */
[----:B------:R-:W-:Y:S02]  /*a250*/  FSEL R189, R193, -INF , !P1 ;  /* 0xff800000c1bd7808 */ /* 0x000fe40004800000 */
[----:B------:R-:W-:Y:S02]  /*a260*/  FSEL R186, R5, -INF , !P6 ;  /* 0xff80000005ba7808 */ /* 0x000fe40007000000 */
[----:B------:R-:W-:Y:S02]  /*a270*/  PLOP3.LUT P6, PT, PT, PT, UP0, 0x80, 0x0 ;  /* 0x000000000000781c */ /* 0x000fe40003fcf008 */
[----:B------:R-:W-:-:S02]  /*a280*/  FSEL R185, R195, -INF , !P0 ;  /* 0xff800000c3b97808 */ /* 0x000fc40004000000 */
[-C--:B------:R-:W-:Y:S02]  /*a290*/  ISETP.GE.AND P1, PT, R9, R2.reuse, PT ;  /* 0x000000020900720c */ /* 0x080fe40003f26270 */
[----:B------:R-:W-:Y:S02]  /*a2a0*/  ISETP.GE.AND P0, PT, R168, R167, PT ;  /* 0x000000a7a800720c */ /* 0x000fe40003f06270 */
[----:B------:R-:W-:Y:S02]  /*a2b0*/  FSEL R182, R6, -INF , !P1 ;  /* 0xff80000006b67808 */ /* 0x000fe40004800000 */
[----:B------:R-:W-:Y:S02]  /*a2c0*/  FSEL R32, R32, -INF , !P0 ;  /* 0xff80000020207808 */ /* 0x000fe40004000000 */
[-C--:B------:R-:W-:Y:S02]  /*a2d0*/  ISETP.GE.AND P1, PT, R168, R2.reuse, PT ;  /* 0x00000002a800720c */ /* 0x080fe40003f26270 */
[----:B------:R-:W-:-:S02]  /*a2e0*/  ISETP.GE.AND P0, PT, R8, R2, PT ;  /* 0x000000020800720c */ /* 0x000fc40003f06270 */
[----:B------:R-:W-:Y:S02]  /*a2f0*/  FSEL R34, R34, -INF , !P1 ;  /* 0xff80000022227808 */ /* 0x000fe40004800000 */
[----:B------:R-:W-:Y:S01]  /*a300*/  FSEL R183, R7, -INF , !P0 ;  /* 0xff80000007b77808 */ /* 0x000fe20004000000 */
[----:B------:R-:W-:Y:S05]  /*a310*/  @!P6 BRA `(.L_x_1526) ;  /* 0x00000ee00000e947 */ /* 0x000fea0003800000 */
[----:B------:R-:W-:-:S13]  /*a320*/  PLOP3.LUT P0, PT, PT, PT, UP6, 0x40, 0x0 ;  /* 0x000000000000781c */ /* 0x000fda0003f0e868 */
[----:B------:R-:W-:Y:S05]  /*a330*/  @P0 BRA `(.L_x_1527) ;  /* 0x0000049000000947 */ /* 0x000fea0003800000 */
        /* <DEDUP_REMOVED lines=55> */
[----:B------:R-:W-:-:S03]  /*a6b0*/  UIADD3 UR9, UR5, -UR4, URZ ;  /* 0x8000000405097290 */ /* 0x000fc6000fffe03f */
[----:B------:R-:W-:Y:S02]  /*a6c0*/  ULDC.64 UR4, c[0x0][0x198] ;  /* 0x0000660000047ab9 */ /* 0x000fe40000000a00 */
[----:B------:R-:W-:-:S04]  /*a6d0*/  UIMAD UR9, UR9, UR6, -0x40 ;  /* 0xffffffc0090974a4 */ /* 0x000fc8000f8e0206 */
        /* <DEDUP_REMOVED lines=15> */
.L_x_1527:
[----:B------:R-:W-:Y:S02]  /*a7d0*/  ULDC UR8, c[0x0][0x198] ;  /* 0x0000660000087ab9 */ /* 0x000fe40000000800 */
[----:B------:R-:W-:-:S04]  /*a7e0*/  ULEA UR8, -UR8, URZ, 0x6 ;  /* 0x0000003f08087291 */ /* 0x000fc8000f8e313f */
[----:B------:R-:W-:Y:S02]  /*a7f0*/  USHF.R.S32.HI UR7, URZ, 0x1f, UR8 ;  /* 0x0000001f3f077899 */ /* 0x000fe40008011408 */
.L_x_1528:
[C---:B------:R-:W-:Y:S01]  /*a800*/  @!P4 IADD3 R7, P0, R166.reuse, UR8, RZ ;  /* 0x00000008a607cc10 */ /* 0x040fe2000ff1e0ff */
[----:B------:R-:W-:Y:S01]  /*a810*/  UIADD3 UR4, UP1, UP0, UR25, UR8, UR25 ;  /* 0x0000000819047290 */ /* 0x000fe2000f83e019 */
[C---:B------:R-:W-:Y:S01]  /*a820*/  @!P3 IADD3 R5, P1, R166.reuse, UR8, RZ ;  /* 0x00000008a605bc10 */ /* 0x040fe2000ff3e0ff */
[----:B------:R1:W-:Y:S01]  /*a830*/  @P5 STS.128 [R235+0x8000], RZ ;  /* 0x008000ffeb005388 */ /* 0x0003e20000000c00 */
[----:B------:R-:W-:Y:S01]  /*a840*/  @!P4 IADD3.X R2, R165, UR7, RZ, P0, !PT ;  /* 0x00000007a502cc10 */ /* 0x000fe200087fe4ff */
[----:B------:R-:W-:Y:S01]  /*a850*/  UIADD3.X UR6, UR24, UR7, UR24, UP1, UP0 ;  /* 0x0000000718067290 */ /* 0x000fe20008fe0418 */
[----:B------:R-:W-:Y:S01]  /*a860*/  @!P4 LEA R172, P0, R7, c[0x0][0x168], 0x1 ;  /* 0x00005a0007acca11 */ /* 0x000fe200078008ff */
[----:B------:R-:W-:Y:S01]  /*a870*/  UIADD3 UR5, UP1, UR25, UR4, URZ ;  /* 0x0000000419057290 */ /* 0x000fe2000ff3e03f */
[----:B------:R-:W-:Y:S01]  /*a880*/  @!P3 IADD3.X R4, R165, UR7, RZ, P1, !PT ;  /* 0x00000007a504bc10 */ /* 0x000fe20008ffe4ff */
[----:B------:R-:W-:Y:S01]  /*a890*/  VOTEU.ALL UP0, P5 ;  /* 0x00000000003f7886 */ /* 0x000fe20002800000 */
[----:B------:R-:W-:Y:S01]  /*a8a0*/  @!P4 LEA.HI.X R173, R7, c[0x0][0x16c], R2, 0x1, P0 ;  /* 0x00005b0007adca11 */ /* 0x000fe200000f0c02 */
[----:B------:R-:W-:Y:S01]  /*a8b0*/  BSSY B0, `(.L_x_1529) ;  /* 0x000008f000007945 */ /* 0x000fe20003800000 */
[----:B------:R-:W-:-:S02]  /*a8c0*/  @!P2 IADD3 R7, P0, R166, UR8, RZ ;  /* 0x00000008a607ac10 */ /* 0x000fc4000ff1e0ff */
[----:B------:R-:W-:Y:S01]  /*a8d0*/  @!P3 LEA R16, P1, R5, c[0x0][0x168], 0x1 ;  /* 0x00005a000510ba11 */ /* 0x000fe200078208ff */
[----:B------:R-:W-:Y:S01]  /*a8e0*/  @!UP0 UIADD3 UR10, UP2, UR25, UR8, URZ ;  /* 0x00000008190a8290 */ /* 0x000fe2000ff5e03f */
[----:B------:R-:W-:Y:S02]  /*a8f0*/  @!P2 IADD3.X R2, R165, UR7, RZ, P0, !PT ;  /* 0x00000007a502ac10 */ /* 0x000fe400087fe4ff */
[----:B------:R-:W-:Y:S01]  /*a900*/  @!P3 LEA.HI.X R17, R5, c[0x0][0x16c], R4, 0x1, P1 ;  /* 0x00005b000511ba11 */ /* 0x000fe200008f0c04 */
[----:B------:R-:W-:Y:S01]  /*a910*/  IMAD.U32 R5, RZ, RZ, UR8 ;  /* 0x00000008ff057e24 */ /* 0x000fe2000f8e00ff */
[C---:B------:R-:W-:Y:S01]  /*a920*/  @!P2 LEA R14, P0, R7.reuse, c[0x0][0x168], 0x1 ;  /* 0x00005a00070eaa11 */ /* 0x040fe200078008ff */
[----:B------:R-:W-:Y:S01]  /*a930*/  IMAD.U32 R4, RZ, RZ, UR7 ;  /* 0x00000007ff047e24 */ /* 0x000fe2000f8e00ff */
[----:B------:R-:W-:Y:S02]  /*a940*/  @!UP0 UIADD3.X UR9, UR24, UR7, URZ, UP2, !UPT ;  /* 0x0000000718098290 */ /* 0x000fe400097fe43f */
[----:B------:R-:W-:Y:S01]  /*a950*/  @!P2 LEA.HI.X R15, R7, c[0x0][0x16c], R2, 0x1, P0 ;  /* 0x00005b00070faa11 */ /* 0x000fe200000f0c02 */
[----:B------:R-:W-:Y:S01]  /*a960*/  IMAD.U32 R2, RZ, RZ, UR7 ;  /* 0x00000007ff027e24 */ /* 0x000fe2000f8e00ff */
[----:B------:R-:W-:-:S04]  /*a970*/  @!P4 IADD3 R7, P1, P0, R166, UR25, R5 ;  /* 0x00000019a607cc10 */ /* 0x000fc8000f83e005 */
[----:B------:R-:W-:Y:S02]  /*a980*/  @!P4 IADD3.X R6, R165, UR24, R2, P1, P0 ;  /* 0x00000018a506cc10 */ /* 0x000fe40008fe0402 */
[----:B------:R-:W-:Y:S02]  /*a990*/  @!P4 LEA R168, P0, R7, c[0x0][0x168], 0x1 ;  /* 0x00005a0007a8ca11 */ /* 0x000fe400078008ff */
[----:B------:R-:W-:Y:S02]  /*a9a0*/  @!P5 LEA R174, P1, R5, R240, 0x1 ;  /* 0x000000f005aed211 */ /* 0x000fe400078208ff */
[----:B------:R-:W-:Y:S01]  /*a9b0*/  @!P4 LEA.HI.X R169, R7, c[0x0][0x16c], R6, 0x1, P0 ;  /* 0x00005b0007a9ca11 */ /* 0x000fe200000f0c06 */
[----:B------:R-:W-:Y:S01]  /*a9c0*/  IMAD.U32 R7, RZ, RZ, UR4 ;  /* 0x00000004ff077e24 */ /* 0x000fe2000f8e00ff */
[----:B------:R-:W-:Y:S01]  /*a9d0*/  @!P5 LEA.HI.X R175, R5, R239, R4, 0x1, P1 ;  /* 0x000000ef05afd211 */ /* 0x000fe200008f0c04 */
[----:B------:R-:W-:Y:S01]  /*a9e0*/  IMAD.U32 R4, RZ, RZ, UR6 ;  /* 0x00000006ff047e24 */ /* 0x000fe2000f8e00ff */
[----:B------:R-:W-:-:S03]  /*a9f0*/  @!P3 IADD3 R9, P1, P0, R166, UR25, R5 ;  /* 0x00000019a609bc10 */ /* 0x000fc6000f83e005 */
[----:B------:R-:W-:Y:S01]  /*aa00*/  @!PT LDS RZ, [RZ] ;  /* 0x00000000fffff984 */ /* 0x000fe20000000800 */
[----:B------:R-:W-:Y:S01]  /*aa10*/  @!PT LDS RZ, [RZ] ;  /* 0x00000000fffff984 */ /* 0x000fe20000000800 */
[----:B------:R-:W-:Y:S01]  /*aa20*/  @!PT LDS RZ, [RZ] ;  /* 0x00000000fffff984 */ /* 0x000fe20000000800 */
[----:B------:R1:W-:Y:S01]  /*aa30*/  @!P5 LDGSTS.E.BYPASS.LTC128B.128 [R235+0x8000], [R174.64] ;  /* 0x08000000aeebdfae */ /* 0x0003e2000b901d60 */
[C-C-:B------:R-:W-:Y:S02]  /*aa40*/  @!P3 IADD3.X R6, R165.reuse, UR24, R2.reuse, P1, P0 ;  /* 0x00000018a506bc10 */ /* 0x140fe40008fe0402 */
[----:B------:R-:W-:Y:S01]  /*aa50*/  @!P2 IADD3 R5, P1, P0, R166, UR25, R5 ;  /* 0x00000019a605ac10 */ /* 0x000fe2000f83e005 */
[----:B------:R1:W-:Y:S03]  /*aa60*/  @P4 STS.128 [R235+0xa000], RZ ;  /* 0x00a000ffeb004388 */ /* 0x0003e60000000c00 */
[----:B------:R-:W-:Y:S01]  /*aa70*/  @!P2 IADD3.X R2, R165, UR24, R2, P1, P0 ;  /* 0x00000018a502ac10 */ /* 0x000fe20008fe0402 */
[----:B------:R-:W-:Y:S01]  /*aa80*/  @!PT LDS RZ, [RZ] ;  /* 0x00000000fffff984 */ /* 0x000fe20000000800 */
[----:B------:R-:W-:Y:S01]  /*aa90*/  @!PT LDS RZ, [RZ] ;  /* 0x00000000fffff984 */ /* 0x000fe20000000800 */
[----:B------:R-:W-:Y:S01]  /*aaa0*/  @!PT LDS RZ, [RZ] ;  /* 0x00000000fffff984 */ /* 0x000fe20000000800 */
[----:B------:R1:W-:Y:S01]  /*aab0*/  @!P4 LDGSTS.E.BYPASS.LTC128B.128 [R235+0xa000], [R172.64+0x80] ;  /* 0x0a000080acebcfae */ /* 0x0003e2000b901d60 */
[----:B------:R-:W-:Y:S02]  /*aac0*/  @!P3 LEA R12, P0, R9, c[0x0][0x168], 0x1 ;  /* 0x00005a00090cba11 */ /* 0x000fe400078008ff */
[----:B------:R-:W-:Y:S01]  /*aad0*/  @!P5 LEA R22, P1, R7, R240, 0x1 ;  /* 0x000000f00716d211 */ /* 0x000fe200078208ff */
[----:B------:R1:W-:Y:S01]  /*aae0*/  @P3 STS.128 [R235+0xc000], RZ ;  /* 0x00c000ffeb003388 */ /* 0x0003e20000000c00 */
[----:B------:R-:W-:-:S02]  /*aaf0*/  @!P3 LEA.HI.X R13, R9, c[0x0][0x16c], R6, 0x1, P0 ;  /* 0x00005b00090dba11 */ /* 0x000fc400000f0c06 */
[----:B------:R-:W-:Y:S01]  /*ab00*/  @!P2 LEA R10, P0, R5, c[0x0][0x168], 0x1 ;  /* 0x00005a00050aaa11 */ /* 0x000fe200078008ff */
[----:B------:R-:W-:Y:S01]  /*ab10*/  @!PT LDS RZ, [RZ] ;  /* 0x00000000fffff984 */ /* 0x000fe20000000800 */
[----:B------:R-:W-:Y:S01]  /*ab20*/  @!PT LDS RZ, [RZ] ;  /* 0x00000000fffff984 */ /* 0x000fe20000000800 */
[----:B------:R-:W-:Y:S01]  /*ab30*/  @!PT LDS RZ, [RZ] ;  /* 0x00000000fffff984 */ /* 0x000fe20000000800 */
[----:B------:R1:W-:Y:S01]  /*ab40*/  @!P3 LDGSTS.E.BYPASS.LTC128B.128 [R235+0xc000], [R16.64+0x100] ;  /* 0x0c00010010ebbfae */ /* 0x0003e2000b901d60 */
[----:B------:R-:W-:Y:S01]  /*ab50*/  @!P5 LEA.HI.X R23, R7, R239, R4, 0x1, P1 ;  /* 0x000000ef0717d211 */ /* 0x000fe200008f0c04 */
[----:B------:R-:W-:Y:S01]  /*ab60*/  IMAD.U32 R4, RZ, RZ, UR9 ;  /* 0x00000009ff047e24 */ /* 0x000fe2000f8e00ff */
[----:B------:R-:W-:Y:S01]  /*ab70*/  @!P4 IADD3 R7, P1, R166, UR4, RZ ;  /* 0x00000004a607cc10 */ /* 0x000fe2000ff3e0ff */
[----:B------:R1:W-:Y:S01]  /*ab80*/  @P2 STS.128 [R235+0xe000], RZ ;  /* 0x00e000ffeb002388 */ /* 0x0003e20000000c00 */
[----:B------:R-:W-:Y:S02]  /*ab90*/  @!P2 LEA.HI.X R11, R5, c[0x0][0x16c], R2, 0x1, P0 ;  /* 0x00005b00050baa11 */ /* 0x000fe400000f0c02 */
[----:B------:R-:W-:Y:S01]  /*aba0*/  @!P4 IADD3.X R2, R165, UR6, RZ, P1, !PT ;  /* 0x00000006a502cc10 */ /* 0x000fe20008ffe4ff */
[----:B------:R-:W-:Y:S01]  /*abb0*/  @!PT LDS RZ, [RZ] ;  /* 0x00000000fffff984 */ /* 0x000fe20000000800 */
[----:B------:R-:W-:Y:S01]  /*abc0*/  @!PT LDS RZ, [RZ] ;  /* 0x00000000fffff984 */ /* 0x000fe20000000800 */
[----:B------:R-:W-:Y:S01]  /*abd0*/  @!PT LDS RZ, [RZ] ;  /* 0x00000000fffff984 */ /* 0x000fe20000000800 */
[----:B------:R1:W-:Y:S01]  /*abe0*/  @!P2 LDGSTS.E.BYPASS.LTC128B.128 [R235+0xe000], [R14.64+0x180] ;  /* 0x0e0001800eebafae */ /* 0x0003e2000b901d60 */
[----:B------:R-:W-:-:S02]  /*abf0*/  @!P4 LEA R18, P1, R7, c[0x0][0x168], 0x1 ;  /* 0x00005a000712ca11 */ /* 0x000fc400078208ff */
[C---:B------:R-:W-:Y:S01]  /*ac00*/  @!P3 IADD3 R5, P0, R166.reuse, UR4, RZ ;  /* 0x00000004a605bc10 */ /* 0x040fe2000ff1e0ff */
[----:B------:R1:W-:Y:S01]  /*ac10*/  @P5 STS.128 [R235+0x8800], RZ ;  /* 0x008800ffeb005388 */ /* 0x0003e20000000c00 */
[----:B------:R-:W-:Y:S02]  /*ac20*/  @!P4 LEA.HI.X R19, R7, c[0x0][0x16c], R2, 0x1, P1 ;  /* 0x00005b000713ca11 */ /* 0x000fe400008f0c02 */
[----:B------:R-:W-:Y:S02]  /*ac30*/  @!P3 IADD3.X R2, R165, UR6, RZ, P0, !PT ;  /* 0x00000006a502bc10 */ /* 0x000fe400087fe4ff */
[C---:B------:R-:W-:Y:S02]  /*ac40*/  @!P3 LEA R8, P1, R5.reuse, c[0x0][0x168], 0x1 ;  /* 0x00005a000508ba11 */ /* 0x040fe400078208ff */
[----:B------:R-:W-:Y:S01]  /*ac50*/  @!P2 IADD3 R7, P0, R166, UR4, RZ ;  /* 0x00000004a607ac10 */ /* 0x000fe2000ff1e0ff */
[----:B------:R-:W-:Y:S01]  /*ac60*/  UIADD3.X UR4, UR24, UR6, URZ, UP1, !UPT ;  /* 0x0000000618047290 */ /* 0x000fe20008ffe43f */
[----:B------:R-:W-:Y:S01]  /*ac70*/  @!P3 LEA.HI.X R9, R5, c[0x0][0x16c], R2, 0x1, P1 ;  /* 0x00005b000509ba11 */ /* 0x000fe200008f0c02 */
[----:B------:R-:W-:Y:S01]  /*ac80*/  IMAD.U32 R5, RZ, RZ, UR10 ;  /* 0x0000000aff057e24 */ /* 0x000fe2000f8e00ff */
[----:B------:R-:W-:Y:S01]  /*ac90*/  @!P2 IADD3.X R6, R165, UR6, RZ, P0, !PT ;  /* 0x00000006a506ac10 */ /* 0x000fe200087fe4ff */
[----:B------:R-:W-:Y:S01]  /*aca0*/  IMAD.U32 R2, RZ, RZ, UR5 ;  /* 0x00000005ff027e24 */ /* 0x000fe2000f8e00ff */
[----:B------:R-:W-:-:S02]  /*acb0*/  @!P2 LEA R180, P0, R7, c[0x0][0x168], 0x1 ;  /* 0x00005a0007b4aa11 */ /* 0x000fc400078008ff */
[-C--:B------:R-:W-:Y:S02]  /*acc0*/  @!P5 LEA R192, P1, R5, R240.reuse, 0x1 ;  /* 0x000000f005c0d211 */ /* 0x080fe400078208ff */
[----:B------:R-:W-:Y:S02]  /*acd0*/  @!P2 LEA.HI.X R181, R7, c[0x0][0x16c], R6, 0x1, P0 ;  /* 0x00005b0007b5aa11 */ /* 0x000fe400000f0c06 */
[-C--:B------:R-:W-:Y:S01]  /*ace0*/  @!P5 LEA.HI.X R193, R5, R239.reuse, R4, 0x1, P1 ;  /* 0x000000ef05c1d211 */ /* 0x080fe200008f0c04 */
[----:B------:R-:W-:Y:S01]  /*acf0*/  IMAD.U32 R4, RZ, RZ, UR4 ;  /* 0x00000004ff047e24 */ /* 0x000fe2000f8e00ff */
[----:B------:R-:W-:Y:S02]  /*ad00*/  @!P5 LEA R6, P1, R2, R240, 0x1 ;  /* 0x000000f00206d211 */ /* 0x000fe400078208ff */
[----:B------:R-:W-:Y:S01]  /*ad10*/  @!P4 IADD3 R5, P0, R166, UR5, RZ ;  /* 0x00000005a605cc10 */ /* 0x000fe2000ff1e0ff */
[----:B------:R-:W-:Y:S01]  /*ad20*/  @!PT LDS RZ, [RZ] ;  /* 0x00000000fffff984 */ /* 0x000fe20000000800 */
[----:B------:R-:W-:Y:S01]  /*ad30*/  @!PT LDS RZ, [RZ] ;  /* 0x00000000fffff984 */ /* 0x000fe20000000800 */
[----:B------:R-:W-:Y:S01]  /*ad40*/  @!PT LDS RZ, [RZ] ;  /* 0x00000000fffff984 */ /* 0x000fe20000000800 */
[----:B------:R1:W-:Y:S01]  /*ad50*/  @!P5 LDGSTS.E.BYPASS.LTC128B.128 [R235+0x8800], [R192.64] ;  /* 0x08800000c0ebdfae */ /* 0x0003e2000b901d60 */
[----:B------:R-:W-:-:S02]  /*ad60*/  @!P5 LEA.HI.X R7, R2, R239, R4, 0x1, P1 ;  /* 0x000000ef0207d211 */ /* 0x000fc400008f0c04 */
[----:B------:R-:W-:Y:S01]  /*ad70*/  @!P4 IADD3.X R4, R165, UR4, RZ, P0, !PT ;  /* 0x00000004a504cc10 */ /* 0x000fe200087fe4ff */
[----:B------:R1:W-:Y:S01]  /*ad80*/  @P4 STS.128 [R235+0xa800], RZ ;  /* 0x00a800ffeb004388 */ /* 0x0003e20000000c00 */
[C---:B------:R-:W-:Y:S02]  /*ad90*/  @!P4 LEA R194, P1, R5.reuse, c[0x0][0x168], 0x1 ;  /* 0x00005a0005c2ca11 */ /* 0x040fe400078208ff */
[----:B------:R-:W-:Y:S01]  /*ada0*/  @!P3 IADD3 R2, P0, R166, UR5, RZ ;  /* 0x00000005a602bc10 */ /* 0x000fe2000ff1e0ff */
[----:B------:R-:W-:Y:S01]  /*adb0*/  @!PT LDS RZ, [RZ] ;  /* 0x00000000fffff984 */ /* 0x000fe20000000800 */
[----:B------:R-:W-:Y:S01]  /*adc0*/  @!PT LDS RZ, [RZ] ;  /* 0x00000000fffff984 */ /* 0x000fe20000000800 */
[----:B------:R-:W-:Y:S01]  /*add0*/  @!PT LDS RZ, [RZ] ;  /* 0x00000000fffff984 */ /* 0x000fe20000000800 */
[----:B------:R1:W-:Y:S01]  /*ade0*/  @!P4 LDGSTS.E.BYPASS.LTC128B.128 [R235+0xa800], [R168.64+0x80] ;  /* 0x0a800080a8ebcfae */ /* 0x0003e2000b901d60 */
[----:B------:R-:W-:Y:S02]  /*adf0*/  @!P4 LEA.HI.X R195, R5, c[0x0][0x16c], R4, 0x1, P1 ;  /* 0x00005b0005c3ca11 */ /* 0x000fe400008f0c04 */
[----:B------:R-:W-:Y:S01]  /*ae00*/  @!P3 IADD3.X R5, R165, UR4, RZ, P0, !PT ;  /* 0x00000004a505bc10 */ /* 0x000fe200087fe4ff */
[----:B------:R1:W-:Y:S01]  /*ae10*/  @P3 STS.128 [R235+0xc800], RZ ;  /* 0x00c800ffeb003388 */ /* 0x0003e20000000c00 */
[----:B------:R-:W-:-:S03]  /*ae20*/  @!P3 LEA R4, P0, R2, c[0x0][0x168], 0x1 ;  /* 0x00005a000204ba11 */ /* 0x000fc600078008ff */
[----:B------:R-:W-:Y:S01]  /*ae30*/  @!PT LDS RZ, [RZ] ;  /* 0x00000000fffff984 */ /* 0x000fe20000000800 */
[----:B------:R-:W-:Y:S01]  /*ae40*/  @!PT LDS RZ, [RZ] ;  /* 0x00000000fffff984 */ /* 0x000fe20000000800 */
[----:B------:R-:W-:Y:S01]  /*ae50*/  @!PT LDS RZ, [RZ] ;  /* 0x00000000fffff984 */ /* 0x000fe20000000800 */
[----:B------:R1:W-:Y:S01]  /*ae60*/  @!P3 LDGSTS.E.BYPASS.LTC128B.128 [R235+0xc800], [R12.64+0x100] ;  /* 0x0c8001000cebbfae */ /* 0x0003e2000b901d60 */
[----:B------:R-:W-:-:S03]  /*ae70*/  @!P3 LEA.HI.X R5, R2, c[0x0][0x16c], R5, 0x1, P0 ;  /* 0x00005b000205ba11 */ /* 0x000fc600000f0c05 */
        /* <DEDUP_REMOVED lines=50> */
.L_x_1530:
[----:B------:R-:W-:Y:S05]  /*b1a0*/  BSYNC B0 ;  /* 0x0000000000007941 */ /* 0x000fea0003800000 */
.L_x_1529:
[----:B------:R-:W0:Y:S01]  /*b1b0*/  LDGDEPBAR ;  /* 0x00000000000079af */ /* 0x000e220000000000 */
[----:B-1----:R-:W-:Y:S02]  /*b1c0*/  IMAD.U32 R5, RZ, RZ, UR8 ;  /* 0x00000008ff057e24 */ /* 0x002fe4000f8e00ff */
[----:B------:R-:W-:-:S03]  /*b1d0*/  IMAD.U32 R2, RZ, RZ, UR7 ;  /* 0x00000007ff027e24 */ /* 0x000fc6000f8e00ff */
[----:B------:R-:W-:-:S04]  /*b1e0*/  LEA R240, P0, R5, R240, 0x1 ;  /* 0x000000f005f07211 */ /* 0x000fc800078008ff */
[----:B------:R-:W-:Y:S02]  /*b1f0*/  LEA.HI.X R239, R5, R239, R2, 0x1, P0 ;  /* 0x000000ef05ef7211 */ /* 0x000fe400000f0c02 */
.L_x_1526:
[----:B------:R-:W-:Y:S01]  /*b200*/  FMNMX.FTZ R5, R164, R32, !PT ;  /* 0x00000020a4057209 */ /* 0x000fe20007810000 */
[----:B------:R-:W-:Y:S01]  /*b210*/  LDSM.16.MT88.4 R12, [R228+0x10000] ;  /* 0x01000000e40c783b */ /* 0x000fe20000004200 */
[----:B------:R-:W-:Y:S02]  /*b220*/  FMNMX.FTZ R2, R3, R34, !PT ;  /* 0x0000002203027209 */ /* 0x000fe40007810000 */
[----:B------:R-:W-:Y:S01]  /*b230*/  FMNMX.FTZ R5, R0, R5, !PT ;  /* 0x0000000500057209 */ /* 0x000fe20007810000 */
[----:B------:R-:W-:Y:S01]  /*b240*/  LDSM.16.MT88.4 R8, [R225+0x10000] ;  /* 0x01000000e108783b */ /* 0x000fe20000004200 */
[----:B------:R-:W-:Y:S02]  /*b250*/  FMNMX.FTZ R2, R35, R2, !PT ;  /* 0x0000000223027209 */ /* 0x000fe40007810000 */
[----:B------:R-:W-:Y:S01]  /*b260*/  FMNMX.FTZ R5, R170, R5, !PT ;  /* 0x00000005aa057209 */ /* 0x000fe20007810000 */
[----:B------:R-:W-:Y:S01]  /*b270*/  LDSM.16.MT88.4 R16, [R226+0x10000] ;  /* 0x01000000e210783b */ /* 0x000fe20000004200 */
        /* <DEDUP_REMOVED lines=36> */
[C---:B------:R-:W-:Y:S02]  /*b4c0*/  FSETP.NEU.FTZ.AND P1, PT, R174.reuse, -INF , PT ;  /* 0xff800000ae00780b */ /* 0x040fe40003f3d000 */
[C---:B------:R-:W-:Y:S01]  /*b4d0*/  FSETP.NEU.FTZ.AND P0, PT, R173.reuse, -INF , PT ;  /* 0xff800000ad00780b */ /* 0x040fe20003f1d000 */
[C---:B------:R-:W-:Y:S01]  /*b4e0*/  FMUL.FTZ R184, R173.reuse, c[0x0][0x23c] ;  /* 0x00008f00adb87a20 */ /* 0x040fe20000410000 */
[----:B------:R-:W-:Y:S02]  /*b4f0*/  FSEL R5, R174, RZ, P1 ;  /* 0x000000ffae057208 */ /* 0x000fe40000800000 */
[----:B------:R-:W-:Y:S02]  /*b500*/  FSEL R6, R173, RZ, P0 ;  /* 0x000000ffad067208 */ /* 0x000fe40000000000 */
[----:B------:R-:W-:Y:S01]  /*b510*/  FSEL R191, R191, RZ, P1 ;  /* 0x000000ffbfbf7208 */ /* 0x000fe20000800000 */
[----:B------:R-:W-:Y:S01]  /*b520*/  FADD.FTZ R4, R164, -R5 ;  /* 0x80000005a4047221 */ /* 0x000fe20000010000 */
[----:B------:R-:W-:Y:S01]  /*b530*/  FSEL R184, R184, RZ, P0 ;  /* 0x000000ffb8b87208 */ /* 0x000fe20000000000 */
[----:B------:R-:W-:Y:S01]  /*b540*/  FADD.FTZ R6, R3, -R6 ;  /* 0x8000000603067221 */ /* 0x000fe20000010000 */
[----:B------:R-:W-:Y:S01]  /*b550*/  LDSM.16.MT88.4 R164, [R226+0x12800] ;  /* 0x01280000e2a4783b */ /* 0x000fe20000004200 */
[----:B------:R-:W-:-:S02]  /*b560*/  FFMA.FTZ R171, R0, c[0x0][0x23c], -R191 ;  /* 0x00008f0000ab7a23 */ /* 0x000fc400000108bf */
[--C-:B------:R-:W-:Y:S02]  /*b570*/  FFMA.FTZ R172, R32, c[0x0][0x23c], -R191.reuse ;  /* 0x00008f0020ac7a23 */ /* 0x100fe400000108bf */
[--C-:B------:R-:W-:Y:S02]  /*b580*/  FFMA.FTZ R170, R170, c[0x0][0x23c], -R191.reuse ;  /* 0x00008f00aaaa7a23 */ /* 0x100fe400000108bf */
[----:B------:R-:W-:Y:S01]  /*b590*/  FFMA.FTZ R169, R30, c[0x0][0x23c], -R191 ;  /* 0x00008f001ea97a23 */ /* 0x000fe200000108bf */
[----:B------:R-:W-:Y:S01]  /*b5a0*/  MUFU.EX2 R171, R171 ;  /* 0x000000ab00ab7308 */ /* 0x000fe20000000800 */
[--C-:B------:R-:W-:Y:S02]  /*b5b0*/  FFMA.FTZ R168, R34, c[0x0][0x23c], -R184.reuse ;  /* 0x00008f0022a87a23 */ /* 0x100fe400000108b8 */
[--C-:B------:R-:W-:Y:S02]  /*b5c0*/  FFMA.FTZ R2, R35, c[0x0][0x23c], -R184.reuse ;  /* 0x00008f0023027a23 */ /* 0x100fe400000108b8 */
[----:B------:R-:W-:-:S02]  /*b5d0*/  FFMA.FTZ R0, R177, c[0x0][0x23c], -R184 ;  /* 0x00008f00b1007a23 */ /* 0x000fc400000108b8 */
[----:B------:R-:W-:Y:S01]  /*b5e0*/  FFMA.FTZ R175, R179, c[0x0][0x23c], -R184 ;  /* 0x00008f00b3af7a23 */ /* 0x000fe200000108b8 */
[----:B------:R-:W1:Y:S01]  /*b5f0*/  MUFU.EX2 R172, R172 ;  /* 0x000000ac00ac7308 */ /* 0x000e620000000800 */
[----:B------:R-:W-:Y:S02]  /*b600*/  FMUL.FTZ R176, R4, c[0x0][0x23c] ;  /* 0x00008f0004b07a20 */ /* 0x000fe40000410000 */
[----:B------:R-:W-:Y:S02]  /*b610*/  FMUL.FTZ R3, R6, c[0x0][0x23c] ;  /* 0x00008f0006037a20 */ /* 0x000fe40000410000 */
[--C-:B------:R-:W-:Y:S02]  /*b620*/  FFMA.FTZ R180, R20, c[0x0][0x23c], -R191.reuse ;  /* 0x00008f0014b47a23 */ /* 0x100fe400000108bf */
[----:B------:R-:W-:Y:S01]  /*b630*/  LDSM.16.MT88.4 R20, [R226+0x10800] ;  /* 0x01080000e214783b */ /* 0x000fe20000004200 */
[----:B------:R-:W-:Y:S01]  /*b640*/  MUFU.EX2 R170, R170 ;  /* 0x000000aa00aa7308 */ /* 0x000fe20000000800 */
[----:B------:R-:W-:-:S02]  /*b650*/  FFMA.FTZ R177, R28, c[0x0][0x23c], -R191 ;  /* 0x00008f001cb17a23 */ /* 0x000fc400000108bf */
[--C-:B------:R-:W-:Y:S02]  /*b660*/  FFMA.FTZ R178, R26, c[0x0][0x23c], -R191.reuse ;  /* 0x00008f001ab27a23 */ /* 0x100fe400000108bf */
[--C-:B------:R-:W-:Y:S02]  /*b670*/  FFMA.FTZ R179, R24, c[0x0][0x23c], -R191.reuse ;  /* 0x00008f0018b37a23 */ /* 0x100fe400000108bf */
[--C-:B------:R-:W-:Y:S01]  /*b680*/  FFMA.FTZ R181, R33, c[0x0][0x23c], -R184.reuse ;  /* 0x00008f0021b57a23 */ /* 0x100fe200000108b8 */
[----:B------:R-:W2:Y:S01]  /*b690*/  MUFU.EX2 R169, R169 ;  /* 0x000000a900a97308 */ /* 0x000ea20000000800 */
[----:B-1----:R-:W-:Y:S01]  /*b6a0*/  F2FP.BF16.PACK_AB R4, R171, R172 ;  /* 0x000000acab04723e */ /* 0x002fe200000010ff */
[--C-:B------:R-:W-:Y:S01]  /*b6b0*/  FFMA.FTZ R192, R27, c[0x0][0x23c], -R184.reuse ;  /* 0x00008f001bc07a23 */ /* 0x100fe200000108b8 */
[----:B------:R-:W-:Y:S01]  /*b6c0*/  LDSM.16.MT88.4 R32, [R225+0x12800] ;  /* 0x01280000e120783b */ /* 0x000fe20000004200 */
[--C-:B------:R-:W-:Y:S02]  /*b6d0*/  FFMA.FTZ R193, R31, c[0x0][0x23c], -R184.reuse ;  /* 0x00008f001fc17a23 */ /* 0x100fe400000108b8 */
[----:B------:R-:W-:Y:S01]  /*b6e0*/  FFMA.FTZ R194, R29, c[0x0][0x23c], -R184 ;  /* 0x00008f001dc27a23 */ /* 0x000fe200000108b8 */
[----:B------:R-:W-:Y:S01]  /*b6f0*/  LDSM.16.MT88.4 R24, [R228+0x10800] ;  /* 0x01080000e418783b */ /* 0x000fe20000004200 */
[----:B------:R-:W-:Y:S01]  /*b700*/  MUFU.EX2 R168, R168 ;  /* 0x000000a800a87308 */ /* 0x000fe20000000800 */
[----:B------:R-:W-:-:S02]  /*b710*/  FFMA.FTZ R195, R200, c[0x0][0x23c], -R191 ;  /* 0x00008f00c8c37a23 */ /* 0x000fc400000108bf */
[----:B------:R-:W-:Y:S01]  /*b720*/  LDSM.16.MT88.4 R28, [R224+0x12800] ;  /* 0x01280000e01c783b */ /* 0x000fe20000004200 */
[--C-:B------:R-:W-:Y:S02]  /*b730*/  FFMA.FTZ R205, R198, c[0x0][0x23c], -R191.reuse ;  /* 0x00008f00c6cd7a23 */ /* 0x100fe400000108bf */
[--C-:B------:R-:W-:Y:S02]  /*b740*/  FFMA.FTZ R200, R202, c[0x0][0x23c], -R191.reuse ;  /* 0x00008f00cac87a23 */ /* 0x100fe400000108bf */
[----:B------:R-:W1:Y:S01]  /*b750*/  MUFU.EX2 R2, R2 ;  /* 0x0000000200027308 */ /* 0x000e620000000800 */
[----:B--2---:R-:W-:Y:S01]  /*b760*/  F2FP.BF16.PACK_AB R6, R169, R170 ;  /* 0x000000aaa906723e */ /* 0x004fe200000010ff */
[--C-:B------:R-:W-:Y:S02]  /*b770*/  FFMA.FTZ R198, R201, c[0x0][0x23c], -R184.reuse ;  /* 0x00008f00c9c67a23 */ /* 0x100fe400000108b8 */
[----:B------:R-:W-:Y:S02]  /*b780*/  FFMA.FTZ R196, R196, c[0x0][0x23c], -R191 ;  /* 0x00008f00c4c47a23 */ /* 0x000fe400000108bf */
[----:B------:R-:W-:-:S02]  /*b790*/  FFMA.FTZ R201, R203, c[0x0][0x23c], -R184 ;  /* 0x00008f00cbc97a23 */ /* 0x000fc400000108b8 */
[----:B------:R-:W-:Y:S01]  /*b7a0*/  MUFU.EX2 R0, R0 ;  /* 0x0000000000007308 */ /* 0x000fe20000000800 */
[--C-:B------:R-:W-:Y:S02]  /*b7b0*/  FFMA.FTZ R199, R199, c[0x0][0x23c], -R184.reuse ;  /* 0x00008f00c7c77a23 */ /* 0x100fe400000108b8 */
[----:B------:R-:W-:Y:S02]  /*b7c0*/  FFMA.FTZ R202, R197, c[0x0][0x23c], -R184 ;  /* 0x00008f00c5ca7a23 */ /* 0x000fe400000108b8 */
[--C-:B------:R-:W-:Y:S02]  /*b7d0*/  FFMA.FTZ R190, R190, c[0x0][0x23c], -R191.reuse ;  /* 0x00008f00bebe7a23 */ /* 0x100fe400000108bf */
[--C-:B------:R-:W-:Y:S01]  /*b7e0*/  FFMA.FTZ R189, R189, c[0x0][0x23c], -R191.reuse ;  /* 0x00008f00bdbd7a23 */ /* 0x100fe200000108bf */
[----:B------:R-:W2:Y:S01]  /*b7f0*/  MUFU.EX2 R175, R175 ;  /* 0x000000af00af7308 */ /* 0x000ea20000000800 */
[----:B-1----:R-:W-:Y:S01]  /*b800*/  F2FP.BF16.PACK_AB R5, R2, R168 ;  /* 0x000000a80205723e */ /* 0x002fe200000010ff */
[----:B------:R-:W-:-:S02]  /*b810*/  FFMA.FTZ R188, R188, c[0x0][0x23c], -R191 ;  /* 0x00008f00bcbc7a23 */ /* 0x000fc400000108bf */
[----:B------:R-:W-:Y:S02]  /*b820*/  FFMA.FTZ R191, R186, c[0x0][0x23c], -R191 ;  /* 0x00008f00babf7a23 */ /* 0x000fe400000108bf */
[--C-:B------:R-:W-:Y:S02]  /*b830*/  FFMA.FTZ R186, R187, c[0x0][0x23c], -R184.reuse ;  /* 0x00008f00bbba7a23 */ /* 0x100fe400000108b8 */
[----:B------:R-:W1:Y:S01]  /*b840*/  MUFU.EX2 R176, R176 ;  /* 0x000000b000b07308 */ /* 0x000e620000000800 */
[--C-:B------:R-:W-:Y:S02]  /*b850*/  FFMA.FTZ R185, R185, c[0x0][0x23c], -R184.reuse ;  /* 0x00008f00b9b97a23 */ /* 0x100fe400000108b8 */
[--C-:B------:R-:W-:Y:S02]  /*b860*/  FFMA.FTZ R182, R182, c[0x0][0x23c], -R184.reuse ;  /* 0x00008f00b6b67a23 */ /* 0x100fe400000108b8 */
[----:B------:R-:W-:-:S03]  /*b870*/  FFMA.FTZ R183, R183, c[0x0][0x23c], -R184 ;  /* 0x00008f00b7b77a23 */ /* 0x000fc600000108b8 */
[----:B------:R-:W3:Y:S01]  /*b880*/  MUFU.EX2 R3, R3 ;  /* 0x0000000300037308 */ /* 0x000ee20000000800 */
[----:B--2---:R-:W-:Y:S01]  /*b890*/  F2FP.BF16.PACK_AB R7, R175, R0 ;  /* 0x00000000af07723e */ /* 0x004fe200000010ff */
[----:B-1----:R-:W-:-:S06]  /*b8a0*/  FMUL.FTZ R160, R160, R176 ;  /* 0x000000b0a0a07220 */ /* 0x002fcc0000410000 */
[----:B------:R-:W-:Y:S01]  /*b8b0*/  MUFU.EX2 R177, R177 ;  /* 0x000000b100b17308 */ /* 0x000fe20000000800 */
[-C--:B------:R-:W-:Y:S02]  /*b8c0*/  FMUL.FTZ R161, R161, R176.reuse ;  /* 0x000000b0a1a17220 */ /* 0x080fe40000410000 */
[-C--:B------:R-:W-:Y:S02]  /*b8d0*/  FMUL.FTZ R36, R36, R176.reuse ;  /* 0x000000b024247220 */ /* 0x080fe40000410000 */
[----:B------:R-:W-:Y:S02]  /*b8e0*/  FMUL.FTZ R37, R37, R176 ;  /* 0x000000b025257220 */ /* 0x000fe40000410000 */
[-C--:B---3--:R-:W-:Y:S01]  /*b8f0*/  FMUL.FTZ R162, R162, R3.reuse ;  /* 0x00000003a2a27220 */ /* 0x088fe20000410000 */
[----:B------:R-:W1:Y:S01]  /*b900*/  MUFU.EX2 R178, R178 ;  /* 0x000000b200b27308 */ /* 0x000e620000000800 */
[-C--:B------:R-:W-:Y:S02]  /*b910*/  FMUL.FTZ R163, R163, R3.reuse ;  /* 0x00000003a3a37220 */ /* 0x080fe40000410000 */
[----:B------:R-:W-:-:S02]  /*b920*/  FMUL.FTZ R38, R38, R3 ;  /* 0x0000000326267220 */ /* 0x000fc40000410000 */
[-C--:B------:R-:W-:Y:S02]  /*b930*/  FMUL.FTZ R39, R39, R3.reuse ;  /* 0x0000000327277220 */ /* 0x080fe40000410000 */
[-C--:B------:R-:W-:Y:S01]  /*b940*/  FMUL.FTZ R48, R48, R176.reuse ;  /* 0x000000b030307220 */ /* 0x080fe20000410000 */
[C---:B------:R-:W-:Y:S01]  /*b950*/  HMMA.16816.F32.BF16 R160, R4.reuse, R12, R160 ;  /* 0x0000000c04a0723c */ /* 0x040fe200000418a0 */
[-C--:B------:R-:W-:Y:S01]  /*b960*/  FMUL.FTZ R49, R49, R176.reuse ;  /* 0x000000b031317220 */ /* 0x080fe20000410000 */
[----:B------:R-:W-:Y:S01]  /*b970*/  MUFU.EX2 R179, R179 ;  /* 0x000000b300b37308 */ /* 0x000fe20000000800 */
[-C--:B------:R-:W-:Y:S02]  /*b980*/  FMUL.FTZ R50, R50, R3.reuse ;  /* 0x0000000332327220 */ /* 0x080fe40000410000 */
[-C--:B------:R-:W-:Y:S02]  /*b990*/  FMUL.FTZ R51, R51, R3.reuse ;  /* 0x0000000333337220 */ /* 0x080fe40000410000 */
[-C--:B------:R-:W-:Y:S01]  /*b9a0*/  FMUL.FTZ R52, R52, R176.reuse ;  /* 0x000000b034347220 */ /* 0x080fe20000410000 */
[----:B------:R-:W-:Y:S01]  /*b9b0*/  HMMA.16816.F32.BF16 R36, R4, R14, R36 ;  /* 0x0000000e0424723c */ /* 0x000fe20000041824 */
[----:B------:R-:W2:Y:S01]  /*b9c0*/  LDSM.16.MT88.4 R12, [R224+0x10000] ;  /* 0x01000000e00c783b */ /* 0x000ea20000004200 */
        /* <DEDUP_REMOVED lines=11> */
[----:B------:R-:W3:Y:S01]  /*ba80*/  LDSM.16.MT88.4 R8, [R226+0x12000] ;  /* 0x01200000e208783b */ /* 0x000ee20000004200 */
[----:B------:R-:W-:-:S02]  /*ba90*/  FMUL.FTZ R60, R60, R176 ;  /* 0x000000b03c3c7220 */ /* 0x000fc40000410000 */
[-C--:B------:R-:W-:Y:S01]  /*baa0*/  FMUL.FTZ R61, R61, R176.reuse ;  /* 0x000000b03d3d7220 */ /* 0x080fe20000410000 */
[----:B------:R-:W4:Y:S01]  /*bab0*/  MUFU.EX2 R192, R192 ;  /* 0x000000c000c07308 */ /* 0x000f220000000800 */
[-C--:B------:R-:W-:Y:S02]  /*bac0*/  FMUL.FTZ R62, R62, R3.reuse ;  /* 0x000000033e3e7220 */ /* 0x080fe40000410000 */
[-C--:B------:R-:W-:Y:S02]  /*bad0*/  FMUL.FTZ R63, R63, R3.reuse ;  /* 0x000000033f3f7220 */ /* 0x080fe40000410000 */
[-C--:B------:R-:W-:Y:S02]  /*bae0*/  FMUL.FTZ R40, R40, R176.reuse ;  /* 0x000000b028287220 */ /* 0x080fe40000410000 */
[----:B------:R-:W-:Y:S01]  /*baf0*/  FMUL.FTZ R41, R41, R176 ;  /* 0x000000b029297220 */ /* 0x000fe20000410000 */
[----:B------:R-:W-:Y:S01]  /*bb00*/  MUFU.EX2 R193, R193 ;  /* 0x000000c100c17308 */ /* 0x000fe20000000800 */
[----:B------:R-:W-:-:S02]  /*bb10*/  FMUL.FTZ R42, R42, R3 ;  /* 0x000000032a2a7220 */ /* 0x000fc40000410000 */
[-C--:B------:R-:W-:Y:S02]  /*bb20*/  FMUL.FTZ R43, R43, R3.reuse ;  /* 0x000000032b2b7220 */ /* 0x080fe40000410000 */
[-C--:B------:R-:W-:Y:S02]  /*bb30*/  FMUL.FTZ R44, R44, R176.reuse ;  /* 0x000000b02c2c7220 */ /* 0x080fe40000410000 */
[-C--:B------:R-:W-:Y:S01]  /*bb40*/  FMUL.FTZ R45, R45, R176.reuse ;  /* 0x000000b02d2d7220 */ /* 0x080fe20000410000 */
[----:B------:R-:W5:Y:S01]  /*bb50*/  MUFU.EX2 R194, R194 ;  /* 0x000000c200c27308 */ /* 0x000f620000000800 */
[-C--:B------:R-:W-:Y:S01]  /*bb60*/  FMUL.FTZ R46, R46, R3.reuse ;  /* 0x000000032e2e7220 */ /* 0x080fe20000410000 */
[----:B------:R-:W-:Y:S01]  /*bb70*/  HMMA.16816.F32.BF16 R40, R4, R16, R40 ;  /* 0x000000100428723c */ /* 0x000fe20000041828 */
[----:B------:R-:W-:Y:S02]  /*bb80*/  FMUL.FTZ R47, R47, R3 ;  /* 0x000000032f2f7220 */ /* 0x000fe40000410000 */
[----:B------:R-:W-:-:S02]  /*bb90*/  FMUL.FTZ R72, R72, R176 ;  /* 0x000000b048487220 */ /* 0x000fc40000410000 */
[-C--:B------:R-:W-:Y:S01]  /*bba0*/  FMUL.FTZ R73, R73, R176.reuse ;  /* 0x000000b049497220 */ /* 0x080fe20000410000 */
[----:B------:R-:W-:Y:S01]  /*bbb0*/  MUFU.EX2 R195, R195 ;  /* 0x000000c300c37308 */ /* 0x000fe20000000800 */
[-C--:B------:R-:W-:Y:S01]  /*bbc0*/  FMUL.FTZ R74, R74, R3.reuse ;  /* 0x000000034a4a7220 */ /* 0x080fe20000410000 */
[C---:B--2---:R-:W-:Y:S01]  /*bbd0*/  HMMA.16816.F32.BF16 R56, R4.reuse, R12, R56 ;  /* 0x0000000c0438723c */ /* 0x044fe20000041838 */
[-C--:B------:R-:W-:Y:S02]  /*bbe0*/  FMUL.FTZ R75, R75, R3.reuse ;  /* 0x000000034b4b7220 */ /* 0x080fe40000410000 */
[-C--:B------:R-:W-:Y:S02]  /*bbf0*/  FMUL.FTZ R76, R76, R176.reuse ;  /* 0x000000b04c4c7220 */ /* 0x080fe40000410000 */
[----:B------:R-:W-:Y:S01]  /*bc00*/  FMUL.FTZ R77, R77, R176 ;  /* 0x000000b04d4d7220 */ /* 0x000fe20000410000 */
[----:B------:R-:W-:Y:S01]  /*bc10*/  MUFU.EX2 R196, R196 ;  /* 0x000000c400c47308 */ /* 0x000fe20000000800 */
[-C--:B------:R-:W-:Y:S01]  /*bc20*/  FMUL.FTZ R78, R78, R3.reuse ;  /* 0x000000034e4e7220 */ /* 0x080fe20000410000 */
[----:B------:R-:W-:Y:S01]  /*bc30*/  HMMA.16816.F32.BF16 R60, R4, R14, R60 ;  /* 0x0000000e043c723c */ /* 0x000fe2000004183c */
[----:B------:R-:W2:Y:S01]  /*bc40*/  LDSM.16.MT88.4 R12, [R225+0x12000] ;  /* 0x01200000e10c783b */ /* 0x000ea20000004200 */
[----:B------:R-:W-:-:S02]  /*bc50*/  FMUL.FTZ R79, R79, R3 ;  /* 0x000000034f4f7220 */ /* 0x000fc40000410000 */
[-C--:B------:R-:W-:Y:S02]  /*bc60*/  FMUL.FTZ R80, R80, R176.reuse ;  /* 0x000000b050507220 */ /* 0x080fe40000410000 */
[-C--:B------:R-:W-:Y:S01]  /*bc70*/  FMUL.FTZ R81, R81, R176.reuse ;  /* 0x000000b051517220 */ /* 0x080fe20000410000 */
[----:B------:R-:W-:Y:S01]  /*bc80*/  MUFU.EX2 R200, R200 ;  /* 0x000000c800c87308 */ /* 0x000fe20000000800 */
[C---:B------:R-:W-:Y:S01]  /*bc90*/  HMMA.16816.F32.BF16 R44, R4.reuse, R18, R44 ;  /* 0x00000012042c723c */ /* 0x040fe2000004182c */
[----:B------:R-:W1:Y:S01]  /*bca0*/  LDSM.16.MT88.4 R16, [R228+0x12000] ;  /* 0x01200000e410783b */ /* 0x000e620000004200 */
[-C--:B------:R-:W-:Y:S02]  /*bcb0*/  FMUL.FTZ R82, R82, R3.reuse ;  /* 0x0000000352527220 */ /* 0x080fe40000410000 */
[----:B------:R-:W-:Y:S02]  /*bcc0*/  FMUL.FTZ R83, R83, R3 ;  /* 0x0000000353537220 */ /* 0x000fe40000410000 */
[-C--:B------:R-:W-:Y:S01]  /*bcd0*/  FMUL.FTZ R84, R84, R176.reuse ;  /* 0x000000b054547220 */ /* 0x080fe20000410000 */
[----:B------:R-:W-:Y:S01]  /*bce0*/  MUFU.EX2 R205, R205 ;  /* 0x000000cd00cd7308 */ /* 0x000fe20000000800 */
[----:B---3--:R-:W-:Y:S01]  /*bcf0*/  HMMA.16816.F32.BF16 R72, R4, R8, R72 ;  /* 0x000000080448723c */ /* 0x008fe20000041848 */
[----:B------:R-:W-:-:S02]  /*bd00*/  FMUL.FTZ R85, R85, R176 ;  /* 0x000000b055557220 */ /* 0x000fc40000410000 */
[-C--:B------:R-:W-:Y:S02]  /*bd10*/  FMUL.FTZ R86, R86, R3.reuse ;  /* 0x0000000356567220 */ /* 0x080fe40000410000 */
[-C--:B------:R-:W-:Y:S02]  /*bd20*/  FMUL.FTZ R87, R87, R3.reuse ;  /* 0x0000000357577220 */ /* 0x080fe40000410000 */
[-C--:B------:R-:W-:Y:S01]  /*bd30*/  FMUL.FTZ R64, R64, R176.reuse ;  /* 0x000000b040407220 */ /* 0x080fe20000410000 */
[----:B------:R-:W-:Y:S01]  /*bd40*/  HMMA.16816.F32.BF16 R76, R4, R10, R76 ;  /* 0x0000000a044c723c */ /* 0x000fe2000004184c */
[----:B------:R-:W3:Y:S01]  /*bd50*/  LDSM.16.MT88.4 R8, [R228+0x14000] ;  /* 0x01400000e408783b */ /* 0x000ee20000004200 */
[----:B------:R-:W-:Y:S01]  /*bd60*/  FMUL.FTZ R65, R65, R176 ;  /* 0x000000b041417220 */ /* 0x000fe20000410000 */
[----:B------:R-:W1:Y:S01]  /*bd70*/  MUFU.EX2 R198, R198 ;  /* 0x000000c600c67308 */ /* 0x000e620000000800 */
[-C--:B------:R-:W-:Y:S02]  /*bd80*/  FMUL.FTZ R66, R66, R3.reuse ;  /* 0x0000000342427220 */ /* 0x080fe40000410000 */
[----:B------:R-:W-:-:S02]  /*bd90*/  FMUL.FTZ R67, R67, R3 ;  /* 0x0000000343437220 */ /* 0x000fc40000410000 */
[-C--:B------:R-:W-:Y:S02]  /*bda0*/  FMUL.FTZ R68, R68, R176.reuse ;  /* 0x000000b044447220 */ /* 0x080fe40000410000 */
[-C--:B------:R-:W-:Y:S01]  /*bdb0*/  FMUL.FTZ R69, R69, R176.reuse ;  /* 0x000000b045457220 */ /* 0x080fe20000410000 */
[----:B------:R-:W1:Y:S01]  /*bdc0*/  MUFU.EX2 R201, R201 ;  /* 0x000000c900c97308 */ /* 0x000e620000000800 */
[-C--:B------:R-:W-:Y:S02]  /*bdd0*/  FMUL.FTZ R70, R70, R3.reuse ;  /* 0x0000000346467220 */ /* 0x080fe40000410000 */
[-C--:B------:R-:W-:Y:S02]  /*bde0*/  FMUL.FTZ R71, R71, R3.reuse ;  /* 0x0000000347477220 */ /* 0x080fe40000410000 */
[-C--:B------:R-:W-:Y:S01]  /*bdf0*/  FMUL.FTZ R96, R96, R176.reuse ;  /* 0x000000b060607220 */ /* 0x080fe20000410000 */
[----:B--2---:R-:W-:Y:S01]  /*be00*/  HMMA.16816.F32.BF16 R80, R4, R12, R80 ;  /* 0x0000000c0450723c */ /* 0x004fe20000041850 */
[----:B------:R-:W-:Y:S01]  /*be10*/  FMUL.FTZ R97, R97, R176 ;  /* 0x000000b061617220 */ /* 0x000fe20000410000 */
[----:B------:R-:W-:Y:S01]  /*be20*/  MUFU.EX2 R199, R199 ;  /* 0x000000c700c77308 */ /* 0x000fe20000000800 */
[----:B------:R-:W-:-:S02]  /*be30*/  FMUL.FTZ R98, R98, R3 ;  /* 0x0000000362627220 */ /* 0x000fc40000410000 */
[-C--:B------:R-:W-:Y:S02]  /*be40*/  FMUL.FTZ R99, R99, R3.reuse ;  /* 0x0000000363637220 */ /* 0x080fe40000410000 */
[-C--:B------:R-:W-:Y:S01]  /*be50*/  FMUL.FTZ R100, R100, R176.reuse ;  /* 0x000000b064647220 */ /* 0x080fe20000410000 */
[C---:B------:R-:W-:Y:S01]  /*be60*/  HMMA.16816.F32.BF16 R84, R4.reuse, R14, R84 ;  /* 0x0000000e0454723c */ /* 0x040fe20000041854 */
[----:B------:R-:W2:Y:S01]  /*be70*/  LDSM.16.MT88.4 R12, [R226+0x14000] ;  /* 0x01400000e20c783b */ /* 0x000ea20000004200 */
[-C--:B------:R-:W-:Y:S01]  /*be80*/  FMUL.FTZ R101, R101, R176.reuse ;  /* 0x000000b065657220 */ /* 0x080fe20000410000 */
[----:B------:R-:W2:Y:S01]  /*be90*/  MUFU.EX2 R202, R202 ;  /* 0x000000ca00ca7308 */ /* 0x000ea20000000800 */
[-C--:B------:R-:W-:Y:S02]  /*bea0*/  FMUL.FTZ R102, R102, R3.reuse ;  /* 0x0000000366667220 */ /* 0x080fe40000410000 */
[----:B------:R-:W-:Y:S02]  /*beb0*/  FMUL.FTZ R103, R103, R3 ;  /* 0x0000000367677220 */ /* 0x000fe40000410000 */
        /* <DEDUP_REMOVED lines=12> */
[C---:B---3--:R-:W-:Y:S01]  /*bf80*/  HMMA.16816.F32.BF16 R96, R4.reuse, R8, R96 ;  /* 0x000000080460723c */ /* 0x048fe20000041860 */
[-C--:B------:R-:W-:Y:S02]  /*bf90*/  FMUL.FTZ R111, R111, R3.reuse ;  /* 0x000000036f6f7220 */ /* 0x080fe40000410000 */
[-C--:B------:R-:W-:Y:S02]  /*bfa0*/  FMUL.FTZ R88, R88, R176.reuse ;  /* 0x000000b058587220 */ /* 0x080fe40000410000 */
[----:B------:R-:W-:Y:S01]  /*bfb0*/  FMUL.FTZ R89, R89, R176 ;  /* 0x000000b059597220 */ /* 0x000fe20000410000 */
[----:B------:R-:W-:Y:S01]  /*bfc0*/  MUFU.EX2 R188, R188 ;  /* 0x000000bc00bc7308 */ /* 0x000fe20000000800 */
[-C--:B------:R-:W-:Y:S01]  /*bfd0*/  FMUL.FTZ R90, R90, R3.reuse ;  /* 0x000000035a5a7220 */ /* 0x080fe20000410000 */
[----:B------:R-:W-:Y:S01]  /*bfe0*/  HMMA.16816.F32.BF16 R100, R4, R10, R100 ;  /* 0x0000000a0464723c */ /* 0x000fe20000041864 */
[----:B------:R-:W3:Y:S01]  /*bff0*/  LDSM.16.MT88.4 R8, [R224+0x14000] ;  /* 0x01400000e008783b */ /* 0x000ee20000004200 */
[----:B------:R-:W-:-:S02]  /*c000*/  FMUL.FTZ R91, R91, R3 ;  /* 0x000000035b5b7220 */ /* 0x000fc40000410000 */
[-C--:B------:R-:W-:Y:S02]  /*c010*/  FMUL.FTZ R92, R92, R176.reuse ;  /* 0x000000b05c5c7220 */ /* 0x080fe40000410000 */
        /* <DEDUP_REMOVED lines=14> */
[----:B------:R-:W2:Y:S01]  /*c100*/  MUFU.EX2 R185, R185 ;  /* 0x000000b900b97308 */ /* 0x000ea20000000800 */
[C---:B-1----:R-:W-:Y:S01]  /*c110*/  HMMA.16816.F32.BF16 R88, R4.reuse, R16, R88 ;  /* 0x000000100458723c */ /* 0x042fe20000041858 */
[-C--:B------:R-:W-:Y:S02]  /*c120*/  FMUL.FTZ R126, R126, R3.reuse ;  /* 0x000000037e7e7220 */ /* 0x080fe40000410000 */
[-C--:B------:R-:W-:Y:S02]  /*c130*/  FMUL.FTZ R127, R127, R3.reuse ;  /* 0x000000037f7f7220 */ /* 0x080fe40000410000 */
[-C--:B------:R-:W-:Y:S02]  /*c140*/  FMUL.FTZ R128, R128, R176.reuse ;  /* 0x000000b080807220 */ /* 0x080fe40000410000 */
[----:B------:R-:W-:Y:S01]  /*c150*/  FMUL.FTZ R129, R129, R176 ;  /* 0x000000b081817220 */ /* 0x000fe20000410000 */
[----:B------:R-:W-:Y:S01]  /*c160*/  HMMA.16816.F32.BF16 R92, R4, R18, R92 ;  /* 0x00000012045c723c */ /* 0x000fe2000004185c */
[----:B------:R-:W1:Y:S01]  /*c170*/  LDSM.16.MT88.4 R16, [R225+0x14000] ;  /* 0x01400000e110783b */ /* 0x000e620000004200 */
[-C--:B------:R-:W-:Y:S01]  /*c180*/  FMUL.FTZ R130, R130, R3.reuse ;  /* 0x0000000382827220 */ /* 0x080fe20000410000 */
[----:B------:R-:W-:Y:S01]  /*c190*/  MUFU.EX2 R182, R182 ;  /* 0x000000b600b67308 */ /* 0x000fe20000000800 */
[----:B------:R-:W-:-:S02]  /*c1a0*/  FMUL.FTZ R131, R131, R3 ;  /* 0x0000000383837220 */ /* 0x000fc40000410000 */
[-C--:B------:R-:W-:Y:S02]  /*c1b0*/  FMUL.FTZ R132, R132, R176.reuse ;  /* 0x000000b084847220 */ /* 0x080fe40000410000 */
[C---:B---3--:R-:W-:Y:S01]  /*c1c0*/  HMMA.16816.F32.BF16 R120, R4.reuse, R8, R120 ;  /* 0x000000080478723c */ /* 0x048fe20000041878 */
[-C--:B------:R-:W-:Y:S02]  /*c1d0*/  FMUL.FTZ R133, R133, R176.reuse ;  /* 0x000000b085857220 */ /* 0x080fe40000410000 */
[-C--:B------:R-:W-:Y:S01]  /*c1e0*/  FMUL.FTZ R134, R134, R3.reuse ;  /* 0x0000000386867220 */ /* 0x080fe20000410000 */
[----:B------:R-:W3:Y:S01]  /*c1f0*/  MUFU.EX2 R183, R183 ;  /* 0x000000b700b77308 */ /* 0x000ee20000000800 */
[----:B------:R-:W-:Y:S02]  /*c200*/  FMUL.FTZ R135, R135, R3 ;  /* 0x0000000387877220 */ /* 0x000fe40000410000 */
[-C--:B------:R-:W-:Y:S01]  /*c210*/  FMUL.FTZ R112, R112, R176.reuse ;  /* 0x000000b070707220 */ /* 0x080fe20000410000 */
[----:B------:R-:W-:Y:S01]  /*c220*/  HMMA.16816.F32.BF16 R124, R4, R10, R124 ;  /* 0x0000000a047c723c */ /* 0x000fe2000004187c */
[----:B------:R-:W3:Y:S01]  /*c230*/  LDSM.16.MT88.4 R8, [R225+0x16000] ;  /* 0x01600000e108783b */ /* 0x000ee20000004200 */
[----:B------:R-:W-:-:S02]  /*c240*/  FMUL.FTZ R113, R113, R176 ;  /* 0x000000b071717220 */ /* 0x000fc40000410000 */
[-C--:B------:R-:W-:Y:S02]  /*c250*/  FMUL.FTZ R114, R114, R3.reuse ;  /* 0x0000000372727220 */ /* 0x080fe40000410000 */
[-C--:B------:R-:W-:Y:S02]  /*c260*/  FMUL.FTZ R115, R115, R3.reuse ;  /* 0x0000000373737220 */ /* 0x080fe40000410000 */
[-C--:B------:R-:W-:Y:S01]  /*c270*/  FMUL.FTZ R116, R116, R176.reuse ;  /* 0x000000b074747220 */ /* 0x080fe20000410000 */
[----:B--2---:R-:W-:Y:S01]  /*c280*/  HMMA.16816.F32.BF16 R128, R4, R12, R128 ;  /* 0x0000000c0480723c */ /* 0x004fe20000041880 */
[----:B------:R-:W-:Y:S02]  /*c290*/  FMUL.FTZ R117, R117, R176 ;  /* 0x000000b075757220 */ /* 0x000fe40000410000 */
[-C--:B------:R-:W-:Y:S02]  /*c2a0*/  FMUL.FTZ R118, R118, R3.reuse ;  /* 0x0000000376767220 */ /* 0x080fe40000410000 */
[----:B------:R-:W-:-:S02]  /*c2b0*/  FMUL.FTZ R119, R119, R3 ;  /* 0x0000000377777220 */ /* 0x000fc40000410000 */
[-C--:B------:R-:W-:Y:S01]  /*c2c0*/  FMUL.FTZ R140, R140, R176.reuse ;  /* 0x000000b08c8c7220 */ /* 0x080fe20000410000 */
[C---:B------:R-:W-:Y:S01]  /*c2d0*/  HMMA.16816.F32.BF16 R132, R4.reuse, R14, R132 ;  /* 0x0000000e0484723c */ /* 0x040fe20000041884 */
[----:B------:R-:W2:Y:S01]  /*c2e0*/  LDSM.16.MT88.4 R12, [R224+0x16000] ;  /* 0x01600000e00c783b */ /* 0x000ea20000004200 */
[-C--:B------:R-:W-:Y:S02]  /*c2f0*/  FMUL.FTZ R141, R141, R176.reuse ;  /* 0x000000b08d8d7220 */ /* 0x080fe40000410000 */
[-C--:B------:R-:W-:Y:S02]  /*c300*/  FMUL.FTZ R142, R142, R3.reuse ;  /* 0x000000038e8e7220 */ /* 0x080fe40000410000 */
[----:B------:R-:W-:Y:S02]  /*c310*/  FMUL.FTZ R143, R143, R3 ;  /* 0x000000038f8f7220 */ /* 0x000fe40000410000 */
        /* <DEDUP_REMOVED lines=10> */
[C---:B---3--:R-:W-:Y:S01]  /*c3c0*/  HMMA.16816.F32.BF16 R140, R4.reuse, R8, R140 ;  /* 0x00000008048c723c */ /* 0x048fe2000004188c */
[-C--:B------:R-:W-:Y:S02]  /*c3d0*/  FMUL.FTZ R155, R155, R3.reuse ;  /* 0x000000039b9b7220 */ /* 0x080fe40000410000 */
[-C--:B------:R-:W-:Y:S02]  /*c3e0*/  FMUL.FTZ R148, R148, R176.reuse ;  /* 0x000000b094947220 */ /* 0x080fe40000410000 */
[-C--:B------:R-:W-:Y:S02]  /*c3f0*/  FMUL.FTZ R149, R149, R176.reuse ;  /* 0x000000b095957220 */ /* 0x080fe40000410000 */
[-C--:B------:R-:W-:Y:S01]  /*c400*/  FMUL.FTZ R150, R150, R3.reuse ;  /* 0x0000000396967220 */ /* 0x080fe20000410000 */
[----:B------:R-:W-:Y:S01]  /*c410*/  HMMA.16816.F32.BF16 R144, R4, R10, R144 ;  /* 0x0000000a0490723c */ /* 0x000fe20000041890 */
[----:B------:R-:W-:Y:S01]  /*c420*/  FMUL.FTZ R151, R151, R3 ;  /* 0x0000000397977220 */ /* 0x000fe20000410000 */
[----:B------:R-:W3:Y:S01]  /*c430*/  LDSM.16.MT88.4 R8, [R224+0x10800] ;  /* 0x01080000e008783b */ /* 0x000ee20000004200 */
[----:B------:R-:W-:-:S02]  /*c440*/  FMUL.FTZ R136, R136, R176 ;  /* 0x000000b088887220 */ /* 0x000fc40000410000 */
[-C--:B------:R-:W-:Y:S02]  /*c450*/  FMUL.FTZ R137, R137, R176.reuse ;  /* 0x000000b089897220 */ /* 0x080fe40000410000 */
[-C--:B------:R-:W-:Y:S01]  /*c460*/  FMUL.FTZ R138, R138, R3.reuse ;  /* 0x000000038a8a7220 */ /* 0x080fe20000410000 */
[C---:B--2---:R-:W-:Y:S01]  /*c470*/  HMMA.16816.F32.BF16 R152, R4.reuse, R12, R152 ;  /* 0x0000000c0498723c */ /* 0x044fe20000041898 */
[-C--:B------:R-:W-:Y:S02]  /*c480*/  FMUL.FTZ R139, R139, R3.reuse ;  /* 0x000000038b8b7220 */ /* 0x080fe40000410000 */
[-C--:B------:R-:W-:Y:S02]  /*c490*/  FMUL.FTZ R156, R156, R176.reuse ;  /* 0x000000b09c9c7220 */ /* 0x080fe40000410000 */
[----:B------:R-:W-:Y:S02]  /*c4a0*/  FMUL.FTZ R157, R157, R176 ;  /* 0x000000b09d9d7220 */ /* 0x000fe40000410000 */
[-C--:B------:R-:W-:Y:S01]  /*c4b0*/  FMUL.FTZ R158, R158, R3.reuse ;  /* 0x000000039e9e7220 */ /* 0x080fe20000410000 */
[----:B------:R-:W-:Y:S01]  /*c4c0*/  HMMA.16816.F32.BF16 R148, R4, R14, R148 ;  /* 0x0000000e0494723c */ /* 0x000fe20000041894 */
[----:B------:R-:W2:Y:S01]  /*c4d0*/  LDSM.16.MT88.4 R12, [R228+0x12800] ;  /* 0x01280000e40c783b */ /* 0x000ea20000004200 */
[----:B------:R-:W-:-:S02]  /*c4e0*/  FMUL.FTZ R159, R159, R3 ;  /* 0x000000039f9f7220 */ /* 0x000fc40000410000 */
[----:B------:R-:W-:Y:S02]  /*c4f0*/  FFMA.FTZ R172, R243, R176, R172 ;  /* 0x000000b0f3ac7223 */ /* 0x000fe400000100ac */
[----:B------:R-:W-:Y:S02]  /*c500*/  FFMA.FTZ R3, R241, R3, R168 ;  /* 0x00000003f1037223 */ /* 0x000fe400000100a8 */
[C---:B-1----:R-:W-:Y:S01]  /*c510*/  HMMA.16816.F32.BF16 R136, R4.reuse, R16, R136 ;  /* 0x000000100488723c */ /* 0x042fe20000041888 */
[----:B------:R-:W-:Y:S02]  /*c520*/  FADD.FTZ R171, R171, R172 ;  /* 0x000000acabab7221 */ /* 0x000fe40000010000 */
[----:B------:R-:W-:Y:S02]  /*c530*/  FADD.FTZ R3, R2, R3 ;  /* 0x0000000302037221 */ /* 0x000fe40000010000 */
[----:B------:R-:W-:Y:S02]  /*c540*/  FADD.FTZ R170, R170, R171 ;  /* 0x000000abaaaa7221 */ /* 0x000fe40000010000 */
[----:B------:R-:W-:Y:S01]  /*c550*/  FADD.FTZ R2, R0, R3 ;  /* 0x0000000300027221 */ /* 0x000fe20000010000 */
[----:B------:R-:W-:Y:S01]  /*c560*/  HMMA.16816.F32.BF16 R156, R4, R18, R156 ;  /* 0x00000012049c723c */ /* 0x000fe2000004189c */
[----:B------:R-:W1:Y:S01]  /*c570*/  LDSM.16.MT88.4 R16, [R225+0x10800] ;  /* 0x01080000e110783b */ /* 0x000e620000004200 */
[----:B------:R-:W-:-:S02]  /*c580*/  FADD.FTZ R0, R169, R170 ;  /* 0x000000aaa9007221 */ /* 0x000fc40000010000 */
[----:B------:R-:W-:-:S03]  /*c590*/  FADD.FTZ R2, R175, R2 ;  /* 0x00000002af027221 */ /* 0x000fc60000010000 */
[----:B------:R-:W-:Y:S01]  /*c5a0*/  F2FP.BF16.PACK_AB R4, R178, R177 ;  /* 0x000000b1b204723e */ /* 0x000fe200000010ff */
[----:B------:R-:W-:Y:S01]  /*c5b0*/  FADD.FTZ R177, R177, R0 ;  /* 0x00000000b1b17221 */ /* 0x000fe20000010000 */
[----:B----4-:R-:W-:Y:S01]  /*c5c0*/  F2FP.BF16.PACK_AB R5, R192, R181 ;  /* 0x000000b5c005723e */ /* 0x010fe200000010ff */
[----:B------:R-:W-:Y:S01]  /*c5d0*/  FADD.FTZ R181, R181, R2 ;  /* 0x00000002b5b57221 */ /* 0x000fe20000010000 */
[----:B------:R-:W-:Y:S01]  /*c5e0*/  F2FP.BF16.PACK_AB R6, R180, R179 ;  /* 0x000000b3b406723e */ /* 0x000fe200000010ff */
[----:B------:R-:W-:Y:S01]  /*c5f0*/  FADD.FTZ R178, R178, R177 ;  /* 0x000000b1b2b27221 */ /* 0x000fe20000010000 */
[----:B-----5:R-:W-:Y:S01]  /*c600*/  F2FP.BF16.PACK_AB R7, R194, R193 ;  /* 0x000000c1c207723e */ /* 0x020fe200000010ff */
[----:B------:R-:W-:Y:S02]  /*c610*/  FADD.FTZ R192, R192, R181 ;  /* 0x000000b5c0c07221 */ /* 0x000fe40000010000 */
[----:B------:R-:W-:Y:S02]  /*c620*/  FADD.FTZ R179, R179, R178 ;  /* 0x000000b2b3b37221 */ /* 0x000fe40000010000 */
[----:B------:R-:W-:-:S02]  /*c630*/  FADD.FTZ R3, R193, R192 ;  /* 0x000000c0c1037221 */ /* 0x000fc40000010000 */
[----:B------:R-:W-:Y:S01]  /*c640*/  HMMA.16816.F32.BF16 R40, R4, R20, R40 ;  /* 0x000000140428723c */ /* 0x000fe20000041828 */
[----:B------:R-:W-:Y:S02]  /*c650*/  FADD.FTZ R180, R180, R179 ;  /* 0x000000b3b4b47221 */ /* 0x000fe40000010000 */
        /* <DEDUP_REMOVED lines=8> */
[C---:B--2---:R-:W-:Y:S08]  /*c6e0*/  HMMA.16816.F32.BF16 R64, R4.reuse, R12, R64 ;  /* 0x0000000c0440723c */ /* 0x044ff00000041840 */
[C---:B------:R-:W-:Y:S01]  /*c6f0*/  HMMA.16816.F32.BF16 R68, R4.reuse, R14, R68 ;  /* 0x0000000e0444723c */ /* 0x040fe20000041844 */
[----:B------:R-:W2:Y:S07]  /*c700*/  LDSM.16.MT88.4 R12, [R228+0x16800] ;  /* 0x01680000e40c783b */ /* 0x000eae0000004200 */
[C---:B------:R-:W-:Y:S08]  /*c710*/  HMMA.16816.F32.BF16 R160, R4.reuse, R24, R160 ;  /* 0x0000001804a0723c */ /* 0x040ff000000418a0 */
[C---:B------:R-:W-:Y:S01]  /*c720*/  HMMA.16816.F32.BF16 R36, R4.reuse, R26, R36 ;  /* 0x0000001a0424723c */ /* 0x040fe20000041824 */
[----:B------:R-:W5:Y:S07]  /*c730*/  LDSM.16.MT88.4 R24, [R228+0x14800] ;  /* 0x01480000e418783b */ /* 0x000f6e0000004200 */
[C---:B-1----:R-:W-:Y:S08]  /*c740*/  HMMA.16816.F32.BF16 R48, R4.reuse, R16, R48 ;  /* 0x000000100430723c */ /* 0x042ff00000041830 */
[C---:B------:R-:W-:Y:S01]  /*c750*/  HMMA.16816.F32.BF16 R52, R4.reuse, R18, R52 ;  /* 0x000000120434723c */ /* 0x040fe20000041834 */
[----:B------:R-:W1:Y:S07]  /*c760*/  LDSM.16.MT88.4 R16, [R225+0x14800] ;  /* 0x01480000e110783b */ /* 0x000e6e0000004200 */
[C---:B------:R-:W-:Y:S08]  /*c770*/  HMMA.16816.F32.BF16 R88, R4.reuse, R28, R88 ;  /* 0x0000001c0458723c */ /* 0x040ff00000041858 */
[C---:B------:R-:W-:Y:S01]  /*c780*/  HMMA.16816.F32.BF16 R92, R4.reuse, R30, R92 ;  /* 0x0000001e045c723c */ /* 0x040fe2000004185c */
[----:B------:R-:W1:Y:S07]  /*c790*/  LDSM.16.MT88.4 R28, [R226+0x16800] ;  /* 0x01680000e21c783b */ /* 0x000e6e0000004200 */
[C---:B----4-:R-:W-:Y:S08]  /*c7a0*/  HMMA.16816.F32.BF16 R104, R4.reuse, R20, R104 ;  /* 0x000000140468723c */ /* 0x050ff00000041868 */
[C---:B------:R-:W-:Y:S01]  /*c7b0*/  HMMA.16816.F32.BF16 R108, R4.reuse, R22, R108 ;  /* 0x00000016046c723c */ /* 0x040fe2000004186c */
[----:B------:R-:W-:Y:S07]  /*c7c0*/  LDSM.16.MT88.4 R20, [R224+0x16800] ;  /* 0x01680000e014783b */ /* 0x000fee0000004200 */
        /* <DEDUP_REMOVED lines=8> */
[----:B------:R-:W-:Y:S07]  /*c850*/  LDSM.16.MT88.4 R164, [R225+0x13000] ;  /* 0x01300000e1a4783b */ /* 0x000fee0000004200 */
[C---:B------:R-:W-:Y:S08]  /*c860*/  HMMA.16816.F32.BF16 R80, R4.reuse, R32, R80 ;  /* 0x000000200450723c */ /* 0x040ff00000041850 */
[C---:B------:R-:W-:Y:S01]  /*c870*/  HMMA.16816.F32.BF16 R84, R4.reuse, R34, R84 ;  /* 0x000000220454723c */ /* 0x040fe20000041854 */
[----:B------:R-:W4:Y:S07]  /*c880*/  LDSM.16.MT88.4 R32, [R228+0x11000] ;  /* 0x01100000e420783b */ /* 0x000f2e0000004200 */
[C---:B-----5:R-:W-:Y:S08]  /*c890*/  HMMA.16816.F32.BF16 R96, R4.reuse, R24, R96 ;  /* 0x000000180460723c */ /* 0x060ff00000041860 */
[C---:B------:R-:W-:Y:S01]  /*c8a0*/  HMMA.16816.F32.BF16 R100, R4.reuse, R26, R100 ;  /* 0x0000001a0464723c */ /* 0x040fe20000041864 */
[----:B------:R-:W5:Y:S07]  /*c8b0*/  LDSM.16.MT88.4 R24, [R226+0x11000] ;  /* 0x01100000e218783b */ /* 0x000f6e0000004200 */
        /* <DEDUP_REMOVED lines=9> */
[C---:B------:R-:W-:Y:S08]  /*c950*/  HMMA.16816.F32.BF16 R152, R4.reuse, R20, R152 ;  /* 0x000000140498723c */ /* 0x040ff00000041898 */
[----:B------:R-:W-:Y:S01]  /*c960*/  HMMA.16816.F32.BF16 R148, R4, R22, R148 ;  /* 0x000000160494723c */ /* 0x000fe20000041894 */
[----:B------:R-:W-:Y:S06]  /*c970*/  LDSM.16.MT88.4 R20, [R226+0x13000] ;  /* 0x01300000e214783b */ /* 0x000fec0000004200 */
[----:B------:R-:W-:Y:S01]  /*c980*/  F2FP.BF16.PACK_AB R4, R196, R195 ;  /* 0x000000c3c404723e */ /* 0x000fe200000010ff */
[----:B------:R-:W-:Y:S01]  /*c990*/  FADD.FTZ R195, R195, R180 ;  /* 0x000000b4c3c37221 */ /* 0x000fe20000010000 */
[----:B------:R-:W-:-:S02]  /*c9a0*/  F2FP.BF16.PACK_AB R5, R201, R198 ;  /* 0x000000c6c905723e */ /* 0x000fc400000010ff */
[----:B------:R-:W-:Y:S01]  /*c9b0*/  F2FP.BF16.PACK_AB R6, R205, R200 ;  /* 0x000000c8cd06723e */ /* 0x000fe200000010ff */
[----:B------:R-:W-:Y:S01]  /*c9c0*/  FADD.FTZ R3, R196, R195 ;  /* 0x000000c3c4037221 */ /* 0x000fe20000010000 */
[----:B------:R-:W-:-:S03]  /*c9d0*/  F2FP.BF16.PACK_AB R7, R202, R199 ;  /* 0x000000c7ca07723e */ /* 0x000fc600000010ff */
[----:B------:R-:W-:Y:S02]  /*c9e0*/  FADD.FTZ R200, R200, R3 ;  /* 0x00000003c8c87221 */ /* 0x000fe40000010000 */
[----:B------:R-:W-:Y:S02]  /*c9f0*/  FADD.FTZ R3, R199, R0 ;  /* 0x00000000c7037221 */ /* 0x000fe40000010000 */
[----:B--2---:R-:W-:Y:S01]  /*ca00*/  HMMA.16816.F32.BF16 R56, R4, R12, R56 ;  /* 0x0000000c0438723c */ /* 0x004fe20000041838 */
[----:B------:R-:W-:Y:S02]  /*ca10*/  FADD.FTZ R205, R205, R200 ;  /* 0x000000c8cdcd7221 */ /* 0x000fe40000010000 */
[----:B------:R-:W-:-:S05]  /*ca20*/  FADD.FTZ R3, R202, R3 ;  /* 0x00000003ca037221 */ /* 0x000fca0000010000 */
[C---:B------:R-:W-:Y:S01]  /*ca30*/  HMMA.16816.F32.BF16 R60, R4.reuse, R14, R60 ;  /* 0x0000000e043c723c */ /* 0x040fe2000004183c */
[----:B------:R-:W2:Y:S07]  /*ca40*/  LDSM.16.MT88.4 R12, [R224+0x15000] ;  /* 0x01500000e00c783b */ /* 0x000eae0000004200 */
[C---:B----4-:R-:W-:Y:S08]  /*ca50*/  HMMA.16816.F32.BF16 R160, R4.reuse, R32, R160 ;  /* 0x0000002004a0723c */ /* 0x050ff000000418a0 */
[C---:B------:R-:W-:Y:S01]  /*ca60*/  HMMA.16816.F32.BF16 R36, R4.reuse, R34, R36 ;  /* 0x000000220424723c */ /* 0x040fe20000041824 */
[----:B------:R-:W3:Y:S07]  /*ca70*/  LDSM.16.MT88.4 R32, [R224+0x13000] ;  /* 0x01300000e020783b */ /* 0x000eee0000004200 */
[C---:B-----5:R-:W-:Y:S08]  /*ca80*/  HMMA.16816.F32.BF16 R40, R4.reuse, R24, R40 ;  /* 0x000000180428723c */ /* 0x060ff00000041828 */
[C---:B------:R-:W-:Y:S01]  /*ca90*/  HMMA.16816.F32.BF16 R44, R4.reuse, R26, R44 ;  /* 0x0000001a042c723c */ /* 0x040fe2000004182c */
[----:B------:R-:W4:Y:S07]  /*caa0*/  LDSM.16.MT88.4 R24, [R226+0x15000] ;  /* 0x01500000e218783b */ /* 0x000f2e0000004200 */
[C---:B-1----:R-:W-:Y:S08]  /*cab0*/  HMMA.16816.F32.BF16 R48, R4.reuse, R16, R48 ;  /* 0x000000100430723c */ /* 0x042ff00000041830 */
[C---:B--2---:R-:W-:Y:S08]  /*cac0*/  HMMA.16816.F32.BF16 R120, R4.reuse, R12, R120 ;  /* 0x0000000c0478723c */ /* 0x044ff00000041878 */
[C---:B------:R-:W-:Y:S01]  /*cad0*/  HMMA.16816.F32.BF16 R124, R4.reuse, R14, R124 ;  /* 0x0000000e047c723c */ /* 0x040fe2000004187c */
[----:B------:R-:W1:Y:S07]  /*cae0*/  LDSM.16.MT88.4 R12, [R225+0x17000] ;  /* 0x01700000e10c783b */ /* 0x000e6e0000004200 */
[C---:B------:R-:W-:Y:S01]  /*caf0*/  HMMA.16816.F32.BF16 R52, R4.reuse, R18, R52 ;  /* 0x000000120434723c */ /* 0x040fe20000041834 */
[----:B------:R-:W2:Y:S07]  /*cb00*/  LDSM.16.MT88.4 R16, [R225+0x15000] ;  /* 0x01500000e110783b */ /* 0x000eae0000004200 */
[C---:B------:R-:W-:Y:S08]  /*cb10*/  HMMA.16816.F32.BF16 R64, R4.reuse, R8, R64 ;  /* 0x000000080440723c */ /* 0x040ff00000041840 */
[C---:B------:R-:W-:Y:S01]  /*cb20*/  HMMA.16816.F32.BF16 R68, R4.reuse, R10, R68 ;  /* 0x0000000a0444723c */ /* 0x040fe20000041844 */
[----:B------:R-:W5:Y:S07]  /*cb30*/  LDSM.16.MT88.4 R8, [R228+0x17000] ;  /* 0x01700000e408783b */ /* 0x000f6e0000004200 */
[C---:B------:R-:W-:Y:S08]  /*cb40*/  HMMA.16816.F32.BF16 R72, R4.reuse, R20, R72 ;  /* 0x000000140448723c */ /* 0x040ff00000041848 */
        /* <DEDUP_REMOVED lines=19> */
[----:B------:R-:W-:Y:S07]  /*cc80*/  LDSM.16.MT88.4 R16, [R224+0x11800] ;  /* 0x01180000e010783b */ /* 0x000fee0000004200 */
[C---:B-----5:R-:W-:Y:S08]  /*cc90*/  HMMA.16816.F32.BF16 R128, R4.reuse, R8, R128 ;  /* 0x000000080480723c */ /* 0x060ff00000041880 */
[C---:B------:R-:W-:Y:S01]  /*cca0*/  HMMA.16816.F32.BF16 R132, R4.reuse, R10, R132 ;  /* 0x0000000a0484723c */ /* 0x040fe20000041884 */
[----:B------:R-:W-:Y:S07]  /*ccb0*/  LDSM.16.MT88.4 R8, [R226+0x13800] ;  /* 0x01380000e208783b */ /* 0x000fee0000004200 */
[C---:B------:R-:W-:Y:S08]  /*ccc0*/  HMMA.16816.F32.BF16 R136, R4.reuse, R20, R136 ;  /* 0x000000140488723c */ /* 0x040ff00000041888 */
[C---:B------:R-:W-:Y:S01]  /*ccd0*/  HMMA.16816.F32.BF16 R156, R4.reuse, R22, R156 ;  /* 0x00000016049c723c */ /* 0x040fe2000004189c */
[----:B------:R-:W2:Y:S07]  /*cce0*/  LDSM.16.MT88.4 R20, [R225+0x11800] ;  /* 0x01180000e114783b */ /* 0x000eae0000004200 */
        /* <DEDUP_REMOVED lines=14> */
[----:B----4-:R-:W-:Y:S01]  /*cdd0*/  HMMA.16816.F32.BF16 R40, R4, R24, R40 ;  /* 0x000000180428723c */ /* 0x010fe20000041828 */
[----:B------:R-:W-:Y:S02]  /*cde0*/  FADD.FTZ R243, R191, R188 ;  /* 0x000000bcbff37221 */ /* 0x000fe40000010000 */
[----:B------:R-:W-:-:S05]  /*cdf0*/  FADD.FTZ R241, R183, R182 ;  /* 0x000000b6b7f17221 */ /* 0x000fca0000010000 */
        /* <DEDUP_REMOVED lines=24> */
[C---:B------:R-:W-:Y:S08]  /*cf80*/  HMMA.16816.F32.BF16 R88, R4.reuse, R32, R88 ;  /* 0x000000200458723c */ /* 0x040ff00000041858 */
[C---:B------:R-:W-:Y:S08]  /*cf90*/  HMMA.16816.F32.BF16 R92, R4.reuse, R34, R92 ;  /* 0x00000022045c723c */ /* 0x040ff0000004185c */
[C---:B----4-:R-:W-:Y:S08]  /*cfa0*/  HMMA.16816.F32.BF16 R104, R4.reuse, R28, R104 ;  /* 0x0000001c0468723c */ /* 0x050ff00000041868 */
[C---:B------:R-:W-:Y:S08]  /*cfb0*/  HMMA.16816.F32.BF16 R108, R4.reuse, R30, R108 ;  /* 0x0000001e046c723c */ /* 0x040ff0000004186c */
[C---:B--2---:R-:W-:Y:S08]  /*cfc0*/  HMMA.16816.F32.BF16 R112, R4.reuse, R20, R112 ;  /* 0x000000140470723c */ /* 0x044ff00000041870 */
[C---:B------:R-:W-:Y:S08]  /*cfd0*/  HMMA.16816.F32.BF16 R116, R4.reuse, R22, R116 ;  /* 0x000000160474723c */ /* 0x040ff00000041874 */
[C---:B-----5:R-:W-:Y:S08]  /*cfe0*/  HMMA.16816.F32.BF16 R120, R4.reuse, R16, R120 ;  /* 0x000000100478723c */ /* 0x060ff00000041878 */
[C---:B------:R-:W-:Y:S08]  /*cff0*/  HMMA.16816.F32.BF16 R124, R4.reuse, R18, R124 ;  /* 0x00000012047c723c */ /* 0x040ff0000004187c */
[C---:B------:R-:W-:Y:S08]  /*d000*/  HMMA.16816.F32.BF16 R136, R4.reuse, R8, R136 ;  /* 0x000000080488723c */ /* 0x040ff00000041888 */
[C---:B------:R-:W-:Y:S08]  /*d010*/  HMMA.16816.F32.BF16 R156, R4.reuse, R10, R156 ;  /* 0x0000000a049c723c */ /* 0x040ff0000004189c */
[C---:B---3--:R-:W-:Y:S08]  /*d020*/  HMMA.16816.F32.BF16 R140, R4.reuse, R24, R140 ;  /* 0x00000018048c723c */ /* 0x048ff0000004188c */
[C---:B------:R-:W-:Y:S08]  /*d030*/  HMMA.16816.F32.BF16 R144, R4.reuse, R26, R144 ;  /* 0x0000001a0490723c */ /* 0x040ff00000041890 */
[C---:B-1----:R-:W-:Y:S08]  /*d040*/  HMMA.16816.F32.BF16 R152, R4.reuse, R12, R152 ;  /* 0x0000000c0498723c */ /* 0x042ff00000041898 */
[C---:B------:R-:W-:Y:S08]  /*d050*/  HMMA.16816.F32.BF16 R148, R4.reuse, R14, R148 ;  /* 0x0000000e0494723c */ /* 0x040ff00000041894 */
[----:B------:R-:W-:Y:S07]  /*d060*/  HMMA.16816.F32.BF16 R80, R4, R164, R80 ;  /* 0x000000a40450723c */ /* 0x000fee0000041850 */
[----:B------:R-:W-:Y:S11]  /*d070*/  MOV R164, R174 ;  /* 0x000000ae00a47202 */ /* 0x000ff60000000f00 */
[----:B------:R-:W-:Y:S01]  /*d080*/  @!UPT UIADD3 URZ, URZ, URZ, URZ ;  /* 0x0000003f3f3ff290 */ /* 0x000fe2000fffe03f */
.L_x_1523:
[----:B------:R-:W-:Y:S05]  /*d090*/  @!P6 BRA `(.L_x_1531) ;  /* 0x000047400000e947 */ /* 0x000fea0003800000 */
[----:B------:R-:W-:Y:S01]  /*d0a0*/  IABS R0, c[0x0][0x2d0] ;  /* 0x0000b40000007a13 */ /* 0x000fe20000000000 */
[----:B------:R-:W-:Y:S01]  /*d0b0*/  ULDC.64 UR8, c[0x0][0x1a0] ;  /* 0x0000680000087ab9 */ /* 0x000fe20000000a00 */
[----:B------:R-:W-:Y:S01]  /*d0c0*/  IABS R4, c[0x0][0x2d0] ;  /* 0x0000b40000047a13 */ /* 0x000fe20000000000 */
[----:B------:R-:W-:Y:S01]  /*d0d0*/  ULEA UR17, -UR8, URZ, 0x6 ;  /* 0x0000003f08117291 */ /* 0x000fe2000f8e313f */
[----:B------:R-:W-:Y:S01]  /*d0e0*/  MOV R165, R164 ;  /* 0x000000a400a57202 */ /* 0x000fe20000000f00 */
[----:B------:R-:W-:Y:S01]  /*d0f0*/  IMAD.MOV.U32 R7, RZ, RZ, R0 ;  /* 0x000000ffff077224 */ /* 0x000fe200078e0000 */
[----:B------:R-:W1:Y:S01]  /*d100*/  R2UR UR18, R4 ;  /* 0x00000000041273c2 */ /* 0x000e6200000e0000 */
[----:B------:R-:W-:-:S02]  /*d110*/  UMOV UR34, URZ ;  /* 0x0000003f00227c82 */ /* 0x000fc40008000000 */
[----:B------:R-:W-:Y:S01]  /*d120*/  UMOV UR22, URZ ;  /* 0x0000003f00167c82 */ /* 0x000fe20008000000 */
[----:B------:R-:W-:Y:S01]  /*d130*/  IMAD.U32 R238, RZ, RZ, UR17 ;  /* 0x00000011ffee7e24 */ /* 0x000fe2000f8e00ff */
[----:B------:R-:W-:Y:S02]  /*d140*/  USHF.R.S32.HI UR15, URZ, 0x1f, UR17 ;  /* 0x0000001f3f0f7899 */ /* 0x000fe40008011411 */
[----:B------:R-:W-:Y:S01]  /*d150*/  ULDC.64 UR6, c[0x0][0x198] ;  /* 0x0000660000067ab9 */ /* 0x000fe20000000a00 */
[----:B------:R-:W2:Y:S01]  /*d160*/  R2UR UR14, R7 ;  /* 0x00000000070e73c2 */ /* 0x000ea200000e0000 */
[----:B------:R-:W-:Y:S02]  /*d170*/  ULEA UR19, -UR6, URZ, 0x6 ;  /* 0x0000003f06137291 */ /* 0x000fe4000f8e313f */
[----:B------:R-:W-:Y:S01]  /*d180*/  ULDC UR11, c[0x0][0x2d0] ;  /* 0x0000b400000b7ab9 */ /* 0x000fe20000000800 */
[----:B------:R-:W-:Y:S01]  /*d190*/  MOV R237, UR15 ;  /* 0x0000000f00ed7c02 */ /* 0x000fe20008000f00 */
[----:B------:R-:W-:-:S02]  /*d1a0*/  ULDC UR10, c[0x0][0x2d0] ;  /* 0x0000b400000a7ab9 */ /* 0x000fc40000000800 */
[----:B------:R-:W-:Y:S02]  /*d1b0*/  UISETP.NE.AND UP1, UPT, URZ, UR11, UPT ;  /* 0x0000000b3f00728c */ /* 0x000fe4000bf25270 */
[----:B------:R-:W-:Y:S02]  /*d1c0*/  ULOP3.LUT UR16, URZ, UR11, URZ, 0x33, !UPT ;  /* 0x0000000b3f107292 */ /* 0x000fe4000f8e333f */
[----:B------:R-:W-:Y:S02]  /*d1d0*/  UISETP.NE.AND UP0, UPT, URZ, UR10, UPT ;  /* 0x0000000a3f00728c */ /* 0x000fe4000bf05270 */
[----:B------:R-:W-:Y:S02]  /*d1e0*/  ULOP3.LUT UR13, URZ, UR10, URZ, 0x33, !UPT ;  /* 0x0000000a3f0d7292 */ /* 0x000fe4000f8e333f */
[----:B------:R-:W-:Y:S01]  /*d1f0*/  USHF.R.S32.HI UR12, URZ, 0x1f, UR19 ;  /* 0x0000001f3f0c7899 */ /* 0x000fe20008011413 */
        /* <DEDUP_REMOVED lines=20> */
.L_x_1535:
[----:B------:R-:W-:Y:S01]  /*d340*/  UIADD3 UR28, UR28, -0x1, URZ ;  /* 0xffffffff1c1c7890 */ /* 0x000fe2000fffe03f */
[----:B------:R-:W-:Y:S04]  /*d350*/  DEPBAR.LE SB0, 0x0 ;  /* 0x000080000000791a */ /* 0x000fe80000000000 */
[----:B------:R-:W-:Y:S01]  /*d360*/  BAR.SYNC.DEFER_BLOCKING 0x0 ;  /* 0x0000000000007b1d */ /* 0x000fe20000010000 */
[----:B------:R-:W-:Y:S01]  /*d370*/  PLOP3.LUT P0, PT, PT, PT, UP6, 0x40, 0x0 ;  /* 0x000000000000781c */ /* 0x000fe20003f0e868 */
[----:B------:R-:W-:Y:S01]  /*d380*/  IMAD.MOV.U32 R3, RZ, RZ, R238 ;  /* 0x000000ffff037224 */ /* 0x000fe200078e00ee */
[----:B------:R-:W-:Y:S03]  /*d390*/  MOV R164, R237 ;  /* 0x000000ed00a47202 */ /* 0x000fe60000000f00 */
[----:B------:R-:W-:Y:S02]  /*d3a0*/  UMOV UR23, UR4 ;  /* 0x0000000400177c82 */ /* 0x000fe40008000000 */
[----:B------:R-:W-:Y:S06]  /*d3b0*/  UMOV UR22, UR5 ;  /* 0x0000000500167c82 */ /* 0x000fec0008000000 */
[----:B------:R-:W-:-:S05]  /*d3c0*/  @P0 BRA `(.L_x_1532) ;  /* 0x0000047000000947 */ /* 0x000fca0003800000 */
[----:B------:R-:W-:Y:S04]  /*d3d0*/  USHF.L.U32 UR22, UR28, 0x6, URZ ;  /* 0x000000061c167899 */ /* 0x000fe8000800063f */
[----:B------:R-:W-:Y:S02]  /*d3e0*/  UIADD3 UR38, UR22, 0x40, URZ ;  /* 0x0000004016267890 */ /* 0x000fe4000fffe03f */
        /* <DEDUP_REMOVED lines=49> */
[----:B------:R-:W-:Y:S02]  /*d700*/  UIMAD UR22, UR9, UR34, URZ ;  /* 0x00000022091672a4 */ /* 0x000fe4000f8e023f */
[----:B------:R-:W2:Y:S01]  /*d710*/  LDG.E R3, [R12.64] ;  /* 0x000000200c037981 */ /* 0x000ea2000c1e1900 */
[----:B----4-:R-:W-:Y:S01]  /*d720*/  MOV R11, UR23 ;  /* 0x00000017000b7c02 */ /* 0x010fe20008000f00 */
[----:B------:R-:W-:Y:S02]  /*d730*/  USHF.R.S32.HI UR23, URZ, 0x1f, UR34 ;  /* 0x0000001f3f177899 */ /* 0x000fe40008011422 */
[----:B------:R-:W-:Y:S02]  /*d740*/  UIMAD.WIDE.U32 UR34, UR8, UR34, URZ ;  /* 0x00000022082272a5 */ /* 0x000fe4000f8e003f */
[----:B------:R-:W2:Y:S01]  /*d750*/  LDG.E R10, [R10.64] ;  /* 0x000000200a0a7981 */ /* 0x000ea2000c1e1900 */
[----:B------:R-:W-:Y:S03]  /*d760*/  UIMAD UR22, UR23, UR8, UR22 ;  /* 0x00000008171672a4 */ /* 0x000fe6000f8e0216 */
[----:B------:R-:W-:Y:S01]  /*d770*/  IMAD.U32 R5, RZ, RZ, UR35 ;  /* 0x00000023ff057e24 */ /* 0x000fe2000f8e00ff */
[----:B------:R-:W-:Y:S01]  /*d780*/  UIADD3 UR22, UR35, UR22, URZ ;  /* 0x0000001623167290 */ /* 0x000fe2000fffe03f */
[----:B------:R-:W-:Y:S01]  /*d790*/  MOV R4, UR34 ;  /* 0x0000002200047c02 */ /* 0x000fe20008000f00 */
[----:B------:R-:W-:Y:S04]  /*d7a0*/  UMOV UR23, UR8 ;  /* 0x0000000800177c82 */ /* 0x000fe80008000000 */
        /* <DEDUP_REMOVED lines=9> */
.L_x_1532:
[C---:B------:R-:W-:Y:S01]  /*d840*/  ISETP.GE.AND P6, PT, R236.reuse, c[0x0][0x220], PT ;  /* 0x00008800ec007a0c */ /* 0x040fe20003fc6270 */
[----:B------:R-:W-:Y:S01]  /*d850*/  UISETP.GT.AND UP2, UPT, UR28, UR21, UPT ;  /* 0x000000151c00728c */ /* 0x000fe2000bf44270 */
[C---:B------:R-:W-:Y:S02]  /*d860*/  IADD3 R2, R236.reuse, 0x40, RZ ;  /* 0x00000040ec027810 */ /* 0x040fe40007ffe0ff */
[----:B------:R-:W-:Y:S02]  /*d870*/  IADD3 R166, R236, 0x80, RZ ;  /* 0x00000080eca67810 */ /* 0x000fe40007ffe0ff */
[----:B------:R-:W-:Y:S02]  /*d880*/  ISETP.GE.AND P5, PT, R2, c[0x0][0x220], PT ;  /* 0x0000880002007a0c */ /* 0x000fe40003fa6270 */
[----:B------:R-:W-:Y:S02]  /*d890*/  IADD3 R2, R236, 0xc0, RZ ;  /* 0x000000c0ec027810 */ /* 0x000fe40007ffe0ff */
[C---:B------:R-:W-:Y:S02]  /*d8a0*/  IADD3 R247, P1, R3.reuse, UR27, RZ ;  /* 0x0000001b03f77c10 */ /* 0x040fe4000ff3e0ff */
[----:B------:R-:W-:Y:S01]  /*d8b0*/  ISETP.GE.AND P3, PT, R2, c[0x0][0x220], PT ;  /* 0x0000880002007a0c */ /* 0x000fe20003f66270 */
[----:B------:R-:W-:Y:S01]  /*d8c0*/  @P6 STS.128 [R235+0x10000], RZ ;  /* 0x010000ffeb006388 */ /* 0x000fe20000000c00 */
[CC--:B------:R-:W-:Y:S02]  /*d8d0*/  LEA R2, P0, R3.reuse, R242.reuse, 0x1 ;  /* 0x000000f203027211 */ /* 0x0c0fe400078008ff */
[----:B------:R-:W-:Y:S02]  /*d8e0*/  ISETP.GE.AND P4, PT, R166, c[0x0][0x220], PT ;  /* 0x00008800a6007a0c */ /* 0x000fe40003f86270 */
[-C--:B------:R-:W-:Y:S02]  /*d8f0*/  LEA.HI.X R3, R3, R245.reuse, R164, 0x1, P0 ;  /* 0x000000f503037211 */ /* 0x080fe400000f0ca4 */
        /* <DEDUP_REMOVED lines=54> */
[CC--:B------:R-:W-:Y:S02]  /*dc60*/  @!P5 LEA.HI.X R199, R166.reuse, R245.reuse, R164, 0x1, P2 ;  /* 0x000000f5a6c7d211 */ /* 0x0c0fe400010f0ca4 */
[CC--:B------:R-:W-:Y:S01]  /*dc70*/  @!P4 LEA R34, P1, R166.reuse, R242.reuse, 0x1 ;  /* 0x000000f2a622c211 */ /* 0x0c0fe200078208ff */
[----:B------:R-:W-:Y:S01]  /*dc80*/  @!PT LDS RZ, [RZ] ;  /* 0x00000000fffff984 */ /* 0x000fe20000000800 */
[----:B------:R-:W-:Y:S01]  /*dc90*/  @!PT LDS RZ, [RZ] ;  /* 0x00000000fffff984 */ /* 0x000fe20000000800 */
[----:B------:R-:W-:Y:S01]  /*dca0*/  @!PT LDS RZ, [RZ] ;  /* 0x00000000fffff984 */ /* 0x000fe20000000800 */
[----:B------:R1:W-:Y:S01]  /*dcb0*/  @!P4 LDGSTS.E.BYPASS.LTC128B.128 [R235+0x14800], [R248.64+0x100] ;  /* 0x14800100f8ebcfae */ /* 0x0003e2000b901d60 */
[C---:B------:R-:W-:Y:S01]  /*dcc0*/  @!P3 LEA R244, P0, R166.reuse, R242, 0x1 ;  /* 0x000000f2a6f4b211 */ /* 0x040fe200078008ff */
[----:B------:R-:W-:Y:S01]  /*dcd0*/  IMAD.MOV.U32 R242, RZ, RZ, R2 ;  /* 0x000000fffff27224 */ /* 0x000fe200078e0002 */
        /* <DEDUP_REMOVED lines=50> */
[----:B------:R-:W3:Y:S04]  /*e000*/  LDSM.16.M88.4 R176, [R233+0x8800] ;  /* 0x00880000e9b0783b */ /* 0x000ee80000000200 */
[----:B------:R-:W3:Y:S04]  /*e010*/  LDSM.16.M88.4 R180, [R233+0x9000] ;  /* 0x00900000e9b4783b */ /* 0x000ee80000000200 */
[----:B------:R-:W0:Y:S04]  /*e020*/  LDGDEPBAR ;  /* 0x00000000000079af */ /* 0x000e280000000000 */
[----:B------:R-:W4:Y:S01]  /*e030*/  LDSM.16.M88.4 R184, [R233+0x9800] ;  /* 0x00980000e9b8783b */ /* 0x000f220000000200 */
[----:B-1----:R-:W-:Y:S03]  /*e040*/  IMAD.MOV.U32 R245, RZ, RZ, R3 ;  /* 0x000000fffff57224 */ /* 0x002fe600078e0003 */
[----:B------:R-:W-:Y:S04]  /*e050*/  LDSM.16.M88.4 R188, [R232] ;  /* 0x00000000e8bc783b */ /* 0x000fe80000000200 */
[----:B------:R-:W1:Y:S04]  /*e060*/  LDSM.16.M88.4 R192, [R231] ;  /* 0x00000000e7c0783b */ /* 0x000e680000000200 */
[----:B------:R-:W1:Y:S04]  /*e070*/  LDSM.16.M88.4 R196, [R223] ;  /* 0x00000000dfc4783b */ /* 0x000e680000000200 */
[----:B------:R-:W1:Y:S04]  /*e080*/  LDSM.16.M88.4 R200, [R222] ;  /* 0x00000000dec8783b */ /* 0x000e680000000200 */
[----:B------:R-:W1:Y:S01]  /*e090*/  LDSM.16.M88.4 R204, [R221] ;  /* 0x00000000ddcc783b */ /* 0x000e620000000200 */
[C---:B--2---:R-:W-:Y:S08]  /*e0a0*/  HMMA.16816.F32.BF16 R4, R168.reuse, R172, RZ ;  /* 0x000000aca804723c */ /* 0x044ff000000418ff */
[C---:B------:R-:W-:Y:S01]  /*e0b0*/  HMMA.16816.F32.BF16 R8, R168.reuse, R174, RZ ;  /* 0x000000aea808723c */ /* 0x040fe200000418ff */
[----:B------:R-:W-:Y:S07]  /*e0c0*/  LDSM.16.M88.4 R172, [R230] ;  /* 0x00000000e6ac783b */ /* 0x000fee0000000200 */
[C---:B---3--:R-:W-:Y:S08]  /*e0d0*/  HMMA.16816.F32.BF16 R12, R168.reuse, R176, RZ ;  /* 0x000000b0a80c723c */ /* 0x048ff000000418ff */
[C---:B------:R-:W-:Y:S01]  /*e0e0*/  HMMA.16816.F32.BF16 R16, R168.reuse, R178, RZ ;  /* 0x000000b2a810723c */ /* 0x040fe200000418ff */
[----:B------:R-:W2:Y:S07]  /*e0f0*/  LDSM.16.M88.4 R176, [R227+0x8000] ;  /* 0x00800000e3b0783b */ /* 0x000eae0000000200 */
[C---:B------:R-:W-:Y:S08]  /*e100*/  HMMA.16816.F32.BF16 R20, R168.reuse, R180, RZ ;  /* 0x000000b4a814723c */ /* 0x040ff000000418ff */
[C---:B-----5:R-:W-:Y:S01]  /*e110*/  HMMA.16816.F32.BF16 R24, R168.reuse, R182, RZ ;  /* 0x000000b6a818723c */ /* 0x060fe200000418ff */
[----:B------:R-:W3:Y:S07]  /*e120*/  LDSM.16.M88.4 R180, [R227+0x8800] ;  /* 0x00880000e3b4783b */ /* 0x000eee0000000200 */
[C---:B----4-:R-:W-:Y:S08]  /*e130*/  HMMA.16816.F32.BF16 R28, R168.reuse, R184, RZ ;  /* 0x000000b8a81c723c */ /* 0x050ff000000418ff */
        /* <DEDUP_REMOVED lines=195> */
[----:B------:R-:W-:-:S05]  /*ed70*/  @P0 BRA `(.L_x_1534) ;  /* 0x0000046000000947 */ /* 0x000fca0003800000 */
        /* <DEDUP_REMOVED lines=24> */
[----:B------:R-:W-:Y:S02]  /*ef00*/  UISETP.GE.AND UP3, UPT, UR8, URZ, UPT ;  /* 0x0000003f0800728c */ /* 0x000fe4000bf66270 */
[----:B------:R-:W-:Y:S02]  /*ef10*/  UISETP.GE.U32.AND UP4, UPT, UR34, UR14, UPT ;  /* 0x0000000e2200728c */ /* 0x000fe4000bf86070 */
[----:B------:R-:W-:Y:S02]  /*ef20*/  @!UP2 UIADD3 UR37, UR37, 0x1, URZ ;  /* 0x000000012525a890 */ /* 0x000fe4000fffe03f */
[----:B------:R-:W-:Y:S02]  /*ef30*/  UISETP.GE.AND UP2, UPT, UR38, URZ, UPT ;  /* 0x0000003f2600728c */ /* 0x000fe4000bf46270 */
[----:B------:R-:W-:Y:S04]  /*ef40*/  @UP5 UIADD3 UR39, UR39, 0x1, URZ ;  /* 0x0000000127275890 */ /* 0x000fe8000fffe03f */
[----:B------:R-:W-:Y:S02]  /*ef50*/  @!UP3 UIADD3 UR39, -UR39, URZ, URZ ;  /* 0x0000003f2727b290 */ /* 0x000fe4000fffe13f */
[----:B------:R-:W-:Y:S02]  /*ef60*/  @UP4 UIADD3 UR37, UR37, 0x1, URZ ;  /* 0x0000000125254890 */ /* 0x000fe4000fffe03f */
[----:B------:R-:W-:Y:S02]  /*ef70*/  USEL UR39, UR13, UR39, !UP0 ;  /* 0x000000270d277287 */ /* 0x000fe4000c000000 */
[----:B------:R-:W-:Y:S04]  /*ef80*/  @!UP2 UIADD3 UR37, -UR37, URZ, URZ ;  /* 0x0000003f2525a290 */ /* 0x000fe8000fffe13f */
[----:B------:R-:W-:Y:S01]  /*ef90*/  USEL UR37, UR13, UR37, !UP0 ;  /* 0x000000250d257287 */ /* 0x000fe2000c000000 */
[----:B------:R-:W-:Y:S02]  /*efa0*/  MOV R3, UR39 ;  /* 0x0000002700037c02 */ /* 0x000fe40008000f00 */
[----:B------:R-:W-:Y:S02]  /*efb0*/  MOV R2, UR39 ;  /* 0x0000002700027c02 */ /* 0x000fe40008000f00 */
[----:B------:R-:W-:Y:S01]  /*efc0*/  LEA R166, P0, R3, UR30, 0x2 ;  /* 0x0000001e03a67c11 */ /* 0x000fe2000f8010ff */
[----:B------:R-:W-:Y:S02]  /*efd0*/  IMAD.U32 R164, RZ, RZ, UR37 ;  /* 0x00000025ffa47e24 */ /* 0x000fe4000f8e00ff */
[----:B------:R-:W-:Y:S01]  /*efe0*/  IMAD.U32 R3, RZ, RZ, UR37 ;  /* 0x00000025ff037e24 */ /* 0x000fe2000f8e00ff */
[----:B------:R-:W1:Y:S01]  /*eff0*/  R2UR UR8, R166 ;  /* 0x00000000a60873c2 */ /* 0x000e6200000e0000 */
[----:B------:R-:W-:Y:S02]  /*f000*/  LEA.HI.X.SX32 R167, R2, UR31, 0x2, P0 ;  /* 0x0000001f02a77c11 */ /* 0x000fe400080f16ff */
[----:B------:R-:W-:Y:S04]  /*f010*/  LEA R168, P1, R164, UR30, 0x2 ;  /* 0x0000001ea4a87c11 */ /* 0x000fe8000f8210ff */
[----:B------:R-:W-:Y:S01]  /*f020*/  LEA.HI.X.SX32 R169, R3, UR31, 0x2, P1 ;  /* 0x0000001f03a97c11 */ /* 0x000fe200088f16ff */
[----:B------:R-:W2:Y:S08]  /*f030*/  R2UR UR34, R168 ;  /* 0x00000000a82273c2 */ /* 0x000eb000000e0000 */
[----:B------:R-:W3:Y:S08]  /*f040*/  R2UR UR9, R167 ;  /* 0x00000000a70973c2 */ /* 0x000ef000000e0000 */
[----:B------:R-:W4:Y:S01]  /*f050*/  R2UR UR35, R169 ;  /* 0x00000000a92373c2 */ /* 0x000f2200000e0000 */
[----:B-1----:R-:W-:Y:S02]  /*f060*/  MOV R172, UR8 ;  /* 0x0000000800ac7c02 */ /* 0x002fe40008000f00 */
[----:B--2---:R-:W-:Y:S01]  /*f070*/  MOV R170, UR34 ;  /* 0x0000002200aa7c02 */ /* 0x004fe20008000f00 */
[----:B------:R-:W-:Y:S04]  /*f080*/  UIADD3 UR34, UR39, -UR37, URZ ;  /* 0x8000002527227290 */ /* 0x000fe8000fffe03f */
[----:B------:R-:W-:Y:S01]  /*f090*/  UIMAD UR34, UR34, UR10, -0x40 ;  /* 0xffffffc0222274a4 */ /* 0x000fe2000f8e020a */
[----:B---3--:R-:W-:Y:S03]  /*f0a0*/  IMAD.U32 R173, RZ, RZ, UR9 ;  /* 0x00000009ffad7e24 */ /* 0x008fe6000f8e00ff */
[----:B------:R-:W-:Y:S02]  /*f0b0*/  USHF.R.S32.HI UR9, URZ, 0x1f, UR34 ;  /* 0x0000001f3f097899 */ /* 0x000fe40008011422 */
[----:B------:R-:W-:Y:S01]  /*f0c0*/  UIMAD UR8, UR7, UR34, URZ ;  /* 0x00000022070872a4 */ /* 0x000fe2000f8e023f */
[----:B------:R-:W2:Y:S03]  /*f0d0*/  LDG.E R3, [R172.64] ;  /* 0x00000020ac037981 */ /* 0x000ea6000c1e1900 */
[----:B------:R-:W-:Y:S01]  /*f0e0*/  UIMAD UR8, UR9, UR6, UR8 ;  /* 0x00000006090872a4 */ /* 0x000fe2000f8e0208 */
[----:B----4-:R-:W-:Y:S01]  /*f0f0*/  IMAD.U32 R171, RZ, RZ, UR35 ;  /* 0x00000023ffab7e24 */ /* 0x010fe2000f8e00ff */
[----:B------:R-:W-:Y:S02]  /*f100*/  UIMAD.WIDE.U32 UR34, UR6, UR34, URZ ;  /* 0x00000022062272a5 */ /* 0x000fe4000f8e003f */
[----:B------:R-:W-:Y:S02]  /*f110*/  UMOV UR9, UR7 ;  /* 0x0000000700097c82 */ /* 0x000fe40008000000 */
[----:B------:R-:W2:Y:S01]  /*f120*/  LDG.E R170, [R170.64] ;  /* 0x00000020aaaa7981 */ /* 0x000ea2000c1e1900 */
[----:B------:R-:W-:Y:S01]  /*f130*/  UIADD3 UR8, UR35, UR8, URZ ;  /* 0x0000000823087290 */ /* 0x000fe2000fffe03f */
[----:B------:R-:W-:Y:S01]  /*f140*/  IMAD.U32 R166, RZ, RZ, UR34 ;  /* 0x00000022ffa67e24 */ /* 0x000fe2000f8e00ff */
        /* <DEDUP_REMOVED lines=9> */
.L_x_1534:
        /* <DEDUP_REMOVED lines=117> */
.L_x_1533:
[----:B------:R-:W-:Y:S01]  /*f930*/  FMNMX.FTZ R2, R4, R165, !PT ;  /* 0x000000a504027209 */ /* 0x000fe20007810000 */
[----:B-1----:R-:W-:Y:S01]  /*f940*/  LDSM.16.MT88.4 R172, [R226+0x10000] ;  /* 0x01000000e2ac783b */ /* 0x002fe20000004200 */
[----:B------:R-:W-:Y:S01]  /*f950*/  FMNMX.FTZ R164, R6, R0, !PT ;  /* 0x0000000006a47209 */ /* 0x000fe20007810000 */
[----:B------:R-:W-:Y:S01]  /*f960*/  UISETP.GT.AND UP2, UPT, UR28, UR21, UPT ;  /* 0x000000151c00728c */ /* 0x000fe2000bf44270 */
[----:B------:R-:W-:Y:S01]  /*f970*/  FMNMX.FTZ R3, R5, R2, !PT ;  /* 0x0000000205037209 */ /* 0x000fe20007810000 */
[----:B------:R-:W-:Y:S01]  /*f980*/  UMOV UR8, UR23 ;  /* 0x0000001700087c82 */ /* 0x000fe20008000000 */
[----:B------:R-:W-:Y:S01]  /*f990*/  FMNMX.FTZ R167, R7, R164, !PT ;  /* 0x000000a407a77209 */ /* 0x000fe20007810000 */
[----:B------:R-:W-:Y:S01]  /*f9a0*/  UMOV UR9, UR22 ;  /* 0x0000001600097c82 */ /* 0x000fe20008000000 */
        /* <DEDUP_REMOVED lines=41> */
[----:B--2---:R-:W-:Y:S02]  /*fc40*/  FMNMX.FTZ R164, R171, R164, !PT ;  /* 0x000000a4aba47209 */ /* 0x004fe40007810000 */
[----:B------:R-:W1:Y:S02]  /*fc50*/  LDSM.16.MT88.4 R168, [R228+0x10000] ;  /* 0x01000000e4a8783b */ /* 0x000e640000004200 */
[C---:B------:R-:W-:Y:S01]  /*fc60*/  FSETP.NEU.FTZ.AND P0, PT, R164.reuse, -INF , PT ;  /* 0xff800000a400780b */ /* 0x040fe20003f1d000 */
[C---:B------:R-:W-:Y:S02]  /*fc70*/  FADD.FTZ R2, -R164.reuse, R165 ;  /* 0x000000a5a4027221 */ /* 0x040fe40000010100 */
[----:B------:R-:W-:Y:S02]  /*fc80*/  FMUL.FTZ R200, R164, c[0x0][0x23c] ;  /* 0x00008f00a4c87a20 */ /* 0x000fe40000410000 */
[----:B------:R-:W-:Y:S02]  /*fc90*/  FMUL.FTZ R167, R2, c[0x0][0x23c] ;  /* 0x00008f0002a77a20 */ /* 0x000fe40000410000 */
[C---:B------:R-:W-:Y:S01]  /*fca0*/  FADD.FTZ R165, -R3.reuse, R0 ;  /* 0x0000000003a57221 */ /* 0x040fe20000010100 */
[----:B------:R-:W-:Y:S01]  /*fcb0*/  FSEL R200, R200, RZ, P0 ;  /* 0x000000ffc8c87208 */ /* 0x000fe20000000000 */
[----:B------:R2:W3:Y:S01]  /*fcc0*/  MUFU.EX2 R2, R167 ;  /* 0x000000a700027308 */ /* 0x0004e20000000800 */
[----:B------:R-:W-:Y:S01]  /*fcd0*/  FSETP.NEU.FTZ.AND P0, PT, R3, -INF , PT ;  /* 0xff8000000300780b */ /* 0x000fe20003f1d000 */
[----:B------:R-:W-:Y:S01]  /*fce0*/  FMUL.FTZ R0, R165, c[0x0][0x23c] ;  /* 0x00008f00a5007a20 */ /* 0x000fe20000410000 */
[----:B------:R-:W-:Y:S01]  /*fcf0*/  MOV R165, R164 ;  /* 0x000000a400a57202 */ /* 0x000fe20000000f00 */
[--C-:B------:R-:W-:Y:S01]  /*fd00*/  FFMA.FTZ R166, R4, c[0x0][0x23c], -R200.reuse ;  /* 0x00008f0004a67a23 */ /* 0x100fe200000108c8 */
[----:B------:R-:W-:Y:S01]  /*fd10*/  FSEL R199, R199, RZ, P0 ;  /* 0x000000ffc7c77208 */ /* 0x000fe20000000000 */
[--C-:B------:R-:W-:Y:S01]  /*fd20*/  FFMA.FTZ R5, R5, c[0x0][0x23c], -R200.reuse ;  /* 0x00008f0005057a23 */ /* 0x100fe200000108c8 */
[----:B------:R-:W-:Y:S01]  /*fd30*/  PLOP3.LUT P0, PT, PT, PT, UP2, 0x80, 0x0 ;  /* 0x000000000000781c */ /* 0x000fe20003f0f028 */
[--C-:B------:R-:W-:Y:S02]  /*fd40*/  FFMA.FTZ R196, R9, c[0x0][0x23c], -R200.reuse ;  /* 0x00008f0009c47a23 */ /* 0x100fe400000108c8 */
[--C-:B------:R-:W-:Y:S01]  /*fd50*/  FFMA.FTZ R197, R6, c[0x0][0x23c], -R199.reuse ;  /* 0x00008f0006c57a23 */ /* 0x100fe200000108c7 */
[----:B------:R-:W4:Y:S01]  /*fd60*/  MUFU.EX2 R0, R0 ;  /* 0x0000000000007308 */ /* 0x000f220000000800 */
[--C-:B------:R-:W-:Y:S02]  /*fd70*/  FFMA.FTZ R6, R7, c[0x0][0x23c], -R199.reuse ;  /* 0x00008f0007067a23 */ /* 0x100fe400000108c7 */
[--C-:B------:R-:W-:Y:S02]  /*fd80*/  FFMA.FTZ R7, R8, c[0x0][0x23c], -R200.reuse ;  /* 0x00008f0008077a23 */ /* 0x100fe400000108c8 */
[--C-:B------:R-:W-:Y:S02]  /*fd90*/  FFMA.FTZ R198, R11, c[0x0][0x23c], -R199.reuse ;  /* 0x00008f000bc67a23 */ /* 0x100fe400000108c7 */
[--C-:B------:R-:W-:Y:S02]  /*fda0*/  FFMA.FTZ R201, R12, c[0x0][0x23c], -R200.reuse ;  /* 0x00008f000cc97a23 */ /* 0x100fe400000108c8 */
[--C-:B------:R-:W-:Y:S01]  /*fdb0*/  FFMA.FTZ R202, R13, c[0x0][0x23c], -R200.reuse ;  /* 0x00008f000dca7a23 */ /* 0x100fe200000108c8 */
[----:B------:R-:W-:Y:S01]  /*fdc0*/  MUFU.EX2 R166, R166 ;  /* 0x000000a600a67308 */ /* 0x000fe20000000800 */
[--C-:B------:R-:W-:Y:S02]  /*fdd0*/  FFMA.FTZ R203, R14, c[0x0][0x23c], -R199.reuse ;  /* 0x00008f000ecb7a23 */ /* 0x100fe400000108c7 */
[--C-:B--2---:R-:W-:Y:S02]  /*fde0*/  FFMA.FTZ R167, R10, c[0x0][0x23c], -R199.reuse ;  /* 0x00008f000aa77a23 */ /* 0x104fe400000108c7 */
[C---:B---3--:R-:W-:Y:S02]  /*fdf0*/  FMUL.FTZ R8, R2.reuse, R160 ;  /* 0x000000a002087220 */ /* 0x048fe40000410000 */
[C---:B------:R-:W-:Y:S02]  /*fe00*/  FMUL.FTZ R9, R2.reuse, R161 ;  /* 0x000000a102097220 */ /* 0x040fe40000410000 */
[C---:B------:R-:W-:Y:S01]  /*fe10*/  FMUL.FTZ R36, R2.reuse, R36 ;  /* 0x0000002402247220 */ /* 0x040fe20000410000 */
[----:B------:R-:W2:Y:S01]  /*fe20*/  MUFU.EX2 R5, R5 ;  /* 0x0000000500057308 */ /* 0x000ea20000000800 */
[C---:B------:R-:W-:Y:S02]  /*fe30*/  FMUL.FTZ R37, R2.reuse, R37 ;  /* 0x0000002502257220 */ /* 0x040fe40000410000 */
[----:B------:R-:W-:Y:S02]  /*fe40*/  FMUL.FTZ R40, R2, R40 ;  /* 0x0000002802287220 */ /* 0x000fe40000410000 */
[C---:B----4-:R-:W-:Y:S02]  /*fe50*/  FMUL.FTZ R10, R0.reuse, R162 ;  /* 0x000000a2000a7220 */ /* 0x050fe40000410000 */
[C---:B------:R-:W-:Y:S02]  /*fe60*/  FMUL.FTZ R11, R0.reuse, R163 ;  /* 0x000000a3000b7220 */ /* 0x040fe40000410000 */
[C---:B------:R-:W-:Y:S01]  /*fe70*/  FMUL.FTZ R38, R0.reuse, R38 ;  /* 0x0000002600267220 */ /* 0x040fe20000410000 */
[----:B------:R-:W-:Y:S01]  /*fe80*/  MUFU.EX2 R197, R197 ;  /* 0x000000c500c57308 */ /* 0x000fe20000000800 */
[----:B------:R-:W-:Y:S02]  /*fe90*/  FMUL.FTZ R39, R0, R39 ;  /* 0x0000002700277220 */ /* 0x000fe40000410000 */
[----:B------:R-:W-:Y:S02]  /*fea0*/  FMUL.FTZ R41, R2, R41 ;  /* 0x0000002902297220 */ /* 0x000fe40000410000 */
[C---:B------:R-:W-:Y:S02]  /*feb0*/  FMUL.FTZ R42, R0.reuse, R42 ;  /* 0x0000002a002a7220 */ /* 0x040fe40000410000 */
[----:B------:R-:W-:Y:S02]  /*fec0*/  FMUL.FTZ R43, R0, R43 ;  /* 0x0000002b002b7220 */ /* 0x000fe40000410000 */
[C---:B------:R-:W-:Y:S01]  /*fed0*/  FMUL.FTZ R44, R2.reuse, R44 ;  /* 0x0000002c022c7220 */ /* 0x040fe20000410000 */
[----:B------:R-:W3:Y:S01]  /*fee0*/  MUFU.EX2 R6, R6 ;  /* 0x0000000600067308 */ /* 0x000ee20000000800 */
[----:B------:R-:W-:Y:S02]  /*fef0*/  FMUL.FTZ R45, R2, R45 ;  /* 0x0000002d022d7220 */ /* 0x000fe40000410000 */
[C---:B------:R-:W-:Y:S01]  /*ff00*/  FMUL.FTZ R46, R0.reuse, R46 ;  /* 0x0000002e002e7220 */ /* 0x040fe20000410000 */
[----:B--2---:R-:W-:Y:S01]  /*ff10*/  F2FP.BF16.PACK_AB R160, R5, R166 ;  /* 0x000000a605a0723e */ /* 0x004fe200000010ff */
        /* <DEDUP_REMOVED lines=8> */
[----:B------:R-:W-:Y:S01]  /*ffa0*/  FMUL.FTZ R14, R0, R158 ;  /* 0x0000009e000e7220 */ /* 0x000fe20000410000 */
[----:B------:R-:W2:Y:S01]  /*ffb0*/  MUFU.EX2 R196, R196 ;  /* 0x000000c400c47308 */ /* 0x000ea20000000800 */
        /* <DEDUP_REMOVED lines=15> */
[----:B--2---:R-:W-:Y:S01]  /*100b0*/  F2FP.BF16.PACK_AB R162, R196, R7 ;  /* 0x00000007c4a2723e */ /* 0x004fe200000010ff */
        /* <DEDUP_REMOVED lines=17> */
[C---:B-1----:R-:W-:Y:S05]  /*101d0*/  HMMA.16816.F32.BF16 R8, R160.reuse, R168, R8 ;  /* 0x000000a8a008723c */ /* 0x042fea0000041808 */
[----:B------:R-:W-:Y:S02]  /*101e0*/  FMUL.FTZ R77, R2, R77 ;  /* 0x0000004d024d7220 */ /* 0x000fe40000410000 */
[C---:B------:R-:W-:Y:S01]  /*101f0*/  FMUL.FTZ R78, R0.reuse, R78 ;  /* 0x0000004e004e7220 */ /* 0x040fe20000410000 */
[C---:B------:R-:W-:Y:S01]  /*10200*/  HMMA.16816.F32.BF16 R36, R160.reuse, R170, R36 ;  /* 0x000000aaa024723c */ /* 0x040fe20000041824 */
[----:B------:R-:W1:Y:S03]  /*10210*/  LDSM.16.MT88.4 R168, [R224+0x10000] ;  /* 0x01000000e0a8783b */ /* 0x000e660000004200 */
[----:B------:R-:W-:Y:S02]  /*10220*/  FMUL.FTZ R79, R0, R79 ;  /* 0x0000004f004f7220 */ /* 0x000fe40000410000 */
[C---:B------:R-:W-:Y:S02]  /*10230*/  FMUL.FTZ R80, R2.reuse, R80 ;  /* 0x0000005002507220 */ /* 0x040fe40000410000 */
[C---:B------:R-:W-:Y:S04]  /*10240*/  HMMA.16816.F32.BF16 R40, R160.reuse, R172, R40 ;  /* 0x000000aca028723c */ /* 0x040fe80000041828 */
[----:B------:R-:W-:Y:S02]  /*10250*/  FMUL.FTZ R81, R2, R81 ;  /* 0x0000005102517220 */ /* 0x000fe40000410000 */
[C---:B------:R-:W-:Y:S02]  /*10260*/  FMUL.FTZ R82, R0.reuse, R82 ;  /* 0x0000005200527220 */ /* 0x040fe40000410000 */
[C---:B------:R-:W-:Y:S01]  /*10270*/  HMMA.16816.F32.BF16 R44, R160.reuse, R174, R44 ;  /* 0x000000aea02c723c */ /* 0x040fe2000004182c */
[----:B------:R-:W3:Y:S03]  /*10280*/  LDSM.16.MT88.4 R172, [R228+0x12000] ;  /* 0x01200000e4ac783b */ /* 0x000ee60000004200 */
        /* <DEDUP_REMOVED lines=9> */
[----:B------:R-:W-:Y:S01]  /*10320*/  FMUL.FTZ R89, R2, R89 ;  /* 0x0000005902597220 */ /* 0x000fe20000410000 */
[C---:B-1----:R-:W-:Y:S03]  /*10330*/  HMMA.16816.F32.BF16 R56, R160.reuse, R168, R56 ;  /* 0x000000a8a038723c */ /* 0x042fe60000041838 */
[C---:B------:R-:W-:Y:S02]  /*10340*/  FMUL.FTZ R90, R0.reuse, R90 ;  /* 0x0000005a005a7220 */ /* 0x040fe40000410000 */
[----:B------:R-:W-:Y:S02]  /*10350*/  FMUL.FTZ R91, R0, R91 ;  /* 0x0000005b005b7220 */ /* 0x000fe40000410000 */
[C---:B------:R-:W-:Y:S01]  /*10360*/  FMUL.FTZ R92, R2.reuse, R92 ;  /* 0x0000005c025c7220 */ /* 0x040fe20000410000 */
[C---:B------:R-:W-:Y:S01]  /*10370*/  HMMA.16816.F32.BF16 R60, R160.reuse, R170, R60 ;  /* 0x000000aaa03c723c */ /* 0x040fe2000004183c */
[----:B------:R-:W1:Y:S03]  /*10380*/  LDSM.16.MT88.4 R168, [R225+0x12000] ;  /* 0x01200000e1a8783b */ /* 0x000e660000004200 */
[----:B------:R-:W-:Y:S02]  /*10390*/  FMUL.FTZ R93, R2, R93 ;  /* 0x0000005d025d7220 */ /* 0x000fe40000410000 */
[C---:B------:R-:W-:Y:S02]  /*103a0*/  FMUL.FTZ R94, R0.reuse, R94 ;  /* 0x0000005e005e7220 */ /* 0x040fe40000410000 */
[C---:B---3--:R-:W-:Y:S04]  /*103b0*/  HMMA.16816.F32.BF16 R64, R160.reuse, R172, R64 ;  /* 0x000000aca040723c */ /* 0x048fe80000041840 */
[----:B------:R-:W-:Y:S02]  /*103c0*/  FMUL.FTZ R95, R0, R95 ;  /* 0x0000005f005f7220 */ /* 0x000fe40000410000 */
[C---:B------:R-:W-:Y:S02]  /*103d0*/  FMUL.FTZ R96, R2.reuse, R96 ;  /* 0x0000006002607220 */ /* 0x040fe40000410000 */
[C---:B------:R-:W-:Y:S01]  /*103e0*/  HMMA.16816.F32.BF16 R68, R160.reuse, R174, R68 ;  /* 0x000000aea044723c */ /* 0x040fe20000041844 */
[----:B------:R-:W3:Y:S03]  /*103f0*/  LDSM.16.MT88.4 R172, [R224+0x12000] ;  /* 0x01200000e0ac783b */ /* 0x000ee60000004200 */
        /* <DEDUP_REMOVED lines=60> */
[C---:B------:R-:W-:Y:S02]  /*107c0*/  FMUL.FTZ R135, R0.reuse, R135 ;  /* 0x0000008700877220 */ /* 0x040fe40000410000 */
[--C-:B------:R-:W-:Y:S02]  /*107d0*/  FFMA.FTZ R204, R15, c[0x0][0x23c], -R199.reuse ;  /* 0x00008f000fcc7a23 */ /* 0x100fe400000108c7 */
[----:B------:R-:W-:Y:S02]  /*107e0*/  FMUL.FTZ R15, R0, R159 ;  /* 0x0000009f000f7220 */ /* 0x000fe40000410000 */
[----:B------:R-:W1:Y:S01]  /*107f0*/  LDSM.16.MT88.4 R156, [R224+0x16000] ;  /* 0x01600000e09c783b */ /* 0x000e620000004200 */
[C---:B------:R-:W-:Y:S01]  /*10800*/  HMMA.16816.F32.BF16 R132, R160.reuse, R170, R132 ;  /* 0x000000aaa084723c */ /* 0x040fe20000041884 */
[----:B------:R-:W5:Y:S02]  /*10810*/  MUFU.EX2 R204, R204 ;  /* 0x000000cc00cc7308 */ /* 0x000f640000000800 */
[C---:B------:R-:W-:Y:S02]  /*10820*/  FMUL.FTZ R136, R2.reuse, R136 ;  /* 0x0000008802887220 */ /* 0x040fe40000410000 */
[----:B------:R-:W-:Y:S02]  /*10830*/  FMUL.FTZ R137, R2, R137 ;  /* 0x0000008902897220 */ /* 0x000fe40000410000 */
[C---:B------:R-:W-:Y:S01]  /*10840*/  FMUL.FTZ R138, R0.reuse, R138 ;  /* 0x0000008a008a7220 */ /* 0x040fe20000410000 */
[----:B------:R-:W1:Y:S01]  /*10850*/  LDSM.16.MT88.4 R168, [R228+0x10800] ;  /* 0x01080000e4a8783b */ /* 0x000e620000004200 */
[----:B------:R-:W-:Y:S03]  /*10860*/  FMUL.FTZ R139, R0, R139 ;  /* 0x0000008b008b7220 */ /* 0x000fe60000410000 */
[C---:B------:R-:W-:Y:S02]  /*10870*/  FMUL.FTZ R140, R2.reuse, R140 ;  /* 0x0000008c028c7220 */ /* 0x040fe40000410000 */
[----:B------:R-:W-:Y:S02]  /*10880*/  FMUL.FTZ R141, R2, R141 ;  /* 0x0000008d028d7220 */ /* 0x000fe40000410000 */
[C---:B---3--:R-:W-:Y:S03]  /*10890*/  HMMA.16816.F32.BF16 R136, R160.reuse, R172, R136 ;  /* 0x000000aca088723c */ /* 0x048fe60000041888 */
[C---:B------:R-:W-:Y:S02]  /*108a0*/  FMUL.FTZ R142, R0.reuse, R142 ;  /* 0x0000008e008e7220 */ /* 0x040fe40000410000 */
[----:B------:R-:W-:Y:S02]  /*108b0*/  FMUL.FTZ R143, R0, R143 ;  /* 0x0000008f008f7220 */ /* 0x000fe40000410000 */
[--C-:B------:R-:W-:Y:S01]  /*108c0*/  FFMA.FTZ R205, R16, c[0x0][0x23c], -R200.reuse ;  /* 0x00008f0010cd7a23 */ /* 0x100fe200000108c8 */
[C---:B------:R-:W-:Y:S01]  /*108d0*/  HMMA.16816.F32.BF16 R12, R160.reuse, R174, R12 ;  /* 0x000000aea00c723c */ /* 0x040fe2000004180c */
[----:B------:R-:W3:Y:S03]  /*108e0*/  LDSM.16.MT88.4 R172, [R226+0x10800] ;  /* 0x01080000e2ac783b */ /* 0x000ee60000004200 */
[----:B------:R-:W-:Y:S01]  /*108f0*/  FFMA.FTZ R206, R17, c[0x0][0x23c], -R200 ;  /* 0x00008f0011ce7a23 */ /* 0x000fe200000108c8 */
[----:B------:R-:W-:Y:S01]  /*10900*/  MUFU.EX2 R205, R205 ;  /* 0x000000cd00cd7308 */ /* 0x000fe20000000800 */
[--C-:B------:R-:W-:Y:S02]  /*10910*/  FFMA.FTZ R207, R18, c[0x0][0x23c], -R199.reuse ;  /* 0x00008f0012cf7a23 */ /* 0x100fe400000108c7 */
[C---:B----4-:R-:W-:Y:S04]  /*10920*/  HMMA.16816.F32.BF16 R140, R160.reuse, R176, R140 ;  /* 0x000000b0a08c723c */ /* 0x050fe8000004188c */
[----:B------:R-:W-:Y:S02]  /*10930*/  FFMA.FTZ R244, R19, c[0x0][0x23c], -R199 ;  /* 0x00008f0013f47a23 */ /* 0x000fe400000108c7 */
[C---:B------:R-:W-:Y:S01]  /*10940*/  FMUL.FTZ R144, R2.reuse, R144 ;  /* 0x0000009002907220 */ /* 0x040fe20000410000 */
[----:B------:R-:W4:Y:S01]  /*10950*/  MUFU.EX2 R206, R206 ;  /* 0x000000ce00ce7308 */ /* 0x000f220000000800 */
[----:B------:R-:W-:Y:S04]  /*10960*/  FMUL.FTZ R145, R2, R145 ;  /* 0x0000009102917220 */ /* 0x000fe80000410000 */
[C---:B------:R-:W-:Y:S02]  /*10970*/  FMUL.FTZ R146, R0.reuse, R146 ;  /* 0x0000009200927220 */ /* 0x040fe40000410000 */
[----:B------:R-:W-:Y:S02]  /*10980*/  FMUL.FTZ R147, R0, R147 ;  /* 0x0000009300937220 */ /* 0x000fe40000410000 */
[----:B------:R-:W-:Y:S01]  /*10990*/  FMUL.FTZ R16, R2, R152 ;  /* 0x0000009802107220 */ /* 0x000fe20000410000 */
[----:B------:R-:W-:Y:S01]  /*109a0*/  MUFU.EX2 R207, R207 ;  /* 0x000000cf00cf7308 */ /* 0x000fe20000000800 */
[----:B--2---:R-:W-:Y:S01]  /*109b0*/  F2FP.BF16.PACK_AB R152, R202, R201 ;  /* 0x000000c9ca98723e */ /* 0x004fe200000010ff */
[----:B------:R-:W-:Y:S01]  /*109c0*/  FMUL.FTZ R17, R2, R153 ;  /* 0x0000009902117220 */ /* 0x000fe20000410000 */
[----:B-----5:R-:W-:Y:S01]  /*109d0*/  F2FP.BF16.PACK_AB R153, R204, R203 ;  /* 0x000000cbcc99723e */ /* 0x020fe200000010ff */
[C---:B------:R-:W-:Y:S01]  /*109e0*/  HMMA.16816.F32.BF16 R144, R160.reuse, R178, R144 ;  /* 0x000000b2a090723c */ /* 0x040fe20000041890 */
[----:B------:R-:W2:Y:S02]  /*109f0*/  LDSM.16.MT88.4 R176, [R225+0x10800] ;  /* 0x01080000e1b0783b */ /* 0x000ea40000004200 */
[C---:B------:R-:W-:Y:S02]  /*10a00*/  FMUL.FTZ R18, R0.reuse, R154 ;  /* 0x0000009a00127220 */ /* 0x040fe40000410000 */
[----:B------:R-:W-:Y:S01]  /*10a10*/  FMUL.FTZ R19, R0, R155 ;  /* 0x0000009b00137220 */ /* 0x000fe20000410000 */
[----:B------:R-:W5:Y:S01]  /*10a20*/  MUFU.EX2 R244, R244 ;  /* 0x000000f400f47308 */ /* 0x000f620000000800 */
[C---:B------:R-:W-:Y:S02]  /*10a30*/  FMUL.FTZ R148, R2.reuse, R148 ;  /* 0x0000009402947220 */ /* 0x040fe40000410000 */
[----:B------:R-:W-:Y:S03]  /*10a40*/  FMUL.FTZ R149, R2, R149 ;  /* 0x0000009502957220 */ /* 0x000fe60000410000 */
[C---:B-1----:R-:W-:Y:S03]  /*10a50*/  HMMA.16816.F32.BF16 R16, R160.reuse, R156, R16 ;  /* 0x0000009ca010723c */ /* 0x042fe60000041810 */
[----:B------:R-:W-:Y:S01]  /*10a60*/  FMUL.FTZ R150, R0, R150 ;  /* 0x0000009600967220 */ /* 0x000fe20000410000 */
[----:B----4-:R-:W-:Y:S01]  /*10a70*/  F2FP.BF16.PACK_AB R154, R206, R205 ;  /* 0x000000cdce9a723e */ /* 0x010fe200000010ff */
[----:B------:R-:W-:Y:S02]  /*10a80*/  FMUL.FTZ R151, R0, R151 ;  /* 0x0000009700977220 */ /* 0x000fe40000410000 */
[----:B------:R-:W-:Y:S02]  /*10a90*/  FFMA.FTZ R166, R2, R243, R166 ;  /* 0x000000f302a67223 */ /* 0x000fe400000100a6 */
[----:B------:R-:W-:Y:S03]  /*10aa0*/  FFMA.FTZ R197, R0, R241, R197 ;  /* 0x000000f100c57223 */ /* 0x000fe600000100c5 */
[----:B------:R-:W-:Y:S01]  /*10ab0*/  HMMA.16816.F32.BF16 R148, R160, R158, R148 ;  /* 0x0000009ea094723c */ /* 0x000fe20000041894 */
[----:B------:R-:W1:Y:S02]  /*10ac0*/  LDSM.16.MT88.4 R156, [R228+0x12800] ;  /* 0x01280000e49c783b */ /* 0x000e640000004200 */
[----:B------:R-:W-:Y:S01]  /*10ad0*/  MOV R0, R3 ;  /* 0x0000000300007202 */ /* 0x000fe20000000f00 */
[----:B------:R-:W-:Y:S01]  /*10ae0*/  FADD.FTZ R166, R5, R166 ;  /* 0x000000a605a67221 */ /* 0x000fe20000010000 */
[----:B-----5:R-:W-:Y:S01]  /*10af0*/  F2FP.BF16.PACK_AB R155, R244, R207 ;  /* 0x000000cff49b723e */ /* 0x020fe200000010ff */
[----:B------:R-:W-:Y:S03]  /*10b00*/  FADD.FTZ R6, R6, R197 ;  /* 0x000000c506067221 */ /* 0x000fe60000010000 */
[----:B------:R-:W4:Y:S03]  /*10b10*/  LDSM.16.MT88.4 R160, [R226+0x12800] ;  /* 0x01280000e2a0783b */ /* 0x000f260000004200 */
[----:B------:R-:W-:Y:S01]  /*10b20*/  FADD.FTZ R7, R7, R166 ;  /* 0x000000a607077221 */ /* 0x000fe20000010000 */
[C---:B------:R-:W-:Y:S05]  /*10b30*/  HMMA.16816.F32.BF16 R8, R152.reuse, R168, R8 ;  /* 0x000000a89808723c */ /* 0x040fea0000041808 */
[----:B------:R-:W-:Y:S02]  /*10b40*/  FADD.FTZ R167, R167, R6 ;  /* 0x00000006a7a77221 */ /* 0x000fe40000010000 */
[----:B------:R-:W-:Y:S01]  /*10b50*/  FADD.FTZ R196, R196, R7 ;  /* 0x00000007c4c47221 */ /* 0x000fe20000010000 */
[C---:B------:R-:W-:Y:S01]  /*10b60*/  HMMA.16816.F32.BF16 R36, R152.reuse, R170, R36 ;  /* 0x000000aa9824723c */ /* 0x040fe20000041824 */
[----:B------:R-:W5:Y:S03]  /*10b70*/  LDSM.16.MT88.4 R168, [R226+0x14800] ;  /* 0x01480000e2a8783b */ /* 0x000f660000004200 */
[----:B------:R-:W-:Y:S02]  /*10b80*/  FADD.FTZ R198, R198, R167 ;  /* 0x000000a7c6c67221 */ /* 0x000fe40000010000 */
[----:B------:R-:W-:Y:S02]  /*10b90*/  FADD.FTZ R201, R201, R196 ;  /* 0x000000c4c9c97221 */ /* 0x000fe40000010000 */
[C---:B---3--:R-:W-:Y:S04]  /*10ba0*/  HMMA.16816.F32.BF16 R40, R152.reuse, R172, R40 ;  /* 0x000000ac9828723c */ /* 0x048fe80000041828 */
[----:B------:R-:W-:Y:S02]  /*10bb0*/  FADD.FTZ R203, R203, R198 ;  /* 0x000000c6cbcb7221 */ /* 0x000fe40000010000 */
[----:B------:R-:W-:Y:S02]  /*10bc0*/  FADD.FTZ R202, R202, R201 ;  /* 0x000000c9caca7221 */ /* 0x000fe40000010000 */
[C---:B------:R-:W-:Y:S01]  /*10bd0*/  HMMA.16816.F32.BF16 R44, R152.reuse, R174, R44 ;  /* 0x000000ae982c723c */ /* 0x040fe2000004182c */
[----:B------:R-:W3:Y:S03]  /*10be0*/  LDSM.16.MT88.4 R172, [R225+0x14800] ;  /* 0x01480000e1ac783b */ /* 0x000ee60000004200 */
[----:B------:R-:W-:Y:S02]  /*10bf0*/  FADD.FTZ R204, R204, R203 ;  /* 0x000000cbcccc7221 */ /* 0x000fe40000010000 */
[----:B------:R-:W-:Y:S02]  /*10c00*/  FADD.FTZ R205, R205, R202 ;  /* 0x000000cacdcd7221 */ /* 0x000fe40000010000 */
[C---:B--2---:R-:W-:Y:S04]  /*10c10*/  HMMA.16816.F32.BF16 R48, R152.reuse, R176, R48 ;  /* 0x000000b09830723c */ /* 0x044fe80000041830 */
[----:B------:R-:W-:Y:S02]  /*10c20*/  FADD.FTZ R207, R207, R204 ;  /* 0x000000cccfcf7221 */ /* 0x000fe40000010000 */
[----:B------:R-:W-:Y:S02]  /*10c30*/  FADD.FTZ R205, R206, R205 ;  /* 0x000000cdcecd7221 */ /* 0x000fe40000010000 */
[C---:B------:R-:W-:Y:S01]  /*10c40*/  HMMA.16816.F32.BF16 R52, R152.reuse, R178, R52 ;  /* 0x000000b29834723c */ /* 0x040fe20000041834 */
[----:B------:R-:W-:Y:S03]  /*10c50*/  LDSM.16.MT88.4 R176, [R226+0x15000] ;  /* 0x01500000e2b0783b */ /* 0x000fe60000004200 */
[----:B------:R-:W-:Y:S04]  /*10c60*/  FADD.FTZ R207, R244, R207 ;  /* 0x000000cff4cf7221 */ /* 0x000fe80000010000 */
[C---:B------:R-:W-:Y:S07]  /*10c70*/  HMMA.16816.F32.BF16 R56, R152.reuse, R180, R56 ;  /* 0x000000b49838723c */ /* 0x040fee0000041838 */
[--C-:B------:R-:W-:Y:S01]  /*10c80*/  FFMA.FTZ R180, R20, c[0x0][0x23c], -R200.reuse ;  /* 0x00008f0014b47a23 */ /* 0x100fe200000108c8 */
[C---:B------:R-:W-:Y:S04]  /*10c90*/  HMMA.16816.F32.BF16 R60, R152.reuse, R182, R60 ;  /* 0x000000b6983c723c */ /* 0x040fe8000004183c */
[--C-:B------:R-:W-:Y:S01]  /*10ca0*/  FFMA.FTZ R181, R21, c[0x0][0x23c], -R200.reuse ;  /* 0x00008f0015b57a23 */ /* 0x100fe200000108c8 */
[----:B------:R-:W-:Y:S02]  /*10cb0*/  MUFU.EX2 R180, R180 ;  /* 0x000000b400b47308 */ /* 0x000fe40000000800 */
[--C-:B------:R-:W-:Y:S01]  /*10cc0*/  FFMA.FTZ R182, R22, c[0x0][0x23c], -R199.reuse ;  /* 0x00008f0016b67a23 */ /* 0x100fe200000108c7 */
[C---:B-1----:R-:W-:Y:S04]  /*10cd0*/  HMMA.16816.F32.BF16 R64, R152.reuse, R156, R64 ;  /* 0x0000009c9840723c */ /* 0x042fe80000041840 */
[--C-:B------:R-:W-:Y:S02]  /*10ce0*/  FFMA.FTZ R183, R23, c[0x0][0x23c], -R199.reuse ;  /* 0x00008f0017b77a23 */ /* 0x100fe400000108c7 */
[----:B------:R-:W-:Y:S01]  /*10cf0*/  LDSM.16.MT88.4 R20, [R224+0x16800] ;  /* 0x01680000e014783b */ /* 0x000fe20000004200 */
[----:B------:R-:W1:Y:S01]  /*10d00*/  MUFU.EX2 R181, R181 ;  /* 0x000000b500b57308 */ /* 0x000e620000000800 */
[C---:B------:R-:W-:Y:S06]  /*10d10*/  HMMA.16816.F32.BF16 R68, R152.reuse, R158, R68 ;  /* 0x0000009e9844723c */ /* 0x040fec0000041844 */
[----:B------:R-:W2:Y:S02]  /*10d20*/  LDSM.16.MT88.4 R156, [R224+0x14800] ;  /* 0x01480000e09c783b */ /* 0x000ea40000004200 */
[C---:B----4-:R-:W-:Y:S01]  /*10d30*/  HMMA.16816.F32.BF16 R72, R152.reuse, R160, R72 ;  /* 0x000000a09848723c */ /* 0x050fe20000041848 */
[----:B------:R-:W-:Y:S07]  /*10d40*/  MUFU.EX2 R182, R182 ;  /* 0x000000b600b67308 */ /* 0x000fee0000000800 */
[C---:B------:R-:W-:Y:S01]  /*10d50*/  HMMA.16816.F32.BF16 R76, R152.reuse, R162, R76 ;  /* 0x000000a2984c723c */ /* 0x040fe2000004184c */
[----:B------:R-:W4:Y:S02]  /*10d60*/  LDSM.16.MT88.4 R160, [R228+0x16800] ;  /* 0x01680000e4a0783b */ /* 0x000f240000004200 */
[----:B------:R-:W1:Y:S05]  /*10d70*/  MUFU.EX2 R183, R183 ;  /* 0x000000b700b77308 */ /* 0x000e6a0000000800 */
        /* <DEDUP_REMOVED lines=11> */
[----:B------:R-:W1:Y:S03]  /*10e30*/  MUFU.EX2 R185, R185 ;  /* 0x000000b900b97308 */ /* 0x000e660000000800 */
[--C-:B------:R-:W-:Y:S03]  /*10e40*/  FFMA.FTZ R189, R29, c[0x0][0x23c], -R200.reuse ;  /* 0x00008f001dbd7a23 */ /* 0x100fe600000108c8 */
[--C-:B------:R-:W-:Y:S01]  /*10e50*/  FFMA.FTZ R190, R30, c[0x0][0x23c], -R199.reuse ;  /* 0x00008f001ebe7a23 */ /* 0x100fe200000108c7 */
[C---:B------:R-:W-:Y:S03]  /*10e60*/  HMMA.16816.F32.BF16 R96, R152.reuse, R192, R96 ;  /* 0x000000c09860723c */ /* 0x040fe60000041860 */
[----:B------:R-:W-:Y:S01]  /*10e70*/  MUFU.EX2 R186, R186 ;  /* 0x000000ba00ba7308 */ /* 0x000fe20000000800 */
[--C-:B------:R-:W-:Y:S02]  /*10e80*/  FFMA.FTZ R191, R31, c[0x0][0x23c], -R199.reuse ;  /* 0x00008f001fbf7a23 */ /* 0x100fe400000108c7 */
[----:B------:R-:W-:Y:S01]  /*10e90*/  LDSM.16.MT88.4 R28, [R225+0x17000] ;  /* 0x01700000e11c783b */ /* 0x000fe20000004200 */
[--C-:B------:R-:W-:Y:S01]  /*10ea0*/  FFMA.FTZ R192, R32, c[0x0][0x23c], -R200.reuse ;  /* 0x00008f0020c07a23 */ /* 0x100fe200000108c8 */
[C---:B------:R-:W-:Y:S04]  /*10eb0*/  HMMA.16816.F32.BF16 R100, R152.reuse, R194, R100 ;  /* 0x000000c29864723c */ /* 0x040fe80000041864 */
[----:B------:R-:W-:Y:S01]  /*10ec0*/  FFMA.FTZ R200, R33, c[0x0][0x23c], -R200 ;  /* 0x00008f0021c87a23 */ /* 0x000fe200000108c8 */
[----:B------:R-:W1:Y:S02]  /*10ed0*/  MUFU.EX2 R187, R187 ;  /* 0x000000bb00bb7308 */ /* 0x000e640000000800 */
[--C-:B------:R-:W-:Y:S01]  /*10ee0*/  FFMA.FTZ R194, R34, c[0x0][0x23c], -R199.reuse ;  /* 0x00008f0022c27a23 */ /* 0x100fe200000108c7 */
[C---:B-----5:R-:W-:Y:S04]  /*10ef0*/  HMMA.16816.F32.BF16 R104, R152.reuse, R168, R104 ;  /* 0x000000a89868723c */ /* 0x060fe80000041868 */
[----:B------:R-:W-:Y:S02]  /*10f00*/  FFMA.FTZ R199, R35, c[0x0][0x23c], -R199 ;  /* 0x00008f0023c77a23 */ /* 0x000fe400000108c7 */
[----:B------:R-:W-:Y:S01]  /*10f10*/  LDSM.16.MT88.4 R32, [R226+0x11800] ;  /* 0x01180000e220783b */ /* 0x000fe20000004200 */
[----:B------:R-:W-:Y:S01]  /*10f20*/  MUFU.EX2 R188, R188 ;  /* 0x000000bc00bc7308 */ /* 0x000fe20000000800 */
[C---:B------:R-:W-:Y:S06]  /*10f30*/  HMMA.16816.F32.BF16 R108, R152.reuse, R170, R108 ;  /* 0x000000aa986c723c */ /* 0x040fec000004186c */
[----:B------:R-:W5:Y:S02]  /*10f40*/  LDSM.16.MT88.4 R168, [R226+0x16800] ;  /* 0x01680000e2a8783b */ /* 0x000f640000004200 */
[C---:B---3--:R-:W-:Y:S01]  /*10f50*/  HMMA.16816.F32.BF16 R112, R152.reuse, R172, R112 ;  /* 0x000000ac9870723c */ /* 0x048fe20000041870 */
[----:B------:R-:W3:Y:S07]  /*10f60*/  MUFU.EX2 R189, R189 ;  /* 0x000000bd00bd7308 */ /* 0x000eee0000000800 */
[C---:B------:R-:W-:Y:S01]  /*10f70*/  HMMA.16816.F32.BF16 R116, R152.reuse, R174, R116 ;  /* 0x000000ae9874723c */ /* 0x040fe20000041874 */
[----:B------:R-:W1:Y:S02]  /*10f80*/  LDSM.16.MT88.4 R172, [R225+0x16800] ;  /* 0x01680000e1ac783b */ /* 0x000e640000004200 */
[----:B------:R-:W-:Y:S05]  /*10f90*/  MUFU.EX2 R190, R190 ;  /* 0x000000be00be7308 */ /* 0x000fea0000000800 */
[C---:B--2---:R-:W-:Y:S05]  /*10fa0*/  HMMA.16816.F32.BF16 R120, R152.reuse, R156, R120 ;  /* 0x0000009c9878723c */ /* 0x044fea0000041878 */
[----:B------:R-:W2:Y:S03]  /*10fb0*/  MUFU.EX2 R191, R191 ;  /* 0x000000bf00bf7308 */ /* 0x000ea60000000800 */
[C---:B------:R-:W-:Y:S01]  /*10fc0*/  HMMA.16816.F32.BF16 R124, R152.reuse, R158, R124 ;  /* 0x0000009e987c723c */ /* 0x040fe2000004187c */
[----:B------:R-:W2:Y:S06]  /*10fd0*/  LDSM.16.MT88.4 R156, [R228+0x11000] ;  /* 0x01100000e49c783b */ /* 0x000eac0000004200 */
[----:B------:R-:W-:Y:S01]  /*10fe0*/  MUFU.EX2 R192, R192 ;  /* 0x000000c000c07308 */ /* 0x000fe20000000800 */
[C---:B----4-:R-:W-:Y:S08]  /*10ff0*/  HMMA.16816.F32.BF16 R128, R152.reuse, R160, R128 ;  /* 0x000000a09880723c */ /* 0x050ff00000041880 */
[C---:B------:R-:W-:Y:S01]  /*11000*/  HMMA.16816.F32.BF16 R132, R152.reuse, R162, R132 ;  /* 0x000000a29884723c */ /* 0x040fe20000041884 */
[----:B------:R-:W4:Y:S01]  /*11010*/  LDSM.16.MT88.4 R160, [R225+0x11000] ;  /* 0x01100000e1a0783b */ /* 0x000f220000004200 */
[----:B------:R-:W2:Y:S06]  /*11020*/  MUFU.EX2 R193, R200 ;  /* 0x000000c800c17308 */ /* 0x000eac0000000800 */
[C---:B-----5:R-:W-:Y:S04]  /*11030*/  HMMA.16816.F32.BF16 R136, R152.reuse, R168, R136 ;  /* 0x000000a89888723c */ /* 0x060fe80000041888 */
[----:B------:R-:W-:Y:S04]  /*11040*/  MUFU.EX2 R194, R194 ;  /* 0x000000c200c27308 */ /* 0x000fe80000000800 */
[C---:B------:R-:W-:Y:S01]  /*11050*/  HMMA.16816.F32.BF16 R12, R152.reuse, R170, R12 ;  /* 0x000000aa980c723c */ /* 0x040fe2000004180c */
[----:B------:R-:W-:Y:S05]  /*11060*/  LDSM.16.MT88.4 R168, [R228+0x13000] ;  /* 0x01300000e4a8783b */ /* 0x000fea0000004200 */
[----:B------:R-:W5:Y:S02]  /*11070*/  MUFU.EX2 R199, R199 ;  /* 0x000000c700c77308 */ /* 0x000f640000000800 */
[C---:B-1----:R-:W-:Y:S08]  /*11080*/  HMMA.16816.F32.BF16 R140, R152.reuse, R172, R140 ;  /* 0x000000ac988c723c */ /* 0x042ff0000004188c */
[C---:B------:R-:W-:Y:S01]  /*11090*/  HMMA.16816.F32.BF16 R144, R152.reuse, R174, R144 ;  /* 0x000000ae9890723c */ /* 0x040fe20000041890 */
[----:B------:R-:W-:Y:S07]  /*110a0*/  LDSM.16.MT88.4 R172, [R226+0x13000] ;  /* 0x01300000e2ac783b */ /* 0x000fee0000004200 */
[C---:B------:R-:W-:Y:S07]  /*110b0*/  HMMA.16816.F32.BF16 R16, R152.reuse, R20, R16 ;  /* 0x000000149810723c */ /* 0x040fee0000041810 */
[----:B------:R-:W-:Y:S01]  /*110c0*/  F2FP.BF16.PACK_AB R20, R181, R180 ;  /* 0x000000b4b514723e */ /* 0x000fe200000010ff */
[----:B------:R-:W-:Y:S01]  /*110d0*/  HMMA.16816.F32.BF16 R148, R152, R22, R148 ;  /* 0x000000169894723c */ /* 0x000fe20000041894 */
[----:B------:R-:W1:Y:S03]  /*110e0*/  LDSM.16.MT88.4 R152, [R224+0x11000] ;  /* 0x01100000e098783b */ /* 0x000e660000004200 */
[----:B------:R-:W-:Y:S01]  /*110f0*/  F2FP.BF16.PACK_AB R21, R183, R182 ;  /* 0x000000b6b715723e */ /* 0x000fe200000010ff */
[----:B------:R-:W-:Y:S02]  /*11100*/  FADD.FTZ R180, R180, R205 ;  /* 0x000000cdb4b47221 */ /* 0x000fe40000010000 */
[----:B------:R-:W-:Y:S01]  /*11110*/  F2FP.BF16.PACK_AB R22, R185, R184 ;  /* 0x000000b8b916723e */ /* 0x000fe200000010ff */
[----:B------:R-:W-:Y:S01]  /*11120*/  FADD.FTZ R182, R182, R207 ;  /* 0x000000cfb6b67221 */ /* 0x000fe20000010000 */
[----:B------:R-:W-:Y:S03]  /*11130*/  F2FP.BF16.PACK_AB R23, R187, R186 ;  /* 0x000000babb17723e */ /* 0x000fe600000010ff */
[----:B------:R-:W-:Y:S02]  /*11140*/  FADD.FTZ R181, R181, R180 ;  /* 0x000000b4b5b57221 */ /* 0x000fe40000010000 */
[----:B------:R-:W-:Y:S02]  /*11150*/  FADD.FTZ R183, R183, R182 ;  /* 0x000000b6b7b77221 */ /* 0x000fe40000010000 */
[C---:B--2---:R-:W-:Y:S05]  /*11160*/  HMMA.16816.F32.BF16 R8, R20.reuse, R156, R8 ;  /* 0x0000009c1408723c */ /* 0x044fea0000041808 */
[----:B------:R-:W-:Y:S02]  /*11170*/  FADD.FTZ R184, R184, R181 ;  /* 0x000000b5b8b87221 */ /* 0x000fe40000010000 */
[----:B------:R-:W-:Y:S01]  /*11180*/  FADD.FTZ R186, R186, R183 ;  /* 0x000000b7baba7221 */ /* 0x000fe20000010000 */
[C---:B------:R-:W-:Y:S01]  /*11190*/  HMMA.16816.F32.BF16 R36, R20.reuse, R158, R36 ;  /* 0x0000009e1424723c */ /* 0x040fe20000041824 */
[----:B------:R-:W2:Y:S03]  /*111a0*/  LDSM.16.MT88.4 R156, [R225+0x13000] ;  /* 0x01300000e19c783b */ /* 0x000ea60000004200 */
[----:B------:R-:W-:Y:S02]  /*111b0*/  FADD.FTZ R185, R185, R184 ;  /* 0x000000b8b9b97221 */ /* 0x000fe40000010000 */
[----:B------:R-:W-:Y:S02]  /*111c0*/  FADD.FTZ R187, R187, R186 ;  /* 0x000000babbbb7221 */ /* 0x000fe40000010000 */
[C---:B------:R-:W-:Y:S08]  /*111d0*/  HMMA.16816.F32.BF16 R40, R20.reuse, R24, R40 ;  /* 0x000000181428723c */ /* 0x040ff00000041828 */
[C---:B------:R-:W-:Y:S01]  /*111e0*/  HMMA.16816.F32.BF16 R44, R20.reuse, R26, R44 ;  /* 0x0000001a142c723c */ /* 0x040fe2000004182c */
[----:B------:R-:W2:Y:S07]  /*111f0*/  LDSM.16.MT88.4 R24, [R224+0x13000] ;  /* 0x01300000e018783b */ /* 0x000eae0000004200 */
        /* <DEDUP_REMOVED lines=17> */
[----:B------:R-:W2:Y:S07]  /*11310*/  LDSM.16.MT88.4 R24, [R228+0x17000] ;  /* 0x01700000e418783b */ /* 0x000eae0000004200 */
        /* <DEDUP_REMOVED lines=11> */
[----:B------:R-:W-:Y:S07]  /*113d0*/  LDSM.16.MT88.4 R156, [R225+0x11800] ;  /* 0x01180000e19c783b */ /* 0x000fee0000004200 */
[C---:B------:R-:W-:Y:S08]  /*113e0*/  HMMA.16816.F32.BF16 R128, R20.reuse, R24, R128 ;  /* 0x000000181480723c */ /* 0x040ff00000041880 */
[C---:B------:R-:W-:Y:S01]  /*113f0*/  HMMA.16816.F32.BF16 R132, R20.reuse, R26, R132 ;  /* 0x0000001a1484723c */ /* 0x040fe20000041884 */
[----:B------:R-:W2:Y:S07]  /*11400*/  LDSM.16.MT88.4 R24, [R228+0x11800] ;  /* 0x01180000e418783b */ /* 0x000eae0000004200 */
[C---:B----4-:R-:W-:Y:S08]  /*11410*/  HMMA.16816.F32.BF16 R136, R20.reuse, R160, R136 ;  /* 0x000000a01488723c */ /* 0x050ff00000041888 */
[C---:B------:R-:W-:Y:S08]  /*11420*/  HMMA.16816.F32.BF16 R12, R20.reuse, R162, R12 ;  /* 0x000000a2140c723c */ /* 0x040ff0000004180c */
[C---:B------:R-:W-:Y:S08]  /*11430*/  HMMA.16816.F32.BF16 R140, R20.reuse, R28, R140 ;  /* 0x0000001c148c723c */ /* 0x040ff0000004188c */
[C---:B------:R-:W-:Y:S01]  /*11440*/  HMMA.16816.F32.BF16 R144, R20.reuse, R30, R144 ;  /* 0x0000001e1490723c */ /* 0x040fe20000041890 */
[----:B------:R-:W4:Y:S07]  /*11450*/  LDSM.16.MT88.4 R28, [R224+0x11800] ;  /* 0x01180000e01c783b */ /* 0x000f2e0000004200 */
[C---:B-1----:R-:W-:Y:S08]  /*11460*/  HMMA.16816.F32.BF16 R16, R20.reuse, R152, R16 ;  /* 0x000000981410723c */ /* 0x042ff00000041810 */
[----:B------:R-:W-:Y:S01]  /*11470*/  HMMA.16816.F32.BF16 R148, R20, R154, R148 ;  /* 0x0000009a1494723c */ /* 0x000fe20000041894 */
[----:B------:R-:W-:Y:S06]  /*11480*/  LDSM.16.MT88.4 R152, [R224+0x13800] ;  /* 0x01380000e098783b */ /* 0x000fec0000004200 */
[----:B---3--:R-:W-:Y:S01]  /*11490*/  F2FP.BF16.PACK_AB R20, R189, R188 ;  /* 0x000000bcbd14723e */ /* 0x008fe200000010ff */
[----:B------:R-:W-:Y:S01]  /*114a0*/  FADD.FTZ R188, R188, R185 ;  /* 0x000000b9bcbc7221 */ /* 0x000fe20000010000 */
[----:B------:R-:W-:Y:S03]  /*114b0*/  F2FP.BF16.PACK_AB R21, R191, R190 ;  /* 0x000000bebf15723e */ /* 0x000fe600000010ff */
[----:B------:R-:W-:Y:S01]  /*114c0*/  F2FP.BF16.PACK_AB R22, R193, R192 ;  /* 0x000000c0c116723e */ /* 0x000fe200000010ff */
[----:B------:R-:W-:Y:S01]  /*114d0*/  FADD.FTZ R190, R190, R187 ;  /* 0x000000bbbebe7221 */ /* 0x000fe20000010000 */
[----:B-----5:R-:W-:Y:S01]  /*114e0*/  F2FP.BF16.PACK_AB R23, R199, R194 ;  /* 0x000000c2c717723e */ /* 0x020fe200000010ff */
[----:B------:R-:W-:Y:S02]  /*114f0*/  FADD.FTZ R189, R189, R188 ;  /* 0x000000bcbdbd7221 */ /* 0x000fe40000010000 */
[----:B------:R-:W-:Y:S02]  /*11500*/  FADD.FTZ R191, R191, R190 ;  /* 0x000000bebfbf7221 */ /* 0x000fe40000010000 */
[----:B------:R-:W-:Y:S02]  /*11510*/  FADD.FTZ R192, R192, R189 ;  /* 0x000000bdc0c07221 */ /* 0x000fe40000010000 */
[C---:B--2---:R-:W-:Y:S01]  /*11520*/  HMMA.16816.F32.BF16 R160, R20.reuse, R24, R8 ;  /* 0x0000001814a0723c */ /* 0x044fe20000041808 */
        /* <DEDUP_REMOVED lines=22> */
[C---:B------:R-:W-:Y:S08]  /*11690*/  HMMA.16816.F32.BF16 R84, R20.reuse, R34, R84 ;  /* 0x000000221454723c */ /* 0x040ff00000041854 */
[C---:B------:R-:W-:Y:S08]  /*116a0*/  HMMA.16816.F32.BF16 R88, R20.reuse, R152, R88 ;  /* 0x000000981458723c */ /* 0x040ff00000041858 */
[C---:B------:R-:W-:Y:S08]  /*116b0*/  HMMA.16816.F32.BF16 R92, R20.reuse, R154, R92 ;  /* 0x0000009a145c723c */ /* 0x040ff0000004185c */
[C---:B------:R-:W-:Y:S08]  /*116c0*/  HMMA.16816.F32.BF16 R96, R20.reuse, R168, R96 ;  /* 0x000000a81460723c */ /* 0x040ff00000041860 */
[C---:B------:R-:W-:Y:S08]  /*116d0*/  HMMA.16816.F32.BF16 R100, R20.reuse, R170, R100 ;  /* 0x000000aa1464723c */ /* 0x040ff00000041864 */
[C---:B------:R-:W-:Y:S08]  /*116e0*/  HMMA.16816.F32.BF16 R104, R20.reuse, R172, R104 ;  /* 0x000000ac1468723c */ /* 0x040ff00000041868 */
[C---:B------:R-:W-:Y:S08]  /*116f0*/  HMMA.16816.F32.BF16 R108, R20.reuse, R174, R108 ;  /* 0x000000ae146c723c */ /* 0x040ff0000004186c */
[C---:B-----5:R-:W-:Y:S08]  /*11700*/  HMMA.16816.F32.BF16 R112, R20.reuse, R156, R112 ;  /* 0x0000009c1470723c */ /* 0x060ff00000041870 */
[C---:B------:R-:W-:Y:S08]  /*11710*/  HMMA.16816.F32.BF16 R116, R20.reuse, R158, R116 ;  /* 0x0000009e1474723c */ /* 0x040ff00000041874 */
[C---:B------:R-:W-:Y:S08]  /*11720*/  HMMA.16816.F32.BF16 R120, R20.reuse, R176, R120 ;  /* 0x000000b01478723c */ /* 0x040ff00000041878 */
[C---:B------:R-:W-:Y:S08]  /*11730*/  HMMA.16816.F32.BF16 R124, R20.reuse, R178, R124 ;  /* 0x000000b2147c723c */ /* 0x040ff0000004187c */
[C---:B----4-:R-:W-:Y:S08]  /*11740*/  HMMA.16816.F32.BF16 R128, R20.reuse, R28, R128 ;  /* 0x0000001c1480723c */ /* 0x050ff00000041880 */
[C---:B------:R-:W-:Y:S01]  /*11750*/  HMMA.16816.F32.BF16 R132, R20.reuse, R30, R132 ;  /* 0x0000001e1484723c */ /* 0x040fe20000041884 */
[----:B------:R-:W3:Y:S07]  /*11760*/  LDSM.16.MT88.4 R28, [R224+0x17800] ;  /* 0x01780000e01c783b */ /* 0x000eee0000004200 */
[C---:B-1----:R-:W-:Y:S08]  /*11770*/  HMMA.16816.F32.BF16 R136, R20.reuse, R8, R136 ;  /* 0x000000081488723c */ /* 0x042ff00000041888 */
[C---:B------:R-:W-:Y:S08]  /*11780*/  HMMA.16816.F32.BF16 R156, R20.reuse, R10, R12 ;  /* 0x0000000a149c723c */ /* 0x040ff0000004180c */
[C---:B--2---:R-:W-:Y:S08]  /*11790*/  HMMA.16816.F32.BF16 R140, R20.reuse, R24, R140 ;  /* 0x00000018148c723c */ /* 0x044ff0000004188c */
[C---:B------:R-:W-:Y:S08]  /*117a0*/  HMMA.16816.F32.BF16 R144, R20.reuse, R26, R144 ;  /* 0x0000001a1490723c */ /* 0x040ff00000041890 */
[C---:B---3--:R-:W-:Y:S08]  /*117b0*/  HMMA.16816.F32.BF16 R152, R20.reuse, R28, R16 ;  /* 0x0000001c1498723c */ /* 0x048ff00000041810 */
[----:B------:R-:W-:Y:S01]  /*117c0*/  HMMA.16816.F32.BF16 R148, R20, R30, R148 ;  /* 0x0000001e1494723c */ /* 0x000fe20000041894 */
[----:B------:R-:W-:-:S07]  /*117d0*/  @P0 BRA `(.L_x_1535) ;  /* 0xffffbb6000000947 */ /* 0x000fce000383ffff */
.L_x_1531:
[----:B------:R-:W1:Y:S01]  /*117e0*/  SHFL.BFLY PT, R0, R241, 0x2, 0x1f ;  /* 0x0c401f00f1007f89 */ /* 0x000e6200000e0000 */
[----:B------:R-:W-:Y:S01]  /*117f0*/  MOV R7, 0x3f800000 ;  /* 0x3f80000000077802 */ /* 0x000fe20000000f00 */
[----:B------:R-:W2:Y:S01]  /*11800*/  S2UR UR10, SR_CTAID.Z ;  /* 0x00000000000a79c3 */ /* 0x000ea20000002700 */
[----:B------:R-:W-:Y:S01]  /*11810*/  MOV R6, 0x3f800000 ;  /* 0x3f80000000067802 */ /* 0x000fe20000000f00 */
[----:B------:R-:W3:Y:S01]  /*11820*/  SHFL.BFLY PT, R2, R243, 0x2, 0x1f ;  /* 0x0c401f00f3027f89 */ /* 0x000ee200000e0000 */
[----:B------:R-:W-:Y:S01]  /*11830*/  UIADD3 UR9, -UR29, URZ, URZ ;  /* 0x0000003f1d097290 */ /* 0x000fe2000fffe13f */
[----:B------:R-:W-:Y:S01]  /*11840*/  BSSY B0, `(.L_x_1536) ;  /* 0x000014c000007945 */ /* 0x000fe20003800000 */
[----:B------:R-:W-:Y:S01]  /*11850*/  ULDC UR6, c[0x0][0x1c0] ;  /* 0x0000700000067ab9 */ /* 0x000fe20000000800 */
[----:B------:R-:W-:Y:S06]  /*11860*/  BAR.SYNC.DEFER_BLOCKING 0x0 ;  /* 0x0000000000007b1d */ /* 0x000fec0000010000 */
[----:B------:R-:W4:Y:S01]  /*11870*/  S2UR UR7, SR_CTAID.Y ;  /* 0x00000000000779c3 */ /* 0x000f220000002600 */
[----:B------:R-:W-:-:S07]  /*11880*/  ULDC.64 UR4, c[0x0][0x210] ;  /* 0x0000840000047ab9 */ /* 0x000fce0000000a00 */
[----:B------:R-:W5:Y:S01]  /*11890*/  S2UR UR8, SR_CTAID.X ;  /* 0x00000000000879c3 */ /* 0x000f620000002500 */
[----:B-1----:R-:W-:Y:S02]  /*118a0*/  FADD.FTZ R5, R0, R241 ;  /* 0x000000f100057221 */ /* 0x002fe40000010000 */
[----:B------:R-:W1:Y:S01]  /*118b0*/  S2R R0, SR_TID.X ;  /* 0x0000000000007919 */ /* 0x000e620000002100 */
[----:B--2---:R-:W-:Y:S01]  /*118c0*/  UIMAD UR9, UR9, UR6, UR10 ;  /* 0x00000006090972a4 */ /* 0x004fe2000f8e020a */
[----:B---3--:R-:W-:Y:S02]  /*118d0*/  FADD.FTZ R11, R2, R243 ;  /* 0x000000f3020b7221 */ /* 0x008fe40000010000 */
[----:B------:R-:W2:Y:S04]  /*118e0*/  SHFL.BFLY PT, R2, R5, 0x1, 0x1f ;  /* 0x0c201f0005027f89 */ /* 0x000ea800000e0000 */
[----:B------:R-:W3:Y:S01]  /*118f0*/  SHFL.BFLY PT, R4, R11, 0x1, 0x1f ;  /* 0x0c201f000b047f89 */ /* 0x000ee200000e0000 */
[----:B----4-:R-:W-:-:S04]  /*11900*/  UIMAD UR4, UR7, UR4, UR29 ;  /* 0x00000004070472a4 */ /* 0x010fc8000f8e021d */
[----:B------:R-:W-:Y:S02]  /*11910*/  UIMAD UR4, UR4, UR6, UR9 ;  /* 0x00000006040472a4 */ /* 0x000fe4000f8e0209 */
[----:B-----5:R-:W-:Y:S01]  /*11920*/  USHF.L.U32 UR8, UR8, 0x6, URZ ;  /* 0x0000000608087899 */ /* 0x020fe2000800063f */
[----:B-1----:R-:W-:-:S03]  /*11930*/  SHF.R.S32.HI R9, RZ, 0x1f, R0 ;  /* 0x0000001fff097819 */ /* 0x002fc60000011400 */
[----:B------:R-:W-:Y:S01]  /*11940*/  UIMAD UR5, UR4, UR5, UR8 ;  /* 0x00000005040572a4 */ /* 0x000fe2000f8e0208 */
[-C--:B------:R-:W-:Y:S01]  /*11950*/  LEA.HI R8, R9, R0.reuse, RZ, 0x2 ;  /* 0x0000000009087211 */ /* 0x080fe200078f10ff */
[----:B--2---:R-:W-:Y:S01]  /*11960*/  FADD.FTZ R2, R5, R2 ;  /* 0x0000000205027221 */ /* 0x004fe20000010000 */
[----:B------:R-:W-:Y:S02]  /*11970*/  LEA.HI R12, R9, R0, RZ, 0x4 ;  /* 0x00000000090c7211 */ /* 0x000fe400078f20ff */
[----:B------:R-:W-:Y:S01]  /*11980*/  SHF.R.S32.HI R10, RZ, 0x2, R8 ;  /* 0x00000002ff0a7819 */ /* 0x000fe20000011408 */
[----:B---3--:R-:W-:Y:S01]  /*11990*/  FADD.FTZ R4, R11, R4 ;  /* 0x000000040b047221 */ /* 0x008fe20000010000 */
[----:B------:R-:W-:Y:S02]  /*119a0*/  SHF.R.S32.HI R5, RZ, 0x1f, R8 ;  /* 0x0000001fff057819 */ /* 0x000fe40000011408 */
[----:B------:R-:W-:Y:S02]  /*119b0*/  FSETP.NE.FTZ.AND P3, PT, R2, RZ, PT ;  /* 0x000000ff0200720b */ /* 0x000fe40003f75000 */
[----:B------:R-:W-:-:S02]  /*119c0*/  LEA.HI R5, R5, R10, RZ, 0x3 ;  /* 0x0000000a05057211 */ /* 0x000fc400078f18ff */
[----:B------:R-:W-:Y:S02]  /*119d0*/  FSETP.NE.FTZ.AND P4, PT, R4, RZ, PT ;  /* 0x000000ff0400720b */ /* 0x000fe40003f95000 */
[----:B------:R-:W-:Y:S02]  /*119e0*/  LOP3.LUT R5, R5, 0xfffffff8, RZ, 0xc0, !PT ;  /* 0xfffffff805057812 */ /* 0x000fe400078ec0ff */
[----:B------:R-:W-:Y:S02]  /*119f0*/  LEA.HI R9, R9, R0, RZ, 0x5 ;  /* 0x0000000009097211 */ /* 0x000fe400078f28ff */
[----:B------:R-:W-:Y:S02]  /*11a00*/  IADD3 R5, R10, -R5, RZ ;  /* 0x800000050a057210 */ /* 0x000fe40007ffe0ff */
[----:B------:R-:W1:Y:S01]  /*11a10*/  S2R R10, SR_TID.X ;  /* 0x00000000000a7919 */ /* 0x000e620000002100 */
[----:B------:R-:W-:Y:S01]  /*11a20*/  LOP3.LUT R17, R8, 0x1ffffffc, RZ, 0xc0, !PT ;  /* 0x1ffffffc08117812 */ /* 0x000fe200078ec0ff */
[----:B------:R-:W2:Y:S01]  /*11a30*/  @P3 MUFU.RCP R6, R2 ;  /* 0x0000000200063308 */ /* 0x000ea20000001000 */
[----:B------:R-:W-:-:S02]  /*11a40*/  LOP3.LUT R13, R12, 0xfffffff0, RZ, 0xc0, !PT ;  /* 0xfffffff00c0d7812 */ /* 0x000fc400078ec0ff */
[----:B------:R-:W-:Y:S02]  /*11a50*/  SHF.R.S32.HI R12, RZ, 0x5, R9 ;  /* 0x00000005ff0c7819 */ /* 0x000fe40000011409 */
[-C--:B------:R-:W-:Y:S02]  /*11a60*/  IADD3 R17, -R17, R0.reuse, RZ ;  /* 0x0000000011117210 */ /* 0x080fe40007ffe1ff */
[----:B------:R-:W-:Y:S01]  /*11a70*/  IADD3 R13, -R13, R0, RZ ;  /* 0x000000000d0d7210 */ /* 0x000fe20007ffe1ff */
[----:B------:R-:W3:Y:S01]  /*11a80*/  @P4 MUFU.RCP R7, R4 ;  /* 0x0000000400074308 */ /* 0x000ee20000001000 */
[C---:B------:R-:W-:Y:S02]  /*11a90*/  LOP3.LUT R16, R5.reuse, 0x1, RZ, 0xc0, !PT ;  /* 0x0000000105107812 */ /* 0x040fe400078ec0ff */
[----:B------:R-:W-:Y:S02]  /*11aa0*/  SHF.L.U32 R19, R5, 0x6, RZ ;  /* 0x0000000605137819 */ /* 0x000fe400000006ff */
[----:B------:R-:W-:-:S02]  /*11ab0*/  ISETP.NE.U32.AND P0, PT, R16, 0x1, PT ;  /* 0x000000011000780c */ /* 0x000fc40003f05070 */
[----:B------:R-:W-:Y:S01]  /*11ac0*/  LOP3.LUT R19, R19, 0x1c0, RZ, 0xc0, !PT ;  /* 0x000001c013137812 */ /* 0x000fe200078ec0ff */
[C---:B--2---:R-:W-:Y:S01]  /*11ad0*/  FMUL.FTZ R163, R6.reuse, R163 ;  /* 0x000000a306a37220 */ /* 0x044fe20000410000 */
[----:B------:R-:W-:Y:S01]  /*11ae0*/  R2P PR, R5, 0x6 ;  /* 0x0000000605007804 */ /* 0x000fe20000000000 */
[C---:B------:R-:W-:Y:S01]  /*11af0*/  FMUL.FTZ R162, R6.reuse, R162 ;  /* 0x000000a206a27220 */ /* 0x040fe20000410000 */
[----:B------:R-:W-:Y:S01]  /*11b00*/  LEA.HI R19, R19, R19, RZ, 0x1d ;  /* 0x0000001313137211 */ /* 0x000fe200078fe8ff */
[C---:B------:R-:W-:Y:S01]  /*11b10*/  FMUL.FTZ R39, R6.reuse, R39 ;  /* 0x0000002706277220 */ /* 0x040fe20000410000 */
[----:B------:R-:W-:Y:S01]  /*11b20*/  LOP3.LUT R9, R9, 0xffffffe0, RZ, 0xc0, !PT ;  /* 0xffffffe009097812 */ /* 0x000fe200078ec0ff */
[----:B------:R-:W-:Y:S01]  /*11b30*/  FMUL.FTZ R38, R6, R38 ;  /* 0x0000002606267220 */ /* 0x000fe20000410000 */
[----:B-1----:R-:W-:Y:S01]  /*11b40*/  SHF.R.S32.HI R11, RZ, 0x1f, R10 ;  /* 0x0000001fff0b7819 */ /* 0x002fe2000001140a */
[C---:B---3--:R-:W-:Y:S01]  /*11b50*/  FMUL.FTZ R160, R7.reuse, R160 ;  /* 0x000000a007a07220 */ /* 0x048fe20000410000 */
[----:B------:R-:W-:Y:S01]  /*11b60*/  @P4 MUFU.LG2 R4, R4 ;  /* 0x0000000400044308 */ /* 0x000fe20000000c00 */
[----:B------:R-:W-:Y:S01]  /*11b70*/  FMUL.FTZ R161, R7, R161 ;  /* 0x000000a107a17220 */ /* 0x000fe20000410000 */
[----:B------:R-:W-:Y:S01]  /*11b80*/  LEA.HI R14, R11, R10, RZ, 0x4 ;  /* 0x0000000a0b0e7211 */ /* 0x000fe200078f20ff */
[----:B------:R-:W-:Y:S01]  /*11b90*/  FMUL.FTZ R36, R7, R36 ;  /* 0x0000002407247220 */ /* 0x000fe20000410000 */
[----:B------:R-:W-:Y:S01]  /*11ba0*/  LEA.HI R11, R11, R10, RZ, 0x5 ;  /* 0x0000000a0b0b7211 */ /* 0x000fe200078f28ff */
[C---:B------:R-:W-:Y:S01]  /*11bb0*/  FMUL.FTZ R37, R7.reuse, R37 ;  /* 0x0000002507257220 */ /* 0x040fe20000410000 */
[----:B------:R-:W-:Y:S01]  /*11bc0*/  SHF.R.S32.HI R8, RZ, 0x4, R14 ;  /* 0x00000004ff087819 */ /* 0x000fe2000001140e */
[C---:B------:R-:W-:Y:S01]  /*11bd0*/  FMUL.FTZ R40, R7.reuse, R40 ;  /* 0x0000002807287220 */ /* 0x040fe20000410000 */
[----:B------:R-:W-:Y:S01]  /*11be0*/  LEA R14, R12, R17, 0x9 ;  /* 0x000000110c0e7211 */ /* 0x000fe200078e48ff */
[----:B------:R-:W-:Y:S01]  /*11bf0*/  FMUL.FTZ R41, R7, R41 ;  /* 0x0000002907297220 */ /* 0x000fe20000410000 */
[----:B------:R-:W-:Y:S01]  /*11c00*/  SHF.L.U32 R15, R8, 0x6, RZ ;  /* 0x00000006080f7819 */ /* 0x000fe200000006ff */
[C---:B------:R-:W-:Y:S01]  /*11c10*/  FMUL.FTZ R43, R6.reuse, R43 ;  /* 0x0000002b062b7220 */ /* 0x040fe20000410000 */
[----:B------:R-:W-:Y:S01]  /*11c20*/  LEA.HI R17, R13, R13, RZ, 0x1 ;  /* 0x0000000d0d117211 */ /* 0x000fe200078f08ff */
[C---:B------:R-:W-:Y:S01]  /*11c30*/  FMUL.FTZ R42, R6.reuse, R42 ;  /* 0x0000002a062a7220 */ /* 0x040fe20000410000 */
[----:B------:R-:W-:Y:S01]  /*11c40*/  LOP3.LUT R15, R15, 0x1c0, RZ, 0xc0, !PT ;  /* 0x000001c00f0f7812 */ /* 0x000fe200078ec0ff */
[----:B------:R-:W-:Y:S01]  /*11c50*/  FMUL.FTZ R44, R7, R44 ;  /* 0x0000002c072c7220 */ /* 0x000fe20000410000 */
[----:B------:R-:W-:Y:S01]  /*11c60*/  SHF.L.U32 R16, R17, 0x2, RZ ;  /* 0x0000000211107819 */ /* 0x000fe200000006ff */
[----:B------:R-:W-:Y:S01]  /*11c70*/  FMUL.FTZ R45, R7, R45 ;  /* 0x0000002d072d7220 */ /* 0x000fe20000410000 */
[----:B------:R-:W-:Y:S01]  /*11c80*/  LOP3.LUT R18, R17, 0xffffffe, RZ, 0xc0, !PT ;  /* 0x0ffffffe11127812 */ /* 0x000fe200078ec0ff */
[C---:B------:R-:W-:Y:S01]  /*11c90*/  FMUL.FTZ R47, R6.reuse, R47 ;  /* 0x0000002f062f7220 */ /* 0x040fe20000410000 */
[----:B------:R-:W-:Y:S01]  /*11ca0*/  LOP3.LUT R16, R15, 0x38, R16, 0xf8, !PT ;  /* 0x000000380f107812 */ /* 0x000fe200078ef810 */
[----:B------:R-:W-:Y:S01]  /*11cb0*/  FMUL.FTZ R46, R6, R46 ;  /* 0x0000002e062e7220 */ /* 0x000fe20000410000 */
[----:B------:R-:W-:Y:S01]  /*11cc0*/  SHF.R.U32.HI R15, RZ, 0x3, R15 ;  /* 0x00000003ff0f7819 */ /* 0x000fe2000001160f */
[C---:B------:R-:W-:Y:S01]  /*11cd0*/  FMUL.FTZ R48, R7.reuse, R48 ;  /* 0x0000003007307220 */ /* 0x040fe20000410000 */
[----:B------:R-:W-:Y:S01]  /*11ce0*/  LEA R14, R14, R19, 0x1 ;  /* 0x000000130e0e7211 */ /* 0x000fe200078e08ff */
[----:B------:R-:W-:Y:S01]  /*11cf0*/  FMUL.FTZ R49, R7, R49 ;  /* 0x0000003107317220 */ /* 0x000fe20000410000 */
[----:B------:R-:W-:Y:S01]  /*11d00*/  LOP3.LUT R15, R16, R15, RZ, 0x3c, !PT ;  /* 0x0000000f100f7212 */ /* 0x000fe200078e3cff */
[C---:B------:R-:W-:Y:S01]  /*11d10*/  FMUL.FTZ R51, R6.reuse, R51 ;  /* 0x0000003306337220 */ /* 0x040fe20000410000 */
[----:B------:R-:W-:Y:S01]  /*11d20*/  IADD3 R18, R13, -R18, RZ ;  /* 0x800000120d127210 */ /* 0x000fe20007ffe0ff */
[----:B------:R-:W-:Y:S01]  /*11d30*/  FMUL.FTZ R50, R6, R50 ;  /* 0x0000003206327220 */ /* 0x000fe20000410000 */
[----:B------:R-:W-:Y:S01]  /*11d40*/  STS.64 [R14.X4], R160 ;  /* 0x000000a00e007388 */ /* 0x000fe20000004a00 */
[C---:B------:R-:W-:Y:S01]  /*11d50*/  FMUL.FTZ R52, R7.reuse, R52 ;  /* 0x0000003407347220 */ /* 0x040fe20000410000 */
[----:B------:R-:W-:Y:S01]  /*11d60*/  LEA R5, R18, R15, 0x2 ;  /* 0x0000000f12057211 */ /* 0x000fe200078e10ff */
[----:B------:R-:W-:Y:S01]  /*11d70*/  FMUL.FTZ R53, R7, R53 ;  /* 0x0000003507357220 */ /* 0x000fe20000410000 */
[----:B------:R-:W-:Y:S01]  /*11d80*/  MOV R15, 0x80 ;  /* 0x00000080000f7802 */ /* 0x000fe20000000f00 */
[C---:B------:R-:W-:Y:S01]  /*11d90*/  FMUL.FTZ R55, R6.reuse, R55 ;  /* 0x0000003706377220 */ /* 0x040fe20000410000 */
[----:B------:R-:W-:Y:S01]  /*11da0*/  STS.64 [R14.X4+0x800], R162 ;  /* 0x000800a20e007388 */ /* 0x000fe20000004a00 */
[C---:B------:R-:W-:Y:S01]  /*11db0*/  FMUL.FTZ R54, R6.reuse, R54 ;  /* 0x0000003606367220 */ /* 0x040fe20000410000 */
[----:B------:R-:W-:Y:S01]  /*11dc0*/  SEL R15, R15, 0xffffff80, !P2 ;  /* 0xffffff800f0f7807 */ /* 0x000fe20005000000 */
[----:B------:R-:W-:Y:S01]  /*11dd0*/  FMUL.FTZ R56, R7, R56 ;  /* 0x0000003807387220 */ /* 0x000fe20000410000 */
[----:B------:R-:W-:Y:S01]  /*11de0*/  LOP3.LUT R11, R11, 0xffffffe0, RZ, 0xc0, !PT ;  /* 0xffffffe00b0b7812 */ /* 0x000fe200078ec0ff */
[----:B------:R-:W-:Y:S01]  /*11df0*/  FMUL.FTZ R57, R7, R57 ;  /* 0x0000003907397220 */ /* 0x000fe20000410000 */
[----:B------:R-:W1:Y:S01]  /*11e00*/  @P3 MUFU.LG2 R2, R2 ;  /* 0x0000000200023308 */ /* 0x000e620000000c00 */
[C---:B------:R-:W-:Y:S01]  /*11e10*/  FMUL.FTZ R59, R6.reuse, R59 ;  /* 0x0000003b063b7220 */ /* 0x040fe20000410000 */
[----:B------:R-:W-:Y:S01]  /*11e20*/  IADD3 R9, -R9, R0, RZ ;  /* 0x0000000009097210 */ /* 0x000fe20007ffe1ff */
[C---:B------:R-:W-:Y:S01]  /*11e30*/  FMUL.FTZ R58, R6.reuse, R58 ;  /* 0x0000003a063a7220 */ /* 0x040fe20000410000 */
[----:B------:R-:W-:Y:S01]  /*11e40*/  IADD3 R11, -R11, R10, RZ ;  /* 0x0000000a0b0b7210 */ /* 0x000fe20007ffe1ff */
[----:B------:R-:W-:Y:S01]  /*11e50*/  FMUL.FTZ R60, R7, R60 ;  /* 0x0000003c073c7220 */ /* 0x000fe20000410000 */
[----:B------:R-:W-:Y:S01]  /*11e60*/  SHF.L.U32 R10, R13, 0x2, RZ ;  /* 0x000000020d0a7819 */ /* 0x000fe200000006ff */
[----:B------:R-:W-:Y:S01]  /*11e70*/  FMUL.FTZ R61, R7, R61 ;  /* 0x0000003d073d7220 */ /* 0x000fe20000410000 */
[----:B------:R-:W-:Y:S01]  /*11e80*/  SHF.R.S32.HI R0, RZ, 0x1f, R11 ;  /* 0x0000001fff007819 */ /* 0x000fe2000001140b */
[----:B------:R-:W-:-:S02]  /*11e90*/  FMUL.FTZ R63, R6, R63 ;  /* 0x0000003f063f7220 */ /* 0x000fc40000410000 */
[----:B------:R-:W-:Y:S01]  /*11ea0*/  FMUL.FTZ R62, R6, R62 ;  /* 0x0000003e063e7220 */ /* 0x000fe20000410000 */
[----:B------:R-:W-:Y:S01]  /*11eb0*/  LEA.HI R0, R0, R11, RZ, 0x2 ;  /* 0x0000000b00007211 */ /* 0x000fe200078f10ff */
[C---:B------:R-:W-:Y:S01]  /*11ec0*/  FMUL.FTZ R64, R7.reuse, R64 ;  /* 0x0000004007407220 */ /* 0x040fe20000410000 */
[----:B------:R-:W-:Y:S01]  /*11ed0*/  SHF.R.S32.HI R11, RZ, 0x1f, R10 ;  /* 0x0000001fff0b7819 */ /* 0x000fe2000001140a */
[C---:B------:R-:W-:Y:S01]  /*11ee0*/  FMUL.FTZ R65, R7.reuse, R65 ;  /* 0x0000004107417220 */ /* 0x040fe20000410000 */
[----:B------:R-:W-:Y:S01]  /*11ef0*/  SHF.R.S32.HI R0, RZ, 0x2, R0 ;  /* 0x00000002ff007819 */ /* 0x000fe20000011400 */
[C---:B------:R-:W-:Y:S02]  /*11f00*/  FMUL.FTZ R67, R6.reuse, R67 ;  /* 0x0000004306437220 */ /* 0x040fe40000410000 */
[----:B------:R-:W-:Y:S02]  /*11f10*/  FMUL.FTZ R66, R6, R66 ;  /* 0x0000004206427220 */ /* 0x000fe40000410000 */
[----:B------:R-:W-:-:S02]  /*11f20*/  FMUL.FTZ R68, R7, R68 ;  /* 0x0000004407447220 */ /* 0x000fc40000410000 */
[C---:B------:R-:W-:Y:S02]  /*11f30*/  FMUL.FTZ R69, R7.reuse, R69 ;  /* 0x0000004507457220 */ /* 0x040fe40000410000 */
[C---:B------:R-:W-:Y:S02]  /*11f40*/  FMUL.FTZ R71, R6.reuse, R71 ;  /* 0x0000004706477220 */ /* 0x040fe40000410000 */
[C---:B------:R-:W-:Y:S02]  /*11f50*/  FMUL.FTZ R70, R6.reuse, R70 ;  /* 0x0000004606467220 */ /* 0x040fe40000410000 */
        /* <DEDUP_REMOVED lines=85> */
[----:B------:R-:W-:Y:S01]  /*124b0*/  FMUL.FTZ R149, R7, R149 ;  /* 0x0000009507957220 */ /* 0x000fe20000410000 */
[----:B------:R-:W-:Y:S01]  /*124c0*/  MOV R7, 0x40 ;  /* 0x0000004000077802 */ /* 0x000fe20000000f00 */
[----:B------:R-:W-:-:S02]  /*124d0*/  FMUL.FTZ R151, R6, R151 ;  /* 0x0000009706977220 */ /* 0x000fc40000410000 */
[----:B------:R-:W-:Y:S01]  /*124e0*/  FMUL.FTZ R150, R6, R150 ;  /* 0x0000009606967220 */ /* 0x000fe20000410000 */
[----:B------:R-:W-:Y:S01]  /*124f0*/  SHF.L.U32 R6, R14, 0x2, RZ ;  /* 0x000000020e067819 */ /* 0x000fe200000006ff */
[----:B-1----:R-:W-:Y:S01]  /*12500*/  @P3 FMUL.FTZ R2, R2, 0.69314718246459960938 ;  /* 0x3f31721802023820 */ /* 0x002fe20000410000 */
[----:B------:R-:W-:Y:S02]  /*12510*/  SEL R7, R7, 0xffffffc0, !P1 ;  /* 0xffffffc007077807 */ /* 0x000fe40004800000 */
[C---:B------:R-:W-:Y:S02]  /*12520*/  IADD3 R16, R6.reuse, -0x20, RZ ;  /* 0xffffffe006107810 */ /* 0x040fe40007ffe0ff */
[C---:B------:R-:W-:Y:S02]  /*12530*/  @P0 IADD3 R16, R6.reuse, 0x20, RZ ;  /* 0x0000002006100810 */ /* 0x040fe40007ffe0ff */
[C---:B------:R-:W-:Y:S02]  /*12540*/  IADD3 R17, R6.reuse, R7, RZ ;  /* 0x0000000706117210 */ /* 0x040fe40007ffe0ff */
[----:B------:R-:W-:Y:S01]  /*12550*/  IADD3 R18, R7, R16, RZ ;  /* 0x0000001007127210 */ /* 0x000fe20007ffe0ff */
[----:B------:R-:W-:Y:S01]  /*12560*/  STS.64 [R16], R36 ;  /* 0x0000002410007388 */ /* 0x000fe20000000a00 */
[----:B------:R-:W-:-:S02]  /*12570*/  IADD3 R6, R6, R15, RZ ;  /* 0x0000000f06067210 */ /* 0x000fc40007ffe0ff */
[----:B------:R-:W-:Y:S01]  /*12580*/  IADD3 R7, R15, R16, RZ ;  /* 0x000000100f077210 */ /* 0x000fe20007ffe0ff */
[----:B------:R-:W-:Y:S01]  /*12590*/  STS.64 [R16+0x800], R38 ;  /* 0x0008002610007388 */ /* 0x000fe20000000a00 */
[-C--:B------:R-:W-:Y:S02]  /*125a0*/  IADD3 R19, R17, R15.reuse, RZ ;  /* 0x0000000f11137210 */ /* 0x080fe40007ffe0ff */
[----:B------:R-:W-:Y:S01]  /*125b0*/  IADD3 R15, R18, R15, RZ ;  /* 0x0000000f120f7210 */ /* 0x000fe20007ffe0ff */
[----:B------:R-:W-:Y:S01]  /*125c0*/  STS.64 [R17], R40 ;  /* 0x0000002811007388 */ /* 0x000fe20000000a00 */
[----:B------:R-:W-:Y:S01]  /*125d0*/  LOP3.LUT P0, RZ, R9, 0x3, RZ, 0xc0, !PT ;  /* 0x0000000309ff7812 */ /* 0x000fe2000780c0ff */
[----:B------:R-:W-:Y:S02]  /*125e0*/  @P4 FMUL.FTZ R9, R4, 0.69314718246459960938 ;  /* 0x3f31721804094820 */ /* 0x000fe40000410000 */
[----:B------:R-:W-:Y:S04]  /*125f0*/  STS.64 [R17+0x800], R42 ;  /* 0x0008002a11007388 */ /* 0x000fe80000000a00 */
[----:B------:R-:W-:Y:S04]  /*12600*/  STS.64 [R18], R44 ;  /* 0x0000002c12007388 */ /* 0x000fe80000000a00 */
        /* <DEDUP_REMOVED lines=9> */
[----:B------:R-:W-:Y:S04]  /*126a0*/  STS.64 [R14.X4+0x4000], R64 ;  /* 0x004000400e007388 */ /* 0x000fe80000004a00 */
[----:B------:R-:W-:Y:S04]  /*126b0*/  STS.64 [R14.X4+0x4800], R66 ;  /* 0x004800420e007388 */ /* 0x000fe80000004a00 */
[----:B------:R-:W-:Y:S04]  /*126c0*/  STS.64 [R16+0x4000], R68 ;  /* 0x0040004410007388 */ /* 0x000fe80000000a00 */
        /* <DEDUP_REMOVED lines=38> */
[----:B------:R1:W-:Y:S04]  /*12930*/  STS.64 [R6+0xc800], R142 ;  /* 0x00c8008e06007388 */ /* 0x0003e80000000a00 */
[----:B------:R-:W-:Y:S04]  /*12940*/  STS.64 [R7+0xc000], R144 ;  /* 0x00c0009007007388 */ /* 0x000fe80000000a00 */
[----:B------:R2:W-:Y:S04]  /*12950*/  STS.64 [R7+0xc800], R146 ;  /* 0x00c8009207007388 */ /* 0x0005e80000000a00 */
[----:B------:R-:W-:Y:S04]  /*12960*/  STS.64 [R19+0xc000], R152 ;  /* 0x00c0009813007388 */ /* 0x000fe80000000a00 */
[----:B------:R-:W-:Y:S04]  /*12970*/  STS.64 [R19+0xc800], R154 ;  /* 0x00c8009a13007388 */ /* 0x000fe80000000a00 */
[----:B------:R-:W-:Y:S04]  /*12980*/  STS.64 [R15+0xc000], R148 ;  /* 0x00c000940f007388 */ /* 0x000fe80000000a00 */
[----:B------:R-:W-:Y:S01]  /*12990*/  STS.64 [R15+0xc800], R150 ;  /* 0x00c800960f007388 */ /* 0x000fe20000000a00 */
[----:B-1----:R-:W-:-:S03]  /*129a0*/  MOV R6, 0xff800000 ;  /* 0xff80000000067802 */ /* 0x002fc60000000f00 */
[----:B------:R-:W-:Y:S01]  /*129b0*/  BAR.SYNC.DEFER_BLOCKING 0x0 ;  /* 0x0000000000007b1d */ /* 0x000fe20000010000 */
[----:B------:R-:W-:Y:S01]  /*129c0*/  @P3 FFMA.FTZ R6, R3, c[0x0][0x238], R2 ;  /* 0x00008e0003063a23 */ /* 0x000fe20000010002 */
[----:B--2---:R-:W-:-:S04]  /*129d0*/  SHF.R.S32.HI R7, RZ, 0x1f, R12 ;  /* 0x0000001fff077819 */ /* 0x004fc8000001140c */
[----:B------:R-:W-:-:S04]  /*129e0*/  LEA.HI R7, R7, R12, RZ, 0x2 ;  /* 0x0000000c07077211 */ /* 0x000fc800078f10ff */
[----:B------:R-:W-:-:S04]  /*129f0*/  LOP3.LUT R7, R7, 0xffffffc, RZ, 0xc0, !PT ;  /* 0x0ffffffc07077812 */ /* 0x000fc800078ec0ff */
[----:B------:R-:W-:-:S04]  /*12a00*/  IADD3 R7, R12, -R7, RZ ;  /* 0x800000070c077210 */ /* 0x000fc80007ffe0ff */
[----:B------:R-:W-:Y:S01]  /*12a10*/  LEA R7, R7, R0, 0x4 ;  /* 0x0000000007077211 */ /* 0x000fe200078e20ff */
[----:B------:R-:W1:Y:S04]  /*12a20*/  LDS.128 R136, [R5.X4] ;  /* 0x0000000005887984 */ /* 0x000e680000004c00 */
[----:B------:R-:W2:Y:S04]  /*12a30*/  LDS.128 R132, [R5.X4+0x800] ;  /* 0x0008000005847984 */ /* 0x000ea80000004c00 */
[----:B------:R-:W3:Y:S04]  /*12a40*/  LDS.128 R128, [R5.X4+0x1000] ;  /* 0x0010000005807984 */ /* 0x000ee80000004c00 */
[----:B------:R-:W4:Y:S04]  /*12a50*/  LDS.128 R124, [R5.X4+0x1800] ;  /* 0x00180000057c7984 */ /* 0x000f280000004c00 */
[----:B------:R-:W1:Y:S04]  /*12a60*/  LDS.128 R120, [R5.X4+0x2000] ;  /* 0x0020000005787984 */ /* 0x000e680000004c00 */
        /* <DEDUP_REMOVED lines=26> */
[----:B------:R5:W1:Y:S02]  /*12c10*/  LDS.128 R140, [R5.X4+0xf800] ;  /* 0x00f80000058c7984 */ /* 0x000a640000004c00 */
[----:B-----5:R-:W-:Y:S01]  /*12c20*/  MOV R5, 0xff800000 ;  /* 0xff80000000057802 */ /* 0x020fe20000000f00 */
[----:B------:R-:W-:Y:S01]  /*12c30*/  @P4 FFMA.FTZ R5, R164, c[0x0][0x238], R9 ;  /* 0x00008e00a4054a23 */ /* 0x000fe20000010009 */
[----:B------:R-:W-:Y:S05]  /*12c40*/  @P0 BRA `(.L_x_1537) ;  /* 0x000000b000000947 */ /* 0x000fea0003800000 */
[----:B--234-:R-:W-:Y:S01]  /*12c50*/  IADD3 R4, R7, 0x8, RZ ;  /* 0x0000000807047810 */ /* 0x01cfe20007ffe0ff */
[----:B------:R-:W-:Y:S01]  /*12c60*/  IMAD.U32 R0, RZ, RZ, UR5 ;  /* 0x00000005ff007e24 */ /* 0x000fe2000f8e00ff */
[----:B------:R-:W-:-:S02]  /*12c70*/  SHF.R.S32.HI R3, RZ, 0x1f, R7 ;  /* 0x0000001fff037819 */ /* 0x000fc40000011407 */
[C---:B------:R-:W-:Y:S02]  /*12c80*/  IADD3 R2, P0, R7.reuse, UR5, RZ ;  /* 0x0000000507027c10 */ /* 0x040fe4000ff1e0ff */
[----:B------:R-:W-:Y:S02]  /*12c90*/  ISETP.GE.AND P2, PT, R7, UR20, PT ;  /* 0x0000001407007c0c */ /* 0x000fe4000bf46270 */
[----:B------:R-:W-:Y:S02]  /*12ca0*/  ISETP.GE.AND P1, PT, R4, UR20, PT ;  /* 0x0000001404007c0c */ /* 0x000fe4000bf26270 */
[----:B------:R-:W-:Y:S02]  /*12cb0*/  LEA.HI.X.SX32 R3, R0, R3, 0x1, P0 ;  /* 0x0000000300037211 */ /* 0x000fe400000f0eff */
[----:B------:R-:W-:-:S04]  /*12cc0*/  LEA R12, P0, R2, c[0x0][0x208], 0x2 ;  /* 0x00008200020c7a11 */ /* 0x000fc800078010ff */
[----:B------:R-:W-:-:S05]  /*12cd0*/  LEA.HI.X R13, R2, c[0x0][0x20c], R3, 0x2, P0 ;  /* 0x00008300020d7a11 */ /* 0x000fca00000f1403 */
[----:B------:R2:W-:Y:S04]  /*12ce0*/  @!P2 STG.E [R12.64], R5 ;  /* 0x000000050c00a986 */ /* 0x0005e8000c101920 */
[----:B------:R2:W-:Y:S02]  /*12cf0*/  @!P1 STG.E [R12.64+0x20], R6 ;  /* 0x000020060c009986 */ /* 0x0005e4000c101920 */
.L_x_1537:
[----:B--234-:R-:W-:Y:S05]  /*12d00*/  BSYNC B0 ;  /* 0x0000000000007941 */ /* 0x01cfea0003800000 */
.L_x_1536:
[----:B------:R-:W-:Y:S01]  /*12d10*/  ULDC UR4, c[0x0][0x22c] ;  /* 0x00008b0000047ab9 */ /* 0x000fe20000000800 */
[C---:B------:R-:W-:Y:S01]  /*12d20*/  ISETP.GE.AND P1, PT, R8.reuse, UR20, PT ;  /* 0x0000001408007c0c */ /* 0x040fe2000bf26270 */
[----:B------:R-:W-:Y:S01]  /*12d30*/  UIMAD UR4, UR5, UR4, URZ ;  /* 0x00000004050472a4 */ /* 0x000fe2000f8e023f */
[----:B------:R-:W-:Y:S01]  /*12d40*/  IMAD.WIDE R2, R8, 0x100, R10 ;  /* 0x0000010008027825 */ /* 0x000fe200078e020a */
[----:B------:R-:W-:Y:S04]  /*12d50*/  BSSY B0, `(.L_x_1538) ;  /* 0x0000013000007945 */ /* 0x000fe80003800000 */
[----:B------:R-:W-:Y:S01]  /*12d60*/  IMAD.U32 R0, RZ, RZ, UR4 ;  /* 0x00000004ff007e24 */ /* 0x000fe2000f8e00ff */
[----:B------:R-:W-:-:S04]  /*12d70*/  IADD3 R2, P0, R2, UR4, RZ ;  /* 0x0000000402027c10 */ /* 0x000fc8000ff1e0ff */
[----:B------:R-:W-:Y:S02]  /*12d80*/  LEA.HI.X.SX32 R3, R0, R3, 0x1, P0 ;  /* 0x0000000300037211 */ /* 0x000fe400000f0eff */
[----:B------:R-:W-:Y:S02]  /*12d90*/  LEA R4, P0, R2, c[0x0][0x1d8], 0x2 ;  /* 0x0000760002047a11 */ /* 0x000fe400078010ff */
[----:B------:R-:W-:Y:S02]  /*12da0*/  IADD3 R0, R10, 0x40, RZ ;  /* 0x000000400a007810 */ /* 0x000fe40007ffe0ff */
[----:B------:R-:W-:Y:S01]  /*12db0*/  LEA.HI.X R5, R2, c[0x0][0x1dc], R3, 0x2, P0 ;  /* 0x0000770002057a11 */ /* 0x000fe200000f1403 */
[----:B------:R-:W-:Y:S05]  /*12dc0*/  @P1 BRA `(.L_x_1539) ;  /* 0x000000b000001947 */ /* 0x000fea0003800000 */
[C---:B------:R-:W-:Y:S02]  /*12dd0*/  IADD3 R3, R0.reuse, 0x40, RZ ;  /* 0x0000004000037810 */ /* 0x040fe40007ffe0ff */
[C---:B------:R-:W-:Y:S02]  /*12de0*/  IADD3 R2, R0.reuse, 0x80, RZ ;  /* 0x0000008000027810 */ /* 0x040fe40007ffe0ff */
[----:B------:R-:W-:-:S02]  /*12df0*/  ISETP.GE.AND P0, PT, R0, c[0x0][0x220], PT ;  /* 0x0000880000007a0c */ /* 0x000fc40003f06270 */
[----:B------:R-:W-:Y:S02]  /*12e00*/  ISETP.GE.AND P1, PT, R10, c[0x0][0x220], PT ;  /* 0x000088000a007a0c */ /* 0x000fe40003f26270 */
[----:B------:R-:W-:Y:S02]  /*12e10*/  ISETP.GE.AND P3, PT, R3, c[0x0][0x220], PT ;  /* 0x0000880003007a0c */ /* 0x000fe40003f66270 */
[----:B------:R-:W-:-:S07]  /*12e20*/  ISETP.GE.AND P2, PT, R2, c[0x0][0x220], PT ;  /* 0x0000880002007a0c */ /* 0x000fce0003f46270 */
[----:B-1----:R1:W-:Y:S04]  /*12e30*/  @!P0 STG.E.128 [R4.64+0x100], R104 ;  /* 0x0001006804008986 */ /* 0x0023e8000c101d20 */
[----:B------:R1:W-:Y:S04]  /*12e40*/  @!P1 STG.E.64 [R4.64], R136 ;  /* 0x0000008804009986 */ /* 0x0003e8000c101b20 */
[----:B------:R1:W-:Y:S04]  /*12e50*/  @!P1 STG.E.64 [R4.64+0x8], R138 ;  /* 0x0000088a04009986 */ /* 0x0003e8000c101b20 */
[----:B------:R1:W-:Y:S04]  /*12e60*/  @!P3 STG.E.128 [R4.64+0x200], R72 ;  /* 0x000200480400b986 */ /* 0x0003e8000c101d20 */
[----:B------:R1:W-:Y:S02]  /*12e70*/  @!P2 STG.E.128 [R4.64+0x300], R40 ;  /* 0x000300280400a986 */ /* 0x0003e4000c101d20 */
.L_x_1539:
[----:B------:R-:W-:Y:S05]  /*12e80*/  BSYNC B0 ;  /* 0x0000000000007941 */ /* 0x000fea0003800000 */
.L_x_1538:
[----:B------:R-:W-:Y:S01]  /*12e90*/  IADD3 R2, R8, 0x8, RZ ;  /* 0x0000000808027810 */ /* 0x000fe20007ffe0ff */
[----:B------:R-:W-:Y:S03]  /*12ea0*/  BSSY B0, `(.L_x_1540) ;  /* 0x000000d000007945 */ /* 0x000fe60003800000 */
[----:B------:R-:W-:-:S13]  /*12eb0*/  ISETP.GE.AND P0, PT, R2, UR20, PT ;  /* 0x0000001402007c0c */ /* 0x000fda000bf06270 */
[----:B------:R-:W-:Y:S05]  /*12ec0*/  @P0 BRA `(.L_x_1541) ;  /* 0x000000a000000947 */ /* 0x000fea0003800000 */
[C---:B------:R-:W-:Y:S02]  /*12ed0*/  IADD3 R3, R0.reuse, 0x40, RZ ;  /* 0x0000004000037810 */ /* 0x040fe40007ffe0ff */
[----:B------:R-:W-:Y:S02]  /*12ee0*/  IADD3 R2, R0, 0x80, RZ ;  /* 0x0000008000027810 */ /* 0x000fe40007ffe0ff */
[----:B------:R-:W-:Y:S02]  /*12ef0*/  ISETP.GE.AND P3, PT, R10, c[0x0][0x220], PT ;  /* 0x000088000a007a0c */ /* 0x000fe40003f66270 */
[----:B------:R-:W-:Y:S02]  /*12f00*/  ISETP.GE.AND P2, PT, R0, c[0x0][0x220], PT ;  /* 0x0000880000007a0c */ /* 0x000fe40003f46270 */
[----:B------:R-:W-:Y:S02]  /*12f10*/  ISETP.GE.AND P1, PT, R3, c[0x0][0x220], PT ;  /* 0x0000880003007a0c */ /* 0x000fe40003f26270 */
[----:B------:R-:W-:-:S07]  /*12f20*/  ISETP.GE.AND P0, PT, R2, c[0x0][0x220], PT ;  /* 0x0000880002007a0c */ /* 0x000fce0003f06270 */
[----:B------:R2:W-:Y:S04]  /*12f30*/  @!P3 STG.E.128 [R4.64+0x2000], R132 ;  /* 0x002000840400b986 */ /* 0x0005e8000c101d20 */
[----:B-1----:R2:W-:Y:S04]  /*12f40*/  @!P2 STG.E.128 [R4.64+0x2100], R100 ;  /* 0x002100640400a986 */ /* 0x0025e8000c101d20 */
[----:B------:R2:W-:Y:S04]  /*12f50*/  @!P1 STG.E.128 [R4.64+0x2200], R68 ;  /* 0x0022004404009986 */ /* 0x0005e8000c101d20 */
[----:B------:R2:W-:Y:S02]  /*12f60*/  @!P0 STG.E.128 [R4.64+0x2300], R36 ;  /* 0x0023002404008986 */ /* 0x0005e4000c101d20 */
.L_x_1541:
[----:B------:R-:W-:Y:S05]  /*12f70*/  BSYNC B0 ;  /* 0x0000000000007941 */ /* 0x000fea0003800000 */
.L_x_1540:
        /* <DEDUP_REMOVED lines=14> */
.L_x_1543:
[----:B------:R-:W-:Y:S05]  /*13060*/  BSYNC B0 ;  /* 0x0000000000007941 */ /* 0x000fea0003800000 */
.L_x_1542:
        /* <DEDUP_REMOVED lines=14> */
.L_x_1545:
[----:B------:R-:W-:Y:S05]  /*13150*/  BSYNC B0 ;  /* 0x0000000000007941 */ /* 0x000fea0003800000 */
.L_x_1544:
        /* <DEDUP_REMOVED lines=10> */
[----:B-1----:R1:W-:Y:S04]  /*13200*/  @!P3 STG.E.128 [R4.64+0x8000], R120 ;  /* 0x008000780400b986 */ /* 0x0023e8000c101d20 */
[----:B------:R1:W-:Y:S04]  /*13210*/  @!P2 STG.E.128 [R4.64+0x8100], R88 ;  /* 0x008100580400a986 */ /* 0x0003e8000c101d20 */
[----:B------:R1:W-:Y:S04]  /*13220*/  @!P1 STG.E.128 [R4.64+0x8200], R56 ;  /* 0x0082003804009986 */ /* 0x0003e8000c101d20 */
[----:B------:R1:W-:Y:S02]  /*13230*/  @!P0 STG.E.128 [R4.64+0x8300], R24 ;  /* 0x0083001804008986 */ /* 0x0003e4000c101d20 */
.L_x_1547:
[----:B------:R-:W-:Y:S05]  /*13240*/  BSYNC B0 ;  /* 0x0000000000007941 */ /* 0x000fea0003800000 */
.L_x_1546:
        /* <DEDUP_REMOVED lines=14> */
.L_x_1549:
[----:B------:R-:W-:Y:S05]  /*13330*/  BSYNC B0 ;  /* 0x0000000000007941 */ /* 0x000fea0003800000 */
.L_x_1548:
        /* <DEDUP_REMOVED lines=14> */
.L_x_1551:
[----:B------:R-:W-:Y:S05]  /*13420*/  BSYNC B0 ;  /* 0x0000000000007941 */ /* 0x000fea0003800000 */
.L_x_1550:
[----:B------:R-:W-:-:S04]  /*13430*/  IADD3 R8, R8, 0x38, RZ ;  /* 0x0000003808087810 */ /* 0x000fc80007ffe0ff */
[----:B------:R-:W-:-:S13]  /*13440*/  ISETP.GE.AND P0, PT, R8, UR20, PT ;  /* 0x0000001408007c0c */ /* 0x000fda000bf06270 */
[----:B------:R-:W-:Y:S05]  /*13450*/  @P0 EXIT ;  /* 0x000000000000094d */ /* 0x000fea0003800000 */
[C---:B------:R-:W-:Y:S02]  /*13460*/  IADD3 R2, R0.reuse, 0x40, RZ ;  /* 0x0000004000027810 */ /* 0x040fe40007ffe0ff */
[----:B------:R-:W-:Y:S02]  /*13470*/  ISETP.GE.AND P1, PT, R0, c[0x0][0x220], PT ;  /* 0x0000880000007a0c */ /* 0x000fe40003f26270 */
[----:B------:R-:W-:Y:S02]  /*13480*/  ISETP.GE.AND P0, PT, R2, c[0x0][0x220], PT ;  /* 0x0000880002007a0c */ /* 0x000fe40003f06270 */
[----:B------:R-:W-:Y:S02]  /*13490*/  IADD3 R0, R0, 0x80, RZ ;  /* 0x0000008000007810 */ /* 0x000fe40007ffe0ff */
[----:B------:R-:W-:-:S07]  /*134a0*/  ISETP.GE.AND P2, PT, R10, c[0x0][0x220], PT ;  /* 0x000088000a007a0c */ /* 0x000fce0003f46270 */
[----:B-1----:R1:W-:Y:S04]  /*134b0*/  @!P1 STG.E.128 [R4.64+0xe100], R76 ;  /* 0x00e1004c04009986 */ /* 0x0023e8000c101d20 */
[----:B------:R1:W-:Y:S01]  /*134c0*/  @!P0 STG.E.128 [R4.64+0xe200], R44 ;  /* 0x00e2002c04008986 */ /* 0x0003e2000c101d20 */
[----:B------:R-:W-:-:S03]  /*134d0*/  ISETP.GE.AND P0, PT, R0, c[0x0][0x220], PT ;  /* 0x0000880000007a0c */ /* 0x000fc60003f06270 */
[----:B------:R1:W-:Y:S10]  /*134e0*/  @!P2 STG.E.128 [R4.64+0xe000], R108 ;  /* 0x00e0006c0400a986 */ /* 0x0003f4000c101d20 */
[----:B------:R-:W-:Y:S05]  /*134f0*/  @P0 EXIT ;  /* 0x000000000000094d */ /* 0x000fea0003800000 */
[----:B------:R-:W-:Y:S01]  /*13500*/  STG.E.128 [R4.64+0xe300], R140 ;  /* 0x00e3008c04007986 */ /* 0x000fe2000c101d20 */
[----:B------:R-:W-:Y:S05]  /*13510*/  EXIT ;  /* 0x000000000000794d */ /* 0x000fea0003800000 */
.L_x_1552:
        /* <DEDUP_REMOVED lines=14> */
.L_x_4916:


//--------------------- .text._ZN5flash24flash_fwd_splitkv_kernelI23Flash_fwd_kernel_traitsILi256ELi64ELi64ELi4ELb0ELb0EN7cutlass10bfloat16_tE19Flash_kernel_traitsILi256ELi64ELi64ELi4ES3_EELb1ELb0ELb0ELb0ELb0ELb1ELb1ELb0EEEvNS_16Flash_fwd_paramsE --------------------------
	.section	.text._ZN5flash24flash_fwd_splitkv_kernelI23Flash_fwd_kernel_traitsILi256ELi64ELi64ELi4ELb0ELb0EN7cutlass10bfloat16_tE19Flash_kernel_traitsILi256ELi64ELi64ELi4ES3_EELb1ELb0ELb0ELb0ELb0ELb1ELb1ELb0EEEvNS_16Flash_fwd_paramsE,"ax",@progbits
	.sectioninfo	@"SHI_REGISTERS=255"
	.align	128
        .global         _ZN5flash24flash_fwd_splitkv_kernelI23Flash_fwd_kernel_traitsILi256ELi64ELi64ELi4ELb0ELb0EN7cutlass10bfloat16_tE19Flash_kernel_traitsILi256ELi64ELi64ELi4ES3_EELb1ELb0ELb0ELb0ELb0ELb1ELb1ELb0EEEvNS_16Flash_fwd_paramsE
        .type           _ZN5flash24flash_fwd_splitkv_kernelI23Flash_fwd_kernel_traitsILi256ELi64ELi64ELi4ELb0ELb0EN7cutlass10bfloat16_tE19Flash_kernel_traitsILi256ELi64ELi64ELi4ES3_EELb1ELb0ELb0ELb0ELb0ELb1ELb1ELb0EEEvNS_16Flash_fwd_paramsE,@function
        .size           _ZN5flash24flash_fwd_splitkv_kernelI23Flash_fwd_kernel_traitsILi256ELi64ELi64ELi4ELb0ELb0EN7cutlass10bfloat16_tE19Flash_kernel_traitsILi256ELi64ELi64ELi4ES3_EELb1ELb0ELb0ELb0ELb0ELb1ELb1ELb0EEEvNS_16Flash_fwd_paramsE,(.L_x_4917 - _ZN5flash24flash_fwd_splitkv_kernelI23Flash_fwd_kernel_traitsILi256ELi64ELi64ELi4ELb0ELb0EN7cutlass10bfloat16_tE19Flash_kernel_traitsILi256ELi64ELi64ELi4ES3_EELb1ELb0ELb0ELb0ELb0ELb1ELb1ELb0EEEvNS_16Flash_fwd_paramsE)
        .other          _ZN5flash24flash_fwd_splitkv_kernelI23Flash_fwd_kernel_traitsILi256ELi64ELi64ELi4ELb0ELb0EN7cutlass10bfloat16_tE19Flash_kernel_traitsILi256ELi64ELi64ELi4ES3_EELb1ELb0ELb0ELb0ELb0ELb1ELb1ELb0EEEvNS_16Flash_fwd_paramsE,@"STO_CUDA_ENTRY STV_DEFAULT"
_ZN5flash24flash_fwd_splitkv_kernelI23Flash_fwd_kernel_traitsILi256ELi64ELi64ELi4ELb0ELb0EN7cutlass10bfloat16_tE19Flash_kernel_traitsILi256ELi64ELi64ELi4ES3_EELb1ELb0ELb0ELb0ELb0ELb1ELb1ELb0EEEvNS_16Flash_fwd_paramsE:
.text._ZN5flash24flash_fwd_splitkv_kernelI23Flash_fwd_kernel_traitsILi256ELi64ELi64ELi4ELb0ELb0EN7cutlass10bfloat16_tE19Flash_kernel_traitsILi256ELi64ELi64ELi4ES3_EELb1ELb0ELb0ELb0ELb0ELb1ELb1ELb0EEEvNS_16Flash_fwd_paramsE:
        /* <DEDUP_REMOVED lines=77> */
.L_x_1553:
[----:B------:R-:W-:Y:S02]  /*04d0*/  ULDC UR8, c[0x0][0x218] ;  /* 0x0000860000087ab9 */ /* 0x000fe40000000800 */
.L_x_1554:
        /* <DEDUP_REMOVED lines=112> */
.L_x_1557:
[----:B------:R-:W-:Y:S05]  /*0be0*/  BSYNC B0 ;  /* 0x0000000000007941 */ /* 0x000fea0003800000 */
.L_x_1556:
        /* <DEDUP_REMOVED lines=12> */
.L_x_1559:
[----:B------:R-:W-:Y:S05]  /*0cb0*/  BSYNC B0 ;  /* 0x0000000000007941 */ /* 0x000fea0003800000 */
.L_x_1558:
        /* <DEDUP_REMOVED lines=12> */
.L_x_1561:
[----:B------:R-:W-:Y:S05]  /*0d80*/  BSYNC B0 ;  /* 0x0000000000007941 */ /* 0x000fea0003800000 */
.L_x_1560:
        /* <DEDUP_REMOVED lines=12> */
.L_x_1563:
[----:B------:R-:W-:Y:S05]  /*0e50*/  BSYNC B0 ;  /* 0x0000000000007941 */ /* 0x000fea0003800000 */
.L_x_1562:
        /* <DEDUP_REMOVED lines=12> */
.L_x_1565:
[----:B------:R-:W-:Y:S05]  /*0f20*/  BSYNC B0 ;  /* 0x0000000000007941 */ /* 0x000fea0003800000 */
.L_x_1564:
        /* <DEDUP_REMOVED lines=12> */
.L_x_1567:
[----:B------:R-:W-:Y:S05]  /*0ff0*/  BSYNC B0 ;  /* 0x0000000000007941 */ /* 0x000fea0003800000 */
.L_x_1566:
        /* <DEDUP_REMOVED lines=12> */
.L_x_1569:
[----:B------:R-:W-:Y:S05]  /*10c0*/  BSYNC B0 ;  /* 0x0000000000007941 */ /* 0x000fea0003800000 */
.L_x_1568:
        /* <DEDUP_REMOVED lines=12> */
.L_x_1571:
[----:B------:R-:W-:Y:S05]  /*1190*/  BSYNC B0 ;  /* 0x0000000000007941 */ /* 0x000fea0003800000 */
.L_x_1570:
        /* <DEDUP_REMOVED lines=32> */
.L_x_1555:
        /* <DEDUP_REMOVED lines=121> */
.L_x_1572:
        /* <DEDUP_REMOVED lines=21> */
.L_x_1574:
        /* <DEDUP_REMOVED lines=59> */
.L_x_1573:
        /* <DEDUP_REMOVED lines=131> */
.L_x_1576:
[----:B------:R-:W-:Y:S05]  /*2860*/  BSYNC B0 ;  /* 0x0000000000007941 */ /* 0x000fea0003800000 */
.L_x_1575:
        /* <DEDUP_REMOVED lines=45> */
.L_x_1578:
[----:B------:R-:W-:Y:S05]  /*2b40*/  BSYNC B0 ;  /* 0x0000000000007941 */ /* 0x000fea0003800000 */
.L_x_1577:
        /* <DEDUP_REMOVED lines=45> */
.L_x_1580:
[----:B------:R-:W-:Y:S05]  /*2e20*/  BSYNC B0 ;  /* 0x0000000000007941 */ /* 0x000fea0003800000 */
.L_x_1579:
        /* <DEDUP_REMOVED lines=44> */
.L_x_1582:
[----:B------:R-:W-:Y:S05]  /*30f0*/  BSYNC B0 ;  /* 0x0000000000007941 */ /* 0x000fea0003800000 */
.L_x_1581:
        /* <DEDUP_REMOVED lines=39> */
.L_x_1584:
[----:B------:R-:W-:Y:S05]  /*3370*/  BSYNC B0 ;  /* 0x0000000000007941 */ /* 0x000fea0003800000 */
.L_x_1583:
        /* <DEDUP_REMOVED lines=41> */
.L_x_1586:
[----:B------:R-:W-:Y:S05]  /*3610*/  BSYNC B0 ;  /* 0x0000000000007941 */ /* 0x000fea0003800000 */
.L_x_1585:
        /* <DEDUP_REMOVED lines=40> */
.L_x_1588:
[----:B------:R-:W-:Y:S05]  /*38a0*/  BSYNC B0 ;  /* 0x0000000000007941 */ /* 0x000fea0003800000 */
.L_x_1587:
        /* <DEDUP_REMOVED lines=42> */
.L_x_1590:
[----:B------:R-:W-:Y:S05]  /*3b50*/  BSYNC B0 ;  /* 0x0000000000007941 */ /* 0x000fea0003800000 */
.L_x_1589:
        /* <DEDUP_REMOVED lines=39> */
[----:B------:R-:W-:Y:S02]  /*3dd0*/  @!P2 IMAD.MOV.U32 R12, RZ, RZ, R250 ;  /* 0x000000ffff0ca224 */ /* 0x000fe400078e00fa */
[--C-:B------:R-:W-:Y:S01]  /*3de0*/  @!P2 IMAD.MOV.U32 R13, RZ, RZ, R252.reuse ;  /* 0x000000ffff0da224 */ /* 0x100fe200078e00fc */
        /* <DEDUP_REMOVED lines=22> */
.L_x_1592:
[----:B------:R-:W-:Y:S05]  /*3f50*/  BSYNC B0 ;  /* 0x0000000000007941 */ /* 0x000fea0003800000 */
.L_x_1591:
        /* <DEDUP_REMOVED lines=17> */
[----:B---3--:R-:W-:Y:S02]  /*4070*/  IMAD.U32 R13, RZ, RZ, UR27 ;  /* 0x0000001bff0d7e24 */ /* 0x008fe4000f8e00ff */
        /* <DEDUP_REMOVED lines=35> */
.L_x_1594:
[----:B------:R-:W-:Y:S05]  /*42b0*/  BSYNC B0 ;  /* 0x0000000000007941 */ /* 0x000fea0003800000 */
.L_x_1593:
        /* <DEDUP_REMOVED lines=15> */
[CC--:B---3--:R-:W-:Y:S01]  /*43b0*/  @!P5 LEA R16, P6, R11.reuse, R250.reuse, 0x1 ;  /* 0x000000fa0b10d211 */ /* 0x0c8fe200078c08ff */
[----:B------:R3:W-:Y:S01]  /*43c0*/  @P5 STS.128 [R243+0x11000], RZ ;  /* 0x011000fff3005388 */ /* 0x0007e20000000c00 */
[CC--:B------:R-:W-:Y:S02]  /*43d0*/  @!P4 LEA R14, P3, R11.reuse, R250.reuse, 0x1 ;  /* 0x000000fa0b0ec211 */ /* 0x0c0fe400078608ff */
[C---:B-1----:R-:W-:Y:S02]  /*43e0*/  @!P2 LEA R12, P1, R11.reuse, R250, 0x1 ;  /* 0x000000fa0b0ca211 */ /* 0x042fe400078208ff */
        /* <DEDUP_REMOVED lines=25> */
.L_x_1596:
[----:B------:R-:W-:Y:S05]  /*4580*/  BSYNC B0 ;  /* 0x0000000000007941 */ /* 0x000fea0003800000 */
.L_x_1595:
        /* <DEDUP_REMOVED lines=12> */
[-C--:B---3--:R-:W-:Y:S01]  /*4650*/  @!P3 MOV R14, R250.reuse ;  /* 0x000000fa000eb202 */ /* 0x088fe20000000f00 */
[----:B-1----:R-:W-:Y:S01]  /*4660*/  @!P3 IMAD.MOV.U32 R11, RZ, RZ, c[0x0][0x1a4] ;  /* 0x00006900ff0bb624 */ /* 0x002fe200078e00ff */
[----:B------:R-:W-:Y:S01]  /*4670*/  @!P2 MOV R10, c[0x0][0x1a4] ;  /* 0x00006900000aaa02 */ /* 0x000fe20000000f00 */
[--C-:B------:R-:W-:Y:S01]  /*4680*/  @!P3 IMAD.MOV.U32 R15, RZ, RZ, R252.reuse ;  /* 0x000000ffff0fb224 */ /* 0x100fe200078e00fc */
[----:B------:R-:W-:Y:S01]  /*4690*/  @!P2 MOV R12, R250 ;  /* 0x000000fa000ca202 */ /* 0x000fe20000000f00 */
[----:B------:R-:W-:Y:S01]  /*46a0*/  @!P2 IMAD.MOV.U32 R13, RZ, RZ, R252 ;  /* 0x000000ffff0da224 */ /* 0x000fe200078e00fc */
[----:B------:R-:W-:Y:S01]  /*46b0*/  @!P1 MOV R251, R252 ;  /* 0x000000fc00fb9202 */ /* 0x000fe20000000f00 */
[----:B------:R-:W-:Y:S01]  /*46c0*/  @!P1 IMAD.MOV.U32 R9, RZ, RZ, c[0x0][0x1a4] ;  /* 0x00006900ff099624 */ /* 0x000fe200078e00ff */
[----:B------:R1:W-:Y:S01]  /*46d0*/  @P3 STS.128 [R243+0x11800], RZ ;  /* 0x011800fff3003388 */ /* 0x0003e20000000c00 */
[----:B------:R-:W-:Y:S02]  /*46e0*/  @!P3 IMAD R11, R11, 0x60, RZ ;  /* 0x000000600b0bb824 */ /* 0x000fe400078e02ff */
        /* <DEDUP_REMOVED lines=33> */
.L_x_1598:
[----:B------:R-:W-:Y:S05]  /*4900*/  BSYNC B0 ;  /* 0x0000000000007941 */ /* 0x000fea0003800000 */
.L_x_1597:
[----:B------:R-:W-:Y:S01]  /*4910*/  SHF.L.U32 R241, R241, 0x1, RZ ;  /* 0x00000001f1f17819 */ /* 0x000fe200000006ff */
[----:B------:R-:W-:Y:S01]  /*4920*/  LDSM.16.M88.4 R48, [R242] ;  /* 0x00000000f230783b */ /* 0x000fe20000000200 */
[----:B------:R-:W-:Y:S01]  /*4930*/  LOP3.LUT P0, RZ, R6, 0x2, RZ, 0xc0, !PT ;  /* 0x0000000206ff7812 */ /* 0x000fe2000780c0ff */
[----:B------:R-:W-:Y:S01]  /*4940*/  UISETP.GT.AND UP0, UPT, UR28, UR21, UPT ;  /* 0x000000151c00728c */ /* 0x000fe2000bf04270 */
[C---:B------:R-:W-:Y:S01]  /*4950*/  IADD3 R6, R241.reuse, 0x8000, RZ ;  /* 0x00008000f1067810 */ /* 0x040fe20007ffe0ff */
[----:B-1-3--:R-:W1:Y:S01]  /*4960*/  LDSM.16.M88.4 R16, [R241+0x8000] ;  /* 0x00800000f110783b */ /* 0x00ae620000000200 */
[----:B------:R-:W-:Y:S02]  /*4970*/  IADD3 R239, R241, 0x8020, RZ ;  /* 0x00008020f1ef7810 */ /* 0x000fe40007ffe0ff */
[-C--:B------:R-:W-:Y:S01]  /*4980*/  LEA R240, R7, R242.reuse, 0x1 ;  /* 0x000000f207f07211 */ /* 0x080fe200078e08ff */
[----:B------:R-:W3:Y:S01]  /*4990*/  LDSM.16.M88.4 R44, [R241+0x8800] ;  /* 0x00880000f12c783b */ /* 0x000ee20000000200 */
[----:B------:R-:W-:-:S02]  /*49a0*/  LEA R238, R5, R242, 0x1 ;  /* 0x000000f205ee7211 */ /* 0x000fc400078e08ff */
[----:B------:R-:W-:Y:S01]  /*49b0*/  LEA R235, R2, R241, 0x1 ;  /* 0x000000f102eb7211 */ /* 0x000fe200078e08ff */
[----:B------:R-:W5:Y:S01]  /*49c0*/  LDSM.16.M88.4 R64, [R241+0x9000] ;  /* 0x00900000f140783b */ /* 0x000f620000000200 */
[----:B------:R-:W-:Y:S02]  /*49d0*/  LEA R237, R5, R240, 0x1 ;  /* 0x000000f005ed7211 */ /* 0x000fe400078e08ff */
[----:B------:R-:W-:Y:S01]  /*49e0*/  @P0 IADD3 R239, R6, -0x20, RZ ;  /* 0xffffffe006ef0810 */ /* 0x000fe20007ffe0ff */
[----:B------:R-:W-:Y:S01]  /*49f0*/  LDSM.16.M88.4 R12, [R240] ;  /* 0x00000000f00c783b */ /* 0x000fe20000000200 */
[----:B------:R-:W-:Y:S02]  /*4a00*/  PLOP3.LUT P6, PT, PT, PT, UP0, 0x80, 0x0 ;  /* 0x000000000000781c */ /* 0x000fe40003fcf008 */
[----:B------:R-:W-:Y:S01]  /*4a10*/  LEA R228, R2, R239, 0x1 ;  /* 0x000000ef02e47211 */ /* 0x000fe200078e08ff */
[----:B------:R-:W2:Y:S01]  /*4a20*/  LDSM.16.M88.4 R24, [R239] ;  /* 0x00000000ef18783b */ /* 0x000ea20000000200 */
[----:B------:R-:W-:-:S02]  /*4a30*/  IADD3 R2, R4, 0x8, RZ ;  /* 0x0000000804027810 */ /* 0x000fc40007ffe0ff */
[----:B------:R-:W-:Y:S01]  /*4a40*/  IMNMX R167, R4, UR10, PT ;  /* 0x0000000a04a77c17 */ /* 0x000fe2000b800200 */
[----:B------:R-:W4:Y:S01]  /*4a50*/  LDSM.16.M88.4 R36, [R241+0x9800] ;  /* 0x00980000f124783b */ /* 0x000f220000000200 */
[----:B------:R-:W-:Y:S02]  /*4a60*/  IMNMX R2, R2, UR10, PT ;  /* 0x0000000a02027c17 */ /* 0x000fe4000b800200 */
[C---:B------:R-:W-:Y:S01]  /*4a70*/  IADD3 R231, R239.reuse, 0x800, RZ ;  /* 0x00000800efe77810 */ /* 0x040fe20007ffe0ff */
[----:B------:R-:W2:Y:S01]  /*4a80*/  LDSM.16.M88.4 R8, [R239+0x800] ;  /* 0x00080000ef08783b */ /* 0x000ea20000000200 */
        /* <DEDUP_REMOVED lines=8> */
[----:B------:R-:W-:Y:S01]  /*4b10*/  LDSM.16.M88.4 R56, [R238] ;  /* 0x00000000ee38783b */ /* 0x000fe20000000200 */
[C---:B------:R-:W-:Y:S02]  /*4b20*/  IADD3 R223, R239.reuse, 0x4000, RZ ;  /* 0x00004000efdf7810 */ /* 0x040fe40007ffe0ff */
[C---:B------:R-:W-:Y:S01]  /*4b30*/  IADD3 R222, R239.reuse, 0x4800, RZ ;  /* 0x00004800efde7810 */ /* 0x040fe20007ffe0ff */
[----:B-1----:R-:W-:Y:S01]  /*4b40*/  HMMA.16816.F32.BF16 R20, R48, R16, RZ ;  /* 0x000000103014723c */ /* 0x002fe200000418ff */
[----:B------:R-:W-:Y:S01]  /*4b50*/  LDSM.16.M88.4 R80, [R235+0x9000] ;  /* 0x00900000eb50783b */ /* 0x000fe20000000200 */
[----:B------:R-:W-:-:S02]  /*4b60*/  IADD3 R221, R239, 0x5000, RZ ;  /* 0x00005000efdd7810 */ /* 0x000fc40007ffe0ff */
[C---:B------:R-:W-:Y:S01]  /*4b70*/  IADD3 R220, R239.reuse, 0x5800, RZ ;  /* 0x00005800efdc7810 */ /* 0x040fe20007ffe0ff */
[----:B------:R-:W-:Y:S01]  /*4b80*/  LDSM.16.M88.4 R76, [R235+0x9800] ;  /* 0x00980000eb4c783b */ /* 0x000fe20000000200 */
[C---:B------:R-:W-:Y:S02]  /*4b90*/  IADD3 R219, R239.reuse, 0x6000, RZ ;  /* 0x00006000efdb7810 */ /* 0x040fe40007ffe0ff */
[----:B------:R-:W-:Y:S01]  /*4ba0*/  HMMA.16816.F32.BF16 R16, R48, R18, RZ ;  /* 0x000000123010723c */ /* 0x000fe200000418ff */
[----:B------:R-:W-:Y:S01]  /*4bb0*/  LDSM.16.M88.4 R52, [R228+0x1000] ;  /* 0x00100000e434783b */ /* 0x000fe20000000200 */
[C---:B------:R-:W-:Y:S02]  /*4bc0*/  IADD3 R218, R239.reuse, 0x6800, RZ ;  /* 0x00006800efda7810 */ /* 0x040fe40007ffe0ff */
[C---:B------:R-:W-:Y:S01]  /*4bd0*/  IADD3 R217, R239.reuse, 0x7000, RZ ;  /* 0x00007000efd97810 */ /* 0x040fe20007ffe0ff */
[----:B------:R-:W-:Y:S01]  /*4be0*/  LDSM.16.M88.4 R72, [R242+0x2000] ;  /* 0x00200000f248783b */ /* 0x000fe20000000200 */
[----:B------:R-:W-:-:S02]  /*4bf0*/  IADD3 R216, R239, 0x7800, RZ ;  /* 0x00007800efd87810 */ /* 0x000fc40007ffe0ff */
[C---:B---3--:R-:W-:Y:S01]  /*4c00*/  HMMA.16816.F32.BF16 R32, R48.reuse, R44, RZ ;  /* 0x0000002c3020723c */ /* 0x048fe200000418ff */
[----:B------:R-:W-:Y:S04]  /*4c10*/  LDSM.16.M88.4 R88, [R228+0x4800] ;  /* 0x00480000e458783b */ /* 0x000fe80000000200 */
[----:B------:R-:W-:Y:S03]  /*4c20*/  LDSM.16.M88.4 R84, [R241+0xe800] ;  /* 0x00e80000f154783b */ /* 0x000fe60000000200 */
[C---:B------:R-:W-:Y:S01]  /*4c30*/  HMMA.16816.F32.BF16 R44, R48.reuse, R46, RZ ;  /* 0x0000002e302c723c */ /* 0x040fe200000418ff */
[----:B------:R-:W0:Y:S07]  /*4c40*/  LDGDEPBAR ;  /* 0x00000000000079af */ /* 0x000e2e0000000000 */
[C---:B-----5:R-:W-:Y:S08]  /*4c50*/  HMMA.16816.F32.BF16 R68, R48.reuse, R64, RZ ;  /* 0x000000403044723c */ /* 0x060ff000000418ff */
[----:B------:R-:W-:Y:S08]  /*4c60*/  HMMA.16816.F32.BF16 R64, R48, R66, RZ ;  /* 0x000000423040723c */ /* 0x000ff000000418ff */
[C---:B--2---:R-:W-:Y:S08]  /*4c70*/  HMMA.16816.F32.BF16 R20, R12.reuse, R24, R20 ;  /* 0x000000180c14723c */ /* 0x044ff00000041814 */
[----:B------:R-:W-:Y:S01]  /*4c80*/  HMMA.16816.F32.BF16 R16, R12, R26, R16 ;  /* 0x0000001a0c10723c */ /* 0x000fe20000041810 */
[----:B------:R-:W1:Y:S07]  /*4c90*/  LDSM.16.M88.4 R24, [R235+0x8000] ;  /* 0x00800000eb18783b */ /* 0x000e6e0000000200 */
        /* <DEDUP_REMOVED lines=10> */
[----:B------:R-:W-:Y:S01]  /*4d40*/  HMMA.16816.F32.BF16 R48, R12, R42, R48 ;  /* 0x0000002a0c30723c */ /* 0x000fe20000041830 */
[----:B------:R-:W4:Y:S04]  /*4d50*/  LDSM.16.M88.4 R12, [R228+0x800] ;  /* 0x00080000e40c783b */ /* 0x000f280000000200 */
        /* <DEDUP_REMOVED lines=9> */
[----:B------:R-:W5:Y:S07]  /*4df0*/  LDSM.16.M88.4 R80, [R241+0xb000] ;  /* 0x00b00000f150783b */ /* 0x000f6e0000000200 */
[C---:B---3--:R-:W-:Y:S08]  /*4e00*/  HMMA.16816.F32.BF16 R20, R28.reuse, R36, R20 ;  /* 0x000000241c14723c */ /* 0x048ff00000041814 */
        /* <DEDUP_REMOVED lines=8> */
[----:B------:R-:W3:Y:S07]  /*4e90*/  LDSM.16.M88.4 R12, [R239+0x2000] ;  /* 0x00200000ef0c783b */ /* 0x000eee0000000200 */
[C---:B------:R-:W-:Y:S08]  /*4ea0*/  HMMA.16816.F32.BF16 R68, R28.reuse, R52, R68 ;  /* 0x000000341c44723c */ /* 0x040ff00000041844 */
[----:B------:R-:W-:Y:S01]  /*4eb0*/  HMMA.16816.F32.BF16 R64, R28, R54, R64 ;  /* 0x000000361c40723c */ /* 0x000fe20000041840 */
[----:B------:R-:W4:Y:S07]  /*4ec0*/  LDSM.16.M88.4 R52, [R239+0x3000] ;  /* 0x00300000ef34783b */ /* 0x000f2e0000000200 */
[C---:B-1----:R-:W-:Y:S08]  /*4ed0*/  HMMA.16816.F32.BF16 R20, R72.reuse, R24, R20 ;  /* 0x000000184814723c */ /* 0x042ff00000041814 */
[----:B------:R-:W-:Y:S01]  /*4ee0*/  HMMA.16816.F32.BF16 R16, R72, R26, R16 ;  /* 0x0000001a4810723c */ /* 0x000fe20000041810 */
[----:B------:R-:W-:Y:S07]  /*4ef0*/  LDSM.16.M88.4 R24, [R235+0xa000] ;  /* 0x00a00000eb18783b */ /* 0x000fee0000000200 */
[C---:B------:R-:W-:Y:S08]  /*4f00*/  HMMA.16816.F32.BF16 R60, R28.reuse, R40, R60 ;  /* 0x000000281c3c723c */ /* 0x040ff0000004183c */
[----:B------:R-:W-:Y:S01]  /*4f10*/  HMMA.16816.F32.BF16 R56, R28, R42, R56 ;  /* 0x0000002a1c38723c */ /* 0x000fe20000041838 */
[----:B------:R-:W-:Y:S04]  /*4f20*/  LDSM.16.M88.4 R40, [R239+0x3800] ;  /* 0x00380000ef28783b */ /* 0x000fe80000000200 */
[----:B------:R-:W-:Y:S03]  /*4f30*/  LDSM.16.M88.4 R28, [R235+0xa800] ;  /* 0x00a80000eb1c783b */ /* 0x000fe60000000200 */
[C---:B--2---:R-:W-:Y:S08]  /*4f40*/  HMMA.16816.F32.BF16 R32, R72.reuse, R8, R32 ;  /* 0x000000084820723c */ /* 0x044ff00000041820 */
[C---:B------:R-:W-:Y:S01]  /*4f50*/  HMMA.16816.F32.BF16 R44, R72.reuse, R10, R44 ;  /* 0x0000000a482c723c */ /* 0x040fe2000004182c */
[----:B------:R-:W1:Y:S07]  /*4f60*/  LDSM.16.M88.4 R8, [R238+0x2000] ;  /* 0x00200000ee08783b */ /* 0x000e6e0000000200 */
[C---:B-----5:R-:W-:Y:S08]  /*4f70*/  HMMA.16816.F32.BF16 R68, R72.reuse, R80, R68 ;  /* 0x000000504844723c */ /* 0x060ff00000041844 */
[----:B------:R-:W-:Y:S01]  /*4f80*/  HMMA.16816.F32.BF16 R64, R72, R82, R64 ;  /* 0x000000524840723c */ /* 0x000fe20000041840 */
[----:B------:R-:W-:Y:S07]  /*4f90*/  LDSM.16.M88.4 R80, [R237+0x4000] ;  /* 0x00400000ed50783b */ /* 0x000fee0000000200 */
[C---:B---3--:R-:W-:Y:S08]  /*4fa0*/  HMMA.16816.F32.BF16 R20, R36.reuse, R12, R20 ;  /* 0x0000000c2414723c */ /* 0x048ff00000041814 */
        /* <DEDUP_REMOVED lines=12> */
[C---:B-1----:R-:W-:Y:S08]  /*5070*/  HMMA.16816.F32.BF16 R20, R8.reuse, R24, R20 ;  /* 0x000000180814723c */ /* 0x042ff00000041814 */
[----:B------:R-:W-:Y:S01]  /*5080*/  HMMA.16816.F32.BF16 R16, R8, R26, R16 ;  /* 0x0000001a0810723c */ /* 0x000fe20000041810 */
[----:B------:R-:W1:Y:S07]  /*5090*/  LDSM.16.M88.4 R24, [R237+0x2000] ;  /* 0x00200000ed18783b */ /* 0x000e6e0000000200 */
[C---:B------:R-:W-:Y:S08]  /*50a0*/  HMMA.16816.F32.BF16 R60, R36.reuse, R40, R60 ;  /* 0x00000028243c723c */ /* 0x040ff0000004183c */
[----:B------:R-:W-:Y:S01]  /*50b0*/  HMMA.16816.F32.BF16 R56, R36, R42, R56 ;  /* 0x0000002a2438723c */ /* 0x000fe20000041838 */
[----:B------:R-:W4:Y:S04]  /*50c0*/  LDSM.16.M88.4 R40, [R228+0x3000] ;  /* 0x00300000e428783b */ /* 0x000f280000000200 */
[----:B------:R-:W-:Y:S03]  /*50d0*/  LDSM.16.M88.4 R36, [R242+0x4000] ;  /* 0x00400000f224783b */ /* 0x000fe60000000200 */
        /* <DEDUP_REMOVED lines=8> */
[----:B------:R-:W3:Y:S04]  /*5160*/  LDSM.16.M88.4 R8, [R241+0xc800] ;  /* 0x00c80000f108783b */ /* 0x000ee80000000200 */
[----:B------:R-:W-:Y:S03]  /*5170*/  LDSM.16.M88.4 R48, [R241+0xd000] ;  /* 0x00d00000f130783b */ /* 0x000fe60000000200 */
[C---:B-1----:R-:W-:Y:S08]  /*5180*/  HMMA.16816.F32.BF16 R20, R24.reuse, R72, R20 ;  /* 0x000000481814723c */ /* 0x042ff00000041814 */
[C---:B------:R-:W-:Y:S01]  /*5190*/  HMMA.16816.F32.BF16 R16, R24.reuse, R74, R16 ;  /* 0x0000004a1810723c */ /* 0x040fe20000041810 */
[----:B------:R-:W-:Y:S07]  /*51a0*/  LDSM.16.M88.4 R72, [R228+0x4000] ;  /* 0x00400000e448783b */ /* 0x000fee0000000200 */
[C---:B------:R-:W-:Y:S08]  /*51b0*/  HMMA.16816.F32.BF16 R32, R24.reuse, R52, R32 ;  /* 0x000000341820723c */ /* 0x040ff00000041820 */
[C---:B------:R-:W-:Y:S01]  /*51c0*/  HMMA.16816.F32.BF16 R44, R24.reuse, R54, R44 ;  /* 0x00000036182c723c */ /* 0x040fe2000004182c */
[----:B------:R-:W-:Y:S07]  /*51d0*/  LDSM.16.M88.4 R52, [R241+0xd800] ;  /* 0x00d80000f134783b */ /* 0x000fee0000000200 */
[C---:B----4-:R-:W-:Y:S08]  /*51e0*/  HMMA.16816.F32.BF16 R68, R24.reuse, R40, R68 ;  /* 0x000000281844723c */ /* 0x050ff00000041844 */
[----:B------:R-:W-:Y:S01]  /*51f0*/  HMMA.16816.F32.BF16 R64, R24, R42, R64 ;  /* 0x0000002a1840723c */ /* 0x000fe20000041840 */
[----:B------:R-:W1:Y:S07]  /*5200*/  LDSM.16.M88.4 R40, [R240+0x4000] ;  /* 0x00400000f028783b */ /* 0x000e6e0000000200 */
[C---:B--2---:R-:W-:Y:S08]  /*5210*/  HMMA.16816.F32.BF16 R20, R36.reuse, R12, R20 ;  /* 0x0000000c2414723c */ /* 0x044ff00000041814 */
[C---:B------:R-:W-:Y:S01]  /*5220*/  HMMA.16816.F32.BF16 R16, R36.reuse, R14, R16 ;  /* 0x0000000e2410723c */ /* 0x040fe20000041810 */
[----:B------:R-:W-:Y:S07]  /*5230*/  LDSM.16.M88.4 R12, [R235+0xc000] ;  /* 0x00c00000eb0c783b */ /* 0x000fee0000000200 */
[C---:B---3--:R-:W-:Y:S08]  /*5240*/  HMMA.16816.F32.BF16 R32, R36.reuse, R8, R32 ;  /* 0x000000082420723c */ /* 0x048ff00000041820 */
        /* <DEDUP_REMOVED lines=66> */
[----:B------:R-:W1:Y:S01]  /*5670*/  MUFU.TANH R6, R6 ;  /* 0x0000000600067308 */ /* 0x000e620000002400 */
[----:B------:R-:W-:Y:S07]  /*5680*/  HMMA.16816.F32.BF16 R64, R52, R50, R64 ;  /* 0x000000323440723c */ /* 0x000fee0000041840 */
[----:B------:R-:W3:Y:S01]  /*5690*/  MUFU.TANH R48, R48 ;  /* 0x0000003000307308 */ /* 0x000ee20000002400 */
[----:B--2---:R-:W-:Y:S07]  /*56a0*/  HMMA.16816.F32.BF16 R88, R40, R24, R88 ;  /* 0x000000182858723c */ /* 0x004fee0000041858 */
[----:B------:R-:W-:Y:S01]  /*56b0*/  FMUL.FTZ R24, R22, c[0x0][0x2ec] ;  /* 0x0000bb0016187a20 */ /* 0x000fe20000410000 */
[----:B------:R-:W-:Y:S01]  /*56c0*/  HMMA.16816.F32.BF16 R32, R52, R84, R32 ;  /* 0x000000543420723c */ /* 0x000fe20000041820 */
[----:B------:R-:W-:-:S02]  /*56d0*/  FMUL.FTZ R25, R23, c[0x0][0x2ec] ;  /* 0x0000bb0017197a20 */ /* 0x000fc40000410000 */
[----:B------:R-:W2:Y:S01]  /*56e0*/  LDSM.16.M88.4 R20, [R239+0x7800] ;  /* 0x00780000ef14783b */ /* 0x000ea20000000200 */
        /* <DEDUP_REMOVED lines=14> */
[----:B------:R-:W1:Y:S03]  /*57d0*/  MUFU.TANH R26, R26 ;  /* 0x0000001a001a7308 */ /* 0x000e660000002400 */
[C---:B------:R-:W-:Y:S01]  /*57e0*/  HMMA.16816.F32.BF16 R44, R40.reuse, R38, R44 ;  /* 0x00000026282c723c */ /* 0x040fe2000004182c */
[----:B------:R-:W1:Y:S04]  /*57f0*/  LDSM.16.M88.4 R36, [R228+0x7000] ;  /* 0x00700000e424783b */ /* 0x000e680000000200 */
[----:B------:R-:W1:Y:S03]  /*5800*/  MUFU.TANH R27, R27 ;  /* 0x0000001b001b7308 */ /* 0x000e660000002400 */
[C---:B--2---:R-:W-:Y:S08]  /*5810*/  HMMA.16816.F32.BF16 R60, R40.reuse, R20, R60 ;  /* 0x00000014283c723c */ /* 0x044ff0000004183c */
[----:B------:R-:W-:Y:S08]  /*5820*/  HMMA.16816.F32.BF16 R72, R40, R22, R72 ;  /* 0x000000162848723c */ /* 0x000ff00000041848 */
[C---:B------:R-:W-:Y:S08]  /*5830*/  HMMA.16816.F32.BF16 R88, R28.reuse, R8, R88 ;  /* 0x000000081c58723c */ /* 0x040ff00000041858 */
[----:B------:R-:W-:Y:S01]  /*5840*/  HMMA.16816.F32.BF16 R64, R28, R10, R64 ;  /* 0x0000000a1c40723c */ /* 0x000fe20000041840 */
[----:B------:R-:W2:Y:S01]  /*5850*/  LDSM.16.M88.4 R8, [R228+0x7800] ;  /* 0x00780000e408783b */ /* 0x000ea20000000200 */
        /* <DEDUP_REMOVED lines=13> */
[----:B--2---:R-:W-:Y:S01]  /*5930*/  HMMA.16816.F32.BF16 R60, R12, R8, R60 ;  /* 0x000000080c3c723c */ /* 0x004fe2000004183c */
[----:B------:R-:W-:Y:S01]  /*5940*/  FMUL.FTZ R36, R44, c[0x0][0x2ec] ;  /* 0x0000bb002c247a20 */ /* 0x000fe20000410000 */
[----:B------:R-:W1:Y:S01]  /*5950*/  MUFU.TANH R20, R20 ;  /* 0x0000001400147308 */ /* 0x000e620000002400 */
[----:B------:R-:W-:Y:S02]  /*5960*/  FMUL.FTZ R35, R45, c[0x0][0x2ec] ;  /* 0x0000bb002d237a20 */ /* 0x000fe40000410000 */
[----:B------:R-:W-:-:S02]  /*5970*/  FMUL.FTZ R22, R46, c[0x0][0x2ec] ;  /* 0x0000bb002e167a20 */ /* 0x000fc40000410000 */
[----:B------:R-:W-:Y:S01]  /*5980*/  FMUL.FTZ R16, R47, c[0x0][0x2ec] ;  /* 0x0000bb002f107a20 */ /* 0x000fe20000410000 */
[----:B------:R-:W-:Y:S01]  /*5990*/  HMMA.16816.F32.BF16 R72, R12, R10, R72 ;  /* 0x0000000a0c48723c */ /* 0x000fe20000041848 */
[----:B------:R-:W-:Y:S01]  /*59a0*/  FMUL.FTZ R88, R88, c[0x0][0x2ec] ;  /* 0x0000bb0058587a20 */ /* 0x000fe20000410000 */
[----:B------:R-:W2:Y:S01]  /*59b0*/  MUFU.TANH R32, R32 ;  /* 0x0000002000207308 */ /* 0x000ea20000002400 */
        /* <DEDUP_REMOVED lines=36> */
[----:B------:R1:W1:Y:S01]  /*5c00*/  MUFU.TANH R195, R75 ;  /* 0x0000004b00c37308 */ /* 0x0002620000002400 */
[----:B------:R-:W-:Y:S06]  /*5c10*/  BAR.SYNC.DEFER_BLOCKING 0x0 ;  /* 0x0000000000007b1d */ /* 0x000fec0000010000 */
[----:B------:R-:W-:Y:S05]  /*5c20*/  @!P6 BRA `(.L_x_1599) ;  /* 0x00000ee00000e947 */ /* 0x000fea0003800000 */
[----:B--234-:R-:W-:-:S13]  /*5c30*/  PLOP3.LUT P0, PT, PT, PT, UP6, 0x40, 0x0 ;  /* 0x000000000000781c */ /* 0x01cfda0003f0e868 */
[----:B------:R-:W-:Y:S05]  /*5c40*/  @P0 BRA `(.L_x_1600) ;  /* 0x0000048000000947 */ /* 0x000fea0003800000 */
[----:B------:R-:W2:Y:S01]  /*5c50*/  I2F.RP R10, UR9 ;  /* 0x00000009000a7d06 */ /* 0x000ea20008209400 */
[----:B------:R-:W-:Y:S01]  /*5c60*/  UIADD3 UR10, UR13, -0x40, URZ ;  /* 0xffffffc00d0a7890 */ /* 0x000fe2000fffe03f */
[----:B------:R-:W-:Y:S01]  /*5c70*/  IMAD.U32 R8, RZ, RZ, UR13 ;  /* 0x0000000dff087e24 */ /* 0x000fe2000f8e00ff */
[----:B------:R-:W-:-:S04]  /*5c80*/  UMOV UR14, URZ ;  /* 0x0000003f000e7c82 */ /* 0x000fc80008000000 */
[----:B------:R-:W-:Y:S02]  /*5c90*/  MOV R4, UR10 ;  /* 0x0000000a00047c02 */ /* 0x000fe40008000f00 */
[----:B------:R-:W-:Y:S02]  /*5ca0*/  IABS R8, R8 ;  /* 0x0000000800087213 */ /* 0x000fe40000000000 */
[----:B------:R-:W-:Y:S02]  /*5cb0*/  IABS R4, R4 ;  /* 0x0000000400047213 */ /* 0x000fe40000000000 */
        /* <DEDUP_REMOVED lines=43> */
[----:B------:R2:W3:Y:S04]  /*5f70*/  LDG.E R9, [R8.64] ;  /* 0x0000002008097981 */ /* 0x0004e8000c1e1900 */
[----:B------:R-:W3:Y:S01]  /*5f80*/  LDG.E R4, [R12.64] ;  /* 0x000000200c047981 */ /* 0x000ee2000c1e1900 */
[----:B------:R-:W-:-:S04]  /*5f90*/  UIADD3 UR7, UR15, -UR5, URZ ;  /* 0x800000050f077290 */ /* 0x000fc8000fffe03f */
[----:B------:R-:W-:-:S03]  /*5fa0*/  UIMAD UR7, UR7, UR4, -0x40 ;  /* 0xffffffc0070774a4 */ /* 0x000fc6000f8e0204 */
[----:B------:R-:W-:Y:S02]  /*5fb0*/  ULDC.64 UR4, c[0x0][0x198] ;  /* 0x0000660000047ab9 */ /* 0x000fe40000000a00 */
[----:B------:R-:W-:Y:S02]  /*5fc0*/  USHF.R.S32.HI UR6, URZ, 0x1f, UR7 ;  /* 0x0000001f3f067899 */ /* 0x000fe40008011407 */
[----:B------:R-:W-:Y:S02]  /*5fd0*/  UIMAD.WIDE.U32 UR10, UR7, UR4, URZ ;  /* 0x00000004070a72a5 */ /* 0x000fe4000f8e003f */
[----:B------:R-:W-:-:S04]  /*5fe0*/  UIMAD UR6, UR6, UR4, URZ ;  /* 0x00000004060672a4 */ /* 0x000fc8000f8e023f */
[----:B------:R-:W-:Y:S01]  /*5ff0*/  UIMAD UR5, UR7, UR5, UR6 ;  /* 0x00000005070572a4 */ /* 0x000fe2000f8e0206 */
[----:B--2---:R-:W-:-:S03]  /*6000*/  MOV R8, UR10 ;  /* 0x0000000a00087c02 */ /* 0x004fc60008000f00 */
[----:B------:R-:W-:-:S06]  /*6010*/  UIADD3 UR5, UR11, UR5, URZ ;  /* 0x000000050b057290 */ /* 0x000fcc000fffe03f */
[----:B------:R-:W-:Y:S01]  /*6020*/  MOV R11, UR5 ;  /* 0x00000005000b7c02 */ /* 0x000fe20008000f00 */
[----:B---3--:R-:W-:Y:S02]  /*6030*/  IMAD.IADD R4, R4, 0x1, -R9 ;  /* 0x0000000104047824 */ /* 0x008fe400078e0a09 */
        /* <DEDUP_REMOVED lines=9> */
.L_x_1600:
[----:B------:R-:W-:-:S04]  /*60d0*/  ULEA UR6, -UR6, URZ, 0x6 ;  /* 0x0000003f06067291 */ /* 0x000fc8000f8e313f */
[----:B------:R-:W-:Y:S02]  /*60e0*/  USHF.R.S32.HI UR4, URZ, 0x1f, UR6 ;  /* 0x0000001f3f047899 */ /* 0x000fe40008011406 */
[----:B------:R-:W-:-:S04]  /*60f0*/  MOV R13, UR6 ;  /* 0x00000006000d7c02 */ /* 0x000fc80008000f00 */
[----:B------:R-:W-:Y:S02]  /*6100*/  MOV R12, UR4 ;  /* 0x00000004000c7c02 */ /* 0x000fe40008000f00 */
.L_x_1601:
        /* <DEDUP_REMOVED lines=116> */
[----:B-1----:R-:W-:Y:S01]  /*6850*/  @!P4 LEA R60, P1, R9, c[0x0][0x168], 0x1 ;  /* 0x00005a00093cca11 */ /* 0x002fe200078208ff */
        /* <DEDUP_REMOVED lines=39> */
.L_x_1603:
[----:B------:R-:W-:Y:S05]  /*6ad0*/  BSYNC B0 ;  /* 0x0000000000007941 */ /* 0x000fea0003800000 */
.L_x_1602:
[----:B------:R-:W0:Y:S01]  /*6ae0*/  LDGDEPBAR ;  /* 0x00000000000079af */ /* 0x000e220000000000 */
[----:B------:R-:W-:-:S04]  /*6af0*/  IADD3 R166, P0, R13, R166, RZ ;  /* 0x000000a60da67210 */ /* 0x000fc80007f1e0ff */
[----:B------:R-:W-:Y:S02]  /*6b00*/  IADD3.X R165, R12, R165, RZ, P0, !PT ;  /* 0x000000a50ca57210 */ /* 0x000fe400007fe4ff */
.L_x_1599:
[----:B--234-:R-:W-:Y:S01]  /*6b10*/  IADD3 R3, R3, UR13, RZ ;  /* 0x0000000d03037c10 */ /* 0x01cfe2000fffe0ff */
[----:B------:R-:W-:-:S03]  /*6b20*/  IMAD.SHL.U32 R236, R0, 0x2, RZ ;  /* 0x0000000200ec7824 */ /* 0x000fc600078e00ff */
[----:B------:R-:W-:Y:S01]  /*6b30*/  IADD3 R4, R3, 0x1, RZ ;  /* 0x0000000103047810 */ /* 0x000fe20007ffe0ff */
[--C-:B------:R-:W-:Y:S01]  /*6b40*/  IMAD R234, R7, 0x2, R236.reuse ;  /* 0x0000000207ea7824 */ /* 0x100fe200078e02ec */
[----:B-1----:R-:W-:Y:S01]  /*6b50*/  IADD3 R8, R3, 0x8, RZ ;  /* 0x0000000803087810 */ /* 0x002fe20007ffe0ff */
[C---:B------:R-:W-:Y:S01]  /*6b60*/  IMAD R233, R5.reuse, 0x2, R236 ;  /* 0x0000000205e97824 */ /* 0x040fe200078e02ec */
[CC--:B------:R-:W-:Y:S01]  /*6b70*/  ISETP.GE.AND P4, PT, R4.reuse, R167.reuse, PT ;  /* 0x000000a70400720c */ /* 0x0c0fe20003f86270 */
[----:B------:R-:W-:Y:S01]  /*6b80*/  IMAD R232, R5, 0x2, R234 ;  /* 0x0000000205e87824 */ /* 0x000fe200078e02ea */
[-C--:B------:R-:W-:Y:S01]  /*6b90*/  ISETP.GE.AND P1, PT, R4, R2.reuse, PT ;  /* 0x000000020400720c */ /* 0x080fe20003f26270 */
[----:B------:R-:W-:Y:S01]  /*6ba0*/  LDSM.16.MT88.4 R156, [R236+0x10000] ;  /* 0x01000000ec9c783b */ /* 0x000fe20000004200 */
        /* <DEDUP_REMOVED lines=34> */
[-C--:B------:R-:W-:Y:S01]  /*6dd0*/  ISETP.GE.AND P5, PT, R3, R167.reuse, PT ;  /* 0x000000a70300720c */ /* 0x080fe20003fa6270 */
[----:B------:R-:W-:Y:S01]  /*6de0*/  LDSM.16.MT88.4 R112, [R234+0x16000] ;  /* 0x01600000ea70783b */ /* 0x000fe20000004200 */
[----:B------:R-:W-:Y:S02]  /*6df0*/  ISETP.GE.AND P0, PT, R8, R167, PT ;  /* 0x000000a70800720c */ /* 0x000fe40003f06270 */
[----:B------:R-:W-:Y:S01]  /*6e00*/  FSEL R6, R6, -INF , !P5 ;  /* 0xff80000006067808 */ /* 0x000fe20006800000 */
[----:B------:R-:W-:Y:S01]  /*6e10*/  LDSM.16.MT88.4 R120, [R233+0x16000] ;  /* 0x01600000e978783b */ /* 0x000fe20000004200 */
[----:B------:R-:W-:-:S02]  /*6e20*/  FSEL R249, R249, -INF , !P0 ;  /* 0xff800000f9f97808 */ /* 0x000fc40004000000 */
[----:B------:R-:W-:Y:S02]  /*6e30*/  ISETP.GE.AND P0, PT, R3, R2, PT ;  /* 0x000000020300720c */ /* 0x000fe40003f06270 */
[----:B------:R-:W-:Y:S02]  /*6e40*/  FMNMX.FTZ R10, R6, R31, !PT ;  /* 0x0000001f060a7209 */ /* 0x000fe40007810000 */
[----:B------:R-:W-:Y:S02]  /*6e50*/  FSEL R24, R24, -INF , !P0 ;  /* 0xff80000018187808 */ /* 0x000fe40004000000 */
[----:B------:R-:W-:Y:S02]  /*6e60*/  FMNMX.FTZ R10, R49, R10, !PT ;  /* 0x0000000a310a7209 */ /* 0x000fe40007810000 */
[----:B------:R-:W-:Y:S02]  /*6e70*/  FMNMX.FTZ R12, R24, R29, !PT ;  /* 0x0000001d180c7209 */ /* 0x000fe40007810000 */
[----:B------:R-:W-:-:S02]  /*6e80*/  FSEL R23, R32, -INF , !P4 ;  /* 0xff80000020177808 */ /* 0x000fc40006000000 */
[----:B------:R-:W-:Y:S02]  /*6e90*/  FMNMX.FTZ R14, R37, R10, !PT ;  /* 0x0000000a250e7209 */ /* 0x000fe40007810000 */
[----:B------:R-:W-:Y:S02]  /*6ea0*/  FMNMX.FTZ R12, R25, R12, !PT ;  /* 0x0000000c190c7209 */ /* 0x000fe40007810000 */
[----:B------:R-:W-:Y:S02]  /*6eb0*/  IADD3 R4, R3, 0x19, RZ ;  /* 0x0000001903047810 */ /* 0x000fe40007ffe0ff */
[----:B------:R-:W-:Y:S02]  /*6ec0*/  FMNMX.FTZ R14, R23, R14, !PT ;  /* 0x0000000e170e7209 */ /* 0x000fe40007810000 */
[----:B------:R-:W-:Y:S02]  /*6ed0*/  FSEL R15, R20, -INF , !P1 ;  /* 0xff800000140f7808 */ /* 0x000fe40004800000 */
[----:B------:R-:W-:-:S02]  /*6ee0*/  FMNMX.FTZ R12, R27, R12, !PT ;  /* 0x0000000c1b0c7209 */ /* 0x000fc40007810000 */
[----:B------:R-:W-:Y:S02]  /*6ef0*/  ISETP.GE.AND P4, PT, R4, R167, PT ;  /* 0x000000a70400720c */ /* 0x000fe40003f86270 */
[----:B------:R-:W-:Y:S02]  /*6f00*/  FSEL R19, R36, -INF , !P3 ;  /* 0xff80000024137808 */ /* 0x000fe40005800000 */
[----:B------:R-:W-:Y:S02]  /*6f10*/  FMNMX.FTZ R14, R21, R14, !PT ;  /* 0x0000000e150e7209 */ /* 0x000fe40007810000 */
[----:B------:R-:W-:Y:S02]  /*6f20*/  FMNMX.FTZ R12, R15, R12, !PT ;  /* 0x0000000c0f0c7209 */ /* 0x000fe40007810000 */
[----:B------:R-:W-:Y:S02]  /*6f30*/  ISETP.GE.AND P1, PT, R4, R2, PT ;  /* 0x000000020400720c */ /* 0x000fe40003f26270 */
[----:B------:R-:W-:-:S02]  /*6f40*/  IADD3 R4, R3, 0x21, RZ ;  /* 0x0000002103047810 */ /* 0x000fc40007ffe0ff */
[----:B------:R-:W-:Y:S02]  /*6f50*/  FSEL R17, R35, -INF , !P4 ;  /* 0xff80000023117808 */ /* 0x000fe40006000000 */
[----:B------:R-:W-:Y:S02]  /*6f60*/  FMNMX.FTZ R14, R19, R14, !PT ;  /* 0x0000000e130e7209 */ /* 0x000fe40007810000 */
[----:B------:R-:W-:Y:S02]  /*6f70*/  FSEL R11, R22, -INF , !P2 ;  /* 0xff800000160b7808 */ /* 0x000fe40005000000 */
[----:B------:R-:W-:Y:S02]  /*6f80*/  FMNMX.FTZ R12, R13, R12, !PT ;  /* 0x0000000c0d0c7209 */ /* 0x000fe40007810000 */
[----:B------:R-:W-:Y:S02]  /*6f90*/  ISETP.GE.AND P3, PT, R8, R2, PT ;  /* 0x000000020800720c */ /* 0x000fe40003f66270 */
[----:B------:R-:W-:-:S02]  /*6fa0*/  IADD3 R8, R3, 0x28, RZ ;  /* 0x0000002803087810 */ /* 0x000fc40007ffe0ff */
[-C--:B------:R-:W-:Y:S02]  /*6fb0*/  ISETP.GE.AND P5, PT, R4, R167.reuse, PT ;  /* 0x000000a70400720c */ /* 0x080fe40003fa6270 */
[----:B------:R-:W-:Y:S02]  /*6fc0*/  FMNMX.FTZ R14, R17, R14, !PT ;  /* 0x0000000e110e7209 */ /* 0x000fe40007810000 */
[----:B------:R-:W-:Y:S02]  /*6fd0*/  FSEL R9, R16, -INF , !P1 ;  /* 0xff80000010097808 */ /* 0x000fe40004800000 */
[----:B------:R-:W-:Y:S02]  /*6fe0*/  FMNMX.FTZ R12, R11, R12, !PT ;  /* 0x0000000c0b0c7209 */ /* 0x000fe40007810000 */
[----:B------:R-:W-:Y:S02]  /*6ff0*/  ISETP.GE.AND P2, PT, R4, R2, PT ;  /* 0x000000020400720c */ /* 0x000fe40003f46270 */
[----:B------:R-:W-:-:S02]  /*7000*/  ISETP.GE.AND P4, PT, R8, R167, PT ;  /* 0x000000a70800720c */ /* 0x000fc40003f86270 */
[----:B------:R-:W-:Y:S02]  /*7010*/  IADD3 R4, R3, 0x29, RZ ;  /* 0x0000002903047810 */ /* 0x000fe40007ffe0ff */
[----:B------:R-:W-:Y:S02]  /*7020*/  FSEL R191, R191, -INF , !P5 ;  /* 0xff800000bfbf7808 */ /* 0x000fe40006800000 */
[----:B------:R-:W-:Y:S02]  /*7030*/  FMNMX.FTZ R14, R249, R14, !PT ;  /* 0x0000000ef90e7209 */ /* 0x000fe40007810000 */
[----:B------:R-:W-:Y:S02]  /*7040*/  FSEL R245, R245, -INF , !P3 ;  /* 0xff800000f5f57808 */ /* 0x000fe40005800000 */
[----:B------:R-:W-:Y:S02]  /*7050*/  FMNMX.FTZ R12, R9, R12, !PT ;  /* 0x0000000c090c7209 */ /* 0x000fe40007810000 */
[----:B------:R-:W-:-:S02]  /*7060*/  ISETP.GE.AND P3, PT, R4, R167, PT ;  /* 0x000000a70400720c */ /* 0x000fc40003f66270 */
[----:B------:R-:W-:Y:S02]  /*7070*/  IADD3 R10, R3, 0x30, RZ ;  /* 0x00000030030a7810 */ /* 0x000fe40007ffe0ff */
[----:B------:R-:W-:Y:S02]  /*7080*/  FSEL R247, R247, -INF , !P4 ;  /* 0xff800000f7f77808 */ /* 0x000fe40006000000 */
[----:B------:R-:W-:Y:S02]  /*7090*/  FMNMX.FTZ R14, R191, R14, !PT ;  /* 0x0000000ebf0e7209 */ /* 0x000fe40007810000 */
[----:B------:R-:W-:Y:S02]  /*70a0*/  ISETP.GE.AND P1, PT, R8, R2, PT ;  /* 0x000000020800720c */ /* 0x000fe40003f26270 */
[----:B------:R-:W-:Y:S02]  /*70b0*/  FSEL R199, R199, -INF , !P2 ;  /* 0xff800000c7c77808 */ /* 0x000fe40005000000 */
[----:B------:R-:W-:-:S02]  /*70c0*/  FMNMX.FTZ R12, R245, R12, !PT ;  /* 0x0000000cf50c7209 */ /* 0x000fc40007810000 */
[----:B------:R-:W-:Y:S02]  /*70d0*/  IADD3 R8, R3, 0x31, RZ ;  /* 0x0000003103087810 */ /* 0x000fe40007ffe0ff */
[----:B------:R-:W-:Y:S02]  /*70e0*/  ISETP.GE.AND P5, PT, R10, R167, PT ;  /* 0x000000a70a00720c */ /* 0x000fe40003fa6270 */
[----:B------:R-:W-:Y:S02]  /*70f0*/  FSEL R193, R193, -INF , !P3 ;  /* 0xff800000c1c17808 */ /* 0x000fe40005800000 */
[----:B------:R-:W-:Y:S02]  /*7100*/  FMNMX.FTZ R14, R247, R14, !PT ;  /* 0x0000000ef70e7209 */ /* 0x000fe40007810000 */
[----:B------:R-:W-:Y:S02]  /*7110*/  ISETP.GE.AND P0, PT, R4, R2, PT ;  /* 0x000000020400720c */ /* 0x000fe40003f06270 */
        /* <DEDUP_REMOVED lines=42> */
[----:B------:R-:W-:Y:S02]  /*73c0*/  FSEL R198, R198, RZ, P0 ;  /* 0x000000ffc6c67208 */ /* 0x000fe40000000000 */
[C---:B------:R-:W-:Y:S01]  /*73d0*/  FSETP.NEU.FTZ.AND P0, PT, R3.reuse, -INF , PT ;  /* 0xff8000000300780b */ /* 0x040fe20003f1d000 */
[----:B------:R-:W-:Y:S02]  /*73e0*/  FMUL.FTZ R192, R3, c[0x0][0x23c] ;  /* 0x00008f0003c07a20 */ /* 0x000fe40000410000 */
[--C-:B------:R-:W-:Y:S02]  /*73f0*/  FFMA.FTZ R189, R6, c[0x0][0x23c], -R198.reuse ;  /* 0x00008f0006bd7a23 */ /* 0x100fe400000108c6 */
[--C-:B------:R-:W-:Y:S01]  /*7400*/  FFMA.FTZ R186, R31, c[0x0][0x23c], -R198.reuse ;  /* 0x00008f001fba7a23 */ /* 0x100fe200000108c6 */
[----:B------:R-:W-:Y:S01]  /*7410*/  FSEL R192, R192, RZ, P0 ;  /* 0x000000ffc0c07208 */ /* 0x000fe20000000000 */
[--C-:B------:R-:W-:Y:S01]  /*7420*/  FFMA.FTZ R183, R49, c[0x0][0x23c], -R198.reuse ;  /* 0x00008f0031b77a23 */ /* 0x100fe200000108c6 */
[----:B------:R-:W-:Y:S01]  /*7430*/  LDSM.16.MT88.4 R4, [R232+0x16000] ;  /* 0x01600000e804783b */ /* 0x000fe20000004200 */
[----:B------:R-:W-:Y:S01]  /*7440*/  FFMA.FTZ R182, R37, c[0x0][0x23c], -R198 ;  /* 0x00008f0025b67a23 */ /* 0x000fe200000108c6 */
[----:B------:R-:W-:Y:S01]  /*7450*/  MUFU.EX2 R189, R189 ;  /* 0x000000bd00bd7308 */ /* 0x000fe20000000800 */
[--C-:B------:R-:W-:Y:S01]  /*7460*/  FFMA.FTZ R184, R24, c[0x0][0x23c], -R192.reuse ;  /* 0x00008f0018b87a23 */ /* 0x100fe200000108c0 */
[----:B------:R-:W1:Y:S01]  /*7470*/  LDSM.16.MT88.4 R48, [R234+0x12000] ;  /* 0x01200000ea30783b */ /* 0x000e620000004200 */
[--C-:B------:R-:W-:Y:S01]  /*7480*/  FFMA.FTZ R187, R29, c[0x0][0x23c], -R192.reuse ;  /* 0x00008f001dbb7a23 */ /* 0x100fe200000108c0 */
[----:B------:R-:W-:Y:S01]  /*7490*/  LEA R248, P0, R166, c[0x0][0x168], 0x1 ;  /* 0x00005a00a6f87a11 */ /* 0x000fe200078008ff */
[--C-:B------:R-:W-:Y:S01]  /*74a0*/  FFMA.FTZ R185, R25, c[0x0][0x23c], -R192.reuse ;  /* 0x00008f0019b97a23 */ /* 0x100fe200000108c0 */
[----:B------:R-:W-:Y:S01]  /*74b0*/  LDSM.16.MT88.4 R28, [R232+0x12800] ;  /* 0x01280000e81c783b */ /* 0x000fe20000004200 */
[--C-:B------:R-:W-:Y:S01]  /*74c0*/  FFMA.FTZ R178, R27, c[0x0][0x23c], -R192.reuse ;  /* 0x00008f001bb27a23 */ /* 0x100fe200000108c0 */
[----:B------:R-:W2:Y:S01]  /*74d0*/  MUFU.EX2 R186, R186 ;  /* 0x000000ba00ba7308 */ /* 0x000ea20000000800 */
[--C-:B------:R-:W-:Y:S01]  /*74e0*/  FFMA.FTZ R179, R15, c[0x0][0x23c], -R192.reuse ;  /* 0x00008f000fb37a23 */ /* 0x100fe200000108c0 */
[----:B------:R-:W-:Y:S01]  /*74f0*/  LDSM.16.MT88.4 R24, [R236+0x10800] ;  /* 0x01080000ec18783b */ /* 0x000fe20000004200 */
[----:B------:R-:W-:-:S02]  /*7500*/  FFMA.FTZ R174, R13, c[0x0][0x23c], -R192 ;  /* 0x00008f000dae7a23 */ /* 0x000fc400000108c0 */
[--C-:B------:R-:W-:Y:S01]  /*7510*/  FFMA.FTZ R181, R23, c[0x0][0x23c], -R198.reuse ;  /* 0x00008f0017b57a23 */ /* 0x100fe200000108c6 */
[----:B------:R-:W3:Y:S01]  /*7520*/  LDSM.16.MT88.4 R12, [R232+0x10800] ;  /* 0x01080000e80c783b */ /* 0x000ee20000004200 */
[--C-:B------:R-:W-:Y:S01]  /*7530*/  FFMA.FTZ R180, R21, c[0x0][0x23c], -R198.reuse ;  /* 0x00008f0015b47a23 */ /* 0x100fe200000108c6 */
[----:B------:R-:W-:Y:S01]  /*7540*/  MUFU.EX2 R183, R183 ;  /* 0x000000b700b77308 */ /* 0x000fe20000000800 */
[--C-:B------:R-:W-:Y:S01]  /*7550*/  FFMA.FTZ R177, R19, c[0x0][0x23c], -R198.reuse ;  /* 0x00008f0013b17a23 */ /* 0x100fe200000108c6 */
[----:B------:R-:W4:Y:S01]  /*7560*/  LDSM.16.MT88.4 R20, [R234+0x10800] ;  /* 0x01080000ea14783b */ /* 0x000f220000004200 */
[----:B------:R-:W-:Y:S02]  /*7570*/  FFMA.FTZ R176, R17, c[0x0][0x23c], -R198 ;  /* 0x00008f0011b07a23 */ /* 0x000fe400000108c6 */
[--C-:B------:R-:W-:Y:S01]  /*7580*/  FFMA.FTZ R175, R11, c[0x0][0x23c], -R192.reuse ;  /* 0x00008f000baf7a23 */ /* 0x100fe200000108c0 */
[----:B------:R-:W5:Y:S01]  /*7590*/  LDSM.16.MT88.4 R16, [R233+0x10800] ;  /* 0x01080000e910783b */ /* 0x000f620000004200 */
[----:B------:R-:W-:Y:S01]  /*75a0*/  FFMA.FTZ R0, R9, c[0x0][0x23c], -R192 ;  /* 0x00008f0009007a23 */ /* 0x000fe200000108c0 */
[----:B------:R-:W1:Y:S01]  /*75b0*/  MUFU.EX2 R182, R182 ;  /* 0x000000b600b67308 */ /* 0x000e620000000800 */
[----:B--2---:R-:W-:Y:S01]  /*75c0*/  F2FP.BF16.PACK_AB R128, R186, R189 ;  /* 0x000000bdba80723e */ /* 0x004fe200000010ff */
[----:B------:R-:W2:Y:S01]  /*75d0*/  LDSM.16.MT88.4 R8, [R234+0x12800] ;  /* 0x01280000ea08783b */ /* 0x000ea20000004200 */
[----:B------:R-:W-:-:S02]  /*75e0*/  FFMA.FTZ R188, R249, c[0x0][0x23c], -R198 ;  /* 0x00008f00f9bc7a23 */ /* 0x000fc400000108c6 */
[--C-:B------:R-:W-:Y:S02]  /*75f0*/  FFMA.FTZ R191, R191, c[0x0][0x23c], -R198.reuse ;  /* 0x00008f00bfbf7a23 */ /* 0x100fe400000108c6 */
[--C-:B------:R-:W-:Y:S01]  /*7600*/  FFMA.FTZ R190, R247, c[0x0][0x23c], -R198.reuse ;  /* 0x00008f00f7be7a23 */ /* 0x100fe200000108c6 */
[----:B------:R-:W-:Y:S01]  /*7610*/  MUFU.EX2 R184, R184 ;  /* 0x000000b800b87308 */ /* 0x000fe20000000800 */
[----:B------:R-:W-:Y:S01]  /*7620*/  FFMA.FTZ R193, R193, c[0x0][0x23c], -R198 ;  /* 0x00008f00c1c17a23 */ /* 0x000fe200000108c6 */
[----:B------:R-:W-:Y:S01]  /*7630*/  LEA.HI.X R247, R166, c[0x0][0x16c], R165, 0x1, P0 ;  /* 0x00005b00a6f77a11 */ /* 0x000fe200000f0ca5 */
[--C-:B------:R-:W-:Y:S02]  /*7640*/  FFMA.FTZ R194, R245, c[0x0][0x23c], -R192.reuse ;  /* 0x00008f00f5c27a23 */ /* 0x100fe400000108c0 */
[--C-:B------:R-:W-:Y:S02]  /*7650*/  FFMA.FTZ R199, R199, c[0x0][0x23c], -R192.reuse ;  /* 0x00008f00c7c77a23 */ /* 0x100fe400000108c0 */
[--C-:B------:R-:W-:Y:S01]  /*7660*/  FFMA.FTZ R196, R215, c[0x0][0x23c], -R192.reuse ;  /* 0x00008f00d7c47a23 */ /* 0x100fe200000108c0 */
[----:B------:R-:W3:Y:S01]  /*7670*/  MUFU.EX2 R187, R187 ;  /* 0x000000bb00bb7308 */ /* 0x000ee20000000800 */
[----:B-1----:R-:W-:Y:S01]  /*7680*/  F2FP.BF16.PACK_AB R130, R182, R183 ;  /* 0x000000b7b682723e */ /* 0x002fe200000010ff */
[----:B------:R-:W-:-:S02]  /*7690*/  FFMA.FTZ R203, R203, c[0x0][0x23c], -R192 ;  /* 0x00008f00cbcb7a23 */ /* 0x000fc400000108c0 */
[--C-:B------:R-:W-:Y:S02]  /*76a0*/  FFMA.FTZ R200, R213, c[0x0][0x23c], -R198.reuse ;  /* 0x00008f00d5c87a23 */ /* 0x100fe400000108c6 */
[--C-:B------:R-:W-:Y:S02]  /*76b0*/  FFMA.FTZ R211, R211, c[0x0][0x23c], -R198.reuse ;  /* 0x00008f00d3d37a23 */ /* 0x100fe400000108c6 */
[----:B------:R-:W-:Y:S01]  /*76c0*/  MUFU.EX2 R185, R185 ;  /* 0x000000b900b97308 */ /* 0x000fe20000000800 */
[--C-:B------:R-:W-:Y:S02]  /*76d0*/  FFMA.FTZ R202, R209, c[0x0][0x23c], -R198.reuse ;  /* 0x00008f00d1ca7a23 */ /* 0x100fe400000108c6 */
[----:B------:R-:W-:Y:S02]  /*76e0*/  FFMA.FTZ R251, R207, c[0x0][0x23c], -R198 ;  /* 0x00008f00cffb7a23 */ /* 0x000fe400000108c6 */
[--C-:B------:R-:W-:Y:S02]  /*76f0*/  FFMA.FTZ R198, R205, c[0x0][0x23c], -R192.reuse ;  /* 0x00008f00cdc67a23 */ /* 0x100fe400000108c0 */
[--C-:B------:R-:W-:Y:S01]  /*7700*/  FFMA.FTZ R201, R201, c[0x0][0x23c], -R192.reuse ;  /* 0x00008f00c9c97a23 */ /* 0x100fe200000108c0 */
[----:B------:R-:W1:Y:S01]  /*7710*/  MUFU.EX2 R178, R178 ;  /* 0x000000b200b27308 */ /* 0x000e620000000800 */
[----:B---3--:R-:W-:Y:S01]  /*7720*/  F2FP.BF16.PACK_AB R129, R187, R184 ;  /* 0x000000b8bb81723e */ /* 0x008fe200000010ff */
[----:B------:R-:W-:-:S02]  /*7730*/  FFMA.FTZ R197, R197, c[0x0][0x23c], -R192 ;  /* 0x00008f00c5c57a23 */ /* 0x000fc400000108c0 */
[----:B------:R-:W-:Y:S02]  /*7740*/  FFMA.FTZ R192, R195, c[0x0][0x23c], -R192 ;  /* 0x00008f00c3c07a23 */ /* 0x000fe400000108c0 */
[----:B------:R-:W-:Y:S02]  /*7750*/  FADD.FTZ R186, R189, R186 ;  /* 0x000000babdba7221 */ /* 0x000fe40000010000 */
[----:B------:R-:W-:Y:S01]  /*7760*/  MUFU.EX2 R181, R181 ;  /* 0x000000b500b57308 */ /* 0x000fe20000000800 */
[----:B------:R-:W-:Y:S02]  /*7770*/  FADD.FTZ R184, R184, R187 ;  /* 0x000000bbb8b87221 */ /* 0x000fe40000010000 */
[----:B------:R-:W-:-:S04]  /*7780*/  FADD.FTZ R183, R183, R186 ;  /* 0x000000bab7b77221 */ /* 0x000fc80000010000 */
[----:B------:R-:W-:Y:S01]  /*7790*/  FADD.FTZ R182, R182, R183 ;  /* 0x000000b7b6b67221 */ /* 0x000fe20000010000 */
[----:B-1----:R-:W-:Y:S01]  /*77a0*/  F2FP.BF16.PACK_AB R131, R178, R185 ;  /* 0x000000b9b283723e */ /* 0x002fe200000010ff */
        /* <DEDUP_REMOVED lines=59> */
[----:B------:R-:W-:-:S02]  /*7b60*/  FADD.FTZ R181, R181, R182 ;  /* 0x000000b6b5b57221 */ /* 0x000fc40000010000 */
[----:B------:R-:W-:Y:S02]  /*7b70*/  FADD.FTZ R179, R179, R178 ;  /* 0x000000b2b3b37221 */ /* 0x000fe40000010000 */
[----:B------:R-:W-:Y:S01]  /*7b80*/  FADD.FTZ R180, R180, R181 ;  /* 0x000000b5b4b47221 */ /* 0x000fe20000010000 */
[----:B------:R-:W-:Y:S01]  /*7b90*/  F2FP.BF16.PACK_AB R6, R176, R177 ;  /* 0x000000b1b006723e */ /* 0x000fe200000010ff */
[----:B------:R-:W-:Y:S01]  /*7ba0*/  FADD.FTZ R174, R174, R179 ;  /* 0x000000b3aeae7221 */ /* 0x000fe20000010000 */
[----:B------:R-:W-:-:S03]  /*7bb0*/  F2FP.BF16.PACK_AB R7, R0, R175 ;  /* 0x000000af0007723e */ /* 0x000fc600000010ff */
[----:B------:R-:W-:-:S04]  /*7bc0*/  FADD.FTZ R175, R175, R174 ;  /* 0x000000aeafaf7221 */ /* 0x000fc80000010000 */
[----:B------:R-:W-:Y:S01]  /*7bd0*/  HMMA.16816.F32.BF16 R136, R4, R12, R136 ;  /* 0x0000000c0488723c */ /* 0x000fe20000041888 */
[----:B------:R-:W-:-:S07]  /*7be0*/  FADD.FTZ R175, R0, R175 ;  /* 0x000000af00af7221 */ /* 0x000fce0000010000 */
        /* <DEDUP_REMOVED lines=35> */
[C---:B-----5:R-:W-:Y:S08]  /*7e20*/  HMMA.16816.F32.BF16 R68, R4.reuse, R24, R68 ;  /* 0x000000180444723c */ /* 0x060ff00000041844 */
[C---:B------:R-:W-:Y:S01]  /*7e30*/  HMMA.16816.F32.BF16 R72, R4.reuse, R26, R72 ;  /* 0x0000001a0448723c */ /* 0x040fe20000041848 */
[----:B------:R-:W-:Y:S07]  /*7e40*/  LDSM.16.MT88.4 R24, [R232+0x11000] ;  /* 0x01100000e818783b */ /* 0x000fee0000004200 */
[C---:B---3--:R-:W-:Y:S08]  /*7e50*/  HMMA.16816.F32.BF16 R100, R4.reuse, R20, R100 ;  /* 0x000000140464723c */ /* 0x048ff00000041864 */
[C---:B------:R-:W-:Y:S01]  /*7e60*/  HMMA.16816.F32.BF16 R104, R4.reuse, R22, R104 ;  /* 0x000000160468723c */ /* 0x040fe20000041868 */
[----:B------:R-:W-:Y:S07]  /*7e70*/  LDSM.16.MT88.4 R20, [R233+0x13000] ;  /* 0x01300000e914783b */ /* 0x000fee0000004200 */
[C---:B----4-:R-:W-:Y:S08]  /*7e80*/  HMMA.16816.F32.BF16 R116, R4.reuse, R16, R116 ;  /* 0x000000100474723c */ /* 0x050ff00000041874 */
[C---:B------:R-:W-:Y:S01]  /*7e90*/  HMMA.16816.F32.BF16 R120, R4.reuse, R18, R120 ;  /* 0x000000120478723c */ /* 0x040fe20000041878 */
[----:B------:R-:W3:Y:S07]  /*7ea0*/  LDSM.16.MT88.4 R16, [R234+0x13000] ;  /* 0x01300000ea10783b */ /* 0x000eee0000004200 */
[C---:B--2---:R-:W-:Y:S08]  /*7eb0*/  HMMA.16816.F32.BF16 R124, R4.reuse, R8, R124 ;  /* 0x00000008047c723c */ /* 0x044ff0000004187c */
[----:B------:R-:W-:Y:S01]  /*7ec0*/  HMMA.16816.F32.BF16 R128, R4, R10, R128 ;  /* 0x0000000a0480723c */ /* 0x000fe20000041880 */
[----:B------:R-:W2:Y:S06]  /*7ed0*/  LDSM.16.MT88.4 R8, [R236+0x13000] ;  /* 0x01300000ec08783b */ /* 0x000eac0000004200 */
        /* <DEDUP_REMOVED lines=11> */
[C---:B---3--:R-:W-:Y:S08]  /*7f90*/  HMMA.16816.F32.BF16 R44, R4.reuse, R16, R44 ;  /* 0x00000010042c723c */ /* 0x048ff0000004182c */
[C---:B--2---:R-:W-:Y:S08]  /*7fa0*/  HMMA.16816.F32.BF16 R36, R4.reuse, R8, R36 ;  /* 0x000000080424723c */ /* 0x044ff00000041824 */
        /* <DEDUP_REMOVED lines=92> */
[----:B----4-:R-:W-:Y:S03]  /*8570*/  HMMA.16816.F32.BF16 R84, R4, R24, R84 ;  /* 0x000000180454723c */ /* 0x010fe60000041854 */
        /* <DEDUP_REMOVED lines=91> */
.L_x_1605:
[----:B------:R-:W-:-:S05]  /*8b30*/  IMAD.MOV.U32 R11, RZ, RZ, c[0x0][0x1a0] ;  /* 0x00006800ff0b7624 */ /* 0x000fca00078e00ff */
[----:B------:R-:W-:-:S04]  /*8b40*/  LEA R11, -R11, RZ, 0x6 ;  /* 0x000000ff0b0b7211 */ /* 0x000fc800078e31ff */
[----:B------:R-:W-:Y:S02]  /*8b50*/  SHF.R.S32.HI R5, RZ, 0x1f, R11 ;  /* 0x0000001fff057819 */ /* 0x000fe4000001140b */
.L_x_1606:
        /* <DEDUP_REMOVED lines=82> */
[C---:B------:R-:W-:Y:S01]  /*9080*/  @!P3 IADD3 R0, P1, R9.reuse, R170, RZ ;  /* 0x000000aa0900b210 */ /* 0x040fe20007f3e0ff */
        /* <DEDUP_REMOVED lines=67> */
[----:B------:R-:W4:Y:S04]  /*94c0*/  LDSM.16.M88.4 R4, [R241+0x8000] ;  /* 0x00800000f104783b */ /* 0x000f280000000200 */
[----:B------:R-:W4:Y:S04]  /*94d0*/  LDSM.16.M88.4 R184, [R241+0x9000] ;  /* 0x00900000f1b8783b */ /* 0x000f280000000200 */
[----:B-1----:R-:W1:Y:S04]  /*94e0*/  LDSM.16.M88.4 R32, [R241+0x8800] ;  /* 0x00880000f120783b */ /* 0x002e680000000200 */
[----:B------:R-:W1:Y:S04]  /*94f0*/  LDSM.16.M88.4 R172, [R241+0x9800] ;  /* 0x00980000f1ac783b */ /* 0x000e680000000200 */
[----:B-----5:R-:W-:Y:S04]  /*9500*/  LDSM.16.M88.4 R12, [R240] ;  /* 0x00000000f00c783b */ /* 0x020fe80000000200 */
[----:B------:R-:W5:Y:S04]  /*9510*/  LDSM.16.M88.4 R196, [R239] ;  /* 0x00000000efc4783b */ /* 0x000f680000000200 */
[----:B--2---:R-:W2:Y:S04]  /*9520*/  LDSM.16.M88.4 R168, [R230] ;  /* 0x00000000e6a8783b */ /* 0x004ea80000000200 */
[----:B------:R-:W1:Y:S04]  /*9530*/  LDSM.16.M88.4 R192, [R231] ;  /* 0x00000000e7c0783b */ /* 0x000e680000000200 */
[----:B------:R-:W1:Y:S04]  /*9540*/  LDSM.16.M88.4 R28, [R229] ;  /* 0x00000000e51c783b */ /* 0x000e680000000200 */
[----:B---3--:R-:W-:Y:S01]  /*9550*/  LDSM.16.M88.4 R16, [R238] ;  /* 0x00000000ee10783b */ /* 0x008fe20000000200 */
[C---:B----4-:R-:W-:Y:S03]  /*9560*/  HMMA.16816.F32.BF16 R8, R176.reuse, R4, RZ ;  /* 0x00000004b008723c */ /* 0x050fe600000418ff */
[----:B------:R-:W3:Y:S04]  /*9570*/  LDSM.16.M88.4 R24, [R235+0x8000] ;  /* 0x00800000eb18783b */ /* 0x000ee80000000200 */
[----:B------:R-:W-:Y:S01]  /*9580*/  LDSM.16.M88.4 R200, [R241+0xb800] ;  /* 0x00b80000f1c8783b */ /* 0x000fe20000000200 */
[C---:B------:R-:W-:Y:S03]  /*9590*/  HMMA.16816.F32.BF16 R188, R176.reuse, R184, RZ ;  /* 0x000000b8b0bc723c */ /* 0x040fe600000418ff */
[----:B------:R-:W0:Y:S05]  /*95a0*/  LDGDEPBAR ;  /* 0x00000000000079af */ /* 0x000e2a0000000000 */
[C---:B------:R-:W-:Y:S08]  /*95b0*/  HMMA.16816.F32.BF16 R4, R176.reuse, R6, RZ ;  /* 0x00000006b004723c */ /* 0x040ff000000418ff */
[C---:B------:R-:W-:Y:S08]  /*95c0*/  HMMA.16816.F32.BF16 R184, R176.reuse, R186, RZ ;  /* 0x000000bab0b8723c */ /* 0x040ff000000418ff */
[C---:B-1----:R-:W-:Y:S08]  /*95d0*/  HMMA.16816.F32.BF16 R20, R176.reuse, R32, RZ ;  /* 0x00000020b014723c */ /* 0x042ff000000418ff */
[C---:B------:R-:W-:Y:S08]  /*95e0*/  HMMA.16816.F32.BF16 R32, R176.reuse, R34, RZ ;  /* 0x00000022b020723c */ /* 0x040ff000000418ff */
[C---:B------:R-:W-:Y:S08]  /*95f0*/  HMMA.16816.F32.BF16 R180, R176.reuse, R172, RZ ;  /* 0x000000acb0b4723c */ /* 0x040ff000000418ff */
[----:B------:R-:W-:Y:S01]  /*9600*/  HMMA.16816.F32.BF16 R176, R176, R174, RZ ;  /* 0x000000aeb0b0723c */ /* 0x000fe200000418ff */
[----:B------:R-:W1:Y:S07]  /*9610*/  LDSM.16.M88.4 R172, [R235+0x8800] ;  /* 0x00880000ebac783b */ /* 0x000e6e0000000200 */
[C---:B-----5:R-:W-:Y:S08]  /*9620*/  HMMA.16816.F32.BF16 R8, R12.reuse, R196, R8 ;  /* 0x000000c40c08723c */ /* 0x060ff00000041808 */
[C---:B------:R-:W-:Y:S01]  /*9630*/  HMMA.16816.F32.BF16 R4, R12.reuse, R198, R4 ;  /* 0x000000c60c04723c */ /* 0x040fe20000041804 */
[----:B------:R-:W4:Y:S07]  /*9640*/  LDSM.16.M88.4 R196, [R235+0x9000] ;  /* 0x00900000ebc4783b */ /* 0x000f2e0000000200 */
[C---:B--2---:R-:W-:Y:S08]  /*9650*/  HMMA.16816.F32.BF16 R188, R12.reuse, R168, R188 ;  /* 0x000000a80cbc723c */ /* 0x044ff000000418bc */
[C---:B------:R-:W-:Y:S01]  /*9660*/  HMMA.16816.F32.BF16 R184, R12.reuse, R170, R184 ;  /* 0x000000aa0cb8723c */ /* 0x040fe200000418b8 */
[----:B------:R-:W2:Y:S07]  /*9670*/  LDSM.16.M88.4 R168, [R235+0x9800] ;  /* 0x00980000eba8783b */ /* 0x000eae0000000200 */
[C---:B------:R-:W-:Y:S08]  /*9680*/  HMMA.16816.F32.BF16 R20, R12.reuse, R192, R20 ;  /* 0x000000c00c14723c */ /* 0x040ff00000041814 */
[C---:B------:R-:W-:Y:S01]  /*9690*/  HMMA.16816.F32.BF16 R32, R12.reuse, R194, R32 ;  /* 0x000000c20c20723c */ /* 0x040fe20000041820 */
[----:B------:R-:W-:Y:S07]  /*96a0*/  LDSM.16.M88.4 R192, [R228+0x800] ;  /* 0x00080000e4c0783b */ /* 0x000fee0000000200 */
[C---:B------:R-:W-:Y:S08]  /*96b0*/  HMMA.16816.F32.BF16 R180, R12.reuse, R28, R180 ;  /* 0x0000001c0cb4723c */ /* 0x040ff000000418b4 */
[----:B------:R-:W-:Y:S01]  /*96c0*/  HMMA.16816.F32.BF16 R176, R12, R30, R176 ;  /* 0x0000001e0cb0723c */ /* 0x000fe200000418b0 */
[----:B------:R-:W-:Y:S04]  /*96d0*/  LDSM.16.M88.4 R28, [R237] ;  /* 0x00000000ed1c783b */ /* 0x000fe80000000200 */
[----:B------:R-:W5:Y:S03]  /*96e0*/  LDSM.16.M88.4 R12, [R228] ;  /* 0x00000000e40c783b */ /* 0x000f660000000200 */
[C---:B---3--:R-:W-:Y:S08]  /*96f0*/  HMMA.16816.F32.BF16 R8, R16.reuse, R24, R8 ;  /* 0x000000181008723c */ /* 0x048ff00000041808 */
[C---:B------:R-:W-:Y:S01]  /*9700*/  HMMA.16816.F32.BF16 R4, R16.reuse, R26, R4 ;  /* 0x0000001a1004723c */ /* 0x040fe20000041804 */
[----:B------:R-:W3:Y:S07]  /*9710*/  LDSM.16.M88.4 R24, [R228+0x1000] ;  /* 0x00100000e418783b */ /* 0x000eee0000000200 */
[C---:B-1----:R-:W-:Y:S08]  /*9720*/  HMMA.16816.F32.BF16 R20, R16.reuse, R172, R20 ;  /* 0x000000ac1014723c */ /* 0x042ff00000041814 */
[C---:B------:R-:W-:Y:S01]  /*9730*/  HMMA.16816.F32.BF16 R32, R16.reuse, R174, R32 ;  /* 0x000000ae1020723c */ /* 0x040fe20000041820 */
[----:B------:R-:W1:Y:S07]  /*9740*/  LDSM.16.M88.4 R172, [R228+0x1800] ;  /* 0x00180000e4ac783b */ /* 0x000e6e0000000200 */
[C---:B----4-:R-:W-:Y:S08]  /*9750*/  HMMA.16816.F32.BF16 R188, R16.reuse, R196, R188 ;  /* 0x000000c410bc723c */ /* 0x050ff000000418bc */
[C---:B------:R-:W-:Y:S01]  /*9760*/  HMMA.16816.F32.BF16 R184, R16.reuse, R198, R184 ;  /* 0x000000c610b8723c */ /* 0x040fe200000418b8 */
[----:B------:R-:W-:Y:S07]  /*9770*/  LDSM.16.M88.4 R196, [R242+0x2000] ;  /* 0x00200000f2c4783b */ /* 0x000fee0000000200 */
[C---:B--2---:R-:W-:Y:S08]  /*9780*/  HMMA.16816.F32.BF16 R180, R16.reuse, R168, R180 ;  /* 0x000000a810b4723c */ /* 0x044ff000000418b4 */
[----:B------:R-:W-:Y:S01]  /*9790*/  HMMA.16816.F32.BF16 R176, R16, R170, R176 ;  /* 0x000000aa10b0723c */ /* 0x000fe200000418b0 */
[----:B------:R-:W2:Y:S04]  /*97a0*/  LDSM.16.M88.4 R168, [R241+0xa000] ;  /* 0x00a00000f1a8783b */ /* 0x000ea80000000200 */
[----:B------:R-:W4:Y:S03]  /*97b0*/  LDSM.16.M88.4 R16, [R241+0xa800] ;  /* 0x00a80000f110783b */ /* 0x000f260000000200 */
[C---:B-----5:R-:W-:Y:S08]  /*97c0*/  HMMA.16816.F32.BF16 R8, R28.reuse, R12, R8 ;  /* 0x0000000c1c08723c */ /* 0x060ff00000041808 */
[C---:B------:R-:W-:Y:S01]  /*97d0*/  HMMA.16816.F32.BF16 R4, R28.reuse, R14, R4 ;  /* 0x0000000e1c04723c */ /* 0x040fe20000041804 */
[----:B------:R-:W5:Y:S07]  /*97e0*/  LDSM.16.M88.4 R12, [R241+0xb000] ;  /* 0x00b00000f10c783b */ /* 0x000f6e0000000200 */
[C---:B------:R-:W-:Y:S08]  /*97f0*/  HMMA.16816.F32.BF16 R20, R28.reuse, R192, R20 ;  /* 0x000000c01c14723c */ /* 0x040ff00000041814 */
[C---:B------:R-:W-:Y:S01]  /*9800*/  HMMA.16816.F32.BF16 R32, R28.reuse, R194, R32 ;  /* 0x000000c21c20723c */ /* 0x040fe20000041820 */
[----:B------:R-:W-:Y:S07]  /*9810*/  LDSM.16.M88.4 R192, [R227] ;  /* 0x00000000e3c0783b */ /* 0x000fee0000000200 */
[C---:B---3--:R-:W-:Y:S08]  /*9820*/  HMMA.16816.F32.BF16 R188, R28.reuse, R24, R188 ;  /* 0x000000181cbc723c */ /* 0x048ff000000418bc */
[C---:B------:R-:W-:Y:S01]  /*9830*/  HMMA.16816.F32.BF16 R184, R28.reuse, R26, R184 ;  /* 0x0000001a1cb8723c */ /* 0x040fe200000418b8 */
[----:B------:R-:W3:Y:S07]  /*9840*/  LDSM.16.M88.4 R24, [R240+0x2000] ;  /* 0x00200000f018783b */ /* 0x000eee0000000200 */
[C---:B-1----:R-:W-:Y:S08]  /*9850*/  HMMA.16816.F32.BF16 R180, R28.reuse, R172, R180 ;  /* 0x000000ac1cb4723c */ /* 0x042ff000000418b4 */
[----:B------:R-:W-:Y:S01]  /*9860*/  HMMA.16816.F32.BF16 R176, R28, R174, R176 ;  /* 0x000000ae1cb0723c */ /* 0x000fe200000418b0 */
[----:B------:R-:W1:Y:S04]  /*9870*/  LDSM.16.M88.4 R28, [R226] ;  /* 0x00000000e21c783b */ /* 0x000e680000000200 */
[----:B------:R-:W1:Y:S03]  /*9880*/  LDSM.16.M88.4 R172, [R225] ;  /* 0x00000000e1ac783b */ /* 0x000e660000000200 */
[C---:B--2---:R-:W-:Y:S08]  /*9890*/  HMMA.16816.F32.BF16 R8, R196.reuse, R168, R8 ;  /* 0x000000a8c408723c */ /* 0x044ff00000041808 */
[C---:B------:R-:W-:Y:S01]  /*98a0*/  HMMA.16816.F32.BF16 R4, R196.reuse, R170, R4 ;  /* 0x000000aac404723c */ /* 0x040fe20000041804 */
[----:B------:R-:W2:Y:S07]  /*98b0*/  LDSM.16.M88.4 R168, [R224] ;  /* 0x00000000e0a8783b */ /* 0x000eae0000000200 */
[C---:B----4-:R-:W-:Y:S08]  /*98c0*/  HMMA.16816.F32.BF16 R20, R196.reuse, R16, R20 ;  /* 0x00000010c414723c */ /* 0x050ff00000041814 */
[C---:B------:R-:W-:Y:S01]  /*98d0*/  HMMA.16816.F32.BF16 R32, R196.reuse, R18, R32 ;  /* 0x00000012c420723c */ /* 0x040fe20000041820 */
[----:B------:R-:W-:Y:S07]  /*98e0*/  LDSM.16.M88.4 R16, [R235+0xa000] ;  /* 0x00a00000eb10783b */ /* 0x000fee0000000200 */
[C---:B-----5:R-:W-:Y:S08]  /*98f0*/  HMMA.16816.F32.BF16 R188, R196.reuse, R12, R188 ;  /* 0x0000000cc4bc723c */ /* 0x060ff000000418bc */
[C---:B------:R-:W-:Y:S01]  /*9900*/  HMMA.16816.F32.BF16 R184, R196.reuse, R14, R184 ;  /* 0x0000000ec4b8723c */ /* 0x040fe200000418b8 */
[----:B------:R-:W4:Y:S07]  /*9910*/  LDSM.16.M88.4 R12, [R238+0x2000] ;  /* 0x00200000ee0c783b */ /* 0x000f2e0000000200 */
[C---:B------:R-:W-:Y:S08]  /*9920*/  HMMA.16816.F32.BF16 R180, R196.reuse, R200, R180 ;  /* 0x000000c8c4b4723c */ /* 0x040ff000000418b4 */
[----:B------:R-:W-:Y:S01]  /*9930*/  HMMA.16816.F32.BF16 R176, R196, R202, R176 ;  /* 0x000000cac4b0723c */ /* 0x000fe200000418b0 */
[----:B------:R-:W5:Y:S04]  /*9940*/  LDSM.16.M88.4 R196, [R235+0xb000] ;  /* 0x00b00000ebc4783b */ /* 0x000f680000000200 */
[----:B------:R-:W2:Y:S03]  /*9950*/  LDSM.16.M88.4 R200, [R235+0xa800] ;  /* 0x00a80000ebc8783b */ /* 0x000ea60000000200 */
[C---:B---3--:R-:W-:Y:S08]  /*9960*/  HMMA.16816.F32.BF16 R8, R24.reuse, R192, R8 ;  /* 0x000000c01808723c */ /* 0x048ff00000041808 */
        /* <DEDUP_REMOVED lines=8> */
[C---:B--2---:R-:W-:Y:S08]  /*99f0*/  HMMA.16816.F32.BF16 R180, R24.reuse, R168, R180 ;  /* 0x000000a818b4723c */ /* 0x044ff000000418b4 */
[----:B------:R-:W-:Y:S01]  /*9a00*/  HMMA.16816.F32.BF16 R176, R24, R170, R176 ;  /* 0x000000aa18b0723c */ /* 0x000fe200000418b0 */
[----:B------:R-:W-:Y:S04]  /*9a10*/  LDSM.16.M88.4 R168, [R228+0x3000] ;  /* 0x00300000e4a8783b */ /* 0x000fe80000000200 */
[----:B------:R-:W-:Y:S03]  /*9a20*/  LDSM.16.M88.4 R24, [R228+0x3800] ;  /* 0x00380000e418783b */ /* 0x000fe60000000200 */
[C---:B----4-:R-:W-:Y:S08]  /*9a30*/  HMMA.16816.F32.BF16 R8, R12.reuse, R16, R8 ;  /* 0x000000100c08723c */ /* 0x050ff00000041808 */
[C---:B------:R-:W-:Y:S01]  /*9a40*/  HMMA.16816.F32.BF16 R4, R12.reuse, R18, R4 ;  /* 0x000000120c04723c */ /* 0x040fe20000041804 */
[----:B------:R-:W2:Y:S07]  /*9a50*/  LDSM.16.M88.4 R16, [R237+0x2000] ;  /* 0x00200000ed10783b */ /* 0x000eae0000000200 */
[C---:B-----5:R-:W-:Y:S08]  /*9a60*/  HMMA.16816.F32.BF16 R188, R12.reuse, R196, R188 ;  /* 0x000000c40cbc723c */ /* 0x060ff000000418bc */
[C---:B------:R-:W-:Y:S01]  /*9a70*/  HMMA.16816.F32.BF16 R184, R12.reuse, R198, R184 ;  /* 0x000000c60cb8723c */ /* 0x040fe200000418b8 */
[----:B------:R-:W-:Y:S07]  /*9a80*/  LDSM.16.M88.4 R196, [R241+0xc800] ;  /* 0x00c80000f1c4783b */ /* 0x000fee0000000200 */
[C---:B------:R-:W-:Y:S08]  /*9a90*/  HMMA.16816.F32.BF16 R20, R12.reuse, R200, R20 ;  /* 0x000000c80c14723c */ /* 0x040ff00000041814 */
[C---:B------:R-:W-:Y:S01]  /*9aa0*/  HMMA.16816.F32.BF16 R32, R12.reuse, R202, R32 ;  /* 0x000000ca0c20723c */ /* 0x040fe20000041820 */
[----:B------:R-:W-:Y:S07]  /*9ab0*/  LDSM.16.M88.4 R200, [R220] ;  /* 0x00000000dcc8783b */ /* 0x000fee0000000200 */
[C---:B-1----:R-:W-:Y:S08]  /*9ac0*/  HMMA.16816.F32.BF16 R180, R12.reuse, R28, R180 ;  /* 0x0000001c0cb4723c */ /* 0x042ff000000418b4 */
[----:B------:R-:W-:Y:S01]  /*9ad0*/  HMMA.16816.F32.BF16 R176, R12, R30, R176 ;  /* 0x0000001e0cb0723c */ /* 0x000fe200000418b0 */
[----:B------:R-:W-:Y:S04]  /*9ae0*/  LDSM.16.M88.4 R28, [R242+0x4000] ;  /* 0x00400000f21c783b */ /* 0x000fe80000000200 */
[----:B------:R-:W1:Y:S03]  /*9af0*/  LDSM.16.M88.4 R12, [R241+0xc000] ;  /* 0x00c00000f10c783b */ /* 0x000e660000000200 */
[C---:B--2---:R-:W-:Y:S08]  /*9b00*/  HMMA.16816.F32.BF16 R8, R16.reuse, R192, R8 ;  /* 0x000000c01008723c */ /* 0x044ff00000041808 */
[C---:B------:R-:W-:Y:S01]  /*9b10*/  HMMA.16816.F32.BF16 R4, R16.reuse, R194, R4 ;  /* 0x000000c21004723c */ /* 0x040fe20000041804 */
[----:B------:R-:W2:Y:S07]  /*9b20*/  LDSM.16.M88.4 R192, [R241+0xd000] ;  /* 0x00d00000f1c0783b */ /* 0x000eae0000000200 */
[C---:B------:R-:W-:Y:S08]  /*9b30*/  HMMA.16816.F32.BF16 R188, R16.reuse, R168, R188 ;  /* 0x000000a810bc723c */ /* 0x040ff000000418bc */
[C---:B------:R-:W-:Y:S01]  /*9b40*/  HMMA.16816.F32.BF16 R184, R16.reuse, R170, R184 ;  /* 0x000000aa10b8723c */ /* 0x040fe200000418b8 */
[----:B------:R-:W3:Y:S07]  /*9b50*/  LDSM.16.M88.4 R168, [R241+0xd800] ;  /* 0x00d80000f1a8783b */ /* 0x000eee0000000200 */
[C---:B------:R-:W-:Y:S08]  /*9b60*/  HMMA.16816.F32.BF16 R20, R16.reuse, R172, R20 ;  /* 0x000000ac1014723c */ /* 0x040ff00000041814 */
[C---:B------:R-:W-:Y:S01]  /*9b70*/  HMMA.16816.F32.BF16 R32, R16.reuse, R174, R32 ;  /* 0x000000ae1020723c */ /* 0x040fe20000041820 */
[----:B------:R-:W-:Y:S07]  /*9b80*/  LDSM.16.M88.4 R172, [R223] ;  /* 0x00000000dfac783b */ /* 0x000fee0000000200 */
[C---:B------:R-:W-:Y:S08]  /*9b90*/  HMMA.16816.F32.BF16 R180, R16.reuse, R24, R180 ;  /* 0x0000001810b4723c */ /* 0x040ff000000418b4 */
[----:B------:R-:W-:Y:S01]  /*9ba0*/  HMMA.16816.F32.BF16 R176, R16, R26, R176 ;  /* 0x0000001a10b0723c */ /* 0x000fe200000418b0 */
[----:B------:R-:W4:Y:S04]  /*9bb0*/  LDSM.16.M88.4 R24, [R240+0x4000] ;  /* 0x00400000f018783b */ /* 0x000f280000000200 */
[----:B------:R-:W5:Y:S03]  /*9bc0*/  LDSM.16.M88.4 R16, [R222] ;  /* 0x00000000de10783b */ /* 0x000f660000000200 */
[C---:B-1----:R-:W-:Y:S08]  /*9bd0*/  HMMA.16816.F32.BF16 R8, R28.reuse, R12, R8 ;  /* 0x0000000c1c08723c */ /* 0x042ff00000041808 */
[C---:B------:R-:W-:Y:S01]  /*9be0*/  HMMA.16816.F32.BF16 R4, R28.reuse, R14, R4 ;  /* 0x0000000e1c04723c */ /* 0x040fe20000041804 */
[----:B------:R-:W1:Y:S07]  /*9bf0*/  LDSM.16.M88.4 R12, [R221] ;  /* 0x00000000dd0c783b */ /* 0x000e6e0000000200 */
        /* <DEDUP_REMOVED lines=12> */
[----:B------:R-:W-:Y:S07]  /*9cc0*/  LDSM.16.M88.4 R172, [R235+0xd800] ;  /* 0x00d80000ebac783b */ /* 0x000fee0000000200 */
[C---:B-----5:R-:W-:Y:S08]  /*9cd0*/  HMMA.16816.F32.BF16 R20, R24.reuse, R16, R20 ;  /* 0x000000101814723c */ /* 0x060ff00000041814 */
[C---:B------:R-:W-:Y:S01]  /*9ce0*/  HMMA.16816.F32.BF16 R32, R24.reuse, R18, R32 ;  /* 0x000000121820723c */ /* 0x040fe20000041820 */
[----:B------:R-:W-:Y:S07]  /*9cf0*/  LDSM.16.M88.4 R16, [R228+0x4000] ;  /* 0x00400000e410783b */ /* 0x000fee0000000200 */
[C---:B-1----:R-:W-:Y:S08]  /*9d00*/  HMMA.16816.F32.BF16 R188, R24.reuse, R12, R188 ;  /* 0x0000000c18bc723c */ /* 0x042ff000000418bc */
[----:B------:R-:W-:Y:S01]  /*9d10*/  HMMA.16816.F32.BF16 R184, R24, R14, R184 ;  /* 0x0000000e18b8723c */ /* 0x000fe200000418b8 */
[----:B------:R-:W1:Y:S07]  /*9d20*/  LDSM.16.M88.4 R12, [R237+0x4000] ;  /* 0x00400000ed0c783b */ /* 0x000e6e0000000200 */
[C---:B--2---:R-:W-:Y:S08]  /*9d30*/  HMMA.16816.F32.BF16 R8, R168.reuse, R196, R8 ;  /* 0x000000c4a808723c */ /* 0x044ff00000041808 */
[----:B------:R-:W-:Y:S01]  /*9d40*/  HMMA.16816.F32.BF16 R4, R168, R198, R4 ;  /* 0x000000c6a804723c */ /* 0x000fe20000041804 */
[----:B------:R-:W-:Y:S07]  /*9d50*/  LDSM.16.M88.4 R196, [R242+0x6000] ;  /* 0x00600000f2c4783b */ /* 0x000fee0000000200 */
[C---:B------:R-:W-:Y:S08]  /*9d60*/  HMMA.16816.F32.BF16 R180, R24.reuse, R200, R180 ;  /* 0x000000c818b4723c */ /* 0x040ff000000418b4 */
[----:B------:R-:W-:Y:S01]  /*9d70*/  HMMA.16816.F32.BF16 R176, R24, R202, R176 ;  /* 0x000000ca18b0723c */ /* 0x000fe200000418b0 */
[----:B------:R-:W2:Y:S04]  /*9d80*/  LDSM.16.M88.4 R200, [R241+0xe000] ;  /* 0x00e00000f1c8783b */ /* 0x000ea80000000200 */
[----:B------:R-:W4:Y:S03]  /*9d90*/  LDSM.16.M88.4 R24, [R228+0x4800] ;  /* 0x00480000e418783b */ /* 0x000f260000000200 */
[C---:B---3--:R-:W-:Y:S08]  /*9da0*/  HMMA.16816.F32.BF16 R20, R168.reuse, R28, R20 ;  /* 0x0000001ca814723c */ /* 0x048ff00000041814 */
[----:B------:R-:W-:Y:S01]  /*9db0*/  HMMA.16816.F32.BF16 R32, R168, R30, R32 ;  /* 0x0000001ea820723c */ /* 0x000fe20000041820 */
[----:B------:R-:W3:Y:S07]  /*9dc0*/  LDSM.16.M88.4 R28, [R228+0x5000] ;  /* 0x00500000e41c783b */ /* 0x000eee0000000200 */
[C---:B-1----:R-:W-:Y:S08]  /*9dd0*/  HMMA.16816.F32.BF16 R8, R12.reuse, R16, R8 ;  /* 0x000000100c08723c */ /* 0x042ff00000041808 */
[----:B------:R-:W-:Y:S01]  /*9de0*/  HMMA.16816.F32.BF16 R4, R12, R18, R4 ;  /* 0x000000120c04723c */ /* 0x000fe20000041804 */
[----:B------:R-:W-:Y:S07]  /*9df0*/  LDSM.16.M88.4 R16, [R228+0x5800] ;  /* 0x00580000e410783b */ /* 0x000fee0000000200 */
[C---:B------:R-:W-:Y:S08]  /*9e00*/  HMMA.16816.F32.BF16 R188, R168.reuse, R192, R188 ;  /* 0x000000c0a8bc723c */ /* 0x040ff000000418bc */
[C---:B------:R-:W-:Y:S01]  /*9e10*/  HMMA.16816.F32.BF16 R184, R168.reuse, R194, R184 ;  /* 0x000000c2a8b8723c */ /* 0x040fe200000418b8 */
[----:B------:R-:W-:Y:S07]  /*9e20*/  LDSM.16.M88.4 R192, [R219] ;  /* 0x00000000dbc0783b */ /* 0x000fee0000000200 */
[C---:B------:R-:W-:Y:S08]  /*9e30*/  HMMA.16816.F32.BF16 R180, R168.reuse, R172, R180 ;  /* 0x000000aca8b4723c */ /* 0x040ff000000418b4 */
[----:B------:R-:W-:Y:S01]  /*9e40*/  HMMA.16816.F32.BF16 R176, R168, R174, R176 ;  /* 0x000000aea8b0723c */ /* 0x000fe200000418b0 */
[----:B------:R-:W1:Y:S04]  /*9e50*/  LDSM.16.M88.4 R172, [R240+0x6000] ;  /* 0x00600000f0ac783b */ /* 0x000e680000000200 */
[----:B------:R-:W-:Y:S03]  /*9e60*/  LDSM.16.M88.4 R168, [R235+0xe000] ;  /* 0x00e00000eba8783b */ /* 0x000fe60000000200 */
[C---:B--2---:R-:W-:Y:S08]  /*9e70*/  HMMA.16816.F32.BF16 R8, R196.reuse, R200, R8 ;  /* 0x000000c8c408723c */ /* 0x044ff00000041808 */
[----:B------:R-:W-:Y:S01]  /*9e80*/  HMMA.16816.F32.BF16 R4, R196, R202, R4 ;  /* 0x000000cac404723c */ /* 0x000fe20000041804 */
[----:B------:R-:W-:Y:S07]  /*9e90*/  LDSM.16.M88.4 R200, [R218] ;  /* 0x00000000dac8783b */ /* 0x000fee0000000200 */
[C---:B----4-:R-:W-:Y:S08]  /*9ea0*/  HMMA.16816.F32.BF16 R20, R12.reuse, R24, R20 ;  /* 0x000000180c14723c */ /* 0x050ff00000041814 */
[C---:B------:R-:W-:Y:S01]  /*9eb0*/  HMMA.16816.F32.BF16 R32, R12.reuse, R26, R32 ;  /* 0x0000001a0c20723c */ /* 0x040fe20000041820 */
[----:B------:R-:W2:Y:S07]  /*9ec0*/  LDSM.16.M88.4 R24, [R241+0xe800] ;  /* 0x00e80000f118783b */ /* 0x000eae0000000200 */
[C---:B---3--:R-:W-:Y:S08]  /*9ed0*/  HMMA.16816.F32.BF16 R188, R12.reuse, R28, R188 ;  /* 0x0000001c0cbc723c */ /* 0x048ff000000418bc */
[----:B------:R-:W-:Y:S01]  /*9ee0*/  HMMA.16816.F32.BF16 R184, R12, R30, R184 ;  /* 0x0000001e0cb8723c */ /* 0x000fe200000418b8 */
[----:B------:R-:W3:Y:S07]  /*9ef0*/  LDSM.16.M88.4 R28, [R238+0x6000] ;  /* 0x00600000ee1c783b */ /* 0x000eee0000000200 */
[C---:B-1----:R-:W-:Y:S08]  /*9f00*/  HMMA.16816.F32.BF16 R8, R172.reuse, R192, R8 ;  /* 0x000000c0ac08723c */ /* 0x042ff00000041808 */
[----:B------:R-:W-:Y:S01]  /*9f10*/  HMMA.16816.F32.BF16 R4, R172, R194, R4 ;  /* 0x000000c2ac04723c */ /* 0x000fe20000041804 */
[----:B------:R-:W1:Y:S07]  /*9f20*/  LDSM.16.M88.4 R192, [R241+0xf000] ;  /* 0x00f00000f1c0783b */ /* 0x000e6e0000000200 */
[C---:B------:R-:W-:Y:S08]  /*9f30*/  HMMA.16816.F32.BF16 R180, R12.reuse, R16, R180 ;  /* 0x000000100cb4723c */ /* 0x040ff000000418b4 */
[----:B------:R-:W-:Y:S01]  /*9f40*/  HMMA.16816.F32.BF16 R176, R12, R18, R176 ;  /* 0x000000120cb0723c */ /* 0x000fe200000418b0 */
[----:B------:R-:W-:Y:S04]  /*9f50*/  LDSM.16.M88.4 R16, [R237+0x6000] ;  /* 0x00600000ed10783b */ /* 0x000fe80000000200 */
[----:B------:R-:W4:Y:S03]  /*9f60*/  LDSM.16.M88.4 R12, [R228+0x6000] ;  /* 0x00600000e40c783b */ /* 0x000f260000000200 */
[----:B--2---:R-:W-:Y:S08]  /*9f70*/  HMMA.16816.F32.BF16 R20, R196, R24, R20 ;  /* 0x00000018c414723c */ /* 0x004ff00000041814 */
[C---:B---3--:R-:W-:Y:S08]  /*9f80*/  HMMA.16816.F32.BF16 R8, R28.reuse, R168, R8 ;  /* 0x000000a81c08723c */ /* 0x048ff00000041808 */
[----:B------:R-:W-:Y:S01]  /*9f90*/  HMMA.16816.F32.BF16 R4, R28, R170, R4 ;  /* 0x000000aa1c04723c */ /* 0x000fe20000041804 */
[----:B------:R-:W2:Y:S07]  /*9fa0*/  LDSM.16.M88.4 R168, [R217] ;  /* 0x00000000d9a8783b */ /* 0x000eae0000000200 */
[C---:B------:R-:W-:Y:S01]  /*9fb0*/  HMMA.16816.F32.BF16 R32, R196.reuse, R26, R32 ;  /* 0x0000001ac420723c */ /* 0x040fe20000041820 */
[----:B------:R-:W3:Y:S07]  /*9fc0*/  LDSM.16.M88.4 R24, [R235+0xe800] ;  /* 0x00e80000eb18783b */ /* 0x000eee0000000200 */
[----:B-1----:R-:W-:Y:S01]  /*9fd0*/  HMMA.16816.F32.BF16 R204, R196, R192, R188 ;  /* 0x000000c0c4cc723c */ /* 0x002fe200000418bc */
[----:B------:R-:W-:Y:S07]  /*9fe0*/  LDSM.16.M88.4 R188, [R228+0x6800] ;  /* 0x00680000e4bc783b */ /* 0x000fee0000000200 */
[----:B------:R-:W-:Y:S08]  /*9ff0*/  HMMA.16816.F32.BF16 R20, R172, R200, R20 ;  /* 0x000000c8ac14723c */ /* 0x000ff00000041814 */
[C---:B----4-:R-:W-:Y:S08]  /*a000*/  HMMA.16816.F32.BF16 R8, R16.reuse, R12, R8 ;  /* 0x0000000c1008723c */ /* 0x050ff00000041808 */
[----:B------:R-:W-:Y:S01]  /*a010*/  HMMA.16816.F32.BF16 R4, R16, R14, R4 ;  /* 0x0000000e1004723c */ /* 0x000fe20000041804 */
[----:B------:R-:W1:Y:S07]  /*a020*/  LDSM.16.M88.4 R12, [R235+0xf000] ;  /* 0x00f00000eb0c783b */ /* 0x000e6e0000000200 */
[C---:B------:R-:W-:Y:S08]  /*a030*/  HMMA.16816.F32.BF16 R32, R172.reuse, R202, R32 ;  /* 0x000000caac20723c */ /* 0x040ff00000041820 */
[----:B--2---:R-:W-:Y:S01]  /*a040*/  HMMA.16816.F32.BF16 R204, R172, R168, R204 ;  /* 0x000000a8accc723c */ /* 0x004fe200000418cc */
[----:B------:R-:W-:-:S02]  /*a050*/  FMUL.FTZ R9, R9, c[0x0][0x2ec] ;  /* 0x0000bb0009097a20 */ /* 0x000fc40000410000 */
[----:B------:R-:W-:-:S04]  /*a060*/  FMUL.FTZ R0, R8, c[0x0][0x2ec] ;  /* 0x0000bb0008007a20 */ /* 0x000fc80000410000 */
[----:B------:R-:W-:Y:S01]  /*a070*/  FMUL.FTZ R168, R10, c[0x0][0x2ec] ;  /* 0x0000bb000aa87a20 */ /* 0x000fe20000410000 */
[----:B---3--:R-:W-:Y:S01]  /*a080*/  HMMA.16816.F32.BF16 R20, R28, R24, R20 ;  /* 0x000000181c14723c */ /* 0x008fe20000041814 */
[----:B------:R-:W-:Y:S01]  /*a090*/  FMUL.FTZ R169, R6, c[0x0][0x2ec] ;  /* 0x0000bb0006a97a20 */ /* 0x000fe20000410000 */
[----:B------:R2:W3:Y:S05]  /*a0a0*/  MUFU.TANH R24, R9 ;  /* 0x0000000900187308 */ /* 0x0004ea0000002400 */
[----:B------:R-:W-:Y:S01]  /*a0b0*/  FMUL.FTZ R25, R11, c[0x0][0x2ec] ;  /* 0x0000bb000b197a20 */ /* 0x000fe20000410000 */
[----:B------:R-:W-:Y:S01]  /*a0c0*/  HMMA.16816.F32.BF16 R184, R196, R194, R184 ;  /* 0x000000c2c4b8723c */ /* 0x000fe200000418b8 */
[----:B------:R-:W4:Y:S01]  /*a0d0*/  LDSM.16.M88.4 R192, [R241+0xf800] ;  /* 0x00f80000f1c0783b */ /* 0x000f220000000200 */
[----:B------:R-:W-:Y:S06]  /*a0e0*/  MUFU.TANH R169, R169 ;  /* 0x000000a900a97308 */ /* 0x000fec0000002400 */
[C---:B------:R-:W-:Y:S01]  /*a0f0*/  HMMA.16816.F32.BF16 R32, R28.reuse, R26, R32 ;  /* 0x0000001a1c20723c */ /* 0x040fe20000041820 */
[----:B--2---:R-:W-:Y:S01]  /*a100*/  LDSM.16.M88.4 R8, [R228+0x7000] ;  /* 0x00700000e408783b */ /* 0x004fe20000000200 */
[----:B------:R-:W2:Y:S05]  /*a110*/  MUFU.TANH R25, R25 ;  /* 0x0000001900197308 */ /* 0x000eaa0000002400 */
[----:B------:R-:W-:Y:S01]  /*a120*/  FMUL.FTZ R27, R4, c[0x0][0x2ec] ;  /* 0x0000bb00041b7a20 */ /* 0x000fe20000410000 */
[----:B-1----:R-:W-:Y:S01]  /*a130*/  HMMA.16816.F32.BF16 R204, R28, R12, R204 ;  /* 0x0000000c1ccc723c */ /* 0x002fe200000418cc */
[----:B------:R-:W-:Y:S01]  /*a140*/  FMUL.FTZ R26, R5, c[0x0][0x2ec] ;  /* 0x0000bb00051a7a20 */ /* 0x000fe20000410000 */
[----:B------:R-:W-:Y:S05]  /*a150*/  MUFU.TANH R0, R0 ;  /* 0x0000000000007308 */ /* 0x000fea0000002400 */
[----:B------:R-:W-:Y:S01]  /*a160*/  FMUL.FTZ R12, R7, c[0x0][0x2ec] ;  /* 0x0000bb00070c7a20 */ /* 0x000fe20000410000 */
[----:B------:R-:W-:Y:S01]  /*a170*/  HMMA.16816.F32.BF16 R20, R16, R188, R20 ;  /* 0x000000bc1014723c */ /* 0x000fe20000041814 */
[----:B------:R-:W1:Y:S01]  /*a180*/  LDSM.16.M88.4 R4, [R216] ;  /* 0x00000000d804783b */ /* 0x000e620000000200 */
[----:B------:R-:W5:Y:S03]  /*a190*/  MUFU.TANH R27, R27 ;  /* 0x0000001b001b7308 */ /* 0x000f660000002400 */
[----:B------:R-:W1:Y:S03]  /*a1a0*/  S2R R188, SR_TID.X ;  /* 0x0000000000bc7919 */ /* 0x000e660000002100 */
[----:B------:R-:W-:Y:S02]  /*a1b0*/  HMMA.16816.F32.BF16 R184, R172, R170, R184 ;  /* 0x000000aaacb8723c */ /* 0x000fe400000418b8 */
[----:B------:R-:W1:Y:S06]  /*a1c0*/  MUFU.TANH R26, R26 ;  /* 0x0000001a001a7308 */ /* 0x000e6c0000002400 */
[----:B------:R-:W-:Y:S02]  /*a1d0*/  HMMA.16816.F32.BF16 R32, R16, R190, R32 ;  /* 0x000000be1020723c */ /* 0x000fe40000041820 */
[----:B------:R-:W1:Y:S06]  /*a1e0*/  MUFU.TANH R12, R12 ;  /* 0x0000000c000c7308 */ /* 0x000e6c0000002400 */
[----:B----4-:R-:W-:Y:S01]  /*a1f0*/  HMMA.16816.F32.BF16 R180, R196, R192, R180 ;  /* 0x000000c0c4b4723c */ /* 0x010fe200000418b4 */
[----:B------:R-:W-:-:S02]  /*a200*/  FMUL.FTZ R13, R20, c[0x0][0x2ec] ;  /* 0x0000bb00140d7a20 */ /* 0x000fc40000410000 */
[----:B------:R-:W-:Y:S01]  /*a210*/  FMUL.FTZ R170, R21, c[0x0][0x2ec] ;  /* 0x0000bb0015aa7a20 */ /* 0x000fe20000410000 */
[----:B------:R-:W-:Y:S01]  /*a220*/  MUFU.TANH R168, R168 ;  /* 0x000000a800a87308 */ /* 0x000fe20000002400 */
[----:B------:R-:W-:Y:S02]  /*a230*/  FMUL.FTZ R171, R22, c[0x0][0x2ec] ;  /* 0x0000bb0016ab7a20 */ /* 0x000fe40000410000 */
[----:B------:R-:W-:Y:S01]  /*a240*/  FMUL.FTZ R190, R23, c[0x0][0x2ec] ;  /* 0x0000bb0017be7a20 */ /* 0x000fe20000410000 */
[----:B------:R-:W-:Y:S01]  /*a250*/  HMMA.16816.F32.BF16 R176, R196, R194, R176 ;  /* 0x000000c2c4b0723c */ /* 0x000fe200000418b0 */
[----:B------:R-:W4:Y:S03]  /*a260*/  LDSM.16.M88.4 R20, [R235+0xf800] ;  /* 0x00f80000eb14783b */ /* 0x000f260000000200 */
[----:B------:R-:W2:Y:S04]  /*a270*/  MUFU.TANH R13, R13 ;  /* 0x0000000d000d7308 */ /* 0x000ea80000002400 */
[----:B------:R-:W-:Y:S01]  /*a280*/  HMMA.16816.F32.BF16 R184, R28, R14, R184 ;  /* 0x0000000e1cb8723c */ /* 0x000fe200000418b8 */
[----:B------:R-:W-:-:S02]  /*a290*/  FMUL.FTZ R189, R32, c[0x0][0x2ec] ;  /* 0x0000bb0020bd7a20 */ /* 0x000fc40000410000 */
[----:B------:R-:W-:Y:S01]  /*a2a0*/  FMUL.FTZ R32, R35, c[0x0][0x2ec] ;  /* 0x0000bb0023207a20 */ /* 0x000fe20000410000 */
[----:B------:R-:W-:Y:S03]  /*a2b0*/  MUFU.TANH R170, R170 ;  /* 0x000000aa00aa7308 */ /* 0x000fe60000002400 */
[----:B------:R-:W-:Y:S01]  /*a2c0*/  FMUL.FTZ R15, R34, c[0x0][0x2ec] ;  /* 0x0000bb00220f7a20 */ /* 0x000fe20000410000 */
[C---:B-1----:R-:W-:Y:S04]  /*a2d0*/  HMMA.16816.F32.BF16 R180, R172.reuse, R4, R180 ;  /* 0x00000004acb4723c */ /* 0x042fe800000418b4 */
[----:B------:R-:W1:Y:S04]  /*a2e0*/  MUFU.TANH R171, R171 ;  /* 0x000000ab00ab7308 */ /* 0x000e680000002400 */
[----:B------:R-:W-:Y:S01]  /*a2f0*/  HMMA.16816.F32.BF16 R176, R172, R6, R176 ;  /* 0x00000006acb0723c */ /* 0x000fe200000418b0 */
[----:B------:R-:W1:Y:S01]  /*a300*/  LDSM.16.M88.4 R4, [R228+0x7800] ;  /* 0x00780000e404783b */ /* 0x000e620000000200 */
[----:B------:R-:W-:-:S04]  /*a310*/  DEPBAR.LE SB0, 0x0 ;  /* 0x000080000000791a */ /* 0x000fc80000000000 */
[----:B------:R-:W-:Y:S02]  /*a320*/  MUFU.TANH R14, R189 ;  /* 0x000000bd000e7308 */ /* 0x000fe40000002400 */
[C---:B------:R-:W-:Y:S06]  /*a330*/  HMMA.16816.F32.BF16 R184, R16.reuse, R10, R184 ;  /* 0x0000000a10b8723c */ /* 0x040fec00000418b8 */
[----:B------:R-:W-:Y:S01]  /*a340*/  MUFU.TANH R15, R15 ;  /* 0x0000000f000f7308 */ /* 0x000fe20000002400 */
[----:B------:R-:W-:Y:S01]  /*a350*/  IMAD.SHL.U32 R11, R188, 0x2, RZ ;  /* 0x00000002bc0b7824 */ /* 0x000fe200078e00ff */
[----:B------:R-:W-:Y:S01]  /*a360*/  HMMA.16816.F32.BF16 R204, R16, R8, R204 ;  /* 0x0000000810cc723c */ /* 0x000fe200000418cc */
[----:B------:R-:W-:-:S03]  /*a370*/  IMAD.U32 R10, RZ, RZ, UR28 ;  /* 0x0000001cff0a7e24 */ /* 0x000fc6000f8e00ff */
[----:B------:R-:W-:Y:S02]  /*a380*/  LOP3.LUT R11, R11, 0x6, RZ, 0xc0, !PT ;  /* 0x000000060b0b7812 */ /* 0x000fe400078ec0ff */
[----:B------:R-:W1:Y:S01]  /*a390*/  MUFU.TANH R8, R190 ;  /* 0x000000be00087308 */ /* 0x000e620000002400 */
[----:B------:R-:W-:Y:S01]  /*a3a0*/  FMUL.FTZ R9, R33, c[0x0][0x2ec] ;  /* 0x0000bb0021097a20 */ /* 0x000fe20000410000 */
[----:B----4-:R-:W-:Y:S01]  /*a3b0*/  HMMA.16816.F32.BF16 R180, R28, R20, R180 ;  /* 0x000000141cb4723c */ /* 0x010fe200000418b4 */
[----:B------:R-:W-:-:S05]  /*a3c0*/  IMAD R10, R10, 0x40, R11 ;  /* 0x000000400a0a7824 */ /* 0x000fca00078e020b */
[C---:B------:R-:W-:Y:S01]  /*a3d0*/  IADD3 R11, R10.reuse, 0x1, RZ ;  /* 0x000000010a0b7810 */ /* 0x040fe20007ffe0ff */
[----:B------:R-:W4:Y:S01]  /*a3e0*/  MUFU.TANH R9, R9 ;  /* 0x0000000900097308 */ /* 0x000f220000002400 */
[----:B------:R-:W-:Y:S01]  /*a3f0*/  HMMA.16816.F32.BF16 R176, R28, R22, R176 ;  /* 0x000000161cb0723c */ /* 0x000fe200000418b0 */
[----:B------:R-:W-:Y:S01]  /*a400*/  IADD3 R20, R10, 0x9, RZ ;  /* 0x000000090a147810 */ /* 0x000fe20007ffe0ff */
[----:B------:R-:W-:Y:S01]  /*a410*/  FMUL.FTZ R184, R184, c[0x0][0x2ec] ;  /* 0x0000bb00b8b87a20 */ /* 0x000fe20000410000 */
[-C--:B------:R-:W-:Y:S01]  /*a420*/  ISETP.GE.AND P1, PT, R11, R167.reuse, PT ;  /* 0x000000a70b00720c */ /* 0x080fe20003f26270 */
[----:B------:R-:W-:Y:S01]  /*a430*/  FMUL.FTZ R185, R185, c[0x0][0x2ec] ;  /* 0x0000bb00b9b97a20 */ /* 0x000fe20000410000 */
[-C--:B------:R-:W-:Y:S01]  /*a440*/  ISETP.GE.AND P0, PT, R11, R2.reuse, PT ;  /* 0x000000020b00720c */ /* 0x080fe20003f06270 */
[----:B------:R-:W-:Y:S01]  /*a450*/  FMUL.FTZ R186, R186, c[0x0][0x2ec] ;  /* 0x0000bb00baba7a20 */ /* 0x000fe20000410000 */
[----:B------:R-:W-:Y:S01]  /*a460*/  IADD3 R11, R10, 0x8, RZ ;  /* 0x000000080a0b7810 */ /* 0x000fe20007ffe0ff */
[----:B------:R-:W-:Y:S01]  /*a470*/  FMUL.FTZ R204, R204, c[0x0][0x2ec] ;  /* 0x0000bb00cccc7a20 */ /* 0x000fe20000410000 */
[----:B---3--:R-:W-:Y:S01]  /*a480*/  FSEL R28, R24, -INF , !P1 ;  /* 0xff800000181c7808 */ /* 0x008fe20004800000 */
[----:B------:R-:W-:Y:S01]  /*a490*/  FMUL.FTZ R199, R206, c[0x0][0x2ec] ;  /* 0x0000bb00cec77a20 */ /* 0x000fe20000410000 */
[-C--:B------:R-:W-:Y:S01]  /*a4a0*/  ISETP.GE.AND P6, PT, R11, R167.reuse, PT ;  /* 0x000000a70b00720c */ /* 0x080fe20003fc6270 */
[----:B------:R-:W-:Y:S01]  /*a4b0*/  FMUL.FTZ R202, R205, c[0x0][0x2ec] ;  /* 0x0000bb00cdca7a20 */ /* 0x000fe20000410000 */
[----:B------:R-:W-:Y:S01]  /*a4c0*/  ISETP.GE.AND P1, PT, R11, R2, PT ;  /* 0x000000020b00720c */ /* 0x000fe20003f26270 */
[----:B------:R-:W-:Y:S01]  /*a4d0*/  FMUL.FTZ R197, R207, c[0x0][0x2ec] ;  /* 0x0000bb00cfc57a20 */ /* 0x000fe20000410000 */
[----:B--2---:R-:W-:Y:S01]  /*a4e0*/  FSEL R11, R25, -INF , !P0 ;  /* 0xff800000190b7808 */ /* 0x004fe20004000000 */
[----:B-1----:R-:W-:Y:S01]  /*a4f0*/  HMMA.16816.F32.BF16 R180, R16, R4, R180 ;  /* 0x0000000410b4723c */ /* 0x002fe200000418b4 */
[----:B------:R-:W-:Y:S01]  /*a500*/  ISETP.GE.AND P0, PT, R20, R167, PT ;  /* 0x000000a71400720c */ /* 0x000fe20003f06270 */
[----:B------:R-:W1:Y:S01]  /*a510*/  MUFU.TANH R32, R32 ;  /* 0x0000002000207308 */ /* 0x000e620000002400 */
[----:B-----5:R-:W-:Y:S01]  /*a520*/  FSEL R30, R27, -INF , !P6 ;  /* 0xff8000001b1e7808 */ /* 0x020fe20007000000 */
[----:B------:R-:W-:Y:S01]  /*a530*/  FMUL.FTZ R187, R187, c[0x0][0x2ec] ;  /* 0x0000bb00bbbb7a20 */ /* 0x000fe20000410000 */
[----:B------:R-:W-:-:S02]  /*a540*/  FSEL R27, R169, -INF , !P1 ;  /* 0xff800000a91b7808 */ /* 0x000fc40004800000 */
[----:B------:R-:W-:Y:S01]  /*a550*/  IADD3 R5, R10, 0x10, RZ ;  /* 0x000000100a057810 */ /* 0x000fe20007ffe0ff */
[----:B------:R-:W-:Y:S01]  /*a560*/  HMMA.16816.F32.BF16 R176, R16, R6, R176 ;  /* 0x0000000610b0723c */ /* 0x000fe200000418b0 */
[-C--:B------:R-:W-:Y:S01]  /*a570*/  ISETP.GE.AND P6, PT, R20, R2.reuse, PT ;  /* 0x000000021400720c */ /* 0x080fe20003fc6270 */
[----:B------:R-:W2:Y:S01]  /*a580*/  MUFU.TANH R204, R204 ;  /* 0x000000cc00cc7308 */ /* 0x000ea20000002400 */
[C---:B------:R-:W-:Y:S02]  /*a590*/  ISETP.GE.AND P1, PT, R5.reuse, R167, PT ;  /* 0x000000a70500720c */ /* 0x040fe40003f26270 */
[----:B------:R-:W-:Y:S02]  /*a5a0*/  IADD3 R20, R10, 0x11, RZ ;  /* 0x000000110a147810 */ /* 0x000fe40007ffe0ff */
[----:B------:R-:W-:Y:S02]  /*a5b0*/  FSEL R4, R26, -INF , !P0 ;  /* 0xff8000001a047808 */ /* 0x000fe40004000000 */
[----:B------:R-:W-:Y:S01]  /*a5c0*/  ISETP.GE.AND P0, PT, R5, R2, PT ;  /* 0x000000020500720c */ /* 0x000fe20003f06270 */
[----:B------:R-:W3:Y:S01]  /*a5d0*/  MUFU.TANH R199, R199 ;  /* 0x000000c700c77308 */ /* 0x000ee20000002400 */
[----:B------:R-:W-:-:S02]  /*a5e0*/  FSEL R5, R12, -INF , !P6 ;  /* 0xff8000000c057808 */ /* 0x000fc40007000000 */
[----:B------:R-:W-:Y:S02]  /*a5f0*/  FSEL R26, R13, -INF , !P1 ;  /* 0xff8000000d1a7808 */ /* 0x000fe40004800000 */
[CC--:B------:R-:W-:Y:S01]  /*a600*/  ISETP.GE.AND P6, PT, R20.reuse, R167.reuse, PT ;  /* 0x000000a71400720c */ /* 0x0c0fe20003fc6270 */
[----:B------:R-:W-:Y:S01]  /*a610*/  FMUL.FTZ R181, R181, c[0x0][0x2ec] ;  /* 0x0000bb00b5b57a20 */ /* 0x000fe20000410000 */
[-C--:B------:R-:W-:Y:S01]  /*a620*/  ISETP.GE.AND P1, PT, R20, R2.reuse, PT ;  /* 0x000000021400720c */ /* 0x080fe20003f26270 */
[----:B------:R-:W5:Y:S01]  /*a630*/  MUFU.TANH R202, R202 ;  /* 0x000000ca00ca7308 */ /* 0x000f620000002400 */
[----:B------:R-:W-:Y:S01]  /*a640*/  IADD3 R13, R10, 0x18, RZ ;  /* 0x000000180a0d7810 */ /* 0x000fe20007ffe0ff */
[----:B------:R-:W-:Y:S01]  /*a650*/  FMUL.FTZ R182, R182, c[0x0][0x2ec] ;  /* 0x0000bb00b6b67a20 */ /* 0x000fe20000410000 */
[----:B------:R-:W-:Y:S01]  /*a660*/  IADD3 R12, R10, 0x19, RZ ;  /* 0x000000190a0c7810 */ /* 0x000fe20007ffe0ff */
[----:B------:R-:W-:Y:S01]  /*a670*/  FMUL.FTZ R180, R180, c[0x0][0x2ec] ;  /* 0x0000bb00b4b47a20 */ /* 0x000fe20000410000 */
[----:B------:R-:W-:Y:S01]  /*a680*/  FSEL R25, R171, -INF , !P0 ;  /* 0xff800000ab197808 */ /* 0x000fe20004000000 */
[----:B------:R-:W-:Y:S01]  /*a690*/  FMUL.FTZ R176, R176, c[0x0][0x2ec] ;  /* 0x0000bb00b0b07a20 */ /* 0x000fe20000410000 */
[----:B------:R-:W-:Y:S01]  /*a6a0*/  FSEL R24, R170, -INF , !P6 ;  /* 0xff800000aa187808 */ /* 0x000fe20007000000 */
[----:B------:R-:W1:Y:S01]  /*a6b0*/  MUFU.TANH R197, R197 ;  /* 0x000000c500c57308 */ /* 0x000e620000002400 */
[----:B------:R-:W-:Y:S01]  /*a6c0*/  FSEL R23, R8, -INF , !P1 ;  /* 0xff80000008177808 */ /* 0x000fe20004800000 */
[----:B------:R-:W-:Y:S01]  /*a6d0*/  FMUL.FTZ R177, R177, c[0x0][0x2ec] ;  /* 0x0000bb00b1b17a20 */ /* 0x000fe20000410000 */
[-C--:B------:R-:W-:Y:S01]  /*a6e0*/  ISETP.GE.AND P0, PT, R13, R167.reuse, PT ;  /* 0x000000a70d00720c */ /* 0x080fe20003f06270 */
[----:B------:R-:W-:Y:S01]  /*a6f0*/  FMUL.FTZ R183, R183, c[0x0][0x2ec] ;  /* 0x0000bb00b7b77a20 */ /* 0x000fe20000410000 */
[----:B------:R-:W-:Y:S01]  /*a700*/  ISETP.GE.AND P6, PT, R13, R2, PT ;  /* 0x000000020d00720c */ /* 0x000fe20003fc6270 */
[----:B------:R-:W-:Y:S01]  /*a710*/  FMUL.FTZ R178, R178, c[0x0][0x2ec] ;  /* 0x0000bb00b2b27a20 */ /* 0x000fe20000410000 */
[----:B------:R-:W-:Y:S01]  /*a720*/  ISETP.GE.AND P1, PT, R12, R167, PT ;  /* 0x000000a70c00720c */ /* 0x000fe20003f26270 */
[----:B------:R-:W1:Y:S01]  /*a730*/  MUFU.TANH R200, R184 ;  /* 0x000000b800c87308 */ /* 0x000e620000002400 */
[----:B------:R-:W-:Y:S01]  /*a740*/  IADD3 R7, R10, 0x20, RZ ;  /* 0x000000200a077810 */ /* 0x000fe20007ffe0ff */
[----:B------:R-:W-:Y:S01]  /*a750*/  FMUL.FTZ R179, R179, c[0x0][0x2ec] ;  /* 0x0000bb00b3b37a20 */ /* 0x000fe20000410000 */
[----:B------:R-:W-:-:S02]  /*a760*/  FSEL R20, R14, -INF , !P0 ;  /* 0xff8000000e147808 */ /* 0x000fc40004000000 */
[----:B------:R-:W-:Y:S02]  /*a770*/  FSEL R21, R15, -INF , !P6 ;  /* 0xff8000000f157808 */ /* 0x000fe40007000000 */
[----:B----4-:R-:W-:Y:S01]  /*a780*/  FSEL R22, R9, -INF , !P1 ;  /* 0xff80000009167808 */ /* 0x010fe20004800000 */
[----:B------:R-:W-:Y:S01]  /*a790*/  MUFU.TANH R198, R185 ;  /* 0x000000b900c67308 */ /* 0x000fe20000002400 */
[-C--:B------:R-:W-:Y:S02]  /*a7a0*/  ISETP.GE.AND P0, PT, R12, R2.reuse, PT ;  /* 0x000000020c00720c */ /* 0x080fe40003f06270 */
[C---:B------:R-:W-:Y:S02]  /*a7b0*/  ISETP.GE.AND P6, PT, R7.reuse, R167, PT ;  /* 0x000000a70700720c */ /* 0x040fe40003fc6270 */
[----:B------:R-:W-:Y:S02]  /*a7c0*/  ISETP.GE.AND P1, PT, R7, R2, PT ;  /* 0x000000020700720c */ /* 0x000fe40003f26270 */
[C---:B------:R-:W-:Y:S01]  /*a7d0*/  IADD3 R6, R10.reuse, 0x21, RZ ;  /* 0x000000210a067810 */ /* 0x040fe20007ffe0ff */
[----:B------:R-:W4:Y:S01]  /*a7e0*/  MUFU.TANH R195, R186 ;  /* 0x000000ba00c37308 */ /* 0x000f220000002400 */
[----:B------:R-:W-:-:S02]  /*a7f0*/  IADD3 R7, R10, 0x28, RZ ;  /* 0x000000280a077810 */ /* 0x000fc40007ffe0ff */
[----:B-1----:R-:W-:Y:S02]  /*a800*/  FSEL R29, R32, -INF , !P0 ;  /* 0xff800000201d7808 */ /* 0x002fe40004000000 */
[----:B--2---:R-:W-:Y:S02]  /*a810*/  FSEL R204, R204, -INF , !P6 ;  /* 0xff800000cccc7808 */ /* 0x004fe40007000000 */
[----:B---3--:R-:W-:Y:S01]  /*a820*/  FSEL R199, R199, -INF , !P1 ;  /* 0xff800000c7c77808 */ /* 0x008fe20004800000 */
[----:B------:R-:W1:Y:S01]  /*a830*/  MUFU.TANH R193, R187 ;  /* 0x000000bb00c17308 */ /* 0x000e620000002400 */
[CC--:B------:R-:W-:Y:S02]  /*a840*/  ISETP.GE.AND P0, PT, R6.reuse, R167.reuse, PT ;  /* 0x000000a70600720c */ /* 0x0c0fe40003f06270 */
[----:B------:R-:W-:Y:S02]  /*a850*/  ISETP.GE.AND P6, PT, R6, R2, PT ;  /* 0x000000020600720c */ /* 0x000fe40003fc6270 */
[----:B------:R-:W-:-:S02]  /*a860*/  ISETP.GE.AND P1, PT, R7, R167, PT ;  /* 0x000000a70700720c */ /* 0x000fc40003f26270 */
[----:B------:R-:W-:Y:S01]  /*a870*/  IADD3 R6, R10, 0x29, RZ ;  /* 0x000000290a067810 */ /* 0x000fe20007ffe0ff */
[----:B------:R-:W-:Y:S01]  /*a880*/  MUFU.TANH R190, R181 ;  /* 0x000000b500be7308 */ /* 0x000fe20000002400 */
[----:B-----5:R-:W-:Y:S02]  /*a890*/  FSEL R202, R202, -INF , !P0 ;  /* 0xff800000caca7808 */ /* 0x020fe40004000000 */
[----:B------:R-:W-:Y:S02]  /*a8a0*/  FSEL R197, R197, -INF , !P6 ;  /* 0xff800000c5c57808 */ /* 0x000fe40007000000 */
[----:B------:R-:W-:Y:S02]  /*a8b0*/  FSEL R200, R200, -INF , !P1 ;  /* 0xff800000c8c87808 */ /* 0x000fe40004800000 */
[----:B------:R-:W-:Y:S01]  /*a8c0*/  ISETP.GE.AND P0, PT, R7, R2, PT ;  /* 0x000000020700720c */ /* 0x000fe20003f06270 */
[----:B------:R-:W2:Y:S01]  /*a8d0*/  MUFU.TANH R187, R182 ;  /* 0x000000b600bb7308 */ /* 0x000ea20000002400 */
[----:B------:R-:W-:-:S02]  /*a8e0*/  ISETP.GE.AND P6, PT, R6, R167, PT ;  /* 0x000000a70600720c */ /* 0x000fc40003fc6270 */
[----:B------:R-:W-:Y:S02]  /*a8f0*/  ISETP.GE.AND P1, PT, R6, R2, PT ;  /* 0x000000020600720c */ /* 0x000fe40003f26270 */
[C---:B------:R-:W-:Y:S02]  /*a900*/  IADD3 R6, R10.reuse, 0x30, RZ ;  /* 0x000000300a067810 */ /* 0x040fe40007ffe0ff */
[----:B------:R-:W-:Y:S01]  /*a910*/  IADD3 R7, R10, 0x31, RZ ;  /* 0x000000310a077810 */ /* 0x000fe20007ffe0ff */
[----:B------:R-:W3:Y:S01]  /*a920*/  MUFU.TANH R188, R176 ;  /* 0x000000b000bc7308 */ /* 0x000ee20000002400 */
[----:B----4-:R-:W-:Y:S02]  /*a930*/  FSEL R195, R195, -INF , !P0 ;  /* 0xff800000c3c37808 */ /* 0x010fe40004000000 */
[----:B------:R-:W-:Y:S02]  /*a940*/  FSEL R198, R198, -INF , !P6 ;  /* 0xff800000c6c67808 */ /* 0x000fe40007000000 */
[----:B-1----:R-:W-:Y:S01]  /*a950*/  FSEL R193, R193, -INF , !P1 ;  /* 0xff800000c1c17808 */ /* 0x002fe20004800000 */
[----:B------:R-:W-:Y:S01]  /*a960*/  BAR.SYNC.DEFER_BLOCKING 0x0 ;  /* 0x0000000000007b1d */ /* 0x000fe20000010000 */
[----:B------:R-:W-:-:S02]  /*a970*/  ISETP.GE.AND P0, PT, R6, R167, PT ;  /* 0x000000a70600720c */ /* 0x000fc40003f06270 */
[-C--:B------:R-:W-:Y:S02]  /*a980*/  ISETP.GE.AND P6, PT, R6, R2.reuse, PT ;  /* 0x000000020600720c */ /* 0x080fe40003fc6270 */
[-C--:B------:R-:W-:Y:S01]  /*a990*/  ISETP.GE.AND P1, PT, R7, R167.reuse, PT ;  /* 0x000000a70700720c */ /* 0x080fe20003f26270 */
[----:B------:R-:W1:Y:S01]  /*a9a0*/  MUFU.TANH R186, R177 ;  /* 0x000000b100ba7308 */ /* 0x000e620000002400 */
[----:B------:R-:W-:Y:S02]  /*a9b0*/  IADD3 R6, R10, 0x38, RZ ;  /* 0x000000380a067810 */ /* 0x000fe40007ffe0ff */
[----:B--2---:R-:W-:Y:S02]  /*a9c0*/  FSEL R187, R187, -INF , !P6 ;  /* 0xff800000bbbb7808 */ /* 0x004fe40007000000 */
[----:B------:R-:W-:Y:S02]  /*a9d0*/  FSEL R190, R190, -INF , !P1 ;  /* 0xff800000bebe7808 */ /* 0x000fe40004800000 */
[C---:B------:R-:W-:Y:S01]  /*a9e0*/  ISETP.GE.AND P6, PT, R6.reuse, R167, PT ;  /* 0x000000a70600720c */ /* 0x040fe20003fc6270 */
[----:B------:R-:W2:Y:S01]  /*a9f0*/  MUFU.TANH R180, R180 ;  /* 0x000000b400b47308 */ /* 0x000ea20000002400 */
[----:B------:R-:W-:-:S02]  /*aa00*/  ISETP.GE.AND P1, PT, R6, R2, PT ;  /* 0x000000020600720c */ /* 0x000fc40003f26270 */
[----:B------:R-:W-:Y:S02]  /*aa10*/  IADD3 R6, R10, 0x39, RZ ;  /* 0x000000390a067810 */ /* 0x000fe40007ffe0ff */
[----:B---3--:R-:W-:Y:S02]  /*aa20*/  FSEL R188, R188, -INF , !P6 ;  /* 0xff800000bcbc7808 */ /* 0x008fe40007000000 */
[----:B------:R-:W-:Y:S01]  /*aa30*/  ISETP.GE.AND P6, PT, R6, R167, PT ;  /* 0x000000a70600720c */ /* 0x000fe20003fc6270 */
[----:B------:R-:W3:Y:S03]  /*aa40*/  MUFU.TANH R185, R183 ;  /* 0x000000b700b97308 */ /* 0x000ee60000002400 */
[----:B-1----:R-:W-:Y:S02]  /*aa50*/  FSEL R186, R186, -INF , !P6 ;  /* 0xff800000baba7808 */ /* 0x002fe40007000000 */
[----:B------:R-:W-:-:S03]  /*aa60*/  PLOP3.LUT P6, PT, PT, PT, UP0, 0x80, 0x0 ;  /* 0x000000000000781c */ /* 0x000fc60003fcf008 */
[----:B------:R-:W1:Y:S01]  /*aa70*/  MUFU.TANH R182, R178 ;  /* 0x000000b200b67308 */ /* 0x000e620000002400 */
[----:B--2---:R-:W-:Y:S02]  /*aa80*/  FSEL R192, R180, -INF , !P0 ;  /* 0xff800000b4c07808 */ /* 0x004fe40004000000 */
[----:B------:R-:W-:-:S05]  /*aa90*/  ISETP.GE.AND P0, PT, R7, R2, PT ;  /* 0x000000020700720c */ /* 0x000fca0003f06270 */
[----:B------:R-:W2:Y:S01]  /*aaa0*/  MUFU.TANH R183, R179 ;  /* 0x000000b300b77308 */ /* 0x000ea20000002400 */
[----:B---3--:R-:W-:Y:S02]  /*aab0*/  FSEL R185, R185, -INF , !P0 ;  /* 0xff800000b9b97808 */ /* 0x008fe40004000000 */
[----:B------:R-:W-:-:S04]  /*aac0*/  ISETP.GE.AND P0, PT, R10, R167, PT ;  /* 0x000000a70a00720c */ /* 0x000fc80003f06270 */
[----:B------:R-:W-:Y:S02]  /*aad0*/  FSEL R0, R0, -INF , !P0 ;  /* 0xff80000000007808 */ /* 0x000fe40004000000 */
[----:B-1----:R-:W-:Y:S02]  /*aae0*/  FSEL R182, R182, -INF , !P1 ;  /* 0xff800000b6b67808 */ /* 0x002fe40004800000 */
[-C--:B------:R-:W-:Y:S02]  /*aaf0*/  ISETP.GE.AND P1, PT, R10, R2.reuse, PT ;  /* 0x000000020a00720c */ /* 0x080fe40003f26270 */
[----:B------:R-:W-:Y:S02]  /*ab00*/  ISETP.GE.AND P0, PT, R6, R2, PT ;  /* 0x000000020600720c */ /* 0x000fe40003f06270 */
[----:B------:R-:W-:Y:S02]  /*ab10*/  FSEL R168, R168, -INF , !P1 ;  /* 0xff800000a8a87808 */ /* 0x000fe40004800000 */
[----:B--2---:R-:W-:Y:S01]  /*ab20*/  FSEL R183, R183, -INF , !P0 ;  /* 0xff800000b7b77808 */ /* 0x004fe20004000000 */
        /* <DEDUP_REMOVED lines=76> */
.L_x_1608:
[----:B------:R-:W-:Y:S02]  /*aff0*/  ULDC UR8, c[0x0][0x198] ;  /* 0x0000660000087ab9 */ /* 0x000fe40000000800 */
[----:B------:R-:W-:-:S04]  /*b000*/  ULEA UR8, -UR8, URZ, 0x6 ;  /* 0x0000003f08087291 */ /* 0x000fc8000f8e313f */
[----:B------:R-:W-:Y:S02]  /*b010*/  USHF.R.S32.HI UR7, URZ, 0x1f, UR8 ;  /* 0x0000001f3f077899 */ /* 0x000fe40008011408 */
.L_x_1609:
        /* <DEDUP_REMOVED lines=154> */
.L_x_1611:
[----:B------:R-:W-:Y:S05]  /*b9c0*/  BSYNC B0 ;  /* 0x0000000000007941 */ /* 0x000fea0003800000 */
.L_x_1610:
[----:B------:R-:W0:Y:S01]  /*b9d0*/  LDGDEPBAR ;  /* 0x00000000000079af */ /* 0x000e220000000000 */
[----:B-1----:R-:W-:Y:S02]  /*b9e0*/  IMAD.U32 R7, RZ, RZ, UR8 ;  /* 0x00000008ff077e24 */ /* 0x002fe4000f8e00ff */
[----:B------:R-:W-:-:S03]  /*b9f0*/  IMAD.U32 R2, RZ, RZ, UR7 ;  /* 0x00000007ff027e24 */ /* 0x000fc6000f8e00ff */
[----:B------:R-:W-:-:S04]  /*ba00*/  LEA R248, P0, R7, R248, 0x1 ;  /* 0x000000f807f87211 */ /* 0x000fc800078008ff */
[----:B------:R-:W-:Y:S02]  /*ba10*/  LEA.HI.X R247, R7, R247, R2, 0x1, P0 ;  /* 0x000000f707f77211 */ /* 0x000fe400000f0c02 */
.L_x_1607:
        /* <DEDUP_REMOVED lines=46> */
[----:B------:R-:W-:Y:S01]  /*bd00*/  FMUL.FTZ R184, R173, c[0x0][0x23c] ;  /* 0x00008f00adb87a20 */ /* 0x000fe20000410000 */
[----:B------:R-:W-:Y:S02]  /*bd10*/  FSEL R189, R189, RZ, P1 ;  /* 0x000000ffbdbd7208 */ /* 0x000fe40000800000 */
[----:B------:R-:W-:Y:S02]  /*bd20*/  FSEL R7, R174, RZ, P1 ;  /* 0x000000ffae077208 */ /* 0x000fe40000800000 */
[----:B------:R-:W-:Y:S01]  /*bd30*/  FSEL R6, R173, RZ, P0 ;  /* 0x000000ffad067208 */ /* 0x000fe20000000000 */
[----:B------:R-:W-:Y:S01]  /*bd40*/  FFMA.FTZ R169, R4, c[0x0][0x23c], -R189 ;  /* 0x00008f0004a97a23 */ /* 0x000fe200000108bd */
[----:B------:R-:W-:Y:S01]  /*bd50*/  FSEL R184, R184, RZ, P0 ;  /* 0x000000ffb8b87208 */ /* 0x000fe20000000000 */
[----:B------:R-:W-:-:S02]  /*bd60*/  FADD.FTZ R4, R164, -R7 ;  /* 0x80000007a4047221 */ /* 0x000fc40000010000 */
[----:B------:R-:W-:Y:S01]  /*bd70*/  FADD.FTZ R6, R3, -R6 ;  /* 0x8000000603067221 */ /* 0x000fe20000010000 */
[----:B------:R-:W-:Y:S01]  /*bd80*/  LDSM.16.MT88.4 R164, [R234+0x12800] ;  /* 0x01280000eaa4783b */ /* 0x000fe20000004200 */
[--C-:B------:R-:W-:Y:S01]  /*bd90*/  FFMA.FTZ R172, R0, c[0x0][0x23c], -R189.reuse ;  /* 0x00008f0000ac7a23 */ /* 0x100fe200000108bd */
[----:B------:R-:W-:Y:S01]  /*bda0*/  MUFU.EX2 R169, R169 ;  /* 0x000000a900a97308 */ /* 0x000fe20000000800 */
[--C-:B------:R-:W-:Y:S02]  /*bdb0*/  FFMA.FTZ R171, R28, c[0x0][0x23c], -R189.reuse ;  /* 0x00008f001cab7a23 */ /* 0x100fe400000108bd */
[----:B------:R-:W-:Y:S02]  /*bdc0*/  FFMA.FTZ R170, R30, c[0x0][0x23c], -R189 ;  /* 0x00008f001eaa7a23 */ /* 0x000fe400000108bd */
[--C-:B------:R-:W-:Y:S02]  /*bdd0*/  FFMA.FTZ R168, R168, c[0x0][0x23c], -R184.reuse ;  /* 0x00008f00a8a87a23 */ /* 0x100fe400000108b8 */
[--C-:B------:R-:W-:Y:S01]  /*bde0*/  FFMA.FTZ R2, R11, c[0x0][0x23c], -R184.reuse ;  /* 0x00008f000b027a23 */ /* 0x100fe200000108b8 */
[----:B------:R-:W-:Y:S01]  /*bdf0*/  MUFU.EX2 R172, R172 ;  /* 0x000000ac00ac7308 */ /* 0x000fe20000000800 */
[--C-:B------:R-:W-:Y:S01]  /*be00*/  FFMA.FTZ R0, R27, c[0x0][0x23c], -R184.reuse ;  /* 0x00008f001b007a23 */ /* 0x100fe200000108b8 */
[----:B------:R-:W1:Y:S01]  /*be10*/  LDSM.16.MT88.4 R8, [R233+0x10000] ;  /* 0x01000000e908783b */ /* 0x000e620000004200 */
[----:B------:R-:W-:-:S02]  /*be20*/  FFMA.FTZ R175, R5, c[0x0][0x23c], -R184 ;  /* 0x00008f0005af7a23 */ /* 0x000fc400000108b8 */
[----:B------:R-:W-:Y:S02]  /*be30*/  FMUL.FTZ R176, R4, c[0x0][0x23c] ;  /* 0x00008f0004b07a20 */ /* 0x000fe40000410000 */
[----:B------:R-:W-:Y:S01]  /*be40*/  FMUL.FTZ R3, R6, c[0x0][0x23c] ;  /* 0x00008f0006037a20 */ /* 0x000fe20000410000 */
[----:B------:R-:W2:Y:S01]  /*be50*/  MUFU.EX2 R171, R171 ;  /* 0x000000ab00ab7308 */ /* 0x000ea20000000800 */
[--C-:B------:R-:W-:Y:S02]  /*be60*/  FFMA.FTZ R179, R20, c[0x0][0x23c], -R189.reuse ;  /* 0x00008f0014b37a23 */ /* 0x100fe400000108bd */
[--C-:B------:R-:W-:Y:S02]  /*be70*/  FFMA.FTZ R180, R22, c[0x0][0x23c], -R189.reuse ;  /* 0x00008f0016b47a23 */ /* 0x100fe400000108bd */
[--C-:B------:R-:W-:Y:S02]  /*be80*/  FFMA.FTZ R194, R23, c[0x0][0x23c], -R184.reuse ;  /* 0x00008f0017c27a23 */ /* 0x100fe400000108b8 */
[----:B------:R-:W-:Y:S01]  /*be90*/  FFMA.FTZ R191, R21, c[0x0][0x23c], -R184 ;  /* 0x00008f0015bf7a23 */ /* 0x000fe200000108b8 */
[----:B------:R-:W3:Y:S01]  /*bea0*/  MUFU.EX2 R170, R170 ;  /* 0x000000aa00aa7308 */ /* 0x000ee20000000800 */
[----:B------:R-:W-:Y:S01]  /*beb0*/  LDSM.16.MT88.4 R20, [R234+0x10800] ;  /* 0x01080000ea14783b */ /* 0x000fe20000004200 */
[----:B------:R-:W-:-:S02]  /*bec0*/  FFMA.FTZ R177, R26, c[0x0][0x23c], -R189 ;  /* 0x00008f001ab17a23 */ /* 0x000fc400000108bd */
[--C-:B------:R-:W-:Y:S02]  /*bed0*/  FFMA.FTZ R178, R24, c[0x0][0x23c], -R189.reuse ;  /* 0x00008f0018b27a23 */ /* 0x100fe400000108bd */
[--C-:B------:R-:W-:Y:S02]  /*bee0*/  FFMA.FTZ R181, R25, c[0x0][0x23c], -R184.reuse ;  /* 0x00008f0019b57a23 */ /* 0x100fe400000108b8 */
[----:B------:R-:W-:Y:S01]  /*bef0*/  MUFU.EX2 R168, R168 ;  /* 0x000000a800a87308 */ /* 0x000fe20000000800 */
[----:B--2---:R-:W-:Y:S01]  /*bf00*/  F2FP.BF16.PACK_AB R4, R171, R172 ;  /* 0x000000acab04723e */ /* 0x004fe200000010ff */
[----:B------:R-:W-:Y:S01]  /*bf10*/  FFMA.FTZ R196, R29, c[0x0][0x23c], -R184 ;  /* 0x00008f001dc47a23 */ /* 0x000fe200000108b8 */
[----:B------:R-:W-:Y:S01]  /*bf20*/  LDSM.16.MT88.4 R24, [R236+0x10800] ;  /* 0x01080000ec18783b */ /* 0x000fe20000004200 */
[--C-:B------:R-:W-:Y:S02]  /*bf30*/  FFMA.FTZ R201, R204, c[0x0][0x23c], -R189.reuse ;  /* 0x00008f00ccc97a23 */ /* 0x100fe400000108bd */
[--C-:B------:R-:W-:Y:S01]  /*bf40*/  FFMA.FTZ R203, R198, c[0x0][0x23c], -R189.reuse ;  /* 0x00008f00c6cb7a23 */ /* 0x100fe200000108bd */
[----:B------:R-:W-:Y:S01]  /*bf50*/  LDSM.16.MT88.4 R28, [R232+0x12800] ;  /* 0x01280000e81c783b */ /* 0x000fe20000004200 */
[----:B------:R-:W2:Y:S01]  /*bf60*/  MUFU.EX2 R2, R2 ;  /* 0x0000000200027308 */ /* 0x000ea20000000800 */
[----:B---3--:R-:W-:Y:S01]  /*bf70*/  F2FP.BF16.PACK_AB R6, R169, R170 ;  /* 0x000000aaa906723e */ /* 0x008fe200000010ff */
[----:B------:R-:W-:-:S02]  /*bf80*/  FFMA.FTZ R202, R202, c[0x0][0x23c], -R189 ;  /* 0x00008f00caca7a23 */ /* 0x000fc400000108bd */
[--C-:B------:R-:W-:Y:S02]  /*bf90*/  FFMA.FTZ R200, R200, c[0x0][0x23c], -R189.reuse ;  /* 0x00008f00c8c87a23 */ /* 0x100fe400000108bd */
[--C-:B------:R-:W-:Y:S02]  /*bfa0*/  FFMA.FTZ R198, R199, c[0x0][0x23c], -R184.reuse ;  /* 0x00008f00c7c67a23 */ /* 0x100fe400000108b8 */
[----:B------:R-:W-:Y:S01]  /*bfb0*/  MUFU.EX2 R0, R0 ;  /* 0x0000000000007308 */ /* 0x000fe20000000800 */
[--C-:B------:R-:W-:Y:S02]  /*bfc0*/  FFMA.FTZ R197, R197, c[0x0][0x23c], -R184.reuse ;  /* 0x00008f00c5c57a23 */ /* 0x100fe400000108b8 */
[--C-:B------:R-:W-:Y:S02]  /*bfd0*/  FFMA.FTZ R195, R195, c[0x0][0x23c], -R184.reuse ;  /* 0x00008f00c3c37a23 */ /* 0x100fe400000108b8 */
[----:B------:R-:W-:Y:S02]  /*bfe0*/  FFMA.FTZ R204, R193, c[0x0][0x23c], -R184 ;  /* 0x00008f00c1cc7a23 */ /* 0x000fe400000108b8 */
[--C-:B------:R-:W-:Y:S01]  /*bff0*/  FFMA.FTZ R192, R192, c[0x0][0x23c], -R189.reuse ;  /* 0x00008f00c0c07a23 */ /* 0x100fe200000108bd */
[----:B------:R-:W3:Y:S01]  /*c000*/  MUFU.EX2 R175, R175 ;  /* 0x000000af00af7308 */ /* 0x000ee20000000800 */
[----:B--2---:R-:W-:Y:S01]  /*c010*/  F2FP.BF16.PACK_AB R5, R2, R168 ;  /* 0x000000a80205723e */ /* 0x004fe200000010ff */
[----:B------:R-:W-:-:S02]  /*c020*/  FFMA.FTZ R193, R190, c[0x0][0x23c], -R189 ;  /* 0x00008f00bec17a23 */ /* 0x000fc400000108bd */
[--C-:B------:R-:W-:Y:S02]  /*c030*/  FFMA.FTZ R188, R188, c[0x0][0x23c], -R189.reuse ;  /* 0x00008f00bcbc7a23 */ /* 0x100fe400000108bd */
[----:B------:R-:W-:Y:S02]  /*c040*/  FFMA.FTZ R189, R186, c[0x0][0x23c], -R189 ;  /* 0x00008f00babd7a23 */ /* 0x000fe400000108bd */
[----:B------:R-:W2:Y:S01]  /*c050*/  MUFU.EX2 R176, R176 ;  /* 0x000000b000b07308 */ /* 0x000ea20000000800 */
[--C-:B------:R-:W-:Y:S02]  /*c060*/  FFMA.FTZ R186, R187, c[0x0][0x23c], -R184.reuse ;  /* 0x00008f00bbba7a23 */ /* 0x100fe400000108b8 */
[--C-:B------:R-:W-:Y:S02]  /*c070*/  FFMA.FTZ R185, R185, c[0x0][0x23c], -R184.reuse ;  /* 0x00008f00b9b97a23 */ /* 0x100fe400000108b8 */
        /* <DEDUP_REMOVED lines=27> */
[C---:B-1----:R-:W-:Y:S01]  /*c230*/  HMMA.16816.F32.BF16 R144, R4.reuse, R8, R144 ;  /* 0x000000080490723c */ /* 0x042fe20000041890 */
[-C--:B------:R-:W-:Y:S02]  /*c240*/  FMUL.FTZ R136, R136, R176.reuse ;  /* 0x000000b088887220 */ /* 0x080fe40000410000 */
[-C--:B------:R-:W-:Y:S01]  /*c250*/  FMUL.FTZ R137, R137, R176.reuse ;  /* 0x000000b089897220 */ /* 0x080fe20000410000 */
[----:B------:R-:W-:Y:S01]  /*c260*/  MUFU.EX2 R181, R181 ;  /* 0x000000b500b57308 */ /* 0x000fe20000000800 */
[-C--:B------:R-:W-:Y:S02]  /*c270*/  FMUL.FTZ R138, R138, R3.reuse ;  /* 0x000000038a8a7220 */ /* 0x080fe40000410000 */
[----:B------:R-:W-:Y:S01]  /*c280*/  FMUL.FTZ R139, R139, R3 ;  /* 0x000000038b8b7220 */ /* 0x000fe20000410000 */
[----:B------:R-:W-:Y:S01]  /*c290*/  HMMA.16816.F32.BF16 R140, R4, R10, R140 ;  /* 0x0000000a048c723c */ /* 0x000fe2000004188c */
[----:B------:R-:W1:Y:S01]  /*c2a0*/  LDSM.16.MT88.4 R8, [R234+0x12000] ;  /* 0x01200000ea08783b */ /* 0x000e620000004200 */
        /* <DEDUP_REMOVED lines=32> */
[C---:B------:R-:W-:Y:S01]  /*c4b0*/  HMMA.16816.F32.BF16 R148, R4.reuse, R18, R148 ;  /* 0x000000120494723c */ /* 0x040fe20000041894 */
[----:B------:R-:W2:Y:S01]  /*c4c0*/  LDSM.16.MT88.4 R16, [R236+0x12000] ;  /* 0x01200000ec10783b */ /* 0x000ea20000004200 */
[-C--:B------:R-:W-:Y:S02]  /*c4d0*/  FMUL.FTZ R54, R54, R3.reuse ;  /* 0x0000000336367220 */ /* 0x080fe40000410000 */
[----:B------:R-:W-:Y:S02]  /*c4e0*/  FMUL.FTZ R55, R55, R3 ;  /* 0x0000000337377220 */ /* 0x000fe40000410000 */
[-C--:B------:R-:W-:Y:S01]  /*c4f0*/  FMUL.FTZ R56, R56, R176.reuse ;  /* 0x000000b038387220 */ /* 0x080fe20000410000 */
[----:B------:R-:W-:Y:S01]  /*c500*/  MUFU.EX2 R203, R203 ;  /* 0x000000cb00cb7308 */ /* 0x000fe20000000800 */
[----:B-1----:R-:W-:Y:S01]  /*c510*/  HMMA.16816.F32.BF16 R44, R4, R8, R44 ;  /* 0x00000008042c723c */ /* 0x002fe2000004182c */
[----:B------:R-:W-:-:S02]  /*c520*/  FMUL.FTZ R57, R57, R176 ;  /* 0x000000b039397220 */ /* 0x000fc40000410000 */
[-C--:B------:R-:W-:Y:S02]  /*c530*/  FMUL.FTZ R58, R58, R3.reuse ;  /* 0x000000033a3a7220 */ /* 0x080fe40000410000 */
[-C--:B------:R-:W-:Y:S02]  /*c540*/  FMUL.FTZ R59, R59, R3.reuse ;  /* 0x000000033b3b7220 */ /* 0x080fe40000410000 */
[-C--:B------:R-:W-:Y:S01]  /*c550*/  FMUL.FTZ R36, R36, R176.reuse ;  /* 0x000000b024247220 */ /* 0x080fe20000410000 */
[----:B------:R-:W-:Y:S01]  /*c560*/  HMMA.16816.F32.BF16 R48, R4, R10, R48 ;  /* 0x0000000a0430723c */ /* 0x000fe20000041830 */
[----:B------:R-:W1:Y:S01]  /*c570*/  LDSM.16.MT88.4 R8, [R236+0x14000] ;  /* 0x01400000ec08783b */ /* 0x000e620000004200 */
        /* <DEDUP_REMOVED lines=10> */
[----:B---3--:R-:W-:Y:S01]  /*c620*/  HMMA.16816.F32.BF16 R52, R4, R12, R52 ;  /* 0x0000000c0434723c */ /* 0x008fe20000041834 */
[----:B------:R-:W-:Y:S01]  /*c630*/  FMUL.FTZ R69, R69, R176 ;  /* 0x000000b045457220 */ /* 0x000fe20000410000 */
[----:B------:R-:W-:Y:S01]  /*c640*/  MUFU.EX2 R195, R195 ;  /* 0x000000c300c37308 */ /* 0x000fe20000000800 */
[----:B------:R-:W-:-:S02]  /*c650*/  FMUL.FTZ R70, R70, R3 ;  /* 0x0000000346467220 */ /* 0x000fc40000410000 */
[-C--:B------:R-:W-:Y:S02]  /*c660*/  FMUL.FTZ R71, R71, R3.reuse ;  /* 0x0000000347477220 */ /* 0x080fe40000410000 */
[-C--:B------:R-:W-:Y:S01]  /*c670*/  FMUL.FTZ R72, R72, R176.reuse ;  /* 0x000000b048487220 */ /* 0x080fe20000410000 */
[C---:B------:R-:W-:Y:S01]  /*c680*/  HMMA.16816.F32.BF16 R56, R4.reuse, R14, R56 ;  /* 0x0000000e0438723c */ /* 0x040fe20000041838 */
[----:B------:R-:W3:Y:S01]  /*c690*/  LDSM.16.MT88.4 R12, [R234+0x14000] ;  /* 0x01400000ea0c783b */ /* 0x000ee20000004200 */
[-C--:B------:R-:W-:Y:S01]  /*c6a0*/  FMUL.FTZ R73, R73, R176.reuse ;  /* 0x000000b049497220 */ /* 0x080fe20000410000 */
[----:B------:R-:W1:Y:S01]  /*c6b0*/  MUFU.EX2 R204, R204 ;  /* 0x000000cc00cc7308 */ /* 0x000e620000000800 */
[-C--:B------:R-:W-:Y:S02]  /*c6c0*/  FMUL.FTZ R74, R74, R3.reuse ;  /* 0x000000034a4a7220 */ /* 0x080fe40000410000 */
[----:B------:R-:W-:Y:S02]  /*c6d0*/  FMUL.FTZ R75, R75, R3 ;  /* 0x000000034b4b7220 */ /* 0x000fe40000410000 */
        /* <DEDUP_REMOVED lines=10> */
[----:B------:R-:W2:Y:S01]  /*c780*/  MUFU.EX2 R193, R193 ;  /* 0x000000c100c17308 */ /* 0x000ea20000000800 */
[----:B------:R-:W-:-:S02]  /*c790*/  FMUL.FTZ R82, R82, R3 ;  /* 0x0000000352527220 */ /* 0x000fc40000410000 */
[C---:B-1----:R-:W-:Y:S01]  /*c7a0*/  HMMA.16816.F32.BF16 R68, R4.reuse, R8, R68 ;  /* 0x000000080444723c */ /* 0x042fe20000041844 */
[-C--:B------:R-:W-:Y:S02]  /*c7b0*/  FMUL.FTZ R83, R83, R3.reuse ;  /* 0x0000000353537220 */ /* 0x080fe40000410000 */
[-C--:B------:R-:W-:Y:S02]  /*c7c0*/  FMUL.FTZ R60, R60, R176.reuse ;  /* 0x000000b03c3c7220 */ /* 0x080fe40000410000 */
[----:B------:R-:W-:Y:S01]  /*c7d0*/  FMUL.FTZ R61, R61, R176 ;  /* 0x000000b03d3d7220 */ /* 0x000fe20000410000 */
[----:B------:R-:W-:Y:S01]  /*c7e0*/  MUFU.EX2 R188, R188 ;  /* 0x000000bc00bc7308 */ /* 0x000fe20000000800 */
[-C--:B------:R-:W-:Y:S01]  /*c7f0*/  FMUL.FTZ R62, R62, R3.reuse ;  /* 0x000000033e3e7220 */ /* 0x080fe20000410000 */
[----:B------:R-:W-:Y:S01]  /*c800*/  HMMA.16816.F32.BF16 R72, R4, R10, R72 ;  /* 0x0000000a0448723c */ /* 0x000fe20000041848 */
[----:B------:R-:W1:Y:S01]  /*c810*/  LDSM.16.MT88.4 R8, [R232+0x14000] ;  /* 0x01400000e808783b */ /* 0x000e620000004200 */
[----:B------:R-:W-:-:S02]  /*c820*/  FMUL.FTZ R63, R63, R3 ;  /* 0x000000033f3f7220 */ /* 0x000fc40000410000 */
[-C--:B------:R-:W-:Y:S02]  /*c830*/  FMUL.FTZ R64, R64, R176.reuse ;  /* 0x000000b040407220 */ /* 0x080fe40000410000 */
        /* <DEDUP_REMOVED lines=14> */
[----:B------:R-:W1:Y:S01]  /*c920*/  MUFU.EX2 R185, R185 ;  /* 0x000000b900b97308 */ /* 0x000e620000000800 */
[C---:B--2---:R-:W-:Y:S01]  /*c930*/  HMMA.16816.F32.BF16 R60, R4.reuse, R16, R60 ;  /* 0x00000010043c723c */ /* 0x044fe2000004183c */
[-C--:B------:R-:W-:Y:S02]  /*c940*/  FMUL.FTZ R98, R98, R3.reuse ;  /* 0x0000000362627220 */ /* 0x080fe40000410000 */
[-C--:B------:R-:W-:Y:S02]  /*c950*/  FMUL.FTZ R99, R99, R3.reuse ;  /* 0x0000000363637220 */ /* 0x080fe40000410000 */
[-C--:B------:R-:W-:Y:S02]  /*c960*/  FMUL.FTZ R100, R100, R176.reuse ;  /* 0x000000b064647220 */ /* 0x080fe40000410000 */
[----:B------:R-:W-:Y:S01]  /*c970*/  FMUL.FTZ R101, R101, R176 ;  /* 0x000000b065657220 */ /* 0x000fe20000410000 */
[----:B------:R-:W-:Y:S01]  /*c980*/  HMMA.16816.F32.BF16 R64, R4, R18, R64 ;  /* 0x000000120440723c */ /* 0x000fe20000041840 */
[----:B------:R-:W2:Y:S01]  /*c990*/  LDSM.16.MT88.4 R16, [R233+0x14000] ;  /* 0x01400000e910783b */ /* 0x000ea20000004200 */
[-C--:B------:R-:W-:Y:S01]  /*c9a0*/  FMUL.FTZ R102, R102, R3.reuse ;  /* 0x0000000366667220 */ /* 0x080fe20000410000 */
[----:B------:R-:W-:Y:S01]  /*c9b0*/  MUFU.EX2 R182, R182 ;  /* 0x000000b600b67308 */ /* 0x000fe20000000800 */
[----:B------:R-:W-:-:S02]  /*c9c0*/  FMUL.FTZ R103, R103, R3 ;  /* 0x0000000367677220 */ /* 0x000fc40000410000 */
[-C--:B------:R-:W-:Y:S02]  /*c9d0*/  FMUL.FTZ R104, R104, R176.reuse ;  /* 0x000000b068687220 */ /* 0x080fe40000410000 */
[C---:B-1----:R-:W-:Y:S01]  /*c9e0*/  HMMA.16816.F32.BF16 R92, R4.reuse, R8, R92 ;  /* 0x00000008045c723c */ /* 0x042fe2000004185c */
[-C--:B------:R-:W-:Y:S02]  /*c9f0*/  FMUL.FTZ R105, R105, R176.reuse ;  /* 0x000000b069697220 */ /* 0x080fe40000410000 */
[-C--:B------:R-:W-:Y:S01]  /*ca00*/  FMUL.FTZ R106, R106, R3.reuse ;  /* 0x000000036a6a7220 */ /* 0x080fe20000410000 */
[----:B------:R-:W1:Y:S01]  /*ca10*/  MUFU.EX2 R183, R183 ;  /* 0x000000b700b77308 */ /* 0x000e620000000800 */
[----:B------:R-:W-:Y:S02]  /*ca20*/  FMUL.FTZ R107, R107, R3 ;  /* 0x000000036b6b7220 */ /* 0x000fe40000410000 */
[-C--:B------:R-:W-:Y:S01]  /*ca30*/  FMUL.FTZ R84, R84, R176.reuse ;  /* 0x000000b054547220 */ /* 0x080fe20000410000 */
[----:B------:R-:W-:Y:S01]  /*ca40*/  HMMA.16816.F32.BF16 R96, R4, R10, R96 ;  /* 0x0000000a0460723c */ /* 0x000fe20000041860 */
[----:B------:R-:W1:Y:S01]  /*ca50*/  LDSM.16.MT88.4 R8, [R233+0x16000] ;  /* 0x01600000e908783b */ /* 0x000e620000004200 */
[----:B------:R-:W-:-:S02]  /*ca60*/  FMUL.FTZ R85, R85, R176 ;  /* 0x000000b055557220 */ /* 0x000fc40000410000 */
[-C--:B------:R-:W-:Y:S02]  /*ca70*/  FMUL.FTZ R86, R86, R3.reuse ;  /* 0x0000000356567220 */ /* 0x080fe40000410000 */
[-C--:B------:R-:W-:Y:S02]  /*ca80*/  FMUL.FTZ R87, R87, R3.reuse ;  /* 0x0000000357577220 */ /* 0x080fe40000410000 */
[-C--:B------:R-:W-:Y:S01]  /*ca90*/  FMUL.FTZ R88, R88, R176.reuse ;  /* 0x000000b058587220 */ /* 0x080fe20000410000 */
[----:B---3--:R-:W-:Y:S01]  /*caa0*/  HMMA.16816.F32.BF16 R100, R4, R12, R100 ;  /* 0x0000000c0464723c */ /* 0x008fe20000041864 */
[----:B------:R-:W-:Y:S02]  /*cab0*/  FMUL.FTZ R89, R89, R176 ;  /* 0x000000b059597220 */ /* 0x000fe40000410000 */
[-C--:B------:R-:W-:Y:S02]  /*cac0*/  FMUL.FTZ R90, R90, R3.reuse ;  /* 0x000000035a5a7220 */ /* 0x080fe40000410000 */
[----:B------:R-:W-:-:S02]  /*cad0*/  FMUL.FTZ R91, R91, R3 ;  /* 0x000000035b5b7220 */ /* 0x000fc40000410000 */
[-C--:B------:R-:W-:Y:S01]  /*cae0*/  FMUL.FTZ R116, R116, R176.reuse ;  /* 0x000000b074747220 */ /* 0x080fe20000410000 */
[C---:B------:R-:W-:Y:S01]  /*caf0*/  HMMA.16816.F32.BF16 R104, R4.reuse, R14, R104 ;  /* 0x0000000e0468723c */ /* 0x040fe20000041868 */
[----:B------:R-:W3:Y:S01]  /*cb00*/  LDSM.16.MT88.4 R12, [R232+0x16000] ;  /* 0x01600000e80c783b */ /* 0x000ee20000004200 */
[-C--:B------:R-:W-:Y:S02]  /*cb10*/  FMUL.FTZ R117, R117, R176.reuse ;  /* 0x000000b075757220 */ /* 0x080fe40000410000 */
[-C--:B------:R-:W-:Y:S02]  /*cb20*/  FMUL.FTZ R118, R118, R3.reuse ;  /* 0x0000000376767220 */ /* 0x080fe40000410000 */
[----:B------:R-:W-:Y:S02]  /*cb30*/  FMUL.FTZ R119, R119, R3 ;  /* 0x0000000377777220 */ /* 0x000fe40000410000 */
        /* <DEDUP_REMOVED lines=10> */
[C---:B-1----:R-:W-:Y:S01]  /*cbe0*/  HMMA.16816.F32.BF16 R116, R4.reuse, R8, R116 ;  /* 0x000000080474723c */ /* 0x042fe20000041874 */
[-C--:B------:R-:W-:Y:S02]  /*cbf0*/  FMUL.FTZ R127, R127, R3.reuse ;  /* 0x000000037f7f7220 */ /* 0x080fe40000410000 */
[-C--:B------:R-:W-:Y:S02]  /*cc00*/  FMUL.FTZ R128, R128, R176.reuse ;  /* 0x000000b080807220 */ /* 0x080fe40000410000 */
[-C--:B------:R-:W-:Y:S02]  /*cc10*/  FMUL.FTZ R129, R129, R176.reuse ;  /* 0x000000b081817220 */ /* 0x080fe40000410000 */
[-C--:B------:R-:W-:Y:S01]  /*cc20*/  FMUL.FTZ R130, R130, R3.reuse ;  /* 0x0000000382827220 */ /* 0x080fe20000410000 */
[----:B------:R-:W-:Y:S01]  /*cc30*/  HMMA.16816.F32.BF16 R120, R4, R10, R120 ;  /* 0x0000000a0478723c */ /* 0x000fe20000041878 */
[----:B------:R-:W-:Y:S01]  /*cc40*/  FMUL.FTZ R131, R131, R3 ;  /* 0x0000000383837220 */ /* 0x000fe20000410000 */
[----:B------:R-:W1:Y:S01]  /*cc50*/  LDSM.16.MT88.4 R8, [R232+0x10800] ;  /* 0x01080000e808783b */ /* 0x000e620000004200 */
[----:B------:R-:W-:-:S02]  /*cc60*/  FMUL.FTZ R108, R108, R176 ;  /* 0x000000b06c6c7220 */ /* 0x000fc40000410000 */
[-C--:B------:R-:W-:Y:S02]  /*cc70*/  FMUL.FTZ R109, R109, R176.reuse ;  /* 0x000000b06d6d7220 */ /* 0x080fe40000410000 */
[-C--:B------:R-:W-:Y:S01]  /*cc80*/  FMUL.FTZ R110, R110, R3.reuse ;  /* 0x000000036e6e7220 */ /* 0x080fe20000410000 */
[C---:B---3--:R-:W-:Y:S01]  /*cc90*/  HMMA.16816.F32.BF16 R124, R4.reuse, R12, R124 ;  /* 0x0000000c047c723c */ /* 0x048fe2000004187c */
[-C--:B------:R-:W-:Y:S02]  /*cca0*/  FMUL.FTZ R111, R111, R3.reuse ;  /* 0x000000036f6f7220 */ /* 0x080fe40000410000 */
[-C--:B------:R-:W-:Y:S02]  /*ccb0*/  FMUL.FTZ R112, R112, R176.reuse ;  /* 0x000000b070707220 */ /* 0x080fe40000410000 */
[----:B------:R-:W-:Y:S02]  /*ccc0*/  FMUL.FTZ R113, R113, R176 ;  /* 0x000000b071717220 */ /* 0x000fe40000410000 */
[-C--:B------:R-:W-:Y:S01]  /*ccd0*/  FMUL.FTZ R114, R114, R3.reuse ;  /* 0x0000000372727220 */ /* 0x080fe20000410000 */
[----:B------:R-:W-:Y:S01]  /*cce0*/  HMMA.16816.F32.BF16 R128, R4, R14, R128 ;  /* 0x0000000e0480723c */ /* 0x000fe20000041880 */
[----:B------:R-:W3:Y:S01]  /*ccf0*/  LDSM.16.MT88.4 R12, [R236+0x12800] ;  /* 0x01280000ec0c783b */ /* 0x000ee20000004200 */
[----:B------:R-:W-:-:S02]  /*cd00*/  FMUL.FTZ R115, R115, R3 ;  /* 0x0000000373737220 */ /* 0x000fc40000410000 */
[----:B------:R-:W-:Y:S02]  /*cd10*/  FFMA.FTZ R172, R251, R176, R172 ;  /* 0x000000b0fbac7223 */ /* 0x000fe400000100ac */
[----:B------:R-:W-:Y:S02]  /*cd20*/  FFMA.FTZ R3, R249, R3, R168 ;  /* 0x00000003f9037223 */ /* 0x000fe400000100a8 */
[C---:B--2---:R-:W-:Y:S01]  /*cd30*/  HMMA.16816.F32.BF16 R108, R4.reuse, R16, R108 ;  /* 0x00000010046c723c */ /* 0x044fe2000004186c */
[----:B------:R-:W-:Y:S02]  /*cd40*/  FADD.FTZ R171, R171, R172 ;  /* 0x000000acabab7221 */ /* 0x000fe40000010000 */
[----:B------:R-:W-:Y:S02]  /*cd50*/  FADD.FTZ R3, R2, R3 ;  /* 0x0000000302037221 */ /* 0x000fe40000010000 */
[----:B------:R-:W-:Y:S02]  /*cd60*/  FADD.FTZ R170, R170, R171 ;  /* 0x000000abaaaa7221 */ /* 0x000fe40000010000 */
[----:B------:R-:W-:Y:S01]  /*cd70*/  FADD.FTZ R2, R0, R3 ;  /* 0x0000000300027221 */ /* 0x000fe20000010000 */
[----:B------:R-:W-:Y:S01]  /*cd80*/  HMMA.16816.F32.BF16 R112, R4, R18, R112 ;  /* 0x000000120470723c */ /* 0x000fe20000041870 */
[----:B------:R-:W2:Y:S01]  /*cd90*/  LDSM.16.MT88.4 R16, [R233+0x10800] ;  /* 0x01080000e910783b */ /* 0x000ea20000004200 */
        /* <DEDUP_REMOVED lines=36> */
[----:B------:R-:W-:Y:S07]  /*cfe0*/  LDSM.16.MT88.4 R20, [R232+0x16800] ;  /* 0x01680000e814783b */ /* 0x000fee0000004200 */
        /* <DEDUP_REMOVED lines=15> */
[C---:B--2---:R-:W-:Y:S08]  /*d0e0*/  HMMA.16816.F32.BF16 R84, R4.reuse, R16, R84 ;  /* 0x000000100454723c */ /* 0x044ff00000041854 */
[C---:B------:R-:W-:Y:S01]  /*d0f0*/  HMMA.16816.F32.BF16 R88, R4.reuse, R18, R88 ;  /* 0x000000120458723c */ /* 0x040fe20000041858 */
[----:B------:R-:W2:Y:S07]  /*d100*/  LDSM.16.MT88.4 R16, [R233+0x11000] ;  /* 0x01100000e910783b */ /* 0x000eae0000004200 */
[C---:B------:R-:W-:Y:S08]  /*d110*/  HMMA.16816.F32.BF16 R108, R4.reuse, R28, R108 ;  /* 0x0000001c046c723c */ /* 0x040ff0000004186c */
[C---:B------:R-:W-:Y:S01]  /*d120*/  HMMA.16816.F32.BF16 R112, R4.reuse, R30, R112 ;  /* 0x0000001e0470723c */ /* 0x040fe20000041870 */
[----:B------:R-:W-:Y:S07]  /*d130*/  LDSM.16.MT88.4 R28, [R236+0x15000] ;  /* 0x01500000ec1c783b */ /* 0x000fee0000004200 */
[C---:B-1----:R-:W-:Y:S08]  /*d140*/  HMMA.16816.F32.BF16 R116, R4.reuse, R8, R116 ;  /* 0x000000080474723c */ /* 0x042ff00000041874 */
        /* <DEDUP_REMOVED lines=13> */
[----:B---3--:R-:W-:Y:S01]  /*d220*/  HMMA.16816.F32.BF16 R136, R4, R12, R136 ;  /* 0x0000000c0488723c */ /* 0x008fe20000041888 */
[----:B------:R-:W-:Y:S02]  /*d230*/  FADD.FTZ R203, R203, R200 ;  /* 0x000000c8cbcb7221 */ /* 0x000fe40000010000 */
[----:B------:R-:W-:-:S05]  /*d240*/  FADD.FTZ R3, R204, R3 ;  /* 0x00000003cc037221 */ /* 0x000fca0000010000 */
        /* <DEDUP_REMOVED lines=9> */
[C---:B-1----:R-:W-:Y:S08]  /*d2e0*/  HMMA.16816.F32.BF16 R92, R4.reuse, R12, R92 ;  /* 0x0000000c045c723c */ /* 0x042ff0000004185c */
        /* <DEDUP_REMOVED lines=92> */
.L_x_1604:
        /* <DEDUP_REMOVED lines=43> */
.L_x_1616:
        /* <DEDUP_REMOVED lines=75> */
[----:B------:R-:W-:Y:S03]  /*e010*/  SHF.R.S32.HI R2, RZ, 0x1f, R3 ;  /* 0x0000001fff027819 */ /* 0x000fe60000011403 */
[----:B------:R-:W-:Y:S02]  /*e020*/  IMAD.MOV.U32 R165, RZ, RZ, R4 ;  /* 0x000000ffffa57224 */ /* 0x000fe400078e0004 */
[----:B------:R-:W-:Y:S04]  /*e030*/  IMAD R2, R2, c[0x0][0x188], RZ ;  /* 0x0000620002027a24 */ /* 0x000fe800078e02ff */
[----:B------:R-:W-:Y:S05]  /*e040*/  IMAD R2, R3, c[0x0][0x18c], R2 ;  /* 0x0000630003027a24 */ /* 0x000fea00078e0202 */
[----:B------:R-:W-:Y:S02]  /*e050*/  IADD3 R3, R5, R2, RZ ;  /* 0x0000000205037210 */ /* 0x000fe40007ffe0ff */
.L_x_1613:
[C---:B------:R-:W-:Y:S01]  /*e060*/  ISETP.GE.AND P6, PT, R244.reuse, c[0x0][0x220], PT ;  /* 0x00008800f4007a0c */ /* 0x040fe20003fc6270 */
[----:B------:R-:W-:Y:S01]  /*e070*/  UISETP.GT.AND UP2, UPT, UR28, UR21, UPT ;  /* 0x000000151c00728c */ /* 0x000fe2000bf44270 */
[----:B------:R-:W-:Y:S02]  /*e080*/  IADD3 R2, R244, 0x40, RZ ;  /* 0x00000040f4027810 */ /* 0x000fe40007ffe0ff */
[----:B------:R-:W-:Y:S02]  /*e090*/  IADD3 R9, P1, R165, UR27, RZ ;  /* 0x0000001ba5097c10 */ /* 0x000fe4000ff3e0ff */
[----:B------:R-:W-:Y:S02]  /*e0a0*/  ISETP.GE.AND P5, PT, R2, c[0x0][0x220], PT ;  /* 0x0000880002007a0c */ /* 0x000fe40003fa6270 */
[----:B------:R-:W-:Y:S02]  /*e0b0*/  IADD3 R2, R244, 0xc0, RZ ;  /* 0x000000c0f4027810 */ /* 0x000fe40007ffe0ff */
[----:B------:R-:W-:Y:S02]  /*e0c0*/  IADD3.X R166, R3, UR26, RZ, P1, !PT ;  /* 0x0000001a03a67c10 */ /* 0x000fe40008ffe4ff */
[----:B------:R-:W-:Y:S01]  /*e0d0*/  ISETP.GE.AND P3, PT, R2, c[0x0][0x220], PT ;  /* 0x0000880002007a0c */ /* 0x000fe20003f66270 */
[----:B------:R-:W-:Y:S01]  /*e0e0*/  @P6 STS.128 [R243+0x10000], RZ ;  /* 0x010000fff3006388 */ /* 0x000fe20000000c00 */
[C---:B------:R-:W-:Y:S02]  /*e0f0*/  LEA R2, P0, R165.reuse, R250, 0x1 ;  /* 0x000000faa5027211 */ /* 0x040fe400078008ff */
[----:B------:R-:W-:Y:S02]  /*e100*/  IADD3 R164, R244, 0x80, RZ ;  /* 0x00000080f4a47810 */ /* 0x000fe40007ffe0ff */
[----:B------:R-:W-:Y:S02]  /*e110*/  LEA.HI.X R3, R165, R252, R3, 0x1, P0 ;  /* 0x000000fca5037211 */ /* 0x000fe400000f0c03 */
[----:B------:R-:W-:Y:S02]  /*e120*/  ISETP.GE.AND P4, PT, R164, c[0x0][0x220], PT ;  /* 0x00008800a4007a0c */ /* 0x000fe40003f86270 */
[CC--:B------:R-:W-:Y:S01]  /*e130*/  @!P6 LEA R26, P1, R9.reuse, R250.reuse, 0x1 ;  /* 0x000000fa091ae211 */ /* 0x0c0fe200078208ff */
[----:B------:R-:W-:Y:S01]  /*e140*/  @!PT LDS RZ, [RZ] ;  /* 0x00000000fffff984 */ /* 0x000fe20000000800 */
[----:B------:R-:W-:Y:S01]  /*e150*/  @!PT LDS RZ, [RZ] ;  /* 0x00000000fffff984 */ /* 0x000fe20000000800 */
[----:B------:R-:W-:Y:S01]  /*e160*/  @!PT LDS RZ, [RZ] ;  /* 0x00000000fffff984 */ /* 0x000fe20000000800 */
[----:B------:R1:W-:Y:S01]  /*e170*/  @!P6 LDGSTS.E.BYPASS.LTC128B.128 [R243+0x10000], [R2.64] ;  /* 0x1000000002f3efae */ /* 0x0003e2000b901d60 */
[C---:B------:R-:W-:Y:S02]  /*e180*/  @!P5 LEA R18, P0, R9.reuse, R250, 0x1 ;  /* 0x000000fa0912d211 */ /* 0x040fe400078008ff */
[CCC-:B------:R-:W-:Y:S02]  /*e190*/  @!P6 LEA.HI.X R27, R9.reuse, R252.reuse, R166.reuse, 0x1, P1 ;  /* 0x000000fc091be211 */ /* 0x1c0fe400008f0ca6 */
[----:B------:R-:W-:Y:S01]  /*e1a0*/  @P5 STS.128 [R243+0x12000], RZ ;  /* 0x012000fff3005388 */ /* 0x000fe20000000c00 */
[C-C-:B------:R-:W-:Y:S02]  /*e1b0*/  @!P5 LEA.HI.X R19, R9.reuse, R252, R166.reuse, 0x1, P0 ;  /* 0x000000fc0913d211 */ /* 0x140fe400000f0ca6 */
        /* <DEDUP_REMOVED lines=8> */
[C---:B------:R-:W-:Y:S02]  /*e240*/  @!P4 LEA R14, P2, R9.reuse, R250, 0x1 ;  /* 0x000000fa090ec211 */ /* 0x040fe400078408ff */
[CCC-:B------:R-:W-:Y:S02]  /*e250*/  @!P3 LEA.HI.X R11, R9.reuse, R252.reuse, R166.reuse, 0x1, P1 ;  /* 0x000000fc090bb211 */ /* 0x1c0fe400008f0ca6 */
[----:B------:R-:W-:Y:S01]  /*e260*/  @!PT LDS RZ, [RZ] ;  /* 0x00000000fffff984 */ /* 0x000fe20000000800 */
[----:B------:R-:W-:Y:S01]  /*e270*/  @!PT LDS RZ, [RZ] ;  /* 0x00000000fffff984 */ /* 0x000fe20000000800 */
[----:B------:R-:W-:Y:S01]  /*e280*/  @!PT LDS RZ, [RZ] ;  /* 0x00000000fffff984 */ /* 0x000fe20000000800 */
[----:B------:R1:W-:Y:S01]  /*e290*/  @!P4 LDGSTS.E.BYPASS.LTC128B.128 [R243+0x14000], [R2.64+0x100] ;  /* 0x1400010002f3cfae */ /* 0x0003e2000b901d60 */
[----:B------:R-:W-:Y:S02]  /*e2a0*/  @!P4 LEA.HI.X R15, R9, R252, R166, 0x1, P2 ;  /* 0x000000fc090fc211 */ /* 0x000fe400010f0ca6 */
[CC--:B------:R-:W-:Y:S02]  /*e2b0*/  @!P6 LEA R22, P0, R164.reuse, R250.reuse, 0x1 ;  /* 0x000000faa416e211 */ /* 0x0c0fe400078008ff */
[----:B------:R-:W-:Y:S01]  /*e2c0*/  @P3 STS.128 [R243+0x16000], RZ ;  /* 0x016000fff3003388 */ /* 0x000fe20000000c00 */
[C---:B------:R-:W-:Y:S02]  /*e2d0*/  @!P5 LEA R194, P2, R164.reuse, R250, 0x1 ;  /* 0x000000faa4c2d211 */ /* 0x040fe400078408ff */
[CCC-:B------:R-:W-:Y:S02]  /*e2e0*/  @!P6 LEA.HI.X R23, R164.reuse, R252.reuse, R165.reuse, 0x1, P0 ;  /* 0x000000fca417e211 */ /* 0x1c0fe400000f0ca5 */
[----:B------:R-:W-:Y:S01]  /*e2f0*/  @!PT LDS RZ, [RZ] ;  /* 0x00000000fffff984 */ /* 0x000fe20000000800 */
[----:B------:R-:W-:Y:S01]  /*e300*/  @!PT LDS RZ, [RZ] ;  /* 0x00000000fffff984 */ /* 0x000fe20000000800 */
[----:B------:R-:W-:Y:S01]  /*e310*/  @!PT LDS RZ, [RZ] ;  /* 0x00000000fffff984 */ /* 0x000fe20000000800 */
[----:B------:R1:W-:Y:S01]  /*e320*/  @!P3 LDGSTS.E.BYPASS.LTC128B.128 [R243+0x16000], [R2.64+0x180] ;  /* 0x1600018002f3bfae */ /* 0x0003e2000b901d60 */
[C-C-:B------:R-:W-:Y:S02]  /*e330*/  @!P5 LEA.HI.X R195, R164.reuse, R252, R165.reuse, 0x1, P2 ;  /* 0x000000fca4c3d211 */ /* 0x140fe400010f0ca5 */
[CC--:B------:R-:W-:Y:S02]  /*e340*/  @!P4 LEA R34, P1, R164.reuse, R250.reuse, 0x1 ;  /* 0x000000faa422c211 */ /* 0x0c0fe400078208ff */
[----:B------:R-:W-:Y:S01]  /*e350*/  @P6 STS.128 [R243+0x10800], RZ ;  /* 0x010800fff3006388 */ /* 0x000fe20000000c00 */
[C---:B------:R-:W-:Y:S02]  /*e360*/  @!P3 LEA R30, P0, R164.reuse, R250, 0x1 ;  /* 0x000000faa41eb211 */ /* 0x040fe400078008ff */
[CCC-:B------:R-:W-:Y:S02]  /*e370*/  @!P4 LEA.HI.X R35, R164.reuse, R252.reuse, R165.reuse, 0x1, P1 ;  /* 0x000000fca423c211 */ /* 0x1c0fe400008f0ca5 */
[----:B------:R-:W-:Y:S01]  /*e380*/  @!PT LDS RZ, [RZ] ;  /* 0x00000000fffff984 */ /* 0x000fe20000000800 */
[----:B------:R-:W-:Y:S01]  /*e390*/  @!PT LDS RZ, [RZ] ;  /* 0x00000000fffff984 */ /* 0x000fe20000000800 */
[----:B------:R-:W-:Y:S01]  /*e3a0*/  @!PT LDS RZ, [RZ] ;  /* 0x00000000fffff984 */ /* 0x000fe20000000800 */
[----:B------:R2:W-:Y:S01]  /*e3b0*/  @!P6 LDGSTS.E.BYPASS.LTC128B.128 [R243+0x10800], [R26.64] ;  /* 0x108000001af3efae */ /* 0x0005e2000b901d60 */
[C---:B------:R-:W-:Y:S02]  /*e3c0*/  @!P3 LEA.HI.X R31, R164.reuse, R252, R165, 0x1, P0 ;  /* 0x000000fca41fb211 */ /* 0x040fe400000f0ca5 */
[----:B------:R-:W-:Y:S02]  /*e3d0*/  IADD3 R166, P2, R164, UR27, RZ ;  /* 0x0000001ba4a67c10 */ /* 0x000fe4000ff5e0ff */
[----:B------:R-:W-:Y:S02]  /*e3e0*/  @P5 STS.128 [R243+0x12800], RZ ;  /* 0x012800fff3005388 */ /* 0x000fe40000000c00 */
[CC--:B------:R-:W-:Y:S02]  /*e3f0*/  @!P6 LEA R206, P0, R166.reuse, R250.reuse, 0x1 ;  /* 0x000000faa6cee211 */ /* 0x0c0fe400078008ff */
[----:B------:R-:W-:Y:S01]  /*e400*/  IADD3.X R165, R165, UR26, RZ, P2, !PT ;  /* 0x0000001aa5a57c10 */ /* 0x000fe200097fe4ff */
[----:B------:R-:W-:Y:S01]  /*e410*/  @!PT LDS RZ, [RZ] ;  /* 0x00000000fffff984 */ /* 0x000fe20000000800 */
[----:B------:R-:W-:Y:S01]  /*e420*/  @!PT LDS RZ, [RZ] ;  /* 0x00000000fffff984 */ /* 0x000fe20000000800 */
[----:B------:R-:W-:Y:S01]  /*e430*/  @!PT LDS RZ, [RZ] ;  /* 0x00000000fffff984 */ /* 0x000fe20000000800 */
[----:B------:R3:W-:Y:S01]  /*e440*/  @!P5 LDGSTS.E.BYPASS.LTC128B.128 [R243+0x12800], [R18.64+0x80] ;  /* 0x1280008012f3dfae */ /* 0x0007e2000b901d60 */
[C---:B------:R-:W-:Y:S02]  /*e450*/  @!P5 LEA R202, P2, R166.reuse, R250, 0x1 ;  /* 0x000000faa6cad211 */ /* 0x040fe400078408ff */
[CCC-:B------:R-:W-:Y:S02]  /*e460*/  @!P6 LEA.HI.X R207, R166.reuse, R252.reuse, R165.reuse, 0x1, P0 ;  /* 0x000000fca6cfe211 */ /* 0x1c0fe400000f0ca5 */
[----:B------:R-:W-:Y:S01]  /*e470*/  @P4 STS.128 [R243+0x14800], RZ ;  /* 0x014800fff3004388 */ /* 0x000fe20000000c00 */
[C-C-:B------:R-:W-:Y:S02]  /*e480*/  @!P5 LEA.HI.X R203, R166.reuse, R252, R165.reuse, 0x1, P2 ;  /* 0x000000fca6cbd211 */ /* 0x140fe400010f0ca5 */
        /* <DEDUP_REMOVED lines=61> */
[----:B-1----:R-:W1:Y:S05]  /*e860*/  LDSM.16.M88.4 R192, [R239] ;  /* 0x00000000efc0783b */ /* 0x002e6a0000000200 */
[----:B------:R-:W1:Y:S01]  /*e870*/  LDSM.16.M88.4 R196, [R231] ;  /* 0x00000000e7c4783b */ /* 0x000e620000000200 */
        /* <DEDUP_REMOVED lines=212> */
[----:B--2---:R-:W-:Y:S02]  /*f5c0*/  FMUL.FTZ R164, R11, c[0x0][0x2ec] ;  /* 0x0000bb000ba47a20 */ /* 0x004fe40000410000 */
[----:B------:R-:W-:Y:S03]  /*f5d0*/  FMUL.FTZ R11, R12, c[0x0][0x2ec] ;  /* 0x0000bb000c0b7a20 */ /* 0x000fe60000410000 */
[----:B------:R-:W-:Y:S01]  /*f5e0*/  FMUL.FTZ R210, R24, c[0x0][0x2ec] ;  /* 0x0000bb0018d27a20 */ /* 0x000fe20000410000 */
[C---:B-1----:R-:W-:Y:S01]  /*f5f0*/  HMMA.16816.F32.BF16 R28, R192.reuse, R168, R28 ;  /* 0x000000a8c01c723c */ /* 0x042fe2000004181c */
[----:B------:R1:W2:Y:S02]  /*f600*/  MUFU.TANH R183, R250 ;  /* 0x000000fa00b77308 */ /* 0x0002a40000002400 */
[----:B------:R-:W-:Y:S02]  /*f610*/  FMUL.FTZ R25, R25, c[0x0][0x2ec] ;  /* 0x0000bb0019197a20 */ /* 0x000fe40000410000 */
[----:B----4-:R-:W-:Y:S03]  /*f620*/  FMUL.FTZ R166, R13, c[0x0][0x2ec] ;  /* 0x0000bb000da67a20 */ /* 0x010fe60000410000 */
[----:B------:R-:W-:Y:S03]  /*f630*/  HMMA.16816.F32.BF16 R32, R192, R170, R32 ;  /* 0x000000aac020723c */ /* 0x000fe60000041820 */
[----:B------:R4:W2:Y:S01]  /*f640*/  MUFU.TANH R182, R165 ;  /* 0x000000a500b67308 */ /* 0x0008a20000002400 */
[----:B-----5:R-:W-:Y:S09]  /*f650*/  FMUL.FTZ R252, R15, c[0x0][0x2ec] ;  /* 0x0000bb000ffc7a20 */ /* 0x020ff20000410000 */
[----:B------:R5:W2:Y:S03]  /*f660*/  MUFU.TANH R190, R166 ;  /* 0x000000a600be7308 */ /* 0x000aa60000002400 */
[----:B------:R-:W-:Y:S02]  /*f670*/  FMUL.FTZ R29, R29, c[0x0][0x2ec] ;  /* 0x0000bb001d1d7a20 */ /* 0x000fe40000410000 */
[----:B-1----:R-:W-:Y:S02]  /*f680*/  FMUL.FTZ R250, R16, c[0x0][0x2ec] ;  /* 0x0000bb0010fa7a20 */ /* 0x002fe40000410000 */
[----:B------:R-:W-:Y:S03]  /*f690*/  FMUL.FTZ R30, R30, c[0x0][0x2ec] ;  /* 0x0000bb001e1e7a20 */ /* 0x000fe60000410000 */
        /* <DEDUP_REMOVED lines=23> */
[----:B------:R-:W2:Y:S01]  /*f810*/  MUFU.TANH R8, R197 ;  /* 0x000000c500087308 */ /* 0x000ea20000002400 */
[----:B-1----:R-:W-:Y:S09]  /*f820*/  FMUL.FTZ R166, R34, c[0x0][0x2ec] ;  /* 0x0000bb0022a67a20 */ /* 0x002ff20000410000 */
[----:B------:R1:W1:Y:S01]  /*f830*/  MUFU.TANH R197, R252 ;  /* 0x000000fc00c57308 */ /* 0x0002620000002400 */
[----:B----4-:R-:W-:Y:S09]  /*f840*/  FMUL.FTZ R164, R33, c[0x0][0x2ec] ;  /* 0x0000bb0021a47a20 */ /* 0x010ff20000410000 */
[----:B------:R4:W2:Y:S10]  /*f850*/  MUFU.TANH R195, R250 ;  /* 0x000000fa00c37308 */ /* 0x0008b40000002400 */
[----:B------:R2:W2:Y:S01]  /*f860*/  MUFU.TANH R189, R11 ;  /* 0x0000000b00bd7308 */ /* 0x0004a20000002400 */
[----:B-1----:R-:W-:Y:S09]  /*f870*/  IMAD.MOV.U32 R252, RZ, RZ, R3 ;  /* 0x000000fffffc7224 */ /* 0x002ff200078e0003 */
[----:B------:R1:W1:Y:S01]  /*f880*/  MUFU.TANH R191, R14 ;  /* 0x0000000e00bf7308 */ /* 0x0002620000002400 */
[----:B----4-:R-:W-:Y:S09]  /*f890*/  IMAD.MOV.U32 R250, RZ, RZ, R2 ;  /* 0x000000fffffa7224 */ /* 0x010ff200078e0002 */
        /* <DEDUP_REMOVED lines=55> */
[----:B------:R-:W2:Y:S01]  /*fc10*/  R2UR UR8, R6 ;  /* 0x00000000060873c2 */ /* 0x000ea200000e0000 */
[----:B------:R-:W-:Y:S02]  /*fc20*/  LEA.HI.X.SX32 R7, R2, UR31, 0x2, P0 ;  /* 0x0000001f02077c11 */ /* 0x000fe400080f16ff */
[----:B------:R-:W-:Y:S04]  /*fc30*/  LEA R12, P1, R4, UR30, 0x2 ;  /* 0x0000001e040c7c11 */ /* 0x000fe8000f8210ff */
[----:B------:R-:W-:Y:S01]  /*fc40*/  LEA.HI.X.SX32 R13, R3, UR31, 0x2, P1 ;  /* 0x0000001f030d7c11 */ /* 0x000fe200088f16ff */
[----:B------:R-:W3:Y:S08]  /*fc50*/  R2UR UR34, R12 ;  /* 0x000000000c2273c2 */ /* 0x000ef000000e0000 */
[----:B------:R-:W5:Y:S08]  /*fc60*/  R2UR UR9, R7 ;  /* 0x00000000070973c2 */ /* 0x000f7000000e0000 */
[----:B------:R-:W4:Y:S01]  /*fc70*/  R2UR UR35, R13 ;  /* 0x000000000d2373c2 */ /* 0x000f2200000e0000 */
[----:B-12---:R-:W-:Y:S02]  /*fc80*/  MOV R14, UR8 ;  /* 0x00000008000e7c02 */ /* 0x006fe40008000f00 */
[----:B---3--:R-:W-:Y:S01]  /*fc90*/  MOV R4, UR34 ;  /* 0x0000002200047c02 */ /* 0x008fe20008000f00 */
[----:B------:R-:W-:Y:S04]  /*fca0*/  UIADD3 UR34, UR39, -UR37, URZ ;  /* 0x8000002527227290 */ /* 0x000fe8000fffe03f */
[----:B------:R-:W-:Y:S01]  /*fcb0*/  UIMAD UR34, UR34, UR10, -0x40 ;  /* 0xffffffc0222274a4 */ /* 0x000fe2000f8e020a */
[----:B-----5:R-:W-:Y:S03]  /*fcc0*/  IMAD.U32 R15, RZ, RZ, UR9 ;  /* 0x00000009ff0f7e24 */ /* 0x020fe6000f8e00ff */
        /* <DEDUP_REMOVED lines=19> */
.L_x_1615:
[----:B------:R2:W-:Y:S01]  /*fe00*/  @P6 STS.128 [R243+0x8000], RZ ;  /* 0x008000fff3006388 */ /* 0x0005e20000000c00 */
[CC--:B------:R-:W-:Y:S01]  /*fe10*/  LEA R20, P0, R6.reuse, R248.reuse, 0x1 ;  /* 0x000000f806147211 */ /* 0x0c0fe200078008ff */
[----:B------:R-:W-:Y:S01]  /*fe20*/  UMOV UR6, UR8 ;  /* 0x0000000800067c82 */ /* 0x000fe20008000000 */
[C---:B------:R-:W-:Y:S01]  /*fe30*/  IADD3 R5, P1, R6.reuse, UR25, RZ ;  /* 0x0000001906057c10 */ /* 0x040fe2000ff3e0ff */
[----:B------:R-:W-:Y:S01]  /*fe40*/  UMOV UR7, UR9 ;  /* 0x0000000900077c82 */ /* 0x000fe20008000000 */
[-C--:B----4-:R-:W-:Y:S02]  /*fe50*/  LEA.HI.X R21, R6, R247.reuse, R2, 0x1, P0 ;  /* 0x000000f706157211 */ /* 0x090fe400000f0c02 */
[CC--:B-1----:R-:W-:Y:S02]  /*fe60*/  @!P5 LEA R14, P0, R5.reuse, R248.reuse, 0x1 ;  /* 0x000000f8050ed211 */ /* 0x0c2fe400078008ff */
        /* <DEDUP_REMOVED lines=110> */
.L_x_1614:
[----:B--23--:R-:W-:Y:S01]  /*10550*/  FMNMX.FTZ R3, R186, R167, !PT ;  /* 0x000000a7ba037209 */ /* 0x00cfe20007810000 */
[----:B----4-:R-:W-:Y:S01]  /*10560*/  LDSM.16.MT88.4 R20, [R234+0x10000] ;  /* 0x01000000ea14783b */ /* 0x010fe20000004200 */
        /* <DEDUP_REMOVED lines=13> */
[----:B-1----:R-:W-:Y:S02]  /*10640*/  FMNMX.FTZ R2, R191, R2, !PT ;  /* 0x00000002bf027209 */ /* 0x002fe40007810000 */
        /* <DEDUP_REMOVED lines=22> */
[----:B------:R-:W-:Y:S01]  /*107b0*/  FMNMX.FTZ R7, R165, R2, !PT ;  /* 0x00000002a5077209 */ /* 0x000fe20007810000 */
[----:B------:R-:W-:Y:S08]  /*107c0*/  LDSM.16.MT88.4 R12, [R236+0x10000] ;  /* 0x01000000ec0c783b */ /* 0x000ff00000004200 */
[----:B------:R-:W-:Y:S08]  /*107d0*/  SHFL.BFLY PT, R6, R5, 0x2, 0x1f ;  /* 0x0c401f0005067f89 */ /* 0x000ff000000e0000 */
[----:B------:R-:W1:Y:S02]  /*107e0*/  SHFL.BFLY PT, R2, R7, 0x2, 0x1f ;  /* 0x0c401f0007027f89 */ /* 0x000e6400000e0000 */
[----:B-1----:R-:W-:Y:S02]  /*107f0*/  FMNMX.FTZ R4, R7, R2, !PT ;  /* 0x0000000207047209 */ /* 0x002fe40007810000 */
[----:B------:R-:W-:Y:S04]  /*10800*/  FMNMX.FTZ R11, R5, R6, !PT ;  /* 0x00000006050b7209 */ /* 0x000fe80007810000 */
[----:B------:R-:W1:Y:S08]  /*10810*/  SHFL.BFLY PT, R3, R4, 0x1, 0x1f ;  /* 0x0c201f0004037f89 */ /* 0x000e7000000e0000 */
[----:B------:R-:W2:Y:S01]  /*10820*/  SHFL.BFLY PT, R164, R11, 0x1, 0x1f ;  /* 0x0c201f000ba47f89 */ /* 0x000ea200000e0000 */
[----:B-1----:R-:W-:Y:S05]  /*10830*/  FMNMX.FTZ R3, R4, R3, !PT ;  /* 0x0000000304037209 */ /* 0x002fea0007810000 */
[C---:B------:R-:W-:Y:S02]  /*10840*/  FMUL.FTZ R176, R3.reuse, c[0x0][0x23c] ;  /* 0x00008f0003b07a20 */ /* 0x040fe40000410000 */
[----:B------:R-:W-:Y:S01]  /*10850*/  FADD.FTZ R5, -R3, R0 ;  /* 0x0000000003057221 */ /* 0x000fe20000010100 */
[----:B--2---:R-:W-:Y:S03]  /*10860*/  FMNMX.FTZ R164, R11, R164, !PT ;  /* 0x000000a40ba47209 */ /* 0x004fe60007810000 */
[----:B------:R-:W-:Y:S01]  /*10870*/  FMUL.FTZ R0, R5, c[0x0][0x23c] ;  /* 0x00008f0005007a20 */ /* 0x000fe20000410000 */
[C---:B------:R-:W-:Y:S01]  /*10880*/  FSETP.NEU.FTZ.AND P0, PT, R164.reuse, -INF , PT ;  /* 0xff800000a400780b */ /* 0x040fe20003f1d000 */
[C---:B------:R-:W-:Y:S02]  /*10890*/  FMUL.FTZ R177, R164.reuse, c[0x0][0x23c] ;  /* 0x00008f00a4b17a20 */ /* 0x040fe40000410000 */
[----:B------:R-:W-:Y:S01]  /*108a0*/  FADD.FTZ R2, -R164, R167 ;  /* 0x000000a7a4027221 */ /* 0x000fe20000010100 */
[----:B------:R-:W-:Y:S01]  /*108b0*/  MOV R167, R164 ;  /* 0x000000a400a77202 */ /* 0x000fe20000000f00 */
[----:B------:R-:W1:Y:S01]  /*108c0*/  MUFU.EX2 R0, R0 ;  /* 0x0000000000007308 */ /* 0x000e620000000800 */
[----:B------:R-:W-:Y:S01]  /*108d0*/  FSEL R177, R177, RZ, P0 ;  /* 0x000000ffb1b17208 */ /* 0x000fe20000000000 */
[----:B------:R-:W-:Y:S01]  /*108e0*/  FMUL.FTZ R6, R2, c[0x0][0x23c] ;  /* 0x00008f0002067a20 */ /* 0x000fe20000410000 */
[----:B------:R-:W-:Y:S03]  /*108f0*/  FSETP.NEU.FTZ.AND P0, PT, R3, -INF , PT ;  /* 0xff8000000300780b */ /* 0x000fe60003f1d000 */
[--C-:B------:R-:W-:Y:S01]  /*10900*/  FFMA.FTZ R186, R186, c[0x0][0x23c], -R177.reuse ;  /* 0x00008f00baba7a23 */ /* 0x100fe200000108b1 */
[----:B------:R-:W-:Y:S01]  /*10910*/  FSEL R176, R176, RZ, P0 ;  /* 0x000000ffb0b07208 */ /* 0x000fe20000000000 */
[--C-:B------:R-:W-:Y:S01]  /*10920*/  FFMA.FTZ R185, R182, c[0x0][0x23c], -R177.reuse ;  /* 0x00008f00b6b97a23 */ /* 0x100fe200000108b1 */
[----:B------:R-:W-:Y:S01]  /*10930*/  PLOP3.LUT P0, PT, PT, PT, UP2, 0x80, 0x0 ;  /* 0x000000000000781c */ /* 0x000fe20003f0f028 */
[--C-:B------:R-:W-:Y:S01]  /*10940*/  FFMA.FTZ R184, R181, c[0x0][0x23c], -R177.reuse ;  /* 0x00008f00b5b87a23 */ /* 0x100fe200000108b1 */
[----:B------:R-:W2:Y:S01]  /*10950*/  MUFU.EX2 R2, R6 ;  /* 0x0000000600027308 */ /* 0x000ea20000000800 */
[--C-:B------:R-:W-:Y:S02]  /*10960*/  FFMA.FTZ R187, R187, c[0x0][0x23c], -R176.reuse ;  /* 0x00008f00bbbb7a23 */ /* 0x100fe400000108b0 */
[--C-:B------:R-:W-:Y:S02]  /*10970*/  FFMA.FTZ R182, R183, c[0x0][0x23c], -R176.reuse ;  /* 0x00008f00b7b67a23 */ /* 0x100fe400000108b0 */
[--C-:B------:R-:W-:Y:S02]  /*10980*/  FFMA.FTZ R183, R8, c[0x0][0x23c], -R177.reuse ;  /* 0x00008f0008b77a23 */ /* 0x100fe400000108b1 */
[--C-:B------:R-:W-:Y:S02]  /*10990*/  FFMA.FTZ R181, R10, c[0x0][0x23c], -R176.reuse ;  /* 0x00008f000ab57a23 */ /* 0x100fe400000108b0 */
[--C-:B------:R-:W-:Y:S01]  /*109a0*/  FFMA.FTZ R180, R9, c[0x0][0x23c], -R176.reuse ;  /* 0x00008f0009b47a23 */ /* 0x100fe200000108b0 */
[----:B------:R-:W-:Y:S01]  /*109b0*/  MUFU.EX2 R186, R186 ;  /* 0x000000ba00ba7308 */ /* 0x000fe20000000800 */
[--C-:B------:R-:W-:Y:S02]  /*109c0*/  FFMA.FTZ R193, R178, c[0x0][0x23c], -R177.reuse ;  /* 0x00008f00b2c17a23 */ /* 0x100fe400000108b1 */
[C---:B-1----:R-:W-:Y:S02]  /*109d0*/  FMUL.FTZ R7, R0.reuse, R163 ;  /* 0x000000a300077220 */ /* 0x042fe40000410000 */
[C---:B------:R-:W-:Y:S02]  /*109e0*/  FMUL.FTZ R10, R0.reuse, R158 ;  /* 0x0000009e000a7220 */ /* 0x040fe40000410000 */
[C---:B------:R-:W-:Y:S02]  /*109f0*/  FMUL.FTZ R11, R0.reuse, R159 ;  /* 0x0000009f000b7220 */ /* 0x040fe40000410000 */
[C---:B------:R-:W-:Y:S01]  /*10a00*/  FMUL.FTZ R18, R0.reuse, R150 ;  /* 0x0000009600127220 */ /* 0x040fe20000410000 */
[----:B------:R-:W1:Y:S01]  /*10a10*/  MUFU.EX2 R185, R185 ;  /* 0x000000b900b97308 */ /* 0x000e620000000800 */
[C---:B------:R-:W-:Y:S02]  /*10a20*/  FMUL.FTZ R19, R0.reuse, R151 ;  /* 0x0000009700137220 */ /* 0x040fe40000410000 */
[----:B------:R-:W-:Y:S02]  /*10a30*/  FMUL.FTZ R26, R0, R142 ;  /* 0x0000008e001a7220 */ /* 0x000fe40000410000 */
[C---:B--2---:R-:W-:Y:S02]  /*10a40*/  FMUL.FTZ R4, R2.reuse, R160 ;  /* 0x000000a002047220 */ /* 0x044fe40000410000 */
[----:B------:R-:W-:Y:S02]  /*10a50*/  FMUL.FTZ R5, R2, R161 ;  /* 0x000000a102057220 */ /* 0x000fe40000410000 */
[----:B------:R-:W-:Y:S01]  /*10a60*/  FMUL.FTZ R6, R0, R162 ;  /* 0x000000a200067220 */ /* 0x000fe20000410000 */
[----:B------:R-:W-:Y:S01]  /*10a70*/  MUFU.EX2 R187, R187 ;  /* 0x000000bb00bb7308 */ /* 0x000fe20000000800 */
[C---:B------:R-:W-:Y:S02]  /*10a80*/  FMUL.FTZ R8, R2.reuse, R156 ;  /* 0x0000009c02087220 */ /* 0x040fe40000410000 */
[C---:B------:R-:W-:Y:S02]  /*10a90*/  FMUL.FTZ R9, R2.reuse, R157 ;  /* 0x0000009d02097220 */ /* 0x040fe40000410000 */
[C---:B------:R-:W-:Y:S01]  /*10aa0*/  FMUL.FTZ R16, R2.reuse, R148 ;  /* 0x0000009402107220 */ /* 0x040fe20000410000 */
[----:B------:R-:W-:Y:S01]  /*10ab0*/  LDSM.16.MT88.4 R156, [R234+0x12800] ;  /* 0x01280000ea9c783b */ /* 0x000fe20000004200 */
[C---:B------:R-:W-:Y:S02]  /*10ac0*/  FMUL.FTZ R17, R2.reuse, R149 ;  /* 0x0000009502117220 */ /* 0x040fe40000410000 */
[C---:B------:R-:W-:Y:S01]  /*10ad0*/  FMUL.FTZ R24, R2.reuse, R140 ;  /* 0x0000008c02187220 */ /* 0x040fe20000410000 */
[----:B------:R-:W2:Y:S01]  /*10ae0*/  MUFU.EX2 R182, R182 ;  /* 0x000000b600b67308 */ /* 0x000ea20000000800 */
[----:B------:R-:W-:Y:S02]  /*10af0*/  FMUL.FTZ R25, R2, R141 ;  /* 0x0000008d02197220 */ /* 0x000fe40000410000 */
[----:B------:R-:W-:Y:S01]  /*10b00*/  FMUL.FTZ R27, R0, R143 ;  /* 0x0000008f001b7220 */ /* 0x000fe20000410000 */
[----:B-1----:R-:W-:Y:S01]  /*10b10*/  F2FP.BF16.PACK_AB R160, R185, R186 ;  /* 0x000000bab9a0723e */ /* 0x002fe200000010ff */
[----:B------:R-:W-:Y:S01]  /*10b20*/  LDSM.16.MT88.4 R140, [R232+0x12000] ;  /* 0x01200000e88c783b */ /* 0x000fe20000004200 */
[C---:B------:R-:W-:Y:S02]  /*10b30*/  FMUL.FTZ R32, R2.reuse, R132 ;  /* 0x0000008402207220 */ /* 0x040fe40000410000 */
[----:B------:R-:W-:Y:S02]  /*10b40*/  FMUL.FTZ R33, R2, R133 ;  /* 0x0000008502217220 */ /* 0x000fe40000410000 */
[----:B------:R-:W-:Y:S01]  /*10b50*/  MUFU.EX2 R184, R184 ;  /* 0x000000b800b87308 */ /* 0x000fe20000000800 */
[C---:B------:R-:W-:Y:S02]  /*10b60*/  FMUL.FTZ R34, R0.reuse, R134 ;  /* 0x0000008600227220 */ /* 0x040fe40000410000 */
[----:B------:R-:W-:Y:S01]  /*10b70*/  LDSM.16.MT88.4 R148, [R232+0x10800] ;  /* 0x01080000e894783b */ /* 0x000fe20000004200 */
[----:B------:R-:W-:Y:S02]  /*10b80*/  FMUL.FTZ R35, R0, R135 ;  /* 0x0000008700237220 */ /* 0x000fe40000410000 */
[C---:B------:R-:W-:Y:S02]  /*10b90*/  FMUL.FTZ R36, R2.reuse, R36 ;  /* 0x0000002402247220 */ /* 0x040fe40000410000 */
[----:B------:R-:W-:Y:S02]  /*10ba0*/  FMUL.FTZ R37, R2, R37 ;  /* 0x0000002502257220 */ /* 0x000fe40000410000 */
[----:B------:R-:W1:Y:S01]  /*10bb0*/  MUFU.EX2 R183, R183 ;  /* 0x000000b700b77308 */ /* 0x000e620000000800 */
[----:B------:R-:W-:Y:S01]  /*10bc0*/  LDSM.16.MT88.4 R132, [R233+0x12000] ;  /* 0x01200000e984783b */ /* 0x000fe20000004200 */
[----:B------:R-:W-:Y:S01]  /*10bd0*/  FMUL.FTZ R38, R0, R38 ;  /* 0x0000002600267220 */ /* 0x000fe20000410000 */
[----:B--2---:R-:W-:Y:S01]  /*10be0*/  F2FP.BF16.PACK_AB R161, R182, R187 ;  /* 0x000000bbb6a1723e */ /* 0x004fe200000010ff */
[----:B------:R-:W-:Y:S02]  /*10bf0*/  FMUL.FTZ R39, R0, R39 ;  /* 0x0000002700277220 */ /* 0x000fe40000410000 */
[C---:B------:R-:W-:Y:S02]  /*10c00*/  FMUL.FTZ R40, R2.reuse, R40 ;  /* 0x0000002802287220 */ /* 0x040fe40000410000 */
[----:B------:R-:W-:Y:S02]  /*10c10*/  FMUL.FTZ R41, R2, R41 ;  /* 0x0000002902297220 */ /* 0x000fe40000410000 */
[----:B------:R-:W-:Y:S01]  /*10c20*/  MUFU.EX2 R181, R181 ;  /* 0x000000b500b57308 */ /* 0x000fe20000000800 */
[C---:B------:R-:W-:Y:S02]  /*10c30*/  FMUL.FTZ R42, R0.reuse, R42 ;  /* 0x0000002a002a7220 */ /* 0x040fe40000410000 */
[----:B------:R-:W-:Y:S02]  /*10c40*/  FMUL.FTZ R43, R0, R43 ;  /* 0x0000002b002b7220 */ /* 0x000fe40000410000 */
[C---:B------:R-:W-:Y:S02]  /*10c50*/  FMUL.FTZ R44, R2.reuse, R44 ;  /* 0x0000002c022c7220 */ /* 0x040fe40000410000 */
[----:B------:R-:W-:Y:S02]  /*10c60*/  FMUL.FTZ R45, R2, R45 ;  /* 0x0000002d022d7220 */ /* 0x000fe40000410000 */
[C---:B------:R-:W-:Y:S01]  /*10c70*/  FMUL.FTZ R46, R0.reuse, R46 ;  /* 0x0000002e002e7220 */ /* 0x040fe20000410000 */
[----:B------:R-:W2:Y:S01]  /*10c80*/  MUFU.EX2 R180, R180 ;  /* 0x000000b400b47308 */ /* 0x000ea20000000800 */
        /* <DEDUP_REMOVED lines=11> */
[C---:B------:R-:W-:Y:S02]  /*10d40*/  FMUL.FTZ R56, R2.reuse, R56 ;  /* 0x0000003802387220 */ /* 0x040fe40000410000 */
[----:B------:R-:W-:Y:S02]  /*10d50*/  FMUL.FTZ R57, R2, R57 ;  /* 0x0000003902397220 */ /* 0x000fe40000410000 */
[----:B------:R-:W-:Y:S01]  /*10d60*/  FMUL.FTZ R58, R0, R58 ;  /* 0x0000003a003a7220 */ /* 0x000fe20000410000 */
[----:B--2---:R-:W-:Y:S01]  /*10d70*/  F2FP.BF16.PACK_AB R163, R180, R181 ;  /* 0x000000b5b4a3723e */ /* 0x004fe200000010ff */
[----:B------:R-:W-:Y:S02]  /*10d80*/  FMUL.FTZ R59, R0, R59 ;  /* 0x0000003b003b7220 */ /* 0x000fe40000410000 */
[C---:B------:R-:W-:Y:S02]  /*10d90*/  FMUL.FTZ R60, R2.reuse, R60 ;  /* 0x0000003c023c7220 */ /* 0x040fe40000410000 */
[----:B------:R-:W-:Y:S02]  /*10da0*/  FMUL.FTZ R61, R2, R61 ;  /* 0x0000003d023d7220 */ /* 0x000fe40000410000 */
[C---:B------:R-:W-:Y:S05]  /*10db0*/  HMMA.16816.F32.BF16 R4, R160.reuse, R12, R4 ;  /* 0x0000000ca004723c */ /* 0x040fea0000041804 */
[----:B------:R-:W-:Y:S02]  /*10dc0*/  FMUL.FTZ R62, R0, R62 ;  /* 0x0000003e003e7220 */ /* 0x000fe40000410000 */
[C---:B------:R-:W-:Y:S01]  /*10dd0*/  FMUL.FTZ R12, R2.reuse, R152 ;  /* 0x00000098020c7220 */ /* 0x040fe20000410000 */
[C---:B------:R-:W-:Y:S04]  /*10de0*/  HMMA.16816.F32.BF16 R8, R160.reuse, R14, R8 ;  /* 0x0000000ea008723c */ /* 0x040fe80000041808 */
[----:B------:R-:W-:Y:S02]  /*10df0*/  FMUL.FTZ R13, R2, R153 ;  /* 0x00000099020d7220 */ /* 0x000fe40000410000 */
[C---:B------:R-:W-:Y:S02]  /*10e00*/  FMUL.FTZ R63, R0.reuse, R63 ;  /* 0x0000003f003f7220 */ /* 0x040fe40000410000 */
[C---:B------:R-:W-:Y:S04]  /*10e10*/  FMUL.FTZ R14, R0.reuse, R154 ;  /* 0x0000009a000e7220 */ /* 0x040fe80000410000 */
[----:B------:R-:W-:Y:S02]  /*10e20*/  FMUL.FTZ R15, R0, R155 ;  /* 0x0000009b000f7220 */ /* 0x000fe40000410000 */
[----:B------:R-:W1:Y:S01]  /*10e30*/  LDSM.16.MT88.4 R152, [R232+0x10000] ;  /* 0x01000000e898783b */ /* 0x000e620000004200 */
        /* <DEDUP_REMOVED lines=11> */
[----:B------:R-:W2:Y:S01]  /*10ef0*/  LDSM.16.MT88.4 R144, [R236+0x12000] ;  /* 0x01200000ec90783b */ /* 0x000ea20000004200 */
[----:B------:R-:W-:Y:S02]  /*10f00*/  FMUL.FTZ R69, R2, R69 ;  /* 0x0000004502457220 */ /* 0x000fe40000410000 */
[C---:B------:R-:W-:Y:S02]  /*10f10*/  FMUL.FTZ R70, R0.reuse, R70 ;  /* 0x0000004600467220 */ /* 0x040fe40000410000 */
[C---:B------:R-:W-:Y:S03]  /*10f20*/  HMMA.16816.F32.BF16 R20, R160.reuse, R28, R20 ;  /* 0x0000001ca014723c */ /* 0x040fe60000041814 */
[----:B------:R-:W-:Y:S02]  /*10f30*/  FMUL.FTZ R71, R0, R71 ;  /* 0x0000004700477220 */ /* 0x000fe40000410000 */
[C---:B------:R-:W-:Y:S02]  /*10f40*/  FMUL.FTZ R72, R2.reuse, R72 ;  /* 0x0000004802487220 */ /* 0x040fe40000410000 */
[C---:B------:R-:W-:Y:S01]  /*10f50*/  FMUL.FTZ R28, R2.reuse, R136 ;  /* 0x00000088021c7220 */ /* 0x040fe20000410000 */
[C---:B------:R-:W-:Y:S04]  /*10f60*/  HMMA.16816.F32.BF16 R24, R160.reuse, R30, R24 ;  /* 0x0000001ea018723c */ /* 0x040fe80000041818 */
[C---:B------:R-:W-:Y:S02]  /*10f70*/  FMUL.FTZ R29, R2.reuse, R137 ;  /* 0x00000089021d7220 */ /* 0x040fe40000410000 */
[----:B------:R-:W-:Y:S02]  /*10f80*/  FMUL.FTZ R73, R2, R73 ;  /* 0x0000004902497220 */ /* 0x000fe40000410000 */
[C---:B------:R-:W-:Y:S04]  /*10f90*/  FMUL.FTZ R30, R0.reuse, R138 ;  /* 0x0000008a001e7220 */ /* 0x040fe80000410000 */
[C---:B------:R-:W-:Y:S02]  /*10fa0*/  FMUL.FTZ R31, R0.reuse, R139 ;  /* 0x0000008b001f7220 */ /* 0x040fe40000410000 */
[----:B------:R-:W3:Y:S01]  /*10fb0*/  LDSM.16.MT88.4 R136, [R234+0x12000] ;  /* 0x01200000ea88783b */ /* 0x000ee20000004200 */
[C---:B------:R-:W-:Y:S02]  /*10fc0*/  FMUL.FTZ R74, R0.reuse, R74 ;  /* 0x0000004a004a7220 */ /* 0x040fe40000410000 */
[----:B------:R-:W-:Y:S02]  /*10fd0*/  FMUL.FTZ R75, R0, R75 ;  /* 0x0000004b004b7220 */ /* 0x000fe40000410000 */
[C---:B-1----:R-:W-:Y:S03]  /*10fe0*/  HMMA.16816.F32.BF16 R28, R160.reuse, R152, R28 ;  /* 0x00000098a01c723c */ /* 0x042fe6000004181c */
[C---:B------:R-:W-:Y:S02]  /*10ff0*/  FMUL.FTZ R76, R2.reuse, R76 ;  /* 0x0000004c024c7220 */ /* 0x040fe40000410000 */
[----:B------:R-:W-:Y:S02]  /*11000*/  FMUL.FTZ R77, R2, R77 ;  /* 0x0000004d024d7220 */ /* 0x000fe40000410000 */
[C---:B------:R-:W-:Y:S01]  /*11010*/  FMUL.FTZ R78, R0.reuse, R78 ;  /* 0x0000004e004e7220 */ /* 0x040fe20000410000 */
[C---:B------:R-:W-:Y:S01]  /*11020*/  HMMA.16816.F32.BF16 R32, R160.reuse, R154, R32 ;  /* 0x0000009aa020723c */ /* 0x040fe20000041820 */
[----:B------:R-:W-:Y:S03]  /*11030*/  LDSM.16.MT88.4 R152, [R236+0x12800] ;  /* 0x01280000ec98783b */ /* 0x000fe60000004200 */
[----:B------:R-:W-:Y:S02]  /*11040*/  FMUL.FTZ R79, R0, R79 ;  /* 0x0000004f004f7220 */ /* 0x000fe40000410000 */
[C---:B------:R-:W-:Y:S02]  /*11050*/  FMUL.FTZ R80, R2.reuse, R80 ;  /* 0x0000005002507220 */ /* 0x040fe40000410000 */
[C---:B--2---:R-:W-:Y:S04]  /*11060*/  HMMA.16816.F32.BF16 R36, R160.reuse, R144, R36 ;  /* 0x00000090a024723c */ /* 0x044fe80000041824 */
[----:B------:R-:W-:Y:S02]  /*11070*/  FMUL.FTZ R81, R2, R81 ;  /* 0x0000005102517220 */ /* 0x000fe40000410000 */
[C---:B------:R-:W-:Y:S02]  /*11080*/  FMUL.FTZ R82, R0.reuse, R82 ;  /* 0x0000005200527220 */ /* 0x040fe40000410000 */
[C---:B------:R-:W-:Y:S01]  /*11090*/  HMMA.16816.F32.BF16 R40, R160.reuse, R146, R40 ;  /* 0x00000092a028723c */ /* 0x040fe20000041828 */
[----:B------:R-:W-:Y:S03]  /*110a0*/  LDSM.16.MT88.4 R144, [R233+0x10800] ;  /* 0x01080000e990783b */ /* 0x000fe60000004200 */
[----:B------:R-:W-:Y:S02]  /*110b0*/  FMUL.FTZ R83, R0, R83 ;  /* 0x0000005300537220 */ /* 0x000fe40000410000 */
[C---:B------:R-:W-:Y:S02]  /*110c0*/  FMUL.FTZ R84, R2.reuse, R84 ;  /* 0x0000005402547220 */ /* 0x040fe40000410000 */
[----:B------:R-:W-:Y:S01]  /*110d0*/  FMUL.FTZ R85, R2, R85 ;  /* 0x0000005502557220 */ /* 0x000fe20000410000 */
[C---:B---3--:R-:W-:Y:S03]  /*110e0*/  HMMA.16816.F32.BF16 R44, R160.reuse, R136, R44 ;  /* 0x00000088a02c723c */ /* 0x048fe6000004182c */
[C---:B------:R-:W-:Y:S02]  /*110f0*/  FMUL.FTZ R86, R0.reuse, R86 ;  /* 0x0000005600567220 */ /* 0x040fe40000410000 */
        /* <DEDUP_REMOVED lines=10> */
[----:B------:R-:W2:Y:S03]  /*111a0*/  LDSM.16.MT88.4 R132, [R234+0x14000] ;  /* 0x01400000ea84783b */ /* 0x000ea60000004200 */
        /* <DEDUP_REMOVED lines=18> */
[C---:B--2---:R-:W-:Y:S04]  /*112d0*/  HMMA.16816.F32.BF16 R76, R160.reuse, R132, R76 ;  /* 0x00000084a04c723c */ /* 0x044fe8000004184c */
[----:B------:R-:W-:Y:S02]  /*112e0*/  FMUL.FTZ R105, R2, R105 ;  /* 0x0000006902697220 */ /* 0x000fe40000410000 */
[C---:B------:R-:W-:Y:S02]  /*112f0*/  FMUL.FTZ R106, R0.reuse, R106 ;  /* 0x0000006a006a7220 */ /* 0x040fe40000410000 */
[C---:B------:R-:W-:Y:S01]  /*11300*/  HMMA.16816.F32.BF16 R80, R160.reuse, R134, R80 ;  /* 0x00000086a050723c */ /* 0x040fe20000041850 */
[----:B------:R-:W2:Y:S03]  /*11310*/  LDSM.16.MT88.4 R132, [R236+0x16000] ;  /* 0x01600000ec84783b */ /* 0x000ea60000004200 */
        /* <DEDUP_REMOVED lines=20> */
[--C-:B------:R-:W-:Y:S02]  /*11460*/  FFMA.FTZ R188, R189, c[0x0][0x23c], -R177.reuse ;  /* 0x00008f00bdbc7a23 */ /* 0x100fe400000108b1 */
[C---:B------:R-:W-:Y:S01]  /*11470*/  HMMA.16816.F32.BF16 R104, R160.reuse, R134, R104 ;  /* 0x00000086a068723c */ /* 0x040fe20000041868 */
[----:B------:R-:W2:Y:S03]  /*11480*/  LDSM.16.MT88.4 R132, [R232+0x16000] ;  /* 0x01600000e884783b */ /* 0x000ea60000004200 */
[--C-:B------:R-:W-:Y:S01]  /*11490*/  FFMA.FTZ R189, R190, c[0x0][0x23c], -R177.reuse ;  /* 0x00008f00bebd7a23 */ /* 0x100fe200000108b1 */
[----:B------:R-:W-:Y:S01]  /*114a0*/  MUFU.EX2 R188, R188 ;  /* 0x000000bc00bc7308 */ /* 0x000fe20000000800 */
[--C-:B------:R-:W-:Y:S02]  /*114b0*/  FFMA.FTZ R190, R191, c[0x0][0x23c], -R176.reuse ;  /* 0x00008f00bfbe7a23 */ /* 0x100fe400000108b0 */
[C---:B---3--:R-:W-:Y:S04]  /*114c0*/  HMMA.16816.F32.BF16 R108, R160.reuse, R140, R108 ;  /* 0x0000008ca06c723c */ /* 0x048fe8000004186c */
[--C-:B------:R-:W-:Y:S02]  /*114d0*/  FFMA.FTZ R191, R179, c[0x0][0x23c], -R176.reuse ;  /* 0x00008f00b3bf7a23 */ /* 0x100fe400000108b0 */
[--C-:B------:R-:W-:Y:S01]  /*114e0*/  FFMA.FTZ R192, R215, c[0x0][0x23c], -R177.reuse ;  /* 0x00008f00d7c07a23 */ /* 0x100fe200000108b1 */
[----:B------:R-:W3:Y:S01]  /*114f0*/  MUFU.EX2 R189, R189 ;  /* 0x000000bd00bd7308 */ /* 0x000ee20000000800 */
[C---:B------:R-:W-:Y:S01]  /*11500*/  HMMA.16816.F32.BF16 R112, R160.reuse, R142, R112 ;  /* 0x0000008ea070723c */ /* 0x040fe20000041870 */
[----:B------:R-:W4:Y:S03]  /*11510*/  LDSM.16.MT88.4 R140, [R236+0x10800] ;  /* 0x01080000ec8c783b */ /* 0x000f260000004200 */
[--C-:B------:R-:W-:Y:S02]  /*11520*/  FFMA.FTZ R196, R213, c[0x0][0x23c], -R176.reuse ;  /* 0x00008f00d5c47a23 */ /* 0x100fe400000108b0 */
[C---:B------:R-:W-:Y:S02]  /*11530*/  FMUL.FTZ R120, R2.reuse, R120 ;  /* 0x0000007802787220 */ /* 0x040fe40000410000 */
[----:B------:R-:W-:Y:S01]  /*11540*/  FMUL.FTZ R121, R2, R121 ;  /* 0x0000007902797220 */ /* 0x000fe20000410000 */
[C---:B-1----:R-:W-:Y:S01]  /*11550*/  HMMA.16816.F32.BF16 R116, R160.reuse, R136, R116 ;  /* 0x00000088a074723c */ /* 0x042fe20000041874 */
[----:B------:R-:W-:Y:S02]  /*11560*/  MUFU.EX2 R190, R190 ;  /* 0x000000be00be7308 */ /* 0x000fe40000000800 */
[C---:B------:R-:W-:Y:S02]  /*11570*/  FMUL.FTZ R122, R0.reuse, R122 ;  /* 0x0000007a007a7220 */ /* 0x040fe40000410000 */
[----:B------:R-:W-:Y:S02]  /*11580*/  FMUL.FTZ R123, R0, R123 ;  /* 0x0000007b007b7220 */ /* 0x000fe40000410000 */
[--C-:B------:R-:W-:Y:S02]  /*11590*/  FFMA.FTZ R201, R201, c[0x0][0x23c], -R176.reuse ;  /* 0x00008f00c9c97a23 */ /* 0x100fe400000108b0 */
[C---:B------:R-:W-:Y:S02]  /*115a0*/  FMUL.FTZ R124, R2.reuse, R124 ;  /* 0x0000007c027c7220 */ /* 0x040fe40000410000 */
[----:B------:R-:W1:Y:S01]  /*115b0*/  MUFU.EX2 R191, R191 ;  /* 0x000000bf00bf7308 */ /* 0x000e620000000800 */
[C---:B------:R-:W-:Y:S01]  /*115c0*/  HMMA.16816.F32.BF16 R120, R160.reuse, R138, R120 ;  /* 0x0000008aa078723c */ /* 0x040fe20000041878 */
[----:B------:R-:W5:Y:S02]  /*115d0*/  LDSM.16.MT88.4 R136, [R234+0x10800] ;  /* 0x01080000ea88783b */ /* 0x000f640000004200 */
[----:B------:R-:W-:Y:S02]  /*115e0*/  FMUL.FTZ R125, R2, R125 ;  /* 0x0000007d027d7220 */ /* 0x000fe40000410000 */
[C---:B------:R-:W-:Y:S02]  /*115f0*/  FMUL.FTZ R126, R0.reuse, R126 ;  /* 0x0000007e007e7220 */ /* 0x040fe40000410000 */
[----:B------:R-:W-:Y:S02]  /*11600*/  FMUL.FTZ R127, R0, R127 ;  /* 0x0000007f007f7220 */ /* 0x000fe40000410000 */
[----:B------:R-:W4:Y:S03]  /*11610*/  MUFU.EX2 R192, R192 ;  /* 0x000000c000c07308 */ /* 0x000f260000000800 */
[C---:B------:R-:W-:Y:S02]  /*11620*/  FMUL.FTZ R128, R2.reuse, R128 ;  /* 0x0000008002807220 */ /* 0x040fe40000410000 */
[C---:B--2---:R-:W-:Y:S03]  /*11630*/  HMMA.16816.F32.BF16 R124, R160.reuse, R132, R124 ;  /* 0x00000084a07c723c */ /* 0x044fe6000004187c */
[----:B------:R-:W-:Y:S02]  /*11640*/  FMUL.FTZ R129, R2, R129 ;  /* 0x0000008102817220 */ /* 0x000fe40000410000 */
[----:B------:R-:W-:Y:S01]  /*11650*/  MUFU.EX2 R196, R196 ;  /* 0x000000c400c47308 */ /* 0x000fe20000000800 */
[C---:B------:R-:W-:Y:S01]  /*11660*/  FMUL.FTZ R130, R0.reuse, R130 ;  /* 0x0000008200827220 */ /* 0x040fe20000410000 */
[----:B---3--:R-:W-:Y:S01]  /*11670*/  F2FP.BF16.PACK_AB R132, R189, R188 ;  /* 0x000000bcbd84723e */ /* 0x008fe200000010ff */
[----:B------:R-:W-:Y:S01]  /*11680*/  FMUL.FTZ R131, R0, R131 ;  /* 0x0000008300837220 */ /* 0x000fe20000410000 */
[----:B-1----:R-:W-:Y:S03]  /*11690*/  F2FP.BF16.PACK_AB R133, R191, R190 ;  /* 0x000000bebf85723e */ /* 0x002fe600000010ff */
[--C-:B------:R-:W-:Y:S02]  /*116a0*/  FFMA.FTZ R200, R214, c[0x0][0x23c], -R177.reuse ;  /* 0x00008f00d6c87a23 */ /* 0x100fe400000108b1 */
[--C-:B------:R-:W-:Y:S01]  /*116b0*/  FFMA.FTZ R211, R211, c[0x0][0x23c], -R177.reuse ;  /* 0x00008f00d3d37a23 */ /* 0x100fe200000108b1 */
[----:B------:R-:W-:Y:S01]  /*116c0*/  HMMA.16816.F32.BF16 R128, R160, R134, R128 ;  /* 0x00000086a080723c */ /* 0x000fe20000041880 */
[----:B------:R-:W1:Y:S01]  /*116d0*/  MUFU.EX2 R201, R201 ;  /* 0x000000c900c97308 */ /* 0x000e620000000800 */
[----:B------:R-:W2:Y:S01]  /*116e0*/  LDSM.16.MT88.4 R160, [R233+0x12800] ;  /* 0x01280000e9a0783b */ /* 0x000ea20000004200 */
[--C-:B------:R-:W-:Y:S02]  /*116f0*/  FFMA.FTZ R204, R209, c[0x0][0x23c], -R176.reuse ;  /* 0x00008f00d1cc7a23 */ /* 0x100fe400000108b0 */
[--C-:B------:R-:W-:Y:S02]  /*11700*/  FFMA.FTZ R207, R207, c[0x0][0x23c], -R176.reuse ;  /* 0x00008f00cfcf7a23 */ /* 0x100fe400000108b0 */
[----:B----4-:R-:W-:Y:S01]  /*11710*/  F2FP.BF16.PACK_AB R134, R192, R193 ;  /* 0x000000c1c086723e */ /* 0x010fe200000010ff */
[--C-:B------:R-:W-:Y:S03]  /*11720*/  FFMA.FTZ R208, R210, c[0x0][0x23c], -R177.reuse ;  /* 0x00008f00d2d07a23 */ /* 0x100fe600000108b1 */
[----:B------:R-:W-:Y:S01]  /*11730*/  MUFU.EX2 R200, R200 ;  /* 0x000000c800c87308 */ /* 0x000fe20000000800 */
[--C-:B------:R-:W-:Y:S02]  /*11740*/  FFMA.FTZ R209, R206, c[0x0][0x23c], -R177.reuse ;  /* 0x00008f00ced17a23 */ /* 0x100fe400000108b1 */
[--C-:B------:R-:W-:Y:S02]  /*11750*/  FFMA.FTZ R205, R205, c[0x0][0x23c], -R176.reuse ;  /* 0x00008f00cdcd7a23 */ /* 0x100fe400000108b0 */
[--C-:B------:R-:W-:Y:S02]  /*11760*/  FFMA.FTZ R206, R203, c[0x0][0x23c], -R176.reuse ;  /* 0x00008f00cbce7a23 */ /* 0x100fe400000108b0 */
[--C-:B------:R-:W-:Y:S02]  /*11770*/  FFMA.FTZ R198, R198, c[0x0][0x23c], -R177.reuse ;  /* 0x00008f00c6c67a23 */ /* 0x100fe400000108b1 */
[--C-:B------:R-:W-:Y:S01]  /*11780*/  FFMA.FTZ R203, R202, c[0x0][0x23c], -R177.reuse ;  /* 0x00008f00cacb7a23 */ /* 0x100fe200000108b1 */
[----:B------:R-:W3:Y:S01]  /*11790*/  MUFU.EX2 R211, R211 ;  /* 0x000000d300d37308 */ /* 0x000ee20000000800 */
[--C-:B------:R-:W-:Y:S02]  /*117a0*/  FFMA.FTZ R199, R199, c[0x0][0x23c], -R176.reuse ;  /* 0x00008f00c7c77a23 */ /* 0x100fe400000108b0 */
[--C-:B------:R-:W-:Y:S01]  /*117b0*/  FFMA.FTZ R202, R197, c[0x0][0x23c], -R176.reuse ;  /* 0x00008f00c5ca7a23 */ /* 0x100fe200000108b0 */
[----:B-1----:R-:W-:Y:S01]  /*117c0*/  F2FP.BF16.PACK_AB R135, R201, R196 ;  /* 0x000000c4c987723e */ /* 0x002fe200000010ff */
[--C-:B------:R-:W-:Y:S02]  /*117d0*/  FFMA.FTZ R195, R195, c[0x0][0x23c], -R177.reuse ;  /* 0x00008f00c3c37a23 */ /* 0x100fe400000108b1 */
[----:B------:R-:W-:Y:S02]  /*117e0*/  FFMA.FTZ R177, R194, c[0x0][0x23c], -R177 ;  /* 0x00008f00c2b17a23 */ /* 0x000fe400000108b1 */
[--C-:B------:R-:W-:Y:S01]  /*117f0*/  FFMA.FTZ R166, R166, c[0x0][0x23c], -R176.reuse ;  /* 0x00008f00a6a67a23 */ /* 0x100fe200000108b0 */
[----:B------:R-:W-:Y:S01]  /*11800*/  MUFU.EX2 R204, R204 ;  /* 0x000000cc00cc7308 */ /* 0x000fe20000000800 */
[C---:B------:R-:W-:Y:S05]  /*11810*/  HMMA.16816.F32.BF16 R4, R132.reuse, R140, R4 ;  /* 0x0000008c8404723c */ /* 0x040fea0000041804 */
[----:B------:R-:W-:Y:S02]  /*11820*/  FFMA.FTZ R176, R165, c[0x0][0x23c], -R176 ;  /* 0x00008f00a5b07a23 */ /* 0x000fe400000108b0 */
[----:B------:R-:W-:Y:S01]  /*11830*/  FFMA.FTZ R186, R2, R251, R186 ;  /* 0x000000fb02ba7223 */ /* 0x000fe200000100ba */
[C---:B------:R-:W-:Y:S01]  /*11840*/  HMMA.16816.F32.BF16 R8, R132.reuse, R142, R8 ;  /* 0x0000008e8408723c */ /* 0x040fe20000041808 */
[----:B------:R-:W1:Y:S01]  /*11850*/  LDSM.16.MT88.4 R140, [R232+0x12800] ;  /* 0x01280000e88c783b */ /* 0x000e620000004200 */
[----:B------:R-:W-:Y:S02]  /*11860*/  MUFU.EX2 R194, R177 ;  /* 0x000000b100c27308 */ /* 0x000fe40000000800 */
[----:B------:R-:W-:Y:S01]  /*11870*/  FFMA.FTZ R187, R0, R249, R187 ;  /* 0x000000f900bb7223 */ /* 0x000fe200000100bb */
[----:B------:R-:W-:Y:S01]  /*11880*/  MOV R0, R3 ;  /* 0x0000000300007202 */ /* 0x000fe20000000f00 */
[----:B------:R-:W-:Y:S02]  /*11890*/  FADD.FTZ R185, R185, R186 ;  /* 0x000000bab9b97221 */ /* 0x000fe40000010000 */
[C---:B-----5:R-:W-:Y:S04]  /*118a0*/  HMMA.16816.F32.BF16 R12, R132.reuse, R136, R12 ;  /* 0x00000088840c723c */ /* 0x060fe8000004180c */
[----:B------:R4:W-:Y:S01]  /*118b0*/  MUFU.EX2 R165, R176 ;  /* 0x000000b000a57308 */ /* 0x0009e20000000800 */
[----:B------:R-:W-:Y:S02]  /*118c0*/  FADD.FTZ R182, R182, R187 ;  /* 0x000000bbb6b67221 */ /* 0x000fe40000010000 */
[----:B------:R-:W-:Y:S01]  /*118d0*/  FADD.FTZ R184, R184, R185 ;  /* 0x000000b9b8b87221 */ /* 0x000fe20000010000 */
[C---:B------:R-:W-:Y:S01]  /*118e0*/  HMMA.16816.F32.BF16 R16, R132.reuse, R138, R16 ;  /* 0x0000008a8410723c */ /* 0x040fe20000041810 */
[----:B------:R-:W5:Y:S03]  /*118f0*/  LDSM.16.MT88.4 R136, [R233+0x14800] ;  /* 0x01480000e988783b */ /* 0x000f660000004200 */
[----:B------:R-:W-:Y:S02]  /*11900*/  FADD.FTZ R181, R181, R182 ;  /* 0x000000b6b5b57221 */ /* 0x000fe40000010000 */
[----:B------:R-:W1:Y:S01]  /*11910*/  MUFU.EX2 R207, R207 ;  /* 0x000000cf00cf7308 */ /* 0x000e620000000800 */
[----:B------:R-:W-:Y:S01]  /*11920*/  FADD.FTZ R183, R183, R184 ;  /* 0x000000b8b7b77221 */ /* 0x000fe20000010000 */
[C---:B------:R-:W-:Y:S04]  /*11930*/  HMMA.16816.F32.BF16 R20, R132.reuse, R144, R20 ;  /* 0x000000908414723c */ /* 0x040fe80000041814 */
[----:B------:R-:W-:Y:S02]  /*11940*/  FADD.FTZ R181, R180, R181 ;  /* 0x000000b5b4b57221 */ /* 0x000fe40000010000 */
[----:B------:R-:W-:Y:S02]  /*11950*/  FADD.FTZ R188, R188, R183 ;  /* 0x000000b7bcbc7221 */ /* 0x000fe40000010000 */
[C---:B------:R-:W-:Y:S01]  /*11960*/  HMMA.16816.F32.BF16 R24, R132.reuse, R146, R24 ;  /* 0x000000928418723c */ /* 0x040fe20000041818 */
[----:B------:R-:W1:Y:S01]  /*11970*/  LDSM.16.MT88.4 R144, [R232+0x14800] ;  /* 0x01480000e890783b */ /* 0x000e620000004200 */
[----:B------:R-:W-:Y:S02]  /*11980*/  MUFU.EX2 R208, R208 ;  /* 0x000000d000d07308 */ /* 0x000fe40000000800 */
[----:B------:R-:W-:Y:S02]  /*11990*/  FADD.FTZ R190, R190, R181 ;  /* 0x000000b5bebe7221 */ /* 0x000fe40000010000 */
[----:B------:R-:W-:Y:S02]  /*119a0*/  FADD.FTZ R188, R189, R188 ;  /* 0x000000bcbdbc7221 */ /* 0x000fe40000010000 */
[C---:B------:R-:W-:Y:S01]  /*119b0*/  HMMA.16816.F32.BF16 R28, R132.reuse, R148, R28 ;  /* 0x00000094841c723c */ /* 0x040fe2000004181c */
[----:B----4-:R-:W-:Y:S03]  /*119c0*/  LDSM.16.MT88.4 R176, [R236+0x15800] ;  /* 0x01580000ecb0783b */ /* 0x010fe60000004200 */
[----:B------:R-:W4:Y:S01]  /*119d0*/  MUFU.EX2 R209, R209 ;  /* 0x000000d100d17308 */ /* 0x000f220000000800 */
[----:B------:R-:W-:Y:S02]  /*119e0*/  FADD.FTZ R191, R191, R190 ;  /* 0x000000bebfbf7221 */ /* 0x000fe40000010000 */
[----:B------:R-:W-:Y:S01]  /*119f0*/  FADD.FTZ R193, R193, R188 ;  /* 0x000000bcc1c17221 */ /* 0x000fe20000010000 */
[C---:B------:R-:W-:Y:S01]  /*11a00*/  HMMA.16816.F32.BF16 R32, R132.reuse, R150, R32 ;  /* 0x000000968420723c */ /* 0x040fe20000041820 */
[----:B------:R-:W1:Y:S03]  /*11a10*/  LDSM.16.MT88.4 R148, [R236+0x16800] ;  /* 0x01680000ec94783b */ /* 0x000e660000004200 */
[----:B------:R-:W-:Y:S02]  /*11a20*/  FADD.FTZ R196, R196, R191 ;  /* 0x000000bfc4c47221 */ /* 0x000fe40000010000 */
[----:B------:R-:W-:Y:S01]  /*11a30*/  MUFU.EX2 R205, R205 ;  /* 0x000000cd00cd7308 */ /* 0x000fe20000000800 */
[----:B------:R-:W-:Y:S01]  /*11a40*/  FADD.FTZ R193, R192, R193 ;  /* 0x000000c1c0c17221 */ /* 0x000fe20000010000 */
[C---:B------:R-:W-:Y:S04]  /*11a50*/  HMMA.16816.F32.BF16 R36, R132.reuse, R152, R36 ;  /* 0x000000988424723c */ /* 0x040fe80000041824 */
[----:B------:R-:W-:Y:S04]  /*11a60*/  FADD.FTZ R201, R201, R196 ;  /* 0x000000c4c9c97221 */ /* 0x000fe80000010000 */
[C---:B------:R-:W-:Y:S01]  /*11a70*/  HMMA.16816.F32.BF16 R40, R132.reuse, R154, R40 ;  /* 0x0000009a8428723c */ /* 0x040fe20000041828 */
[----:B------:R-:W-:Y:S01]  /*11a80*/  LDSM.16.MT88.4 R152, [R236+0x13000] ;  /* 0x01300000ec98783b */ /* 0x000fe20000004200 */
[----:B------:R-:W1:Y:S06]  /*11a90*/  MUFU.EX2 R206, R206 ;  /* 0x000000ce00ce7308 */ /* 0x000e6c0000000800 */
[C---:B------:R-:W-:Y:S04]  /*11aa0*/  HMMA.16816.F32.BF16 R44, R132.reuse, R156, R44 ;  /* 0x0000009c842c723c */ /* 0x040fe8000004182c */
[----:B------:R-:W-:Y:S04]  /*11ab0*/  MUFU.EX2 R198, R198 ;  /* 0x000000c600c67308 */ /* 0x000fe80000000800 */
[C---:B------:R-:W-:Y:S01]  /*11ac0*/  HMMA.16816.F32.BF16 R48, R132.reuse, R158, R48 ;  /* 0x0000009e8430723c */ /* 0x040fe20000041830 */
[----:B------:R-:W-:Y:S05]  /*11ad0*/  LDSM.16.MT88.4 R156, [R234+0x13000] ;  /* 0x01300000ea9c783b */ /* 0x000fea0000004200 */
[----:B------:R-:W3:Y:S02]  /*11ae0*/  MUFU.EX2 R203, R203 ;  /* 0x000000cb00cb7308 */ /* 0x000ee40000000800 */
[C---:B--2---:R-:W-:Y:S08]  /*11af0*/  HMMA.16816.F32.BF16 R52, R132.reuse, R160, R52 ;  /* 0x000000a08434723c */ /* 0x044ff00000041834 */
[C---:B------:R-:W-:Y:S01]  /*11b00*/  HMMA.16816.F32.BF16 R56, R132.reuse, R162, R56 ;  /* 0x000000a28438723c */ /* 0x040fe20000041838 */
[----:B------:R-:W-:Y:S01]  /*11b10*/  LDSM.16.MT88.4 R160, [R233+0x13000] ;  /* 0x01300000e9a0783b */ /* 0x000fe20000004200 */
[----:B------:R-:W-:Y:S06]  /*11b20*/  MUFU.EX2 R199, R199 ;  /* 0x000000c700c77308 */ /* 0x000fec0000000800 */
[C---:B-1----:R-:W-:Y:S04]  /*11b30*/  HMMA.16816.F32.BF16 R60, R132.reuse, R140, R60 ;  /* 0x0000008c843c723c */ /* 0x042fe8000004183c */
[----:B------:R-:W1:Y:S04]  /*11b40*/  MUFU.EX2 R202, R202 ;  /* 0x000000ca00ca7308 */ /* 0x000e680000000800 */
[C---:B------:R-:W-:Y:S01]  /*11b50*/  HMMA.16816.F32.BF16 R64, R132.reuse, R142, R64 ;  /* 0x0000008e8440723c */ /* 0x040fe20000041840 */
[----:B------:R-:W2:Y:S05]  /*11b60*/  LDSM.16.MT88.4 R140, [R234+0x16800] ;  /* 0x01680000ea8c783b */ /* 0x000eaa0000004200 */
[----:B------:R-:W1:Y:S02]  /*11b70*/  MUFU.EX2 R195, R195 ;  /* 0x000000c300c37308 */ /* 0x000e640000000800 */
[C---:B------:R-:W-:Y:S08]  /*11b80*/  HMMA.16816.F32.BF16 R68, R132.reuse, R168, R68 ;  /* 0x000000a88444723c */ /* 0x040ff00000041844 */
[C---:B------:R-:W-:Y:S01]  /*11b90*/  HMMA.16816.F32.BF16 R72, R132.reuse, R170, R72 ;  /* 0x000000aa8448723c */ /* 0x040fe20000041848 */
[----:B------:R-:W-:Y:S01]  /*11ba0*/  LDSM.16.MT88.4 R168, [R232+0x13000] ;  /* 0x01300000e8a8783b */ /* 0x000fe20000004200 */
[----:B------:R-:W1:Y:S06]  /*11bb0*/  MUFU.EX2 R166, R166 ;  /* 0x000000a600a67308 */ /* 0x000e6c0000000800 */
[C---:B------:R-:W-:Y:S08]  /*11bc0*/  HMMA.16816.F32.BF16 R76, R132.reuse, R172, R76 ;  /* 0x000000ac844c723c */ /* 0x040ff0000004184c */
[C---:B------:R-:W-:Y:S01]  /*11bd0*/  HMMA.16816.F32.BF16 R80, R132.reuse, R174, R80 ;  /* 0x000000ae8450723c */ /* 0x040fe20000041850 */
[----:B------:R-:W-:Y:S07]  /*11be0*/  LDSM.16.MT88.4 R172, [R236+0x15000] ;  /* 0x01500000ecac783b */ /* 0x000fee0000004200 */
[C---:B-----5:R-:W-:Y:S08]  /*11bf0*/  HMMA.16816.F32.BF16 R84, R132.reuse, R136, R84 ;  /* 0x000000888454723c */ /* 0x060ff00000041854 */
[C---:B------:R-:W-:Y:S01]  /*11c00*/  HMMA.16816.F32.BF16 R88, R132.reuse, R138, R88 ;  /* 0x0000008a8458723c */ /* 0x040fe20000041858 */
[----:B------:R-:W5:Y:S07]  /*11c10*/  LDSM.16.MT88.4 R136, [R233+0x16800] ;  /* 0x01680000e988783b */ /* 0x000f6e0000004200 */
[C---:B------:R-:W-:Y:S08]  /*11c20*/  HMMA.16816.F32.BF16 R92, R132.reuse, R144, R92 ;  /* 0x00000090845c723c */ /* 0x040ff0000004185c */
[C---:B------:R-:W-:Y:S01]  /*11c30*/  HMMA.16816.F32.BF16 R96, R132.reuse, R146, R96 ;  /* 0x000000928460723c */ /* 0x040fe20000041860 */
[----:B------:R-:W1:Y:S07]  /*11c40*/  LDSM.16.MT88.4 R144, [R232+0x16800] ;  /* 0x01680000e890783b */ /* 0x000e6e0000004200 */
[C---:B------:R-:W-:Y:S08]  /*11c50*/  HMMA.16816.F32.BF16 R100, R132.reuse, R148, R100 ;  /* 0x000000948464723c */ /* 0x040ff00000041864 */
[C---:B------:R-:W-:Y:S01]  /*11c60*/  HMMA.16816.F32.BF16 R104, R132.reuse, R150, R104 ;  /* 0x000000968468723c */ /* 0x040fe20000041868 */
[----:B------:R-:W-:Y:S07]  /*11c70*/  LDSM.16.MT88.4 R148, [R234+0x11000] ;  /* 0x01100000ea94783b */ /* 0x000fee0000004200 */
[C---:B--2---:R-:W-:Y:S08]  /*11c80*/  HMMA.16816.F32.BF16 R108, R132.reuse, R140, R108 ;  /* 0x0000008c846c723c */ /* 0x044ff0000004186c */
[C---:B------:R-:W-:Y:S01]  /*11c90*/  HMMA.16816.F32.BF16 R112, R132.reuse, R142, R112 ;  /* 0x0000008e8470723c */ /* 0x040fe20000041870 */
[----:B------:R-:W2:Y:S07]  /*11ca0*/  LDSM.16.MT88.4 R140, [R236+0x11000] ;  /* 0x01100000ec8c783b */ /* 0x000eae0000004200 */
[C---:B-----5:R-:W-:Y:S08]  /*11cb0*/  HMMA.16816.F32.BF16 R116, R132.reuse, R136, R116 ;  /* 0x000000888474723c */ /* 0x060ff00000041874 */
[C---:B------:R-:W-:Y:S01]  /*11cc0*/  HMMA.16816.F32.BF16 R120, R132.reuse, R138, R120 ;  /* 0x0000008a8478723c */ /* 0x040fe20000041878 */
[----:B------:R-:W5:Y:S07]  /*11cd0*/  LDSM.16.MT88.4 R136, [R233+0x11000] ;  /* 0x01100000e988783b */ /* 0x000f6e0000004200 */
[C---:B-1----:R-:W-:Y:S08]  /*11ce0*/  HMMA.16816.F32.BF16 R124, R132.reuse, R144, R124 ;  /* 0x00000090847c723c */ /* 0x042ff0000004187c */
[----:B------:R-:W-:Y:S01]  /*11cf0*/  HMMA.16816.F32.BF16 R128, R132, R146, R128 ;  /* 0x000000928480723c */ /* 0x000fe20000041880 */
[----:B------:R-:W1:Y:S06]  /*11d00*/  LDSM.16.MT88.4 R144, [R232+0x11000] ;  /* 0x01100000e890783b */ /* 0x000e6c0000004200 */
[----:B---3--:R-:W-:Y:S01]  /*11d10*/  F2FP.BF16.PACK_AB R132, R211, R200 ;  /* 0x000000c8d384723e */ /* 0x008fe200000010ff */
[----:B------:R-:W-:Y:S01]  /*11d20*/  FADD.FTZ R200, R200, R193 ;  /* 0x000000c1c8c87221 */ /* 0x000fe20000010000 */
[----:B------:R-:W-:Y:S03]  /*11d30*/  F2FP.BF16.PACK_AB R133, R207, R204 ;  /* 0x000000cccf85723e */ /* 0x000fe600000010ff */
[----:B----4-:R-:W-:Y:S01]  /*11d40*/  F2FP.BF16.PACK_AB R134, R209, R208 ;  /* 0x000000d0d186723e */ /* 0x010fe200000010ff */
[----:B------:R-:W-:Y:S01]  /*11d50*/  FADD.FTZ R204, R204, R201 ;  /* 0x000000c9cccc7221 */ /* 0x000fe20000010000 */
[----:B------:R-:W-:Y:S01]  /*11d60*/  F2FP.BF16.PACK_AB R135, R206, R205 ;  /* 0x000000cdce87723e */ /* 0x000fe200000010ff */
[----:B------:R-:W-:Y:S02]  /*11d70*/  FADD.FTZ R211, R211, R200 ;  /* 0x000000c8d3d37221 */ /* 0x000fe40000010000 */
[----:B------:R-:W-:Y:S02]  /*11d80*/  FADD.FTZ R204, R207, R204 ;  /* 0x000000cccfcc7221 */ /* 0x000fe40000010000 */
[----:B------:R-:W-:Y:S02]  /*11d90*/  FADD.FTZ R208, R208, R211 ;  /* 0x000000d3d0d07221 */ /* 0x000fe40000010000 */
[C---:B--2---:R-:W-:Y:S03]  /*11da0*/  HMMA.16816.F32.BF16 R4, R132.reuse, R140, R4 ;  /* 0x0000008c8404723c */ /* 0x044fe60000041804 */
[----:B------:R-:W-:Y:S02]  /*11db0*/  FADD.FTZ R205, R205, R204 ;  /* 0x000000cccdcd7221 */ /* 0x000fe40000010000 */
[----:B------:R-:W-:Y:S02]  /*11dc0*/  FADD.FTZ R209, R209, R208 ;  /* 0x000000d0d1d17221 */ /* 0x000fe40000010000 */
[----:B------:R-:W-:Y:S01]  /*11dd0*/  FADD.FTZ R206, R206, R205 ;  /* 0x000000cdcece7221 */ /* 0x000fe20000010000 */
[C---:B------:R-:W-:Y:S01]  /*11de0*/  HMMA.16816.F32.BF16 R8, R132.reuse, R142, R8 ;  /* 0x0000008e8408723c */ /* 0x040fe20000041808 */
[----:B------:R-:W2:Y:S07]  /*11df0*/  LDSM.16.MT88.4 R140, [R234+0x15000] ;  /* 0x01500000ea8c783b */ /* 0x000eae0000004200 */
[C---:B------:R-:W-:Y:S08]  /*11e00*/  HMMA.16816.F32.BF16 R12, R132.reuse, R148, R12 ;  /* 0x00000094840c723c */ /* 0x040ff0000004180c */
[C---:B------:R-:W-:Y:S01]  /*11e10*/  HMMA.16816.F32.BF16 R16, R132.reuse, R150, R16 ;  /* 0x000000968410723c */ /* 0x040fe20000041810 */
[----:B------:R-:W-:Y:S07]  /*11e20*/  LDSM.16.MT88.4 R148, [R236+0x17000] ;  /* 0x01700000ec94783b */ /* 0x000fee0000004200 */
[C---:B-----5:R-:W-:Y:S08]  /*11e30*/  HMMA.16816.F32.BF16 R20, R132.reuse, R136, R20 ;  /* 0x000000888414723c */ /* 0x060ff00000041814 */
        /* <DEDUP_REMOVED lines=26> */
[C---:B--2---:R-:W-:Y:S04]  /*11fe0*/  HMMA.16816.F32.BF16 R76, R132.reuse, R140, R76 ;  /* 0x0000008c844c723c */ /* 0x044fe8000004184c */
[----:B------:R-:W-:Y:S02]  /*11ff0*/  FADD.FTZ R166, R166, R199 ;  /* 0x000000c7a6a67221 */ /* 0x000fe40000010000 */
[----:B------:R-:W-:Y:S02]  /*12000*/  FADD.FTZ R251, R194, R195 ;  /* 0x000000c3c2fb7221 */ /* 0x000fe40000010000 */
[C---:B------:R-:W-:Y:S01]  /*12010*/  HMMA.16816.F32.BF16 R80, R132.reuse, R142, R80 ;  /* 0x0000008e8450723c */ /* 0x040fe20000041850 */
[----:B------:R-:W2:Y:S03]  /*12020*/  LDSM.16.MT88.4 R140, [R234+0x17000] ;  /* 0x01700000ea8c783b */ /* 0x000ea60000004200 */
[----:B------:R-:W-:Y:S04]  /*12030*/  FADD.FTZ R249, R165, R166 ;  /* 0x000000a6a5f97221 */ /* 0x000fe80000010000 */
        /* <DEDUP_REMOVED lines=13> */
[C---:B------:R-:W-:Y:S08]  /*12110*/  HMMA.16816.F32.BF16 R120, R132.reuse, R138, R120 ;  /* 0x0000008a8478723c */ /* 0x040ff00000041878 */
[C---:B-1----:R-:W-:Y:S08]  /*12120*/  HMMA.16816.F32.BF16 R124, R132.reuse, R144, R124 ;  /* 0x00000090847c723c */ /* 0x042ff0000004187c */
[----:B------:R-:W-:Y:S08]  /*12130*/  HMMA.16816.F32.BF16 R128, R132, R146, R128 ;  /* 0x000000928480723c */ /* 0x000ff00000041880 */
[C---:B------:R-:W-:Y:S01]  /*12140*/  HMMA.16816.F32.BF16 R160, R168.reuse, R156, R4 ;  /* 0x0000009ca8a0723c */ /* 0x040fe20000041804 */
[----:B------:R-:W1:Y:S07]  /*12150*/  LDSM.16.MT88.4 R4, [R236+0x13800] ;  /* 0x01380000ec04783b */ /* 0x000e6e0000004200 */
[C---:B------:R-:W-:Y:S01]  /*12160*/  HMMA.16816.F32.BF16 R156, R168.reuse, R158, R8 ;  /* 0x0000009ea89c723c */ /* 0x040fe20000041808 */
[----:B------:R-:W3:Y:S07]  /*12170*/  LDSM.16.MT88.4 R8, [R234+0x13800] ;  /* 0x01380000ea08783b */ /* 0x000eee0000004200 */
[C---:B----4-:R-:W-:Y:S01]  /*12180*/  HMMA.16816.F32.BF16 R152, R168.reuse, R148, R12 ;  /* 0x00000094a898723c */ /* 0x050fe2000004180c */
[----:B------:R-:W4:Y:S07]  /*12190*/  LDSM.16.MT88.4 R12, [R233+0x13800] ;  /* 0x01380000e90c783b */ /* 0x000f2e0000004200 */
[C---:B------:R-:W-:Y:S01]  /*121a0*/  HMMA.16816.F32.BF16 R148, R168.reuse, R150, R16 ;  /* 0x00000096a894723c */ /* 0x040fe20000041810 */
[----:B------:R-:W5:Y:S07]  /*121b0*/  LDSM.16.MT88.4 R16, [R232+0x13800] ;  /* 0x01380000e810783b */ /* 0x000f6e0000004200 */
[C---:B--2---:R-:W-:Y:S01]  /*121c0*/  HMMA.16816.F32.BF16 R144, R168.reuse, R140, R20 ;  /* 0x0000008ca890723c */ /* 0x044fe20000041814 */
[----:B------:R-:W2:Y:S07]  /*121d0*/  LDSM.16.MT88.4 R20, [R234+0x15800] ;  /* 0x01580000ea14783b */ /* 0x000eae0000004200 */
[C---:B------:R-:W-:Y:S01]  /*121e0*/  HMMA.16816.F32.BF16 R140, R168.reuse, R142, R24 ;  /* 0x0000008ea88c723c */ /* 0x040fe20000041818 */
[----:B------:R-:W2:Y:S07]  /*121f0*/  LDSM.16.MT88.4 R24, [R233+0x15800] ;  /* 0x01580000e918783b */ /* 0x000eae0000004200 */
[C---:B------:R-:W-:Y:S01]  /*12200*/  HMMA.16816.F32.BF16 R136, R168.reuse, R172, R28 ;  /* 0x000000aca888723c */ /* 0x040fe2000004181c */
[----:B------:R-:W2:Y:S07]  /*12210*/  LDSM.16.MT88.4 R28, [R232+0x15800] ;  /* 0x01580000e81c783b */ /* 0x000eae0000004200 */
        /* <DEDUP_REMOVED lines=12> */
[C---:B------:R-:W-:Y:S08]  /*122e0*/  HMMA.16816.F32.BF16 R64, R168.reuse, R18, R64 ;  /* 0x00000012a840723c */ /* 0x040ff00000041840 */
[C---:B------:R-:W-:Y:S08]  /*122f0*/  HMMA.16816.F32.BF16 R68, R168.reuse, R176, R68 ;  /* 0x000000b0a844723c */ /* 0x040ff00000041844 */
[C---:B------:R-:W-:Y:S08]  /*12300*/  HMMA.16816.F32.BF16 R72, R168.reuse, R178, R72 ;  /* 0x000000b2a848723c */ /* 0x040ff00000041848 */
[C---:B--2---:R-:W-:Y:S08]  /*12310*/  HMMA.16816.F32.BF16 R76, R168.reuse, R20, R76 ;  /* 0x00000014a84c723c */ /* 0x044ff0000004184c */
[C---:B------:R-:W-:Y:S08]  /*12320*/  HMMA.16816.F32.BF16 R80, R168.reuse, R22, R80 ;  /* 0x00000016a850723c */ /* 0x040ff00000041850 */
[C---:B------:R-:W-:Y:S08]  /*12330*/  HMMA.16816.F32.BF16 R84, R168.reuse, R24, R84 ;  /* 0x00000018a854723c */ /* 0x040ff00000041854 */
[C---:B------:R-:W-:Y:S08]  /*12340*/  HMMA.16816.F32.BF16 R88, R168.reuse, R26, R88 ;  /* 0x0000001aa858723c */ /* 0x040ff00000041858 */
[C---:B------:R-:W-:Y:S08]  /*12350*/  HMMA.16816.F32.BF16 R92, R168.reuse, R28, R92 ;  /* 0x0000001ca85c723c */ /* 0x040ff0000004185c */
[C---:B------:R-:W-:Y:S08]  /*12360*/  HMMA.16816.F32.BF16 R96, R168.reuse, R30, R96 ;  /* 0x0000001ea860723c */ /* 0x040ff00000041860 */
[C---:B------:R-:W-:Y:S08]  /*12370*/  HMMA.16816.F32.BF16 R100, R168.reuse, R32, R100 ;  /* 0x00000020a864723c */ /* 0x040ff00000041864 */
[C---:B------:R-:W-:Y:S08]  /*12380*/  HMMA.16816.F32.BF16 R104, R168.reuse, R34, R104 ;  /* 0x00000022a868723c */ /* 0x040ff00000041868 */
[C---:B-1----:R-:W-:Y:S08]  /*12390*/  HMMA.16816.F32.BF16 R108, R168.reuse, R4, R108 ;  /* 0x00000004a86c723c */ /* 0x042ff0000004186c */
[C---:B------:R-:W-:Y:S08]  /*123a0*/  HMMA.16816.F32.BF16 R112, R168.reuse, R6, R112 ;  /* 0x00000006a870723c */ /* 0x040ff00000041870 */
[C---:B---3--:R-:W-:Y:S08]  /*123b0*/  HMMA.16816.F32.BF16 R116, R168.reuse, R8, R116 ;  /* 0x00000008a874723c */ /* 0x048ff00000041874 */
[C---:B------:R-:W-:Y:S08]  /*123c0*/  HMMA.16816.F32.BF16 R120, R168.reuse, R10, R120 ;  /* 0x0000000aa878723c */ /* 0x040ff00000041878 */
[C---:B----4-:R-:W-:Y:S08]  /*123d0*/  HMMA.16816.F32.BF16 R124, R168.reuse, R12, R124 ;  /* 0x0000000ca87c723c */ /* 0x050ff0000004187c */
[----:B------:R-:W-:Y:S01]  /*123e0*/  HMMA.16816.F32.BF16 R128, R168, R14, R128 ;  /* 0x0000000ea880723c */ /* 0x000fe20000041880 */
[----:B------:R-:W-:-:S07]  /*123f0*/  @P0 BRA `(.L_x_1616) ;  /* 0xffffb76000000947 */ /* 0x000fce000383ffff */
.L_x_1612:
        /* <DEDUP_REMOVED lines=338> */
.L_x_1618:
[----:B--234-:R-:W-:Y:S05]  /*13920*/  BSYNC B0 ;  /* 0x0000000000007941 */ /* 0x01cfea0003800000 */
.L_x_1617:
        /* <DEDUP_REMOVED lines=23> */
.L_x_1620:
[----:B------:R-:W-:Y:S05]  /*13aa0*/  BSYNC B0 ;  /* 0x0000000000007941 */ /* 0x000fea0003800000 */
.L_x_1619:
        /* <DEDUP_REMOVED lines=14> */
.L_x_1622:
[----:B------:R-:W-:Y:S05]  /*13b90*/  BSYNC B0 ;  /* 0x0000000000007941 */ /* 0x000fea0003800000 */
.L_x_1621:
        /* <DEDUP_REMOVED lines=14> */
.L_x_1624:
[----:B------:R-:W-:Y:S05]  /*13c80*/  BSYNC B0 ;  /* 0x0000000000007941 */ /* 0x000fea0003800000 */
.L_x_1623:
        /* <DEDUP_REMOVED lines=14> */
.L_x_1626:
[----:B------:R-:W-:Y:S05]  /*13d70*/  BSYNC B0 ;  /* 0x0000000000007941 */ /* 0x000fea0003800000 */
.L_x_1625:
        /* <DEDUP_REMOVED lines=14> */
.L_x_1628:
[----:B------:R-:W-:Y:S05]  /*13e60*/  BSYNC B0 ;  /* 0x0000000000007941 */ /* 0x000fea0003800000 */
.L_x_1627:
        /* <DEDUP_REMOVED lines=14> */
.L_x_1630:
[----:B------:R-:W-:Y:S05]  /*13f50*/  BSYNC B0 ;  /* 0x0000000000007941 */ /* 0x000fea0003800000 */
.L_x_1629:
        /* <DEDUP_REMOVED lines=14> */
.L_x_1632:
[----:B------:R-:W-:Y:S05]  /*14040*/  BSYNC B0 ;  /* 0x0000000000007941 */ /* 0x000fea0003800000 */
.L_x_1631:
        /* <DEDUP_REMOVED lines=15> */
.L_x_1633:
        /* <DEDUP_REMOVED lines=12> */
.L_x_4917:


//--------------------- .text._ZN5flash24flash_fwd_splitkv_kernelI23Flash_fwd_kernel_traitsILi256ELi64ELi64ELi4ELb0ELb0EN7cutlass10bfloat16_tE19Flash_kernel_traitsILi256ELi64ELi64ELi4ES3_EELb1ELb0ELb0ELb0ELb0ELb0ELb1ELb1EEEvNS_16Flash_fwd_paramsE --------------------------
	.section	.text._ZN5flash24flash_fwd_splitkv_kernelI23Flash_fwd_kernel_traitsILi256ELi64ELi64ELi4ELb0ELb0EN7cutlass10bfloat16_tE19Flash_kernel_traitsILi256ELi64ELi64ELi4ES3_EELb1ELb0ELb0ELb0ELb0ELb0ELb1ELb1EEEvNS_16Flash_fwd_paramsE,"ax",@progbits
	.sectioninfo	@"SHI_REGISTERS=255"
	.align	128
        .global         _ZN5flash24flash_fwd_splitkv_kernelI23Flash_fwd_kernel_traitsILi256ELi64ELi64ELi4ELb0ELb0EN7cutlass10bfloat16_tE19Flash_kernel_traitsILi256ELi64ELi64ELi4ES3_EELb1ELb0ELb0ELb0ELb0ELb0ELb1ELb1EEEvNS_16Flash_fwd_paramsE
        .type           _ZN5flash24flash_fwd_splitkv_kernelI23Flash_fwd_kernel_traitsILi256ELi64ELi64ELi4ELb0ELb0EN7cutlass10bfloat16_tE19Flash_kernel_traitsILi256ELi64ELi64ELi4ES3_EELb1ELb0ELb0ELb0ELb0ELb0ELb1ELb1EEEvNS_16Flash_fwd_paramsE,@function
        .size           _ZN5flash24flash_fwd_splitkv_kernelI23Flash_fwd_kernel_traitsILi256ELi64ELi64ELi4ELb0ELb0EN7cutlass10bfloat16_tE19Flash_kernel_traitsILi256ELi64ELi64ELi4ES3_EELb1ELb0ELb0ELb0ELb0ELb0ELb1ELb1EEEvNS_16Flash_fwd_paramsE,(.L_x_4879 - _ZN5flash24flash_fwd_splitkv_kernelI23Flash_fwd_kernel_traitsILi256ELi64ELi64ELi4ELb0ELb0EN7cutlass10bfloat16_tE19Flash_kernel_traitsILi256ELi64ELi64ELi4ES3_EELb1ELb0ELb0ELb0ELb0ELb0ELb1ELb1EEEvNS_16Flash_fwd_paramsE)
        .other          _ZN5flash24flash_fwd_splitkv_kernelI23Flash_fwd_kernel_traitsILi256ELi64ELi64ELi4ELb0ELb0EN7cutlass10bfloat16_tE19Flash_kernel_traitsILi256ELi64ELi64ELi4ES3_EELb1ELb0ELb0ELb0ELb0ELb0ELb1ELb1EEEvNS_16Flash_fwd_paramsE,@"STO_CUDA_ENTRY STV_DEFAULT"
_ZN5flash24flash_fwd_splitkv_kernelI23Flash_fwd_kernel_traitsILi256ELi64ELi64ELi4ELb0ELb0EN7cutlass10bfloat16_tE19Flash_kernel_traitsILi256ELi64ELi64ELi4ES3_EELb1ELb0ELb0ELb0ELb0ELb0ELb1ELb1EEEvNS_16Flash_fwd_paramsE:
.text._ZN5flash24flash_fwd_splitkv_kernelI23Flash_fwd_kernel_traitsILi256ELi64ELi64ELi4ELb0ELb0EN7cutlass10bfloat16_tE19Flash_kernel_traitsILi256ELi64ELi64ELi4ES3_EELb1ELb0ELb0ELb0ELb0ELb0ELb1ELb1EEEvNS_16Flash_fwd_paramsE:
[----:B------:R-:W-:Y:S02]  /*0000*/  MOV R1, c[0x0][0x28] ;  /* 0x00000a0000017a02 */ /* 0x000fe40000000f00 */
[----:B------:R-:W1:Y:S01]  /*0010*/  I2F.U32.RP R4, c[0x0][0x1c0] ;  /* 0x0000700000047b06 */ /* 0x000e620000209000 */
[----:B------:R-:W2:Y:S01]  /*0020*/  S2R R245, SR_CTAID.Z ;  /* 0x0000000000f57919 */ /* 0x000ea20000002700 */
[----:B------:R-:W-:Y:S01]  /*0030*/  IMAD.MOV.U32 R2, RZ, RZ, RZ ;  /* 0x000000ffff027224 */ /* 0x000fe200078e00ff */
[----:B------:R-:W-:Y:S01]  /*0040*/  ISETP.NE.U32.AND P0, PT, RZ, c[0x0][0x1c0], PT ;  /* 0x00007000ff007a0c */ /* 0x000fe20003f05070 */
[----:B------:R-:W3:Y:S01]  /*0050*/  S2UR UR8, SR_CTAID.Y ;  /* 0x00000000000879c3 */ /* 0x000ee20000002600 */
[----:B------:R-:W4:Y:S01]  /*0060*/  S2R R243, SR_CTAID.X ;  /* 0x0000000000f37919 */ /* 0x000f220000002500 */
[----:B------:R-:W-:Y:S01]  /*0070*/  ULDC.64 UR4, c[0x0][0x40] ;  /* 0x0000100000047ab9 */ /* 0x000fe20000000a00 */
[----:B------:R-:W-:Y:S01]  /*0080*/  BSSY B4, `(.L_x_1634) ;  /* 0x0000017000047945 */ /* 0x000fe20003800000 */
[----:B------:R-:W-:Y:S01]  /*0090*/  UIADD3 UR4, UP0, UR4, 0x160, URZ ;  /* 0x0000016004047890 */ /* 0x000fe2000ff1e03f */
[----:B------:R-:W-:Y:S02]  /*00a0*/  IADD3 R1, R1, -0x8, RZ ;  /* 0xfffffff801017810 */ /* 0x000fe40007ffe0ff */
[----:B------:R-:W-:Y:S01]  /*00b0*/  MOV R242, 0x1f0 ;  /* 0x000001f000f27802 */ /* 0x000fe20000000f00 */
[----:B------:R-:W-:Y:S01]  /*00c0*/  UIADD3.X UR5, URZ, UR5, URZ, UP0, !UPT ;  /* 0x000000053f057290 */ /* 0x000fe200087fe43f */
[----:B-1----:R-:W1:Y:S02]  /*00d0*/  MUFU.RCP R3, R4 ;  /* 0x0000000400037308 */ /* 0x002e640000001000 */
[----:B-1----:R-:W-:-:S06]  /*00e0*/  IADD3 R3, R3, 0xffffffe, RZ ;  /* 0x0ffffffe03037810 */ /* 0x002fcc0007ffe0ff */
[----:B------:R-:W1:Y:S02]  /*00f0*/  F2I.FTZ.U32.TRUNC.NTZ R3, R3 ;  /* 0x0000000300037305 */ /* 0x000e64000021f000 */
[----:B-1----:R-:W-:-:S04]  /*0100*/  IMAD.MOV R0, RZ, RZ, -R3 ;  /* 0x000000ffff007224 */ /* 0x002fc800078e0a03 */
[----:B------:R-:W-:-:S04]  /*0110*/  IMAD R5, R0, c[0x0][0x1c0], RZ ;  /* 0x0000700000057a24 */ /* 0x000fc800078e02ff */
[----:B------:R-:W-:-:S06]  /*0120*/  IMAD.HI.U32 R2, R3, R5, R2 ;  /* 0x0000000503027227 */ /* 0x000fcc00078e0002 */
[----:B--2---:R-:W-:-:S04]  /*0130*/  IMAD.HI.U32 R247, R2, R245, RZ ;  /* 0x000000f502f77227 */ /* 0x004fc800078e00ff */
[----:B------:R-:W-:-:S04]  /*0140*/  IMAD.MOV R0, RZ, RZ, -R247 ;  /* 0x000000ffff007224 */ /* 0x000fc800078e0af7 */
[----:B------:R-:W-:-:S05]  /*0150*/  IMAD R0, R0, c[0x0][0x1c0], R245 ;  /* 0x0000700000007a24 */ /* 0x000fca00078e02f5 */
[----:B------:R-:W-:-:S13]  /*0160*/  ISETP.GE.U32.AND P2, PT, R0, c[0x0][0x1c0], PT ;  /* 0x0000700000007a0c */ /* 0x000fda0003f46070 */
[----:B------:R-:W-:Y:S02]  /*0170*/  @P2 IADD3 R0, R0, -c[0x0][0x1c0], RZ ;  /* 0x8000700000002a10 */ /* 0x000fe40007ffe0ff */
[----:B------:R-:W-:Y:S02]  /*0180*/  @P2 IADD3 R247, R247, 0x1, RZ ;  /* 0x00000001f7f72810 */ /* 0x000fe40007ffe0ff */
[----:B------:R-:W-:-:S13]  /*0190*/  ISETP.GE.U32.AND P1, PT, R0, c[0x0][0x1c0], PT ;  /* 0x0000700000007a0c */ /* 0x000fda0003f26070 */
[----:B------:R-:W-:Y:S02]  /*01a0*/  @P1 IADD3 R247, R247, 0x1, RZ ;  /* 0x00000001f7f71810 */ /* 0x000fe40007ffe0ff */
[----:B------:R-:W-:-:S05]  /*01b0*/  @!P0 LOP3.LUT R247, RZ, c[0x0][0x1c0], RZ, 0x33, !PT ;  /* 0x00007000fff78a12 */ /* 0x000fca00078e33ff */
[----:B------:R-:W-:-:S04]  /*01c0*/  IMAD.MOV R0, RZ, RZ, -R247 ;  /* 0x000000ffff007224 */ /* 0x000fc800078e0af7 */
[----:B------:R-:W-:Y:S02]  /*01d0*/  IMAD R245, R0, c[0x0][0x1c0], R245 ;  /* 0x0000700000f57a24 */ /* 0x000fe400078e02f5 */
[----:B---34-:R-:W-:Y:S05]  /*01e0*/  CALL.REL.NOINC `($_ZN5flash24flash_fwd_splitkv_kernelI23Flash_fwd_kernel_traitsILi256ELi64ELi64ELi4ELb0ELb0EN7cutlass10bfloat16_tE19Flash_kernel_traitsILi256ELi64ELi64ELi4ES3_EELb1ELb0ELb0ELb0ELb0ELb0ELb1ELb1EEEvNS_16Flash_fwd_paramsE$_ZN5flash30compute_attn_1rowblock_splitkvI23Flash_fwd_kernel_traitsILi256ELi64ELi64ELi4ELb0ELb0EN7cutlass10bfloat16_tE19Flash_kernel_traitsILi256ELi64ELi64ELi4ES3_EELb1ELb0ELb0ELb0ELb0ELb0ELb1ELb1ENS_16Flash_fwd_paramsEEEvRKT8_iiiii) ;  /* 0x0000002000007944 */ /* 0x018fea0003c00000 */
[----:B------:R-:W-:Y:S05]  /*01f0*/  BSYNC B4 ;  /* 0x0000000000047941 */ /* 0x000fea0003800000 */
.L_x_1634:
[----:B------:R-:W-:Y:S05]  /*0200*/  EXIT ;  /* 0x000000000000794d */ /* 0x000fea0003800000 */
        .type           $_ZN5flash24flash_fwd_splitkv_kernelI23Flash_fwd_kernel_traitsILi256ELi64ELi64ELi4ELb0ELb0EN7cutlass10bfloat16_tE19Flash_kernel_traitsILi256ELi64ELi64ELi4ES3_EELb1ELb0ELb0ELb0ELb0ELb0ELb1ELb1EEEvNS_16Flash_fwd_paramsE$_ZN5flash30compute_attn_1rowblock_splitkvI23Flash_fwd_kernel_traitsILi256ELi64ELi64ELi4ELb0ELb0EN7cutlass10bfloat16_tE19Flash_kernel_traitsILi256ELi64ELi64ELi4ES3_EELb1ELb0ELb0ELb0ELb0ELb0ELb1ELb1ENS_16Flash_fwd_paramsEEEvRKT8_iiiii,@function
        .size           $_ZN5flash24flash_fwd_splitkv_kernelI23Flash_fwd_kernel_traitsILi256ELi64ELi64ELi4ELb0ELb0EN7cutlass10bfloat16_tE19Flash_kernel_traitsILi256ELi64ELi64ELi4ES3_EELb1ELb0ELb0ELb0ELb0ELb0ELb1ELb1EEEvNS_16Flash_fwd_paramsE$_ZN5flash30compute_attn_1rowblock_splitkvI23Flash_fwd_kernel_traitsILi256ELi64ELi64ELi4ELb0ELb0EN7cutlass10bfloat16_tE19Flash_kernel_traitsILi256ELi64ELi64ELi4ES3_EELb1ELb0ELb0ELb0ELb0ELb0ELb1ELb1ENS_16Flash_fwd_paramsEEEvRKT8_iiiii,($__internal_16_$__cuda_sm70_shflsync_bfly_p - $_ZN5flash24flash_fwd_splitkv_kernelI23Flash_fwd_kernel_traitsILi256ELi64ELi64ELi4ELb0ELb0EN7cutlass10bfloat16_tE19Flash_kernel_traitsILi256ELi64ELi64ELi4ES3_EELb1ELb0ELb0ELb0ELb0ELb0ELb1ELb1EEEvNS_16Flash_fwd_paramsE$_ZN5flash30compute_attn_1rowblock_splitkvI23Flash_fwd_kernel_traitsILi256ELi64ELi64ELi4ELb0ELb0EN7cutlass10bfloat16_tE19Flash_kernel_traitsILi256ELi64ELi64ELi4ES3_EELb1ELb0ELb0ELb0ELb0ELb0ELb1ELb1ENS_16Flash_fwd_paramsEEEvRKT8_iiiii)
$_ZN5flash24flash_fwd_splitkv_kernelI23Flash_fwd_kernel_traitsILi256ELi64ELi64ELi4ELb0ELb0EN7cutlass10bfloat16_tE19Flash_kernel_traitsILi256ELi64ELi64ELi4ES3_EELb1ELb0ELb0ELb0ELb0ELb0ELb1ELb1EEEvNS_16Flash_fwd_paramsE$_ZN5flash30compute_attn_1rowblock_splitkvI23Flash_fwd_kernel_traitsILi256ELi64ELi64ELi4ELb0ELb0EN7cutlass10bfloat16_tE19Flash_kernel_traitsILi256ELi64ELi64ELi4ES3_EELb1ELb0ELb0ELb0ELb0ELb0ELb1ELb1ENS_16Flash_fwd_paramsEEEvRKT8_iiiii:
        /* <DEDUP_REMOVED lines=20> */
.L_x_1636:
[----:B------:R-:W-:Y:S05]  /*0350*/  BSYNC B0 ;  /* 0x0000000000007941 */ /* 0x000fea0003800000 */
.L_x_1635:
[----:B------:R-:W3:Y:S04]  /*0360*/  LD.E.64 R16, [R20.64+0xf0] ;  /* 0x0000f00614107980 */ /* 0x000ee8000c101b00 */
[----:B-1----:R-:W4:Y:S01]  /*0370*/  @P1 LD.E R3, [R2.64+0x4] ;  /* 0x0000040602031980 */ /* 0x002f22000c101900 */
[----:B------:R-:W-:Y:S01]  /*0380*/  IMAD.MOV.U32 R12, RZ, RZ, RZ ;  /* 0x000000ffff0c7224 */ /* 0x000fe200078e00ff */
[----:B---3--:R-:W-:-:S04]  /*0390*/  ISETP.NE.U32.AND P4, PT, R16, RZ, PT ;  /* 0x000000ff1000720c */ /* 0x008fc80003f85070 */
[----:B------:R-:W-:Y:S01]  /*03a0*/  ISETP.NE.AND.EX P4, PT, R17, RZ, PT, P4 ;  /* 0x000000ff1100720c */ /* 0x000fe20003f85340 */
[----:B------:R-:W-:Y:S01]  /*03b0*/  IMAD.WIDE R16, R247, 0x4, R16 ;  /* 0x00000004f7107825 */ /* 0x000fe200078e0210 */
[----:B----45:R-:W-:-:S06]  /*03c0*/  @P1 IADD3 R244, R3, -R8, RZ ;  /* 0x8000000803f41210 */ /* 0x030fcc0007ffe0ff */
        /* <DEDUP_REMOVED lines=10> */
.L_x_1638:
[----:B------:R3:W5:Y:S02]  /*0470*/  LD.E R3, [R20.64+0xb8] ;  /* 0x0000b80614037980 */ /* 0x000764000c101900 */
.L_x_1639:
[----:B------:R-:W-:Y:S05]  /*0480*/  BSYNC B0 ;  /* 0x0000000000007941 */ /* 0x000fea0003800000 */
.L_x_1637:
        /* <DEDUP_REMOVED lines=10> */
.L_x_1641:
[----:B------:R-:W2:Y:S01]  /*0530*/  LD.E.64 R2, [R20.64+0x108] ;  /* 0x0001080614027980 */ /* 0x000ea2000c101b00 */
[----:B------:R-:W-:Y:S01]  /*0540*/  BSSY B0, `(.L_x_1643) ;  /* 0x0000006000007945 */ /* 0x000fe20003800000 */
[----:B--2---:R-:W-:-:S04]  /*0550*/  ISETP.NE.U32.AND P0, PT, R2, RZ, PT ;  /* 0x000000ff0200720c */ /* 0x004fc80003f05070 */
[----:B------:R-:W-:Y:S01]  /*0560*/  ISETP.NE.AND.EX P0, PT, R3, RZ, PT, P0 ;  /* 0x000000ff0300720c */ /* 0x000fe20003f05300 */
[----:B------:R-:W-:-:S12]  /*0570*/  IMAD.MOV.U32 R3, RZ, RZ, RZ ;  /* 0x000000ffff037224 */ /* 0x000fd800078e00ff */
[----:B------:R-:W-:Y:S05]  /*0580*/  @!P0 BRA `(.L_x_1644) ;  /* 0x0000001000008947 */ /* 0x000fea0003800000 */
[----:B------:R2:W5:Y:S02]  /*0590*/  LD.E R3, [R20.64+0xbc] ;  /* 0x0000bc0614037980 */ /* 0x000564000c101900 */
.L_x_1644:
[----:B------:R-:W-:Y:S05]  /*05a0*/  BSYNC B0 ;  /* 0x0000000000007941 */ /* 0x000fea0003800000 */
.L_x_1643:
[----:B-----5:R-:W-:Y:S02]  /*05b0*/  IADD3 R68, R78, R3, RZ ;  /* 0x000000034e447210 */ /* 0x020fe40007ffe0ff */
.L_x_1642:
[----:B------:R-:W-:Y:S05]  /*05c0*/  BSYNC B1 ;  /* 0x0000000000017941 */ /* 0x000fea0003800000 */
.L_x_1640:
[----:B------:R-:W-:Y:S01]  /*05d0*/  IMAD.SHL.U32 R71, R243, 0x40, RZ ;  /* 0x00000040f3477824 */ /* 0x000fe200078e00ff */
[----:B------:R-:W-:Y:S01]  /*05e0*/  MOV R2, R242 ;  /* 0x000000f200027202 */ /* 0x000fe20000000f00 */
[----:B------:R-:W-:-:S03]  /*05f0*/  IMAD.MOV.U32 R3, RZ, RZ, 0x0 ;  /* 0x00000000ff037424 */ /* 0x000fc600078e00ff */
[----:B------:R-:W-:-:S13]  /*0600*/  ISETP.GT.AND P0, PT, R244, R71, PT ;  /* 0x00000047f400720c */ /* 0x000fda0003f04270 */
[----:B------:R-:W-:Y:S05]  /*0610*/  @!P0 RET.REL.NODEC R2 `(_ZN5flash24flash_fwd_splitkv_kernelI23Flash_fwd_kernel_traitsILi256ELi64ELi64ELi4ELb0ELb0EN7cutlass10bfloat16_tE19Flash_kernel_traitsILi256ELi64ELi64ELi4ES3_EELb1ELb0ELb0ELb0ELb0ELb0ELb1ELb1EEEvNS_16Flash_fwd_paramsE) ;  /* 0xfffff9e002008950 */ /* 0x000fea0003c3ffff */
[----:B------:R-:W3:Y:S04]  /*0620*/  LD.E R7, [R20.64+0xb8] ;  /* 0x0000b80614077980 */ /* 0x000ee8000c101900 */
[----:B------:R-:W4:Y:S01]  /*0630*/  LD.E R5, [R20.64+0x188] ;  /* 0x0001880614057980 */ /* 0x000f22000c101900 */
[----:B------:R-:W-:-:S03]  /*0640*/  IABS R3, c[0x0][0x10] ;  /* 0x0000040000037a13 */ /* 0x000fc60000000000 */
[----:B------:R-:W1:Y:S01]  /*0650*/  S2R R73, SR_TID.X ;  /* 0x0000000000497919 */ /* 0x000e620000002100 */
[----:B------:R-:W5:Y:S08]  /*0660*/  I2F.RP R0, R3 ;  /* 0x0000000300007306 */ /* 0x000f700000209400 */
[----:B-----5:R-:W5:Y:S02]  /*0670*/  MUFU.RCP R10, R0 ;  /* 0x00000000000a7308 */ /* 0x020f640000001000 */
[----:B-----5:R-:W-:-:S02]  /*0680*/  IADD3 R10, R10, 0xffffffe, RZ ;  /* 0x0ffffffe0a0a7810 */ /* 0x020fc40007ffe0ff */
[----:B------:R-:W-:-:S04]  /*0690*/  IABS R0, c[0x0][0x10] ;  /* 0x0000040000007a13 */ /* 0x000fc80000000000 */
[----:B------:R-:W5:Y:S01]  /*06a0*/  F2I.FTZ.U32.TRUNC.NTZ R11, R10 ;  /* 0x0000000a000b7305 */ /* 0x000f62000021f000 */
[----:B------:R-:W-:Y:S02]  /*06b0*/  IMAD.MOV R0, RZ, RZ, -R0 ;  /* 0x000000ffff007224 */ /* 0x000fe400078e0a00 */
[----:B-----5:R-:W-:Y:S02]  /*06c0*/  IMAD.MOV R4, RZ, RZ, -R11 ;  /* 0x000000ffff047224 */ /* 0x020fe400078e0a0b */
[----:B------:R-:W-:Y:S02]  /*06d0*/  IMAD.MOV.U32 R10, RZ, RZ, RZ ;  /* 0x000000ffff0a7224 */ /* 0x000fe400078e00ff */
[----:B------:R-:W-:-:S04]  /*06e0*/  IMAD R4, R4, R3, RZ ;  /* 0x0000000304047224 */ /* 0x000fc800078e02ff */
[----:B------:R-:W-:Y:S01]  /*06f0*/  IMAD.HI.U32 R4, R11, R4, R10 ;  /* 0x000000040b047227 */ /* 0x000fe200078e000a */
[----:B---3--:R-:W-:-:S04]  /*0700*/  IADD3 R7, R7, 0x3f, RZ ;  /* 0x0000003f07077810 */ /* 0x008fc80007ffe0ff */
[----:B------:R-:W-:-:S04]  /*0710*/  SHF.R.S32.HI R6, RZ, 0x1f, R7 ;  /* 0x0000001fff067819 */ /* 0x000fc80000011407 */
[----:B------:R-:W-:-:S04]  /*0720*/  LEA.HI R6, R6, R7, RZ, 0x6 ;  /* 0x0000000706067211 */ /* 0x000fc800078f30ff */
[----:B------:R-:W-:-:S04]  /*0730*/  LEA.HI.SX32 R6, R6, c[0x0][0x10], 0x1a ;  /* 0x0000040006067a11 */ /* 0x000fc800078fd2ff */
[----:B------:R-:W-:-:S04]  /*0740*/  IADD3 R6, R6, -0x1, RZ ;  /* 0xffffffff06067810 */ /* 0x000fc80007ffe0ff */
[----:B------:R-:W-:Y:S02]  /*0750*/  IABS R2, R6 ;  /* 0x0000000600027213 */ /* 0x000fe40000000000 */
[----:B------:R-:W-:-:S03]  /*0760*/  LOP3.LUT R6, R6, c[0x0][0x10], RZ, 0x3c, !PT ;  /* 0x0000040006067a12 */ /* 0x000fc600078e3cff */
[----:B------:R-:W-:Y:S01]  /*0770*/  IMAD.HI.U32 R7, R4, R2, RZ ;  /* 0x0000000204077227 */ /* 0x000fe200078e00ff */
[----:B------:R-:W-:-:S03]  /*0780*/  ISETP.GE.AND P0, PT, R6, RZ, PT ;  /* 0x000000ff0600720c */ /* 0x000fc60003f06270 */
[----:B------:R-:W-:-:S05]  /*0790*/  IMAD R0, R7, R0, R2 ;  /* 0x0000000007007224 */ /* 0x000fca00078e0202 */
[----:B------:R-:W-:-:S13]  /*07a0*/  ISETP.GT.U32.AND P1, PT, R3, R0, PT ;  /* 0x000000000300720c */ /* 0x000fda0003f24070 */
[----:B------:R-:W-:Y:S01]  /*07b0*/  @!P1 IMAD.IADD R0, R0, 0x1, -R3 ;  /* 0x0000000100009824 */ /* 0x000fe200078e0a03 */
[----:B------:R-:W-:Y:S02]  /*07c0*/  @!P1 IADD3 R7, R7, 0x1, RZ ;  /* 0x0000000107079810 */ /* 0x000fe40007ffe0ff */
[----:B------:R-:W-:Y:S02]  /*07d0*/  ISETP.NE.AND P1, PT, RZ, c[0x0][0x10], PT ;  /* 0x00000400ff007a0c */ /* 0x000fe40003f25270 */
[----:B------:R-:W-:Y:S02]  /*07e0*/  ISETP.GE.U32.AND P2, PT, R0, R3, PT ;  /* 0x000000030000720c */ /* 0x000fe40003f46070 */
[----:B------:R-:W-:Y:S02]  /*07f0*/  IADD3 R0, -R244, 0x7f, R71 ;  /* 0x0000007ff4007810 */ /* 0x000fe40007ffe147 */
[----:B------:R-:W-:Y:S02]  /*0800*/  IADD3 R3, R68, 0x3f, RZ ;  /* 0x0000003f44037810 */ /* 0x000fe40007ffe0ff */
[----:B----4-:R-:W-:-:S02]  /*0810*/  IADD3 R5, R5, R0, R68 ;  /* 0x0000000005057210 */ /* 0x010fc40007ffe044 */
[----:B------:R-:W-:Y:S02]  /*0820*/  SHF.R.S32.HI R0, RZ, 0x1f, R3 ;  /* 0x0000001fff007819 */ /* 0x000fe40000011403 */
[----:B------:R-:W-:Y:S02]  /*0830*/  SHF.R.S32.HI R166, RZ, 0x1f, R5 ;  /* 0x0000001fffa67819 */ /* 0x000fe40000011405 */
[----:B------:R-:W-:Y:S02]  /*0840*/  LEA.HI R3, R0, R3, RZ, 0x6 ;  /* 0x0000000300037211 */ /* 0x000fe400078f30ff */
[----:B------:R-:W-:Y:S02]  /*0850*/  @P2 IADD3 R7, R7, 0x1, RZ ;  /* 0x0000000107072810 */ /* 0x000fe40007ffe0ff */
[----:B------:R-:W-:Y:S02]  /*0860*/  LEA.HI R166, R166, R5, RZ, 0x6 ;  /* 0x00000005a6a67211 */ /* 0x000fe400078f30ff */
[----:B------:R-:W-:Y:S01]  /*0870*/  SHF.R.S32.HI R3, RZ, 0x6, R3 ;  /* 0x00000006ff037819 */ /* 0x000fe20000011403 */
[----:B------:R-:W-:Y:S01]  /*0880*/  @!P0 IMAD.MOV R7, RZ, RZ, -R7 ;  /* 0x000000ffff078224 */ /* 0x000fe200078e0a07 */
[----:B------:R-:W-:-:S02]  /*0890*/  @!P1 LOP3.LUT R7, RZ, c[0x0][0x10], RZ, 0x33, !PT ;  /* 0x00000400ff079a12 */ /* 0x000fc400078e33ff */
[----:B------:R-:W-:-:S03]  /*08a0*/  SHF.R.S32.HI R166, RZ, 0x6, R166 ;  /* 0x00000006ffa67819 */ /* 0x000fc600000114a6 */
[----:B------:R-:W-:-:S04]  /*08b0*/  IMAD R239, R7, UR8, RZ ;  /* 0x0000000807ef7c24 */ /* 0x000fc8000f8e02ff */
[----:B------:R-:W-:-:S05]  /*08c0*/  IMAD.IADD R0, R7, 0x1, R239 ;  /* 0x0000000107007824 */ /* 0x000fca00078e02ef */
[----:B------:R-:W-:-:S04]  /*08d0*/  IMNMX R3, R3, R0, PT ;  /* 0x0000000003037217 */ /* 0x000fc80003800200 */
[----:B------:R-:W-:-:S04]  /*08e0*/  IMNMX R166, R3, R166, PT ;  /* 0x000000a603a67217 */ /* 0x000fc80003800200 */
[----:B------:R-:W-:-:S13]  /*08f0*/  ISETP.GE.AND P0, PT, R239, R166, PT ;  /* 0x000000a6ef00720c */ /* 0x000fda0003f06270 */
[----:B------:R-:W-:Y:S05]  /*0900*/  @!P0 BRA `(.L_x_1645) ;  /* 0x00000a3000008947 */ /* 0x000fea0003800000 */
[----:B-1----:R-:W3:Y:S04]  /*0910*/  LD.E.64 R2, [R20.64+0xb0] ;  /* 0x0000b00614027980 */ /* 0x002ee8000c101b00 */
[----:B------:R-:W4:Y:S04]  /*0920*/  LD.E R6, [R20.64+0x60] ;  /* 0x0000600614067980 */ /* 0x000f28000c101900 */
[----:B--2---:R-:W2:Y:S04]  /*0930*/  LD.E R8, [R20.64+0xcc] ;  /* 0x0000cc0614087980 */ /* 0x004ea8000c101900 */
[----:B------:R-:W2:Y:S04]  /*0940*/  LD.E.64 R10, [R20.64+0x78] ;  /* 0x00007806140a7980 */ /* 0x000ea8000c101b00 */
[----:B------:R1:W5:Y:S04]  /*0950*/  LD.E R0, [R20.64+0xc0] ;  /* 0x0000c00614007980 */ /* 0x000368000c101900 */
[----:B------:R1:W5:Y:S01]  /*0960*/  LD.E.64 R4, [R20.64+0xa8] ;  /* 0x0000a80614047980 */ /* 0x000362000c101b00 */
[----:B------:R-:W-:Y:S01]  /*0970*/  SHF.R.S32.HI R12, RZ, 0x1f, R73 ;  /* 0x0000001fff0c7819 */ /* 0x000fe20000011449 */
[----:B------:R-:W-:Y:S03]  /*0980*/  BSSY B0, `(.L_x_1646) ;  /* 0x000001e000007945 */ /* 0x000fe60003800000 */
[----:B------:R-:W-:-:S04]  /*0990*/  LEA.HI R9, R12, R73, RZ, 0x4 ;  /* 0x000000490c097211 */ /* 0x000fc800078f20ff */
[----:B------:R-:W-:-:S05]  /*09a0*/  LOP3.LUT R12, R9, 0xfffffff0, RZ, 0xc0, !PT ;  /* 0xfffffff0090c7812 */ /* 0x000fca00078ec0ff */
[----:B------:R-:W-:Y:S02]  /*09b0*/  IMAD.IADD R73, R73, 0x1, -R12 ;  /* 0x0000000149497824 */ /* 0x000fe400078e0a0c */
[----:B---3--:R-:W-:-:S04]  /*09c0*/  IMAD R2, R2, UR8, R247 ;  /* 0x0000000802027c24 */ /* 0x008fc8000f8e02f7 */
[----:B----4-:R-:W-:Y:S02]  /*09d0*/  IMAD R2, R2, R6, R245 ;  /* 0x0000000602027224 */ /* 0x010fe400078e02f5 */
[----:B------:R-:W-:Y:S02]  /*09e0*/  IMAD.SHL.U32 R6, R73, 0x4, RZ ;  /* 0x0000000449067824 */ /* 0x000fe400078e00ff */
[----:B------:R-:W-:Y:S01]  /*09f0*/  IMAD R3, R3, R2, R71 ;  /* 0x0000000203037224 */ /* 0x000fe200078e0247 */
[----:B------:R-:W-:Y:S01]  /*0a00*/  SHF.R.S32.HI R2, RZ, 0x4, R9 ;  /* 0x00000004ff027819 */ /* 0x000fe20000011409 */
[----:B------:R-:W-:Y:S01]  /*0a10*/  IMAD.IADD R71, R244, 0x1, -R71 ;  /* 0x00000001f4477824 */ /* 0x000fe200078e0a47 */
[----:B------:R-:W-:Y:S01]  /*0a20*/  SHF.R.S32.HI R7, RZ, 0x1f, R6 ;  /* 0x0000001fff077819 */ /* 0x000fe20000011406 */
[----:B--2---:R-:W-:-:S03]  /*0a30*/  IMAD R8, R3, R8, RZ ;  /* 0x0000000803087224 */ /* 0x004fc600078e02ff */
[C---:B------:R-:W-:Y:S01]  /*0a40*/  ISETP.GE.AND P1, PT, R2.reuse, R71, PT ;  /* 0x000000470200720c */ /* 0x040fe20003f26270 */
[----:B------:R-:W-:-:S05]  /*0a50*/  IMAD.WIDE R12, R2, 0x100, R6 ;  /* 0x00000100020c7825 */ /* 0x000fca00078e0206 */
[----:B------:R-:W-:-:S04]  /*0a60*/  IADD3 R9, P0, R8, R12, RZ ;  /* 0x0000000c08097210 */ /* 0x000fc80007f1e0ff */
[----:B------:R-:W-:Y:S02]  /*0a70*/  LEA.HI.X.SX32 R8, R8, R13, 0x1, P0 ;  /* 0x0000000d08087211 */ /* 0x000fe400000f0eff */
[C---:B------:R-:W-:Y:S02]  /*0a80*/  LEA R22, P0, R9.reuse, R10, 0x2 ;  /* 0x0000000a09167211 */ /* 0x040fe400078010ff */
[C---:B------:R-:W-:Y:S02]  /*0a90*/  IADD3 R13, R6.reuse, 0x40, RZ ;  /* 0x00000040060d7810 */ /* 0x040fe40007ffe0ff */
[----:B------:R-:W-:Y:S02]  /*0aa0*/  LEA.HI.X R23, R9, R11, R8, 0x2, P0 ;  /* 0x0000000b09177211 */ /* 0x000fe400000f1408 */
[C---:B------:R-:W-:Y:S02]  /*0ab0*/  IADD3 R11, R6.reuse, 0x80, RZ ;  /* 0x00000080060b7810 */ /* 0x040fe40007ffe0ff */
[----:B------:R-:W-:Y:S01]  /*0ac0*/  IADD3 R9, R6, 0xc0, RZ ;  /* 0x000000c006097810 */ /* 0x000fe20007ffe0ff */
[----:B------:R-:W-:Y:S05]  /*0ad0*/  @P1 BRA `(.L_x_1647) ;  /* 0x0000008000001947 */ /* 0x000fea0003800000 */
[-C--:B-1---5:R-:W-:Y:S02]  /*0ae0*/  ISETP.GE.AND P3, PT, R6, R0.reuse, PT ;  /* 0x000000000600720c */ /* 0x0a2fe40003f66270 */
[----:B------:R-:W-:-:S02]  /*0af0*/  ISETP.GE.AND P2, PT, R13, R0, PT ;  /* 0x000000000d00720c */ /* 0x000fc40003f46270 */
[-C--:B------:R-:W-:Y:S02]  /*0b00*/  ISETP.GE.AND P1, PT, R11, R0.reuse, PT ;  /* 0x000000000b00720c */ /* 0x080fe40003f26270 */
[----:B------:R-:W-:-:S07]  /*0b10*/  ISETP.GE.AND P0, PT, R9, R0, PT ;  /* 0x000000000900720c */ /* 0x000fce0003f06270 */
[----:B------:R1:W-:Y:S04]  /*0b20*/  @!P3 ST.E.128 [R22.64], RZ ;  /* 0x000000ff1600b985 */ /* 0x0003e8000c101d06 */
[----:B------:R1:W-:Y:S04]  /*0b30*/  @!P2 ST.E.128 [R22.64+0x100], RZ ;  /* 0x000100ff1600a985 */ /* 0x0003e8000c101d06 */
[----:B------:R1:W-:Y:S04]  /*0b40*/  @!P1 ST.E.128 [R22.64+0x200], RZ ;  /* 0x000200ff16009985 */ /* 0x0003e8000c101d06 */
[----:B------:R1:W-:Y:S02]  /*0b50*/  @!P0 ST.E.128 [R22.64+0x300], RZ ;  /* 0x000300ff16008985 */ /* 0x0003e4000c101d06 */
.L_x_1647:
[----:B-1----:R-:W-:Y:S05]  /*0b60*/  BSYNC B0 ;  /* 0x0000000000007941 */ /* 0x002fea0003800000 */
.L_x_1646:
[----:B------:R-:W-:Y:S01]  /*0b70*/  IADD3 R20, R2, 0x8, RZ ;  /* 0x0000000802147810 */ /* 0x000fe20007ffe0ff */
[----:B------:R-:W-:Y:S03]  /*0b80*/  BSSY B0, `(.L_x_1648) ;  /* 0x000000b000007945 */ /* 0x000fe60003800000 */
[----:B------:R-:W-:-:S13]  /*0b90*/  ISETP.GE.AND P0, PT, R20, R71, PT ;  /* 0x000000471400720c */ /* 0x000fda0003f06270 */
[----:B------:R-:W-:Y:S05]  /*0ba0*/  @P0 BRA `(.L_x_1649) ;  /* 0x0000008000000947 */ /* 0x000fea0003800000 */
[-C--:B-----5:R-:W-:Y:S02]  /*0bb0*/  ISETP.GE.AND P3, PT, R6, R0.reuse, PT ;  /* 0x000000000600720c */ /* 0x0a0fe40003f66270 */
[-C--:B------:R-:W-:Y:S02]  /*0bc0*/  ISETP.GE.AND P2, PT, R13, R0.reuse, PT ;  /* 0x000000000d00720c */ /* 0x080fe40003f46270 */
[-C--:B------:R-:W-:Y:S02]  /*0bd0*/  ISETP.GE.AND P1, PT, R11, R0.reuse, PT ;  /* 0x000000000b00720c */ /* 0x080fe40003f26270 */
[----:B------:R-:W-:-:S07]  /*0be0*/  ISETP.GE.AND P0, PT, R9, R0, PT ;  /* 0x000000000900720c */ /* 0x000fce0003f06270 */
[----:B------:R1:W-:Y:S04]  /*0bf0*/  @!P3 ST.E.128 [R22.64+0x2000], RZ ;  /* 0x002000ff1600b985 */ /* 0x0003e8000c101d06 */
[----:B------:R1:W-:Y:S04]  /*0c00*/  @!P2 ST.E.128 [R22.64+0x2100], RZ ;  /* 0x002100ff1600a985 */ /* 0x0003e8000c101d06 */
[----:B------:R1:W-:Y:S04]  /*0c10*/  @!P1 ST.E.128 [R22.64+0x2200], RZ ;  /* 0x002200ff16009985 */ /* 0x0003e8000c101d06 */
[----:B------:R1:W-:Y:S02]  /*0c20*/  @!P0 ST.E.128 [R22.64+0x2300], RZ ;  /* 0x002300ff16008985 */ /* 0x0003e4000c101d06 */
.L_x_1649:
[----:B------:R-:W-:Y:S05]  /*0c30*/  BSYNC B0 ;  /* 0x0000000000007941 */ /* 0x000fea0003800000 */
.L_x_1648:
        /* <DEDUP_REMOVED lines=12> */
.L_x_1651:
[----:B------:R-:W-:Y:S05]  /*0d00*/  BSYNC B0 ;  /* 0x0000000000007941 */ /* 0x000fea0003800000 */
.L_x_1650:
        /* <DEDUP_REMOVED lines=12> */
.L_x_1653:
[----:B------:R-:W-:Y:S05]  /*0dd0*/  BSYNC B0 ;  /* 0x0000000000007941 */ /* 0x000fea0003800000 */
.L_x_1652:
        /* <DEDUP_REMOVED lines=12> */
.L_x_1655:
[----:B------:R-:W-:Y:S05]  /*0ea0*/  BSYNC B0 ;  /* 0x0000000000007941 */ /* 0x000fea0003800000 */
.L_x_1654:
        /* <DEDUP_REMOVED lines=12> */
.L_x_1657:
[----:B------:R-:W-:Y:S05]  /*0f70*/  BSYNC B0 ;  /* 0x0000000000007941 */ /* 0x000fea0003800000 */
.L_x_1656:
        /* <DEDUP_REMOVED lines=12> */
.L_x_1659:
[----:B------:R-:W-:Y:S05]  /*1040*/  BSYNC B0 ;  /* 0x0000000000007941 */ /* 0x000fea0003800000 */
.L_x_1658:
        /* <DEDUP_REMOVED lines=12> */
.L_x_1661:
[----:B------:R-:W-:Y:S05]  /*1110*/  BSYNC B0 ;  /* 0x0000000000007941 */ /* 0x000fea0003800000 */
.L_x_1660:
[----:B------:R-:W-:Y:S01]  /*1120*/  ISETP.NE.AND P6, PT, R73, RZ, PT ;  /* 0x000000ff4900720c */ /* 0x000fe20003fc5270 */
[----:B------:R-:W-:Y:S01]  /*1130*/  IMAD.MOV.U32 R243, RZ, RZ, 0x0 ;  /* 0x00000000fff37424 */ /* 0x000fe200078e00ff */
[----:B------:R-:W-:-:S02]  /*1140*/  SHF.R.S32.HI R7, RZ, 0x1f, R3 ;  /* 0x0000001fff077819 */ /* 0x000fc40000011403 */
[-C--:B------:R-:W-:Y:S02]  /*1150*/  ISETP.GE.OR P0, PT, R2, R71.reuse, P6 ;  /* 0x000000470200720c */ /* 0x080fe40003706670 */
[----:B------:R-:W-:Y:S02]  /*1160*/  IADD3 R3, P1, R3, R2, RZ ;  /* 0x0000000203037210 */ /* 0x000fe40007f3e0ff */
[----:B------:R-:W-:Y:S02]  /*1170*/  ISETP.GE.OR P5, PT, R20, R71, P6 ;  /* 0x000000471400720c */ /* 0x000fe400037a6670 */
[----:B------:R-:W-:Y:S02]  /*1180*/  LEA.HI.X.SX32 R7, R2, R7, 0x1, P1 ;  /* 0x0000000702077211 */ /* 0x000fe400008f0eff */
[----:B-----5:R-:W-:Y:S02]  /*1190*/  LEA R2, P1, R3, R4, 0x2 ;  /* 0x0000000403027211 */ /* 0x020fe400078210ff */
[----:B------:R-:W-:-:S02]  /*11a0*/  ISETP.GE.OR P4, PT, R18, R71, P6 ;  /* 0x000000471200720c */ /* 0x000fc40003786670 */
[----:B------:R-:W-:Y:S01]  /*11b0*/  LEA.HI.X R3, R3, R5, R7, 0x2, P1 ;  /* 0x0000000503037211 */ /* 0x000fe200008f1407 */
[----:B------:R-:W-:Y:S01]  /*11c0*/  @!P0 IMAD.MOV.U32 R15, RZ, RZ, -0x800000 ;  /* 0xff800000ff0f8424 */ /* 0x000fe200078e00ff */
[-C--:B------:R-:W-:Y:S02]  /*11d0*/  ISETP.GE.OR P3, PT, R16, R71.reuse, P6 ;  /* 0x000000471000720c */ /* 0x080fe40003766670 */
[-C--:B------:R-:W-:Y:S01]  /*11e0*/  ISETP.GE.OR P2, PT, R14, R71.reuse, P6 ;  /* 0x000000470e00720c */ /* 0x080fe20003746670 */
[----:B------:R-:W-:Y:S01]  /*11f0*/  @!P5 IMAD.MOV.U32 R17, RZ, RZ, -0x800000 ;  /* 0xff800000ff11d424 */ /* 0x000fe200078e00ff */
[----:B------:R1:W-:Y:S01]  /*1200*/  @!P0 ST.E [R2.64], R15 ;  /* 0x0000000f02008985 */ /* 0x0003e2000c101906 */
[-C--:B------:R-:W-:Y:S02]  /*1210*/  ISETP.GE.OR P1, PT, R12, R71.reuse, P6 ;  /* 0x000000470c00720c */ /* 0x080fe40003726670 */
[-C--:B------:R-:W-:Y:S01]  /*1220*/  ISETP.GE.OR P0, PT, R10, R71.reuse, P6 ;  /* 0x000000470a00720c */ /* 0x080fe20003706670 */
[----:B------:R1:W-:Y:S01]  /*1230*/  @!P5 ST.E [R2.64+0x20], R17 ;  /* 0x000020110200d985 */ /* 0x0003e2000c101906 */
[----:B------:R-:W-:Y:S01]  /*1240*/  ISETP.GE.OR P6, PT, R8, R71, P6 ;  /* 0x000000470800720c */ /* 0x000fe200037c6670 */
[----:B------:R-:W-:-:S03]  /*1250*/  @!P4 IMAD.MOV.U32 R13, RZ, RZ, -0x800000 ;  /* 0xff800000ff0dc424 */ /* 0x000fc600078e00ff */
[----:B------:R-:W-:Y:S02]  /*1260*/  @!P3 IMAD.MOV.U32 R11, RZ, RZ, -0x800000 ;  /* 0xff800000ff0bb424 */ /* 0x000fe400078e00ff */
[----:B------:R-:W-:Y:S01]  /*1270*/  @!P2 IMAD.MOV.U32 R9, RZ, RZ, -0x800000 ;  /* 0xff800000ff09a424 */ /* 0x000fe200078e00ff */
[----:B------:R1:W-:Y:S02]  /*1280*/  @!P4 ST.E [R2.64+0x40], R13 ;  /* 0x0000400d0200c985 */ /* 0x0003e4000c101906 */
[----:B------:R-:W-:Y:S02]  /*1290*/  @!P1 IMAD.MOV.U32 R7, RZ, RZ, -0x800000 ;  /* 0xff800000ff079424 */ /* 0x000fe400078e00ff */
[----:B------:R-:W-:Y:S01]  /*12a0*/  @!P0 IMAD.MOV.U32 R5, RZ, RZ, -0x800000 ;  /* 0xff800000ff058424 */ /* 0x000fe200078e00ff */
[----:B------:R1:W-:Y:S04]  /*12b0*/  @!P3 ST.E [R2.64+0x60], R11 ;  /* 0x0000600b0200b985 */ /* 0x0003e8000c101906 */
[----:B------:R1:W-:Y:S04]  /*12c0*/  @!P2 ST.E [R2.64+0x80], R9 ;  /* 0x000080090200a985 */ /* 0x0003e8000c101906 */
[----:B------:R1:W-:Y:S04]  /*12d0*/  @!P1 ST.E [R2.64+0xa0], R7 ;  /* 0x0000a00702009985 */ /* 0x0003e8000c101906 */
[----:B------:R1:W-:Y:S01]  /*12e0*/  @!P0 ST.E [R2.64+0xc0], R5 ;  /* 0x0000c00502008985 */ /* 0x0003e2000c101906 */
[----:B------:R-:W-:Y:S05]  /*12f0*/  @P6 RET.REL.NODEC R242 `(_ZN5flash24flash_fwd_splitkv_kernelI23Flash_fwd_kernel_traitsILi256ELi64ELi64ELi4ELb0ELb0EN7cutlass10bfloat16_tE19Flash_kernel_traitsILi256ELi64ELi64ELi4ES3_EELb1ELb0ELb0ELb0ELb0ELb0ELb1ELb1EEEvNS_16Flash_fwd_paramsE) ;  /* 0xffffed00f2006950 */ /* 0x000fea0003c3ffff */
[----:B-1----:R-:W-:Y:S02]  /*1300*/  MOV R5, 0xff800000 ;  /* 0xff80000000057802 */ /* 0x002fe40000000f00 */
[----:B------:R-:W-:-:S03]  /*1310*/  MOV R243, 0x0 ;  /* 0x0000000000f37802 */ /* 0x000fc60000000f00 */
[----:B------:R1:W-:Y:S01]  /*1320*/  ST.E [R2.64+0xe0], R5 ;  /* 0x0000e00502007985 */ /* 0x0003e2000c101906 */
[----:B------:R-:W-:Y:S05]  /*1330*/  RET.REL.NODEC R242 `(_ZN5flash24flash_fwd_splitkv_kernelI23Flash_fwd_kernel_traitsILi256ELi64ELi64ELi4ELb0ELb0EN7cutlass10bfloat16_tE19Flash_kernel_traitsILi256ELi64ELi64ELi4ES3_EELb1ELb0ELb0ELb0ELb0ELb0ELb1ELb1EEEvNS_16Flash_fwd_paramsE) ;  /* 0xffffecc0f2007950 */ /* 0x000fea0003c3ffff */
.L_x_1645:
        /* <DEDUP_REMOVED lines=25> */
[----:B--2---:R-:W2:Y:S01]  /*14d0*/  LD.E.64 R22, [R20.64+0x20] ;  /* 0x0000200614167980 */ /* 0x004ea2000c101b00 */
[----:B------:R-:W-:-:S03]  /*14e0*/  IABS R2, R5 ;  /* 0x0000000500027213 */ /* 0x000fc60000000000 */
[----:B------:R-:W2:Y:S04]  /*14f0*/  LD.E.64 R64, [R20.64+0x38] ;  /* 0x0000380614407980 */ /* 0x000ea8000c101b00 */
[----:B------:R-:W2:Y:S04]  /*1500*/  LD.E.64 R18, [R20.64+0x50] ;  /* 0x0000500614127980 */ /* 0x000ea8000c101b00 */
[----:B------:R1:W5:Y:S04]  /*1510*/  LD.E.64 R28, [R20.64+0x58] ;  /* 0x00005806141c7980 */ /* 0x000368000c101b00 */
[----:B------:R1:W5:Y:S01]  /*1520*/  LD.E.64 R66, [R20.64+0x40] ;  /* 0x0000400614427980 */ /* 0x000362000c101b00 */
[----:B---3--:R-:W-:-:S04]  /*1530*/  IABS R3, R6 ;  /* 0x0000000600037213 */ /* 0x008fc80000000000 */
[----:B------:R-:W3:Y:S08]  /*1540*/  I2F.RP R9, R3 ;  /* 0x0000000300097306 */ /* 0x000ef00000209400 */
[----:B---3--:R-:W3:Y:S02]  /*1550*/  MUFU.RCP R10, R9 ;  /* 0x00000009000a7308 */ /* 0x008ee40000001000 */
[----:B---3--:R-:W-:-:S06]  /*1560*/  IADD3 R10, R10, 0xffffffe, RZ ;  /* 0x0ffffffe0a0a7810 */ /* 0x008fcc0007ffe0ff */
[----:B-----5:R-:W3:Y:S02]  /*1570*/  F2I.FTZ.U32.TRUNC.NTZ R11, R10 ;  /* 0x0000000a000b7305 */ /* 0x020ee4000021f000 */
[----:B---3--:R-:W-:Y:S02]  /*1580*/  IMAD.MOV R0, RZ, RZ, -R11 ;  /* 0x000000ffff007224 */ /* 0x008fe400078e0a0b */
[----:B------:R-:W-:Y:S02]  /*1590*/  IMAD.MOV.U32 R10, RZ, RZ, RZ ;  /* 0x000000ffff0a7224 */ /* 0x000fe400078e00ff */
[----:B------:R-:W-:Y:S01]  /*15a0*/  IMAD R7, R0, R3, RZ ;  /* 0x0000000300077224 */ /* 0x000fe200078e02ff */
[----:B------:R-:W-:-:S03]  /*15b0*/  IABS R0, R6 ;  /* 0x0000000600007213 */ /* 0x000fc60000000000 */
[----:B------:R-:W-:Y:S01]  /*15c0*/  IMAD.HI.U32 R7, R11, R7, R10 ;  /* 0x000000070b077227 */ /* 0x000fe200078e000a */
[----:B------:R-:W-:Y:S01]  /*15d0*/  IADD3 R0, RZ, -R0, RZ ;  /* 0x80000000ff007210 */ /* 0x000fe20007ffe0ff */
[----:B------:R-:W3:Y:S04]  /*15e0*/  LD.E.64 R10, [R20.64+0x28] ;  /* 0x00002806140a7980 */ /* 0x000ee8000c101b00 */
        /* <DEDUP_REMOVED lines=13> */
[----:B------:R1:W3:Y:S01]  /*16c0*/  LD.E R2, [R2.64] ;  /* 0x0000000602027980 */ /* 0x0002e2000c101900 */
        /* <DEDUP_REMOVED lines=23> */
[----:B--2---:R-:W-:Y:S01]  /*1840*/  IMAD R6, R65, R9, RZ ;  /* 0x0000000941067224 */ /* 0x004fe200078e02ff */
[----:B------:R-:W-:Y:S02]  /*1850*/  SHF.R.S32.HI R15, RZ, 0x1f, R9 ;  /* 0x0000001fff0f7819 */ /* 0x000fe40000011409 */
[----:B------:R-:W-:-:S03]  /*1860*/  @P2 IADD3 R14, R14, 0x1, RZ ;  /* 0x000000010e0e2810 */ /* 0x000fc60007ffe0ff */
[----:B------:R-:W-:Y:S02]  /*1870*/  IMAD R6, R64, R15, R6 ;  /* 0x0000000f40067224 */ /* 0x000fe400078e0206 */
[----:B------:R-:W-:Y:S02]  /*1880*/  @!P0 IADD3 R14, -R14, RZ, RZ ;  /* 0x000000ff0e0e8210 */ /* 0x000fe40007ffe1ff */
[----:B------:R-:W-:-:S05]  /*1890*/  @!P1 LOP3.LUT R14, RZ, R4, RZ, 0x33, !PT ;  /* 0x00000004ff0e9212 */ /* 0x000fca00078e33ff */
[----:B------:R-:W-:Y:S01]  /*18a0*/  IMAD R4, R19, R14, RZ ;  /* 0x0000000e13047224 */ /* 0x000fe200078e02ff */
[----:B---3--:R-:W-:Y:S01]  /*18b0*/  SHF.R.S32.HI R0, RZ, 0x1f, R2 ;  /* 0x0000001fff007819 */ /* 0x008fe20000011402 */
[-C--:B------:R-:W-:Y:S02]  /*18c0*/  IMAD R3, R23, R2.reuse, RZ ;  /* 0x0000000217037224 */ /* 0x080fe400078e02ff */
[----:B------:R-:W-:-:S04]  /*18d0*/  IMAD.WIDE.U32 R12, R22, R2, RZ ;  /* 0x00000002160c7225 */ /* 0x000fc800078e00ff */
[----:B------:R-:W-:-:S04]  /*18e0*/  IMAD R3, R22, R0, R3 ;  /* 0x0000000016037224 */ /* 0x000fc800078e0203 */
[----:B------:R-:W-:Y:S02]  /*18f0*/  IMAD.IADD R13, R13, 0x1, R3 ;  /* 0x000000010d0d7824 */ /* 0x000fe400078e0203 */
[----:B------:R-:W-:Y:S02]  /*1900*/  IMAD R3, R11, R2, RZ ;  /* 0x000000020b037224 */ /* 0x000fe400078e02ff */
[----:B------:R-:W-:-:S04]  /*1910*/  IMAD.WIDE.U32 R12, R9, R64, R12 ;  /* 0x00000040090c7225 */ /* 0x000fc800078e000c */
[----:B------:R-:W-:Y:S01]  /*1920*/  IMAD.IADD R11, R13, 0x1, R6 ;  /* 0x000000010d0b7824 */ /* 0x000fe200078e0206 */
[----:B------:R-:W-:Y:S01]  /*1930*/  SHF.R.S32.HI R13, RZ, 0x1f, R14 ;  /* 0x0000001fff0d7819 */ /* 0x000fe2000001140e */
[----:B------:R-:W-:-:S04]  /*1940*/  IMAD.WIDE.U32 R6, R10, R2, RZ ;  /* 0x000000020a067225 */ /* 0x000fc800078e00ff */
[----:B------:R-:W-:Y:S01]  /*1950*/  IMAD R3, R10, R0, R3 ;  /* 0x000000000a037224 */ /* 0x000fe200078e0203 */
[----:B------:R-:W-:Y:S01]  /*1960*/  MOV R10, R12 ;  /* 0x0000000c000a7202 */ /* 0x000fe20000000f00 */
[----:B------:R-:W-:-:S04]  /*1970*/  IMAD R4, R18, R13, R4 ;  /* 0x0000000d12047224 */ /* 0x000fc800078e0204 */
[----:B------:R-:W-:Y:S01]  /*1980*/  IMAD.WIDE.U32 R10, R14, R18, R10 ;  /* 0x000000120e0a7225 */ /* 0x000fe200078e000a */
[----:B------:R-:W-:-:S03]  /*1990*/  IADD3 R19, R7, R3, RZ ;  /* 0x0000000307137210 */ /* 0x000fc60007ffe0ff */
[----:B------:R-:W-:Y:S01]  /*19a0*/  IMAD.IADD R3, R11, 0x1, R4 ;  /* 0x000000010b037824 */ /* 0x000fe200078e0204 */
[----:B------:R-:W-:Y:S01]  /*19b0*/  MOV R4, R10 ;  /* 0x0000000a00047202 */ /* 0x000fe20000000f00 */
[----:B------:R-:W-:Y:S01]  /*19c0*/  IMAD.MOV.U32 R12, RZ, RZ, R6 ;  /* 0x000000ffff0c7224 */ /* 0x000fe200078e0006 */
[----:B------:R-:W-:Y:S05]  /*19d0*/  BRA `(.L_x_1664) ;  /* 0x0000051000007947 */ /* 0x000fea0003800000 */
.L_x_1663:
        /* <DEDUP_REMOVED lines=30> */
[----:B------:R-:W-:Y:S02]  /*1bc0*/  @!P0 IMAD.IADD R0, R0, 0x1, -R3 ;  /* 0x0000000100008824 */ /* 0x000fe400078e0a03 */
[----:B--2---:R-:W-:Y:S02]  /*1bd0*/  @!P3 IMAD R5, R15, R11, RZ ;  /* 0x0000000b0f05b224 */ /* 0x004fe400078e02ff */
[----:B------:R-:W-:Y:S01]  /*1be0*/  @P3 IMAD R9, R65, R7, RZ ;  /* 0x0000000741093224 */ /* 0x000fe200078e02ff */
[----:B------:R-:W-:Y:S01]  /*1bf0*/  ISETP.GE.U32.AND P2, PT, R0, R3, PT ;  /* 0x000000030000720c */ /* 0x000fe20003f46070 */
[----:B------:R-:W-:Y:S01]  /*1c00*/  @!P3 IMAD R5, R14, R6, R5 ;  /* 0x000000060e05b224 */ /* 0x000fe200078e0205 */
[----:B------:R-:W-:Y:S01]  /*1c10*/  LOP3.LUT R0, R245, R4, RZ, 0x3c, !PT ;  /* 0x00000004f5007212 */ /* 0x000fe200078e3cff */
[----:B------:R-:W-:-:S04]  /*1c20*/  @P3 IMAD.WIDE.U32 R26, R64, R7, RZ ;  /* 0x00000007401a3225 */ /* 0x000fc800078e00ff */
[----:B------:R-:W-:Y:S01]  /*1c30*/  @!P3 IMAD.WIDE.U32 R14, R14, R11, R24 ;  /* 0x0000000b0e0eb225 */ /* 0x000fe200078e0018 */
[----:B------:R-:W-:Y:S02]  /*1c40*/  ISETP.GE.AND P1, PT, R0, RZ, PT ;  /* 0x000000ff0000720c */ /* 0x000fe40003f26270 */
[----:B------:R-:W-:Y:S01]  /*1c50*/  @!P0 IADD3 R2, R2, 0x1, RZ ;  /* 0x0000000102028810 */ /* 0x000fe20007ffe0ff */
[----:B------:R-:W-:Y:S01]  /*1c60*/  @P3 IMAD.IADD R9, R27, 0x1, R9 ;  /* 0x000000011b093824 */ /* 0x000fe200078e0209 */
[----:B------:R-:W-:Y:S02]  /*1c70*/  @P3 MOV R10, R26 ;  /* 0x0000001a000a3202 */ /* 0x000fe40000000f00 */
[----:B------:R-:W-:Y:S02]  /*1c80*/  @!P3 IADD3 R9, R15, R5, RZ ;  /* 0x000000050f09b210 */ /* 0x000fe40007ffe0ff */
[----:B------:R-:W-:Y:S02]  /*1c90*/  ISETP.NE.AND P0, PT, R4, RZ, PT ;  /* 0x000000ff0400720c */ /* 0x000fe40003f05270 */
[----:B------:R-:W-:-:S02]  /*1ca0*/  LEA R5, R166, 0xffffffc0, 0x6 ;  /* 0xffffffc0a6057811 */ /* 0x000fc400078e30ff */
[----:B------:R-:W-:Y:S02]  /*1cb0*/  @!P3 MOV R10, R14 ;  /* 0x0000000e000ab202 */ /* 0x000fe40000000f00 */
[----:B------:R-:W-:Y:S01]  /*1cc0*/  SHF.R.S32.HI R15, RZ, 0x1f, R5 ;  /* 0x0000001fff0f7819 */ /* 0x000fe20000011405 */
[----:B------:R-:W-:Y:S01]  /*1cd0*/  IMAD R7, R65, R5, RZ ;  /* 0x0000000541077224 */ /* 0x000fe200078e02ff */
[----:B------:R-:W-:Y:S01]  /*1ce0*/  MOV R27, R9 ;  /* 0x00000009001b7202 */ /* 0x000fe20000000f00 */
[----:B------:R-:W-:Y:S01]  /*1cf0*/  IMAD.MOV.U32 R26, RZ, RZ, R10 ;  /* 0x000000ffff1a7224 */ /* 0x000fe200078e000a */
[----:B------:R-:W-:Y:S01]  /*1d00*/  @!P3 SHF.R.S32.HI R3, RZ, 0x1f, R12 ;  /* 0x0000001fff03b819 */ /* 0x000fe2000001140c */
[----:B------:R-:W-:Y:S01]  /*1d10*/  @!P3 IMAD R6, R67, R12, RZ ;  /* 0x0000000c4306b224 */ /* 0x000fe200078e02ff */
[----:B------:R-:W-:Y:S01]  /*1d20*/  @P2 IADD3 R2, R2, 0x1, RZ ;  /* 0x0000000102022810 */ /* 0x000fe20007ffe0ff */
[----:B------:R-:W-:Y:S02]  /*1d30*/  IMAD R7, R15, R64, R7 ;  /* 0x000000400f077224 */ /* 0x000fe400078e0207 */
[----:B------:R-:W-:-:S04]  /*1d40*/  IMAD.WIDE.U32 R26, R64, R5, R26 ;  /* 0x00000005401a7225 */ /* 0x000fc800078e001a */
[----:B------:R-:W-:Y:S01]  /*1d50*/  @!P3 IMAD.WIDE.U32 R24, R66, R12, RZ ;  /* 0x0000000c4218b225 */ /* 0x000fe200078e00ff */
[----:B------:R-:W-:-:S03]  /*1d60*/  @P3 IADD3 R12, R12, R13, RZ ;  /* 0x0000000d0c0c3210 */ /* 0x000fc60007ffe0ff */
[----:B------:R-:W-:Y:S02]  /*1d70*/  @!P3 IMAD R3, R3, R66, R6 ;  /* 0x000000420303b224 */ /* 0x000fe400078e0206 */
[----:B------:R-:W-:Y:S01]  /*1d80*/  @!P1 IMAD.MOV R2, RZ, RZ, -R2 ;  /* 0x000000ffff029224 */ /* 0x000fe200078e0a02 */
[----:B------:R-:W-:Y:S01]  /*1d90*/  @!P0 LOP3.LUT R2, RZ, R4, RZ, 0x33, !PT ;  /* 0x00000004ff028212 */ /* 0x000fe200078e33ff */
[----:B------:R-:W-:Y:S01]  /*1da0*/  @!P3 IMAD.IADD R25, R25, 0x1, R3 ;  /* 0x000000011919b824 */ /* 0x000fe200078e0203 */
[----:B------:R-:W-:Y:S01]  /*1db0*/  IADD3 R7, R27, R7, RZ ;  /* 0x000000071b077210 */ /* 0x000fe20007ffe0ff */
[----:B------:R-:W-:Y:S01]  /*1dc0*/  @!P3 IMAD R0, R23, R11, RZ ;  /* 0x0000000b1700b224 */ /* 0x000fe200078e02ff */
[----:B------:R-:W-:Y:S01]  /*1dd0*/  MOV R6, R26 ;  /* 0x0000001a00067202 */ /* 0x000fe20000000f00 */
[-C--:B------:R-:W-:Y:S01]  /*1de0*/  @P3 IMAD R3, R67, R12.reuse, RZ ;  /* 0x0000000c43033224 */ /* 0x080fe200078e02ff */
[----:B------:R-:W-:Y:S01]  /*1df0*/  @!P3 SHF.R.S32.HI R9, RZ, 0x1f, R11 ;  /* 0x0000001fff09b819 */ /* 0x000fe2000001140b */
[----:B------:R-:W-:Y:S01]  /*1e00*/  @P3 IMAD.WIDE.U32 R26, R66, R12, RZ ;  /* 0x0000000c421a3225 */ /* 0x000fe200078e00ff */
[----:B------:R-:W-:-:S03]  /*1e10*/  SHF.R.S32.HI R13, RZ, 0x1f, R2 ;  /* 0x0000001fff0d7819 */ /* 0x000fc60000011402 */
[----:B------:R-:W-:Y:S01]  /*1e20*/  IMAD R4, R19, R2, RZ ;  /* 0x0000000213047224 */ /* 0x000fe200078e02ff */
[----:B------:R-:W-:Y:S01]  /*1e30*/  @P3 IADD3 R19, R27, R3, RZ ;  /* 0x000000031b133210 */ /* 0x000fe20007ffe0ff */
[----:B------:R-:W-:Y:S02]  /*1e40*/  @!P3 IMAD R0, R22, R9, R0 ;  /* 0x000000091600b224 */ /* 0x000fe400078e0200 */
[----:B------:R-:W-:-:S04]  /*1e50*/  @!P3 IMAD.WIDE.U32 R22, R22, R11, R24 ;  /* 0x0000000b1616b225 */ /* 0x000fc800078e0018 */
[----:B------:R-:W-:Y:S01]  /*1e60*/  IMAD.WIDE.U32 R6, R18, R2, R6 ;  /* 0x0000000212067225 */ /* 0x000fe200078e0006 */
[----:B------:R-:W-:-:S03]  /*1e70*/  @P3 MOV R12, R26 ;  /* 0x0000001a000c3202 */ /* 0x000fc60000000f00 */
[----:B------:R-:W-:Y:S01]  /*1e80*/  IMAD R3, R18, R13, R4 ;  /* 0x0000000d12037224 */ /* 0x000fe200078e0204 */
[----:B------:R-:W-:Y:S01]  /*1e90*/  @!P3 MOV R12, R22 ;  /* 0x00000016000cb202 */ /* 0x000fe20000000f00 */
[----:B------:R-:W-:Y:S01]  /*1ea0*/  @!P3 IMAD.IADD R19, R23, 0x1, R0 ;  /* 0x000000011713b824 */ /* 0x000fe200078e0200 */
[----:B------:R-:W-:Y:S01]  /*1eb0*/  MOV R4, R6 ;  /* 0x0000000600047202 */ /* 0x000fe20000000f00 */
[----:B------:R-:W-:Y:S01]  /*1ec0*/  IMAD.IADD R3, R7, 0x1, R3 ;  /* 0x0000000107037824 */ /* 0x000fe200078e0203 */
[----:B------:R-:W-:Y:S02]  /*1ed0*/  MOV R9, R5 ;  /* 0x0000000500097202 */ /* 0x000fe40000000f00 */
[----:B------:R-:W-:Y:S02]  /*1ee0*/  MOV R14, R2 ;  /* 0x00000002000e7202 */ /* 0x000fe40000000f00 */
.L_x_1664:
[----:B-1----:R-:W-:Y:S05]  /*1ef0*/  BSYNC B0 ;  /* 0x0000000000007941 */ /* 0x002fea0003800000 */
.L_x_1662:
        /* <DEDUP_REMOVED lines=18> */
[----:B-1----:R-:W-:-:S03]  /*2020*/  IMAD.SHL.U32 R16, R70, 0x8, RZ ;  /* 0x0000000846107824 */ /* 0x002fc600078e00ff */
[----:B------:R-:W-:Y:S02]  /*2030*/  SHF.R.U32.HI R176, RZ, 0x3, R11 ;  /* 0x00000003ffb07819 */ /* 0x000fe4000001160b */
[----:B------:R-:W-:Y:S01]  /*2040*/  LOP3.LUT R17, R11, 0x38, R16, 0xf8, !PT ;  /* 0x000000380b117812 */ /* 0x000fe200078ef810 */
[----:B------:R-:W-:Y:S01]  /*2050*/  IMAD.IADD R11, R73, 0x1, -R0 ;  /* 0x00000001490b7824 */ /* 0x000fe200078e0a00 */
[----:B------:R-:W-:-:S04]  /*2060*/  SHF.R.S32.HI R72, RZ, 0x4, R23 ;  /* 0x00000004ff487819 */ /* 0x000fc80000011417 */
[----:B------:R-:W-:Y:S02]  /*2070*/  SHF.R.S32.HI R0, RZ, 0x1f, R11 ;  /* 0x0000001fff007819 */ /* 0x000fe4000001140b */
[----:B------:R-:W-:Y:S02]  /*2080*/  LOP3.LUT R176, R17, R176, RZ, 0x3c, !PT ;  /* 0x000000b011b07212 */ /* 0x000fe400078e3cff */
[----:B------:R-:W-:Y:S02]  /*2090*/  LEA.HI R23, R23, R72, RZ, 0x1 ;  /* 0x0000004817177211 */ /* 0x000fe400078f08ff */
[----:B------:R-:W-:Y:S02]  /*20a0*/  LEA.HI R0, R0, R11, RZ, 0x3 ;  /* 0x0000000b00007211 */ /* 0x000fe400078f18ff */
[----:B------:R-:W-:Y:S02]  /*20b0*/  IADD3 R30, P1, R16, R12, RZ ;  /* 0x0000000c101e7210 */ /* 0x000fe40007f3e0ff */
[----:B------:R-:W-:-:S02]  /*20c0*/  SHF.R.S32.HI R17, RZ, 0x1f, R16 ;  /* 0x0000001fff117819 */ /* 0x000fc40000011410 */
[----:B------:R-:W-:Y:S02]  /*20d0*/  LOP3.LUT R23, R23, 0xfffffffe, RZ, 0xc0, !PT ;  /* 0xfffffffe17177812 */ /* 0x000fe400078ec0ff */
[----:B------:R-:W-:Y:S01]  /*20e0*/  LOP3.LUT R12, R0, 0xfffffff8, RZ, 0xc0, !PT ;  /* 0xfffffff8000c7812 */ /* 0x000fe200078ec0ff */
[----:B------:R-:W-:Y:S02]  /*20f0*/  IMAD.X R31, R17, 0x1, R19, P1 ;  /* 0x00000001111f7824 */ /* 0x000fe400008e0613 */
[-C--:B------:R-:W-:Y:S02]  /*2100*/  IMAD R10, R15, R66.reuse, RZ ;  /* 0x000000420f0a7224 */ /* 0x080fe400078e02ff */
[----:B------:R-:W-:Y:S02]  /*2110*/  IMAD.IADD R72, R72, 0x1, -R23 ;  /* 0x0000000148487824 */ /* 0x000fe400078e0a17 */
[----:B------:R-:W-:Y:S02]  /*2120*/  IMAD.IADD R12, R11, 0x1, -R12 ;  /* 0x000000010b0c7824 */ /* 0x000fe400078e0a0c */
[----:B------:R-:W-:Y:S01]  /*2130*/  IMAD.WIDE.U32 R22, R9, R66, R30 ;  /* 0x0000004209167225 */ /* 0x000fe200078e001e */
[----:B------:R-:W-:-:S03]  /*2140*/  SHF.R.S32.HI R76, RZ, 0x1f, R247 ;  /* 0x0000001fff4c7819 */ /* 0x000fc600000114f7 */
[----:B------:R-:W-:Y:S01]  /*2150*/  IMAD R10, R9, R67, R10 ;  /* 0x00000043090a7224 */ /* 0x000fe200078e020a */
[----:B------:R-:W-:Y:S01]  /*2160*/  LEA.HI R15, R2, R73, RZ, 0x6 ;  /* 0x00000049020f7211 */ /* 0x000fe200078f30ff */
[----:B------:R-:W-:Y:S02]  /*2170*/  IMAD.SHL.U32 R19, R12, 0x40, RZ ;  /* 0x000000400c137824 */ /* 0x000fe400078e00ff */
[----:B------:R-:W-:Y:S02]  /*2180*/  IMAD.IADD R23, R23, 0x1, R10 ;  /* 0x0000000117177824 */ /* 0x000fe400078e020a */
[----:B------:R-:W-:Y:S01]  /*2190*/  IMAD.SHL.U32 R10, R72, 0x8, RZ ;  /* 0x00000008480a7824 */ /* 0x000fe200078e00ff */
[----:B------:R-:W-:Y:S01]  /*21a0*/  LOP3.LUT R19, R19, 0x1c0, RZ, 0xc0, !PT ;  /* 0x000001c013137812 */ /* 0x000fe200078ec0ff */
[----:B------:R-:W-:-:S03]  /*21b0*/  IMAD.SHL.U32 R15, R15, 0x8, RZ ;  /* 0x000000080f0f7824 */ /* 0x000fc600078e00ff */
[----:B------:R-:W-:Y:S02]  /*21c0*/  LOP3.LUT R10, R19, 0x8, R10, 0xf8, !PT ;  /* 0x00000008130a7812 */ /* 0x000fe400078ef80a */
[----:B------:R-:W-:Y:S02]  /*21d0*/  SHF.R.U32.HI R19, RZ, 0x3, R19 ;  /* 0x00000003ff137819 */ /* 0x000fe40000011613 */
[----:B------:R-:W-:Y:S02]  /*21e0*/  LOP3.LUT R176, R176, 0xfffffe00, R15, 0xf8, !PT ;  /* 0xfffffe00b0b07812 */ /* 0x000fe400078ef80f */
[----:B------:R-:W-:Y:S02]  /*21f0*/  SHF.R.S32.HI R15, RZ, 0x1f, R245 ;  /* 0x0000001fff0f7819 */ /* 0x000fe400000114f5 */
[C---:B------:R-:W-:Y:S02]  /*2200*/  LOP3.LUT P3, RZ, R12.reuse, 0x4, RZ, 0xc0, !PT ;  /* 0x000000040cff7812 */ /* 0x040fe4000786c0ff */
[----:B------:R-:W-:Y:S01]  /*2210*/  LOP3.LUT P2, RZ, R12, 0x2, RZ, 0xc0, !PT ;  /* 0x000000020cff7812 */ /* 0x000fe2000784c0ff */
[----:B------:R-:W-:Y:S01]  /*2220*/  IMAD.WIDE.U32 R22, R14, R28, R22 ;  /* 0x0000001c0e167225 */ /* 0x000fe200078e0016 */
[----:B------:R-:W-:-:S02]  /*2230*/  LOP3.LUT R10, R10, R19, RZ, 0x3c, !PT ;  /* 0x000000130a0a7212 */ /* 0x000fc400078e3cff */
[----:B------:R-:W-:Y:S01]  /*2240*/  IADD3 R12, R16, 0x40, RZ ;  /* 0x00000040100c7810 */ /* 0x000fe20007ffe0ff */
[----:B------:R-:W-:Y:S01]  /*2250*/  IMAD R189, R67, R180, RZ ;  /* 0x000000b443bd7224 */ /* 0x000fe200078e02ff */
[----:B------:R-:W-:-:S05]  /*2260*/  SHF.R.S32.HI R181, RZ, 0x1f, R180 ;  /* 0x0000001fffb57819 */ /* 0x000fca00000114b4 */
[----:B------:R-:W-:Y:S02]  /*2270*/  IMAD R189, R181, R66, R189 ;  /* 0x00000042b5bd7224 */ /* 0x000fe400078e02bd */
        /* <DEDUP_REMOVED lines=16> */
[----:B------:R-:W-:Y:S02]  /*2380*/  @P0 IMAD R11, R191, R8, RZ ;  /* 0x00000008bf0b0224 */ /* 0x000fe400078e02ff */
[----:B------:R-:W-:Y:S02]  /*2390*/  @P0 IMAD.MOV.U32 R8, RZ, RZ, R32 ;  /* 0x000000ffff080224 */ /* 0x000fe400078e0020 */
[----:B---3--:R-:W-:-:S04]  /*23a0*/  @!P0 IMAD.WIDE.U32 R30, R26, R247, RZ ;  /* 0x000000f71a1e8225 */ /* 0x008fc800078e00ff */
[----:B------:R-:W-:Y:S02]  /*23b0*/  @!P0 IMAD R9, R27, R247, RZ ;  /* 0x000000f71b098224 */ /* 0x000fe400078e02ff */
[----:B------:R-:W-:Y:S02]  /*23c0*/  @!P0 IMAD.MOV.U32 R8, RZ, RZ, R30 ;  /* 0x000000ffff088224 */ /* 0x000fe400078e001e */
[----:B------:R-:W-:Y:S02]  /*23d0*/  @!P0 IMAD R9, R26, R76, R9 ;  /* 0x0000004c1a098224 */ /* 0x000fe400078e0209 */
[----:B------:R-:W-:Y:S01]  /*23e0*/  @P0 IMAD.IADD R11, R33, 0x1, R11 ;  /* 0x00000001210b0824 */ /* 0x000fe200078e020b */
[----:B------:R-:W-:Y:S01]  /*23f0*/  IADD3 R26, P1, R16, R8, RZ ;  /* 0x00000008101a7210 */ /* 0x000fe20007f3e0ff */
[----:B------:R-:W-:Y:S02]  /*2400*/  @!P0 IMAD.IADD R11, R31, 0x1, R9 ;  /* 0x000000011f0b8824 */ /* 0x000fe400078e0209 */
[----:B------:R-:W-:-:S02]  /*2410*/  IMAD R9, R29, R14, RZ ;  /* 0x0000000e1d097224 */ /* 0x000fc400078e02ff */
[----:B------:R-:W-:Y:S02]  /*2420*/  IMAD.X R27, R17, 0x1, R11, P1 ;  /* 0x00000001111b7824 */ /* 0x000fe400008e060b */
[----:B------:R-:W-:Y:S02]  /*2430*/  IMAD R8, R25, R245, RZ ;  /* 0x000000f519087224 */ /* 0x000fe400078e02ff */
[----:B------:R-:W-:Y:S02]  /*2440*/  IMAD.SHL.U32 R11, R0, 0x40, RZ ;  /* 0x00000040000b7824 */ /* 0x000fe400078e00ff */
[----:B------:R-:W-:Y:S01]  /*2450*/  IMAD R9, R13, R28, R9 ;  /* 0x0000001c0d097224 */ /* 0x000fe200078e0209 */
[----:B----4-:R-:W-:Y:S01]  /*2460*/  ISETP.GE.AND P0, PT, R12, R79, PT ;  /* 0x0000004f0c00720c */ /* 0x010fe20003f06270 */
[----:B------:R-:W-:Y:S01]  /*2470*/  IMAD R8, R24, R15, R8 ;  /* 0x0000000f18087224 */ /* 0x000fe200078e0208 */
[----:B------:R-:W-:Y:S01]  /*2480*/  LOP3.LUT R56, R10, 0xfffffe00, R11, 0xf8, !PT ;  /* 0xfffffe000a387812 */ /* 0x000fe200078ef80b */
[----:B------:R-:W-:Y:S01]  /*2490*/  IMAD.WIDE.U32 R184, R245, R24, R26 ;  /* 0x00000018f5b87225 */ /* 0x000fe200078e001a */
[----:B------:R-:W-:-:S03]  /*24a0*/  IADD3 R11, R16, 0x80, RZ ;  /* 0x00000080100b7810 */ /* 0x000fc60007ffe0ff */
[----:B------:R-:W-:Y:S02]  /*24b0*/  IMAD.IADD R23, R23, 0x1, R9 ;  /* 0x0000000117177824 */ /* 0x000fe400078e0209 */
[----:B------:R-:W-:Y:S01]  /*24c0*/  IMAD.IADD R185, R185, 0x1, R8 ;  /* 0x00000001b9b97824 */ /* 0x000fe200078e0208 */
[----:B------:R-:W-:Y:S01]  /*24d0*/  SEL R8, RZ, 0xffffffff, P0 ;  /* 0xffffffffff087807 */ /* 0x000fe20000000000 */
[----:B------:R-:W-:Y:S01]  /*24e0*/  IMAD.WIDE.U32 R22, R180, R66, R22 ;  /* 0x00000042b4167225 */ /* 0x000fe200078e0016 */
[CC--:B------:R-:W-:Y:S02]  /*24f0*/  ISETP.GE.AND P1, PT, R16.reuse, R79.reuse, PT ;  /* 0x0000004f1000720c */ /* 0x0c0fe40003f26270 */
[----:B------:R-:W-:Y:S02]  /*2500*/  ISETP.GE.AND P0, PT, R11, R79, PT ;  /* 0x0000004f0b00720c */ /* 0x000fe40003f06270 */
[----:B------:R-:W-:Y:S01]  /*2510*/  IADD3 R10, R16, 0xc0, RZ ;  /* 0x000000c0100a7810 */ /* 0x000fe20007ffe0ff */
[----:B------:R-:W-:Y:S01]  /*2520*/  IMAD.SHL.U32 R8, R8, 0x2, RZ ;  /* 0x0000000208087824 */ /* 0x000fe200078e00ff */
[----:B------:R-:W-:Y:S01]  /*2530*/  SEL R9, RZ, 0x1, P1 ;  /* 0x00000001ff097807 */ /* 0x000fe20000800000 */
[----:B------:R-:W-:Y:S01]  /*2540*/  IMAD.IADD R189, R23, 0x1, R189 ;  /* 0x0000000117bd7824 */ /* 0x000fe200078e02bd */
[----:B------:R-:W-:-:S02]  /*2550*/  SEL R0, RZ, 0x4, P0 ;  /* 0x00000004ff007807 */ /* 0x000fc40000000000 */
[----:B------:R-:W-:Y:S02]  /*2560*/  ISETP.GE.AND P1, PT, R10, R79, PT ;  /* 0x0000004f0a00720c */ /* 0x000fe40003f26270 */
[----:B------:R-:W-:Y:S02]  /*2570*/  LEA R188, P0, R22, R6, 0x1 ;  /* 0x0000000616bc7211 */ /* 0x000fe400078008ff */
[----:B------:R-:W-:Y:S02]  /*2580*/  LOP3.LUT R8, R8, 0x2, R9, 0xe2, !PT ;  /* 0x0000000208087812 */ /* 0x000fe400078ee209 */
[----:B------:R-:W-:Y:S02]  /*2590*/  SEL R75, RZ, 0x8, P1 ;  /* 0x00000008ff4b7807 */ /* 0x000fe40000800000 */
[----:B------:R-:W-:Y:S02]  /*25a0*/  LEA.HI.X R189, R22, R7, R189, 0x1, P0 ;  /* 0x0000000716bd7211 */ /* 0x000fe400000f0cbd */
[----:B------:R-:W-:-:S02]  /*25b0*/  SHF.R.S32.HI R7, RZ, 0x1f, R78 ;  /* 0x0000001fff077819 */ /* 0x000fc4000001144e */
[----:B------:R-:W-:Y:S02]  /*25c0*/  LOP3.LUT R75, R75, R8, R0, 0xfe, !PT ;  /* 0x000000084b4b7212 */ /* 0x000fe400078efe00 */
[----:B------:R-:W-:-:S04]  /*25d0*/  LEA.HI R0, R7, R78, RZ, 0x6 ;  /* 0x0000004e07007211 */ /* 0x000fc800078f30ff */
[----:B------:R-:W-:Y:S02]  /*25e0*/  SHF.R.S32.HI R0, RZ, 0x6, R0 ;  /* 0x00000006ff007819 */ /* 0x000fe40000011400 */
[----:B------:R-:W-:Y:S02]  /*25f0*/  IADD3 R178, P0, R16, R4, RZ ;  /* 0x0000000410b27210 */ /* 0x000fe40007f1e0ff */
[----:B------:R-:W-:Y:S01]  /*2600*/  IMNMX R103, R239, R0, !PT ;  /* 0x00000000ef677217 */ /* 0x000fe20007800200 */
[----:B------:R-:W-:-:S03]  /*2610*/  IMAD.WIDE R24, R243, 0x40, R180 ;  /* 0x00000040f3187825 */ /* 0x000fc600078e02b4 */
[----:B------:R-:W-:Y:S01]  /*2620*/  ISETP.GT.AND P1, PT, R166, R103, PT ;  /* 0x00000067a600720c */ /* 0x000fe20003f24270 */
[----:B------:R-:W-:Y:S02]  /*2630*/  IMAD.X R179, R17, 0x1, R3, P0 ;  /* 0x0000000111b37824 */ /* 0x000fe400000e0603 */
[----:B------:R-:W-:Y:S02]  /*2640*/  IMAD R187, R25, R190, RZ ;  /* 0x000000be19bb7224 */ /* 0x000fe400078e02ff */
[----:B------:R-:W-:-:S04]  /*2650*/  IMAD.WIDE.U32 R178, R180, R64, R178 ;  /* 0x00000040b4b27225 */ /* 0x000fc800078e00b2 */
[----:B------:R-:W-:Y:S01]  /*2660*/  IMAD.IADD R177, R179, 0x1, R177 ;  /* 0x00000001b3b17824 */ /* 0x000fe200078e02b1 */
[----:B------:R-:W-:Y:S01]  /*2670*/  LEA R240, P0, R178, R182, 0x1 ;  /* 0x000000b6b2f07211 */ /* 0x000fe200078008ff */
[C---:B------:R-:W-:Y:S02]  /*2680*/  IMAD R187, R24.reuse, R191, R187 ;  /* 0x000000bf18bb7224 */ /* 0x040fe400078e02bb */
[----:B------:R-:W-:Y:S01]  /*2690*/  IMAD.WIDE.U32 R184, R24, R190, R184 ;  /* 0x000000be18b87225 */ /* 0x000fe200078e00b8 */
[----:B------:R-:W-:-:S03]  /*26a0*/  LEA.HI.X R241, R178, R183, R177, 0x1, P0 ;  /* 0x000000b7b2f17211 */ /* 0x000fc600000f0cb1 */
[----:B------:R-:W-:Y:S02]  /*26b0*/  @!P4 IMAD.MOV.U32 R18, RZ, RZ, RZ ;  /* 0x000000ffff12c224 */ /* 0x000fe400078e00ff */
        /* <DEDUP_REMOVED lines=13> */
[----:B------:R-:W-:-:S02]  /*2790*/  SHF.R.S32.HI R19, RZ, 0x1f, R78 ;  /* 0x0000001fff137819 */ /* 0x000fc4000001144e */
[----:B-----5:R-:W-:Y:S01]  /*27a0*/  IADD3 R18, R18, R5, RZ ;  /* 0x0000000512127210 */ /* 0x020fe20007ffe0ff */
[C---:B------:R-:W-:Y:S01]  /*27b0*/  IMAD.WIDE.U32 R194, R66.reuse, 0x60, RZ ;  /* 0x0000006042c27825 */ /* 0x040fe200078e00ff */
[----:B------:R-:W-:Y:S02]  /*27c0*/  LOP3.LUT R168, R75, 0xffff, RZ, 0xc0, !PT ;  /* 0x0000ffff4ba87812 */ /* 0x000fe400078ec0ff */
[C---:B------:R-:W-:Y:S01]  /*27d0*/  SHF.L.U64.HI R82, R66.reuse, 0x5, R67 ;  /* 0x0000000542527819 */ /* 0x040fe20000010243 */
[----:B------:R-:W-:Y:S01]  /*27e0*/  IMAD.SHL.U32 R81, R66, 0x20, RZ ;  /* 0x0000002042517824 */ /* 0x000fe200078e00ff */
[----:B------:R-:W-:Y:S01]  /*27f0*/  LOP3.LUT R174, R168, 0x1, RZ, 0xc0, !PT ;  /* 0x00000001a8ae7812 */ /* 0x000fe200078ec0ff */
[----:B------:R-:W-:Y:S01]  /*2800*/  IMAD.SHL.U32 R101, R64, 0x20, RZ ;  /* 0x0000002040657824 */ /* 0x000fe200078e00ff */
[C---:B------:R-:W-:Y:S01]  /*2810*/  LOP3.LUT R172, R168.reuse, 0x2, RZ, 0xc0, !PT ;  /* 0x00000002a8ac7812 */ /* 0x040fe200078ec0ff */
[----:B------:R-:W-:Y:S01]  /*2820*/  IMAD.MOV.U32 R141, RZ, RZ, R241 ;  /* 0x000000ffff8d7224 */ /* 0x000fe200078e00f1 */
[----:B------:R-:W-:Y:S01]  /*2830*/  LOP3.LUT R170, R168, 0x4, RZ, 0xc0, !PT ;  /* 0x00000004a8aa7812 */ /* 0x000fe200078ec0ff */
[----:B------:R-:W-:Y:S01]  /*2840*/  IMAD.MOV.U32 R142, RZ, RZ, R188 ;  /* 0x000000ffff8e7224 */ /* 0x000fe200078e00bc */
[C---:B------:R-:W-:Y:S01]  /*2850*/  SHF.L.U64.HI R82, R81.reuse, 0x1, R82 ;  /* 0x0000000151527819 */ /* 0x040fe20000010252 */
[----:B------:R-:W-:Y:S01]  /*2860*/  IMAD.MOV.U32 R143, RZ, RZ, R189 ;  /* 0x000000ffff8f7224 */ /* 0x000fe200078e00bd */
[C---:B------:R-:W-:Y:S01]  /*2870*/  IADD3 R173, R180.reuse, 0x10, RZ ;  /* 0x00000010b4ad7810 */ /* 0x040fe20007ffe0ff */
[----:B------:R-:W-:Y:S01]  /*2880*/  IMAD.SHL.U32 R81, R81, 0x2, RZ ;  /* 0x0000000251517824 */ /* 0x000fe200078e00ff */
[----:B------:R-:W-:-:S02]  /*2890*/  IADD3 R171, R180, 0x20, RZ ;  /* 0x00000020b4ab7810 */ /* 0x000fc40007ffe0ff */
[----:B------:R-:W-:Y:S02]  /*28a0*/  IADD3 R169, R180, 0x30, RZ ;  /* 0x00000030b4a97810 */ /* 0x000fe40007ffe0ff */
[----:B------:R-:W-:Y:S02]  /*28b0*/  SHF.L.U64.HI R102, R64, 0x5, R65 ;  /* 0x0000000540667819 */ /* 0x000fe40000010241 */
[----:B------:R-:W-:Y:S02]  /*28c0*/  MOV R140, R240 ;  /* 0x000000f0008c7202 */ /* 0x000fe40000000f00 */
[----:B------:R-:W-:Y:S01]  /*28d0*/  LOP3.LUT R168, R168, 0x8, RZ, 0xc0, !PT ;  /* 0x00000008a8a87812 */ /* 0x000fe200078ec0ff */
[----:B--2---:R-:W-:-:S04]  /*28e0*/  IMAD R3, R33, R247, RZ ;  /* 0x000000f721037224 */ /* 0x004fc800078e02ff */
[----:B------:R-:W-:Y:S02]  /*28f0*/  IMAD R0, R32, R76, R3 ;  /* 0x0000004c20007224 */ /* 0x000fe400078e0203 */
[----:B---3--:R-:W-:Y:S02]  /*2900*/  IMAD R3, R35, R247, RZ ;  /* 0x000000f723037224 */ /* 0x008fe400078e02ff */
[----:B------:R-:W-:-:S04]  /*2910*/  IMAD.WIDE.U32 R32, R247, R32, R16 ;  /* 0x00000020f7207225 */ /* 0x000fc800078e0010 */
[----:B------:R-:W-:-:S04]  /*2920*/  IMAD.WIDE.U32 R30, R247, R34, R16 ;  /* 0x00000022f71e7225 */ /* 0x000fc800078e0010 */
[----:B------:R-:W-:Y:S01]  /*2930*/  IMAD R2, R34, R76, R3 ;  /* 0x0000004c22027224 */ /* 0x000fe200078e0203 */
[----:B------:R-:W-:Y:S01]  /*2940*/  SHF.R.S32.HI R3, RZ, 0x1f, R5 ;  /* 0x0000001fff037819 */ /* 0x000fe20000011405 */
[----:B------:R-:W-:Y:S02]  /*2950*/  IMAD.IADD R33, R33, 0x1, R0 ;  /* 0x0000000121217824 */ /* 0x000fe400078e0200 */
[-C--:B----4-:R-:W-:Y:S02]  /*2960*/  IMAD R0, R199, R5.reuse, RZ ;  /* 0x00000005c7007224 */ /* 0x090fe400078e02ff */
[----:B------:R-:W-:Y:S02]  /*2970*/  IMAD.IADD R31, R31, 0x1, R2 ;  /* 0x000000011f1f7824 */ /* 0x000fe400078e0202 */
[----:B------:R-:W-:Y:S02]  /*2980*/  IMAD R4, R197, R5, RZ ;  /* 0x00000005c5047224 */ /* 0x000fe400078e02ff */
[----:B------:R-:W-:-:S02]  /*2990*/  IMAD R0, R198, R3, R0 ;  /* 0x00000003c6007224 */ /* 0x000fc400078e0200 */
[----:B------:R-:W-:-:S04]  /*29a0*/  IMAD.WIDE.U32 R30, R198, R5, R30 ;  /* 0x00000005c61e7225 */ /* 0x000fc800078e001e */
[C---:B------:R-:W-:Y:S02]  /*29b0*/  IMAD R4, R196.reuse, R3, R4 ;  /* 0x00000003c4047224 */ /* 0x040fe400078e0204 */
[----:B------:R-:W-:Y:S01]  /*29c0*/  IMAD.WIDE.U32 R32, R196, R5, R32 ;  /* 0x00000005c4207225 */ /* 0x000fe200078e0020 */
[----:B------:R-:W-:-:S03]  /*29d0*/  IADD3 R3, P0, -R78, R180, RZ ;  /* 0x000000b44e037210 */ /* 0x000fc60007f1e1ff */
[----:B------:R-:W-:Y:S01]  /*29e0*/  IMAD.IADD R31, R31, 0x1, R0 ;  /* 0x000000011f1f7824 */ /* 0x000fe200078e0200 */
[----:B------:R-:W-:Y:S01]  /*29f0*/  LEA.HI R165, R15, R15, RZ, 0x1 ;  /* 0x0000000f0fa57211 */ /* 0x000fe200078f08ff */
[-C--:B------:R-:W-:Y:S02]  /*2a00*/  IMAD R2, R29, R14.reuse, RZ ;  /* 0x0000000e1d027224 */ /* 0x080fe400078e02ff */
[----:B------:R-:W-:Y:S02]  /*2a10*/  IMAD R0, R27, R14, RZ ;  /* 0x0000000e1b007224 */ /* 0x000fe400078e02ff */
[----:B------:R-:W-:Y:S01]  /*2a20*/  IMAD.IADD R33, R33, 0x1, R4 ;  /* 0x0000000121217824 */ /* 0x000fe200078e0204 */
[----:B------:R-:W-:Y:S01]  /*2a30*/  SHF.R.S32.HI R165, RZ, 0x1, R165 ;  /* 0x00000001ffa57819 */ /* 0x000fe200000114a5 */
[-C--:B------:R-:W-:Y:S02]  /*2a40*/  IMAD R2, R28, R13.reuse, R2 ;  /* 0x0000000d1c027224 */ /* 0x080fe400078e0202 */
[----:B------:R-:W-:-:S02]  /*2a50*/  IMAD R0, R26, R13, R0 ;  /* 0x0000000d1a007224 */ /* 0x000fc400078e0200 */
[----:B------:R-:W-:-:S04]  /*2a60*/  IMAD.WIDE.U32 R28, R28, R14, R32 ;  /* 0x0000000e1c1c7225 */ /* 0x000fc800078e0020 */
[----:B------:R-:W-:-:S04]  /*2a70*/  IMAD.WIDE.U32 R26, R26, R14, R30 ;  /* 0x0000000e1a1a7225 */ /* 0x000fc800078e001e */
[----:B------:R-:W-:Y:S02]  /*2a80*/  IMAD.X R19, R181, 0x1, ~R19, P0 ;  /* 0x00000001b5137824 */ /* 0x000fe400000e0e13 */
[----:B------:R-:W-:Y:S02]  /*2a90*/  IMAD.IADD R29, R29, 0x1, R2 ;  /* 0x000000011d1d7824 */ /* 0x000fe400078e0202 */
[----:B------:R-:W-:Y:S02]  /*2aa0*/  IMAD.IADD R27, R27, 0x1, R0 ;  /* 0x000000011b1b7824 */ /* 0x000fe400078e0200 */
[C---:B------:R-:W-:Y:S02]  /*2ab0*/  IMAD R131, R19.reuse, R196, RZ ;  /* 0x000000c413837224 */ /* 0x040fe400078e02ff */
[----:B------:R-:W-:Y:S02]  /*2ac0*/  IMAD R135, R19, R198, RZ ;  /* 0x000000c613877224 */ /* 0x000fe400078e02ff */
[----:B------:R-:W-:-:S02]  /*2ad0*/  IMAD R4, R180, R165, R77 ;  /* 0x000000a5b4047224 */ /* 0x000fc400078e024d */
[----:B------:R-:W-:Y:S02]  /*2ae0*/  IMAD R139, R165, R18, RZ ;  /* 0x00000012a58b7224 */ /* 0x000fe400078e02ff */
[-C--:B------:R-:W-:Y:S02]  /*2af0*/  IMAD R131, R197, R3.reuse, R131 ;  /* 0x00000003c5837224 */ /* 0x080fe400078e0283 */
[-C--:B------:R-:W-:Y:S02]  /*2b00*/  IMAD R135, R199, R3.reuse, R135 ;  /* 0x00000003c7877224 */ /* 0x080fe400078e0287 */
[----:B------:R-:W-:-:S04]  /*2b10*/  IMAD.WIDE.U32 R14, R196, R3, R28 ;  /* 0x00000003c40e7225 */ /* 0x000fc800078e001c */
[----:B------:R-:W-:-:S04]  /*2b20*/  IMAD.WIDE.U32 R18, R198, R3, R26 ;  /* 0x00000003c6127225 */ /* 0x000fc800078e001a */
[----:B------:R-:W-:Y:S01]  /*2b30*/  IMAD.IADD R3, R77, 0x1, R4 ;  /* 0x000000014d037824 */ /* 0x000fe200078e0204 */
[----:B------:R-:W-:Y:S02]  /*2b40*/  SHF.R.S32.HI R2, RZ, 0x1f, R139 ;  /* 0x0000001fff027819 */ /* 0x000fe4000001148b */
[----:B------:R-:W-:Y:S02]  /*2b50*/  IADD3 R0, P3, R139, R4, RZ ;  /* 0x000000048b007210 */ /* 0x000fe40007f7e0ff */
[----:B------:R-:W-:Y:S02]  /*2b60*/  IADD3 R135, R19, R135, RZ ;  /* 0x0000008713877210 */ /* 0x000fe40007ffe0ff */
[C---:B------:R-:W-:Y:S02]  /*2b70*/  LEA R134, P0, R18.reuse, R24, 0x1 ;  /* 0x0000001812867211 */ /* 0x040fe400078008ff */
[----:B------:R-:W-:Y:S01]  /*2b80*/  IADD3 R139, P2, R139, R3, RZ ;  /* 0x000000038b8b7210 */ /* 0x000fe20007f5e0ff */
[----:B------:R-:W-:Y:S01]  /*2b90*/  IMAD.IADD R131, R15, 0x1, R131 ;  /* 0x000000010f837824 */ /* 0x000fe200078e0283 */
[----:B------:R-:W-:Y:S01]  /*2ba0*/  LEA.HI.X R135, R18, R25, R135, 0x1, P0 ;  /* 0x0000001912877211 */ /* 0x000fe200000f0c87 */
[----:B------:R-:W-:Y:S01]  /*2bb0*/  IMAD.SHL.U32 R18, R0, 0x2, RZ ;  /* 0x0000000200127824 */ /* 0x000fe200078e00ff */
[----:B------:R-:W-:Y:S01]  /*2bc0*/  LEA R132, P1, R14, R22, 0x1 ;  /* 0x000000160e847211 */ /* 0x000fe200078208ff */
[----:B------:R-:W-:Y:S01]  /*2bd0*/  IMAD.SHL.U32 R138, R139, 0x2, RZ ;  /* 0x000000028b8a7824 */ /* 0x000fe200078e00ff */
[----:B------:R-:W-:-:S02]  /*2be0*/  LEA.HI.X.SX32 R5, R4, R2, 0x1, P3 ;  /* 0x0000000204057211 */ /* 0x000fc400018f0eff */
[----:B------:R-:W-:Y:S02]  /*2bf0*/  LEA.HI.X.SX32 R2, R3, R2, 0x1, P2 ;  /* 0x0000000203027211 */ /* 0x000fe400010f0eff */
[----:B------:R-:W-:Y:S02]  /*2c00*/  LEA.HI.X R131, R14, R23, R131, 0x1, P1 ;  /* 0x000000170e837211 */ /* 0x000fe400008f0c83 */
[----:B------:R-:W-:Y:S02]  /*2c10*/  SHF.L.U64.HI R0, R0, 0x1, R5 ;  /* 0x0000000100007819 */ /* 0x000fe40000010205 */
[----:B------:R-:W-:Y:S02]  /*2c20*/  SHF.L.U64.HI R139, R139, 0x1, R2 ;  /* 0x000000018b8b7819 */ /* 0x000fe40000010202 */
[C---:B------:R-:W-:Y:S02]  /*2c30*/  IADD3 R58, P1, R8.reuse, R18, RZ ;  /* 0x00000012083a7210 */ /* 0x040fe40007f3e0ff */
[----:B------:R-:W-:-:S02]  /*2c40*/  IADD3 R136, P3, R8, R138, RZ ;  /* 0x0000008a08887210 */ /* 0x000fc40007f7e0ff */
[C---:B------:R-:W-:Y:S02]  /*2c50*/  IADD3 R138, P2, R6.reuse, R138, RZ ;  /* 0x0000008a068a7210 */ /* 0x040fe40007f5e0ff */
[----:B------:R-:W-:Y:S01]  /*2c60*/  IADD3 R18, P0, R6, R18, RZ ;  /* 0x0000001206127210 */ /* 0x000fe20007f1e0ff */
[----:B------:R-:W-:Y:S01]  /*2c70*/  IMAD.X R59, R9, 0x1, R0, P1 ;  /* 0x00000001093b7824 */ /* 0x000fe200008e0600 */
[----:B------:R-:W-:Y:S01]  /*2c80*/  IADD3 R96, P1, R237, 0x80, RZ ;  /* 0x00000080ed607810 */ /* 0x000fe20007f3e0ff */
[--C-:B------:R-:W-:Y:S01]  /*2c90*/  IMAD.X R137, R9, 0x1, R139.reuse, P3 ;  /* 0x0000000109897824 */ /* 0x100fe200018e068b */
[C---:B------:R-:W-:Y:S01]  /*2ca0*/  IADD3.X R19, R7.reuse, R0, RZ, P0, !PT ;  /* 0x0000000007137210 */ /* 0x040fe200007fe4ff */
[----:B------:R-:W-:Y:S01]  /*2cb0*/  IMAD.X R139, R7, 0x1, R139, P2 ;  /* 0x00000001078b7824 */ /* 0x000fe200010e068b */
[C---:B------:R-:W-:Y:S02]  /*2cc0*/  IADD3 R100, P2, R237.reuse, 0x40, RZ ;  /* 0x00000040ed647810 */ /* 0x040fe40007f5e0ff */
[----:B------:R-:W-:Y:S01]  /*2cd0*/  IADD3 R90, P0, R237, 0xc0, RZ ;  /* 0x000000c0ed5a7810 */ /* 0x000fe20007f1e0ff */
[--C-:B------:R-:W-:Y:S01]  /*2ce0*/  IMAD.X R95, RZ, RZ, R238.reuse, P1 ;  /* 0x000000ffff5f7224 */ /* 0x100fe200008e06ee */
[----:B------:R-:W-:Y:S01]  /*2cf0*/  SHF.L.U32 R175, R165, 0x4, RZ ;  /* 0x00000004a5af7819 */ /* 0x000fe200000006ff */
[--C-:B------:R-:W-:Y:S01]  /*2d00*/  IMAD.X R99, RZ, RZ, R238.reuse, P2 ;  /* 0x000000ffff637224 */ /* 0x100fe200010e06ee */
[-C--:B------:R-:W-:Y:S01]  /*2d10*/  IADD3 R94, P1, R96, R237.reuse, RZ ;  /* 0x000000ed605e7210 */ /* 0x080fe20007f3e0ff */
[----:B------:R-:W-:Y:S01]  /*2d20*/  IMAD.X R89, RZ, RZ, R238, P0 ;  /* 0x000000ffff597224 */ /* 0x000fe200000e06ee */
[-C--:B------:R-:W-:Y:S01]  /*2d30*/  IADD3 R98, P2, R100, R237.reuse, RZ ;  /* 0x000000ed64627210 */ /* 0x080fe20007f5e0ff */
[----:B------:R-:W-:Y:S01]  /*2d40*/  IMAD.SHL.U32 R105, R198, 0x10, RZ ;  /* 0x00000010c6697824 */ /* 0x000fe200078e00ff */
[----:B------:R-:W-:-:S02]  /*2d50*/  IADD3 R88, P0, R90, R237, RZ ;  /* 0x000000ed5a587210 */ /* 0x000fc40007f1e0ff */
[C---:B------:R-:W-:Y:S02]  /*2d60*/  IADD3 R164, R175.reuse, 0x40, RZ ;  /* 0x00000040afa47810 */ /* 0x040fe40007ffe0ff */
[C---:B------:R-:W-:Y:S02]  /*2d70*/  IADD3 R163, R175.reuse, 0x80, RZ ;  /* 0x00000080afa37810 */ /* 0x040fe40007ffe0ff */
[----:B------:R-:W-:Y:S01]  /*2d80*/  IADD3 R161, R175, 0xc0, RZ ;  /* 0x000000c0afa17810 */ /* 0x000fe20007ffe0ff */
[--C-:B------:R-:W-:Y:S01]  /*2d90*/  IMAD.X R93, R95, 0x1, R238.reuse, P1 ;  /* 0x000000015f5d7824 */ /* 0x100fe200008e06ee */
[----:B------:R-:W-:Y:S01]  /*2da0*/  IADD3.X R87, R89, R238, RZ, P0, !PT ;  /* 0x000000ee59577210 */ /* 0x000fe200007fe4ff */
[----:B------:R-:W-:Y:S01]  /*2db0*/  IMAD R3, R67, 0x60, RZ ;  /* 0x0000006043037824 */ /* 0x000fe200078e02ff */
[----:B------:R-:W-:Y:S01]  /*2dc0*/  SHF.L.U64.HI R104, R198, 0x4, R199 ;  /* 0x00000004c6687819 */ /* 0x000fe200000102c7 */
[----:B------:R-:W-:Y:S01]  /*2dd0*/  IMAD.X R97, R99, 0x1, R238, P2 ;  /* 0x0000000163617824 */ /* 0x000fe200010e06ee */
[----:B------:R-:W-:Y:S01]  /*2de0*/  IADD3 R92, P4, R98, R237, RZ ;  /* 0x000000ed625c7210 */ /* 0x000fe20007f9e0ff */
[----:B------:R-:W-:Y:S01]  /*2df0*/  IMAD.SHL.U32 R115, R198, 0x20, RZ ;  /* 0x00000020c6737824 */ /* 0x000fe200078e00ff */
[----:B------:R-:W-:-:S02]  /*2e00*/  IADD3 R106, P5, R105, 0x40, RZ ;  /* 0x00000040696a7810 */ /* 0x000fc40007fbe0ff */
[C---:B------:R-:W-:Y:S02]  /*2e10*/  IADD3 R110, P1, R105.reuse, 0x80, RZ ;  /* 0x00000080696e7810 */ /* 0x040fe40007f3e0ff */
[----:B------:R-:W-:Y:S01]  /*2e20*/  IADD3 R118, P0, R105, 0xc0, RZ ;  /* 0x000000c069767810 */ /* 0x000fe20007f1e0ff */
[C---:B------:R-:W-:Y:S01]  /*2e30*/  IMAD.IADD R162, R175.reuse, 0x1, R164 ;  /* 0x00000001afa27824 */ /* 0x040fe200078e02a4 */
[-C--:B------:R-:W-:Y:S01]  /*2e40*/  IADD3 R86, P3, R94, R237.reuse, RZ ;  /* 0x000000ed5e567210 */ /* 0x080fe20007f7e0ff */
[C---:B------:R-:W-:Y:S01]  /*2e50*/  IMAD.IADD R160, R175.reuse, 0x1, R163 ;  /* 0x00000001afa07824 */ /* 0x040fe200078e02a3 */
[----:B------:R-:W-:Y:S02]  /*2e60*/  IADD3 R84, P2, R88, R237, RZ ;  /* 0x000000ed58547210 */ /* 0x000fe40007f5e0ff */
[----:B------:R-:W-:Y:S01]  /*2e70*/  IADD3 R158, R175, R161, RZ ;  /* 0x000000a1af9e7210 */ /* 0x000fe20007ffe0ff */
[C---:B------:R-:W-:Y:S01]  /*2e80*/  IMAD.SHL.U32 R127, R196.reuse, 0x10, RZ ;  /* 0x00000010c47f7824 */ /* 0x040fe200078e00ff */
[----:B------:R-:W-:Y:S01]  /*2e90*/  IADD3 R80, R195, R3, RZ ;  /* 0x00000003c3507210 */ /* 0x000fe20007ffe0ff */
[----:B------:R-:W-:Y:S01]  /*2ea0*/  IMAD.X R91, R97, 0x1, R238, P4 ;  /* 0x00000001615b7824 */ /* 0x000fe200020e06ee */
[----:B------:R-:W-:Y:S01]  /*2eb0*/  IADD3.X R85, R93, R238, RZ, P3, !PT ;  /* 0x000000ee5d557210 */ /* 0x000fe20001ffe4ff */
[--C-:B------:R-:W-:Y:S01]  /*2ec0*/  IMAD.X R107, RZ, RZ, R104.reuse, P5 ;  /* 0x000000ffff6b7224 */ /* 0x100fe200028e0668 */
[C-C-:B------:R-:W-:Y:S01]  /*2ed0*/  SHF.L.U64.HI R126, R196.reuse, 0x4, R197.reuse ;  /* 0x00000004c47e7819 */ /* 0x140fe200000102c5 */
[--C-:B------:R-:W-:Y:S01]  /*2ee0*/  IMAD.X R111, RZ, RZ, R104.reuse, P1 ;  /* 0x000000ffff6f7224 */ /* 0x100fe200008e0668 */
[C---:B------:R-:W-:Y:S01]  /*2ef0*/  SHF.L.U64.HI R128, R196.reuse, 0x5, R197 ;  /* 0x00000005c4807819 */ /* 0x040fe200000102c5 */
[----:B------:R-:W-:Y:S01]  /*2f00*/  IMAD.X R119, RZ, RZ, R104, P0 ;  /* 0x000000ffff777224 */ /* 0x000fe200000e0668 */
[----:B------:R-:W-:Y:S01]  /*2f10*/  SHF.L.U32 R129, R196, 0x5, RZ ;  /* 0x00000005c4817819 */ /* 0x000fe200000006ff */
[----:B------:R-:W-:Y:S01]  /*2f20*/  IMAD.SHL.U32 R167, R165, 0x20, RZ ;  /* 0x00000020a5a77824 */ /* 0x000fe200078e00ff */
[----:B------:R-:W-:Y:S01]  /*2f30*/  SHF.L.U64.HI R114, R198, 0x5, R199 ;  /* 0x00000005c6727819 */ /* 0x000fe200000102c7 */
[----:B------:R-:W-:Y:S01]  /*2f40*/  IMAD R3, R197, 0x60, RZ ;  /* 0x00000060c5037824 */ /* 0x000fe200078e02ff */
[-C--:B------:R-:W-:Y:S01]  /*2f50*/  IADD3 R109, P5, R106, R105.reuse, RZ ;  /* 0x000000696a6d7210 */ /* 0x080fe20007fbe0ff */
[----:B------:R-:W-:Y:S01]  /*2f60*/  IMAD.X R83, R87, 0x1, R238, P2 ;  /* 0x0000000157537824 */ /* 0x000fe200010e06ee */
[----:B------:R-:W-:Y:S01]  /*2f70*/  IADD3 R113, P4, R110, R105, RZ ;  /* 0x000000696e717210 */ /* 0x000fe20007f9e0ff */
[----:B------:R-:W-:Y:S01]  /*2f80*/  IMAD R165, R165, 0x30, RZ ;  /* 0x00000030a5a57824 */ /* 0x000fe200078e02ff */
[----:B------:R-:W-:Y:S01]  /*2f90*/  IADD3 R117, P3, R115, R106, RZ ;  /* 0x0000006a73757210 */ /* 0x000fe20007f7e0ff */
[----:B------:R-:W-:Y:S01]  /*2fa0*/  IMAD.IADD R159, R175, 0x1, R162 ;  /* 0x00000001af9f7824 */ /* 0x000fe200078e02a2 */
[----:B------:R-:W-:Y:S01]  /*2fb0*/  IADD3 R123, P1, R115, R110, RZ ;  /* 0x0000006e737b7210 */ /* 0x000fe20007f3e0ff */
[C---:B------:R-:W-:Y:S01]  /*2fc0*/  IMAD.IADD R157, R175.reuse, 0x1, R160 ;  /* 0x00000001af9d7824 */ /* 0x040fe200078e02a0 */
[C---:B------:R-:W-:Y:S01]  /*2fd0*/  IADD3 R125, P0, R118.reuse, R115, RZ ;  /* 0x00000073767d7210 */ /* 0x040fe20007f1e0ff */
[----:B------:R-:W-:Y:S01]  /*2fe0*/  IMAD.IADD R156, R175, 0x1, R158 ;  /* 0x00000001af9c7824 */ /* 0x000fe200078e029e */
[----:B------:R-:W-:Y:S01]  /*2ff0*/  IADD3 R121, P2, R118, R105, RZ ;  /* 0x0000006976797210 */ /* 0x000fe20007f5e0ff */
[----:B------:R-:W-:Y:S01]  /*3000*/  IMAD.WIDE.U32 R196, R196, 0x60, RZ ;  /* 0x00000060c4c47825 */ /* 0x000fe200078e00ff */
[----:B------:R-:W-:-:S02]  /*3010*/  SHF.L.U64.HI R126, R127, 0x1, R126 ;  /* 0x000000017f7e7819 */ /* 0x000fc4000001027e */
[----:B------:R-:W-:Y:S01]  /*3020*/  SHF.L.U64.HI R128, R129, 0x1, R128 ;  /* 0x0000000181807819 */ /* 0x000fe20000010280 */
[----:B------:R-:W-:Y:S01]  /*3030*/  IMAD.MOV.U32 R9, RZ, RZ, R166 ;  /* 0x000000ffff097224 */ /* 0x000fe200078e00a6 */
[----:B------:R-:W-:Y:S01]  /*3040*/  IADD3.X R120, R119, R104, RZ, P2, !PT ;  /* 0x0000006877787210 */ /* 0x000fe200017fe4ff */
[----:B------:R-:W-:Y:S01]  /*3050*/  IMAD.SHL.U32 R127, R127, 0x2, RZ ;  /* 0x000000027f7f7824 */ /* 0x000fe200078e00ff */
[----:B------:R-:W-:Y:S01]  /*3060*/  SHF.R.S32.HI R155, RZ, 0x1f, R175 ;  /* 0x0000001fff9b7819 */ /* 0x000fe200000114af */
[----:B------:R-:W-:Y:S01]  /*3070*/  IMAD.SHL.U32 R129, R129, 0x2, RZ ;  /* 0x0000000281817824 */ /* 0x000fe200078e00ff */
[----:B------:R-:W-:Y:S01]  /*3080*/  SHF.R.S32.HI R154, RZ, 0x1f, R167 ;  /* 0x0000001fff9a7819 */ /* 0x000fe200000114a7 */
[----:B------:R-:W-:Y:S01]  /*3090*/  IMAD.IADD R130, R197, 0x1, R3 ;  /* 0x00000001c5827824 */ /* 0x000fe200078e0203 */
[----:B------:R-:W-:Y:S01]  /*30a0*/  SHF.R.S32.HI R152, RZ, 0x1f, R165 ;  /* 0x0000001fff987819 */ /* 0x000fe200000114a5 */
[----:B------:R-:W-:Y:S01]  /*30b0*/  IMAD.X R108, R107, 0x1, R104, P5 ;  /* 0x000000016b6c7824 */ /* 0x000fe200028e0668 */
[----:B------:R-:W-:Y:S01]  /*30c0*/  SHF.R.S32.HI R153, RZ, 0x1f, R164 ;  /* 0x0000001fff997819 */ /* 0x000fe200000114a4 */
[----:B------:R-:W-:Y:S01]  /*30d0*/  IMAD.X R112, R111, 0x1, R104, P4 ;  /* 0x000000016f707824 */ /* 0x000fe200020e0668 */
[----:B------:R-:W-:Y:S01]  /*30e0*/  SHF.R.S32.HI R151, RZ, 0x1f, R163 ;  /* 0x0000001fff977819 */ /* 0x000fe200000114a3 */
[C---:B------:R-:W-:Y:S01]  /*30f0*/  IMAD.X R116, R114.reuse, 0x1, R107, P3 ;  /* 0x0000000172747824 */ /* 0x040fe200018e066b */
[----:B------:R-:W-:Y:S01]  /*3100*/  SHF.R.S32.HI R149, RZ, 0x1f, R161 ;  /* 0x0000001fff957819 */ /* 0x000fe200000114a1 */
        /* <DEDUP_REMOVED lines=8> */
.L_x_1783:
[----:B------:R-:W-:Y:S01]  /*3190*/  IMAD.SHL.U32 R14, R9, 0x40, RZ ;  /* 0x00000040090e7824 */ /* 0x000fe200078e00ff */
[----:B------:R-:W-:Y:S01]  /*31a0*/  BSSY B0, `(.L_x_1666) ;  /* 0x0000015000007945 */ /* 0x000fe20003800000 */
[----:B-----5:R-:W-:Y:S03]  /*31b0*/  IMAD.MOV.U32 R133, RZ, RZ, R131 ;  /* 0x000000ffff857224 */ /* 0x020fe600078e0083 */
[----:B------:R-:W-:Y:S04]  /*31c0*/  IADD3 R13, R14, -0x40, RZ ;  /* 0xffffffc00e0d7810 */ /* 0x000fe80007ffe0ff */
[----:B------:R-:W-:Y:S01]  /*31d0*/  IADD3 R200, R78, -R13, RZ ;  /* 0x8000000d4ec87210 */ /* 0x000fe20007ffe0ff */
[----:B------:R-:W-:Y:S05]  /*31e0*/  IMAD.IADD R202, R68, 0x1, -R13 ;  /* 0x0000000144ca7824 */ /* 0x000fea00078e0a0d */
[C---:B------:R-:W-:Y:S04]  /*31f0*/  ISETP.GE.AND P2, PT, R180.reuse, R202, PT ;  /* 0x000000cab400720c */ /* 0x040fe80003f46270 */
[----:B------:R-:W-:Y:S11]  /*3200*/  ISETP.GE.AND P2, PT, R180, R200, !P2 ;  /* 0x000000c8b400720c */ /* 0x000ff60005746270 */
[----:B------:R-:W-:Y:S02]  /*3210*/  @!UPT UIADD3 URZ, URZ, URZ, URZ ;  /* 0x0000003f3f3ff290 */ /* 0x000fe4000fffe03f */
[----:B----4-:R-:W-:-:S05]  /*3220*/  @!P2 BRA `(.L_x_1667) ;  /* 0x000000c00000a947 */ /* 0x010fca0003800000 */
        /* <DEDUP_REMOVED lines=12> */
.L_x_1667:
[----:B------:R-:W-:Y:S05]  /*32f0*/  BSYNC B0 ;  /* 0x0000000000007941 */ /* 0x000fea0003800000 */
.L_x_1666:
        /* <DEDUP_REMOVED lines=21> */
.L_x_1669:
[----:B------:R-:W-:Y:S05]  /*3450*/  BSYNC B0 ;  /* 0x0000000000007941 */ /* 0x000fea0003800000 */
.L_x_1668:
        /* <DEDUP_REMOVED lines=21> */
.L_x_1671:
[----:B------:R-:W-:Y:S05]  /*35b0*/  BSYNC B0 ;  /* 0x0000000000007941 */ /* 0x000fea0003800000 */
.L_x_1670:
        /* <DEDUP_REMOVED lines=21> */
.L_x_1673:
[----:B------:R-:W-:Y:S05]  /*3710*/  BSYNC B0 ;  /* 0x0000000000007941 */ /* 0x000fea0003800000 */
.L_x_1672:
[----:B------:R-:W2:Y:S01]  /*3720*/  LD.E R15, [R20.64+0xd0] ;  /* 0x0000d006140f7980 */ /* 0x000ea2000c101900 */
[----:B------:R-:W-:Y:S03]  /*3730*/  BSSY B3, `(.L_x_1674) ;  /* 0x0000a05000037945 */ /* 0x000fe60003800000 */
[----:B------:R-:W3:Y:S01]  /*3740*/  LD.E R131, [R20.64+0x130] ;  /* 0x0001300614837980 */ /* 0x000ee2000c101900 */
        /* <DEDUP_REMOVED lines=10> */
[----:B---3--:R-:W-:Y:S01]  /*37f0*/  BSSY B1, `(.L_x_1677) ;  /* 0x00000cc000017945 */ /* 0x008fe20003800000 */
[----:B------:R-:W-:-:S05]  /*3800*/  @!P2 BRA `(.L_x_1678) ;  /* 0x00000ca00000a947 */ /* 0x000fca0003800000 */
[----:B-----5:R-:W-:Y:S01]  /*3810*/  ISETP.GE.AND P0, PT, R16, R133, PT ;  /* 0x000000851000720c */ /* 0x020fe20003f06270 */
[----:B------:R-:W-:Y:S01]  /*3820*/  @!UPT UIADD3 URZ, URZ, URZ, URZ ;  /* 0x0000003f3f3ff290 */ /* 0x000fe2000fffe03f */
[----:B------:R-:W-:Y:S11]  /*3830*/  BSSY B0, `(.L_x_1679) ;  /* 0x0000030000007945 */ /* 0x000ff60003800000 */
[----:B------:R-:W-:-:S05]  /*3840*/  @P0 BRA `(.L_x_1680) ;  /* 0x000002e000000947 */ /* 0x000fca0003800000 */
[----:B------:R-:W-:Y:S01]  /*3850*/  ISETP.GE.AND P0, PT, R16, R15, PT ;  /* 0x0000000f1000720c */ /* 0x000fe20003f06270 */
[----:B-1----:R-:W2:Y:S11]  /*3860*/  LD.E.128 R24, [R134.64] ;  /* 0x0000000686187980 */ /* 0x002eb6000c101d00 */
        /* <DEDUP_REMOVED lines=44> */
.L_x_1680:
[----:B------:R-:W-:Y:S05]  /*3b30*/  BSYNC B0 ;  /* 0x0000000000007941 */ /* 0x000fea0003800000 */
.L_x_1679:
        /* <DEDUP_REMOVED lines=50> */
.L_x_1682:
[----:B------:R-:W-:Y:S05]  /*3e60*/  BSYNC B0 ;  /* 0x0000000000007941 */ /* 0x000fea0003800000 */
.L_x_1681:
        /* <DEDUP_REMOVED lines=50> */
.L_x_1684:
[----:B------:R-:W-:Y:S05]  /*4190*/  BSYNC B0 ;  /* 0x0000000000007941 */ /* 0x000fea0003800000 */
.L_x_1683:
        /* <DEDUP_REMOVED lines=49> */
.L_x_1678:
[----:B------:R-:W-:Y:S05]  /*44b0*/  BSYNC B1 ;  /* 0x0000000000017941 */ /* 0x000fea0003800000 */
.L_x_1677:
[C---:B------:R-:W-:Y:S01]  /*44c0*/  ISETP.GE.AND P0, PT, R173.reuse, R202, PT ;  /* 0x000000caad00720c */ /* 0x040fe20003f06270 */
[----:B------:R-:W-:Y:S03]  /*44d0*/  BSSY B1, `(.L_x_1685) ;  /* 0x00000df000017945 */ /* 0x000fe60003800000 */
[----:B------:R-:W-:Y:S11]  /*44e0*/  ISETP.GE.AND P0, PT, R173, R200, !P0 ;  /* 0x000000c8ad00720c */ /* 0x000ff60004706270 */
[----:B------:R-:W-:Y:S02]  /*44f0*/  @!UPT UIADD3 URZ, URZ, URZ, URZ ;  /* 0x0000003f3f3ff290 */ /* 0x000fe4000fffe03f */
[----:B------:R-:W-:-:S05]  /*4500*/  @!P0 BRA `(.L_x_1686) ;  /* 0x00000db000008947 */ /* 0x000fca0003800000 */
[----:B-----5:R-:W-:Y:S01]  /*4510*/  ISETP.GE.AND P0, PT, R16, R133, PT ;  /* 0x000000851000720c */ /* 0x020fe20003f06270 */
[C---:B-1----:R-:W-:Y:S01]  /*4520*/  IMAD.SHL.U32 R5, R175.reuse, 0x2, RZ ;  /* 0x00000002af057824 */ /* 0x042fe200078e00ff */
        /* <DEDUP_REMOVED lines=56> */
.L_x_1688:
[----:B------:R-:W-:Y:S05]  /*48b0*/  BSYNC B0 ;  /* 0x0000000000007941 */ /* 0x000fea0003800000 */
.L_x_1687:
        /* <DEDUP_REMOVED lines=53> */
.L_x_1690:
[----:B------:R-:W-:Y:S05]  /*4c10*/  BSYNC B0 ;  /* 0x0000000000007941 */ /* 0x000fea0003800000 */
.L_x_1689:
        /* <DEDUP_REMOVED lines=53> */
.L_x_1692:
[----:B------:R-:W-:Y:S05]  /*4f70*/  BSYNC B0 ;  /* 0x0000000000007941 */ /* 0x000fea0003800000 */
.L_x_1691:
        /* <DEDUP_REMOVED lines=52> */
.L_x_1686:
[----:B------:R-:W-:Y:S05]  /*52c0*/  BSYNC B1 ;  /* 0x0000000000017941 */ /* 0x000fea0003800000 */
.L_x_1685:
        /* <DEDUP_REMOVED lines=63> */
.L_x_1696:
[----:B------:R-:W-:Y:S05]  /*56c0*/  BSYNC B0 ;  /* 0x0000000000007941 */ /* 0x000fea0003800000 */
.L_x_1695:
        /* <DEDUP_REMOVED lines=53> */
.L_x_1698:
[----:B------:R-:W-:Y:S05]  /*5a20*/  BSYNC B0 ;  /* 0x0000000000007941 */ /* 0x000fea0003800000 */
.L_x_1697:
        /* <DEDUP_REMOVED lines=53> */
.L_x_1700:
[----:B------:R-:W-:Y:S05]  /*5d80*/  BSYNC B0 ;  /* 0x0000000000007941 */ /* 0x000fea0003800000 */
.L_x_1699:
        /* <DEDUP_REMOVED lines=52> */
.L_x_1694:
[----:B------:R-:W-:Y:S05]  /*60d0*/  BSYNC B1 ;  /* 0x0000000000017941 */ /* 0x000fea0003800000 */
.L_x_1693:
        /* <DEDUP_REMOVED lines=20> */
[----:B------:R-:W2:Y:S03]  /*6220*/  LD.E.128 R24, [R40.64] ;  /* 0x0000000628187980 */ /* 0x000ea6000c101d00 */
        /* <DEDUP_REMOVED lines=44> */
.L_x_1704:
[----:B------:R-:W-:Y:S05]  /*64f0*/  BSYNC B0 ;  /* 0x0000000000007941 */ /* 0x000fea0003800000 */
.L_x_1703:
[----:B------:R-:W-:Y:S01]  /*6500*/  ISETP.GE.AND P0, PT, R12, R133, PT ;  /* 0x000000850c00720c */ /* 0x000fe20003f06270 */
[----:B------:R-:W-:Y:S01]  /*6510*/  @!UPT UIADD3 URZ, URZ, URZ, URZ ;  /* 0x0000003f3f3ff290 */ /* 0x000fe2000fffe03f */
[----:B------:R-:W-:Y:S11]  /*6520*/  BSSY B0, `(.L_x_1705) ;  /* 0x0000033000007945 */ /* 0x000ff60003800000 */
        /* <DEDUP_REMOVED lines=50> */
.L_x_1706:
[----:B------:R-:W-:Y:S05]  /*6850*/  BSYNC B0 ;  /* 0x0000000000007941 */ /* 0x000fea0003800000 */
.L_x_1705:
        /* <DEDUP_REMOVED lines=53> */
.L_x_1708:
[----:B------:R-:W-:Y:S05]  /*6bb0*/  BSYNC B0 ;  /* 0x0000000000007941 */ /* 0x000fea0003800000 */
.L_x_1707:
        /* <DEDUP_REMOVED lines=52> */
.L_x_1702:
[----:B------:R-:W-:Y:S05]  /*6f00*/  BSYNC B1 ;  /* 0x0000000000017941 */ /* 0x000fea0003800000 */
.L_x_1701:
[----:B-1----:R-:W2:Y:S02]  /*6f10*/  LD.E R3, [R20.64+0xd0] ;  /* 0x0000d00614037980 */ /* 0x002ea4000c101900 */
[----:B--2---:R-:W-:Y:S05]  /*6f20*/  IMAD.U32 R3, R3, -0x20, RZ ;  /* 0xffffffe003037824 */ /* 0x004fea00078e00ff */
[C---:B------:R-:W-:Y:S02]  /*6f30*/  LEA R18, P1, R3.reuse, R18, 0x1 ;  /* 0x0000001203127211 */ /* 0x040fe400078208ff */
[C---:B------:R-:W-:Y:S02]  /*6f40*/  LEA R58, P0, R3.reuse, R58, 0x1 ;  /* 0x0000003a033a7211 */ /* 0x040fe400078008ff */
[C---:B------:R-:W-:Y:S02]  /*6f50*/  LEA.HI.X.SX32 R19, R3.reuse, R19, 0x1, P1 ;  /* 0x0000001303137211 */ /* 0x040fe400008f0eff */
[----:B------:R-:W-:Y:S01]  /*6f60*/  LEA.HI.X.SX32 R59, R3, R59, 0x1, P0 ;  /* 0x0000003b033b7211 */ /* 0x000fe200000f0eff */
[----:B------:R-:W-:-:S05]  /*6f70*/  BRA `(.L_x_1709) ;  /* 0x0000680000007947 */ /* 0x000fca0003800000 */
.L_x_1676:
[----:B---3--:R-:W-:Y:S01]  /*6f80*/  BSSY B2, `(.L_x_1710) ;  /* 0x0000168000027945 */ /* 0x008fe20003800000 */
        /* <DEDUP_REMOVED lines=31> */
[----:B------:R-:W3:Y:S03]  /*7180*/  LD.E.128 R204, [R206.64] ;  /* 0x00000006cecc7980 */ /* 0x000ee6000c101d00 */
[C---:B------:R-:W-:Y:S04]  /*7190*/  LEA R42, P0, R201.reuse, R138, 0x1 ;  /* 0x0000008ac92a7211 */ /* 0x040fe800078008ff */
[----:B------:R-:W-:Y:S01]  /*71a0*/  LEA.HI.X.SX32 R43, R201, R139, 0x1, P0 ;  /* 0x0000008bc92b7211 */ /* 0x000fe200000f0eff */
[----:B-1----:R-:W4:Y:S08]  /*71b0*/  LD.E.128 R24, [R22.64] ;  /* 0x0000000616187980 */ /* 0x002f30000c101d00 */
[----:B--2---:R-:W2:Y:S01]  /*71c0*/  LD.E.128 R60, [R42.64] ;  /* 0x000000062a3c7980 */ /* 0x004ea2000c101d00 */
        /* <DEDUP_REMOVED lines=52> */
.L_x_1715:
[----:B------:R-:W-:Y:S05]  /*7510*/  BSYNC B0 ;  /* 0x0000000000007941 */ /* 0x000fea0003800000 */
.L_x_1714:
[----:B-----5:R3:W-:Y:S02]  /*7520*/  ST.E.128 [R140.64], R44 ;  /* 0x0000002c8c007985 */ /* 0x0207e4000c101d06 */
.L_x_1713:
[----:B------:R-:W-:Y:S05]  /*7530*/  BSYNC B1 ;  /* 0x0000000000017941 */ /* 0x000fea0003800000 */
.L_x_1712:
[----:B------:R-:W-:Y:S01]  /*7540*/  ISETP.GE.AND P0, PT, R12, R133, PT ;  /* 0x000000850c00720c */ /* 0x000fe20003f06270 */
[----:B------:R-:W-:Y:S01]  /*7550*/  @!UPT UIADD3 URZ, URZ, URZ, URZ ;  /* 0x0000003f3f3ff290 */ /* 0x000fe2000fffe03f */
[----:B------:R-:W-:Y:S11]  /*7560*/  BSSY B1, `(.L_x_1716) ;  /* 0x0000057000017945 */ /* 0x000ff60003800000 */
[----:B------:R-:W-:-:S05]  /*7570*/  @P0 BRA `(.L_x_1717) ;  /* 0x0000055000000947 */ /* 0x000fca0003800000 */
[----:B---3--:R3:W5:Y:S01]  /*7580*/  LD.E.128 R44, [R134.64+0x80] ;  /* 0x00008006862c7980 */ /* 0x008762000c101d00 */
        /* <DEDUP_REMOVED lines=25> */
[----:B------:R-:W4:Y:S03]  /*7720*/  LD.E.128 R204, [R206.64+0x80] ;  /* 0x00008006cecc7980 */ /* 0x000f26000c101d00 */
[C---:B------:R-:W-:Y:S04]  /*7730*/  LEA R42, P0, R203.reuse, R138, 0x1 ;  /* 0x0000008acb2a7211 */ /* 0x040fe800078008ff */
[----:B------:R-:W-:Y:S01]  /*7740*/  LEA.HI.X.SX32 R43, R203, R139, 0x1, P0 ;  /* 0x0000008bcb2b7211 */ /* 0x000fe200000f0eff */
[----:B-12---:R-:W2:Y:S08]  /*7750*/  LD.E.128 R24, [R22.64+0x80] ;  /* 0x0000800616187980 */ /* 0x006eb0000c101d00 */
[----:B---3--:R-:W3:Y:S01]  /*7760*/  LD.E.128 R60, [R42.64+0x80] ;  /* 0x000080062a3c7980 */ /* 0x008ee2000c101d00 */
[C---:B----4-:R-:W-:Y:S01]  /*7770*/  IMAD.U32 R37, R204.reuse, 0x10000, RZ ;  /* 0x00010000cc257824 */ /* 0x050fe200078e00ff */
[----:B------:R-:W-:Y:S01]  /*7780*/  LOP3.LUT R33, R204, 0xffff0000, RZ, 0xc0, !PT ;  /* 0xffff0000cc217812 */ /* 0x000fe200078ec0ff */
[C---:B------:R-:W-:Y:S01]  /*7790*/  IMAD.U32 R29, R206.reuse, 0x10000, RZ ;  /* 0x00010000ce1d7824 */ /* 0x040fe200078e00ff */
[----:B------:R-:W-:Y:S01]  /*77a0*/  SHF.L.U32 R31, R205, 0x10, RZ ;  /* 0x00000010cd1f7819 */ /* 0x000fe200000006ff */
[----:B------:R-:W-:Y:S01]  /*77b0*/  @!P1 FADD.FTZ R37, -R37, -RZ ;  /* 0x800000ff25259221 */ /* 0x000fe20000010100 */
[----:B------:R-:W-:Y:S01]  /*77c0*/  LOP3.LUT R30, R205, 0xffff0000, RZ, 0xc0, !PT ;  /* 0xffff0000cd1e7812 */ /* 0x000fe200078ec0ff */
[----:B------:R-:W-:Y:S01]  /*77d0*/  @!P1 FADD.FTZ R33, -R33, -RZ ;  /* 0x800000ff21219221 */ /* 0x000fe20000010100 */
[----:B------:R-:W-:Y:S01]  /*77e0*/  LOP3.LUT R28, R206, 0xffff0000, RZ, 0xc0, !PT ;  /* 0xffff0000ce1c7812 */ /* 0x000fe200078ec0ff */
[C---:B--2---:R-:W-:Y:S01]  /*77f0*/  IMAD.U32 R38, R24.reuse, 0x10000, RZ ;  /* 0x0001000018267824 */ /* 0x044fe200078e00ff */
[----:B------:R-:W-:Y:S01]  /*7800*/  LOP3.LUT R36, R24, 0xffff0000, RZ, 0xc0, !PT ;  /* 0xffff000018247812 */ /* 0x000fe200078ec0ff */
[----:B------:R-:W-:Y:S01]  /*7810*/  @!P1 FADD.FTZ R31, -R31, -RZ ;  /* 0x800000ff1f1f9221 */ /* 0x000fe20000010100 */
[C---:B------:R-:W-:Y:S01]  /*7820*/  SHF.L.U32 R34, R25.reuse, 0x10, RZ ;  /* 0x0000001019227819 */ /* 0x040fe200000006ff */
[----:B------:R-:W-:Y:S01]  /*7830*/  FMUL.FTZ R0, R38, R37 ;  /* 0x0000002526007220 */ /* 0x000fe20000410000 */
[----:B------:R-:W-:Y:S01]  /*7840*/  LOP3.LUT R35, R25, 0xffff0000, RZ, 0xc0, !PT ;  /* 0xffff000019237812 */ /* 0x000fe200078ec0ff */
[----:B------:R-:W-:Y:S01]  /*7850*/  @!P1 FADD.FTZ R30, -R30, -RZ ;  /* 0x800000ff1e1e9221 */ /* 0x000fe20000010100 */
[----:B------:R-:W-:Y:S01]  /*7860*/  SHF.L.U32 R23, R207, 0x10, RZ ;  /* 0x00000010cf177819 */ /* 0x000fe200000006ff */
[C---:B---3--:R-:W-:Y:S01]  /*7870*/  IMAD.U32 R40, R60.reuse, 0x10000, RZ ;  /* 0x000100003c287824 */ /* 0x048fe200078e00ff */
        /* <DEDUP_REMOVED lines=35> */
.L_x_1719:
[----:B------:R-:W-:Y:S05]  /*7ab0*/  BSYNC B0 ;  /* 0x0000000000007941 */ /* 0x000fea0003800000 */
.L_x_1718:
[----:B-----5:R4:W-:Y:S02]  /*7ac0*/  ST.E.128 [R140.64+0x80], R44 ;  /* 0x0000802c8c007985 */ /* 0x0209e4000c101d06 */
.L_x_1717:
[----:B------:R-:W-:Y:S05]  /*7ad0*/  BSYNC B1 ;  /* 0x0000000000017941 */ /* 0x000fea0003800000 */
.L_x_1716:
[----:B------:R-:W-:Y:S01]  /*7ae0*/  ISETP.GE.AND P0, PT, R11, R133, PT ;  /* 0x000000850b00720c */ /* 0x000fe20003f06270 */
[----:B------:R-:W-:Y:S01]  /*7af0*/  @!UPT UIADD3 URZ, URZ, URZ, URZ ;  /* 0x0000003f3f3ff290 */ /* 0x000fe2000fffe03f */
[----:B------:R-:W-:Y:S11]  /*7b00*/  BSSY B1, `(.L_x_1720) ;  /* 0x0000057000017945 */ /* 0x000ff60003800000 */
[----:B------:R-:W-:-:S05]  /*7b10*/  @P0 BRA `(.L_x_1721) ;  /* 0x0000055000000947 */ /* 0x000fca0003800000 */
[----:B---34-:R3:W5:Y:S01]  /*7b20*/  LD.E.128 R44, [R134.64+0x100] ;  /* 0x00010006862c7980 */ /* 0x018762000c101d00 */
        /* <DEDUP_REMOVED lines=82> */
.L_x_1723:
[----:B------:R-:W-:Y:S05]  /*8050*/  BSYNC B0 ;  /* 0x0000000000007941 */ /* 0x000fea0003800000 */
.L_x_1722:
[----:B-----5:R4:W-:Y:S02]  /*8060*/  ST.E.128 [R140.64+0x100], R44 ;  /* 0x0001002c8c007985 */ /* 0x0209e4000c101d06 */
.L_x_1721:
[----:B------:R-:W-:Y:S05]  /*8070*/  BSYNC B1 ;  /* 0x0000000000017941 */ /* 0x000fea0003800000 */
.L_x_1720:
[----:B------:R-:W-:Y:S11]  /*8080*/  ISETP.GE.AND P0, PT, R10, R133, PT ;  /* 0x000000850a00720c */ /* 0x000ff60003f06270 */
[----:B------:R-:W-:Y:S02]  /*8090*/  @!UPT UIADD3 URZ, URZ, URZ, URZ ;  /* 0x0000003f3f3ff290 */ /* 0x000fe4000fffe03f */
        /* <DEDUP_REMOVED lines=84> */
.L_x_1725:
[----:B------:R-:W-:Y:S05]  /*85e0*/  BSYNC B0 ;  /* 0x0000000000007941 */ /* 0x000fea0003800000 */
.L_x_1724:
[----:B-----5:R4:W-:Y:S02]  /*85f0*/  ST.E.128 [R140.64+0x180], R44 ;  /* 0x0001802c8c007985 */ /* 0x0209e4000c101d06 */
.L_x_1711:
[----:B------:R-:W-:Y:S05]  /*8600*/  BSYNC B2 ;  /* 0x0000000000027941 */ /* 0x000fea0003800000 */
.L_x_1710:
        /* <DEDUP_REMOVED lines=21> */
[----:B---34-:R-:W-:Y:S02]  /*8760*/  LOP3.LUT R45, R49, 0xffff0000, RZ, 0xc0, !PT ;  /* 0xffff0000312d7812 */ /* 0x018fe400078ec0ff */
        /* <DEDUP_REMOVED lines=13> */
[----:B------:R-:W3:Y:S03]  /*8840*/  LD.E.128 R24, [R22.64] ;  /* 0x0000000616187980 */ /* 0x000ee6000c101d00 */
[----:B------:R-:W-:Y:S01]  /*8850*/  LEA.HI.X R207, R203, R137, R54, 0x1, P0 ;  /* 0x00000089cbcf7211 */ /* 0x000fe200000f0c36 */
[----:B------:R-:W-:Y:S01]  /*8860*/  IMAD.MOV.U32 R54, RZ, RZ, RZ ;  /* 0x000000ffff367224 */ /* 0x000fe200078e00ff */
[----:B------:R-:W-:Y:S04]  /*8870*/  @P1 IADD3 R54, -R201, RZ, RZ ;  /* 0x000000ffc9361210 */ /* 0x000fe80007ffe1ff */
[----:B------:R-:W-:Y:S01]  /*8880*/  IADD3 R201, P0, R175, R54, RZ ;  /* 0x00000036afc97210 */ /* 0x000fe20007f1e0ff */
[----:B------:R-:W4:Y:S03]  /*8890*/  LD.E.128 R204, [R206.64] ;  /* 0x00000006cecc7980 */ /* 0x000f26000c101d00 */
[----:B------:R-:W-:Y:S02]  /*88a0*/  LEA.HI.X.SX32 R54, R54, R155, 0x1, P0 ;  /* 0x0000009b36367211 */ /* 0x000fe400000f0eff */
[C---:B------:R-:W-:Y:S04]  /*88b0*/  LEA R60, P0, R201.reuse, R138, 0x1 ;  /* 0x0000008ac93c7211 */ /* 0x040fe800078008ff */
[----:B------:R-:W-:Y:S06]  /*88c0*/  LEA.HI.X R61, R201, R139, R54, 0x1, P0 ;  /* 0x0000008bc93d7211 */ /* 0x000fec00000f0c36 */
[----:B--2---:R-:W2:Y:S01]  /*88d0*/  LD.E.128 R60, [R60.64] ;  /* 0x000000063c3c7980 */ /* 0x004ea2000c101d00 */
[C---:B---3--:R-:W-:Y:S01]  /*88e0*/  IMAD.U32 R32, R24.reuse, 0x10000, RZ ;  /* 0x0001000018207824 */ /* 0x048fe200078e00ff */
[----:B------:R-:W-:Y:S01]  /*88f0*/  LOP3.LUT R31, R24, 0xffff0000, RZ, 0xc0, !PT ;  /* 0xffff0000181f7812 */ /* 0x000fe200078ec0ff */
[C---:B------:R-:W-:Y:S01]  /*8900*/  IMAD.U32 R28, R26.reuse, 0x10000, RZ ;  /* 0x000100001a1c7824 */ /* 0x040fe200078e00ff */
[----:B------:R-:W-:Y:S01]  /*8910*/  SHF.L.U32 R29, R25, 0x10, RZ ;  /* 0x00000010191d7819 */ /* 0x000fe200000006ff */
[----:B------:R-:W-:Y:S01]  /*8920*/  IMAD.U32 R22, R27, 0x10000, RZ ;  /* 0x000100001b167824 */ /* 0x000fe200078e00ff */
[----:B------:R-:W-:Y:S02]  /*8930*/  LOP3.LUT R30, R25, 0xffff0000, RZ, 0xc0, !PT ;  /* 0xffff0000191e7812 */ /* 0x000fe400078ec0ff */
[----:B------:R-:W-:Y:S02]  /*8940*/  LOP3.LUT R24, R26, 0xffff0000, RZ, 0xc0, !PT ;  /* 0xffff00001a187812 */ /* 0x000fe400078ec0ff */
[----:B------:R-:W-:Y:S01]  /*8950*/  LOP3.LUT R26, R27, 0xffff0000, RZ, 0xc0, !PT ;  /* 0xffff00001b1a7812 */ /* 0x000fe200078ec0ff */
[C---:B----4-:R-:W-:Y:S01]  /*8960*/  IMAD.U32 R34, R205.reuse, 0x10000, RZ ;  /* 0x00010000cd227824 */ /* 0x050fe200078e00ff */
        /* <DEDUP_REMOVED lines=13> */
[C---:B--2---:R-:W-:Y:S01]  /*8a40*/  LOP3.LUT R40, R60.reuse, 0xffff0000, RZ, 0xc0, !PT ;  /* 0xffff00003c287812 */ /* 0x044fe200078ec0ff */
        /* <DEDUP_REMOVED lines=29> */
.L_x_1731:
[----:B------:R-:W-:Y:S05]  /*8c20*/  BSYNC B0 ;  /* 0x0000000000007941 */ /* 0x000fea0003800000 */
.L_x_1730:
[C---:B-1----:R-:W-:Y:S04]  /*8c30*/  LEA R2, P0, R237.reuse, R140, 0x1 ;  /* 0x0000008ced027211 */ /* 0x042fe800078008ff */
[----:B------:R-:W-:Y:S05]  /*8c40*/  LEA.HI.X R3, R237, R141, R238, 0x1, P0 ;  /* 0x0000008ded037211 */ /* 0x000fea00000f0cee */
[----:B-----5:R1:W-:Y:S04]  /*8c50*/  ST.E.128 [R2.64], R48 ;  /* 0x0000003002007985 */ /* 0x0203e8000c101d06 */
.L_x_1729:
[----:B------:R-:W-:Y:S05]  /*8c60*/  BSYNC B1 ;  /* 0x0000000000017941 */ /* 0x000fea0003800000 */
.L_x_1728:
        /* <DEDUP_REMOVED lines=92> */
.L_x_1735:
[----:B------:R-:W-:Y:S05]  /*9230*/  BSYNC B0 ;  /* 0x0000000000007941 */ /* 0x000fea0003800000 */
.L_x_1734:
[C---:B------:R-:W-:Y:S04]  /*9240*/  LEA R2, P0, R100.reuse, R140, 0x1 ;  /* 0x0000008c64027211 */ /* 0x040fe800078008ff */
[----:B------:R-:W-:Y:S05]  /*9250*/  LEA.HI.X R3, R100, R141, R99, 0x1, P0 ;  /* 0x0000008d64037211 */ /* 0x000fea00000f0c63 */
[----:B-----5:R1:W-:Y:S04]  /*9260*/  ST.E.128 [R2.64], R48 ;  /* 0x0000003002007985 */ /* 0x0203e8000c101d06 */
.L_x_1733:
[----:B------:R-:W-:Y:S05]  /*9270*/  BSYNC B1 ;  /* 0x0000000000017941 */ /* 0x000fea0003800000 */
.L_x_1732:
        /* <DEDUP_REMOVED lines=16> */
[C---:B---34-:R-:W-:Y:S01]  /*9380*/  LOP3.LUT R45, R49.reuse, 0xffff0000, RZ, 0xc0, !PT ;  /* 0xffff0000312d7812 */ /* 0x058fe200078ec0ff */
        /* <DEDUP_REMOVED lines=15> */
[----:B------:R-:W3:Y:S03]  /*9480*/  LD.E.128 R24, [R22.64] ;  /* 0x0000000616187980 */ /* 0x000ee6000c101d00 */
[----:B------:R-:W-:Y:S02]  /*9490*/  LEA.HI.X R207, R201, R137, R204, 0x1, P0 ;  /* 0x00000089c9cf7211 */ /* 0x000fe400000f0ccc */
[----:B------:R-:W-:Y:S04]  /*94a0*/  IADD3 R201, P0, R163, R208, RZ ;  /* 0x000000d0a3c97210 */ /* 0x000fe80007f1e0ff */
[----:B------:R-:W-:Y:S01]  /*94b0*/  LEA.HI.X.SX32 R54, R208, R151, 0x1, P0 ;  /* 0x00000097d0367211 */ /* 0x000fe200000f0eff */
[----:B------:R-:W4:Y:S01]  /*94c0*/  LD.E.128 R204, [R206.64] ;  /* 0x00000006cecc7980 */ /* 0x000f22000c101d00 */
        /* <DEDUP_REMOVED lines=20> */
[----:B------:R-:W-:Y:S01]  /*9610*/  SHF.L.U32 R25, R207, 0x10, RZ ;  /* 0x00000010cf197819 */ /* 0x000fe200000006ff */
[----:B------:R-:W-:Y:S01]  /*9620*/  FMUL.FTZ R0, R32, R37 ;  /* 0x0000002520007220 */ /* 0x000fe20000410000 */
[C---:B--2---:R-:W-:Y:S01]  /*9630*/  LOP3.LUT R40, R60.reuse, 0xffff0000, RZ, 0xc0, !PT ;  /* 0xffff00003c287812 */ /* 0x044fe200078ec0ff */
[----:B------:R-:W-:Y:S01]  /*9640*/  IMAD.U32 R38, R60, 0x10000, RZ ;  /* 0x000100003c267824 */ /* 0x000fe200078e00ff */
[----:B------:R-:W-:Y:S01]  /*9650*/  SHF.L.U32 R43, R61, 0x10, RZ ;  /* 0x000000103d2b7819 */ /* 0x000fe200000006ff */
[----:B------:R-:W-:Y:S01]  /*9660*/  @!P1 FADD.FTZ R35, -R35, -RZ ;  /* 0x800000ff23239221 */ /* 0x000fe20000010100 */
[----:B------:R-:W-:Y:S01]  /*9670*/  LOP3.LUT R23, R207, 0xffff0000, RZ, 0xc0, !PT ;  /* 0xffff0000cf177812 */ /* 0x000fe200078ec0ff */
[----:B------:R-:W-:Y:S01]  /*9680*/  FMUL.FTZ R2, R31, R36 ;  /* 0x000000241f027220 */ /* 0x000fe20000410000 */
[----:B------:R-:W-:Y:S01]  /*9690*/  LOP3.LUT R44, R61, 0xffff0000, RZ, 0xc0, !PT ;  /* 0xffff00003d2c7812 */ /* 0x000fe200078ec0ff */
[----:B------:R-:W-:Y:S01]  /*96a0*/  FMUL.FTZ R3, R29, R34 ;  /* 0x000000221d037220 */ /* 0x000fe20000410000 */
[----:B------:R-:W-:Y:S01]  /*96b0*/  LOP3.LUT R48, R62, 0xffff0000, RZ, 0xc0, !PT ;  /* 0xffff00003e307812 */ /* 0x000fe200078ec0ff */
[----:B------:R-:W-:Y:S01]  /*96c0*/  @!P1 FADD.FTZ R33, -R33, -RZ ;  /* 0x800000ff21219221 */ /* 0x000fe20000010100 */
[----:B------:R-:W-:Y:S01]  /*96d0*/  SHF.L.U32 R51, R63, 0x10, RZ ;  /* 0x000000103f337819 */ /* 0x000fe200000006ff */
[----:B------:R-:W-:Y:S01]  /*96e0*/  FFMA.FTZ R0, R39, R38, R0 ;  /* 0x0000002627007223 */ /* 0x000fe20000010000 */
[----:B------:R-:W-:Y:S01]  /*96f0*/  LOP3.LUT R52, R63, 0xffff0000, RZ, 0xc0, !PT ;  /* 0xffff00003f347812 */ /* 0x000fe200078ec0ff */
[----:B------:R-:W-:Y:S02]  /*9700*/  FMUL.FTZ R4, R30, R35 ;  /* 0x000000231e047220 */ /* 0x000fe40000410000 */
        /* <DEDUP_REMOVED lines=19> */
.L_x_1739:
[----:B------:R-:W-:Y:S05]  /*9840*/  BSYNC B0 ;  /* 0x0000000000007941 */ /* 0x000fea0003800000 */
.L_x_1738:
[C---:B------:R-:W-:Y:S04]  /*9850*/  LEA R2, P0, R96.reuse, R140, 0x1 ;  /* 0x0000008c60027211 */ /* 0x040fe800078008ff */
[----:B------:R-:W-:Y:S05]  /*9860*/  LEA.HI.X R3, R96, R141, R95, 0x1, P0 ;  /* 0x0000008d60037211 */ /* 0x000fea00000f0c5f */
[----:B-----5:R1:W-:Y:S04]  /*9870*/  ST.E.128 [R2.64], R48 ;  /* 0x0000003002007985 */ /* 0x0203e8000c101d06 */
.L_x_1737:
[----:B------:R-:W-:Y:S05]  /*9880*/  BSYNC B1 ;  /* 0x0000000000017941 */ /* 0x000fea0003800000 */
.L_x_1736:
[----:B------:R-:W-:Y:S11]  /*9890*/  ISETP.GE.AND P0, PT, R10, R133, PT ;  /* 0x000000850a00720c */ /* 0x000ff60003f06270 */
[----:B------:R-:W-:Y:S02]  /*98a0*/  @!UPT UIADD3 URZ, URZ, URZ, URZ ;  /* 0x0000003f3f3ff290 */ /* 0x000fe4000fffe03f */
        /* <DEDUP_REMOVED lines=89> */
.L_x_1741:
[----:B------:R-:W-:Y:S05]  /*9e40*/  BSYNC B0 ;  /* 0x0000000000007941 */ /* 0x000fea0003800000 */
.L_x_1740:
[C---:B------:R-:W-:Y:S04]  /*9e50*/  LEA R2, P0, R90.reuse, R140, 0x1 ;  /* 0x0000008c5a027211 */ /* 0x040fe800078008ff */
[----:B------:R-:W-:Y:S05]  /*9e60*/  LEA.HI.X R3, R90, R141, R89, 0x1, P0 ;  /* 0x0000008d5a037211 */ /* 0x000fea00000f0c59 */
[----:B-----5:R1:W-:Y:S04]  /*9e70*/  ST.E.128 [R2.64], R48 ;  /* 0x0000003002007985 */ /* 0x0203e8000c101d06 */
.L_x_1727:
[----:B------:R-:W-:Y:S05]  /*9e80*/  BSYNC B2 ;  /* 0x0000000000027941 */ /* 0x000fea0003800000 */
.L_x_1726:
        /* <DEDUP_REMOVED lines=97> */
.L_x_1747:
[----:B------:R-:W-:Y:S05]  /*a4a0*/  BSYNC B0 ;  /* 0x0000000000007941 */ /* 0x000fea0003800000 */
.L_x_1746:
[C---:B------:R-:W-:Y:S04]  /*a4b0*/  LEA R2, P0, R101.reuse, R140, 0x1 ;  /* 0x0000008c65027211 */ /* 0x040fe800078008ff */
[----:B------:R-:W-:Y:S05]  /*a4c0*/  LEA.HI.X R3, R101, R141, R102, 0x1, P0 ;  /* 0x0000008d65037211 */ /* 0x000fea00000f0c66 */
[----:B-----5:R1:W-:Y:S04]  /*a4d0*/  ST.E.128 [R2.64], R48 ;  /* 0x0000003002007985 */ /* 0x0203e8000c101d06 */
.L_x_1745:
[----:B------:R-:W-:Y:S05]  /*a4e0*/  BSYNC B1 ;  /* 0x0000000000017941 */ /* 0x000fea0003800000 */
.L_x_1744:
        /* <DEDUP_REMOVED lines=28> */
[----:B------:R-:W-:Y:S02]  /*a6b0*/  LEA.HI.X.SX32 R54, R205, R150, 0x1, P2 ;  /* 0x00000096cd367211 */ /* 0x000fe400010f0eff */
[C---:B-1----:R-:W-:Y:S01]  /*a6c0*/  LEA R206, P0, R203.reuse, R136, 0x1 ;  /* 0x00000088cbce7211 */ /* 0x042fe200078008ff */
        /* <DEDUP_REMOVED lines=62> */
.L_x_1751:
[----:B------:R-:W-:Y:S05]  /*aab0*/  BSYNC B0 ;  /* 0x0000000000007941 */ /* 0x000fea0003800000 */
.L_x_1750:
[C---:B------:R-:W-:Y:S04]  /*aac0*/  LEA R2, P0, R98.reuse, R140, 0x1 ;  /* 0x0000008c62027211 */ /* 0x040fe800078008ff */
[----:B------:R-:W-:Y:S05]  /*aad0*/  LEA.HI.X R3, R98, R141, R97, 0x1, P0 ;  /* 0x0000008d62037211 */ /* 0x000fea00000f0c61 */
[----:B-----5:R1:W-:Y:S04]  /*aae0*/  ST.E.128 [R2.64], R48 ;  /* 0x0000003002007985 */ /* 0x0203e8000c101d06 */
.L_x_1749:
[----:B------:R-:W-:Y:S05]  /*aaf0*/  BSYNC B1 ;  /* 0x0000000000017941 */ /* 0x000fea0003800000 */
.L_x_1748:
        /* <DEDUP_REMOVED lines=28> */
[----:B------:R-:W-:Y:S01]  /*acc0*/  LEA.HI.X.SX32 R204, R203, R148, 0x1, P2 ;  /* 0x00000094cbcc7211 */ /* 0x000fe200010f0eff */
[----:B------:R-:W-:Y:S01]  /*acd0*/  IMAD.MOV.U32 R203, RZ, RZ, RZ ;  /* 0x000000ffffcb7224 */ /* 0x000fe200078e00ff */
[C---:B-1----:R-:W-:Y:S01]  /*ace0*/  LEA R206, P0, R201.reuse, R136, 0x1 ;  /* 0x00000088c9ce7211 */ /* 0x042fe200078008ff */
[----:B------:R-:W3:Y:S01]  /*acf0*/  LD.E.128 R24, [R22.64] ;  /* 0x0000000616187980 */ /* 0x000ee2000c101d00 */
[----:B------:R-:W-:Y:S02]  /*ad00*/  @P1 IADD3 R203, -R54, RZ, RZ ;  /* 0x000000ff36cb1210 */ /* 0x000fe40007ffe1ff */
        /* <DEDUP_REMOVED lines=59> */
.L_x_1755:
[----:B------:R-:W-:Y:S05]  /*b0c0*/  BSYNC B0 ;  /* 0x0000000000007941 */ /* 0x000fea0003800000 */
.L_x_1754:
[C---:B------:R-:W-:Y:S04]  /*b0d0*/  LEA R2, P0, R94.reuse, R140, 0x1 ;  /* 0x0000008c5e027211 */ /* 0x040fe800078008ff */
[----:B------:R-:W-:Y:S05]  /*b0e0*/  LEA.HI.X R3, R94, R141, R93, 0x1, P0 ;  /* 0x0000008d5e037211 */ /* 0x000fea00000f0c5d */
[----:B-----5:R1:W-:Y:S04]  /*b0f0*/  ST.E.128 [R2.64], R48 ;  /* 0x0000003002007985 */ /* 0x0203e8000c101d06 */
.L_x_1753:
[----:B------:R-:W-:Y:S05]  /*b100*/  BSYNC B1 ;  /* 0x0000000000017941 */ /* 0x000fea0003800000 */
.L_x_1752:
        /* <DEDUP_REMOVED lines=91> */
.L_x_1757:
[----:B------:R-:W-:Y:S05]  /*b6c0*/  BSYNC B0 ;  /* 0x0000000000007941 */ /* 0x000fea0003800000 */
.L_x_1756:
[C---:B------:R-:W-:Y:S04]  /*b6d0*/  LEA R2, P0, R88.reuse, R140, 0x1 ;  /* 0x0000008c58027211 */ /* 0x040fe800078008ff */
[----:B------:R-:W-:Y:S05]  /*b6e0*/  LEA.HI.X R3, R88, R141, R87, 0x1, P0 ;  /* 0x0000008d58037211 */ /* 0x000fea00000f0c57 */
[----:B-----5:R1:W-:Y:S04]  /*b6f0*/  ST.E.128 [R2.64], R48 ;  /* 0x0000003002007985 */ /* 0x0203e8000c101d06 */
.L_x_1743:
[----:B------:R-:W-:Y:S05]  /*b700*/  BSYNC B2 ;  /* 0x0000000000027941 */ /* 0x000fea0003800000 */
.L_x_1742:
        /* <DEDUP_REMOVED lines=14> */
[----:B-1----:R1:W5:Y:S01]  /*b7f0*/  LD.E.128 R48, [R202.64] ;  /* 0x00000006ca307980 */ /* 0x002362000c101d00 */
        /* <DEDUP_REMOVED lines=83> */
.L_x_1763:
[----:B------:R-:W-:Y:S05]  /*bd30*/  BSYNC B0 ;  /* 0x0000000000007941 */ /* 0x000fea0003800000 */
.L_x_1762:
[----:B------:R-:W-:Y:S02]  /*bd40*/  IMAD R0, R65, 0x60, RZ ;  /* 0x0000006041007824 */ /* 0x000fe400078e02ff */
[----:B------:R-:W-:Y:S05]  /*bd50*/  IMAD.WIDE.U32 R2, R64, 0x60, R140 ;  /* 0x0000006040027825 */ /* 0x000fea00078e008c */
[----:B------:R-:W-:Y:S05]  /*bd60*/  IADD3 R3, R3, R0, RZ ;  /* 0x0000000003037210 */ /* 0x000fea0007ffe0ff */
[----:B-----5:R1:W-:Y:S02]  /*bd70*/  ST.E.128 [R2.64], R48 ;  /* 0x0000003002007985 */ /* 0x0203e4000c101d06 */
.L_x_1761:
[----:B------:R-:W-:Y:S05]  /*bd80*/  BSYNC B1 ;  /* 0x0000000000017941 */ /* 0x000fea0003800000 */
.L_x_1760:
        /* <DEDUP_REMOVED lines=92> */
.L_x_1767:
[----:B------:R-:W-:Y:S05]  /*c350*/  BSYNC B0 ;  /* 0x0000000000007941 */ /* 0x000fea0003800000 */
.L_x_1766:
[C---:B------:R-:W-:Y:S04]  /*c360*/  LEA R2, P0, R92.reuse, R140, 0x1 ;  /* 0x0000008c5c027211 */ /* 0x040fe800078008ff */
[----:B------:R-:W-:Y:S05]  /*c370*/  LEA.HI.X R3, R92, R141, R91, 0x1, P0 ;  /* 0x0000008d5c037211 */ /* 0x000fea00000f0c5b */
[----:B-----5:R1:W-:Y:S04]  /*c380*/  ST.E.128 [R2.64], R48 ;  /* 0x0000003002007985 */ /* 0x0203e8000c101d06 */
.L_x_1765:
[----:B------:R-:W-:Y:S05]  /*c390*/  BSYNC B1 ;  /* 0x0000000000017941 */ /* 0x000fea0003800000 */
.L_x_1764:
        /* <DEDUP_REMOVED lines=25> */
[C---:B------:R-:W-:Y:S01]  /*c530*/  LEA R22, P0, R202.reuse, R204, 0x1 ;  /* 0x000000ccca167211 */ /* 0x040fe200078008ff */
[----:B-1----:R-:W-:Y:S01]  /*c540*/  IMAD.MOV.U32 R204, RZ, RZ, RZ ;  /* 0x000000ffffcc7224 */ /* 0x002fe200078e00ff */
[----:B------:R-:W-:Y:S02]  /*c550*/  IADD3 R201, P2, R157, R200, RZ ;  /* 0x000000c89dc97210 */ /* 0x000fe40007f5e0ff */
[----:B------:R-:W-:Y:S02]  /*c560*/  LEA.HI.X.SX32 R23, R202, R205, 0x1, P0 ;  /* 0x000000cdca177211 */ /* 0x000fe400000f0eff */
[----:B------:R-:W-:Y:S02]  /*c570*/  LEA.HI.X.SX32 R200, R200, R145, 0x1, P2 ;  /* 0x00000091c8c87211 */ /* 0x000fe400010f0eff */
[C---:B------:R-:W-:Y:S01]  /*c580*/  LEA R206, P0, R201.reuse, R136, 0x1 ;  /* 0x00000088c9ce7211 */ /* 0x040fe200078008ff */
[----:B------:R-:W3:Y:S01]  /*c590*/  LD.E.128 R24, [R22.64] ;  /* 0x0000000616187980 */ /* 0x000ee2000c101d00 */
[----:B------:R-:W-:Y:S02]  /*c5a0*/  @P1 IADD3 R204, -R54, RZ, RZ ;  /* 0x000000ff36cc1210 */ /* 0x000fe40007ffe1ff */
[----:B------:R-:W-:Y:S02]  /*c5b0*/  LEA.HI.X R207, R201, R137, R200, 0x1, P0 ;  /* 0x00000089c9cf7211 */ /* 0x000fe400000f0cc8 */
[----:B------:R-:W-:Y:S03]  /*c5c0*/  IADD3 R205, P0, R157, R204, RZ ;  /* 0x000000cc9dcd7210 */ /* 0x000fe60007f1e0ff */
[----:B------:R-:W4:Y:S01]  /*c5d0*/  LD.E.128 R200, [R206.64] ;  /* 0x00000006cec87980 */ /* 0x000f22000c101d00 */
        /* <DEDUP_REMOVED lines=24> */
[C---:B--2---:R-:W-:Y:S01]  /*c760*/  LOP3.LUT R40, R60.reuse, 0xffff0000, RZ, 0xc0, !PT ;  /* 0xffff00003c287812 */ /* 0x044fe200078ec0ff */
        /* <DEDUP_REMOVED lines=31> */
.L_x_1771:
[----:B------:R-:W-:Y:S05]  /*c960*/  BSYNC B0 ;  /* 0x0000000000007941 */ /* 0x000fea0003800000 */
.L_x_1770:
[C---:B------:R-:W-:Y:S04]  /*c970*/  LEA R2, P0, R86.reuse, R140, 0x1 ;  /* 0x0000008c56027211 */ /* 0x040fe800078008ff */
[----:B------:R-:W-:Y:S05]  /*c980*/  LEA.HI.X R3, R86, R141, R85, 0x1, P0 ;  /* 0x0000008d56037211 */ /* 0x000fea00000f0c55 */
[----:B-----5:R1:W-:Y:S04]  /*c990*/  ST.E.128 [R2.64], R48 ;  /* 0x0000003002007985 */ /* 0x0203e8000c101d06 */
.L_x_1769:
[----:B------:R-:W-:Y:S05]  /*c9a0*/  BSYNC B1 ;  /* 0x0000000000017941 */ /* 0x000fea0003800000 */
.L_x_1768:
        /* <DEDUP_REMOVED lines=16> */
[C---:B------:R-:W-:Y:S01]  /*cab0*/  IMAD.U32 R28, R25.reuse, 0x10000, RZ ;  /* 0x00010000191c7824 */ /* 0x040fe200078e00ff */
        /* <DEDUP_REMOVED lines=12> */
[C---:B---34-:R-:W-:Y:S01]  /*cb80*/  LEA R44, P0, R29.reuse, R136, 0x1 ;  /* 0x000000881d2c7211 */ /* 0x058fe200078008ff */
[----:B------:R-:W3:Y:S03]  /*cb90*/  LD.E.128 R4, [R2.64] ;  /* 0x0000000602047980 */ /* 0x000ee6000c101d00 */
[----:B------:R-:W-:Y:S02]  /*cba0*/  LEA.HI.X R45, R29, R137, R0, 0x1, P0 ;  /* 0x000000891d2d7211 */ /* 0x000fe400000f0c00 */
[----:B------:R-:W-:Y:S04]  /*cbb0*/  IADD3 R29, P0, R156, R31, RZ ;  /* 0x0000001f9c1d7210 */ /* 0x000fe80007f1e0ff */
[----:B------:R-:W4:Y:S01]  /*cbc0*/  LD.E.128 R44, [R44.64] ;  /* 0x000000062c2c7980 */ /* 0x000f22000c101d00 */
[----:B------:R-:W-:Y:S01]  /*cbd0*/  LEA.HI.X.SX32 R0, R31, R144, 0x1, P0 ;  /* 0x000000901f007211 */ /* 0x000fe200000f0eff */
[----:B------:R-:W-:Y:S01]  /*cbe0*/  IMAD.U32 R31, R24, 0x10000, RZ ;  /* 0x00010000181f7824 */ /* 0x000fe200078e00ff */
[C---:B------:R-:W-:Y:S04]  /*cbf0*/  LEA R22, P0, R29.reuse, R138, 0x1 ;  /* 0x0000008a1d167211 */ /* 0x040fe800078008ff */
[----:B------:R-:W-:Y:S05]  /*cc00*/  LEA.HI.X R23, R29, R139, R0, 0x1, P0 ;  /* 0x0000008b1d177211 */ /* 0x000fea00000f0c00 */
[----:B--2---:R1:W2:Y:S01]  /*cc10*/  LD.E.128 R40, [R22.64] ;  /* 0x0000000616287980 */ /* 0x0042a2000c101d00 */
[C---:B---3--:R-:W-:Y:S01]  /*cc20*/  IMAD.U32 R8, R7.reuse, 0x10000, RZ ;  /* 0x0001000007087824 */ /* 0x048fe200078e00ff */
[----:B-1----:R-:W-:Y:S01]  /*cc30*/  LOP3.LUT R22, R7, 0xffff0000, RZ, 0xc0, !PT ;  /* 0xffff000007167812 */ /* 0x002fe200078ec0ff */
[C---:B------:R-:W-:Y:S01]  /*cc40*/  IMAD.U32 R0, R4.reuse, 0x10000, RZ ;  /* 0x0001000004007824 */ /* 0x040fe200078e00ff */
[----:B------:R-:W-:Y:S02]  /*cc50*/  LOP3.LUT R2, R4, 0xffff0000, RZ, 0xc0, !PT ;  /* 0xffff000004027812 */ /* 0x000fe400078ec0ff */
[C---:B------:R-:W-:Y:S02]  /*cc60*/  SHF.L.U32 R3, R5.reuse, 0x10, RZ ;  /* 0x0000001005037819 */ /* 0x040fe400000006ff */
[----:B------:R-:W-:Y:S01]  /*cc70*/  LOP3.LUT R4, R5, 0xffff0000, RZ, 0xc0, !PT ;  /* 0xffff000005047812 */ /* 0x000fe200078ec0ff */
[----:B------:R-:W-:Y:S01]  /*cc80*/  IMAD.U32 R5, R6, 0x10000, RZ ;  /* 0x0001000006057824 */ /* 0x000fe200078e00ff */
[----:B----4-:R-:W-:Y:S01]  /*cc90*/  SHF.L.U32 R29, R44, 0x10, RZ ;  /* 0x000000102c1d7819 */ /* 0x010fe200000006ff */
        /* <DEDUP_REMOVED lines=13> */
[C---:B--2---:R-:W-:Y:S01]  /*cd70*/  LOP3.LUT R34, R43.reuse, 0xffff0000, RZ, 0xc0, !PT ;  /* 0xffff00002b227812 */ /* 0x044fe200078ec0ff */
        /* <DEDUP_REMOVED lines=30> */
.L_x_1773:
[----:B------:R-:W-:Y:S05]  /*cf60*/  BSYNC B0 ;  /* 0x0000000000007941 */ /* 0x000fea0003800000 */
.L_x_1772:
[C---:B-1----:R-:W-:Y:S04]  /*cf70*/  LEA R2, P0, R84.reuse, R140, 0x1 ;  /* 0x0000008c54027211 */ /* 0x042fe800078008ff */
[----:B------:R-:W-:Y:S05]  /*cf80*/  LEA.HI.X R3, R84, R141, R83, 0x1, P0 ;  /* 0x0000008d54037211 */ /* 0x000fea00000f0c53 */
[----:B-----5:R1:W-:Y:S04]  /*cf90*/  ST.E.128 [R2.64], R24 ;  /* 0x0000001802007985 */ /* 0x0203e8000c101d06 */
.L_x_1759:
[----:B------:R-:W-:Y:S05]  /*cfa0*/  BSYNC B2 ;  /* 0x0000000000027941 */ /* 0x000fea0003800000 */
.L_x_1758:
[----:B-12---:R-:W2:Y:S02]  /*cfb0*/  LD.E R3, [R20.64+0xd0] ;  /* 0x0000d00614037980 */ /* 0x006ea4000c101900 */
[----:B--2---:R-:W-:Y:S05]  /*cfc0*/  IMAD.U32 R3, R3, -0x20, RZ ;  /* 0xffffffe003037824 */ /* 0x004fea00078e00ff */
[C---:B------:R-:W-:Y:S02]  /*cfd0*/  LEA R138, P1, R3.reuse, R138, 0x1 ;  /* 0x0000008a038a7211 */ /* 0x040fe400078208ff */
[C---:B------:R-:W-:Y:S02]  /*cfe0*/  LEA R136, P0, R3.reuse, R136, 0x1 ;  /* 0x0000008803887211 */ /* 0x040fe400078008ff */
[C---:B------:R-:W-:Y:S02]  /*cff0*/  LEA.HI.X.SX32 R139, R3.reuse, R139, 0x1, P1 ;  /* 0x0000008b038b7211 */ /* 0x040fe400008f0eff */
[----:B------:R-:W-:Y:S01]  /*d000*/  LEA.HI.X.SX32 R137, R3, R137, 0x1, P0 ;  /* 0x0000008903897211 */ /* 0x000fe200000f0eff */
[----:B------:R-:W-:-:S05]  /*d010*/  BRA `(.L_x_1709) ;  /* 0x0000076000007947 */ /* 0x000fca0003800000 */
.L_x_1675:
[----:B------:R-:W-:Y:S01]  /*d020*/  BSSY B0, `(.L_x_1774) ;  /* 0x000000e000007945 */ /* 0x000fe20003800000 */
[----:B------:R-:W-:-:S05]  /*d030*/  @!P2 BRA `(.L_x_1775) ;  /* 0x000000c00000a947 */ /* 0x000fca0003800000 */
[----:B------:R-:W-:Y:S02]  /*d040*/  ISETP.NE.AND P1, PT, R174, RZ, PT ;  /* 0x000000ffae00720c */ /* 0x000fe40003f25270 */
[----:B------:R-:W-:Y:S11]  /*d050*/  ISETP.NE.AND P0, PT, R172, RZ, PT ;  /* 0x000000ffac00720c */ /* 0x000ff60003f05270 */
[----:B-1----:R-:W2:Y:S04]  /*d060*/  @P1 LD.E.128 R4, [R134.64] ;  /* 0x0000000686041980 */ /* 0x002ea8000c101d00 */
        /* <DEDUP_REMOVED lines=9> */
.L_x_1775:
[----:B------:R-:W-:Y:S05]  /*d100*/  BSYNC B0 ;  /* 0x0000000000007941 */ /* 0x000fea0003800000 */
.L_x_1774:
        /* <DEDUP_REMOVED lines=8> */
[----:B-1----:R-:W-:Y:S02]  /*d190*/  @P3 LEA R2, P1, R237, R140, 0x1 ;  /* 0x0000008ced023211 */ /* 0x002fe400078208ff */
        /* <DEDUP_REMOVED lines=24> */
.L_x_1777:
[----:B------:R-:W-:Y:S05]  /*d320*/  BSYNC B0 ;  /* 0x0000000000007941 */ /* 0x000fea0003800000 */
.L_x_1776:
        /* <DEDUP_REMOVED lines=33> */
.L_x_1779:
[----:B------:R-:W-:Y:S05]  /*d540*/  BSYNC B0 ;  /* 0x0000000000007941 */ /* 0x000fea0003800000 */
.L_x_1778:
[C---:B------:R-:W-:Y:S04]  /*d550*/  ISETP.GE.AND P0, PT, R169.reuse, R202, PT ;  /* 0x000000caa900720c */ /* 0x040fe80003f06270 */
[----:B------:R-:W-:Y:S11]  /*d560*/  ISETP.GE.AND P0, PT, R169, R200, !P0 ;  /* 0x000000c8a900720c */ /* 0x000ff60004706270 */
[----:B------:R-:W-:Y:S02]  /*d570*/  @!UPT UIADD3 URZ, URZ, URZ, URZ ;  /* 0x0000003f3f3ff290 */ /* 0x000fe4000fffe03f */
[----:B------:R-:W-:-:S05]  /*d580*/  @!P0 BRA `(.L_x_1709) ;  /* 0x000001f000008947 */ /* 0x000fca0003800000 */
[----:B------:R-:W-:Y:S02]  /*d590*/  ISETP.NE.AND P1, PT, R174, RZ, PT ;  /* 0x000000ffae00720c */ /* 0x000fe40003f25270 */
[----:B------:R-:W-:Y:S02]  /*d5a0*/  ISETP.NE.AND P2, PT, R172, RZ, PT ;  /* 0x000000ffac00720c */ /* 0x000fe40003f45270 */
[----:B------:R-:W-:Y:S09]  /*d5b0*/  ISETP.NE.AND P3, PT, R170, RZ, PT ;  /* 0x000000ffaa00720c */ /* 0x000ff20003f65270 */
[----:B-1----:R-:W-:Y:S04]  /*d5c0*/  @P1 IMAD.WIDE.U32 R2, R198, 0x60, R134 ;  /* 0x00000060c6021825 */ /* 0x002fe800078e0086 */
[----:B------:R-:W-:Y:S02]  /*d5d0*/  @P1 IMAD R0, R199, 0x60, RZ ;  /* 0x00000060c7001824 */ /* 0x000fe400078e02ff */
[----:B------:R-:W-:Y:S04]  /*d5e0*/  @P1 IMAD.WIDE.U32 R22, R64, 0x60, R140 ;  /* 0x0000006040161825 */ /* 0x000fe800078e008c */
        /* <DEDUP_REMOVED lines=25> */
.L_x_1709:
[----:B------:R-:W-:Y:S05]  /*d780*/  BSYNC B3 ;  /* 0x0000000000037941 */ /* 0x000fea0003800000 */
.L_x_1674:
[----:B------:R-:W-:Y:S01]  /*d790*/  ISETP.NE.U32.AND P1, PT, R248, RZ, PT ;  /* 0x000000fff800720c */ /* 0x000fe20003f25070 */
[----:B-12---:R-:W2:Y:S01]  /*d7a0*/  LD.E R3, [R20.64+0x128] ;  /* 0x0001280614037980 */ /* 0x006ea2000c101900 */
[----:B------:R-:W-:Y:S02]  /*d7b0*/  BSSY B0, `(.L_x_1780) ;  /* 0x000005f000007945 */ /* 0x000fe40003800000 */
[----:B------:R-:W-:Y:S01]  /*d7c0*/  ISETP.NE.AND.EX P1, PT, R249, RZ, PT, P1 ;  /* 0x000000fff900720c */ /* 0x000fe20003f25310 */
[----:B--2---:R-:W-:Y:S05]  /*d7d0*/  IMAD.U32 R3, R3, -0x40, RZ ;  /* 0xffffffc003037824 */ /* 0x004fea00078e00ff */
[C---:B---3--:R-:W-:Y:S04]  /*d7e0*/  LEA R134, P0, R3.reuse, R134, 0x1 ;  /* 0x0000008603867211 */ /* 0x048fe800078008ff */
        /* <DEDUP_REMOVED lines=9> */
[----:B------:R-:W3:Y:S06]  /*d880*/  LD.E.64 R26, [R20.64+0x40] ;  /* 0x00004006141a7980 */ /* 0x000eec000c101b00 */
[----:B----4-:R-:W4:Y:S01]  /*d890*/  LD.E.64 R24, [R20.64+0x20] ;  /* 0x0000200614187980 */ /* 0x010f22000c101b00 */
        /* <DEDUP_REMOVED lines=47> */
[-C--:B---3--:R-:W-:Y:S01]  /*db90*/  IMAD R4, R27, R0.reuse, RZ ;  /* 0x000000001b047224 */ /* 0x088fe200078e02ff */
[----:B------:R-:W-:Y:S01]  /*dba0*/  SHF.R.S32.HI R3, RZ, 0x1f, R0 ;  /* 0x0000001fff037819 */ /* 0x000fe20000011400 */
[C---:B-1----:R-:W-:Y:S04]  /*dbb0*/  IMAD.WIDE.U32 R28, R26.reuse, R0, RZ ;  /* 0x000000001a1c7225 */ /* 0x042fe800078e00ff */
[----:B--2---:R-:W-:Y:S02]  /*dbc0*/  IMAD.IADD R6, R5, 0x1, -R6 ;  /* 0x0000000105067824 */ /* 0x004fe400078e0a06 */
[----:B------:R-:W-:Y:S02]  /*dbd0*/  IMAD R5, R26, R3, R4 ;  /* 0x000000031a057224 */ /* 0x000fe400078e0204 */
[-C--:B----4-:R-:W-:Y:S01]  /*dbe0*/  IMAD R4, R25, R6.reuse, RZ ;  /* 0x0000000619047224 */ /* 0x090fe200078e02ff */
        /* <DEDUP_REMOVED lines=19> */
.L_x_1781:
[----:B------:R-:W2:Y:S04]  /*dd20*/  LD.E R5, [R20.64+0x40] ;  /* 0x0000400614057980 */ /* 0x000ea8000c101900 */
[----:B------:R-:W3:Y:S02]  /*dd30*/  LD.E R3, [R20.64+0x38] ;  /* 0x0000380614037980 */ /* 0x000ee4000c101900 */
[----:B---3--:R-:W-:Y:S02]  /*dd40*/  IMAD.U32 R3, R3, -0x40, RZ ;  /* 0xffffffc003037824 */ /* 0x008fe400078e00ff */
[----:B--2---:R-:W-:Y:S03]  /*dd50*/  IMAD.U32 R5, R5, -0x40, RZ ;  /* 0xffffffc005057824 */ /* 0x004fe600078e00ff */
[----:B----4-:R-:W-:Y:S02]  /*dd60*/  LEA R140, P0, R3, R140, 0x1 ;  /* 0x0000008c038c7211 */ /* 0x010fe400078008ff */
[----:B------:R-:W-:Y:S02]  /*dd70*/  LEA R142, P1, R5, R142, 0x1 ;  /* 0x0000008e058e7211 */ /* 0x000fe400078208ff */
[----:B------:R-:W-:Y:S02]  /*dd80*/  LEA.HI.X.SX32 R141, R3, R141, 0x1, P0 ;  /* 0x0000008d038d7211 */ /* 0x000fe400000f0eff */
[----:B------:R-:W-:Y:S04]  /*dd90*/  LEA.HI.X.SX32 R143, R5, R143, 0x1, P1 ;  /* 0x0000008f058f7211 */ /* 0x000fe800008f0eff */
.L_x_1782:
[----:B------:R-:W-:Y:S05]  /*dda0*/  BSYNC B0 ;  /* 0x0000000000007941 */ /* 0x000fea0003800000 */
.L_x_1780:
[----:B------:R-:W-:Y:S04]  /*ddb0*/  IADD3 R9, R9, -0x1, RZ ;  /* 0xffffffff09097810 */ /* 0x000fe80007ffe0ff */
[----:B------:R-:W-:Y:S11]  /*ddc0*/  ISETP.GT.AND P0, PT, R9, R103, PT ;  /* 0x000000670900720c */ /* 0x000ff60003f04270 */
[----:B------:R-:W-:Y:S02]  /*ddd0*/  @!UPT UIADD3 URZ, URZ, URZ, URZ ;  /* 0x0000003f3f3ff290 */ /* 0x000fe4000fffe03f */
[----:B------:R-:W-:-:S05]  /*dde0*/  @P0 BRA `(.L_x_1783) ;  /* 0xffff53a000000947 */ /* 0x000fca000383ffff */
.L_x_1665:
        /* <DEDUP_REMOVED lines=9> */
[----:B------:R-:W2:Y:S01]  /*de80*/  LD.E.64 R4, [R20.64+0xf0] ;  /* 0x0000f00614047980 */ /* 0x000ea2000c101b00 */
[----:B------:R-:W-:-:S03]  /*de90*/  IMAD.MOV.U32 R2, RZ, RZ, RZ ;  /* 0x000000ffff027224 */ /* 0x000fc600078e00ff */
[----:B------:R-:W3:Y:S04]  /*dea0*/  LD.E.U8 R0, [R20.64+0x1b3] ;  /* 0x0001b30614007980 */ /* 0x000ee8000c101100 */
[----:B------:R1:W5:Y:S04]  /*deb0*/  LD.E R9, [R20.64+0xc0] ;  /* 0x0000c00614097980 */ /* 0x000368000c101900 */
[----:B------:R1:W5:Y:S04]  /*dec0*/  LD.E.64 R22, [R20.64+0x148] ;  /* 0x0001480614167980 */ /* 0x000368000c101b00 */
[----:B-----5:R1:W5:Y:S01]  /*ded0*/  LD.E.64 R18, [R20.64+0x150] ;  /* 0x0001500614127980 */ /* 0x020362000c101b00 */
[----:B--2---:R-:W-:-:S04]  /*dee0*/  ISETP.NE.U32.AND P1, PT, R4, RZ, PT ;  /* 0x000000ff0400720c */ /* 0x004fc80003f25070 */
[----:B------:R-:W-:-:S13]  /*def0*/  ISETP.NE.AND.EX P1, PT, R5, RZ, PT, P1 ;  /* 0x000000ff0500720c */ /* 0x000fda0003f25310 */
[----:B------:R-:W-:-:S04]  /*df00*/  @P1 LEA R24, P0, R247, R4, 0x2 ;  /* 0x00000004f7181211 */ /* 0x000fc800078010ff */
[----:B------:R-:W-:-:S05]  /*df10*/  @P1 LEA.HI.X R25, R247, R5, R76, 0x2, P0 ;  /* 0x00000005f7191211 */ /* 0x000fca00000f144c */
[----:B------:R-:W2:Y:S01]  /*df20*/  @P1 LD.E R2, [R24.64] ;  /* 0x0000000618021980 */ /* 0x000ea2000c101900 */
[C---:B------:R-:W-:Y:S02]  /*df30*/  LEA R5, P0, R190.reuse, R184, 0x5 ;  /* 0x000000b8be057211 */ /* 0x040fe400078028ff */
[----:B------:R-:W-:Y:S02]  /*df40*/  LEA.HI R13, R7, R7, RZ, 0x1 ;  /* 0x00000007070d7211 */ /* 0x000fe400078f08ff */
[----:B------:R-:W-:Y:S02]  /*df50*/  LEA.HI.X R8, R190, R187, R191, 0x5, P0 ;  /* 0x000000bbbe087211 */ /* 0x000fe400000f2cbf */
[----:B------:R-:W-:Y:S02]  /*df60*/  LEA R42, P0, R5, R192, 0x1 ;  /* 0x000000c0052a7211 */ /* 0x000fe400078008ff */
[----:B------:R-:W-:Y:S02]  /*df70*/  SHF.R.S32.HI R13, RZ, 0x1, R13 ;  /* 0x00000001ff0d7819 */ /* 0x000fe4000001140d */
[----:B------:R-:W-:Y:S01]  /*df80*/  IADD3 R3, P1, R3, R184, RZ ;  /* 0x000000b803037210 */ /* 0x000fe20007f3e0ff */
[----:B------:R-:W-:Y:S01]  /*df90*/  IMAD.MOV.U32 R186, RZ, RZ, R184 ;  /* 0x000000ffffba7224 */ /* 0x000fe200078e00b8 */
[----:B----4-:R-:W-:-:S02]  /*dfa0*/  LEA R46, P2, R184, R192, 0x1 ;  /* 0x000000c0b82e7211 */ /* 0x010fc400078408ff */
[----:B---3--:R-:W-:Y:S02]  /*dfb0*/  ISETP.NE.AND P4, PT, R0, RZ, PT ;  /* 0x000000ff0000720c */ /* 0x008fe40003f85270 */
[----:B------:R-:W-:Y:S01]  /*dfc0*/  LEA.HI.X R43, R5, R193, R8, 0x1, P0 ;  /* 0x000000c1052b7211 */ /* 0x000fe200000f0c08 */
[----:B------:R-:W-:Y:S01]  /*dfd0*/  IMAD R8, R180, R13, R77 ;  /* 0x0000000db4087224 */ /* 0x000fe200078e024d */
[-CC-:B------:R-:W-:Y:S01]  /*dfe0*/  LEA.HI.X R47, R184, R193.reuse, R187.reuse, 0x1, P2 ;  /* 0x000000c1b82f7211 */ /* 0x180fe200010f0cbb */
[--C-:B------:R-:W-:Y:S01]  /*dff0*/  IMAD.X R6, R15, 0x1, R187.reuse, P1 ;  /* 0x000000010f067824 */ /* 0x100fe200008e06bb */
[----:B------:R-:W-:Y:S01]  /*e000*/  LEA R44, P1, R3, R192, 0x1 ;  /* 0x000000c0032c7211 */ /* 0x000fe200078208ff */
[----:B------:R-:W-:Y:S02]  /*e010*/  IMAD R4, R191, 0x30, RZ ;  /* 0x00000030bf047824 */ /* 0x000fe400078e02ff */
[----:B------:R-:W-:Y:S01]  /*e020*/  IMAD.WIDE.U32 R186, R190, 0x30, R186 ;  /* 0x00000030beba7825 */ /* 0x000fe200078e00ba */
[----:B------:R-:W-:-:S03]  /*e030*/  LEA.HI.X R45, R3, R193, R6, 0x1, P1 ;  /* 0x000000c1032d7211 */ /* 0x000fc600008f0c06 */
[----:B------:R-:W-:Y:S02]  /*e040*/  IMAD.IADD R15, R244, 0x1, -R71 ;  /* 0x00000001f40f7824 */ /* 0x000fe400078e0a47 */
[----:B------:R-:W-:Y:S01]  /*e050*/  IMAD.IADD R0, R77, 0x1, R8 ;  /* 0x000000014d007824 */ /* 0x000fe200078e0208 */
[----:B------:R-:W-:Y:S01]  /*e060*/  LEA R40, P1, R186, R192, 0x1 ;  /* 0x000000c0ba287211 */ /* 0x000fe200078208ff */
[----:B------:R-:W-:Y:S01]  /*e070*/  IMAD.IADD R3, R187, 0x1, R4 ;  /* 0x00000001bb037824 */ /* 0x000fe200078e0204 */
[----:B------:R-:W-:Y:S01]  /*e080*/  ISETP.GE.AND P0, PT, R180, R15, PT ;  /* 0x0000000fb400720c */ /* 0x000fe20003f06270 */
[----:B------:R-:W-:-:S03]  /*e090*/  IMAD.SHL.U32 R6, R13, 0x10, RZ ;  /* 0x000000100d067824 */ /* 0x000fc600078e00ff */
[----:B------:R-:W-:Y:S02]  /*e0a0*/  LEA.HI.X R41, R186, R193, R3, 0x1, P1 ;  /* 0x000000c1ba297211 */ /* 0x000fe400008f0c03 */
[----:B------:R-:W-:Y:S02]  /*e0b0*/  ISETP.GT.AND P0, PT, R73, -0x8, !P0 ;  /* 0xfffffff84900780c */ /* 0x000fe40004704270 */
        /* <DEDUP_REMOVED lines=15> */
[----:B-----5:R-:W-:-:S03]  /*e1b0*/  IADD3 R38, P0, R18, R39, RZ ;  /* 0x0000002712267210 */ /* 0x020fc60007f1e0ff */
        /* <DEDUP_REMOVED lines=13> */
[C---:B------:R-:W-:Y:S02]  /*e290*/  LOP3.LUT R0, R29.reuse, 0xffff0000, RZ, 0xc0, !PT ;  /* 0xffff00001d007812 */ /* 0x040fe400078ec0ff */
[----:B------:R-:W-:-:S02]  /*e2a0*/  SHF.L.U32 R14, R29, 0x10, RZ ;  /* 0x000000101d0e7819 */ /* 0x000fc400000006ff */
[C---:B------:R-:W-:Y:S02]  /*e2b0*/  SHF.L.U32 R24, R28.reuse, 0x10, RZ ;  /* 0x000000101c187819 */ /* 0x040fe400000006ff */
[----:B------:R-:W-:Y:S02]  /*e2c0*/  LOP3.LUT R36, R28, 0xffff0000, RZ, 0xc0, !PT ;  /* 0xffff00001c247812 */ /* 0x000fe400078ec0ff */
[----:B------:R-:W-:Y:S02]  /*e2d0*/  LOP3.LUT R48, R30, 0xffff0000, RZ, 0xc0, !PT ;  /* 0xffff00001e307812 */ /* 0x000fe400078ec0ff */
[----:B---3--:R-:W-:Y:S02]  /*e2e0*/  LOP3.LUT R31, R2, 0xffff0000, RZ, 0xc0, !PT ;  /* 0xffff0000021f7812 */ /* 0x008fe400078ec0ff */
[C---:B------:R-:W-:Y:S01]  /*e2f0*/  LOP3.LUT R28, R3.reuse, 0xffff0000, RZ, 0xc0, !PT ;  /* 0xffff0000031c7812 */ /* 0x040fe200078ec0ff */
[----:B------:R-:W-:Y:S01]  /*e300*/  IMAD.U32 R3, R3, 0x10000, RZ ;  /* 0x0001000003037824 */ /* 0x000fe200078e00ff */
[----:B----4-:R-:W-:Y:S01]  /*e310*/  LOP3.LUT R33, R4, 0xffff0000, RZ, 0xc0, !PT ;  /* 0xffff000004217812 */ /* 0x010fe200078ec0ff */
[C---:B------:R-:W-:Y:S01]  /*e320*/  FMUL.FTZ R29, R0.reuse, R31 ;  /* 0x0000001f001d7220 */ /* 0x040fe20000410000 */
[----:B------:R-:W-:Y:S01]  /*e330*/  LOP3.LUT R32, R5, 0xffff0000, RZ, 0xc0, !PT ;  /* 0xffff000005207812 */ /* 0x000fe200078ec0ff */
[----:B------:R-:W-:Y:S01]  /*e340*/  FMUL.FTZ R30, R35, R28 ;  /* 0x0000001c231e7220 */ /* 0x000fe20000410000 */
[----:B------:R-:W-:Y:S01]  /*e350*/  SHF.L.U32 R5, R5, 0x10, RZ ;  /* 0x0000001005057819 */ /* 0x000fe200000006ff */
[----:B------:R-:W-:-:S02]  /*e360*/  FMUL.FTZ R0, R0, R33 ;  /* 0x0000002100007220 */ /* 0x000fc40000410000 */
[----:B------:R-:W-:Y:S01]  /*e370*/  FFMA.FTZ R29, R14, R33, -R29 ;  /* 0x000000210e1d7223 */ /* 0x000fe2000001081d */
[----:B------:R-:W-:Y:S01]  /*e380*/  SHF.L.U32 R33, R4, 0x10, RZ ;  /* 0x0000001004217819 */ /* 0x000fe200000006ff */
[----:B------:R-:W-:Y:S01]  /*e390*/  FFMA.FTZ R0, R14, R31, R0 ;  /* 0x0000001f0e007223 */ /* 0x000fe20000010000 */
[----:B------:R-:W-:Y:S01]  /*e3a0*/  SHF.L.U32 R31, R2, 0x10, RZ ;  /* 0x00000010021f7819 */ /* 0x000fe200000006ff */
[----:B------:R-:W-:Y:S02]  /*e3b0*/  FMUL.FTZ R35, R35, R32 ;  /* 0x0000002023237220 */ /* 0x000fe40000410000 */
[----:B------:R-:W-:Y:S01]  /*e3c0*/  FMUL.FTZ R4, R48, R3 ;  /* 0x0000000330047220 */ /* 0x000fe20000410000 */
[----:B------:R-:W-:Y:S01]  /*e3d0*/  F2FP.BF16.PACK_AB R29, R0, R29 ;  /* 0x0000001d001d723e */ /* 0x000fe200000010ff */
[C---:B------:R-:W-:Y:S02]  /*e3e0*/  FMUL.FTZ R2, R36.reuse, R31 ;  /* 0x0000001f24027220 */ /* 0x040fe40000410000 */
[----:B------:R-:W-:-:S02]  /*e3f0*/  FMUL.FTZ R36, R36, R33 ;  /* 0x0000002124247220 */ /* 0x000fc40000410000 */
[C---:B------:R-:W-:Y:S02]  /*e400*/  FFMA.FTZ R30, R37.reuse, R32, -R30 ;  /* 0x00000020251e7223 */ /* 0x040fe4000001081e */
[----:B------:R-:W-:Y:S02]  /*e410*/  FFMA.FTZ R35, R37, R28, R35 ;  /* 0x0000001c25237223 */ /* 0x000fe40000010023 */
[----:B------:R-:W-:Y:S02]  /*e420*/  FMUL.FTZ R48, R48, R5 ;  /* 0x0000000530307220 */ /* 0x000fe40000410000 */
[C---:B------:R-:W-:Y:S01]  /*e430*/  FFMA.FTZ R2, R24.reuse, R33, -R2 ;  /* 0x0000002118027223 */ /* 0x040fe20000010802 */
[----:B------:R-:W-:Y:S01]  /*e440*/  F2FP.BF16.PACK_AB R35, R35, R30 ;  /* 0x0000001e2323723e */ /* 0x000fe200000010ff */
[----:B------:R-:W-:Y:S02]  /*e450*/  FFMA.FTZ R31, R24, R31, R36 ;  /* 0x0000001f181f7223 */ /* 0x000fe40000010024 */
[----:B------:R-:W-:-:S02]  /*e460*/  FFMA.FTZ R4, R34, R5, -R4 ;  /* 0x0000000522047223 */ /* 0x000fc40000010804 */
[----:B------:R-:W-:Y:S01]  /*e470*/  FFMA.FTZ R3, R34, R3, R48 ;  /* 0x0000000322037223 */ /* 0x000fe20000010030 */
[----:B------:R-:W-:Y:S02]  /*e480*/  F2FP.BF16.PACK_AB R28, R31, R2 ;  /* 0x000000021f1c723e */ /* 0x000fe400000010ff */
[----:B------:R-:W-:Y:S02]  /*e490*/  MOV R31, R35 ;  /* 0x00000023001f7202 */ /* 0x000fe40000000f00 */
[----:B------:R-:W-:Y:S02]  /*e4a0*/  F2FP.BF16.PACK_AB R30, R3, R4 ;  /* 0x00000004031e723e */ /* 0x000fe400000010ff */
.L_x_1792:
[----:B------:R-:W-:Y:S05]  /*e4b0*/  BSYNC B0 ;  /* 0x0000000000007941 */ /* 0x000fea0003800000 */
.L_x_1791:
[----:B-----5:R3:W-:Y:S02]  /*e4c0*/  STS.128 [R246], R28 ;  /* 0x0000001cf6007388 */ /* 0x0207e40000000c00 */
.L_x_1790:
[----:B------:R-:W-:Y:S05]  /*e4d0*/  BSYNC B1 ;  /* 0x0000000000017941 */ /* 0x000fea0003800000 */
.L_x_1789:
        /* <DEDUP_REMOVED lines=18> */
[----:B--2---:R-:W-:Y:S02]  /*e600*/  LOP3.LUT R31, R2, 0xffff0000, RZ, 0xc0, !PT ;  /* 0xffff0000021f7812 */ /* 0x004fe400078ec0ff */
[C---:B------:R-:W-:Y:S01]  /*e610*/  LOP3.LUT R28, R3.reuse, 0xffff0000, RZ, 0xc0, !PT ;  /* 0xffff0000031c7812 */ /* 0x040fe200078ec0ff */
[----:B------:R-:W-:Y:S01]  /*e620*/  IMAD.U32 R3, R3, 0x10000, RZ ;  /* 0x0001000003037824 */ /* 0x000fe200078e00ff */
[----:B---3--:R-:W-:Y:S01]  /*e630*/  LOP3.LUT R33, R4, 0xffff0000, RZ, 0xc0, !PT ;  /* 0xffff000004217812 */ /* 0x008fe200078ec0ff */
        /* <DEDUP_REMOVED lines=25> */
.L_x_1796:
[----:B------:R-:W-:Y:S05]  /*e7d0*/  BSYNC B0 ;  /* 0x0000000000007941 */ /* 0x000fea0003800000 */
.L_x_1795:
[----:B-----5:R1:W-:Y:S02]  /*e7e0*/  STS.128 [R246+0x2000], R28 ;  /* 0x0020001cf6007388 */ /* 0x0203e40000000c00 */
.L_x_1794:
[----:B------:R-:W-:Y:S05]  /*e7f0*/  BSYNC B1 ;  /* 0x0000000000017941 */ /* 0x000fea0003800000 */
.L_x_1793:
        /* <DEDUP_REMOVED lines=47> */
.L_x_1800:
[----:B------:R-:W-:Y:S05]  /*eaf0*/  BSYNC B0 ;  /* 0x0000000000007941 */ /* 0x000fea0003800000 */
.L_x_1799:
[----:B-----5:R3:W-:Y:S02]  /*eb00*/  STS.128 [R246+0x4000], R28 ;  /* 0x0040001cf6007388 */ /* 0x0207e40000000c00 */
.L_x_1798:
[----:B------:R-:W-:Y:S05]  /*eb10*/  BSYNC B1 ;  /* 0x0000000000017941 */ /* 0x000fea0003800000 */
.L_x_1797:
        /* <DEDUP_REMOVED lines=43> */
[----:B------:R-:W-:Y:S02]  /*edd0*/  F2FP.BF16.PACK_AB R28, R29, R2 ;  /* 0x000000021d1c723e */ /* 0x000fe400000010ff */
[----:B------:R-:W-:Y:S02]  /*ede0*/  MOV R29, R0 ;  /* 0x00000000001d7202 */ /* 0x000fe40000000f00 */
[----:B------:R-:W-:Y:S02]  /*edf0*/  F2FP.BF16.PACK_AB R30, R3, R4 ;  /* 0x00000004031e723e */ /* 0x000fe400000010ff */
.L_x_1802:
[----:B------:R-:W-:Y:S05]  /*ee00*/  BSYNC B0 ;  /* 0x0000000000007941 */ /* 0x000fea0003800000 */
.L_x_1801:
[----:B-----5:R3:W-:Y:S02]  /*ee10*/  STS.128 [R246+0x6000], R28 ;  /* 0x0060001cf6007388 */ /* 0x0207e40000000c00 */
.L_x_1788:
[----:B------:R-:W-:Y:S05]  /*ee20*/  BSYNC B2 ;  /* 0x0000000000027941 */ /* 0x000fea0003800000 */
.L_x_1787:
        /* <DEDUP_REMOVED lines=13> */
[----:B-----5:R-:W-:-:S03]  /*ef00*/  IADD3 R32, P1, R18, R33, RZ ;  /* 0x0000002112207210 */ /* 0x020fc60007f3e0ff */
        /* <DEDUP_REMOVED lines=46> */
.L_x_1808:
[----:B------:R-:W-:Y:S05]  /*f1f0*/  BSYNC B0 ;  /* 0x0000000000007941 */ /* 0x000fea0003800000 */
.L_x_1807:
[----:B-----5:R3:W-:Y:S02]  /*f200*/  STS.128 [R246+0x800], R28 ;  /* 0x0008001cf6007388 */ /* 0x0207e40000000c00 */
.L_x_1806:
[----:B------:R-:W-:Y:S05]  /*f210*/  BSYNC B1 ;  /* 0x0000000000017941 */ /* 0x000fea0003800000 */
.L_x_1805:
        /* <DEDUP_REMOVED lines=47> */
.L_x_1812:
[----:B------:R-:W-:Y:S05]  /*f510*/  BSYNC B0 ;  /* 0x0000000000007941 */ /* 0x000fea0003800000 */
.L_x_1811:
[----:B-----5:R3:W-:Y:S02]  /*f520*/  STS.128 [R246+0x2800], R28 ;  /* 0x0028001cf6007388 */ /* 0x0207e40000000c00 */
.L_x_1810:
[----:B------:R-:W-:Y:S05]  /*f530*/  BSYNC B1 ;  /* 0x0000000000017941 */ /* 0x000fea0003800000 */
.L_x_1809:
        /* <DEDUP_REMOVED lines=47> */
.L_x_1816:
[----:B------:R-:W-:Y:S05]  /*f830*/  BSYNC B0 ;  /* 0x0000000000007941 */ /* 0x000fea0003800000 */
.L_x_1815:
[----:B-----5:R3:W-:Y:S02]  /*f840*/  STS.128 [R246+0x4800], R28 ;  /* 0x0048001cf6007388 */ /* 0x0207e40000000c00 */
.L_x_1814:
[----:B------:R-:W-:Y:S05]  /*f850*/  BSYNC B1 ;  /* 0x0000000000017941 */ /* 0x000fea0003800000 */
.L_x_1813:
[----:B------:R-:W-:-:S13]  /*f860*/  ISETP.GE.AND P0, PT, R10, R9, PT ;  /* 0x000000090a00720c */ /* 0x000fda0003f06270 */
[----:B------:R1:W-:Y:S01]  /*f870*/  @P0 STS.128 [R246+0x6800], RZ ;  /* 0x006800fff6000388 */ /* 0x0003e20000000c00 */
[----:B------:R-:W-:Y:S05]  /*f880*/  @P0 BRA `(.L_x_1804) ;  /* 0x000002c000000947 */ /* 0x000fea0003800000 */
[----:B-123--:R-:W5:Y:S01]  /*f890*/  LD.E.128 R44, [R44.64+0x180] ;  /* 0x000180062c2c7980 */ /* 0x00ef62000c101d00 */
[----:B------:R-:W-:Y:S01]  /*f8a0*/  ISETP.GE.AND P0, PT, R10, R7, PT ;  /* 0x000000070a00720c */ /* 0x000fe20003f06270 */
[----:B------:R-:W-:-:S12]  /*f8b0*/  BSSY B0, `(.L_x_1817) ;  /* 0x0000028000007945 */ /* 0x000fd80003800000 */
[----:B------:R-:W-:Y:S05]  /*f8c0*/  @P0 BRA `(.L_x_1818) ;  /* 0x0000026000000947 */ /* 0x000fea0003800000 */
[----:B------:R-:W2:Y:S04]  /*f8d0*/  LD.E.64 R2, [R32.64+0xc0] ;  /* 0x0000c00620027980 */ /* 0x000ea8000c101b00 */
[----:B------:R-:W3:Y:S01]  /*f8e0*/  LD.E.64 R4, [R26.64+0xc0] ;  /* 0x0000c0061a047980 */ /* 0x000ee2000c101b00 */
[C---:B-----5:R-:W-:Y:S01]  /*f8f0*/  LOP3.LUT R6, R45.reuse, 0xffff0000, RZ, 0xc0, !PT ;  /* 0xffff00002d067812 */ /* 0x060fe200078ec0ff */
[----:B------:R-:W-:Y:S01]  /*f900*/  IMAD.U32 R30, R46, 0x10000, RZ ;  /* 0x000100002e1e7824 */ /* 0x000fe200078e00ff */
[----:B------:R-:W-:Y:S02]  /*f910*/  SHF.L.U32 R14, R45, 0x10, RZ ;  /* 0x000000102d0e7819 */ /* 0x000fe400000006ff */
[C---:B------:R-:W-:Y:S02]  /*f920*/  SHF.L.U32 R24, R44.reuse, 0x10, RZ ;  /* 0x000000102c187819 */ /* 0x040fe400000006ff */
[----:B------:R-:W-:-:S02]  /*f930*/  LOP3.LUT R44, R44, 0xffff0000, RZ, 0xc0, !PT ;  /* 0xffff00002c2c7812 */ /* 0x000fc400078ec0ff */
[C---:B------:R-:W-:Y:S02]  /*f940*/  LOP3.LUT R35, R47.reuse, 0xffff0000, RZ, 0xc0, !PT ;  /* 0xffff00002f237812 */ /* 0x040fe400078ec0ff */
[----:B------:R-:W-:Y:S02]  /*f950*/  LOP3.LUT R46, R46, 0xffff0000, RZ, 0xc0, !PT ;  /* 0xffff00002e2e7812 */ /* 0x000fe400078ec0ff */
[----:B------:R-:W-:Y:S02]  /*f960*/  SHF.L.U32 R37, R47, 0x10, RZ ;  /* 0x000000102f257819 */ /* 0x000fe400000006ff */
[----:B--2---:R-:W-:Y:S02]  /*f970*/  LOP3.LUT R29, R2, 0xffff0000, RZ, 0xc0, !PT ;  /* 0xffff0000021d7812 */ /* 0x004fe400078ec0ff */
[----:B------:R-:W-:Y:S02]  /*f980*/  LOP3.LUT R28, R3, 0xffff0000, RZ, 0xc0, !PT ;  /* 0xffff0000031c7812 */ /* 0x000fe400078ec0ff */
[----:B---3--:R-:W-:Y:S01]  /*f990*/  LOP3.LUT R31, R4, 0xffff0000, RZ, 0xc0, !PT ;  /* 0xffff0000041f7812 */ /* 0x008fe200078ec0ff */
[C---:B------:R-:W-:Y:S01]  /*f9a0*/  FMUL.FTZ R27, R6.reuse, R29 ;  /* 0x0000001d061b7220 */ /* 0x040fe20000410000 */
[----:B------:R-:W-:Y:S01]  /*f9b0*/  LOP3.LUT R26, R5, 0xffff0000, RZ, 0xc0, !PT ;  /* 0xffff0000051a7812 */ /* 0x000fe200078ec0ff */
[----:B------:R-:W-:Y:S01]  /*f9c0*/  FMUL.FTZ R32, R35, R28 ;  /* 0x0000001c23207220 */ /* 0x000fe20000410000 */
[----:B------:R-:W-:Y:S01]  /*f9d0*/  SHF.L.U32 R3, R3, 0x10, RZ ;  /* 0x0000001003037819 */ /* 0x000fe200000006ff */
[-C--:B------:R-:W-:Y:S01]  /*f9e0*/  FMUL.FTZ R6, R6, R31.reuse ;  /* 0x0000001f06067220 */ /* 0x080fe20000410000 */
[----:B------:R-:W-:Y:S01]  /*f9f0*/  SHF.L.U32 R5, R5, 0x10, RZ ;  /* 0x0000001005057819 */ /* 0x000fe200000006ff */
[----:B------:R-:W-:-:S02]  /*fa00*/  FFMA.FTZ R27, R14, R31, -R27 ;  /* 0x0000001f0e1b7223 */ /* 0x000fc4000001081b */
[----:B------:R-:W-:Y:S01]  /*fa10*/  FFMA.FTZ R6, R14, R29, R6 ;  /* 0x0000001d0e067223 */ /* 0x000fe20000010006 */
[----:B------:R-:W-:Y:S01]  /*fa20*/  SHF.L.U32 R29, R2, 0x10, RZ ;  /* 0x00000010021d7819 */ /* 0x000fe200000006ff */
[----:B------:R-:W-:Y:S02]  /*fa30*/  IMAD.U32 R31, R4, 0x10000, RZ ;  /* 0x00010000041f7824 */ /* 0x000fe400078e00ff */
[----:B------:R-:W-:Y:S01]  /*fa40*/  FMUL.FTZ R4, R46, R3 ;  /* 0x000000032e047220 */ /* 0x000fe20000410000 */
[----:B------:R-:W-:Y:S01]  /*fa50*/  F2FP.BF16.PACK_AB R45, R6, R27 ;  /* 0x0000001b062d723e */ /* 0x000fe200000010ff */
[C---:B------:R-:W-:Y:S02]  /*fa60*/  FMUL.FTZ R2, R44.reuse, R29 ;  /* 0x0000001d2c027220 */ /* 0x040fe40000410000 */
[----:B------:R-:W-:Y:S02]  /*fa70*/  FMUL.FTZ R35, R35, R26 ;  /* 0x0000001a23237220 */ /* 0x000fe40000410000 */
        /* <DEDUP_REMOVED lines=11> */
.L_x_1818:
[----:B------:R-:W-:Y:S05]  /*fb30*/  BSYNC B0 ;  /* 0x0000000000007941 */ /* 0x000fea0003800000 */
.L_x_1817:
[----:B-----5:R1:W-:Y:S02]  /*fb40*/  STS.128 [R246+0x6800], R44 ;  /* 0x0068002cf6007388 */ /* 0x0203e40000000c00 */
.L_x_1804:
[----:B------:R-:W-:Y:S05]  /*fb50*/  BSYNC B2 ;  /* 0x0000000000027941 */ /* 0x000fea0003800000 */
.L_x_1803:
        /* <DEDUP_REMOVED lines=24> */
[----:B-----5:R-:W-:Y:S01]  /*fce0*/  LOP3.LUT R14, R29, 0xffff0000, RZ, 0xc0, !PT ;  /* 0xffff00001d0e7812 */ /* 0x020fe200078ec0ff */
[----:B------:R-:W-:Y:S01]  /*fcf0*/  IMAD.U32 R45, R31, 0x10000, RZ ;  /* 0x000100001f2d7824 */ /* 0x000fe200078e00ff */
[----:B------:R-:W-:Y:S02]  /*fd00*/  SHF.L.U32 R24, R29, 0x10, RZ ;  /* 0x000000101d187819 */ /* 0x000fe400000006ff */
[C---:B------:R-:W-:Y:S02]  /*fd10*/  SHF.L.U32 R29, R28.reuse, 0x10, RZ ;  /* 0x000000101c1d7819 */ /* 0x040fe400000006ff */
[----:B------:R-:W-:-:S02]  /*fd20*/  LOP3.LUT R38, R28, 0xffff0000, RZ, 0xc0, !PT ;  /* 0xffff00001c267812 */ /* 0x000fc400078ec0ff */
[----:B------:R-:W-:Y:S02]  /*fd30*/  LOP3.LUT R39, R31, 0xffff0000, RZ, 0xc0, !PT ;  /* 0xffff00001f277812 */ /* 0x000fe400078ec0ff */
[C---:B------:R-:W-:Y:S02]  /*fd40*/  SHF.L.U32 R36, R30.reuse, 0x10, RZ ;  /* 0x000000101e247819 */ /* 0x040fe400000006ff */
[----:B------:R-:W-:Y:S02]  /*fd50*/  LOP3.LUT R44, R30, 0xffff0000, RZ, 0xc0, !PT ;  /* 0xffff00001e2c7812 */ /* 0x000fe400078ec0ff */
[C---:B---3--:R-:W-:Y:S01]  /*fd60*/  LOP3.LUT R35, R2.reuse, 0xffff0000, RZ, 0xc0, !PT ;  /* 0xffff000002237812 */ /* 0x048fe200078ec0ff */
[----:B------:R-:W-:Y:S01]  /*fd70*/  IMAD.U32 R2, R2, 0x10000, RZ ;  /* 0x0001000002027824 */ /* 0x000fe200078e00ff */
        /* <DEDUP_REMOVED lines=8> */
[----:B------:R-:W-:-:S02]  /*fe00*/  FMUL.FTZ R39, R39, R34 ;  /* 0x0000002227277220 */ /* 0x000fc40000410000 */
[C---:B------:R-:W-:Y:S02]  /*fe10*/  FFMA.FTZ R31, R24.reuse, R37, -R31 ;  /* 0x00000025181f7223 */ /* 0x040fe4000001081f */
[----:B------:R-:W-:Y:S02]  /*fe20*/  FFMA.FTZ R14, R24, R35, R14 ;  /* 0x00000023180e7223 */ /* 0x000fe4000001000e */
[----:B------:R-:W-:Y:S02]  /*fe30*/  IMAD.U32 R5, R5, 0x10000, RZ ;  /* 0x0001000005057824 */ /* 0x000fe400078e00ff */
[----:B------:R-:W-:Y:S01]  /*fe40*/  FMUL.FTZ R24, R38, R2 ;  /* 0x0000000226187220 */ /* 0x000fe20000410000 */
[----:B------:R-:W-:Y:S01]  /*fe50*/  F2FP.BF16.PACK_AB R14, R14, R31 ;  /* 0x0000001f0e0e723e */ /* 0x000fe200000010ff */
[----:B------:R-:W-:Y:S02]  /*fe60*/  FMUL.FTZ R38, R38, R4 ;  /* 0x0000000426267220 */ /* 0x000fe40000410000 */
[----:B------:R-:W-:-:S02]  /*fe70*/  FFMA.FTZ R39, R45, R28, R39 ;  /* 0x0000001c2d277223 */ /* 0x000fc40000010027 */
[C---:B------:R-:W-:Y:S02]  /*fe80*/  FMUL.FTZ R28, R44.reuse, R3 ;  /* 0x000000032c1c7220 */ /* 0x040fe40000410000 */
[-C--:B------:R-:W-:Y:S02]  /*fe90*/  FMUL.FTZ R44, R44, R5.reuse ;  /* 0x000000052c2c7220 */ /* 0x080fe40000410000 */
[C---:B------:R-:W-:Y:S02]  /*fea0*/  FFMA.FTZ R24, R29.reuse, R4, -R24 ;  /* 0x000000041d187223 */ /* 0x040fe40000010818 */
[----:B------:R-:W-:Y:S02]  /*feb0*/  FFMA.FTZ R29, R29, R2, R38 ;  /* 0x000000021d1d7223 */ /* 0x000fe40000010026 */
[----:B------:R-:W-:Y:S02]  /*fec0*/  FFMA.FTZ R30, R45, R34, -R30 ;  /* 0x000000222d1e7223 */ /* 0x000fe4000001081e */
[C---:B------:R-:W-:Y:S01]  /*fed0*/  FFMA.FTZ R28, R36.reuse, R5, -R28 ;  /* 0x00000005241c7223 */ /* 0x040fe2000001081c */
[----:B------:R-:W-:Y:S01]  /*fee0*/  F2FP.BF16.PACK_AB R5, R29, R24 ;  /* 0x000000181d05723e */ /* 0x000fe200000010ff */
[----:B------:R-:W-:Y:S01]  /*fef0*/  FFMA.FTZ R3, R36, R3, R44 ;  /* 0x0000000324037223 */ /* 0x000fe2000001002c */
[----:B------:R-:W-:-:S02]  /*ff00*/  F2FP.BF16.PACK_AB R31, R39, R30 ;  /* 0x0000001e271f723e */ /* 0x000fc400000010ff */
[----:B------:R-:W-:Y:S02]  /*ff10*/  MOV R29, R14 ;  /* 0x0000000e001d7202 */ /* 0x000fe40000000f00 */
[----:B------:R-:W-:Y:S02]  /*ff20*/  F2FP.BF16.PACK_AB R30, R3, R28 ;  /* 0x0000001c031e723e */ /* 0x000fe400000010ff */
[----:B------:R-:W-:Y:S02]  /*ff30*/  MOV R28, R5 ;  /* 0x00000005001c7202 */ /* 0x000fe40000000f00 */
.L_x_1824:
[----:B------:R-:W-:Y:S05]  /*ff40*/  BSYNC B0 ;  /* 0x0000000000007941 */ /* 0x000fea0003800000 */
.L_x_1823:
[----:B-----5:R3:W-:Y:S02]  /*ff50*/  STS.128 [R246+0x1000], R28 ;  /* 0x0010001cf6007388 */ /* 0x0207e40000000c00 */
.L_x_1822:
[----:B------:R-:W-:Y:S05]  /*ff60*/  BSYNC B1 ;  /* 0x0000000000017941 */ /* 0x000fea0003800000 */
.L_x_1821:
        /* <DEDUP_REMOVED lines=48> */
.L_x_1828:
[----:B------:R-:W-:Y:S05]  /*10270*/  BSYNC B0 ;  /* 0x0000000000007941 */ /* 0x000fea0003800000 */
.L_x_1827:
[----:B-----5:R3:W-:Y:S02]  /*10280*/  STS.128 [R246+0x3000], R28 ;  /* 0x0030001cf6007388 */ /* 0x0207e40000000c00 */
.L_x_1826:
[----:B------:R-:W-:Y:S05]  /*10290*/  BSYNC B1 ;  /* 0x0000000000017941 */ /* 0x000fea0003800000 */
.L_x_1825:
        /* <DEDUP_REMOVED lines=48> */
.L_x_1832:
[----:B------:R-:W-:Y:S05]  /*105a0*/  BSYNC B0 ;  /* 0x0000000000007941 */ /* 0x000fea0003800000 */
.L_x_1831:
[----:B-----5:R3:W-:Y:S02]  /*105b0*/  STS.128 [R246+0x5000], R28 ;  /* 0x0050001cf6007388 */ /* 0x0207e40000000c00 */
.L_x_1830:
[----:B------:R-:W-:Y:S05]  /*105c0*/  BSYNC B1 ;  /* 0x0000000000017941 */ /* 0x000fea0003800000 */
.L_x_1829:
        /* <DEDUP_REMOVED lines=9> */
[C---:B-----5:R-:W-:Y:S01]  /*10660*/  SHF.L.U32 R39, R31.reuse, 0x10, RZ ;  /* 0x000000101f277819 */ /* 0x060fe200000006ff */
[----:B------:R-:W-:Y:S01]  /*10670*/  IMAD.U32 R34, R30, 0x10000, RZ ;  /* 0x000100001e227824 */ /* 0x000fe200078e00ff */
[----:B------:R-:W-:Y:S02]  /*10680*/  LOP3.LUT R37, R31, 0xffff0000, RZ, 0xc0, !PT ;  /* 0xffff00001f257812 */ /* 0x000fe400078ec0ff */
[C---:B------:R-:W-:Y:S02]  /*10690*/  SHF.L.U32 R24, R29.reuse, 0x10, RZ ;  /* 0x000000101d187819 */ /* 0x040fe400000006ff */
[----:B------:R-:W-:-:S02]  /*106a0*/  LOP3.LUT R14, R29, 0xffff0000, RZ, 0xc0, !PT ;  /* 0xffff00001d0e7812 */ /* 0x000fc400078ec0ff */
[C---:B------:R-:W-:Y:S02]  /*106b0*/  SHF.L.U32 R29, R28.reuse, 0x10, RZ ;  /* 0x000000101c1d7819 */ /* 0x040fe400000006ff */
[----:B------:R-:W-:Y:S02]  /*106c0*/  LOP3.LUT R36, R28, 0xffff0000, RZ, 0xc0, !PT ;  /* 0xffff00001c247812 */ /* 0x000fe400078ec0ff */
[----:B---3--:R-:W-:Y:S02]  /*106d0*/  LOP3.LUT R32, R30, 0xffff0000, RZ, 0xc0, !PT ;  /* 0xffff00001e207812 */ /* 0x008fe400078ec0ff */
[----:B--2---:R-:W-:Y:S02]  /*106e0*/  LOP3.LUT R31, R2, 0xffff0000, RZ, 0xc0, !PT ;  /* 0xffff0000021f7812 */ /* 0x004fe400078ec0ff */
[C---:B------:R-:W-:Y:S01]  /*106f0*/  LOP3.LUT R28, R3.reuse, 0xffff0000, RZ, 0xc0, !PT ;  /* 0xffff0000031c7812 */ /* 0x040fe200078ec0ff */
[----:B------:R-:W-:Y:S01]  /*10700*/  IMAD.U32 R3, R3, 0x10000, RZ ;  /* 0x0001000003037824 */ /* 0x000fe200078e00ff */
[----:B----4-:R-:W-:Y:S01]  /*10710*/  LOP3.LUT R35, R4, 0xffff0000, RZ, 0xc0, !PT ;  /* 0xffff000004237812 */ /* 0x010fe200078ec0ff */
[----:B------:R-:W-:Y:S01]  /*10720*/  FMUL.FTZ R27, R14, R31 ;  /* 0x0000001f0e1b7220 */ /* 0x000fe20000410000 */
[----:B------:R-:W-:Y:S01]  /*10730*/  LOP3.LUT R26, R5, 0xffff0000, RZ, 0xc0, !PT ;  /* 0xffff0000051a7812 */ /* 0x000fe200078ec0ff */
[----:B------:R-:W-:Y:S01]  /*10740*/  FMUL.FTZ R30, R37, R28 ;  /* 0x0000001c251e7220 */ /* 0x000fe20000410000 */
[----:B------:R-:W-:Y:S01]  /*10750*/  SHF.L.U32 R2, R2, 0x10, RZ ;  /* 0x0000001002027819 */ /* 0x000fe200000006ff */
[-C--:B------:R-:W-:Y:S01]  /*10760*/  FMUL.FTZ R14, R14, R35.reuse ;  /* 0x000000230e0e7220 */ /* 0x080fe20000410000 */
[----:B------:R-:W-:Y:S01]  /*10770*/  SHF.L.U32 R4, R4, 0x10, RZ ;  /* 0x0000001004047819 */ /* 0x000fe200000006ff */
[C---:B------:R-:W-:Y:S01]  /*10780*/  FFMA.FTZ R27, R24.reuse, R35, -R27 ;  /* 0x00000023181b7223 */ /* 0x040fe2000001081b */
[----:B------:R-:W-:Y:S01]  /*10790*/  SHF.L.U32 R5, R5, 0x10, RZ ;  /* 0x0000001005057819 */ /* 0x000fe200000006ff */
[----:B------:R-:W-:-:S02]  /*107a0*/  FFMA.FTZ R14, R24, R31, R14 ;  /* 0x0000001f180e7223 */ /* 0x000fc4000001000e */
[-C--:B------:R-:W-:Y:S02]  /*107b0*/  FMUL.FTZ R37, R37, R26.reuse ;  /* 0x0000001a25257220 */ /* 0x080fe40000410000 */
[----:B------:R-:W-:Y:S01]  /*107c0*/  FFMA.FTZ R30, R39, R26, -R30 ;  /* 0x0000001a271e7223 */ /* 0x000fe2000001081e */
[----:B------:R-:W-:Y:S01]  /*107d0*/  F2FP.BF16.PACK_AB R14, R14, R27 ;  /* 0x0000001b0e0e723e */ /* 0x000fe200000010ff */
[C---:B------:R-:W-:Y:S02]  /*107e0*/  FMUL.FTZ R24, R36.reuse, R2 ;  /* 0x0000000224187220 */ /* 0x040fe40000410000 */
[----:B------:R-:W-:Y:S02]  /*107f0*/  FMUL.FTZ R36, R36, R4 ;  /* 0x0000000424247220 */ /* 0x000fe40000410000 */
[C---:B------:R-:W-:Y:S02]  /*10800*/  FMUL.FTZ R26, R32.reuse, R3 ;  /* 0x00000003201a7220 */ /* 0x040fe40000410000 */
[----:B------:R-:W-:-:S02]  /*10810*/  FMUL.FTZ R32, R32, R5 ;  /* 0x0000000520207220 */ /* 0x000fc40000410000 */
[----:B------:R-:W-:Y:S02]  /*10820*/  FFMA.FTZ R24, R29, R4, -R24 ;  /* 0x000000041d187223 */ /* 0x000fe40000010818 */
[----:B------:R-:W-:Y:S02]  /*10830*/  FFMA.FTZ R37, R39, R28, R37 ;  /* 0x0000001c27257223 */ /* 0x000fe40000010025 */
[----:B------:R-:W-:Y:S02]  /*10840*/  FFMA.FTZ R29, R29, R2, R36 ;  /* 0x000000021d1d7223 */ /* 0x000fe40000010024 */
[C---:B------:R-:W-:Y:S01]  /*10850*/  FFMA.FTZ R26, R34.reuse, R5, -R26 ;  /* 0x00000005221a7223 */ /* 0x040fe2000001081a */
[----:B------:R-:W-:Y:S01]  /*10860*/  F2FP.BF16.PACK_AB R31, R37, R30 ;  /* 0x0000001e251f723e */ /* 0x000fe200000010ff */
[----:B------:R-:W-:Y:S01]  /*10870*/  FFMA.FTZ R3, R34, R3, R32 ;  /* 0x0000000322037223 */ /* 0x000fe20000010020 */
[----:B------:R-:W-:Y:S02]  /*10880*/  F2FP.BF16.PACK_AB R28, R29, R24 ;  /* 0x000000181d1c723e */ /* 0x000fe400000010ff */
[----:B------:R-:W-:-:S02]  /*10890*/  MOV R29, R14 ;  /* 0x0000000e001d7202 */ /* 0x000fc40000000f00 */
[----:B------:R-:W-:Y:S02]  /*108a0*/  F2FP.BF16.PACK_AB R30, R3, R26 ;  /* 0x0000001a031e723e */ /* 0x000fe400000010ff */
.L_x_1834:
[----:B------:R-:W-:Y:S05]  /*108b0*/  BSYNC B0 ;  /* 0x0000000000007941 */ /* 0x000fea0003800000 */
.L_x_1833:
[----:B-----5:R3:W-:Y:S02]  /*108c0*/  STS.128 [R246+0x7000], R28 ;  /* 0x0070001cf6007388 */ /* 0x0207e40000000c00 */
.L_x_1820:
[----:B------:R-:W-:Y:S05]  /*108d0*/  BSYNC B2 ;  /* 0x0000000000027941 */ /* 0x000fea0003800000 */
.L_x_1819:
        /* <DEDUP_REMOVED lines=9> */
[C---:B-1-3--:R-:W-:Y:S02]  /*10970*/  IMAD.SHL.U32 R29, R3.reuse, 0x2, RZ ;  /* 0x00000002031d7824 */ /* 0x04afe400078e00ff */
[----:B------:R1:W-:Y:S01]  /*10980*/  @P0 STS.128 [R246+0x1800], RZ ;  /* 0x001800fff6000388 */ /* 0x0003e20000000c00 */
[----:B------:R-:W-:Y:S02]  /*10990*/  SHF.L.U64.HI R3, R3, 0x1, R8 ;  /* 0x0000000103037819 */ /* 0x000fe40000010208 */
[-C--:B------:R-:W-:Y:S02]  /*109a0*/  IADD3 R22, P2, R22, R29.reuse, RZ ;  /* 0x0000001d16167210 */ /* 0x080fe40007f5e0ff */
[----:B-----5:R-:W-:-:S03]  /*109b0*/  IADD3 R28, P1, R18, R29, RZ ;  /* 0x0000001d121c7210 */ /* 0x020fc60007f3e0ff */
[--C-:B------:R-:W-:Y:S02]  /*109c0*/  IMAD.X R23, R23, 0x1, R3.reuse, P2 ;  /* 0x0000000117177824 */ /* 0x100fe400010e0603 */
[----:B------:R-:W-:Y:S01]  /*109d0*/  IMAD.X R29, R19, 0x1, R3, P1 ;  /* 0x00000001131d7824 */ /* 0x000fe200008e0603 */
[----:B------:R-:W-:Y:S05]  /*109e0*/  @P0 BRA `(.L_x_1837) ;  /* 0x000002d000000947 */ /* 0x000fea0003800000 */
[----:B------:R3:W5:Y:S01]  /*109f0*/  LD.E.128 R24, [R40.64] ;  /* 0x0000000628187980 */ /* 0x000762000c101d00 */
[----:B------:R-:W-:Y:S01]  /*10a00*/  ISETP.GE.AND P0, PT, R16, R7, PT ;  /* 0x000000071000720c */ /* 0x000fe20003f06270 */
[----:B------:R-:W-:-:S12]  /*10a10*/  BSSY B0, `(.L_x_1838) ;  /* 0x0000029000007945 */ /* 0x000fd80003800000 */
[----:B------:R-:W-:Y:S05]  /*10a20*/  @P0 BRA `(.L_x_1839) ;  /* 0x0000027000000947 */ /* 0x000fea0003800000 */
[----:B--2---:R-:W2:Y:S04]  /*10a30*/  LD.E.64 R2, [R28.64] ;  /* 0x000000061c027980 */ /* 0x004ea8000c101b00 */
[----:B---3--:R-:W3:Y:S01]  /*10a40*/  LD.E.64 R14, [R22.64] ;  /* 0x00000006160e7980 */ /* 0x008ee2000c101b00 */
[C---:B-----5:R-:W-:Y:S02]  /*10a50*/  SHF.L.U32 R8, R25.reuse, 0x10, RZ ;  /* 0x0000001019087819 */ /* 0x060fe400000006ff */
[----:B------:R-:W-:Y:S02]  /*10a60*/  LOP3.LUT R5, R25, 0xffff0000, RZ, 0xc0, !PT ;  /* 0xffff000019057812 */ /* 0x000fe400078ec0ff */
[C---:B------:R-:W-:Y:S02]  /*10a70*/  SHF.L.U32 R13, R24.reuse, 0x10, RZ ;  /* 0x00000010180d7819 */ /* 0x040fe400000006ff */
[----:B------:R-:W-:-:S02]  /*10a80*/  LOP3.LUT R31, R24, 0xffff0000, RZ, 0xc0, !PT ;  /* 0xffff0000181f7812 */ /* 0x000fc400078ec0ff */
[C---:B------:R-:W-:Y:S02]  /*10a90*/  LOP3.LUT R25, R27.reuse, 0xffff0000, RZ, 0xc0, !PT ;  /* 0xffff00001b197812 */ /* 0x040fe400078ec0ff */
[----:B------:R-:W-:Y:S01]  /*10aa0*/  SHF.L.U32 R30, R27, 0x10, RZ ;  /* 0x000000101b1e7819 */ /* 0x000fe200000006ff */
[C---:B------:R-:W-:Y:S01]  /*10ab0*/  IMAD.U32 R27, R26.reuse, 0x10000, RZ ;  /* 0x000100001a1b7824 */ /* 0x040fe200078e00ff */
[----:B------:R-:W-:Y:S02]  /*10ac0*/  LOP3.LUT R32, R26, 0xffff0000, RZ, 0xc0, !PT ;  /* 0xffff00001a207812 */ /* 0x000fe400078ec0ff */
[----:B--2---:R-:W-:Y:S02]  /*10ad0*/  LOP3.LUT R18, R2, 0xffff0000, RZ, 0xc0, !PT ;  /* 0xffff000002127812 */ /* 0x004fe400078ec0ff */
[C---:B------:R-:W-:Y:S01]  /*10ae0*/  LOP3.LUT R16, R3.reuse, 0xffff0000, RZ, 0xc0, !PT ;  /* 0xffff000003107812 */ /* 0x040fe200078ec0ff */
[----:B------:R-:W-:Y:S01]  /*10af0*/  IMAD.U32 R3, R3, 0x10000, RZ ;  /* 0x0001000003037824 */ /* 0x000fe200078e00ff */
[----:B---3--:R-:W-:Y:S01]  /*10b00*/  LOP3.LUT R24, R14, 0xffff0000, RZ, 0xc0, !PT ;  /* 0xffff00000e187812 */ /* 0x008fe200078ec0ff */
[----:B------:R-:W-:Y:S01]  /*10b10*/  FMUL.FTZ R17, R5, R18 ;  /* 0x0000001205117220 */ /* 0x000fe20000410000 */
[----:B------:R-:W-:Y:S01]  /*10b20*/  LOP3.LUT R19, R15, 0xffff0000, RZ, 0xc0, !PT ;  /* 0xffff00000f137812 */ /* 0x000fe200078ec0ff */
[----:B------:R-:W-:Y:S01]  /*10b30*/  FMUL.FTZ R26, R25, R16 ;  /* 0x00000010191a7220 */ /* 0x000fe20000410000 */
[----:B------:R-:W-:Y:S01]  /*10b40*/  SHF.L.U32 R2, R2, 0x10, RZ ;  /* 0x0000001002027819 */ /* 0x000fe200000006ff */
[-C--:B------:R-:W-:Y:S01]  /*10b50*/  FMUL.FTZ R5, R5, R24.reuse ;  /* 0x0000001805057220 */ /* 0x080fe20000410000 */
[----:B------:R-:W-:Y:S01]  /*10b60*/  SHF.L.U32 R14, R14, 0x10, RZ ;  /* 0x000000100e0e7819 */ /* 0x000fe200000006ff */
[----:B------:R-:W-:Y:S01]  /*10b70*/  FMUL.FTZ R25, R25, R19 ;  /* 0x0000001319197220 */ /* 0x000fe20000410000 */
[----:B------:R-:W-:Y:S01]  /*10b80*/  SHF.L.U32 R15, R15, 0x10, RZ ;  /* 0x000000100f0f7819 */ /* 0x000fe200000006ff */
[----:B------:R-:W-:-:S02]  /*10b90*/  FFMA.FTZ R17, R8, R24, -R17 ;  /* 0x0000001808117223 */ /* 0x000fc40000010811 */
[----:B------:R-:W-:Y:S02]  /*10ba0*/  FFMA.FTZ R8, R8, R18, R5 ;  /* 0x0000001208087223 */ /* 0x000fe40000010005 */
[----:B------:R-:W-:Y:S02]  /*10bb0*/  FFMA.FTZ R25, R30, R16, R25 ;  /* 0x000000101e197223 */ /* 0x000fe40000010019 */
[C---:B------:R-:W-:Y:S01]  /*10bc0*/  FMUL.FTZ R5, R31.reuse, R2 ;  /* 0x000000021f057220 */ /* 0x040fe20000410000 */
[----:B------:R-:W-:Y:S01]  /*10bd0*/  F2FP.BF16.PACK_AB R8, R8, R17 ;  /* 0x000000110808723e */ /* 0x000fe200000010ff */
[C---:B------:R-:W-:Y:S02]  /*10be0*/  FMUL.FTZ R16, R32.reuse, R3 ;  /* 0x0000000320107220 */ /* 0x040fe40000410000 */
[----:B------:R-:W-:Y:S02]  /*10bf0*/  FMUL.FTZ R31, R31, R14 ;  /* 0x0000000e1f1f7220 */ /* 0x000fe40000410000 */
[----:B------:R-:W-:-:S02]  /*10c00*/  FMUL.FTZ R32, R32, R15 ;  /* 0x0000000f20207220 */ /* 0x000fc40000410000 */
[----:B------:R-:W-:Y:S02]  /*10c10*/  FFMA.FTZ R26, R30, R19, -R26 ;  /* 0x000000131e1a7223 */ /* 0x000fe4000001081a */
[C---:B------:R-:W-:Y:S02]  /*10c20*/  FFMA.FTZ R5, R13.reuse, R14, -R5 ;  /* 0x0000000e0d057223 */ /* 0x040fe40000010805 */
[----:B------:R-:W-:Y:S02]  /*10c30*/  FFMA.FTZ R2, R13, R2, R31 ;  /* 0x000000020d027223 */ /* 0x000fe4000001001f */
[C---:B------:R-:W-:Y:S02]  /*10c40*/  FFMA.FTZ R16, R27.reuse, R15, -R16 ;  /* 0x0000000f1b107223 */ /* 0x040fe40000010810 */
[----:B------:R-:W-:Y:S01]  /*10c50*/  FFMA.FTZ R3, R27, R3, R32 ;  /* 0x000000031b037223 */ /* 0x000fe20000010020 */
[----:B------:R-:W-:Y:S02]  /*10c60*/  F2FP.BF16.PACK_AB R27, R25, R26 ;  /* 0x0000001a191b723e */ /* 0x000fe400000010ff */
[----:B------:R-:W-:-:S02]  /*10c70*/  F2FP.BF16.PACK_AB R24, R2, R5 ;  /* 0x000000050218723e */ /* 0x000fc400000010ff */
[----:B------:R-:W-:Y:S02]  /*10c80*/  F2FP.BF16.PACK_AB R26, R3, R16 ;  /* 0x00000010031a723e */ /* 0x000fe400000010ff */
[----:B------:R-:W-:Y:S02]  /*10c90*/  MOV R25, R8 ;  /* 0x0000000800197202 */ /* 0x000fe40000000f00 */
.L_x_1839:
[----:B------:R-:W-:Y:S05]  /*10ca0*/  BSYNC B0 ;  /* 0x0000000000007941 */ /* 0x000fea0003800000 */
.L_x_1838:
[----:B-----5:R1:W-:Y:S02]  /*10cb0*/  STS.128 [R246+0x1800], R24 ;  /* 0x00180018f6007388 */ /* 0x0203e40000000c00 */
.L_x_1837:
[----:B------:R-:W-:Y:S05]  /*10cc0*/  BSYNC B1 ;  /* 0x0000000000017941 */ /* 0x000fea0003800000 */
.L_x_1836:
[----:B------:R-:W-:Y:S01]  /*10cd0*/  ISETP.GE.AND P0, PT, R12, R9, PT ;  /* 0x000000090c00720c */ /* 0x000fe20003f06270 */
[----:B------:R-:W-:-:S12]  /*10ce0*/  BSSY B1, `(.L_x_1840) ;  /* 0x000002f000017945 */ /* 0x000fd80003800000 */
[----:B------:R1:W-:Y:S01]  /*10cf0*/  @P0 STS.128 [R246+0x3800], RZ ;  /* 0x003800fff6000388 */ /* 0x0003e20000000c00 */
[----:B------:R-:W-:Y:S05]  /*10d00*/  @P0 BRA `(.L_x_1841) ;  /* 0x000002c000000947 */ /* 0x000fea0003800000 */
[----:B------:R1:W5:Y:S01]  /*10d10*/  LD.E.128 R16, [R40.64+0x80] ;  /* 0x0000800628107980 */ /* 0x000362000c101d00 */
[----:B------:R-:W-:Y:S01]  /*10d20*/  ISETP.GE.AND P0, PT, R12, R7, PT ;  /* 0x000000070c00720c */ /* 0x000fe20003f06270 */
[----:B------:R-:W-:-:S12]  /*10d30*/  BSSY B0, `(.L_x_1842) ;  /* 0x0000028000007945 */ /* 0x000fd80003800000 */
[----:B------:R-:W-:Y:S05]  /*10d40*/  @P0 BRA `(.L_x_1843) ;  /* 0x0000026000000947 */ /* 0x000fea0003800000 */
[----:B--2---:R-:W2:Y:S04]  /*10d50*/  LD.E.64 R2, [R28.64+0x40] ;  /* 0x000040061c027980 */ /* 0x004ea8000c101b00 */
[----:B---3--:R-:W3:Y:S01]  /*10d60*/  LD.E.64 R12, [R22.64+0x40] ;  /* 0x00004006160c7980 */ /* 0x008ee2000c101b00 */
[C---:B-----5:R-:W-:Y:S01]  /*10d70*/  SHF.L.U32 R8, R17.reuse, 0x10, RZ ;  /* 0x0000001011087819 */ /* 0x060fe200000006ff */
[----:B-1----:R-:W-:Y:S01]  /*10d80*/  IMAD.U32 R27, R18, 0x10000, RZ ;  /* 0x00010000121b7824 */ /* 0x002fe200078e00ff */
[----:B------:R-:W-:Y:S02]  /*10d90*/  LOP3.LUT R5, R17, 0xffff0000, RZ, 0xc0, !PT ;  /* 0xffff000011057812 */ /* 0x000fe400078ec0ff */
[C---:B------:R-:W-:Y:S02]  /*10da0*/  SHF.L.U32 R14, R16.reuse, 0x10, RZ ;  /* 0x00000010100e7819 */ /* 0x040fe400000006ff */
[----:B------:R-:W-:-:S02]  /*10db0*/  LOP3.LUT R30, R16, 0xffff0000, RZ, 0xc0, !PT ;  /* 0xffff0000101e7812 */ /* 0x000fc400078ec0ff */
        /* <DEDUP_REMOVED lines=8> */
[----:B------:R-:W-:-:S02]  /*10e40*/  FMUL.FTZ R18, R25, R16 ;  /* 0x0000001019127220 */ /* 0x000fc40000410000 */
[-C--:B------:R-:W-:Y:S02]  /*10e50*/  FMUL.FTZ R5, R5, R24.reuse ;  /* 0x0000001805057220 */ /* 0x080fe40000410000 */
[C---:B------:R-:W-:Y:S02]  /*10e60*/  FFMA.FTZ R15, R8.reuse, R24, -R15 ;  /* 0x00000018080f7223 */ /* 0x040fe4000001080f */
[----:B------:R-:W-:Y:S01]  /*10e70*/  FFMA.FTZ R8, R8, R17, R5 ;  /* 0x0000001108087223 */ /* 0x000fe20000010005 */
[----:B------:R-:W-:Y:S01]  /*10e80*/  SHF.L.U32 R5, R2, 0x10, RZ ;  /* 0x0000001002057819 */ /* 0x000fe200000006ff */
[----:B------:R-:W-:Y:S01]  /*10e90*/  IMAD.U32 R17, R12, 0x10000, RZ ;  /* 0x000100000c117824 */ /* 0x000fe200078e00ff */
[----:B------:R-:W-:Y:S01]  /*10ea0*/  SHF.L.U32 R2, R3, 0x10, RZ ;  /* 0x0000001003027819 */ /* 0x000fe200000006ff */
[----:B------:R-:W-:Y:S01]  /*10eb0*/  FMUL.FTZ R25, R25, R19 ;  /* 0x0000001319197220 */ /* 0x000fe20000410000 */
[----:B------:R-:W-:Y:S01]  /*10ec0*/  SHF.L.U32 R12, R13, 0x10, RZ ;  /* 0x000000100d0c7819 */ /* 0x000fe200000006ff */
[----:B------:R-:W-:-:S02]  /*10ed0*/  FMUL.FTZ R3, R30, R5 ;  /* 0x000000051e037220 */ /* 0x000fc40000410000 */
[C---:B------:R-:W-:Y:S02]  /*10ee0*/  FMUL.FTZ R13, R31.reuse, R2 ;  /* 0x000000021f0d7220 */ /* 0x040fe40000410000 */
[----:B------:R-:W-:Y:S02]  /*10ef0*/  FMUL.FTZ R30, R30, R17 ;  /* 0x000000111e1e7220 */ /* 0x000fe40000410000 */
[----:B------:R-:W-:Y:S02]  /*10f00*/  FMUL.FTZ R31, R31, R12 ;  /* 0x0000000c1f1f7220 */ /* 0x000fe40000410000 */
[C---:B------:R-:W-:Y:S02]  /*10f10*/  FFMA.FTZ R18, R26.reuse, R19, -R18 ;  /* 0x000000131a127223 */ /* 0x040fe40000010812 */
[----:B------:R-:W-:Y:S02]  /*10f20*/  FFMA.FTZ R25, R26, R16, R25 ;  /* 0x000000101a197223 */ /* 0x000fe40000010019 */
[----:B------:R-:W-:Y:S01]  /*10f30*/  FFMA.FTZ R3, R14, R17, -R3 ;  /* 0x000000110e037223 */ /* 0x000fe20000010803 */
[----:B------:R-:W-:Y:S01]  /*10f40*/  F2FP.BF16.PACK_AB R17, R8, R15 ;  /* 0x0000000f0811723e */ /* 0x000fe200000010ff */
[----:B------:R-:W-:Y:S01]  /*10f50*/  FFMA.FTZ R30, R14, R5, R30 ;  /* 0x000000050e1e7223 */ /* 0x000fe2000001001e */
[----:B------:R-:W-:Y:S01]  /*10f60*/  F2FP.BF16.PACK_AB R19, R25, R18 ;  /* 0x000000121913723e */ /* 0x000fe200000010ff */
[----:B------:R-:W-:-:S02]  /*10f70*/  FFMA.FTZ R13, R27, R12, -R13 ;  /* 0x0000000c1b0d7223 */ /* 0x000fc4000001080d */
[----:B------:R-:W-:Y:S01]  /*10f80*/  FFMA.FTZ R2, R27, R2, R31 ;  /* 0x000000021b027223 */ /* 0x000fe2000001001f */
[----:B------:R-:W-:-:S04]  /*10f90*/  F2FP.BF16.PACK_AB R16, R30, R3 ;  /* 0x000000031e10723e */ /* 0x000fc800000010ff */
[----:B------:R-:W-:Y:S02]  /*10fa0*/  F2FP.BF16.PACK_AB R18, R2, R13 ;  /* 0x0000000d0212723e */ /* 0x000fe400000010ff */
.L_x_1843:
[----:B------:R-:W-:Y:S05]  /*10fb0*/  BSYNC B0 ;  /* 0x0000000000007941 */ /* 0x000fea0003800000 */
.L_x_1842:
[----:B-----5:R1:W-:Y:S02]  /*10fc0*/  STS.128 [R246+0x3800], R16 ;  /* 0x00380010f6007388 */ /* 0x0203e40000000c00 */
.L_x_1841:
[----:B------:R-:W-:Y:S05]  /*10fd0*/  BSYNC B1 ;  /* 0x0000000000017941 */ /* 0x000fea0003800000 */
.L_x_1840:
        /* <DEDUP_REMOVED lines=8> */
[----:B--2---:R-:W2:Y:S04]  /*11060*/  LD.E.64 R2, [R28.64+0x80] ;  /* 0x000080061c027980 */ /* 0x004ea8000c101b00 */
[----:B---3--:R-:W3:Y:S01]  /*11070*/  LD.E.64 R12, [R22.64+0x80] ;  /* 0x00008006160c7980 */ /* 0x008ee2000c101b00 */
[----:B-----5:R-:W-:Y:S01]  /*11080*/  SHF.L.U32 R11, R16, 0x10, RZ ;  /* 0x00000010100b7819 */ /* 0x020fe200000006ff */
[----:B------:R-:W-:Y:S01]  /*11090*/  IMAD.U32 R26, R18, 0x10000, RZ ;  /* 0x00010000121a7824 */ /* 0x000fe200078e00ff */
[----:B------:R-:W-:Y:S02]  /*110a0*/  LOP3.LUT R27, R16, 0xffff0000, RZ, 0xc0, !PT ;  /* 0xffff0000101b7812 */ /* 0x000fe400078ec0ff */
[----:B------:R-:W-:Y:S02]  /*110b0*/  SHF.L.U32 R25, R19, 0x10, RZ ;  /* 0x0000001013197819 */ /* 0x000fe400000006ff */
[----:B------:R-:W-:-:S02]  /*110c0*/  SHF.L.U32 R8, R17, 0x10, RZ ;  /* 0x0000001011087819 */ /* 0x000fc400000006ff */
[----:B------:R-:W-:Y:S02]  /*110d0*/  LOP3.LUT R5, R17, 0xffff0000, RZ, 0xc0, !PT ;  /* 0xffff000011057812 */ /* 0x000fe400078ec0ff */
        /* <DEDUP_REMOVED lines=17> */
[C---:B------:R-:W-:Y:S02]  /*111f0*/  FMUL.FTZ R5, R27.reuse, R2 ;  /* 0x000000021b057220 */ /* 0x040fe40000410000 */
[----:B------:R-:W-:Y:S02]  /*11200*/  FMUL.FTZ R14, R30, R3 ;  /* 0x000000031e0e7220 */ /* 0x000fe40000410000 */
[----:B------:R-:W-:-:S02]  /*11210*/  FMUL.FTZ R27, R27, R12 ;  /* 0x0000000c1b1b7220 */ /* 0x000fc40000410000 */
[----:B------:R-:W-:Y:S02]  /*11220*/  FMUL.FTZ R30, R30, R13 ;  /* 0x0000000d1e1e7220 */ /* 0x000fe40000410000 */
[----:B------:R-:W-:Y:S01]  /*11230*/  FFMA.FTZ R18, R25, R17, -R18 ;  /* 0x0000001119127223 */ /* 0x000fe20000010812 */
[----:B------:R-:W-:Y:S01]  /*11240*/  F2FP.BF16.PACK_AB R17, R8, R15 ;  /* 0x0000000f0811723e */ /* 0x000fe200000010ff */
[C---:B------:R-:W-:Y:S02]  /*11250*/  FFMA.FTZ R5, R11.reuse, R12, -R5 ;  /* 0x0000000c0b057223 */ /* 0x040fe40000010805 */
[----:B------:R-:W-:Y:S01]  /*11260*/  FFMA.FTZ R2, R11, R2, R27 ;  /* 0x000000020b027223 */ /* 0x000fe2000001001b */
[----:B------:R-:W-:Y:S01]  /*11270*/  F2FP.BF16.PACK_AB R19, R19, R18 ;  /* 0x000000121313723e */ /* 0x000fe200000010ff */
[C---:B------:R-:W-:Y:S02]  /*11280*/  FFMA.FTZ R14, R26.reuse, R13, -R14 ;  /* 0x0000000d1a0e7223 */ /* 0x040fe4000001080e */
[----:B------:R-:W-:Y:S01]  /*11290*/  FFMA.FTZ R3, R26, R3, R30 ;  /* 0x000000031a037223 */ /* 0x000fe2000001001e */
[----:B------:R-:W-:-:S04]  /*112a0*/  F2FP.BF16.PACK_AB R16, R2, R5 ;  /* 0x000000050210723e */ /* 0x000fc800000010ff */
[----:B------:R-:W-:Y:S02]  /*112b0*/  F2FP.BF16.PACK_AB R18, R3, R14 ;  /* 0x0000000e0312723e */ /* 0x000fe400000010ff */
.L_x_1847:
[----:B------:R-:W-:Y:S05]  /*112c0*/  BSYNC B0 ;  /* 0x0000000000007941 */ /* 0x000fea0003800000 */
.L_x_1846:
[----:B-----5:R1:W-:Y:S02]  /*112d0*/  STS.128 [R246+0x5800], R16 ;  /* 0x00580010f6007388 */ /* 0x0203e40000000c00 */
.L_x_1845:
[----:B------:R-:W-:Y:S05]  /*112e0*/  BSYNC B1 ;  /* 0x0000000000017941 */ /* 0x000fea0003800000 */
.L_x_1844:
        /* <DEDUP_REMOVED lines=29> */
[-C--:B------:R-:W-:Y:S02]  /*114c0*/  FMUL.FTZ R18, R18, R13.reuse ;  /* 0x0000000d12127220 */ /* 0x080fe40000410000 */
[----:B------:R-:W-:Y:S01]  /*114d0*/  FFMA.FTZ R17, R24, R13, -R17 ;  /* 0x0000000d18117223 */ /* 0x000fe20000010811 */
[----:B------:R-:W-:Y:S01]  /*114e0*/  F2FP.BF16.PACK_AB R41, R5, R12 ;  /* 0x0000000c0529723e */ /* 0x000fe200000010ff */
[----:B------:R-:W-:Y:S02]  /*114f0*/  IMAD.U32 R13, R8, 0x10000, RZ ;  /* 0x00010000080d7824 */ /* 0x000fe400078e00ff */
[----:B------:R-:W-:Y:S02]  /*11500*/  FMUL.FTZ R2, R40, R7 ;  /* 0x0000000728027220 */ /* 0x000fe40000410000 */
[----:B------:R-:W-:-:S02]  /*11510*/  FMUL.FTZ R8, R42, R3 ;  /* 0x000000032a087220 */ /* 0x000fc40000410000 */
[----:B------:R-:W-:Y:S02]  /*11520*/  FMUL.FTZ R40, R40, R13 ;  /* 0x0000000d28287220 */ /* 0x000fe40000410000 */
[----:B------:R-:W-:Y:S02]  /*11530*/  FMUL.FTZ R42, R42, R9 ;  /* 0x000000092a2a7220 */ /* 0x000fe40000410000 */
        /* <DEDUP_REMOVED lines=8> */
.L_x_1849:
[----:B------:R-:W-:Y:S05]  /*115c0*/  BSYNC B0 ;  /* 0x0000000000007941 */ /* 0x000fea0003800000 */
.L_x_1848:
[----:B-----5:R1:W-:Y:S01]  /*115d0*/  STS.128 [R246+0x7800], R40 ;  /* 0x00780028f6007388 */ /* 0x0203e20000000c00 */
[----:B------:R-:W-:Y:S05]  /*115e0*/  BRA `(.L_x_1835) ;  /* 0x000066e000007947 */ /* 0x000fea0003800000 */
.L_x_1786:
        /* <DEDUP_REMOVED lines=18> */
[C---:B-----5:R-:W-:Y:S01]  /*11710*/  LEA R28, P0, R29.reuse, R18, 0x1 ;  /* 0x000000121d1c7211 */ /* 0x060fe200078008ff */
        /* <DEDUP_REMOVED lines=10> */
[C---:B------:R-:W-:Y:S01]  /*117c0*/  IMAD.U32 R5, R36.reuse, 0x10000, RZ ;  /* 0x0001000024057824 */ /* 0x040fe200078e00ff */
[----:B------:R-:W-:Y:S01]  /*117d0*/  LOP3.LUT R4, R36, 0xffff0000, RZ, 0xc0, !PT ;  /* 0xffff000024047812 */ /* 0x000fe200078ec0ff */
[C---:B------:R-:W-:Y:S01]  /*117e0*/  IMAD.U32 R36, R38.reuse, 0x10000, RZ ;  /* 0x0001000026247824 */ /* 0x040fe200078e00ff */
[----:B------:R-:W-:Y:S02]  /*117f0*/  LOP3.LUT R14, R38, 0xffff0000, RZ, 0xc0, !PT ;  /* 0xffff0000260e7812 */ /* 0x000fe400078ec0ff */
[C---:B------:R-:W-:Y:S02]  /*11800*/  LOP3.LUT R8, R39.reuse, 0xffff0000, RZ, 0xc0, !PT ;  /* 0xffff000027087812 */ /* 0x040fe400078ec0ff */
[----:B------:R-:W-:Y:S02]  /*11810*/  SHF.L.U32 R48, R39, 0x10, RZ ;  /* 0x0000001027307819 */ /* 0x000fe400000006ff */
        /* <DEDUP_REMOVED lines=24> */
[----:B--2---:R-:W-:Y:S01]  /*119a0*/  LOP3.LUT R31, R34, 0xffff0000, RZ, 0xc0, !PT ;  /* 0xffff0000221f7812 */ /* 0x004fe200078ec0ff */
[----:B------:R-:W-:-:S02]  /*119b0*/  @!P1 FADD.FTZ R30, -R30, -RZ ;  /* 0x800000ff1e1e9221 */ /* 0x000fc40000010100 */
[----:B------:R-:W-:Y:S01]  /*119c0*/  FMUL.FTZ R24, R24, R27 ;  /* 0x0000001b18187220 */ /* 0x000fe20000410000 */
[----:B------:R-:W-:Y:S01]  /*119d0*/  LOP3.LUT R27, R32, 0xffff0000, RZ, 0xc0, !PT ;  /* 0xffff0000201b7812 */ /* 0x000fe200078ec0ff */
[----:B------:R-:W-:Y:S02]  /*119e0*/  @!P1 FADD.FTZ R54, -R54, -RZ ;  /* 0x800000ff36369221 */ /* 0x000fe40000010100 */
[----:B------:R-:W-:Y:S02]  /*119f0*/  FMUL.FTZ R25, R25, R28 ;  /* 0x0000001c19197220 */ /* 0x000fe40000410000 */
        /* <DEDUP_REMOVED lines=16> */
[----:B------:R-:W-:Y:S01]  /*11b00*/  FFMA.FTZ R32, R36, R32, R49 ;  /* 0x0000002024207223 */ /* 0x000fe20000010031 */
[----:B------:R-:W-:Y:S01]  /*11b10*/  F2FP.BF16.PACK_AB R36, R4, R5 ;  /* 0x000000050424723e */ /* 0x000fe200000010ff */
[----:B------:R-:W-:Y:S01]  /*11b20*/  FFMA.FTZ R25, R48, R30, R25 ;  /* 0x0000001e30197223 */ /* 0x000fe20000010019 */
[----:B------:R-:W-:Y:S01]  /*11b30*/  F2FP.BF16.PACK_AB R37, R33, R24 ;  /* 0x000000182125723e */ /* 0x000fe200000010ff */
[----:B------:R-:W-:Y:S02]  /*11b40*/  FFMA.FTZ R8, R8, R34, R53 ;  /* 0x0000002208087223 */ /* 0x000fe40000010035 */
[----:B------:R-:W-:-:S03]  /*11b50*/  FFMA.FTZ R29, R14, R31, R29 ;  /* 0x0000001f0e1d7223 */ /* 0x000fc6000001001d */
[----:B------:R-:W-:Y:S02]  /*11b60*/  F2FP.BF16.PACK_AB R39, R8, R25 ;  /* 0x000000190827723e */ /* 0x000fe400000010ff */
[----:B------:R-:W-:Y:S02]  /*11b70*/  F2FP.BF16.PACK_AB R38, R29, R32 ;  /* 0x000000201d26723e */ /* 0x000fe400000010ff */
.L_x_1855:
[----:B------:R-:W-:Y:S05]  /*11b80*/  BSYNC B0 ;  /* 0x0000000000007941 */ /* 0x000fea0003800000 */
.L_x_1854:
[----:B-----5:R3:W-:Y:S02]  /*11b90*/  STS.128 [R246], R36 ;  /* 0x00000024f6007388 */ /* 0x0207e40000000c00 */
.L_x_1853:
[----:B------:R-:W-:Y:S05]  /*11ba0*/  BSYNC B1 ;  /* 0x0000000000017941 */ /* 0x000fea0003800000 */
.L_x_1852:
        /* <DEDUP_REMOVED lines=57> */
[----:B----4-:R-:W-:Y:S01]  /*11f40*/  LOP3.LUT R31, R34, 0xffff0000, RZ, 0xc0, !PT ;  /* 0xffff0000221f7812 */ /* 0x010fe200078ec0ff */
        /* <DEDUP_REMOVED lines=29> */
.L_x_1859:
[----:B------:R-:W-:Y:S05]  /*12120*/  BSYNC B0 ;  /* 0x0000000000007941 */ /* 0x000fea0003800000 */
.L_x_1858:
[----:B-----5:R1:W-:Y:S02]  /*12130*/  STS.128 [R246+0x2000], R36 ;  /* 0x00200024f6007388 */ /* 0x0203e40000000c00 */
.L_x_1857:
[----:B------:R-:W-:Y:S05]  /*12140*/  BSYNC B1 ;  /* 0x0000000000017941 */ /* 0x000fea0003800000 */
.L_x_1856:
        /* <DEDUP_REMOVED lines=87> */
.L_x_1863:
[----:B------:R-:W-:Y:S05]  /*126c0*/  BSYNC B0 ;  /* 0x0000000000007941 */ /* 0x000fea0003800000 */
.L_x_1862:
[----:B-----5:R3:W-:Y:S02]  /*126d0*/  STS.128 [R246+0x4000], R36 ;  /* 0x00400024f6007388 */ /* 0x0207e40000000c00 */
.L_x_1861:
[----:B------:R-:W-:Y:S05]  /*126e0*/  BSYNC B1 ;  /* 0x0000000000017941 */ /* 0x000fea0003800000 */
.L_x_1860:
        /* <DEDUP_REMOVED lines=31> */
[----:B-1----:R-:W-:Y:S02]  /*128e0*/  SHF.L.U32 R46, R39, 0x10, RZ ;  /* 0x00000010272e7819 */ /* 0x002fe400000006ff */
        /* <DEDUP_REMOVED lines=54> */
.L_x_1865:
[----:B------:R-:W-:Y:S05]  /*12c50*/  BSYNC B0 ;  /* 0x0000000000007941 */ /* 0x000fea0003800000 */
.L_x_1864:
[----:B-----5:R3:W-:Y:S02]  /*12c60*/  STS.128 [R246+0x6000], R36 ;  /* 0x00600024f6007388 */ /* 0x0207e40000000c00 */
.L_x_1851:
[----:B------:R-:W-:Y:S05]  /*12c70*/  BSYNC B2 ;  /* 0x0000000000027941 */ /* 0x000fea0003800000 */
.L_x_1850:
        /* <DEDUP_REMOVED lines=23> */
[----:B-----5:R-:W-:Y:S02]  /*12df0*/  LEA R28, P1, R29, R18, 0x1 ;  /* 0x000000121d1c7211 */ /* 0x020fe400078208ff */
[----:B------:R-:W-:Y:S02]  /*12e00*/  @P0 IADD3 R8, -R13, RZ, RZ ;  /* 0x000000ff0d080210 */ /* 0x000fe40007ffe1ff */
[----:B------:R-:W-:Y:S02]  /*12e10*/  LEA.HI.X R29, R29, R19, R27, 0x1, P1 ;  /* 0x000000131d1d7211 */ /* 0x000fe400008f0c1b */
[----:B------:R-:W-:Y:S01]  /*12e20*/  IADD3 R5, P1, R8, R5, RZ ;  /* 0x0000000508057210 */ /* 0x000fe20007f3e0ff */
[----:B------:R-:W-:-:S03]  /*12e30*/  IMAD.WIDE R24, R25, 0x2, R44 ;  /* 0x0000000219187825 */ /* 0x000fc600078e022c */
[----:B------:R-:W3:Y:S01]  /*12e40*/  LD.E.128 R28, [R28.64] ;  /* 0x000000061c1c7980 */ /* 0x000ee2000c101d00 */
[----:B------:R-:W-:Y:S02]  /*12e50*/  LEA.HI.X.SX32 R4, R8, R4, 0x1, P1 ;  /* 0x0000000408047211 */ /* 0x000fe400008f0eff */
[C---:B------:R-:W-:Y:S01]  /*12e60*/  LEA R32, P1, R5.reuse, R22, 0x1 ;  /* 0x0000001605207211 */ /* 0x040fe200078208ff */
[----:B--2---:R-:W2:Y:S03]  /*12e70*/  LD.E.128 R24, [R24.64] ;  /* 0x0000000618187980 */ /* 0x004ea6000c101d00 */
[----:B------:R-:W-:-:S06]  /*12e80*/  LEA.HI.X R33, R5, R23, R4, 0x1, P1 ;  /* 0x0000001705217211 */ /* 0x000fcc00008f0c04 */
[----:B----4-:R-:W4:Y:S01]  /*12e90*/  LD.E.128 R32, [R32.64] ;  /* 0x0000000620207980 */ /* 0x010f22000c101d00 */
[C---:B------:R-:W-:Y:S01]  /*12ea0*/  IMAD.U32 R8, R36.reuse, 0x10000, RZ ;  /* 0x0001000024087824 */ /* 0x040fe200078e00ff */
        /* <DEDUP_REMOVED lines=32> */
[----:B----4-:R-:W-:Y:S01]  /*130b0*/  LOP3.LUT R27, R32, 0xffff0000, RZ, 0xc0, !PT ;  /* 0xffff0000201b7812 */ /* 0x010fe200078ec0ff */
        /* <DEDUP_REMOVED lines=21> */
[----:B------:R-:W-:Y:S01]  /*13210*/  FFMA.FTZ R24, R47, R29, R24 ;  /* 0x0000001d2f187223 */ /* 0x000fe20000010018 */
[----:B------:R-:W-:Y:S01]  /*13220*/  F2FP.BF16.PACK_AB R37, R33, R26 ;  /* 0x0000001a2125723e */ /* 0x000fe200000010ff */
[----:B------:R-:W-:Y:S01]  /*13230*/  FFMA.FTZ R31, R14, R34, R31 ;  /* 0x000000220e1f7223 */ /* 0x000fe2000001001f */
[----:B------:R-:W-:-:S04]  /*13240*/  F2FP.BF16.PACK_AB R38, R25, R32 ;  /* 0x000000201926723e */ /* 0x000fc800000010ff */
[----:B------:R-:W-:Y:S02]  /*13250*/  F2FP.BF16.PACK_AB R39, R31, R24 ;  /* 0x000000181f27723e */ /* 0x000fe400000010ff */
.L_x_1871:
[----:B------:R-:W-:Y:S05]  /*13260*/  BSYNC B0 ;  /* 0x0000000000007941 */ /* 0x000fea0003800000 */
.L_x_1870:
[----:B-----5:R3:W-:Y:S02]  /*13270*/  STS.128 [R246+0x800], R36 ;  /* 0x00080024f6007388 */ /* 0x0207e40000000c00 */
.L_x_1869:
[----:B------:R-:W-:Y:S05]  /*13280*/  BSYNC B1 ;  /* 0x0000000000017941 */ /* 0x000fea0003800000 */
.L_x_1868:
        /* <DEDUP_REMOVED lines=90> */
.L_x_1875:
[----:B------:R-:W-:Y:S05]  /*13830*/  BSYNC B0 ;  /* 0x0000000000007941 */ /* 0x000fea0003800000 */
.L_x_1874:
[----:B-----5:R3:W-:Y:S02]  /*13840*/  STS.128 [R246+0x2800], R36 ;  /* 0x00280024f6007388 */ /* 0x0207e40000000c00 */
.L_x_1873:
[----:B------:R-:W-:Y:S05]  /*13850*/  BSYNC B1 ;  /* 0x0000000000017941 */ /* 0x000fea0003800000 */
.L_x_1872:
        /* <DEDUP_REMOVED lines=90> */
.L_x_1879:
[----:B------:R-:W-:Y:S05]  /*13e00*/  BSYNC B0 ;  /* 0x0000000000007941 */ /* 0x000fea0003800000 */
.L_x_1878:
[----:B-----5:R3:W-:Y:S02]  /*13e10*/  STS.128 [R246+0x4800], R36 ;  /* 0x00480024f6007388 */ /* 0x0207e40000000c00 */
.L_x_1877:
[----:B------:R-:W-:Y:S05]  /*13e20*/  BSYNC B1 ;  /* 0x0000000000017941 */ /* 0x000fea0003800000 */
.L_x_1876:
        /* <DEDUP_REMOVED lines=20> */
[----:B------:R-:W-:Y:S01]  /*13f70*/  LEA.HI.X R29, R31, R19, R29, 0x1, P1 ;  /* 0x000000131f1d7211 */ /* 0x000fe200008f0c1d */
[----:B------:R-:W-:Y:S01]  /*13f80*/  IMAD.WIDE R32, R33, 0x2, R44 ;  /* 0x0000000221207825 */ /* 0x000fe200078e022c */
[----:B------:R-:W-:-:S04]  /*13f90*/  IADD3 R5, P1, R6, R5, RZ ;  /* 0x0000000506057210 */ /* 0x000fc80007f3e0ff */
[----:B--2---:R-:W2:Y:S01]  /*13fa0*/  LD.E.128 R28, [R28.64] ;  /* 0x000000061c1c7980 */ /* 0x004ea2000c101d00 */
[----:B------:R-:W-:Y:S02]  /*13fb0*/  LEA.HI.X.SX32 R4, R6, R4, 0x1, P1 ;  /* 0x0000000406047211 */ /* 0x000fe400008f0eff */
[C---:B-1-3--:R-:W-:Y:S01]  /*13fc0*/  LEA R36, P1, R5.reuse, R22, 0x1 ;  /* 0x0000001605247211 */ /* 0x04afe200078208ff */
[----:B------:R-:W3:Y:S03]  /*13fd0*/  LD.E.128 R32, [R32.64+0x180] ;  /* 0x0001800620207980 */ /* 0x000ee6000c101d00 */
[----:B------:R-:W-:-:S06]  /*13fe0*/  LEA.HI.X R37, R5, R23, R4, 0x1, P1 ;  /* 0x0000001705257211 */ /* 0x000fcc00008f0c04 */
[----:B----4-:R-:W4:Y:S01]  /*13ff0*/  LD.E.128 R36, [R36.64] ;  /* 0x0000000624247980 */ /* 0x010f22000c101d00 */
[C---:B------:R-:W-:Y:S01]  /*14000*/  IMAD.U32 R6, R24.reuse, 0x10000, RZ ;  /* 0x0001000018067824 */ /* 0x040fe200078e00ff */
[----:B------:R-:W-:Y:S01]  /*14010*/  LOP3.LUT R5, R24, 0xffff0000, RZ, 0xc0, !PT ;  /* 0xffff000018057812 */ /* 0x000fe200078ec0ff */
[C---:B------:R-:W-:Y:S01]  /*14020*/  IMAD.U32 R45, R27.reuse, 0x10000, RZ ;  /* 0x000100001b2d7824 */ /* 0x040fe200078e00ff */
[C---:B------:R-:W-:Y:S02]  /*14030*/  SHF.L.U32 R24, R26.reuse, 0x10, RZ ;  /* 0x000000101a187819 */ /* 0x040fe400000006ff */
[----:B------:R-:W-:Y:S02]  /*14040*/  LOP3.LUT R14, R26, 0xffff0000, RZ, 0xc0, !PT ;  /* 0xffff00001a0e7812 */ /* 0x000fe400078ec0ff */
[----:B------:R-:W-:Y:S02]  /*14050*/  LOP3.LUT R8, R27, 0xffff0000, RZ, 0xc0, !PT ;  /* 0xffff00001b087812 */ /* 0x000fe400078ec0ff */
[C---:B------:R-:W-:Y:S01]  /*14060*/  LOP3.LUT R4, R25.reuse, 0xffff0000, RZ, 0xc0, !PT ;  /* 0xffff000019047812 */ /* 0x040fe200078ec0ff */
[----:B------:R-:W-:Y:S01]  /*14070*/  IMAD.U32 R25, R25, 0x10000, RZ ;  /* 0x0001000019197824 */ /* 0x000fe200078e00ff */
[C---:B--2---:R-:W-:Y:S01]  /*14080*/  SHF.L.U32 R26, R29.reuse, 0x10, RZ ;  /* 0x000000101d1a7819 */ /* 0x044fe200000006ff */
[----:B------:R-:W-:Y:S01]  /*14090*/  IMAD.U32 R46, R30, 0x10000, RZ ;  /* 0x000100001e2e7824 */ /* 0x000fe200078e00ff */
[----:B------:R-:W-:Y:S01]  /*140a0*/  LOP3.LUT R47, R29, 0xffff0000, RZ, 0xc0, !PT ;  /* 0xffff00001d2f7812 */ /* 0x000fe200078ec0ff */
[----:B------:R-:W-:Y:S01]  /*140b0*/  IMAD.U32 R44, R28, 0x10000, RZ ;  /* 0x000100001c2c7824 */ /* 0x000fe200078e00ff */
[----:B------:R-:W-:Y:S01]  /*140c0*/  LOP3.LUT R29, R30, 0xffff0000, RZ, 0xc0, !PT ;  /* 0xffff00001e1d7812 */ /* 0x000fe200078ec0ff */
[----:B------:R-:W-:Y:S01]  /*140d0*/  @!P0 FADD.FTZ R26, -R26, -RZ ;  /* 0x800000ff1a1a8221 */ /* 0x000fe20000010100 */
[----:B------:R-:W-:Y:S01]  /*140e0*/  LOP3.LUT R27, R28, 0xffff0000, RZ, 0xc0, !PT ;  /* 0xffff00001c1b7812 */ /* 0x000fe200078ec0ff */
[C---:B------:R-:W-:Y:S01]  /*140f0*/  IMAD.U32 R28, R31.reuse, 0x10000, RZ ;  /* 0x000100001f1c7824 */ /* 0x040fe200078e00ff */
[----:B------:R-:W-:Y:S01]  /*14100*/  LOP3.LUT R30, R31, 0xffff0000, RZ, 0xc0, !PT ;  /* 0xffff00001f1e7812 */ /* 0x000fe200078ec0ff */
[C---:B---3--:R-:W-:Y:S01]  /*14110*/  IMAD.U32 R31, R33.reuse, 0x10000, RZ ;  /* 0x00010000211f7824 */ /* 0x048fe200078e00ff */
[----:B------:R-:W-:Y:S01]  /*14120*/  LOP3.LUT R48, R33, 0xffff0000, RZ, 0xc0, !PT ;  /* 0xffff000021307812 */ /* 0x000fe200078ec0ff */
[C---:B------:R-:W-:Y:S01]  /*14130*/  IMAD.U32 R33, R35.reuse, 0x10000, RZ ;  /* 0x0001000023217824 */ /* 0x040fe200078e00ff */
[----:B------:R-:W-:Y:S01]  /*14140*/  LOP3.LUT R35, R35, 0xffff0000, RZ, 0xc0, !PT ;  /* 0xffff000023237812 */ /* 0x000fe200078ec0ff */
[----:B------:R-:W-:Y:S01]  /*14150*/  @!P0 FADD.FTZ R30, -R30, -RZ ;  /* 0x800000ff1e1e8221 */ /* 0x000fe20000010100 */
[----:B------:R-:W-:Y:S01]  /*14160*/  SHF.L.U32 R49, R32, 0x10, RZ ;  /* 0x0000001020317819 */ /* 0x000fe200000006ff */
[----:B------:R-:W-:Y:S01]  /*14170*/  @!P0 FADD.FTZ R44, -R44, -RZ ;  /* 0x800000ff2c2c8221 */ /* 0x000fe20000010100 */
[----:B------:R-:W-:Y:S01]  /*14180*/  LOP3.LUT R32, R32, 0xffff0000, RZ, 0xc0, !PT ;  /* 0xffff000020207812 */ /* 0x000fe200078ec0ff */
[----:B------:R-:W-:Y:S01]  /*14190*/  @!P0 FADD.FTZ R27, -R27, -RZ ;  /* 0x800000ff1b1b8221 */ /* 0x000fe20000010100 */
[C---:B------:R-:W-:Y:S01]  /*141a0*/  SHF.L.U32 R51, R34.reuse, 0x10, RZ ;  /* 0x0000001022337819 */ /* 0x040fe200000006ff */
[----:B------:R-:W-:Y:S01]  /*141b0*/  @!P0 FADD.FTZ R29, -R29, -RZ ;  /* 0x800000ff1d1d8221 */ /* 0x000fe20000010100 */
[----:B------:R-:W-:Y:S01]  /*141c0*/  LOP3.LUT R34, R34, 0xffff0000, RZ, 0xc0, !PT ;  /* 0xffff000022227812 */ /* 0x000fe200078ec0ff */
[----:B------:R-:W-:Y:S01]  /*141d0*/  FMUL.FTZ R26, R31, R26 ;  /* 0x0000001a1f1a7220 */ /* 0x000fe20000410000 */
[C---:B----4-:R-:W-:Y:S01]  /*141e0*/  SHF.L.U32 R31, R36.reuse, 0x10, RZ ;  /* 0x00000010241f7819 */ /* 0x050fe200000006ff */
[----:B------:R-:W-:Y:S01]  /*141f0*/  FMUL.FTZ R35, R35, R30 ;  /* 0x0000001e23237220 */ /* 0x000fe20000410000 */
[----:B------:R-:W-:Y:S01]  /*14200*/  LOP3.LUT R30, R36, 0xffff0000, RZ, 0xc0, !PT ;  /* 0xffff0000241e7812 */ /* 0x000fe200078ec0ff */
[----:B------:R-:W-:Y:S01]  /*14210*/  @!P0 FADD.FTZ R46, -R46, -RZ ;  /* 0x800000ff2e2e8221 */ /* 0x000fe20000010100 */
[----:B------:R-:W-:Y:S01]  /*14220*/  SHF.L.U32 R36, R38, 0x10, RZ ;  /* 0x0000001026247819 */ /* 0x000fe200000006ff */
[----:B------:R-:W-:-:S02]  /*14230*/  @!P0 FADD.FTZ R28, -R28, -RZ ;  /* 0x800000ff1c1c8221 */ /* 0x000fc40000010100 */
[----:B------:R-:W-:Y:S02]  /*14240*/  @!P0 FADD.FTZ R47, -R47, -RZ ;  /* 0x800000ff2f2f8221 */ /* 0x000fe40000010100 */
[----:B------:R-:W-:Y:S02]  /*14250*/  FMUL.FTZ R49, R49, R44 ;  /* 0x0000002c31317220 */ /* 0x000fe40000410000 */
[----:B------:R-:W-:Y:S02]  /*14260*/  FMUL.FTZ R32, R32, R27 ;  /* 0x0000001b20207220 */ /* 0x000fe40000410000 */
[----:B------:R-:W-:Y:S01]  /*14270*/  FMUL.FTZ R29, R34, R29 ;  /* 0x0000001d221d7220 */ /* 0x000fe20000410000 */
[----:B------:R-:W-:Y:S01]  /*14280*/  LOP3.LUT R34, R38, 0xffff0000, RZ, 0xc0, !PT ;  /* 0xffff000026227812 */ /* 0x000fe200078ec0ff */
[C---:B------:R-:W-:Y:S01]  /*14290*/  IMAD.U32 R27, R37.reuse, 0x10000, RZ ;  /* 0x00010000251b7824 */ /* 0x040fe200078e00ff */
[----:B------:R-:W-:Y:S01]  /*142a0*/  LOP3.LUT R37, R37, 0xffff0000, RZ, 0xc0, !PT ;  /* 0xffff000025257812 */ /* 0x000fe200078ec0ff */
        /* <DEDUP_REMOVED lines=18> */
.L_x_1881:
[----:B------:R-:W-:Y:S05]  /*143d0*/  BSYNC B0 ;  /* 0x0000000000007941 */ /* 0x000fea0003800000 */
.L_x_1880:
[----:B-----5:R1:W-:Y:S02]  /*143e0*/  STS.128 [R246+0x6800], R24 ;  /* 0x00680018f6007388 */ /* 0x0203e40000000c00 */
.L_x_1867:
[----:B------:R-:W-:Y:S05]  /*143f0*/  BSYNC B2 ;  /* 0x0000000000027941 */ /* 0x000fea0003800000 */
.L_x_1866:
        /* <DEDUP_REMOVED lines=21> */
[C---:B------:R-:W-:Y:S02]  /*14550*/  IADD3 R29, P1, R27.reuse, R5, RZ ;  /* 0x000000051b1d7210 */ /* 0x040fe40007f3e0ff */
[----:B------:R-:W-:Y:S02]  /*14560*/  MOV R8, RZ ;  /* 0x000000ff00087202 */ /* 0x000fe40000000f00 */
[----:B------:R-:W-:Y:S02]  /*14570*/  LEA.HI.X.SX32 R27, R27, R4, 0x1, P1 ;  /* 0x000000041b1b7211 */ /* 0x000fe400008f0eff */
[----:B-----5:R-:W-:Y:S01]  /*14580*/  LEA R28, P1, R29, R18, 0x1 ;  /* 0x000000121d1c7211 */ /* 0x020fe200078208ff */
[----:B------:R-:W-:-:S03]  /*14590*/  @P0 IMAD.MOV R8, RZ, RZ, -R13 ;  /* 0x000000ffff080224 */ /* 0x000fc600078e0a0d */
        /* <DEDUP_REMOVED lines=10> */
[----:B------:R-:W-:Y:S02]  /*14640*/  LOP3.LUT R5, R36, 0xffff0000, RZ, 0xc0, !PT ;  /* 0xffff000024057812 */ /* 0x000fe400078ec0ff */
[C---:B------:R-:W-:Y:S02]  /*14650*/  LOP3.LUT R4, R37.reuse, 0xffff0000, RZ, 0xc0, !PT ;  /* 0xffff000025047812 */ /* 0x040fe400078ec0ff */
[----:B------:R-:W-:Y:S01]  /*14660*/  SHF.L.U32 R44, R37, 0x10, RZ ;  /* 0x00000010252c7819 */ /* 0x000fe200000006ff */
[C---:B------:R-:W-:Y:S01]  /*14670*/  IMAD.U32 R37, R38.reuse, 0x10000, RZ ;  /* 0x0001000026257824 */ /* 0x040fe200078e00ff */
[----:B------:R-:W-:Y:S02]  /*14680*/  LOP3.LUT R36, R38, 0xffff0000, RZ, 0xc0, !PT ;  /* 0xffff000026247812 */ /* 0x000fe400078ec0ff */
[----:B------:R-:W-:-:S02]  /*14690*/  LOP3.LUT R14, R39, 0xffff0000, RZ, 0xc0, !PT ;  /* 0xffff0000270e7812 */ /* 0x000fc400078ec0ff */
[----:B------:R-:W-:Y:S01]  /*146a0*/  SHF.L.U32 R45, R39, 0x10, RZ ;  /* 0x00000010272d7819 */ /* 0x000fe200000006ff */
        /* <DEDUP_REMOVED lines=52> */
.L_x_1887:
[----:B------:R-:W-:Y:S05]  /*149f0*/  BSYNC B0 ;  /* 0x0000000000007941 */ /* 0x000fea0003800000 */
.L_x_1886:
[----:B-----5:R3:W-:Y:S02]  /*14a00*/  STS.128 [R246+0x1000], R36 ;  /* 0x00100024f6007388 */ /* 0x0207e40000000c00 */
.L_x_1885:
[----:B------:R-:W-:Y:S05]  /*14a10*/  BSYNC B1 ;  /* 0x0000000000017941 */ /* 0x000fea0003800000 */
.L_x_1884:
        /* <DEDUP_REMOVED lines=90> */
.L_x_1891:
[----:B------:R-:W-:Y:S05]  /*14fc0*/  BSYNC B0 ;  /* 0x0000000000007941 */ /* 0x000fea0003800000 */
.L_x_1890:
[----:B-----5:R3:W-:Y:S02]  /*14fd0*/  STS.128 [R246+0x3000], R36 ;  /* 0x00300024f6007388 */ /* 0x0207e40000000c00 */
.L_x_1889:
[----:B------:R-:W-:Y:S05]  /*14fe0*/  BSYNC B1 ;  /* 0x0000000000017941 */ /* 0x000fea0003800000 */
.L_x_1888:
        /* <DEDUP_REMOVED lines=90> */
.L_x_1895:
[----:B------:R-:W-:Y:S05]  /*15590*/  BSYNC B0 ;  /* 0x0000000000007941 */ /* 0x000fea0003800000 */
.L_x_1894:
[----:B-----5:R3:W-:Y:S02]  /*155a0*/  STS.128 [R246+0x5000], R36 ;  /* 0x00500024f6007388 */ /* 0x0207e40000000c00 */
.L_x_1893:
[----:B------:R-:W-:Y:S05]  /*155b0*/  BSYNC B1 ;  /* 0x0000000000017941 */ /* 0x000fea0003800000 */
.L_x_1892:
        /* <DEDUP_REMOVED lines=23> */
[----:B--2---:R-:W2:Y:S01]  /*15730*/  LD.E.128 R24, [R24.64] ;  /* 0x0000000618187980 */ /* 0x004ea2000c101d00 */
[----:B------:R-:W-:Y:S02]  /*15740*/  LEA.HI.X.SX32 R4, R8, R4, 0x1, P1 ;  /* 0x0000000408047211 */ /* 0x000fe400008f0eff */
[C---:B---3--:R-:W-:Y:S01]  /*15750*/  LEA R36, P1, R5.reuse, R22, 0x1 ;  /* 0x0000001605247211 */ /* 0x048fe200078208ff */
[----:B------:R-:W3:Y:S03]  /*15760*/  LD.E.128 R32, [R32.64+0x180] ;  /* 0x0001800620207980 */ /* 0x000ee6000c101d00 */
        /* <DEDUP_REMOVED lines=10> */
[C---:B--2---:R-:W-:Y:S01]  /*15810*/  IMAD.U32 R31, R24.reuse, 0x10000, RZ ;  /* 0x00010000181f7824 */ /* 0x044fe200078e00ff */
[----:B------:R-:W-:Y:S01]  /*15820*/  LOP3.LUT R30, R24, 0xffff0000, RZ, 0xc0, !PT ;  /* 0xffff0000181e7812 */ /* 0x000fe200078ec0ff */
[----:B------:R-:W-:Y:S01]  /*15830*/  IMAD.U32 R44, R26, 0x10000, RZ ;  /* 0x000100001a2c7824 */ /* 0x000fe200078e00ff */
[C---:B------:R-:W-:Y:S01]  /*15840*/  SHF.L.U32 R24, R25.reuse, 0x10, RZ ;  /* 0x0000001019187819 */ /* 0x040fe200000006ff */
[----:B---3--:R-:W-:Y:S01]  /*15850*/  IMAD.U32 R46, R32, 0x10000, RZ ;  /* 0x00010000202e7824 */ /* 0x008fe200078e00ff */
        /* <DEDUP_REMOVED lines=11> */
[C---:B------:R-:W-:Y:S01]  /*15910*/  IMAD.U32 R51, R34.reuse, 0x10000, RZ ;  /* 0x0001000022337824 */ /* 0x040fe200078e00ff */
        /* <DEDUP_REMOVED lines=8> */
[----:B----4-:R-:W-:Y:S01]  /*159a0*/  LOP3.LUT R25, R36, 0xffff0000, RZ, 0xc0, !PT ;  /* 0xffff000024197812 */ /* 0x010fe200078ec0ff */
[----:B------:R-:W-:Y:S01]  /*159b0*/  FMUL.FTZ R33, R33, R26 ;  /* 0x0000001a21217220 */ /* 0x000fe20000410000 */
[C---:B------:R-:W-:Y:S01]  /*159c0*/  SHF.L.U32 R24, R37.reuse, 0x10, RZ ;  /* 0x0000001025187819 */ /* 0x040fe200000006ff */
[----:B------:R-:W-:Y:S01]  /*159d0*/  FMUL.FTZ R31, R46, R31 ;  /* 0x0000001f2e1f7220 */ /* 0x000fe20000410000 */
[----:B------:R-:W-:Y:S01]  /*159e0*/  LOP3.LUT R37, R37, 0xffff0000, RZ, 0xc0, !PT ;  /* 0xffff000025257812 */ /* 0x000fe200078ec0ff */
[----:B------:R-:W-:Y:S01]  /*159f0*/  FMUL.FTZ R30, R49, R30 ;  /* 0x0000001e311e7220 */ /* 0x000fe20000410000 */
[----:B------:R-:W-:Y:S01]  /*15a00*/  LOP3.LUT R35, R38, 0xffff0000, RZ, 0xc0, !PT ;  /* 0xffff000026237812 */ /* 0x000fe200078ec0ff */
[----:B------:R-:W-:-:S02]  /*15a10*/  @!P0 FADD.FTZ R44, -R44, -RZ ;  /* 0x800000ff2c2c8221 */ /* 0x000fc40000010100 */
[----:B------:R-:W-:Y:S02]  /*15a20*/  IMAD.U32 R26, R36, 0x10000, RZ ;  /* 0x00010000241a7824 */ /* 0x000fe400078e00ff */
[----:B------:R-:W-:Y:S02]  /*15a30*/  FMUL.FTZ R45, R48, R45 ;  /* 0x0000002d302d7220 */ /* 0x000fe40000410000 */
[----:B------:R-:W-:Y:S01]  /*15a40*/  FMUL.FTZ R27, R34, R27 ;  /* 0x0000001b221b7220 */ /* 0x000fe20000410000 */
[C---:B------:R-:W-:Y:S01]  /*15a50*/  SHF.L.U32 R34, R39.reuse, 0x10, RZ ;  /* 0x0000001027227819 */ /* 0x040fe200000006ff */
[----:B------:R-:W-:Y:S01]  /*15a60*/  IMAD.U32 R36, R38, 0x10000, RZ ;  /* 0x0001000026247824 */ /* 0x000fe200078e00ff */
[----:B------:R-:W-:Y:S01]  /*15a70*/  LOP3.LUT R38, R39, 0xffff0000, RZ, 0xc0, !PT ;  /* 0xffff000027267812 */ /* 0x000fe200078ec0ff */
[----:B------:R-:W-:Y:S02]  /*15a80*/  FMUL.FTZ R44, R51, R44 ;  /* 0x0000002c332c7220 */ /* 0x000fe40000410000 */
[----:B------:R-:W-:-:S02]  /*15a90*/  FFMA.FTZ R8, R8, R26, R31 ;  /* 0x0000001a08087223 */ /* 0x000fc4000001001f */
        /* <DEDUP_REMOVED lines=13> */
.L_x_1897:
[----:B------:R-:W-:Y:S05]  /*15b70*/  BSYNC B0 ;  /* 0x0000000000007941 */ /* 0x000fea0003800000 */
.L_x_1896:
[----:B-----5:R1:W-:Y:S02]  /*15b80*/  STS.128 [R246+0x7000], R28 ;  /* 0x0070001cf6007388 */ /* 0x0203e40000000c00 */
.L_x_1883:
[----:B------:R-:W-:Y:S05]  /*15b90*/  BSYNC B2 ;  /* 0x0000000000027941 */ /* 0x000fea0003800000 */
.L_x_1882:
        /* <DEDUP_REMOVED lines=20> */
[----:B------:R-:W-:Y:S01]  /*15ce0*/  IADD3 R29, P1, R17, R8, RZ ;  /* 0x00000008111d7210 */ /* 0x000fe20007f3e0ff */
[----:B------:R-:W-:-:S03]  /*15cf0*/  IMAD.MOV.U32 R14, RZ, RZ, RZ ;  /* 0x000000ffff0e7224 */ /* 0x000fc600078e00ff */
        /* <DEDUP_REMOVED lines=8> */
[C---:B---3--:R-:W-:Y:S01]  /*15d80*/  LEA R36, P1, R15.reuse, R22, 0x1 ;  /* 0x000000160f247211 */ /* 0x048fe200078208ff */
[----:B------:R-:W3:Y:S03]  /*15d90*/  LD.E.128 R28, [R28.64] ;  /* 0x000000061c1c7980 */ /* 0x000ee6000c101d00 */
        /* <DEDUP_REMOVED lines=11> */
[----:B------:R-:W-:-:S02]  /*15e50*/  LOP3.LUT R44, R33, 0xffff0000, RZ, 0xc0, !PT ;  /* 0xffff0000212c7812 */ /* 0x000fc400078ec0ff */
[----:B------:R-:W-:Y:S01]  /*15e60*/  LOP3.LUT R33, R34, 0xffff0000, RZ, 0xc0, !PT ;  /* 0xffff000022217812 */ /* 0x000fe200078ec0ff */
[----:B------:R-:W-:Y:S01]  /*15e70*/  @!P0 FADD.FTZ R25, -R25, -RZ ;  /* 0x800000ff19198221 */ /* 0x000fe20000010100 */
[----:B------:R-:W-:Y:S01]  /*15e80*/  SHF.L.U32 R27, R32, 0x10, RZ ;  /* 0x00000010201b7819 */ /* 0x000fe200000006ff */
[----:B------:R-:W-:Y:S01]  /*15e90*/  @!P0 FADD.FTZ R44, -R44, -RZ ;  /* 0x800000ff2c2c8221 */ /* 0x000fe20000010100 */
[----:B------:R-:W-:Y:S01]  /*15ea0*/  LOP3.LUT R26, R32, 0xffff0000, RZ, 0xc0, !PT ;  /* 0xffff0000201a7812 */ /* 0x000fe200078ec0ff */
[----:B------:R-:W-:Y:S01]  /*15eb0*/  IMAD.U32 R32, R35, 0x10000, RZ ;  /* 0x0001000023207824 */ /* 0x000fe200078e00ff */
[----:B------:R-:W-:Y:S01]  /*15ec0*/  SHF.L.U32 R43, R34, 0x10, RZ ;  /* 0x00000010222b7819 */ /* 0x000fe200000006ff */
[----:B------:R-:W-:Y:S01]  /*15ed0*/  @!P0 FADD.FTZ R33, -R33, -RZ ;  /* 0x800000ff21218221 */ /* 0x000fe20000010100 */
[----:B------:R-:W-:Y:S01]  /*15ee0*/  LOP3.LUT R34, R35, 0xffff0000, RZ, 0xc0, !PT ;  /* 0xffff000023227812 */ /* 0x000fe200078ec0ff */
[----:B------:R-:W-:Y:S01]  /*15ef0*/  @!P0 FADD.FTZ R27, -R27, -RZ ;  /* 0x800000ff1b1b8221 */ /* 0x000fe20000010100 */
[----:B---3--:R-:W-:Y:S01]  /*15f00*/  SHF.L.U32 R48, R30, 0x10, RZ ;  /* 0x000000101e307819 */ /* 0x008fe200000006ff */
[----:B------:R-:W-:Y:S01]  /*15f10*/  @!P0 FADD.FTZ R26, -R26, -RZ ;  /* 0x800000ff1a1a8221 */ /* 0x000fe20000010100 */
[----:B------:R-:W-:Y:S01]  /*15f20*/  SHF.L.U32 R46, R28, 0x10, RZ ;  /* 0x000000101c2e7819 */ /* 0x000fe200000006ff */
[----:B------:R-:W-:Y:S01]  /*15f30*/  @!P0 FADD.FTZ R32, -R32, -RZ ;  /* 0x800000ff20208221 */ /* 0x000fe20000010100 */
[----:B------:R-:W-:Y:S01]  /*15f40*/  LOP3.LUT R35, R28, 0xffff0000, RZ, 0xc0, !PT ;  /* 0xffff00001c237812 */ /* 0x000fe200078ec0ff */
[C---:B------:R-:W-:Y:S01]  /*15f50*/  IMAD.U32 R28, R29.reuse, 0x10000, RZ ;  /* 0x000100001d1c7824 */ /* 0x040fe200078e00ff */
[----:B------:R-:W-:Y:S01]  /*15f60*/  LOP3.LUT R30, R30, 0xffff0000, RZ, 0xc0, !PT ;  /* 0xffff00001e1e7812 */ /* 0x000fe200078ec0ff */
[----:B------:R-:W-:Y:S01]  /*15f70*/  @!P0 FADD.FTZ R34, -R34, -RZ ;  /* 0x800000ff22228221 */ /* 0x000fe20000010100 */
[----:B------:R-:W-:Y:S01]  /*15f80*/  LOP3.LUT R45, R29, 0xffff0000, RZ, 0xc0, !PT ;  /* 0xffff00001d2d7812 */ /* 0x000fe200078ec0ff */
[C---:B------:R-:W-:Y:S01]  /*15f90*/  IMAD.U32 R29, R31.reuse, 0x10000, RZ ;  /* 0x000100001f1d7824 */ /* 0x040fe200078e00ff */
[----:B------:R-:W-:Y:S01]  /*15fa0*/  LOP3.LUT R31, R31, 0xffff0000, RZ, 0xc0, !PT ;  /* 0xffff00001f1f7812 */ /* 0x000fe200078ec0ff */
[----:B------:R-:W-:Y:S01]  /*15fb0*/  FMUL.FTZ R25, R28, R25 ;  /* 0x000000191c197220 */ /* 0x000fe20000410000 */
[----:B----4-:R-:W-:Y:S01]  /*15fc0*/  LOP3.LUT R28, R36, 0xffff0000, RZ, 0xc0, !PT ;  /* 0xffff0000241c7812 */ /* 0x010fe200078ec0ff */
[----:B------:R-:W-:Y:S01]  /*15fd0*/  FMUL.FTZ R33, R30, R33 ;  /* 0x000000211e217220 */ /* 0x000fe20000410000 */
[----:B------:R-:W-:Y:S01]  /*15fe0*/  SHF.L.U32 R30, R36, 0x10, RZ ;  /* 0x00000010241e7819 */ /* 0x000fe200000006ff */
[----:B------:R-:W-:Y:S01]  /*15ff0*/  FMUL.FTZ R27, R46, R27 ;  /* 0x0000001b2e1b7220 */ /* 0x000fe20000410000 */
[----:B------:R-:W-:Y:S01]  /*16000*/  SHF.L.U32 R36, R38, 0x10, RZ ;  /* 0x0000001026247819 */ /* 0x000fe200000006ff */
[----:B------:R-:W-:-:S02]  /*16010*/  FMUL.FTZ R35, R35, R26 ;  /* 0x0000001a23237220 */ /* 0x000fc40000410000 */
[----:B------:R-:W-:Y:S02]  /*16020*/  @!P0 FADD.FTZ R43, -R43, -RZ ;  /* 0x800000ff2b2b8221 */ /* 0x000fe40000010100 */
        /* <DEDUP_REMOVED lines=22> */
.L_x_1901:
[----:B------:R-:W-:Y:S05]  /*16190*/  BSYNC B0 ;  /* 0x0000000000007941 */ /* 0x000fea0003800000 */
.L_x_1900:
[----:B-----5:R1:W-:Y:S02]  /*161a0*/  STS.128 [R246+0x1800], R24 ;  /* 0x00180018f6007388 */ /* 0x0203e40000000c00 */
.L_x_1899:
[----:B------:R-:W-:Y:S05]  /*161b0*/  BSYNC B1 ;  /* 0x0000000000017941 */ /* 0x000fea0003800000 */
.L_x_1898:
        /* <DEDUP_REMOVED lines=15> */
[--C-:B------:R-:W-:Y:S01]  /*162b0*/  @P0 IMAD.MOV R15, RZ, RZ, -R13.reuse ;  /* 0x000000ffff0f0224 */ /* 0x100fe200078e0a0d */
[----:B------:R-:W-:Y:S02]  /*162c0*/  LEA.HI.X.SX32 R5, R5, R3, 0x1, P1 ;  /* 0x0000000305057211 */ /* 0x000fe400008f0eff */
[C---:B------:R-:W-:Y:S02]  /*162d0*/  IADD3 R29, P1, R17.reuse, R8, RZ ;  /* 0x00000008111d7210 */ /* 0x040fe40007f3e0ff */
[----:B------:R-:W-:Y:S02]  /*162e0*/  MOV R12, RZ ;  /* 0x000000ff000c7202 */ /* 0x000fe40000000f00 */
[----:B------:R-:W-:Y:S01]  /*162f0*/  LEA.HI.X.SX32 R17, R17, R5, 0x1, P1 ;  /* 0x0000000511117211 */ /* 0x000fe200008f0eff */
[----:B------:R-:W-:Y:S01]  /*16300*/  @P0 IMAD.MOV R12, RZ, RZ, -R13 ;  /* 0x000000ffff0c0224 */ /* 0x000fe200078e0a0d */
[----:B-----5:R-:W-:-:S04]  /*16310*/  LEA R32, P1, R29, R18, 0x1 ;  /* 0x000000121d207211 */ /* 0x020fc800078208ff */
[----:B------:R-:W-:Y:S01]  /*16320*/  LEA.HI.X R33, R29, R19, R17, 0x1, P1 ;  /* 0x000000131d217211 */ /* 0x000fe200008f0c11 */
[----:B------:R-:W-:Y:S01]  /*16330*/  IMAD.WIDE R28, R15, 0x2, R40 ;  /* 0x000000020f1c7825 */ /* 0x000fe200078e0228 */
[----:B------:R-:W-:-:S04]  /*16340*/  IADD3 R15, P1, R12, R8, RZ ;  /* 0x000000080c0f7210 */ /* 0x000fc80007f3e0ff */
        /* <DEDUP_REMOVED lines=17> */
[C---:B------:R-:W-:Y:S01]  /*16460*/  SHF.L.U32 R17, R33.reuse, 0x10, RZ ;  /* 0x0000001021117819 */ /* 0x040fe200000006ff */
[----:B---3--:R-:W-:Y:S01]  /*16470*/  IMAD.U32 R45, R30, 0x10000, RZ ;  /* 0x000100001e2d7824 */ /* 0x008fe200078e00ff */
[----:B------:R-:W-:Y:S01]  /*16480*/  LOP3.LUT R43, R33, 0xffff0000, RZ, 0xc0, !PT ;  /* 0xffff0000212b7812 */ /* 0x000fe200078ec0ff */
[----:B------:R-:W-:Y:S01]  /*16490*/  @!P0 FADD.FTZ R26, -R26, -RZ ;  /* 0x800000ff1a1a8221 */ /* 0x000fe20000010100 */
[----:B------:R-:W-:Y:S01]  /*164a0*/  LOP3.LUT R33, R34, 0xffff0000, RZ, 0xc0, !PT ;  /* 0xffff000022217812 */ /* 0x000fe200078ec0ff */
[----:B------:R-:W-:Y:S01]  /*164b0*/  @!P0 FADD.FTZ R17, -R17, -RZ ;  /* 0x800000ff11118221 */ /* 0x000fe20000010100 */
[----:B------:R-:W-:Y:S01]  /*164c0*/  SHF.L.U32 R32, R35, 0x10, RZ ;  /* 0x0000001023207819 */ /* 0x000fe200000006ff */
[----:B------:R-:W-:Y:S01]  /*164d0*/  @!P0 FADD.FTZ R25, -R25, -RZ ;  /* 0x800000ff19198221 */ /* 0x000fe20000010100 */
[----:B------:R-:W-:Y:S01]  /*164e0*/  LOP3.LUT R34, R35, 0xffff0000, RZ, 0xc0, !PT ;  /* 0xffff000023227812 */ /* 0x000fe200078ec0ff */
[C---:B------:R-:W-:Y:S01]  /*164f0*/  IMAD.U32 R35, R28.reuse, 0x10000, RZ ;  /* 0x000100001c237824 */ /* 0x040fe200078e00ff */
[----:B------:R-:W-:Y:S01]  /*16500*/  LOP3.LUT R44, R28, 0xffff0000, RZ, 0xc0, !PT ;  /* 0xffff00001c2c7812 */ /* 0x000fe200078ec0ff */
[----:B------:R-:W-:Y:S01]  /*16510*/  @!P0 FADD.FTZ R32, -R32, -RZ ;  /* 0x800000ff20208221 */ /* 0x000fe20000010100 */
[C---:B------:R-:W-:Y:S01]  /*16520*/  SHF.L.U32 R28, R29.reuse, 0x10, RZ ;  /* 0x000000101d1c7819 */ /* 0x040fe200000006ff */
[----:B------:R-:W-:Y:S01]  /*16530*/  @!P0 FADD.FTZ R34, -R34, -RZ ;  /* 0x800000ff22228221 */ /* 0x000fe20000010100 */
[----:B------:R-:W-:Y:S01]  /*16540*/  LOP3.LUT R46, R29, 0xffff0000, RZ, 0xc0, !PT ;  /* 0xffff00001d2e7812 */ /* 0x000fe200078ec0ff */
[----:B------:R-:W-:Y:S01]  /*16550*/  @!P0 FADD.FTZ R33, -R33, -RZ ;  /* 0x800000ff21218221 */ /* 0x000fe20000010100 */
[----:B------:R-:W-:Y:S01]  /*16560*/  SHF.L.U32 R29, R31, 0x10, RZ ;  /* 0x000000101f1d7819 */ /* 0x000fe200000006ff */
[----:B------:R-:W-:Y:S01]  /*16570*/  @!P0 FADD.FTZ R43, -R43, -RZ ;  /* 0x800000ff2b2b8221 */ /* 0x000fe20000010100 */
[----:B------:R-:W-:Y:S01]  /*16580*/  LOP3.LUT R31, R31, 0xffff0000, RZ, 0xc0, !PT ;  /* 0xffff00001f1f7812 */ /* 0x000fe200078ec0ff */
[----:B------:R-:W-:Y:S01]  /*16590*/  FMUL.FTZ R17, R28, R17 ;  /* 0x000000111c117220 */ /* 0x000fe20000410000 */
[----:B------:R-:W-:Y:S01]  /*165a0*/  LOP3.LUT R30, R30, 0xffff0000, RZ, 0xc0, !PT ;  /* 0xffff00001e1e7812 */ /* 0x000fe200078ec0ff */
[----:B------:R-:W-:Y:S01]  /*165b0*/  @!P0 FADD.FTZ R42, -R42, -RZ ;  /* 0x800000ff2a2a8221 */ /* 0x000fe20000010100 */
[----:B----4-:R-:W-:Y:S01]  /*165c0*/  LOP3.LUT R28, R36, 0xffff0000, RZ, 0xc0, !PT ;  /* 0xffff0000241c7812 */ /* 0x010fe200078ec0ff */
[----:B------:R-:W-:-:S02]  /*165d0*/  FMUL.FTZ R32, R29, R32 ;  /* 0x000000201d207220 */ /* 0x000fc40000410000 */
[----:B------:R-:W-:Y:S01]  /*165e0*/  FMUL.FTZ R35, R35, R26 ;  /* 0x0000001a23237220 */ /* 0x000fe20000410000 */
[----:B------:R-:W-:Y:S01]  /*165f0*/  SHF.L.U32 R26, R37, 0x10, RZ ;  /* 0x00000010251a7819 */ /* 0x000fe200000006ff */
        /* <DEDUP_REMOVED lines=20> */
[----:B------:R-:W-:Y:S01]  /*16740*/  FFMA.FTZ R14, R14, R38, R31 ;  /* 0x000000260e0e7223 */ /* 0x000fe2000001001f */
[----:B------:R-:W-:-:S04]  /*16750*/  F2FP.BF16.PACK_AB R26, R15, R16 ;  /* 0x000000100f1a723e */ /* 0x000fc800000010ff */
[----:B------:R-:W-:Y:S02]  /*16760*/  F2FP.BF16.PACK_AB R27, R14, R27 ;  /* 0x0000001b0e1b723e */ /* 0x000fe400000010ff */
.L_x_1905:
[----:B------:R-:W-:Y:S05]  /*16770*/  BSYNC B0 ;  /* 0x0000000000007941 */ /* 0x000fea0003800000 */
.L_x_1904:
[----:B-----5:R1:W-:Y:S02]  /*16780*/  STS.128 [R246+0x3800], R24 ;  /* 0x00380018f6007388 */ /* 0x0203e40000000c00 */
.L_x_1903:
[----:B------:R-:W-:Y:S05]  /*16790*/  BSYNC B1 ;  /* 0x0000000000017941 */ /* 0x000fea0003800000 */
.L_x_1902:
        /* <DEDUP_REMOVED lines=22> */
[C---:B-----5:R-:W-:Y:S01]  /*16900*/  LEA R32, P1, R17.reuse, R18, 0x1 ;  /* 0x0000001211207211 */ /* 0x060fe200078208ff */
[----:B--2---:R-:W2:Y:S03]  /*16910*/  LD.E.128 R28, [R28.64+0x100] ;  /* 0x000100061c1c7980 */ /* 0x004ea6000c101d00 */
[----:B------:R-:W-:-:S02]  /*16920*/  LEA.HI.X R33, R17, R19, R15, 0x1, P1 ;  /* 0x0000001311217211 */ /* 0x000fc400008f0c0f */
[----:B------:R-:W-:-:S04]  /*16930*/  IADD3 R15, P1, R11, R8, RZ ;  /* 0x000000080b0f7210 */ /* 0x000fc80007f3e0ff */
[----:B---3--:R-:W3:Y:S01]  /*16940*/  LD.E.128 R32, [R32.64] ;  /* 0x0000000620207980 */ /* 0x008ee2000c101d00 */
[----:B------:R-:W-:Y:S02]  /*16950*/  LEA.HI.X.SX32 R5, R11, R5, 0x1, P1 ;  /* 0x000000050b057211 */ /* 0x000fe400008f0eff */
[----:B------:R-:W-:-:S04]  /*16960*/  LEA R36, P1, R15, R22, 0x1 ;  /* 0x000000160f247211 */ /* 0x000fc800078208ff */
[----:B------:R-:W-:-:S06]  /*16970*/  LEA.HI.X R37, R15, R23, R5, 0x1, P1 ;  /* 0x000000170f257211 */ /* 0x000fcc00008f0c05 */
[----:B----4-:R-:W4:Y:S01]  /*16980*/  LD.E.128 R36, [R36.64] ;  /* 0x0000000624247980 */ /* 0x010f22000c101d00 */
[C---:B------:R-:W-:Y:S02]  /*16990*/  SHF.L.U32 R11, R24.reuse, 0x10, RZ ;  /* 0x00000010180b7819 */ /* 0x040fe400000006ff */
[----:B------:R-:W-:Y:S01]  /*169a0*/  LOP3.LUT R8, R24, 0xffff0000, RZ, 0xc0, !PT ;  /* 0xffff000018087812 */ /* 0x000fe200078ec0ff */
[C---:B------:R-:W-:Y:S01]  /*169b0*/  IMAD.U32 R24, R25.reuse, 0x10000, RZ ;  /* 0x0001000019187824 */ /* 0x040fe200078e00ff */
[----:B------:R-:W-:Y:S02]  /*169c0*/  LOP3.LUT R5, R25, 0xffff0000, RZ, 0xc0, !PT ;  /* 0xffff000019057812 */ /* 0x000fe400078ec0ff */
[C---:B------:R-:W-:Y:S02]  /*169d0*/  SHF.L.U32 R15, R26.reuse, 0x10, RZ ;  /* 0x000000101a0f7819 */ /* 0x040fe400000006ff */
[----:B------:R-:W-:Y:S01]  /*169e0*/  LOP3.LUT R14, R26, 0xffff0000, RZ, 0xc0, !PT ;  /* 0xffff00001a0e7812 */ /* 0x000fe200078ec0ff */
[C---:B------:R-:W-:Y:S01]  /*169f0*/  IMAD.U32 R26, R27.reuse, 0x10000, RZ ;  /* 0x000100001b1a7824 */ /* 0x040fe200078e00ff */
[----:B------:R-:W-:-:S02]  /*16a00*/  LOP3.LUT R12, R27, 0xffff0000, RZ, 0xc0, !PT ;  /* 0xffff00001b0c7812 */ /* 0x000fc400078ec0ff */
[----:B--2---:R-:W-:Y:S02]  /*16a10*/  LOP3.LUT R43, R29, 0xffff0000, RZ, 0xc0, !PT ;  /* 0xffff00001d2b7812 */ /* 0x004fe400078ec0ff */
[----:B------:R-:W-:Y:S02]  /*16a20*/  SHF.L.U32 R46, R30, 0x10, RZ ;  /* 0x000000101e2e7819 */ /* 0x000fe400000006ff */
[C---:B---3--:R-:W-:Y:S01]  /*16a30*/  SHF.L.U32 R25, R32.reuse, 0x10, RZ ;  /* 0x0000001020197819 */ /* 0x048fe200000006ff */
[C---:B------:R-:W-:Y:S01]  /*16a40*/  IMAD.U32 R16, R33.reuse, 0x10000, RZ ;  /* 0x0001000021107824 */ /* 0x040fe200078e00ff */
[----:B------:R-:W-:Y:S02]  /*16a50*/  LOP3.LUT R17, R32, 0xffff0000, RZ, 0xc0, !PT ;  /* 0xffff000020117812 */ /* 0x000fe400078ec0ff */
[----:B------:R-:W-:Y:S02]  /*16a60*/  LOP3.LUT R42, R33, 0xffff0000, RZ, 0xc0, !PT ;  /* 0xffff0000212a7812 */ /* 0x000fe400078ec0ff */
[----:B------:R-:W-:-:S02]  /*16a70*/  SHF.L.U32 R33, R34, 0x10, RZ ;  /* 0x0000001022217819 */ /* 0x000fc400000006ff */
[----:B------:R-:W-:Y:S01]  /*16a80*/  LOP3.LUT R32, R34, 0xffff0000, RZ, 0xc0, !PT ;  /* 0xffff000022207812 */ /* 0x000fe200078ec0ff */
[C---:B------:R-:W-:Y:S01]  /*16a90*/  IMAD.U32 R27, R35.reuse, 0x10000, RZ ;  /* 0x00010000231b7824 */ /* 0x040fe200078e00ff */
[----:B------:R-:W-:Y:S01]  /*16aa0*/  LOP3.LUT R34, R35, 0xffff0000, RZ, 0xc0, !PT ;  /* 0xffff000023227812 */ /* 0x000fe200078ec0ff */
[----:B------:R-:W-:Y:S01]  /*16ab0*/  IMAD.U32 R35, R29, 0x10000, RZ ;  /* 0x000100001d237824 */ /* 0x000fe200078e00ff */
[----:B------:R-:W-:Y:S01]  /*16ac0*/  LOP3.LUT R29, R30, 0xffff0000, RZ, 0xc0, !PT ;  /* 0xffff00001e1d7812 */ /* 0x000fe200078ec0ff */
[----:B------:R-:W-:Y:S01]  /*16ad0*/  @!P0 FADD.FTZ R33, -R33, -RZ ;  /* 0x800000ff21218221 */ /* 0x000fe20000010100 */
[----:B------:R-:W-:Y:S01]  /*16ae0*/  SHF.L.U32 R44, R28, 0x10, RZ ;  /* 0x000000101c2c7819 */ /* 0x000fe200000006ff */
[----:B------:R-:W-:Y:S01]  /*16af0*/  @!P0 FADD.FTZ R32, -R32, -RZ ;  /* 0x800000ff20208221 */ /* 0x000fe20000010100 */
[----:B------:R-:W-:Y:S01]  /*16b00*/  LOP3.LUT R28, R28, 0xffff0000, RZ, 0xc0, !PT ;  /* 0xffff00001c1c7812 */ /* 0x000fe200078ec0ff */
[C---:B------:R-:W-:Y:S01]  /*16b10*/  IMAD.U32 R30, R31.reuse, 0x10000, RZ ;  /* 0x000100001f1e7824 */ /* 0x040fe200078e00ff */
[----:B------:R-:W-:Y:S01]  /*16b20*/  LOP3.LUT R31, R31, 0xffff0000, RZ, 0xc0, !PT ;  /* 0xffff00001f1f7812 */ /* 0x000fe200078ec0ff */
[----:B------:R-:W-:-:S02]  /*16b30*/  @!P0 FADD.FTZ R25, -R25, -RZ ;  /* 0x800000ff19198221 */ /* 0x000fc40000010100 */
[----:B------:R-:W-:Y:S02]  /*16b40*/  @!P0 FADD.FTZ R17, -R17, -RZ ;  /* 0x800000ff11118221 */ /* 0x000fe40000010100 */
[----:B------:R-:W-:Y:S02]  /*16b50*/  @!P0 FADD.FTZ R27, -R27, -RZ ;  /* 0x800000ff1b1b8221 */ /* 0x000fe40000010100 */
[----:B------:R-:W-:Y:S01]  /*16b60*/  FMUL.FTZ R46, R46, R33 ;  /* 0x000000212e2e7220 */ /* 0x000fe20000410000 */
[C---:B----4-:R-:W-:Y:S01]  /*16b70*/  SHF.L.U32 R33, R38.reuse, 0x10, RZ ;  /* 0x0000001026217819 */ /* 0x050fe200000006ff */
[----:B------:R-:W-:Y:S01]  /*16b80*/  FMUL.FTZ R29, R29, R32 ;  /* 0x000000201d1d7220 */ /* 0x000fe20000410000 */
[----:B------:R-:W-:Y:S01]  /*16b90*/  LOP3.LUT R32, R38, 0xffff0000, RZ, 0xc0, !PT ;  /* 0xffff000026207812 */ /* 0x000fe200078ec0ff */
[----:B------:R-:W-:Y:S02]  /*16ba0*/  @!P0 FADD.FTZ R16, -R16, -RZ ;  /* 0x800000ff10108221 */ /* 0x000fe40000010100 */
[----:B------:R-:W-:-:S02]  /*16bb0*/  @!P0 FADD.FTZ R34, -R34, -RZ ;  /* 0x800000ff22228221 */ /* 0x000fc40000010100 */
[----:B------:R-:W-:Y:S01]  /*16bc0*/  @!P0 FADD.FTZ R42, -R42, -RZ ;  /* 0x800000ff2a2a8221 */ /* 0x000fe20000010100 */
[----:B------:R-:W-:Y:S01]  /*16bd0*/  LOP3.LUT R38, R39, 0xffff0000, RZ, 0xc0, !PT ;  /* 0xffff000027267812 */ /* 0x000fe200078ec0ff */
[----:B------:R-:W-:Y:S01]  /*16be0*/  FMUL.FTZ R44, R44, R25 ;  /* 0x000000192c2c7220 */ /* 0x000fe20000410000 */
[----:B------:R-:W-:Y:S01]  /*16bf0*/  LOP3.LUT R25, R36, 0xffff0000, RZ, 0xc0, !PT ;  /* 0xffff000024197812 */ /* 0x000fe200078ec0ff */
[----:B------:R-:W-:Y:S01]  /*16c00*/  FMUL.FTZ R17, R28, R17 ;  /* 0x000000111c117220 */ /* 0x000fe20000410000 */
[----:B------:R-:W-:Y:S01]  /*16c10*/  SHF.L.U32 R28, R36, 0x10, RZ ;  /* 0x00000010241c7819 */ /* 0x000fe200000006ff */
[----:B------:R-:W-:Y:S01]  /*16c20*/  FMUL.FTZ R27, R30, R27 ;  /* 0x0000001b1e1b7220 */ /* 0x000fe20000410000 */
[----:B------:R-:W-:Y:S01]  /*16c30*/  LOP3.LUT R36, R37, 0xffff0000, RZ, 0xc0, !PT ;  /* 0xffff000025247812 */ /* 0x000fe200078ec0ff */
[----:B------:R-:W-:Y:S02]  /*16c40*/  FMUL.FTZ R35, R35, R16 ;  /* 0x0000001023237220 */ /* 0x000fe40000410000 */
        /* <DEDUP_REMOVED lines=17> */
.L_x_1909:
[----:B------:R-:W-:Y:S05]  /*16d60*/  BSYNC B0 ;  /* 0x0000000000007941 */ /* 0x000fea0003800000 */
.L_x_1908:
[----:B-----5:R1:W-:Y:S02]  /*16d70*/  STS.128 [R246+0x5800], R24 ;  /* 0x00580018f6007388 */ /* 0x0203e40000000c00 */
.L_x_1907:
[----:B------:R-:W-:Y:S05]  /*16d80*/  BSYNC B1 ;  /* 0x0000000000017941 */ /* 0x000fea0003800000 */
.L_x_1906:
        /* <DEDUP_REMOVED lines=10> */
[----:B------:R-:W-:Y:S02]  /*16e30*/  IMAD.MOV.U32 R8, RZ, RZ, 0x30 ;  /* 0x00000030ff087424 */ /* 0x000fe400078e00ff */
[----:B------:R-:W-:Y:S02]  /*16e40*/  IMAD.MOV.U32 R5, RZ, RZ, RZ ;  /* 0x000000ffff057224 */ /* 0x000fe400078e00ff */
[----:B------:R-:W-:Y:S01]  /*16e50*/  IMAD R7, R13, R8, 0xc0 ;  /* 0x000000c00d077424 */ /* 0x000fe200078e0208 */
[----:B------:R-:W-:-:S04]  /*16e60*/  MOV R8, R13 ;  /* 0x0000000d00087202 */ /* 0x000fc80000000f00 */
[----:B------:R-:W-:-:S03]  /*16e70*/  IADD3 R2, P1, R7, R2, RZ ;  /* 0x0000000207027210 */ /* 0x000fc60007f3e0ff */
[--C-:B------:R-:W-:Y:S01]  /*16e80*/  @P0 IMAD.MOV R5, RZ, RZ, -R13.reuse ;  /* 0x000000ffff050224 */ /* 0x100fe200078e0a0d */
[----:B------:R-:W-:Y:S01]  /*16e90*/  LEA.HI.X.SX32 R3, R7, R3, 0x1, P1 ;  /* 0x0000000307037211 */ /* 0x000fe200008f0eff */
[----:B------:R-:W-:-:S03]  /*16ea0*/  @P0 IMAD.MOV R8, RZ, RZ, -R13 ;  /* 0x000000ffff080224 */ /* 0x000fc600078e0a0d */
[----:B------:R-:W-:Y:S01]  /*16eb0*/  IADD3 R7, P1, R5, R2, RZ ;  /* 0x0000000205077210 */ /* 0x000fe20007f3e0ff */
[----:B------:R-:W-:-:S03]  /*16ec0*/  IMAD.WIDE R8, R8, 0x2, R14 ;  /* 0x0000000208087825 */ /* 0x000fc600078e020e */
[----:B------:R-:W-:Y:S02]  /*16ed0*/  LEA.HI.X.SX32 R5, R5, R3, 0x1, P1 ;  /* 0x0000000305057211 */ /* 0x000fe400008f0eff */
[C---:B-----5:R-:W-:Y:S01]  /*16ee0*/  LEA R16, P1, R7.reuse, R18, 0x1 ;  /* 0x0000001207107211 */ /* 0x060fe200078208ff */
[----:B--2---:R-:W2:Y:S03]  /*16ef0*/  LD.E.128 R8, [R8.64] ;  /* 0x0000000608087980 */ /* 0x004ea6000c101d00 */
[----:B------:R-:W-:Y:S02]  /*16f00*/  LEA.HI.X R17, R7, R19, R5, 0x1, P1 ;  /* 0x0000001307117211 */ /* 0x000fe400008f0c05 */
[----:B------:R-:W-:Y:S01]  /*16f10*/  MOV R5, RZ ;  /* 0x000000ff00057202 */ /* 0x000fe20000000f00 */
[----:B------:R-:W-:-:S03]  /*16f20*/  @P0 IMAD.MOV R5, RZ, RZ, -R13 ;  /* 0x000000ffff050224 */ /* 0x000fc600078e0a0d */
[----:B---3--:R-:W3:Y:S02]  /*16f30*/  LD.E.128 R16, [R16.64] ;  /* 0x0000000610107980 */ /* 0x008ee4000c101d00 */
[----:B------:R-:W-:-:S04]  /*16f40*/  IADD3 R7, P1, R5, R2, RZ ;  /* 0x0000000205077210 */ /* 0x000fc80007f3e0ff */
[----:B------:R-:W-:Y:S02]  /*16f50*/  LEA.HI.X.SX32 R3, R5, R3, 0x1, P1 ;  /* 0x0000000305037211 */ /* 0x000fe400008f0eff */
[----:B------:R-:W-:-:S04]  /*16f60*/  LEA R12, P1, R7, R22, 0x1 ;  /* 0x00000016070c7211 */ /* 0x000fc800078208ff */
        /* <DEDUP_REMOVED lines=33> */
[----:B------:R-:W-:Y:S01]  /*17180*/  FMUL.FTZ R16, R25, R16 ;  /* 0x0000001019107220 */ /* 0x000fe20000410000 */
[C---:B----4-:R-:W-:Y:S01]  /*17190*/  LOP3.LUT R25, R13.reuse, 0xffff0000, RZ, 0xc0, !PT ;  /* 0xffff00000d197812 */ /* 0x050fe200078ec0ff */
[----:B------:R-:W-:Y:S01]  /*171a0*/  FMUL.FTZ R11, R8, R11 ;  /* 0x0000000b080b7220 */ /* 0x000fe20000410000 */
[----:B------:R-:W-:Y:S01]  /*171b0*/  SHF.L.U32 R8, R13, 0x10, RZ ;  /* 0x000000100d087819 */ /* 0x000fe200000006ff */
[----:B------:R-:W-:Y:S01]  /*171c0*/  @!P0 FADD.FTZ R33, -R33, -RZ ;  /* 0x800000ff21218221 */ /* 0x000fe20000010100 */
[----:B------:R-:W-:Y:S01]  /*171d0*/  LOP3.LUT R13, R14, 0xffff0000, RZ, 0xc0, !PT ;  /* 0xffff00000e0d7812 */ /* 0x000fe200078ec0ff */
[----:B------:R-:W-:Y:S02]  /*171e0*/  FMUL.FTZ R17, R10, R17 ;  /* 0x000000110a117220 */ /* 0x000fe40000410000 */
[----:B------:R-:W-:Y:S01]  /*171f0*/  FMUL.FTZ R18, R9, R18 ;  /* 0x0000001209127220 */ /* 0x000fe20000410000 */
[----:B------:R-:W-:Y:S01]  /*17200*/  LOP3.LUT R9, R12, 0xffff0000, RZ, 0xc0, !PT ;  /* 0xffff00000c097812 */ /* 0x000fe200078ec0ff */
[----:B------:R-:W-:-:S02]  /*17210*/  FMUL.FTZ R30, R30, R19 ;  /* 0x000000131e1e7220 */ /* 0x000fc40000410000 */
[----:B------:R-:W-:Y:S01]  /*17220*/  IMAD.U32 R10, R12, 0x10000, RZ ;  /* 0x000100000c0a7824 */ /* 0x000fe200078e00ff */
[C---:B------:R-:W-:Y:S01]  /*17230*/  SHF.L.U32 R12, R15.reuse, 0x10, RZ ;  /* 0x000000100f0c7819 */ /* 0x040fe200000006ff */
[----:B------:R-:W-:Y:S01]  /*17240*/  IMAD.U32 R19, R14, 0x10000, RZ ;  /* 0x000100000e137824 */ /* 0x000fe200078e00ff */
[----:B------:R-:W-:Y:S01]  /*17250*/  LOP3.LUT R14, R15, 0xffff0000, RZ, 0xc0, !PT ;  /* 0xffff00000f0e7812 */ /* 0x000fe200078ec0ff */
[----:B------:R-:W-:Y:S02]  /*17260*/  FMUL.FTZ R26, R26, R31 ;  /* 0x0000001f1a1a7220 */ /* 0x000fe40000410000 */
[----:B------:R-:W-:Y:S02]  /*17270*/  FMUL.FTZ R29, R29, R32 ;  /* 0x000000201d1d7220 */ /* 0x000fe40000410000 */
        /* <DEDUP_REMOVED lines=10> */
[----:B------:R-:W-:-:S03]  /*17320*/  FFMA.FTZ R22, R22, R13, R17 ;  /* 0x0000000d16167223 */ /* 0x000fc60000010011 */
[----:B------:R-:W-:Y:S02]  /*17330*/  F2FP.BF16.PACK_AB R27, R7, R12 ;  /* 0x0000000c071b723e */ /* 0x000fe400000010ff */
[----:B------:R-:W-:Y:S02]  /*17340*/  F2FP.BF16.PACK_AB R26, R22, R19 ;  /* 0x00000013161a723e */ /* 0x000fe400000010ff */
.L_x_1911:
[----:B------:R-:W-:Y:S05]  /*17350*/  BSYNC B0 ;  /* 0x0000000000007941 */ /* 0x000fea0003800000 */
.L_x_1910:
[----:B-----5:R1:W-:Y:S01]  /*17360*/  STS.128 [R246+0x7800], R24 ;  /* 0x00780018f6007388 */ /* 0x0203e20000000c00 */
[----:B------:R-:W-:Y:S05]  /*17370*/  BRA `(.L_x_1835) ;  /* 0x0000095000007947 */ /* 0x000fea0003800000 */
.L_x_1785:
        /* <DEDUP_REMOVED lines=37> */
.L_x_1913:
[----:B------:R-:W-:Y:S05]  /*175d0*/  BSYNC B0 ;  /* 0x0000000000007941 */ /* 0x000fea0003800000 */
.L_x_1912:
[----:B------:R-:W-:Y:S01]  /*175e0*/  IADD3 R0, R180, 0x10, RZ ;  /* 0x00000010b4007810 */ /* 0x000fe20007ffe0ff */
[----:B------:R-:W-:Y:S03]  /*175f0*/  BSSY B0, `(.L_x_1914) ;  /* 0x0000023000007945 */ /* 0x000fe60003800000 */
[----:B------:R-:W-:-:S13]  /*17600*/  ISETP.GE.AND P3, PT, R0, R5, PT ;  /* 0x000000050000720c */ /* 0x000fda0003f66270 */
[----:B------:R-:W-:Y:S05]  /*17610*/  @P3 BRA `(.L_x_1915) ;  /* 0x0000020000003947 */ /* 0x000fea0003800000 */
[----:B------:R-:W-:Y:S02]  /*17620*/  ISETP.GE.AND P5, PT, R16, R79, PT ;  /* 0x0000004f1000720c */ /* 0x000fe40003fa6270 */
[----:B------:R-:W-:-:S04]  /*17630*/  IADD3 R3, P3, R3, R184, RZ ;  /* 0x000000b803037210 */ /* 0x000fc80007f7e0ff */
[-C--:B-1---5:R-:W-:Y:S01]  /*17640*/  @!P0 LEA R8, P4, R3, R192.reuse, 0x1 ;  /* 0x000000c003088211 */ /* 0x0a2fe200078808ff */
        /* <DEDUP_REMOVED lines=29> */
.L_x_1915:
[----:B------:R-:W-:Y:S05]  /*17820*/  BSYNC B0 ;  /* 0x0000000000007941 */ /* 0x000fea0003800000 */
.L_x_1914:
[----:B-1----:R-:W-:Y:S01]  /*17830*/  IADD3 R6, R180, 0x20, RZ ;  /* 0x00000020b4067810 */ /* 0x002fe20007ffe0ff */
[----:B------:R-:W-:Y:S03]  /*17840*/  BSSY B0, `(.L_x_1916) ;  /* 0x0000023000007945 */ /* 0x000fe60003800000 */
[----:B------:R-:W-:-:S13]  /*17850*/  ISETP.GE.AND P3, PT, R6, R5, PT ;  /* 0x000000050600720c */ /* 0x000fda0003f66270 */
[----:B------:R-:W-:Y:S05]  /*17860*/  @P3 BRA `(.L_x_1917) ;  /* 0x0000020000003947 */ /* 0x000fea0003800000 */
[----:B------:R-:W-:Y:S02]  /*17870*/  ISETP.GE.AND P5, PT, R16, R79, PT ;  /* 0x0000004f1000720c */ /* 0x000fe40003fa6270 */
[----:B------:R-:W-:-:S04]  /*17880*/  LEA R7, P3, R190, R184, 0x5 ;  /* 0x000000b8be077211 */ /* 0x000fc800078628ff */
        /* <DEDUP_REMOVED lines=30> */
.L_x_1917:
[----:B------:R-:W-:Y:S05]  /*17a70*/  BSYNC B0 ;  /* 0x0000000000007941 */ /* 0x000fea0003800000 */
.L_x_1916:
[----:B------:R-:W-:-:S04]  /*17a80*/  IADD3 R4, R180, 0x30, RZ ;  /* 0x00000030b4047810 */ /* 0x000fc80007ffe0ff */
[----:B------:R-:W-:-:S13]  /*17a90*/  ISETP.GE.AND P3, PT, R4, R5, PT ;  /* 0x000000050400720c */ /* 0x000fda0003f66270 */
[----:B------:R-:W-:Y:S05]  /*17aa0*/  @P3 BRA `(.L_x_1835) ;  /* 0x0000022000003947 */ /* 0x000fea0003800000 */
[----:B------:R-:W-:Y:S01]  /*17ab0*/  ISETP.GE.AND P5, PT, R16, R79, PT ;  /* 0x0000004f1000720c */ /* 0x000fe20003fa6270 */
[----:B------:R-:W-:Y:S02]  /*17ac0*/  IMAD.MOV.U32 R185, RZ, RZ, R187 ;  /* 0x000000ffffb97224 */ /* 0x000fe400078e00bb */
[----:B--2---:R-:W-:Y:S02]  /*17ad0*/  IMAD R2, R191, 0x30, RZ ;  /* 0x00000030bf027824 */ /* 0x004fe400078e02ff */
[----:B------:R-:W-:-:S04]  /*17ae0*/  IMAD.WIDE.U32 R190, R190, 0x30, R184 ;  /* 0x00000030bebe7825 */ /* 0x000fc800078e00b8 */
[----:B------:R-:W-:Y:S01]  /*17af0*/  IMAD.IADD R3, R2, 0x1, R191 ;  /* 0x0000000102037824 */ /* 0x000fe200078e02bf */
        /* <DEDUP_REMOVED lines=29> */
.L_x_1835:
[----:B------:R-:W-:Y:S05]  /*17cd0*/  BSYNC B3 ;  /* 0x0000000000037941 */ /* 0x000fea0003800000 */
.L_x_1784:
        /* <DEDUP_REMOVED lines=34> */
.L_x_1919:
[----:B------:R-:W-:Y:S05]  /*17f00*/  BSYNC B0 ;  /* 0x0000000000007941 */ /* 0x000fea0003800000 */
.L_x_1918:
        /* <DEDUP_REMOVED lines=8> */
[----:B-1----:R-:W-:-:S05]  /*17f90*/  IADD3 R9, P2, R237, R178, RZ ;  /* 0x000000b2ed097210 */ /* 0x002fca0007f5e0ff */
[----:B------:R-:W-:Y:S01]  /*17fa0*/  IMAD.X R7, R238, 0x1, R177, P2 ;  /* 0x00000001ee077824 */ /* 0x000fe200010e06b1 */
[----:B------:R-:W-:Y:S02]  /*17fb0*/  @P4 LEA R12, P6, R9, R182, 0x1 ;  /* 0x000000b6090c4211 */ /* 0x000fe400078c08ff */
[----:B------:R-:W-:Y:S02]  /*17fc0*/  @!P5 LEA R14, P0, R237, R240, 0x1 ;  /* 0x000000f0ed0ed211 */ /* 0x000fe400078008ff */
        /* <DEDUP_REMOVED lines=26> */
.L_x_1921:
[----:B------:R-:W-:Y:S05]  /*18170*/  BSYNC B0 ;  /* 0x0000000000007941 */ /* 0x000fea0003800000 */
.L_x_1920:
        /* <DEDUP_REMOVED lines=10> */
[----:B-1----:R-:W-:-:S04]  /*18220*/  LEA R9, P0, R64, R178, 0x5 ;  /* 0x000000b240097211 */ /* 0x002fc800078028ff */
[----:B------:R-:W-:Y:S02]  /*18230*/  @P4 LEA R14, P6, R9, R182, 0x1 ;  /* 0x000000b6090e4211 */ /* 0x000fe400078c08ff */
        /* <DEDUP_REMOVED lines=28> */
.L_x_1923:
[----:B------:R-:W-:Y:S05]  /*18400*/  BSYNC B0 ;  /* 0x0000000000007941 */ /* 0x000fea0003800000 */
.L_x_1922:
        /* <DEDUP_REMOVED lines=10> */
[----:B------:R-:W-:-:S03]  /*184b0*/  LOP3.LUT P1, RZ, R251, 0x8, RZ, 0xc0, !PT ;  /* 0x00000008fbff7812 */ /* 0x000fc6000782c0ff */
[----:B------:R-:W-:-:S04]  /*184c0*/  IMAD.IADD R7, R177, 0x1, R2 ;  /* 0x00000001b1077824 */ /* 0x000fc800078e0202 */
[-C--:B-1----:R-:W-:Y:S02]  /*184d0*/  @P4 LEA R12, P6, R176, R182.reuse, 0x1 ;  /* 0x000000b6b00c4211 */ /* 0x082fe400078c08ff */
[----:B------:R-:W-:Y:S02]  /*184e0*/  @!P5 IMAD.WIDE.U32 R8, R64, 0x60, R240 ;  /* 0x000000604008d825 */ /* 0x000fe400078e00f0 */
[CC--:B------:R-:W-:Y:S02]  /*184f0*/  @P3 LEA R10, P2, R176.reuse, R182.reuse, 0x1 ;  /* 0x000000b6b00a3211 */ /* 0x0c0fe400078408ff */
[----:B------:R-:W-:Y:S01]  /*18500*/  @!P5 IMAD R65, R65, 0x60, RZ ;  /* 0x000000604141d824 */ /* 0x000fe200078e02ff */
[C---:B------:R-:W-:Y:S02]  /*18510*/  @P1 LEA R14, P0, R176.reuse, R182, 0x1 ;  /* 0x000000b6b00e1211 */ /* 0x040fe400078008ff */
        /* <DEDUP_REMOVED lines=24> */
.L_x_1925:
[----:B------:R-:W-:Y:S05]  /*186a0*/  BSYNC B0 ;  /* 0x0000000000007941 */ /* 0x000fea0003800000 */
.L_x_1924:
        /* <DEDUP_REMOVED lines=43> */
.L_x_1927:
[----:B------:R-:W-:Y:S05]  /*18960*/  BSYNC B0 ;  /* 0x0000000000007941 */ /* 0x000fea0003800000 */
.L_x_1926:
        /* <DEDUP_REMOVED lines=40> */
.L_x_1929:
[----:B------:R-:W-:Y:S05]  /*18bf0*/  BSYNC B0 ;  /* 0x0000000000007941 */ /* 0x000fea0003800000 */
.L_x_1928:
        /* <DEDUP_REMOVED lines=42> */
.L_x_1931:
[----:B------:R-:W-:Y:S05]  /*18ea0*/  BSYNC B0 ;  /* 0x0000000000007941 */ /* 0x000fea0003800000 */
.L_x_1930:
        /* <DEDUP_REMOVED lines=12> */
[----:B------:R-:W-:Y:S01]  /*18f70*/  @P1 MOV R6, R188 ;  /* 0x000000bc00061202 */ /* 0x000fe20000000f00 */
[----:B------:R-:W-:Y:S01]  /*18f80*/  @P3 IMAD R0, R67, 0x60, RZ ;  /* 0x0000006043003824 */ /* 0x000fe200078e02ff */
[----:B------:R-:W-:Y:S01]  /*18f90*/  @P1 MOV R7, R189 ;  /* 0x000000bd00071202 */ /* 0x000fe20000000f00 */
[----:B-1----:R-:W-:-:S04]  /*18fa0*/  @P2 IMAD.WIDE.U32 R8, R66, 0x60, R4 ;  /* 0x0000006042082825 */ /* 0x002fc800078e0004 */
        /* <DEDUP_REMOVED lines=31> */
.L_x_1933:
[----:B------:R-:W-:Y:S05]  /*191a0*/  BSYNC B0 ;  /* 0x0000000000007941 */ /* 0x000fea0003800000 */
.L_x_1932:
[C---:B------:R-:W-:Y:S01]  /*191b0*/  IMAD.SHL.U32 R0, R70.reuse, 0x40, RZ ;  /* 0x0000004046007824 */ /* 0x040fe200078e00ff */
[----:B------:R-:W-:Y:S01]  /*191c0*/  R2P PR, R70, 0x6 ;  /* 0x0000000646007804 */ /* 0x000fe20000000000 */
[----:B------:R-:W-:Y:S01]  /*191d0*/  IMAD.SHL.U32 R180, R180, 0x8, RZ ;  /* 0x00000008b4b47824 */ /* 0x000fe200078e00ff */
[----:B------:R-:W0:Y:S01]  /*191e0*/  LDGDEPBAR ;  /* 0x00000000000079af */ /* 0x000e220000000000 */
[C---:B------:R-:W-:Y:S01]  /*191f0*/  IMAD R230, R69.reuse, 0x400, R56 ;  /* 0x0000040045e67824 */ /* 0x040fe200078e0238 */
[----:B-1----:R-:W-:Y:S01]  /*19200*/  LOP3.LUT R5, R0, 0x1c0, RZ, 0xc0, !PT ;  /* 0x000001c000057812 */ /* 0x002fe200078ec0ff */
[----:B------:R-:W-:Y:S01]  /*19210*/  IMAD R52, R69, 0x10, R52 ;  /* 0x0000001045347824 */ /* 0x000fe200078e0234 */
[----:B------:R-:W-:Y:S01]  /*19220*/  ISETP.GT.AND P6, PT, R250, R239, PT ;  /* 0x000000effa00720c */ /* 0x000fe20003fc4270 */
[----:B------:R-:W-:Y:S01]  /*19230*/  IMAD.SHL.U32 R230, R230, 0x2, RZ ;  /* 0x00000002e6e67824 */ /* 0x000fe200078e00ff */
[----:B------:R-:W-:Y:S01]  /*19240*/  LOP3.LUT R180, R5, 0x8, R180, 0xf8, !PT ;  /* 0x0000000805b47812 */ /* 0x000fe200078ef8b4 */
[----:B------:R-:W-:Y:S01]  /*19250*/  BSSY B1, `(.L_x_1934) ;  /* 0x00001b8000017945 */ /* 0x000fe20003800000 */
[----:B------:R-:W-:Y:S01]  /*19260*/  SHF.R.U32.HI R229, RZ, 0x3, R5 ;  /* 0x00000003ffe57819 */ /* 0x000fe20000011605 */
[--C-:B------:R-:W-:Y:S01]  /*19270*/  IMAD R228, R57, 0x2, R230.reuse ;  /* 0x0000000239e47824 */ /* 0x100fe200078e02e6 */
[----:B---34-:R-:W-:Y:S01]  /*19280*/  LDSM.16.M88.4 R44, [R230] ;  /* 0x00000000e62c783b */ /* 0x018fe20000000200 */
[C---:B------:R-:W-:Y:S01]  /*19290*/  IMAD R226, R55.reuse, 0x2, R230 ;  /* 0x0000000237e27824 */ /* 0x040fe200078e02e6 */
[----:B------:R-:W-:Y:S01]  /*192a0*/  LOP3.LUT R229, R180, R229, RZ, 0x3c, !PT ;  /* 0x000000e5b4e57212 */ /* 0x000fe200078e3cff */
[----:B------:R-:W-:Y:S01]  /*192b0*/  IMAD R225, R55, 0x2, R228 ;  /* 0x0000000237e17824 */ /* 0x000fe200078e02e4 */
[----:B------:R-:W-:Y:S01]  /*192c0*/  LDSM.16.M88.4 R64, [R228] ;  /* 0x00000000e440783b */ /* 0x000fe20000000200 */
[----:B------:R-:W-:-:S02]  /*192d0*/  IADD3 R71, R52, 0x1, R71 ;  /* 0x0000000134477810 */ /* 0x000fc40007ffe047 */
[----:B------:R-:W-:Y:S01]  /*192e0*/  IMAD R229, R72, 0x200, R229 ;  /* 0x0000020048e57824 */ /* 0x000fe200078e02e5 */
[----:B------:R-:W-:Y:S01]  /*192f0*/  LDSM.16.M88.4 R40, [R226] ;  /* 0x00000000e228783b */ /* 0x000fe20000000200 */
[----:B------:R-:W-:Y:S02]  /*19300*/  IADD3 R23, R68, R71, -R244 ;  /* 0x0000004744177210 */ /* 0x000fe40007ffe8f4 */
[----:B------:R-:W-:Y:S01]  /*19310*/  IMAD.SHL.U32 R229, R229, 0x2, RZ ;  /* 0x00000002e5e57824 */ /* 0x000fe200078e00ff */
[----:B------:R-:W-:Y:S02]  /*19320*/  ISETP.NE.U32.AND P0, PT, R248, RZ, PT ;  /* 0x000000fff800720c */ /* 0x000fe40003f05070 */
[----:B-----5:R-:W-:Y:S02]  /*19330*/  IMAD.IADD R23, R2, 0x1, R23 ;  /* 0x0000000102177824 */ /* 0x020fe400078e0217 */
[----:B------:R-:W1:Y:S01]  /*19340*/  LDSM.16.M88.4 R8, [R229+0x8800] ;  /* 0x00880000e508783b */ /* 0x000e620000000200 */
[----:B------:R-:W-:-:S02]  /*19350*/  IADD3 R0, R229, 0x8000, RZ ;  /* 0x00008000e5007810 */ /* 0x000fc40007ffe0ff */
[----:B------:R-:W-:Y:S01]  /*19360*/  IADD3 R227, R229, 0x8020, RZ ;  /* 0x00008020e5e37810 */ /* 0x000fe20007ffe0ff */
[----:B------:R-:W3:Y:S01]  /*19370*/  LDSM.16.M88.4 R16, [R229+0x8000] ;  /* 0x00800000e510783b */ /* 0x000ee20000000200 */
[----:B------:R-:W-:Y:S01]  /*19380*/  @P1 IADD3 R227, R0, -0x20, RZ ;  /* 0xffffffe000e31810 */ /* 0x000fe20007ffe0ff */
[----:B------:R-:W-:Y:S01]  /*19390*/  IMAD.MOV.U32 R0, RZ, RZ, 0x40 ;  /* 0x00000040ff007424 */ /* 0x000fe200078e00ff */
[----:B------:R-:W-:Y:S01]  /*193a0*/  ISETP.NE.AND.EX P0, PT, R249, RZ, PT, P0 ;  /* 0x000000fff900720c */ /* 0x000fe20003f05300 */
[----:B------:R-:W4:Y:S01]  /*193b0*/  LDSM.16.M88.4 R88, [R229+0x9000] ;  /* 0x00900000e558783b */ /* 0x000f220000000200 */
[C---:B------:R-:W-:Y:S02]  /*193c0*/  IADD3 R223, R227.reuse, 0x800, RZ ;  /* 0x00000800e3df7810 */ /* 0x040fe40007ffe0ff */
[----:B------:R-:W-:Y:S01]  /*193d0*/  SEL R0, R0, 0xffffffc0, !P2 ;  /* 0xffffffc000007807 */ /* 0x000fe20005000000 */
[----:B------:R-:W2:Y:S01]  /*193e0*/  LDSM.16.M88.4 R84, [R229+0x9800] ;  /* 0x00980000e554783b */ /* 0x000ea20000000200 */
[----:B------:R-:W-:-:S02]  /*193f0*/  IADD3 R222, R227, 0x1000, RZ ;  /* 0x00001000e3de7810 */ /* 0x000fc40007ffe0ff */
[----:B------:R-:W-:Y:S01]  /*19400*/  IADD3 R221, R227, 0x1800, RZ ;  /* 0x00001800e3dd7810 */ /* 0x000fe20007ffe0ff */
[----:B------:R-:W2:Y:S01]  /*19410*/  LDSM.16.M88.4 R76, [R227+0x800] ;  /* 0x00080000e34c783b */ /* 0x000ea20000000200 */
[----:B------:R-:W-:Y:S01]  /*19420*/  IMAD.IADD R224, R229, 0x1, R0 ;  /* 0x00000001e5e07824 */ /* 0x000fe200078e0200 */
[----:B------:R-:W-:Y:S01]  /*19430*/  IADD3 R219, R227, 0x2000, RZ ;  /* 0x00002000e3db7810 */ /* 0x000fe20007ffe0ff */
[----:B------:R-:W-:Y:S01]  /*19440*/  IMAD.IADD R220, R0, 0x1, R227 ;  /* 0x0000000100dc7824 */ /* 0x000fe200078e02e3 */
[----:B------:R-:W2:Y:S01]  /*19450*/  LDSM.16.M88.4 R80, [R227] ;  /* 0x00000000e350783b */ /* 0x000ea20000000200 */
[----:B------:R-:W-:Y:S02]  /*19460*/  IMNMX R0, R23, R68, PT ;  /* 0x0000004417007217 */ /* 0x000fe40003800200 */
        /* <DEDUP_REMOVED lines=10> */
[----:B------:R-:W2:Y:S01]  /*19510*/  LDSM.16.M88.4 R36, [R224+0x8000] ;  /* 0x00800000e024783b */ /* 0x000ea20000000200 */
        /* <DEDUP_REMOVED lines=10> */
[C---:B----4-:R-:W-:Y:S08]  /*195c0*/  HMMA.16816.F32.BF16 R4, R44.reuse, R88, RZ ;  /* 0x000000582c04723c */ /* 0x050ff000000418ff */
[C---:B--2---:R-:W-:Y:S08]  /*195d0*/  HMMA.16816.F32.BF16 R48, R44.reuse, R84, RZ ;  /* 0x000000542c30723c */ /* 0x044ff000000418ff */
[C---:B------:R-:W-:Y:S08]  /*195e0*/  HMMA.16816.F32.BF16 R88, R44.reuse, R90, RZ ;  /* 0x0000005a2c58723c */ /* 0x040ff000000418ff */
        /* <DEDUP_REMOVED lines=9> */
[C---:B------:R-:W-:Y:S08]  /*19680*/  HMMA.16816.F32.BF16 R48, R64.reuse, R60, R48 ;  /* 0x0000003c4030723c */ /* 0x040ff00000041830 */
[C---:B------:R-:W-:Y:S01]  /*19690*/  HMMA.16816.F32.BF16 R88, R64.reuse, R74, R88 ;  /* 0x0000004a4058723c */ /* 0x040fe20000041858 */
[----:B------:R-:W4:Y:S07]  /*196a0*/  LDSM.16.M88.4 R72, [R220+0x1000] ;  /* 0x00100000dc48783b */ /* 0x000f2e0000000200 */
        /* <DEDUP_REMOVED lines=10> */
[C---:B------:R-:W-:Y:S08]  /*19750*/  HMMA.16816.F32.BF16 R48, R40.reuse, R92, R48 ;  /* 0x0000005c2830723c */ /* 0x040ff00000041830 */
[C---:B------:R-:W-:Y:S01]  /*19760*/  HMMA.16816.F32.BF16 R88, R40.reuse, R30, R88 ;  /* 0x0000001e2858723c */ /* 0x040fe20000041858 */
[----:B------:R-:W-:Y:S07]  /*19770*/  LDSM.16.M88.4 R28, [R229+0xb000] ;  /* 0x00b00000e51c783b */ /* 0x000fee0000000200 */
        /* <DEDUP_REMOVED lines=10> */
[C---:B------:R-:W-:Y:S08]  /*19820*/  HMMA.16816.F32.BF16 R48, R84.reuse, R64, R48 ;  /* 0x000000405430723c */ /* 0x040ff00000041830 */
[C---:B------:R-:W-:Y:S01]  /*19830*/  HMMA.16816.F32.BF16 R88, R84.reuse, R74, R88 ;  /* 0x0000004a5458723c */ /* 0x040fe20000041858 */
[----:B------:R-:W-:Y:S07]  /*19840*/  LDSM.16.M88.4 R72, [R227+0x3000] ;  /* 0x00300000e348783b */ /* 0x000fee0000000200 */
        /* <DEDUP_REMOVED lines=8> */
[----:B------:R-:W-:Y:S07]  /*198d0*/  LDSM.16.M88.4 R32, [R224+0xa000] ;  /* 0x00a00000e020783b */ /* 0x000fee0000000200 */
[C---:B------:R-:W-:Y:S08]  /*198e0*/  HMMA.16816.F32.BF16 R48, R36.reuse, R92, R48 ;  /* 0x0000005c2430723c */ /* 0x040ff00000041830 */
        /* <DEDUP_REMOVED lines=13> */
[C---:B------:R-:W-:Y:S08]  /*199c0*/  HMMA.16816.F32.BF16 R80, R76.reuse, R72, R80 ;  /* 0x000000484c50723c */ /* 0x040ff00000041850 */
[C---:B------:R-:W-:Y:S01]  /*199d0*/  HMMA.16816.F32.BF16 R88, R76.reuse, R74, R88 ;  /* 0x0000004a4c58723c */ /* 0x040fe20000041858 */
[----:B------:R-:W-:Y:S07]  /*199e0*/  LDSM.16.M88.4 R72, [R220+0x3000] ;  /* 0x00300000dc48783b */ /* 0x000fee0000000200 */
[----:B------:R-:W-:Y:S01]  /*199f0*/  HMMA.16816.F32.BF16 R44, R76, R86, R44 ;  /* 0x000000564c2c723c */ /* 0x000fe2000004182c */
[----:B------:R-:W3:Y:S04]  /*19a00*/  LDSM.16.M88.4 R84, [R220+0x3800] ;  /* 0x00380000dc54783b */ /* 0x000ee80000000200 */
[----:B------:R-:W-:Y:S03]  /*19a10*/  LDSM.16.M88.4 R76, [R230+0x4000] ;  /* 0x00400000e64c783b */ /* 0x000fe60000000200 */
[C---:B-1----:R-:W-:Y:S08]  /*19a20*/  HMMA.16816.F32.BF16 R12, R64.reuse, R4, R12 ;  /* 0x00000004400c723c */ /* 0x042ff0000004180c */
[C---:B------:R-:W-:Y:S01]  /*19a30*/  HMMA.16816.F32.BF16 R8, R64.reuse, R6, R8 ;  /* 0x000000064008723c */ /* 0x040fe20000041808 */
[----:B------:R-:W1:Y:S07]  /*19a40*/  LDSM.16.M88.4 R4, [R229+0xc800] ;  /* 0x00c80000e504783b */ /* 0x000e6e0000000200 */
[C---:B------:R-:W-:Y:S08]  /*19a50*/  HMMA.16816.F32.BF16 R48, R64.reuse, R92, R48 ;  /* 0x0000005c4030723c */ /* 0x040ff00000041830 */
[C---:B------:R-:W-:Y:S08]  /*19a60*/  HMMA.16816.F32.BF16 R24, R64.reuse, R32, R24 ;  /* 0x000000204018723c */ /* 0x040ff00000041818 */
[C---:B------:R-:W-:Y:S01]  /*19a70*/  HMMA.16816.F32.BF16 R16, R64.reuse, R34, R16 ;  /* 0x000000224010723c */ /* 0x040fe20000041810 */
[----:B------:R-:W-:Y:S07]  /*19a80*/  LDSM.16.M88.4 R32, [R229+0xc000] ;  /* 0x00c00000e520783b */ /* 0x000fee0000000200 */
[C---:B------:R-:W-:Y:S08]  /*19a90*/  HMMA.16816.F32.BF16 R80, R64.reuse, R28, R80 ;  /* 0x0000001c4050723c */ /* 0x040ff00000041850 */
[C---:B------:R-:W-:Y:S01]  /*19aa0*/  HMMA.16816.F32.BF16 R88, R64.reuse, R30, R88 ;  /* 0x0000001e4058723c */ /* 0x040fe20000041858 */
[----:B------:R-:W-:Y:S07]  /*19ab0*/  LDSM.16.M88.4 R28, [R229+0xd000] ;  /* 0x00d00000e51c783b */ /* 0x000fee0000000200 */
[----:B------:R-:W-:Y:S01]  /*19ac0*/  HMMA.16816.F32.BF16 R44, R64, R94, R44 ;  /* 0x0000005e402c723c */ /* 0x000fe2000004182c */
[----:B------:R-:W4:Y:S04]  /*19ad0*/  LDSM.16.M88.4 R92, [R229+0xd800] ;  /* 0x00d80000e55c783b */ /* 0x000f280000000200 */
[----:B------:R-:W-:Y:S03]  /*19ae0*/  LDSM.16.M88.4 R64, [R228+0x4000] ;  /* 0x00400000e440783b */ /* 0x000fe60000000200 */
[C---:B--2---:R-:W-:Y:S08]  /*19af0*/  HMMA.16816.F32.BF16 R12, R60.reuse, R36, R12 ;  /* 0x000000243c0c723c */ /* 0x044ff0000004180c */
[C---:B------:R-:W-:Y:S01]  /*19b00*/  HMMA.16816.F32.BF16 R8, R60.reuse, R38, R8 ;  /* 0x000000263c08723c */ /* 0x040fe20000041808 */
[----:B------:R-:W2:Y:S07]  /*19b10*/  LDSM.16.M88.4 R36, [R227+0x4800] ;  /* 0x00480000e324783b */ /* 0x000eae0000000200 */
[C---:B---3--:R-:W-:Y:S08]  /*19b20*/  HMMA.16816.F32.BF16 R48, R60.reuse, R84, R48 ;  /* 0x000000543c30723c */ /* 0x048ff00000041830 */
[C---:B------:R-:W-:Y:S08]  /*19b30*/  HMMA.16816.F32.BF16 R24, R60.reuse, R40, R24 ;  /* 0x000000283c18723c */ /* 0x040ff00000041818 */
[C---:B------:R-:W-:Y:S01]  /*19b40*/  HMMA.16816.F32.BF16 R16, R60.reuse, R42, R16 ;  /* 0x0000002a3c10723c */ /* 0x040fe20000041810 */
[----:B------:R-:W-:Y:S07]  /*19b50*/  LDSM.16.M88.4 R40, [R227+0x4000] ;  /* 0x00400000e328783b */ /* 0x000fee0000000200 */
        /* <DEDUP_REMOVED lines=9> */
[C---:B----4-:R-:W-:Y:S08]  /*19bf0*/  HMMA.16816.F32.BF16 R48, R76.reuse, R92, R48 ;  /* 0x0000005c4c30723c */ /* 0x050ff00000041830 */
        /* <DEDUP_REMOVED lines=63> */
[----:B------:R-:W-:Y:S07]  /*19ff0*/  LDSM.16.M88.4 R36, [R225+0x6000] ;  /* 0x00600000e124783b */ /* 0x000fee0000000200 */
[C---:B---3--:R-:W-:Y:S08]  /*1a000*/  HMMA.16816.F32.BF16 R48, R60.reuse, R84, R48 ;  /* 0x000000543c30723c */ /* 0x048ff00000041830 */
[C---:B------:R-:W-:Y:S08]  /*1a010*/  HMMA.16816.F32.BF16 R24, R60.reuse, R40, R24 ;  /* 0x000000283c18723c */ /* 0x040ff00000041818 */
[C---:B------:R-:W-:Y:S01]  /*1a020*/  HMMA.16816.F32.BF16 R16, R60.reuse, R42, R16 ;  /* 0x0000002a3c10723c */ /* 0x040fe20000041810 */
[----:B------:R-:W-:Y:S07]  /*1a030*/  LDSM.16.M88.4 R40, [R220+0x6800] ;  /* 0x00680000dc28783b */ /* 0x000fee0000000200 */
[C---:B------:R-:W-:Y:S08]  /*1a040*/  HMMA.16816.F32.BF16 R80, R60.reuse, R72, R80 ;  /* 0x000000483c50723c */ /* 0x040ff00000041850 */
[C---:B------:R-:W-:Y:S01]  /*1a050*/  HMMA.16816.F32.BF16 R88, R60.reuse, R74, R88 ;  /* 0x0000004a3c58723c */ /* 0x040fe20000041858 */
[----:B------:R-:W-:Y:S07]  /*1a060*/  LDSM.16.M88.4 R72, [R220+0x7000] ;  /* 0x00700000dc48783b */ /* 0x000fee0000000200 */
[----:B------:R-:W-:Y:S08]  /*1a070*/  HMMA.16816.F32.BF16 R44, R60, R86, R44 ;  /* 0x000000563c2c723c */ /* 0x000ff0000004182c */
[C---:B-1----:R-:W-:Y:S08]  /*1a080*/  HMMA.16816.F32.BF16 R12, R76.reuse, R4, R12 ;  /* 0x000000044c0c723c */ /* 0x042ff0000004180c */
[----:B------:R-:W-:Y:S01]  /*1a090*/  HMMA.16816.F32.BF16 R8, R76, R6, R8 ;  /* 0x000000064c08723c */ /* 0x000fe20000041808 */
[----:B------:R-:W1:Y:S01]  /*1a0a0*/  LDSM.16.M88.4 R4, [R220+0x7800] ;  /* 0x00780000dc04783b */ /* 0x000e620000000200 */
[----:B------:R-:W-:-:S06]  /*1a0b0*/  DEPBAR.LE SB0, 0x0 ;  /* 0x000080000000791a */ /* 0x000fcc0000000000 */
[C---:B----4-:R-:W-:Y:S08]  /*1a0c0*/  HMMA.16816.F32.BF16 R48, R76.reuse, R92, R48 ;  /* 0x0000005c4c30723c */ /* 0x050ff00000041830 */
[C---:B------:R-:W-:Y:S08]  /*1a0d0*/  HMMA.16816.F32.BF16 R24, R76.reuse, R32, R24 ;  /* 0x000000204c18723c */ /* 0x040ff00000041818 */
[C---:B------:R-:W-:Y:S08]  /*1a0e0*/  HMMA.16816.F32.BF16 R16, R76.reuse, R34, R16 ;  /* 0x000000224c10723c */ /* 0x040ff00000041810 */
[C---:B------:R-:W-:Y:S08]  /*1a0f0*/  HMMA.16816.F32.BF16 R80, R76.reuse, R28, R80 ;  /* 0x0000001c4c50723c */ /* 0x040ff00000041850 */
[C---:B------:R-:W-:Y:S08]  /*1a100*/  HMMA.16816.F32.BF16 R88, R76.reuse, R30, R88 ;  /* 0x0000001e4c58723c */ /* 0x040ff00000041858 */
[----:B------:R-:W-:Y:S08]  /*1a110*/  HMMA.16816.F32.BF16 R44, R76, R94, R44 ;  /* 0x0000005e4c2c723c */ /* 0x000ff0000004182c */
[C---:B-1----:R-:W-:Y:S07]  /*1a120*/  HMMA.16816.F32.BF16 R48, R36.reuse, R4, R48 ;  /* 0x000000042430723c */ /* 0x042fee0000041830 */
[----:B------:R-:W-:Y:S01]  /*1a130*/  IADD3 R5, R23, 0x8, RZ ;  /* 0x0000000817057810 */ /* 0x000fe20007ffe0ff */
[----:B------:R-:W-:Y:S03]  /*1a140*/  HMMA.16816.F32.BF16 R24, R36, R64, R24 ;  /* 0x000000402418723c */ /* 0x000fe60000041818 */
[----:B------:R-:W-:-:S05]  /*1a150*/  IMNMX R2, R5, R68, PT ;  /* 0x0000004405027217 */ /* 0x000fca0003800200 */
[C---:B------:R-:W-:Y:S08]  /*1a160*/  HMMA.16816.F32.BF16 R16, R36.reuse, R66, R16 ;  /* 0x000000422410723c */ /* 0x040ff00000041810 */
[C---:B------:R-:W-:Y:S08]  /*1a170*/  HMMA.16816.F32.BF16 R12, R36.reuse, R40, R12 ;  /* 0x00000028240c723c */ /* 0x040ff0000004180c */
[C---:B------:R-:W-:Y:S08]  /*1a180*/  HMMA.16816.F32.BF16 R8, R36.reuse, R42, R8 ;  /* 0x0000002a2408723c */ /* 0x040ff00000041808 */
[C---:B------:R-:W-:Y:S08]  /*1a190*/  HMMA.16816.F32.BF16 R80, R36.reuse, R72, R80 ;  /* 0x000000482450723c */ /* 0x040ff00000041850 */
[C---:B------:R-:W-:Y:S08]  /*1a1a0*/  HMMA.16816.F32.BF16 R88, R36.reuse, R74, R88 ;  /* 0x0000004a2458723c */ /* 0x040ff00000041858 */
        /* <DEDUP_REMOVED lines=65> */
.L_x_1937:
[----:B------:R-:W2:Y:S02]  /*1a5c0*/  LD.E R6, [R20.64+0x38] ;  /* 0x0000380614067980 */ /* 0x000ea4000c101900 */
[----:B--2---:R-:W-:-:S04]  /*1a5d0*/  LEA R6, -R6, RZ, 0x6 ;  /* 0x000000ff06067211 */ /* 0x004fc800078e31ff */
[----:B------:R-:W-:Y:S02]  /*1a5e0*/  SHF.R.S32.HI R4, RZ, 0x1f, R6 ;  /* 0x0000001fff047819 */ /* 0x000fe40000011406 */
.L_x_1938:
[----:B------:R-:W-:Y:S05]  /*1a5f0*/  BSYNC B0 ;  /* 0x0000000000007941 */ /* 0x000fea0003800000 */
.L_x_1936:
        /* <DEDUP_REMOVED lines=125> */
.L_x_1935:
[----:B------:R-:W-:Y:S05]  /*1add0*/  BSYNC B1 ;  /* 0x0000000000017941 */ /* 0x000fea0003800000 */
.L_x_1934:
[----:B-1----:R1:W2:Y:S01]  /*1ade0*/  LD.E R29, [R20.64+0xdc] ;  /* 0x0000dc06141d7980 */ /* 0x0022a2000c101900 */
        /* <DEDUP_REMOVED lines=77> */
[----:B------:R-:W-:-:S02]  /*1b2c0*/  FMNMX.FTZ R6, R8, R7, !PT ;  /* 0x0000000708067209 */ /* 0x000fc40007810000 */
[----:B-1----:R-:W-:Y:S02]  /*1b2d0*/  FMNMX.FTZ R20, R18, R5, !PT ;  /* 0x0000000512147209 */ /* 0x002fe40007810000 */
        /* <DEDUP_REMOVED lines=43> */
[----:B------:R-:W-:Y:S01]  /*1b590*/  FMNMX.FTZ R20, R187, R20, !PT ;  /* 0x00000014bb147209 */ /* 0x000fe20007810000 */
[----:B------:R-:W-:Y:S01]  /*1b5a0*/  LDSM.16.MT88.4 R48, [R232+0x10000] ;  /* 0x01000000e830783b */ /* 0x000fe20000004200 */
[----:B------:R-:W-:-:S02]  /*1b5b0*/  ISETP.GE.AND P2, PT, R3, R2, PT ;  /* 0x000000020300720c */ /* 0x000fc40003f46270 */
[----:B------:R-:W-:Y:S02]  /*1b5c0*/  FSEL R31, R46, -INF , !P1 ;  /* 0xff8000002e1f7808 */ /* 0x000fe40004800000 */
[----:B------:R-:W-:Y:S02]  /*1b5d0*/  FMNMX.FTZ R20, R185, R20, !PT ;  /* 0x00000014b9147209 */ /* 0x000fe40007810000 */
[----:B------:R-:W-:Y:S02]  /*1b5e0*/  FSEL R30, R47, -INF , !P2 ;  /* 0xff8000002f1e7808 */ /* 0x000fe40005000000 */
[----:B------:R-:W-:-:S04]  /*1b5f0*/  FMNMX.FTZ R3, R31, R20, !PT ;  /* 0x000000141f037209 */ /* 0x000fc80007810000 */
[----:B------:R-:W-:Y:S02]  /*1b600*/  FMNMX.FTZ R20, R30, R3, !PT ;  /* 0x000000031e147209 */ /* 0x000fe40007810000 */
[----:B-1----:R-:W-:-:S03]  /*1b610*/  FMNMX.FTZ R7, R6, R7, !PT ;  /* 0x0000000706077209 */ /* 0x002fc60007810000 */
[----:B------:R-:W1:Y:S04]  /*1b620*/  SHFL.BFLY PT, R3, R20, 0x2, 0x1f ;  /* 0x0c401f0014037f89 */ /* 0x000e6800000e0000 */
[----:B------:R-:W3:Y:S01]  /*1b630*/  SHFL.BFLY PT, R164, R7, 0x1, 0x1f ;  /* 0x0c201f0007a47f89 */ /* 0x000ee200000e0000 */
[----:B-1----:R-:W-:-:S03]  /*1b640*/  FMNMX.FTZ R6, R20, R3, !PT ;  /* 0x0000000314067209 */ /* 0x002fc60007810000 */
[----:B------:R-:W-:Y:S01]  /*1b650*/  LDSM.16.MT88.4 R20, [R231+0x10800] ;  /* 0x01080000e714783b */ /* 0x000fe20000004200 */
[----:B---3--:R-:W-:-:S03]  /*1b660*/  FMNMX.FTZ R164, R7, R164, !PT ;  /* 0x000000a407a47209 */ /* 0x008fc60007810000 */
[----:B------:R-:W1:Y:S01]  /*1b670*/  SHFL.BFLY PT, R3, R6, 0x1, 0x1f ;  /* 0x0c201f0006037f89 */ /* 0x000e6200000e0000 */
[----:B------:R-:W-:Y:S02]  /*1b680*/  FSETP.NEU.FTZ.AND P1, PT, R164, -INF , PT ;  /* 0xff800000a400780b */ /* 0x000fe40003f3d000 */
[----:B-1----:R-:W-:Y:S01]  /*1b690*/  FMNMX.FTZ R3, R6, R3, !PT ;  /* 0x0000000306037209 */ /* 0x002fe20007810000 */
        /* <DEDUP_REMOVED lines=27> */
[-C--:B------:R-:W-:Y:S01]  /*1b850*/  FFMA.FTZ R32, R12, R29.reuse, -R28 ;  /* 0x0000001d0c207223 */ /* 0x080fe2000001081c */
        /* <DEDUP_REMOVED lines=14> */
[-CC-:B------:R-:W-:Y:S02]  /*1b940*/  FFMA.FTZ R194, R194, R29.reuse, -R190.reuse ;  /* 0x0000001dc2c27223 */ /* 0x180fe400000108be */
[----:B------:R-:W-:-:S02]  /*1b950*/  FFMA.FTZ R193, R193, R29, -R190 ;  /* 0x0000001dc1c17223 */ /* 0x000fc400000108be */
[----:B------:R-:W-:Y:S01]  /*1b960*/  MUFU.EX2 R175, R175 ;  /* 0x000000af00af7308 */ /* 0x000fe20000000800 */
[-CC-:B------:R-:W-:Y:S02]  /*1b970*/  FFMA.FTZ R192, R192, R29.reuse, -R190.reuse ;  /* 0x0000001dc0c07223 */ /* 0x180fe400000108be */
[-C--:B------:R-:W-:Y:S02]  /*1b980*/  FFMA.FTZ R191, R191, R29.reuse, -R190 ;  /* 0x0000001dbfbf7223 */ /* 0x080fe400000108be */
[-CC-:B------:R-:W-:Y:S02]  /*1b990*/  FFMA.FTZ R190, R185, R29.reuse, -R28.reuse ;  /* 0x0000001db9be7223 */ /* 0x180fe4000001081c */
[-CC-:B------:R-:W-:Y:S01]  /*1b9a0*/  FFMA.FTZ R187, R187, R29.reuse, -R28.reuse ;  /* 0x0000001dbbbb7223 */ /* 0x180fe2000001081c */
        /* <DEDUP_REMOVED lines=243> */
[----:B------:R-:W-:Y:S07]  /*1c8e0*/  @!UPT UIADD3 URZ, URZ, URZ, URZ ;  /* 0x0000003f3f3ff290 */ /* 0x000fee000fffe03f */
[----:B------:R-:W-:Y:S11]  /*1c8f0*/  @!P6 BRA `(.L_x_1939) ;  /* 0x00004a200000e947 */ /* 0x000ff60003800000 */
        /* <DEDUP_REMOVED lines=72> */
.L_x_1941:
[----:B------:R-:W-:Y:S02]  /*1cd80*/  ULDC.64 UR4, c[0x0][0x118] ;  /* 0x0000460000047ab9 */ /* 0x000fe40000000a00 */
[----:B------:R-:W2:Y:S02]  /*1cd90*/  LD.E R6, [R196.64+0x40] ;  /* 0x00004004c4067980 */ /* 0x000ea4000c101900 */
[----:B--2---:R-:W-:-:S04]  /*1cda0*/  LEA R6, -R6, RZ, 0x6 ;  /* 0x000000ff06067211 */ /* 0x004fc800078e31ff */
[----:B------:R-:W-:Y:S02]  /*1cdb0*/  SHF.R.S32.HI R4, RZ, 0x1f, R6 ;  /* 0x0000001fff047819 */ /* 0x000fe40000011406 */
.L_x_1942:
[----:B------:R-:W-:Y:S05]  /*1cdc0*/  BSYNC B0 ;  /* 0x0000000000007941 */ /* 0x000fea0003800000 */
.L_x_1940:
[C---:B------:R-:W-:Y:S01]  /*1cdd0*/  LOP3.LUT P6, RZ, R251.reuse, 0x1, RZ, 0xc0, !PT ;  /* 0x00000001fbff7812 */ /* 0x040fe200078cc0ff */
[----:B------:R-:W-:Y:S01]  /*1cde0*/  ULDC.64 UR4, c[0x0][0x118] ;  /* 0x0000460000047ab9 */ /* 0x000fe20000000a00 */
[C---:B------:R-:W-:Y:S01]  /*1cdf0*/  LOP3.LUT P5, RZ, R251.reuse, 0x2, RZ, 0xc0, !PT ;  /* 0x00000002fbff7812 */ /* 0x040fe200078ac0ff */
[----:B------:R-:W1:Y:S01]  /*1ce00*/  S2R R165, SR_TID.X ;  /* 0x0000000000a57919 */ /* 0x000e620000002100 */
[C---:B------:R-:W-:Y:S01]  /*1ce10*/  LOP3.LUT P4, RZ, R251.reuse, 0x4, RZ, 0xc0, !PT ;  /* 0x00000004fbff7812 */ /* 0x040fe2000788c0ff */
[----:B------:R-:W-:Y:S01]  /*1ce20*/  BSSY B1, `(.L_x_1943) ;  /* 0x0000263000017945 */ /* 0x000fe20003800000 */
        /* <DEDUP_REMOVED lines=16> */
[-C--:B------:R-:W-:Y:S01]  /*1cf30*/  @P3 LEA R8, P1, R7, R188.reuse, 0x1 ;  /* 0x000000bc07083211 */ /* 0x080fe200078208ff */
[----:B-1----:R-:W-:Y:S01]  /*1cf40*/  IMAD.SHL.U32 R165, R165, 0x2, RZ ;  /* 0x00000002a5a57824 */ /* 0x002fe200078e00ff */
[C---:B------:R-:W-:Y:S02]  /*1cf50*/  IADD3 R5, P2, R7.reuse, R235, RZ ;  /* 0x000000eb07057210 */ /* 0x040fe40007f5e0ff */
[----:B------:R-:W-:Y:S02]  /*1cf60*/  @P3 LEA.HI.X R9, R7, R189, R6, 0x1, P1 ;  /* 0x000000bd07093211 */ /* 0x000fe400008f0c06 */
[CC--:B------:R-:W-:Y:S01]  /*1cf70*/  @P5 LEA R20, P1, R5.reuse, R188.reuse, 0x1 ;  /* 0x000000bc05145211 */ /* 0x0c0fe200078208ff */
[----:B------:R-:W-:Y:S01]  /*1cf80*/  IMAD.X R6, R6, 0x1, R236, P2 ;  /* 0x0000000106067824 */ /* 0x000fe200010e06ec */
[----:B------:R-:W-:-:S02]  /*1cf90*/  @P6 LEA R22, P2, R5, R188, 0x1 ;  /* 0x000000bc05166211 */ /* 0x000fc400078408ff */
[----:B------:R-:W-:Y:S02]  /*1cfa0*/  LOP3.LUT R165, R165, 0x6, RZ, 0xc0, !PT ;  /* 0x00000006a5a57812 */ /* 0x000fe400078ec0ff */
[CCC-:B------:R-:W-:Y:S02]  /*1cfb0*/  @P6 LEA.HI.X R23, R5.reuse, R189.reuse, R6.reuse, 0x1, P2 ;  /* 0x000000bd05176211 */ /* 0x1c0fe400010f0c06 */
[CC--:B------:R-:W-:Y:S01]  /*1cfc0*/  @P4 LEA R18, P2, R5.reuse, R188.reuse, 0x1 ;  /* 0x000000bc05124211 */ /* 0x0c0fe200078408ff */
[----:B------:R-:W-:Y:S01]  /*1cfd0*/  IMAD R165, R250, 0x40, R165 ;  /* 0x00000040faa57824 */ /* 0x000fe200078e02a5 */
[CCC-:B------:R-:W-:Y:S02]  /*1cfe0*/  @P5 LEA.HI.X R21, R5.reuse, R189.reuse, R6.reuse, 0x1, P1 ;  /* 0x000000bd05155211 */ /* 0x1c0fe400008f0c06 */
[C---:B------:R-:W-:Y:S02]  /*1cff0*/  @P4 LEA.HI.X R19, R5.reuse, R189, R6, 0x1, P2 ;  /* 0x000000bd05134211 */ /* 0x040fe400010f0c06 */
[----:B------:R-:W-:-:S02]  /*1d000*/  @P3 LEA R16, P1, R5, R188, 0x1 ;  /* 0x000000bc05103211 */ /* 0x000fc400078208ff */
[C---:B------:R-:W-:Y:S02]  /*1d010*/  IADD3 R4, P2, R5.reuse, R235, RZ ;  /* 0x000000eb05047210 */ /* 0x040fe40007f5e0ff */
        /* <DEDUP_REMOVED lines=17> */
[----:B-1----:R-:W-:Y:S02]  /*1d130*/  @P4 IMAD.MOV.U32 R4, RZ, RZ, R166 ;  /* 0x000000ffff044224 */ /* 0x002fe400078e00a6 */
        /* <DEDUP_REMOVED lines=74> */
[----:B------:R-:W2:Y:S04]  /*1d5e0*/  LDSM.16.M88.4 R172, [R229+0x8800] ;  /* 0x00880000e5ac783b */ /* 0x000ea80000000200 */
[----:B-1----:R-:W1:Y:S04]  /*1d5f0*/  LDSM.16.M88.4 R32, [R229+0x9000] ;  /* 0x00900000e520783b */ /* 0x002e680000000200 */
[----:B------:R-:W4:Y:S04]  /*1d600*/  LDSM.16.M88.4 R4, [R229+0x8000] ;  /* 0x00800000e504783b */ /* 0x000f280000000200 */
[----:B------:R-:W4:Y:S04]  /*1d610*/  LDSM.16.M88.4 R180, [R229+0x9800] ;  /* 0x00980000e5b4783b */ /* 0x000f280000000200 */
[----:B------:R-:W-:Y:S04]  /*1d620*/  LDSM.16.M88.4 R188, [R228] ;  /* 0x00000000e4bc783b */ /* 0x000fe80000000200 */
[----:B------:R-:W4:Y:S04]  /*1d630*/  LDSM.16.M88.4 R16, [R223] ;  /* 0x00000000df10783b */ /* 0x000f280000000200 */
[----:B---3--:R-:W3:Y:S04]  /*1d640*/  LDSM.16.M88.4 R12, [R222] ;  /* 0x00000000de0c783b */ /* 0x008ee80000000200 */
[----:B-----5:R-:W5:Y:S04]  /*1d650*/  LDSM.16.M88.4 R20, [R227] ;  /* 0x00000000e314783b */ /* 0x020f680000000200 */
[----:B------:R-:W3:Y:S04]  /*1d660*/  LDSM.16.M88.4 R192, [R221] ;  /* 0x00000000ddc0783b */ /* 0x000ee80000000200 */
[----:B------:R-:W-:Y:S01]  /*1d670*/  LDSM.16.M88.4 R184, [R224+0x8000] ;  /* 0x00800000e0b8783b */ /* 0x000fe20000000200 */
[C---:B--2---:R-:W-:Y:S03]  /*1d680*/  HMMA.16816.F32.BF16 R176, R24.reuse, R172, RZ ;  /* 0x000000ac18b0723c */ /* 0x044fe600000418ff */
[----:B------:R-:W0:Y:S05]  /*1d690*/  LDGDEPBAR ;  /* 0x00000000000079af */ /* 0x000e2a0000000000 */
[C---:B-1----:R-:W-:Y:S08]  /*1d6a0*/  HMMA.16816.F32.BF16 R168, R24.reuse, R32, RZ ;  /* 0x0000002018a8723c */ /* 0x042ff000000418ff */
[C---:B------:R-:W-:Y:S08]  /*1d6b0*/  HMMA.16816.F32.BF16 R172, R24.reuse, R174, RZ ;  /* 0x000000ae18ac723c */ /* 0x040ff000000418ff */
[C---:B------:R-:W-:Y:S08]  /*1d6c0*/  HMMA.16816.F32.BF16 R32, R24.reuse, R34, RZ ;  /* 0x000000221820723c */ /* 0x040ff000000418ff */
[C---:B----4-:R-:W-:Y:S08]  /*1d6d0*/  HMMA.16816.F32.BF16 R8, R24.reuse, R4, RZ ;  /* 0x000000041808723c */ /* 0x050ff000000418ff */
[C---:B------:R-:W-:Y:S08]  /*1d6e0*/  HMMA.16816.F32.BF16 R4, R24.reuse, R6, RZ ;  /* 0x000000061804723c */ /* 0x040ff000000418ff */
[C---:B------:R-:W-:Y:S08]  /*1d6f0*/  HMMA.16816.F32.BF16 R28, R24.reuse, R180, RZ ;  /* 0x000000b4181c723c */ /* 0x040ff000000418ff */
[----:B------:R-:W-:Y:S01]  /*1d700*/  HMMA.16816.F32.BF16 R24, R24, R182, RZ ;  /* 0x000000b61818723c */ /* 0x000fe200000418ff */
[----:B------:R-:W-:Y:S07]  /*1d710*/  LDSM.16.M88.4 R180, [R224+0x8800] ;  /* 0x00880000e0b4783b */ /* 0x000fee0000000200 */
[C---:B------:R-:W-:Y:S08]  /*1d720*/  HMMA.16816.F32.BF16 R176, R188.reuse, R16, R176 ;  /* 0x00000010bcb0723c */ /* 0x040ff000000418b0 */
[C---:B------:R-:W-:Y:S01]  /*1d730*/  HMMA.16816.F32.BF16 R172, R188.reuse, R18, R172 ;  /* 0x00000012bcac723c */ /* 0x040fe200000418ac */
[----:B------:R-:W1:Y:S07]  /*1d740*/  LDSM.16.M88.4 R16, [R226] ;  /* 0x00000000e210783b */ /* 0x000e6e0000000200 */
[C---:B---3--:R-:W-:Y:S08]  /*1d750*/  HMMA.16816.F32.BF16 R168, R188.reuse, R12, R168 ;  /* 0x0000000cbca8723c */ /* 0x048ff000000418a8 */
[C---:B------:R-:W-:Y:S01]  /*1d760*/  HMMA.16816.F32.BF16 R32, R188.reuse, R14, R32 ;  /* 0x0000000ebc20723c */ /* 0x040fe20000041820 */
[----:B------:R-:W2:Y:S07]  /*1d770*/  LDSM.16.M88.4 R12, [R224+0x9000] ;  /* 0x00900000e00c783b */ /* 0x000eae0000000200 */
[C---:B-----5:R-:W-:Y:S08]  /*1d780*/  HMMA.16816.F32.BF16 R8, R188.reuse, R20, R8 ;  /* 0x00000014bc08723c */ /* 0x060ff00000041808 */
[C---:B------:R-:W-:Y:S01]  /*1d790*/  HMMA.16816.F32.BF16 R4, R188.reuse, R22, R4 ;  /* 0x00000016bc04723c */ /* 0x040fe20000041804 */
[----:B------:R-:W3:Y:S07]  /*1d7a0*/  LDSM.16.M88.4 R20, [R224+0x9800] ;  /* 0x00980000e014783b */ /* 0x000eee0000000200 */
[C---:B------:R-:W-:Y:S08]  /*1d7b0*/  HMMA.16816.F32.BF16 R28, R188.reuse, R192, R28 ;  /* 0x000000c0bc1c723c */ /* 0x040ff0000004181c */
[----:B------:R-:W-:Y:S01]  /*1d7c0*/  HMMA.16816.F32.BF16 R24, R188, R194, R24 ;  /* 0x000000c2bc18723c */ /* 0x000fe20000041818 */
[----:B------:R-:W-:Y:S04]  /*1d7d0*/  LDSM.16.M88.4 R188, [R220] ;  /* 0x00000000dcbc783b */ /* 0x000fe80000000200 */
[----:B------:R-:W-:Y:S03]  /*1d7e0*/  LDSM.16.M88.4 R192, [R229+0xa000] ;  /* 0x00a00000e5c0783b */ /* 0x000fe60000000200 */
[C---:B-1----:R-:W-:Y:S08]  /*1d7f0*/  HMMA.16816.F32.BF16 R8, R16.reuse, R184, R8 ;  /* 0x000000b81008723c */ /* 0x042ff00000041808 */
[C---:B------:R-:W-:Y:S01]  /*1d800*/  HMMA.16816.F32.BF16 R4, R16.reuse, R186, R4 ;  /* 0x000000ba1004723c */ /* 0x040fe20000041804 */
[----:B------:R-:W-:Y:S07]  /*1d810*/  LDSM.16.M88.4 R184, [R220+0x800] ;  /* 0x00080000dcb8783b */ /* 0x000fee0000000200 */
[C---:B--2---:R-:W-:Y:S08]  /*1d820*/  HMMA.16816.F32.BF16 R168, R16.reuse, R12, R168 ;  /* 0x0000000c10a8723c */ /* 0x044ff000000418a8 */
[C---:B------:R-:W-:Y:S01]  /*1d830*/  HMMA.16816.F32.BF16 R32, R16.reuse, R14, R32 ;  /* 0x0000000e1020723c */ /* 0x040fe20000041820 */
[----:B------:R-:W1:Y:S07]  /*1d840*/  LDSM.16.M88.4 R12, [R225] ;  /* 0x00000000e10c783b */ /* 0x000e6e0000000200 */
[C---:B------:R-:W-:Y:S08]  /*1d850*/  HMMA.16816.F32.BF16 R176, R16.reuse, R180, R176 ;  /* 0x000000b410b0723c */ /* 0x040ff000000418b0 */
[C---:B------:R-:W-:Y:S01]  /*1d860*/  HMMA.16816.F32.BF16 R172, R16.reuse, R182, R172 ;  /* 0x000000b610ac723c */ /* 0x040fe200000418ac */
[----:B------:R-:W2:Y:S07]  /*1d870*/  LDSM.16.M88.4 R180, [R220+0x1000] ;  /* 0x00100000dcb4783b */ /* 0x000eae0000000200 */
[C---:B---3--:R-:W-:Y:S08]  /*1d880*/  HMMA.16816.F32.BF16 R28, R16.reuse, R20, R28 ;  /* 0x00000014101c723c */ /* 0x048ff0000004181c */
[----:B------:R-:W-:Y:S01]  /*1d890*/  HMMA.16816.F32.BF16 R24, R16, R22, R24 ;  /* 0x000000161018723c */ /* 0x000fe20000041818 */
[----:B------:R-:W3:Y:S04]  /*1d8a0*/  LDSM.16.M88.4 R16, [R220+0x1800] ;  /* 0x00180000dc10783b */ /* 0x000ee80000000200 */
[----:B------:R-:W4:Y:S03]  /*1d8b0*/  LDSM.16.M88.4 R20, [R230+0x2000] ;  /* 0x00200000e614783b */ /* 0x000f260000000200 */
        /* <DEDUP_REMOVED lines=11> */
[----:B------:R-:W-:Y:S04]  /*1d970*/  LDSM.16.M88.4 R16, [R228+0x2000] ;  /* 0x00200000e410783b */ /* 0x000fe80000000200 */
[----:B------:R-:W3:Y:S03]  /*1d980*/  LDSM.16.M88.4 R12, [R219] ;  /* 0x00000000db0c783b */ /* 0x000ee60000000200 */
[C---:B----4-:R-:W-:Y:S08]  /*1d990*/  HMMA.16816.F32.BF16 R8, R20.reuse, R192, R8 ;  /* 0x000000c01408723c */ /* 0x050ff00000041808 */
[C---:B------:R-:W-:Y:S01]  /*1d9a0*/  HMMA.16816.F32.BF16 R4, R20.reuse, R194, R4 ;  /* 0x000000c21404723c */ /* 0x040fe20000041804 */
[----:B------:R-:W-:Y:S07]  /*1d9b0*/  LDSM.16.M88.4 R192, [R224+0xa800] ;  /* 0x00a80000e0c0783b */ /* 0x000fee0000000200 */
[C---:B-1----:R-:W-:Y:S08]  /*1d9c0*/  HMMA.16816.F32.BF16 R176, R20.reuse, R188, R176 ;  /* 0x000000bc14b0723c */ /* 0x042ff000000418b0 */
[C---:B------:R-:W-:Y:S01]  /*1d9d0*/  HMMA.16816.F32.BF16 R172, R20.reuse, R190, R172 ;  /* 0x000000be14ac723c */ /* 0x040fe200000418ac */
[----:B------:R-:W1:Y:S07]  /*1d9e0*/  LDSM.16.M88.4 R188, [R218] ;  /* 0x00000000dabc783b */ /* 0x000e6e0000000200 */
[C---:B-----5:R-:W-:Y:S08]  /*1d9f0*/  HMMA.16816.F32.BF16 R168, R20.reuse, R184, R168 ;  /* 0x000000b814a8723c */ /* 0x060ff000000418a8 */
[C---:B------:R-:W-:Y:S01]  /*1da00*/  HMMA.16816.F32.BF16 R32, R20.reuse, R186, R32 ;  /* 0x000000ba1420723c */ /* 0x040fe20000041820 */
[----:B------:R-:W4:Y:S07]  /*1da10*/  LDSM.16.M88.4 R184, [R217] ;  /* 0x00000000d9b8783b */ /* 0x000f2e0000000200 */
[C---:B--2---:R-:W-:Y:S08]  /*1da20*/  HMMA.16816.F32.BF16 R28, R20.reuse, R180, R28 ;  /* 0x000000b4141c723c */ /* 0x044ff0000004181c */
[----:B------:R-:W-:Y:S01]  /*1da30*/  HMMA.16816.F32.BF16 R24, R20, R182, R24 ;  /* 0x000000b61418723c */ /* 0x000fe20000041818 */
[----:B------:R-:W2:Y:S04]  /*1da40*/  LDSM.16.M88.4 R20, [R216] ;  /* 0x00000000d814783b */ /* 0x000ea80000000200 */
[----:B------:R-:W-:Y:S03]  /*1da50*/  LDSM.16.M88.4 R180, [R226+0x2000] ;  /* 0x00200000e2b4783b */ /* 0x000fe60000000200 */
        /* <DEDUP_REMOVED lines=8> */
[----:B------:R-:W4:Y:S07]  /*1dae0*/  LDSM.16.M88.4 R184, [R224+0xb800] ;  /* 0x00b80000e0b8783b */ /* 0x000f2e0000000200 */
[C---:B--2---:R-:W-:Y:S08]  /*1daf0*/  HMMA.16816.F32.BF16 R28, R16.reuse, R20, R28 ;  /* 0x00000014101c723c */ /* 0x044ff0000004181c */
[----:B------:R-:W-:Y:S01]  /*1db00*/  HMMA.16816.F32.BF16 R24, R16, R22, R24 ;  /* 0x000000161018723c */ /* 0x000fe20000041818 */
[----:B------:R-:W-:Y:S04]  /*1db10*/  LDSM.16.M88.4 R20, [R225+0x2000] ;  /* 0x00200000e114783b */ /* 0x000fe80000000200 */
[----:B------:R-:W2:Y:S03]  /*1db20*/  LDSM.16.M88.4 R16, [R220+0x2000] ;  /* 0x00200000dc10783b */ /* 0x000ea60000000200 */
[C---:B---3--:R-:W-:Y:S08]  /*1db30*/  HMMA.16816.F32.BF16 R8, R180.reuse, R12, R8 ;  /* 0x0000000cb408723c */ /* 0x048ff00000041808 */
[C---:B------:R-:W-:Y:S01]  /*1db40*/  HMMA.16816.F32.BF16 R4, R180.reuse, R14, R4 ;  /* 0x0000000eb404723c */ /* 0x040fe20000041804 */
[----:B------:R-:W3:Y:S07]  /*1db50*/  LDSM.16.M88.4 R12, [R220+0x2800] ;  /* 0x00280000dc0c783b */ /* 0x000eee0000000200 */
[C---:B------:R-:W-:Y:S08]  /*1db60*/  HMMA.16816.F32.BF16 R176, R180.reuse, R192, R176 ;  /* 0x000000c0b4b0723c */ /* 0x040ff000000418b0 */
[C---:B------:R-:W-:Y:S01]  /*1db70*/  HMMA.16816.F32.BF16 R172, R180.reuse, R194, R172 ;  /* 0x000000c2b4ac723c */ /* 0x040fe200000418ac */
[----:B------:R-:W-:Y:S07]  /*1db80*/  LDSM.16.M88.4 R192, [R229+0xd000] ;  /* 0x00d00000e5c0783b */ /* 0x000fee0000000200 */
[C---:B-1----:R-:W-:Y:S08]  /*1db90*/  HMMA.16816.F32.BF16 R168, R180.reuse, R188, R168 ;  /* 0x000000bcb4a8723c */ /* 0x042ff000000418a8 */
[C---:B------:R-:W-:Y:S01]  /*1dba0*/  HMMA.16816.F32.BF16 R32, R180.reuse, R190, R32 ;  /* 0x000000beb420723c */ /* 0x040fe20000041820 */
[----:B------:R-:W1:Y:S07]  /*1dbb0*/  LDSM.16.M88.4 R188, [R220+0x3000] ;  /* 0x00300000dcbc783b */ /* 0x000e6e0000000200 */
[C---:B----4-:R-:W-:Y:S08]  /*1dbc0*/  HMMA.16816.F32.BF16 R28, R180.reuse, R184, R28 ;  /* 0x000000b8b41c723c */ /* 0x050ff0000004181c */
        /* <DEDUP_REMOVED lines=14> */
[----:B------:R-:W1:Y:S04]  /*1dcb0*/  LDSM.16.M88.4 R184, [R229+0xd800] ;  /* 0x00d80000e5b8783b */ /* 0x000e680000000200 */
[----:B------:R-:W4:Y:S03]  /*1dcc0*/  LDSM.16.M88.4 R20, [R215] ;  /* 0x00000000d714783b */ /* 0x000f260000000200 */
[C---:B--2---:R-:W-:Y:S08]  /*1dcd0*/  HMMA.16816.F32.BF16 R8, R180.reuse, R16, R8 ;  /* 0x00000010b408723c */ /* 0x044ff00000041808 */
[C---:B------:R-:W-:Y:S01]  /*1dce0*/  HMMA.16816.F32.BF16 R4, R180.reuse, R18, R4 ;  /* 0x00000012b404723c */ /* 0x040fe20000041804 */
[----:B------:R-:W2:Y:S07]  /*1dcf0*/  LDSM.16.M88.4 R16, [R214] ;  /* 0x00000000d610783b */ /* 0x000eae0000000200 */
[C---:B---3--:R-:W-:Y:S08]  /*1dd00*/  HMMA.16816.F32.BF16 R176, R180.reuse, R12, R176 ;  /* 0x0000000cb4b0723c */ /* 0x048ff000000418b0 */
[C---:B------:R-:W-:Y:S01]  /*1dd10*/  HMMA.16816.F32.BF16 R172, R180.reuse, R14, R172 ;  /* 0x0000000eb4ac723c */ /* 0x040fe200000418ac */
[----:B------:R-:W3:Y:S07]  /*1dd20*/  LDSM.16.M88.4 R12, [R213] ;  /* 0x00000000d50c783b */ /* 0x000eee0000000200 */
[C---:B------:R-:W-:Y:S08]  /*1dd30*/  HMMA.16816.F32.BF16 R168, R180.reuse, R192, R168 ;  /* 0x000000c0b4a8723c */ /* 0x040ff000000418a8 */
[C---:B------:R-:W-:Y:S01]  /*1dd40*/  HMMA.16816.F32.BF16 R32, R180.reuse, R194, R32 ;  /* 0x000000c2b420723c */ /* 0x040fe20000041820 */
[----:B------:R-:W5:Y:S07]  /*1dd50*/  LDSM.16.M88.4 R192, [R212] ;  /* 0x00000000d4c0783b */ /* 0x000f6e0000000200 */
[C---:B-1----:R-:W-:Y:S08]  /*1dd60*/  HMMA.16816.F32.BF16 R28, R180.reuse, R184, R28 ;  /* 0x000000b8b41c723c */ /* 0x042ff0000004181c */
[----:B------:R-:W-:Y:S01]  /*1dd70*/  HMMA.16816.F32.BF16 R24, R180, R186, R24 ;  /* 0x000000bab418723c */ /* 0x000fe20000041818 */
[----:B------:R-:W-:Y:S04]  /*1dd80*/  LDSM.16.M88.4 R184, [R224+0xc000] ;  /* 0x00c00000e0b8783b */ /* 0x000fe80000000200 */
[----:B------:R-:W-:Y:S03]  /*1dd90*/  LDSM.16.M88.4 R180, [R224+0xc800] ;  /* 0x00c80000e0b4783b */ /* 0x000fe60000000200 */
[C---:B----4-:R-:W-:Y:S08]  /*1dda0*/  HMMA.16816.F32.BF16 R8, R188.reuse, R20, R8 ;  /* 0x00000014bc08723c */ /* 0x050ff00000041808 */
[C---:B------:R-:W-:Y:S01]  /*1ddb0*/  HMMA.16816.F32.BF16 R4, R188.reuse, R22, R4 ;  /* 0x00000016bc04723c */ /* 0x040fe20000041804 */
[----:B------:R-:W-:Y:S07]  /*1ddc0*/  LDSM.16.M88.4 R20, [R224+0xd800] ;  /* 0x00d80000e014783b */ /* 0x000fee0000000200 */
[C---:B--2---:R-:W-:Y:S08]  /*1ddd0*/  HMMA.16816.F32.BF16 R176, R188.reuse, R16, R176 ;  /* 0x00000010bcb0723c */ /* 0x044ff000000418b0 */
[C---:B------:R-:W-:Y:S01]  /*1dde0*/  HMMA.16816.F32.BF16 R172, R188.reuse, R18, R172 ;  /* 0x00000012bcac723c */ /* 0x040fe200000418ac */
[----:B------:R-:W1:Y:S07]  /*1ddf0*/  LDSM.16.M88.4 R16, [R226+0x4000] ;  /* 0x00400000e210783b */ /* 0x000e6e0000000200 */
[C---:B---3--:R-:W-:Y:S08]  /*1de00*/  HMMA.16816.F32.BF16 R168, R188.reuse, R12, R168 ;  /* 0x0000000cbca8723c */ /* 0x048ff000000418a8 */
[C---:B------:R-:W-:Y:S01]  /*1de10*/  HMMA.16816.F32.BF16 R32, R188.reuse, R14, R32 ;  /* 0x0000000ebc20723c */ /* 0x040fe20000041820 */
[----:B------:R-:W2:Y:S07]  /*1de20*/  LDSM.16.M88.4 R12, [R224+0xd000] ;  /* 0x00d00000e00c783b */ /* 0x000eae0000000200 */
[C---:B-----5:R-:W-:Y:S08]  /*1de30*/  HMMA.16816.F32.BF16 R28, R188.reuse, R192, R28 ;  /* 0x000000c0bc1c723c */ /* 0x060ff0000004181c */
[----:B------:R-:W-:Y:S01]  /*1de40*/  HMMA.16816.F32.BF16 R24, R188, R194, R24 ;  /* 0x000000c2bc18723c */ /* 0x000fe20000041818 */
[----:B------:R-:W-:Y:S04]  /*1de50*/  LDSM.16.M88.4 R192, [R220+0x4000] ;  /* 0x00400000dcc0783b */ /* 0x000fe80000000200 */
[----:B------:R-:W-:Y:S03]  /*1de60*/  LDSM.16.M88.4 R188, [R229+0xe000] ;  /* 0x00e00000e5bc783b */ /* 0x000fe60000000200 */
        /* <DEDUP_REMOVED lines=8> */
[----:B------:R-:W1:Y:S07]  /*1def0*/  LDSM.16.M88.4 R12, [R225+0x4000] ;  /* 0x00400000e10c783b */ /* 0x000e6e0000000200 */
        /* <DEDUP_REMOVED lines=9> */
[----:B------:R-:W3:Y:S07]  /*1df90*/  LDSM.16.M88.4 R180, [R229+0xf000] ;  /* 0x00f00000e5b4783b */ /* 0x000eee0000000200 */
[C---:B--2---:R-:W-:Y:S08]  /*1dfa0*/  HMMA.16816.F32.BF16 R28, R12.reuse, R20, R28 ;  /* 0x000000140c1c723c */ /* 0x044ff0000004181c */
[C---:B------:R-:W-:Y:S01]  /*1dfb0*/  HMMA.16816.F32.BF16 R24, R12.reuse, R22, R24 ;  /* 0x000000160c18723c */ /* 0x040fe20000041818 */
[----:B------:R-:W2:Y:S07]  /*1dfc0*/  LDSM.16.M88.4 R20, [R229+0xf800] ;  /* 0x00f80000e514783b */ /* 0x000eae0000000200 */
[C---:B------:R-:W-:Y:S08]  /*1dfd0*/  HMMA.16816.F32.BF16 R8, R12.reuse, R192, R8 ;  /* 0x000000c00c08723c */ /* 0x040ff00000041808 */
[----:B------:R-:W-:Y:S01]  /*1dfe0*/  HMMA.16816.F32.BF16 R4, R12, R194, R4 ;  /* 0x000000c20c04723c */ /* 0x000fe20000041804 */
[----:B------:R-:W-:Y:S04]  /*1dff0*/  LDSM.16.M88.4 R192, [R228+0x6000] ;  /* 0x00600000e4c0783b */ /* 0x000fe80000000200 */
[----:B------:R-:W4:Y:S03]  /*1e000*/  LDSM.16.M88.4 R12, [R211] ;  /* 0x00000000d30c783b */ /* 0x000f260000000200 */
[C---:B-1----:R-:W-:Y:S08]  /*1e010*/  HMMA.16816.F32.BF16 R176, R16.reuse, R184, R176 ;  /* 0x000000b810b0723c */ /* 0x042ff000000418b0 */
[C---:B------:R-:W-:Y:S08]  /*1e020*/  HMMA.16816.F32.BF16 R8, R16.reuse, R188, R8 ;  /* 0x000000bc1008723c */ /* 0x040ff00000041808 */
[C---:B------:R-:W-:Y:S01]  /*1e030*/  HMMA.16816.F32.BF16 R4, R16.reuse, R190, R4 ;  /* 0x000000be1004723c */ /* 0x040fe20000041804 */
[----:B------:R-:W1:Y:S07]  /*1e040*/  LDSM.16.M88.4 R188, [R210] ;  /* 0x00000000d2bc783b */ /* 0x000e6e0000000200 */
[C---:B------:R-:W-:Y:S01]  /*1e050*/  HMMA.16816.F32.BF16 R172, R16.reuse, R186, R172 ;  /* 0x000000ba10ac723c */ /* 0x040fe200000418ac */
[----:B------:R-:W-:Y:S07]  /*1e060*/  LDSM.16.M88.4 R184, [R209] ;  /* 0x00000000d1b8783b */ /* 0x000fee0000000200 */
[C---:B---3--:R-:W-:Y:S08]  /*1e070*/  HMMA.16816.F32.BF16 R168, R16.reuse, R180, R168 ;  /* 0x000000b410a8723c */ /* 0x048ff000000418a8 */
[C---:B------:R-:W-:Y:S01]  /*1e080*/  HMMA.16816.F32.BF16 R32, R16.reuse, R182, R32 ;  /* 0x000000b61020723c */ /* 0x040fe20000041820 */
[----:B------:R-:W3:Y:S07]  /*1e090*/  LDSM.16.M88.4 R180, [R208] ;  /* 0x00000000d0b4783b */ /* 0x000eee0000000200 */
[C---:B--2---:R-:W-:Y:S08]  /*1e0a0*/  HMMA.16816.F32.BF16 R28, R16.reuse, R20, R28 ;  /* 0x00000014101c723c */ /* 0x044ff0000004181c */
[----:B------:R-:W-:Y:S01]  /*1e0b0*/  HMMA.16816.F32.BF16 R24, R16, R22, R24 ;  /* 0x000000161018723c */ /* 0x000fe20000041818 */
[----:B------:R-:W-:Y:S04]  /*1e0c0*/  LDSM.16.M88.4 R20, [R226+0x6000] ;  /* 0x00600000e214783b */ /* 0x000fe80000000200 */
[----:B------:R-:W2:Y:S03]  /*1e0d0*/  LDSM.16.M88.4 R16, [R224+0xe000] ;  /* 0x00e00000e010783b */ /* 0x000ea60000000200 */
[C---:B----4-:R-:W-:Y:S08]  /*1e0e0*/  HMMA.16816.F32.BF16 R8, R192.reuse, R12, R8 ;  /* 0x0000000cc008723c */ /* 0x050ff00000041808 */
[C---:B------:R-:W-:Y:S01]  /*1e0f0*/  HMMA.16816.F32.BF16 R4, R192.reuse, R14, R4 ;  /* 0x0000000ec004723c */ /* 0x040fe20000041804 */
[----:B------:R-:W4:Y:S07]  /*1e100*/  LDSM.16.M88.4 R12, [R224+0xe800] ;  /* 0x00e80000e00c783b */ /* 0x000f2e0000000200 */
[C---:B-1----:R-:W-:Y:S08]  /*1e110*/  HMMA.16816.F32.BF16 R176, R192.reuse, R188, R176 ;  /* 0x000000bcc0b0723c */ /* 0x042ff000000418b0 */
[C---:B---3--:R-:W-:Y:S08]  /*1e120*/  HMMA.16816.F32.BF16 R28, R192.reuse, R180, R28 ;  /* 0x000000b4c01c723c */ /* 0x048ff0000004181c */
[----:B------:R-:W-:Y:S01]  /*1e130*/  HMMA.16816.F32.BF16 R24, R192, R182, R24 ;  /* 0x000000b6c018723c */ /* 0x000fe20000041818 */
[----:B------:R-:W-:Y:S07]  /*1e140*/  LDSM.16.M88.4 R180, [R225+0x6000] ;  /* 0x00600000e1b4783b */ /* 0x000fee0000000200 */
[C---:B--2---:R-:W-:Y:S08]  /*1e150*/  HMMA.16816.F32.BF16 R8, R20.reuse, R16, R8 ;  /* 0x000000101408723c */ /* 0x044ff00000041808 */
[----:B------:R-:W-:Y:S01]  /*1e160*/  HMMA.16816.F32.BF16 R4, R20, R18, R4 ;  /* 0x000000121404723c */ /* 0x000fe20000041804 */
[----:B------:R-:W1:Y:S07]  /*1e170*/  LDSM.16.M88.4 R16, [R220+0x6000] ;  /* 0x00600000dc10783b */ /* 0x000e6e0000000200 */
[C---:B------:R-:W-:Y:S01]  /*1e180*/  HMMA.16816.F32.BF16 R172, R192.reuse, R190, R172 ;  /* 0x000000bec0ac723c */ /* 0x040fe200000418ac */
[----:B------:R-:W2:Y:S07]  /*1e190*/  LDSM.16.M88.4 R188, [R224+0xf800] ;  /* 0x00f80000e0bc783b */ /* 0x000eae0000000200 */
[C---:B------:R-:W-:Y:S08]  /*1e1a0*/  HMMA.16816.F32.BF16 R168, R192.reuse, R184, R168 ;  /* 0x000000b8c0a8723c */ /* 0x040ff000000418a8 */
[----:B------:R-:W-:Y:S01]  /*1e1b0*/  HMMA.16816.F32.BF16 R32, R192, R186, R32 ;  /* 0x000000bac020723c */ /* 0x000fe20000041820 */
[----:B------:R-:W3:Y:S07]  /*1e1c0*/  LDSM.16.M88.4 R184, [R224+0xf000] ;  /* 0x00f00000e0b8783b */ /* 0x000eee0000000200 */
[C---:B----4-:R-:W-:Y:S08]  /*1e1d0*/  HMMA.16816.F32.BF16 R176, R20.reuse, R12, R176 ;  /* 0x0000000c14b0723c */ /* 0x050ff000000418b0 */
[----:B------:R-:W-:Y:S01]  /*1e1e0*/  HMMA.16816.F32.BF16 R172, R20, R14, R172 ;  /* 0x0000000e14ac723c */ /* 0x000fe200000418ac */
[----:B------:R-:W4:Y:S07]  /*1e1f0*/  LDSM.16.M88.4 R12, [R220+0x6800] ;  /* 0x00680000dc0c783b */ /* 0x000f2e0000000200 */
[C---:B-1----:R-:W-:Y:S08]  /*1e200*/  HMMA.16816.F32.BF16 R8, R180.reuse, R16, R8 ;  /* 0x00000010b408723c */ /* 0x042ff00000041808 */
[----:B------:R-:W-:Y:S01]  /*1e210*/  HMMA.16816.F32.BF16 R4, R180, R18, R4 ;  /* 0x00000012b404723c */ /* 0x000fe20000041804 */
[----:B------:R-:W1:Y:S07]  /*1e220*/  LDSM.16.M88.4 R16, [R220+0x7000] ;  /* 0x00700000dc10783b */ /* 0x000e6e0000000200 */
[C---:B--2---:R-:W-:Y:S07]  /*1e230*/  HMMA.16816.F32.BF16 R28, R20.reuse, R188, R28 ;  /* 0x000000bc141c723c */ /* 0x044fee000004181c */
[----:B------:R-:W-:Y:S01]  /*1e240*/  IMAD.MOV.U32 R188, RZ, RZ, R166 ;  /* 0x000000ffffbc7224 */ /* 0x000fe200078e00a6 */
[----:B---3--:R-:W-:Y:S01]  /*1e250*/  HMMA.16816.F32.BF16 R168, R20, R184, R168 ;  /* 0x000000b814a8723c */ /* 0x008fe200000418a8 */
[----:B------:R-:W-:-:S06]  /*1e260*/  IMAD.MOV.U32 R189, RZ, RZ, R167 ;  /* 0x000000ffffbd7224 */ /* 0x000fcc00078e00a7 */
[----:B------:R-:W-:Y:S01]  /*1e270*/  IADD3 R185, R165, 0x1, RZ ;  /* 0x00000001a5b97810 */ /* 0x000fe20007ffe0ff */
[C---:B------:R-:W-:Y:S03]  /*1e280*/  HMMA.16816.F32.BF16 R32, R20.reuse, R186, R32 ;  /* 0x000000ba1420723c */ /* 0x040fe60000041820 */
[C---:B------:R-:W-:Y:S02]  /*1e290*/  ISETP.GE.AND P2, PT, R185.reuse, R0, PT ;  /* 0x00000000b900720c */ /* 0x040fe40003f46270 */
[----:B------:R-:W-:Y:S02]  /*1e2a0*/  ISETP.GE.AND P1, PT, R185, R2, PT ;  /* 0x00000002b900720c */ /* 0x000fe40003f26270 */
[----:B------:R-:W-:Y:S01]  /*1e2b0*/  FSEL R9, R9, -INF , !P2 ;  /* 0xff80000009097808 */ /* 0x000fe20005000000 */
[----:B------:R-:W-:Y:S01]  /*1e2c0*/  HMMA.16816.F32.BF16 R24, R20, R190, R24 ;  /* 0x000000be1418723c */ /* 0x000fe20000041818 */
[----:B------:R-:W2:Y:S01]  /*1e2d0*/  LDSM.16.M88.4 R20, [R220+0x7800] ;  /* 0x00780000dc14783b */ /* 0x000ea20000000200 */
[----:B------:R-:W-:Y:S01]  /*1e2e0*/  FSEL R11, R11, -INF , !P1 ;  /* 0xff8000000b0b7808 */ /* 0x000fe20004800000 */
[----:B------:R-:W-:-:S05]  /*1e2f0*/  DEPBAR.LE SB0, 0x0 ;  /* 0x000080000000791a */ /* 0x000fca0000000000 */
[C---:B----4-:R-:W-:Y:S07]  /*1e300*/  HMMA.16816.F32.BF16 R176, R180.reuse, R12, R176 ;  /* 0x0000000cb4b0723c */ /* 0x050fee00000418b0 */
[----:B------:R-:W-:Y:S01]  /*1e310*/  IADD3 R13, R165, 0x8, RZ ;  /* 0x00000008a50d7810 */ /* 0x000fe20007ffe0ff */
[----:B------:R-:W-:Y:S01]  /*1e320*/  HMMA.16816.F32.BF16 R172, R180, R14, R172 ;  /* 0x0000000eb4ac723c */ /* 0x000fe200000418ac */
[----:B------:R-:W-:Y:S02]  /*1e330*/  BAR.SYNC.DEFER_BLOCKING 0x0 ;  /* 0x0000000000007b1d */ /* 0x000fe40000010000 */
[----:B------:R-:W-:-:S02]  /*1e340*/  ISETP.GE.AND P6, PT, R13, R0, PT ;  /* 0x000000000d00720c */ /* 0x000fc40003fc6270 */
[----:B------:R-:W-:Y:S02]  /*1e350*/  ISETP.GE.AND P2, PT, R13, R2, PT ;  /* 0x000000020d00720c */ /* 0x000fe40003f46270 */
[C---:B------:R-:W-:Y:S01]  /*1e360*/  IADD3 R13, R165.reuse, 0x9, RZ ;  /* 0x00000009a50d7810 */ /* 0x040fe20007ffe0ff */
[C---:B-1----:R-:W-:Y:S01]  /*1e370*/  HMMA.16816.F32.BF16 R168, R180.reuse, R16, R168 ;  /* 0x00000010b4a8723c */ /* 0x042fe200000418a8 */
[----:B------:R-:W-:Y:S02]  /*1e380*/  IADD3 R15, R165, 0x10, RZ ;  /* 0x00000010a50f7810 */ /* 0x000fe40007ffe0ff */
[----:B------:R-:W-:Y:S02]  /*1e390*/  FSEL R4, R4, -INF , !P6 ;  /* 0xff80000004047808 */ /* 0x000fe40007000000 */
[----:B------:R-:W-:Y:S02]  /*1e3a0*/  FSEL R6, R6, -INF , !P2 ;  /* 0xff80000006067808 */ /* 0x000fe40005000000 */
[C---:B------:R-:W-:Y:S01]  /*1e3b0*/  ISETP.GE.AND P1, PT, R13.reuse, R0, PT ;  /* 0x000000000d00720c */ /* 0x040fe20003f26270 */
[----:B------:R-:W-:Y:S01]  /*1e3c0*/  HMMA.16816.F32.BF16 R32, R180, R18, R32 ;  /* 0x00000012b420723c */ /* 0x000fe20000041820 */
[----:B------:R-:W-:-:S02]  /*1e3d0*/  ISETP.GE.AND P6, PT, R13, R2, PT ;  /* 0x000000020d00720c */ /* 0x000fc40003fc6270 */
[----:B------:R-:W-:Y:S02]  /*1e3e0*/  ISETP.GE.AND P2, PT, R15, R0, PT ;  /* 0x000000000f00720c */ /* 0x000fe40003f46270 */
[----:B------:R-:W-:Y:S02]  /*1e3f0*/  IADD3 R13, R165, 0x11, RZ ;  /* 0x00000011a50d7810 */ /* 0x000fe40007ffe0ff */
[----:B------:R-:W-:Y:S02]  /*1e400*/  FSEL R5, R5, -INF , !P1 ;  /* 0xff80000005057808 */ /* 0x000fe40004800000 */
[----:B------:R-:W-:Y:S01]  /*1e410*/  FSEL R7, R7, -INF , !P6 ;  /* 0xff80000007077808 */ /* 0x000fe20007000000 */
[----:B--2---:R-:W-:Y:S01]  /*1e420*/  HMMA.16816.F32.BF16 R28, R180, R20, R28 ;  /* 0x00000014b41c723c */ /* 0x004fe2000004181c */
[----:B------:R-:W-:Y:S02]  /*1e430*/  FSEL R200, R176, -INF , !P2 ;  /* 0xff800000b0c87808 */ /* 0x000fe40005000000 */
[----:B------:R-:W-:-:S02]  /*1e440*/  ISETP.GE.AND P1, PT, R15, R2, PT ;  /* 0x000000020f00720c */ /* 0x000fc40003f26270 */
[C---:B------:R-:W-:Y:S02]  /*1e450*/  ISETP.GE.AND P6, PT, R13.reuse, R0, PT ;  /* 0x000000000d00720c */ /* 0x040fe40003fc6270 */
[----:B------:R-:W-:Y:S01]  /*1e460*/  ISETP.GE.AND P2, PT, R13, R2, PT ;  /* 0x000000020d00720c */ /* 0x000fe20003f46270 */
[----:B------:R-:W-:Y:S01]  /*1e470*/  HMMA.16816.F32.BF16 R24, R180, R22, R24 ;  /* 0x00000016b418723c */ /* 0x000fe20000041818 */
[C---:B------:R-:W-:Y:S02]  /*1e480*/  IADD3 R15, R165.reuse, 0x18, RZ ;  /* 0x00000018a50f7810 */ /* 0x040fe40007ffe0ff */
[----:B------:R-:W-:Y:S02]  /*1e490*/  IADD3 R13, R165, 0x19, RZ ;  /* 0x00000019a50d7810 */ /* 0x000fe40007ffe0ff */
[----:B------:R-:W-:Y:S02]  /*1e4a0*/  FSEL R178, R178, -INF , !P1 ;  /* 0xff800000b2b27808 */ /* 0x000fe40004800000 */
[----:B------:R-:W-:-:S02]  /*1e4b0*/  FSEL R199, R177, -INF , !P6 ;  /* 0xff800000b1c77808 */ /* 0x000fc40007000000 */
[----:B------:R-:W-:Y:S02]  /*1e4c0*/  FSEL R195, R179, -INF , !P2 ;  /* 0xff800000b3c37808 */ /* 0x000fe40005000000 */
[C---:B------:R-:W-:Y:S02]  /*1e4d0*/  ISETP.GE.AND P1, PT, R15.reuse, R0, PT ;  /* 0x000000000f00720c */ /* 0x040fe40003f26270 */
[----:B------:R-:W-:Y:S02]  /*1e4e0*/  ISETP.GE.AND P6, PT, R15, R2, PT ;  /* 0x000000020f00720c */ /* 0x000fe40003fc6270 */
[----:B------:R-:W-:Y:S02]  /*1e4f0*/  ISETP.GE.AND P2, PT, R13, R0, PT ;  /* 0x000000000d00720c */ /* 0x000fe40003f46270 */
[----:B------:R-:W-:Y:S02]  /*1e500*/  IADD3 R15, R165, 0x20, RZ ;  /* 0x00000020a50f7810 */ /* 0x000fe40007ffe0ff */
[----:B------:R-:W-:-:S02]  /*1e510*/  FSEL R176, R172, -INF , !P1 ;  /* 0xff800000acb07808 */ /* 0x000fc40004800000 */
[----:B------:R-:W-:Y:S02]  /*1e520*/  FSEL R194, R174, -INF , !P6 ;  /* 0xff800000aec27808 */ /* 0x000fe40007000000 */
[----:B------:R-:W-:Y:S02]  /*1e530*/  FSEL R198, R173, -INF , !P2 ;  /* 0xff800000adc67808 */ /* 0x000fe40005000000 */
[----:B------:R-:W-:Y:S02]  /*1e540*/  ISETP.GE.AND P1, PT, R13, R2, PT ;  /* 0x000000020d00720c */ /* 0x000fe40003f26270 */
[C---:B------:R-:W-:Y:S02]  /*1e550*/  ISETP.GE.AND P6, PT, R15.reuse, R0, PT ;  /* 0x000000000f00720c */ /* 0x040fe40003fc6270 */
[----:B------:R-:W-:Y:S02]  /*1e560*/  ISETP.GE.AND P2, PT, R15, R2, PT ;  /* 0x000000020f00720c */ /* 0x000fe40003f46270 */
[----:B------:R-:W-:-:S02]  /*1e570*/  IADD3 R13, R165, 0x21, RZ ;  /* 0x00000021a50d7810 */ /* 0x000fc40007ffe0ff */
[----:B------:R-:W-:Y:S02]  /*1e580*/  IADD3 R15, R165, 0x28, RZ ;  /* 0x00000028a50f7810 */ /* 0x000fe40007ffe0ff */
[----:B------:R-:W-:Y:S02]  /*1e590*/  FSEL R185, R175, -INF , !P1 ;  /* 0xff800000afb97808 */ /* 0x000fe40004800000 */
[----:B------:R-:W-:Y:S02]  /*1e5a0*/  FSEL R192, R168, -INF , !P6 ;  /* 0xff800000a8c07808 */ /* 0x000fe40007000000 */
[----:B------:R-:W-:Y:S02]  /*1e5b0*/  FSEL R184, R170, -INF , !P2 ;  /* 0xff800000aab87808 */ /* 0x000fe40005000000 */
[C---:B------:R-:W-:Y:S02]  /*1e5c0*/  ISETP.GE.AND P1, PT, R13.reuse, R0, PT ;  /* 0x000000000d00720c */ /* 0x040fe40003f26270 */
[----:B------:R-:W-:-:S02]  /*1e5d0*/  ISETP.GE.AND P6, PT, R13, R2, PT ;  /* 0x000000020d00720c */ /* 0x000fc40003fc6270 */
[----:B------:R-:W-:Y:S02]  /*1e5e0*/  ISETP.GE.AND P2, PT, R15, R0, PT ;  /* 0x000000000f00720c */ /* 0x000fe40003f46270 */
[----:B------:R-:W-:Y:S02]  /*1e5f0*/  IADD3 R13, R165, 0x29, RZ ;  /* 0x00000029a50d7810 */ /* 0x000fe40007ffe0ff */
[----:B------:R-:W-:Y:S02]  /*1e600*/  FSEL R190, R169, -INF , !P1 ;  /* 0xff800000a9be7808 */ /* 0x000fe40004800000 */
[----:B------:R-:W-:Y:S02]  /*1e610*/  FSEL R186, R171, -INF , !P6 ;  /* 0xff800000abba7808 */ /* 0x000fe40007000000 */
[----:B------:R-:W-:Y:S02]  /*1e620*/  FSEL R193, R32, -INF , !P2 ;  /* 0xff80000020c17808 */ /* 0x000fe40005000000 */
[----:B------:R-:W-:-:S02]  /*1e630*/  ISETP.GE.AND P1, PT, R15, R2, PT ;  /* 0x000000020f00720c */ /* 0x000fc40003f26270 */
[C---:B------:R-:W-:Y:S02]  /*1e640*/  ISETP.GE.AND P6, PT, R13.reuse, R0, PT ;  /* 0x000000000d00720c */ /* 0x040fe40003fc6270 */
[----:B------:R-:W-:Y:S02]  /*1e650*/  ISETP.GE.AND P2, PT, R13, R2, PT ;  /* 0x000000020d00720c */ /* 0x000fe40003f46270 */
        /* <DEDUP_REMOVED lines=11> */
[C---:B------:R-:W-:Y:S02]  /*1e710*/  ISETP.GE.AND P6, PT, R15.reuse, R0, PT ;  /* 0x000000000f00720c */ /* 0x040fe40003fc6270 */
[----:B------:R-:W-:Y:S02]  /*1e720*/  ISETP.GE.AND P2, PT, R15, R2, PT ;  /* 0x000000020f00720c */ /* 0x000fe40003f46270 */
[----:B------:R-:W-:Y:S02]  /*1e730*/  IADD3 R15, R165, 0x39, RZ ;  /* 0x00000039a50f7810 */ /* 0x000fe40007ffe0ff */
[----:B------:R-:W-:Y:S02]  /*1e740*/  FSEL R173, R24, -INF , !P6 ;  /* 0xff80000018ad7808 */ /* 0x000fe40007000000 */
[----:B------:R-:W-:-:S02]  /*1e750*/  ISETP.GE.AND P6, PT, R15, R0, PT ;  /* 0x000000000f00720c */ /* 0x000fc40003fc6270 */
[----:B------:R-:W-:Y:S02]  /*1e760*/  FSEL R172, R28, -INF , !P1 ;  /* 0xff8000001cac7808 */ /* 0x000fe40004800000 */
[----:B------:R-:W-:Y:S02]  /*1e770*/  FSEL R171, R25, -INF , !P6 ;  /* 0xff80000019ab7808 */ /* 0x000fe40007000000 */
[----:B------:R-:W-:Y:S02]  /*1e780*/  ISETP.GT.AND P6, PT, R250, R239, PT ;  /* 0x000000effa00720c */ /* 0x000fe40003fc4270 */
[----:B------:R-:W-:Y:S02]  /*1e790*/  ISETP.GE.AND P1, PT, R13, R2, PT ;  /* 0x000000020d00720c */ /* 0x000fe40003f26270 */
[----:B------:R-:W-:Y:S02]  /*1e7a0*/  FSEL R28, R26, -INF , !P2 ;  /* 0xff8000001a1c7808 */ /* 0x000fe40005000000 */
[----:B------:R-:W-:-:S02]  /*1e7b0*/  FSEL R30, R31, -INF , !P1 ;  /* 0xff8000001f1e7808 */ /* 0x000fc40004800000 */
[C---:B------:R-:W-:Y:S02]  /*1e7c0*/  ISETP.GE.AND P1, PT, R165.reuse, R0, PT ;  /* 0x00000000a500720c */ /* 0x040fe40003f26270 */
[-C--:B------:R-:W-:Y:S02]  /*1e7d0*/  ISETP.GE.AND P2, PT, R165, R2.reuse, PT ;  /* 0x00000002a500720c */ /* 0x080fe40003f46270 */
[----:B------:R-:W-:Y:S02]  /*1e7e0*/  FSEL R13, R8, -INF , !P1 ;  /* 0xff800000080d7808 */ /* 0x000fe40004800000 */
[----:B------:R-:W-:Y:S02]  /*1e7f0*/  ISETP.GE.AND P1, PT, R15, R2, PT ;  /* 0x000000020f00720c */ /* 0x000fe40003f26270 */
[----:B------:R-:W-:Y:S02]  /*1e800*/  FSEL R10, R10, -INF , !P2 ;  /* 0xff8000000a0a7808 */ /* 0x000fe40005000000 */
        /* <DEDUP_REMOVED lines=30> */
[----:B------:R-:W-:Y:S01]  /*1e9f0*/  @!P2 IMAD.IADD R15, R15, 0x1, -R12 ;  /* 0x000000010f0fa824 */ /* 0x000fe200078e0a0c */
[----:B------:R-:W-:-:S04]  /*1ea00*/  @!P2 IADD3 R16, R16, 0x1, RZ ;  /* 0x000000011010a810 */ /* 0x000fc80007ffe0ff */
[-C--:B------:R-:W-:Y:S01]  /*1ea10*/  ISETP.GE.U32.AND P1, PT, R15, R12.reuse, PT ;  /* 0x0000000c0f00720c */ /* 0x080fe20003f26070 */
[----:B------:R-:W-:Y:S01]  /*1ea20*/  @!P0 IMAD.IADD R21, R21, 0x1, -R12 ;  /* 0x0000000115158824 */ /* 0x000fe200078e0a0c */
[----:B------:R-:W-:Y:S02]  /*1ea30*/  @!P0 IADD3 R19, R19, 0x1, RZ ;  /* 0x0000000113138810 */ /* 0x000fe40007ffe0ff */
[----:B------:R-:W-:Y:S02]  /*1ea40*/  ISETP.GE.AND P0, PT, R14, RZ, PT ;  /* 0x000000ff0e00720c */ /* 0x000fe40003f06270 */
[----:B------:R-:W-:Y:S02]  /*1ea50*/  ISETP.GE.U32.AND P2, PT, R21, R12, PT ;  /* 0x0000000c1500720c */ /* 0x000fe40003f46070 */
[----:B------:R-:W-:Y:S01]  /*1ea60*/  LOP3.LUT R15, RZ, R17, RZ, 0x33, !PT ;  /* 0x00000011ff0f7212 */ /* 0x000fe200078e33ff */
[----:B------:R-:W2:Y:S04]  /*1ea70*/  LD.E.64 R20, [R196.64+0x38] ;  /* 0x00003804c4147980 */ /* 0x000ea8000c101b00 */
[----:B------:R-:W-:-:S02]  /*1ea80*/  @P1 IADD3 R16, R16, 0x1, RZ ;  /* 0x0000000110101810 */ /* 0x000fc40007ffe0ff */
[----:B------:R-:W-:-:S04]  /*1ea90*/  ISETP.GE.AND P1, PT, R2, RZ, PT ;  /* 0x000000ff0200720c */ /* 0x000fc80003f26270 */
[----:B------:R-:W-:Y:S02]  /*1eaa0*/  @P2 IADD3 R19, R19, 0x1, RZ ;  /* 0x0000000113132810 */ /* 0x000fe40007ffe0ff */
[----:B------:R-:W-:Y:S02]  /*1eab0*/  ISETP.NE.AND P2, PT, R17, RZ, PT ;  /* 0x000000ff1100720c */ /* 0x000fe40003f45270 */
[----:B------:R-:W-:-:S05]  /*1eac0*/  MOV R2, R19 ;  /* 0x0000001300027202 */ /* 0x000fca0000000f00 */
[----:B------:R-:W-:Y:S02]  /*1ead0*/  @!P1 IMAD.MOV R16, RZ, RZ, -R16 ;  /* 0x000000ffff109224 */ /* 0x000fe400078e0a10 */
[----:B------:R-:W-:-:S03]  /*1eae0*/  @!P0 IMAD.MOV R2, RZ, RZ, -R2 ;  /* 0x000000ffff028224 */ /* 0x000fc600078e0a02 */
[C---:B------:R-:W-:Y:S02]  /*1eaf0*/  SEL R19, R15.reuse, R16, !P2 ;  /* 0x000000100f137207 */ /* 0x040fe40005000000 */
[----:B------:R-:W-:-:S03]  /*1eb00*/  SEL R2, R15, R2, !P2 ;  /* 0x000000020f027207 */ /* 0x000fc60005000000 */
[----:B------:R-:W-:-:S04]  /*1eb10*/  IMAD.WIDE R26, R19, 0x4, R248 ;  /* 0x00000004131a7825 */ /* 0x000fc800078e02f8 */
[----:B------:R-:W-:Y:S01]  /*1eb20*/  IMAD.WIDE R24, R2, 0x4, R248 ;  /* 0x0000000402187825 */ /* 0x000fe200078e02f8 */
[----:B------:R-:W4:Y:S04]  /*1eb30*/  LD.E R15, [R26.64] ;  /* 0x000000041a0f7980 */ /* 0x000f28000c101900 */
        /* <DEDUP_REMOVED lines=16> */
.L_x_1946:
[----:B------:R-:W-:Y:S02]  /*1ec40*/  ULDC.64 UR4, c[0x0][0x118] ;  /* 0x0000460000047ab9 */ /* 0x000fe40000000a00 */
[----:B------:R-:W2:Y:S02]  /*1ec50*/  LD.E R8, [R196.64+0x38] ;  /* 0x00003804c4087980 */ /* 0x000ea4000c101900 */
[----:B--2---:R-:W-:-:S04]  /*1ec60*/  LEA R8, -R8, RZ, 0x6 ;  /* 0x000000ff08087211 */ /* 0x004fc800078e31ff */
[----:B------:R-:W-:Y:S02]  /*1ec70*/  SHF.R.S32.HI R19, RZ, 0x1f, R8 ;  /* 0x0000001fff137819 */ /* 0x000fe40000011408 */
.L_x_1947:
[----:B------:R-:W-:Y:S05]  /*1ec80*/  BSYNC B0 ;  /* 0x0000000000007941 */ /* 0x000fea0003800000 */
.L_x_1945:
[C---:B------:R-:W-:Y:S01]  /*1ec90*/  @P5 IADD3 R15, P0, R8.reuse, R237, RZ ;  /* 0x000000ed080f5210 */ /* 0x040fe20007f1e0ff */
[----:B------:R-:W-:Y:S01]  /*1eca0*/  ULDC.64 UR4, c[0x0][0x118] ;  /* 0x0000460000047ab9 */ /* 0x000fe20000000a00 */
[CC--:B------:R-:W-:Y:S02]  /*1ecb0*/  LEA R26, P1, R8.reuse, R240.reuse, 0x1 ;  /* 0x000000f0081a7211 */ /* 0x0c0fe400078208ff */
[----:B------:R-:W-:Y:S01]  /*1ecc0*/  LOP3.LUT R2, R251, 0x1, RZ, 0xc0, !PT ;  /* 0x00000001fb027812 */ /* 0x000fe200078ec0ff */
[----:B------:R-:W-:Y:S01]  /*1ecd0*/  @P5 IMAD.X R0, R19, 0x1, R238, P0 ;  /* 0x0000000113005824 */ /* 0x000fe200000e06ee */
[C---:B------:R-:W-:Y:S02]  /*1ece0*/  LEA.HI.X R27, R8.reuse, R241, R19, 0x1, P1 ;  /* 0x000000f1081b7211 */ /* 0x040fe400008f0c13 */
[----:B------:R-:W-:Y:S02]  /*1ecf0*/  @P5 LEA R22, P1, R15, R240, 0x1 ;  /* 0x000000f00f165211 */ /* 0x000fe400078208ff */
[----:B------:R-:W-:-:S02]  /*1ed00*/  @P4 IADD3 R17, P0, R8, R237, RZ ;  /* 0x000000ed08114210 */ /* 0x000fc40007f1e0ff */
[----:B------:R-:W-:Y:S02]  /*1ed10*/  ISETP.NE.U32.AND P2, PT, R2, 0x1, PT ;  /* 0x000000010200780c */ /* 0x000fe40003f45070 */
[----:B------:R-:W-:Y:S01]  /*1ed20*/  @P5 LEA.HI.X R23, R15, R241, R0, 0x1, P1 ;  /* 0x000000f10f175211 */ /* 0x000fe200008f0c00 */
[----:B------:R-:W-:Y:S01]  /*1ed30*/  @P4 IMAD.X R0, R19, 0x1, R238, P0 ;  /* 0x0000000113004824 */ /* 0x000fe200000e06ee */
[C---:B------:R-:W-:Y:S02]  /*1ed40*/  @P4 LEA R20, P1, R17.reuse, R240, 0x1 ;  /* 0x000000f011144211 */ /* 0x040fe400078208ff */
[----:B------:R-:W-:Y:S02]  /*1ed50*/  @P3 IADD3 R15, P0, R8, R237, RZ ;  /* 0x000000ed080f3210 */ /* 0x000fe40007f1e0ff */
[----:B------:R-:W-:-:S03]  /*1ed60*/  @P4 LEA.HI.X R21, R17, R241, R0, 0x1, P1 ;  /* 0x000000f111154211 */ /* 0x000fc600008f0c00 */
[----:B------:R-:W-:Y:S01]  /*1ed70*/  @P3 IMAD.X R0, R19, 0x1, R238, P0 ;  /* 0x0000000113003824 */ /* 0x000fe200000e06ee */
[----:B------:R-:W-:Y:S01]  /*1ed80*/  IADD3 R17, P1, P0, R237, R237, R8 ;  /* 0x000000eded117210 */ /* 0x000fe2000783e008 */
[----:B------:R-:W-:Y:S01]  /*1ed90*/  @!PT LDS RZ, [RZ] ;  /* 0x00000000fffff984 */ /* 0x000fe20000000800 */
[----:B------:R-:W-:Y:S01]  /*1eda0*/  @!PT LDS RZ, [RZ] ;  /* 0x00000000fffff984 */ /* 0x000fe20000000800 */
[----:B------:R-:W-:Y:S01]  /*1edb0*/  @!PT LDS RZ, [RZ] ;  /* 0x00000000fffff984 */ /* 0x000fe20000000800 */
[----:B------:R1:W-:Y:S03]  /*1edc0*/  @!P2 LDGSTS.E.BYPASS.LTC128B.128 [R246+0x8000], [R26.64] ;  /* 0x080000001af6afae */ /* 0x0003e6000b901d44 */
[----:B------:R-:W-:Y:S01]  /*1edd0*/  IADD3.X R2, R238, R238, R19, P1, P0 ;  /* 0x000000eeee027210 */ /* 0x000fe20000fe0413 */
[----:B------:R1:W-:Y:S01]  /*1ede0*/  @P2 STS.128 [R246+0x8000], RZ ;  /* 0x008000fff6002388 */ /* 0x0003e20000000c00 */
[-C--:B------:R-:W-:Y:S02]  /*1edf0*/  @P3 LEA R14, P0, R15, R240.reuse, 0x1 ;  /* 0x000000f00f0e3211 */ /* 0x080fe400078008ff */
[----:B------:R-:W-:Y:S01]  /*1ee00*/  @!P2 LEA R24, P1, R17, R240, 0x1 ;  /* 0x000000f01118a211 */ /* 0x000fe200078208ff */
[----:B------:R-:W-:Y:S01]  /*1ee10*/  @!PT LDS RZ, [RZ] ;  /* 0x00000000fffff984 */ /* 0x000fe20000000800 */
[----:B------:R-:W-:Y:S01]  /*1ee20*/  @!PT LDS RZ, [RZ] ;  /* 0x00000000fffff984 */ /* 0x000fe20000000800 */
[----:B------:R-:W-:Y:S01]  /*1ee30*/  @!PT LDS RZ, [RZ] ;  /* 0x00000000fffff984 */ /* 0x000fe20000000800 */
[----:B------:R1:W-:Y:S01]  /*1ee40*/  @P5 LDGSTS.E.BYPASS.LTC128B.128 [R246+0xa000], [R26.64+0x80] ;  /* 0x0a0000801af65fae */ /* 0x0003e2000b901d44 */
[----:B------:R-:W-:-:S02]  /*1ee50*/  @P3 LEA.HI.X R15, R15, R241, R0, 0x1, P0 ;  /* 0x000000f10f0f3211 */ /* 0x000fc400000f0c00 */
[CCC-:B------:R-:W-:Y:S01]  /*1ee60*/  @!P2 LEA.HI.X R25, R17.reuse, R241.reuse, R2.reuse, 0x1, P1 ;  /* 0x000000f11119a211 */ /* 0x1c0fe200008f0c02 */
[----:B------:R1:W-:Y:S01]  /*1ee70*/  @!P5 STS.128 [R246+0xa000], RZ ;  /* 0x00a000fff600d388 */ /* 0x0003e20000000c00 */
[CC--:B------:R-:W-:Y:S02]  /*1ee80*/  @P5 LEA R34, P0, R17.reuse, R240.reuse, 0x1 ;  /* 0x000000f011225211 */ /* 0x0c0fe400078008ff */
[CC--:B------:R-:W-:Y:S01]  /*1ee90*/  @P4 LEA R32, P1, R17.reuse, R240.reuse, 0x1 ;  /* 0x000000f011204211 */ /* 0x0c0fe200078208ff */
[----:B------:R-:W-:Y:S01]  /*1eea0*/  @!PT LDS RZ, [RZ] ;  /* 0x00000000fffff984 */ /* 0x000fe20000000800 */
[----:B------:R-:W-:Y:S01]  /*1eeb0*/  @!PT LDS RZ, [RZ] ;  /* 0x00000000fffff984 */ /* 0x000fe20000000800 */
[----:B------:R-:W-:Y:S01]  /*1eec0*/  @!PT LDS RZ, [RZ] ;  /* 0x00000000fffff984 */ /* 0x000fe20000000800 */
[----:B------:R1:W-:Y:S01]  /*1eed0*/  @P4 LDGSTS.E.BYPASS.LTC128B.128 [R246+0xc000], [R26.64+0x100] ;  /* 0x0c0001001af64fae */ /* 0x0003e2000b901d44 */
[CCC-:B------:R-:W-:Y:S02]  /*1eee0*/  @P5 LEA.HI.X R35, R17.reuse, R241.reuse, R2.reuse, 0x1, P0 ;  /* 0x000000f111235211 */ /* 0x1c0fe400000f0c02 */
[C---:B------:R-:W-:Y:S01]  /*1eef0*/  @P4 LEA.HI.X R33, R17.reuse, R241, R2, 0x1, P1 ;  /* 0x000000f111214211 */ /* 0x040fe200008f0c02 */
[----:B------:R1:W-:Y:S01]  /*1ef00*/  @!P4 STS.128 [R246+0xc000], RZ ;  /* 0x00c000fff600c388 */ /* 0x0003e20000000c00 */
[----:B------:R-:W-:-:S02]  /*1ef10*/  @P3 LEA R16, P0, R17, R240, 0x1 ;  /* 0x000000f011103211 */ /* 0x000fc400078008ff */
[C---:B------:R-:W-:Y:S01]  /*1ef20*/  IADD3 R0, P1, R17.reuse, R237, RZ ;  /* 0x000000ed11007210 */ /* 0x040fe20007f3e0ff */
[----:B------:R-:W-:Y:S01]  /*1ef30*/  @!PT LDS RZ, [RZ] ;  /* 0x00000000fffff984 */ /* 0x000fe20000000800 */
[----:B------:R-:W-:Y:S01]  /*1ef40*/  @!PT LDS RZ, [RZ] ;  /* 0x00000000fffff984 */ /* 0x000fe20000000800 */
[----:B------:R-:W-:Y:S01]  /*1ef50*/  @!PT LDS RZ, [RZ] ;  /* 0x00000000fffff984 */ /* 0x000fe20000000800 */
[----:B------:R1:W-:Y:S01]  /*1ef60*/  @P3 LDGSTS.E.BYPASS.LTC128B.128 [R246+0xe000], [R26.64+0x180] ;  /* 0x0e0001801af63fae */ /* 0x0003e2000b901d44 */
[----:B------:R-:W-:Y:S02]  /*1ef70*/  @P3 LEA.HI.X R17, R17, R241, R2, 0x1, P0 ;  /* 0x000000f111113211 */ /* 0x000fe400000f0c02 */
[----:B------:R-:W-:Y:S01]  /*1ef80*/  @!P2 IADD3 R8, P0, R8, R237, RZ ;  /* 0x000000ed0808a210 */ /* 0x000fe20007f1e0ff */
[--C-:B------:R-:W-:Y:S01]  /*1ef90*/  IMAD.X R2, R2, 0x1, R238.reuse, P1 ;  /* 0x0000000102027824 */ /* 0x100fe200008e06ee */
[C---:B------:R-:W-:Y:S01]  /*1efa0*/  @!P2 LEA R202, P1, R0.reuse, R240, 0x1 ;  /* 0x000000f000caa211 */ /* 0x040fe200078208ff */
[----:B------:R1:W-:Y:S02]  /*1efb0*/  @!P3 STS.128 [R246+0xe000], RZ ;  /* 0x00e000fff600b388 */ /* 0x0003e40000000c00 */
[----:B------:R-:W-:Y:S01]  /*1efc0*/  @!P2 IMAD.X R19, R19, 0x1, R238, P0 ;  /* 0x000000011313a824 */ /* 0x000fe200000e06ee */
[----:B------:R-:W-:-:S02]  /*1efd0*/  @!P2 LEA.HI.X R203, R0, R241, R2, 0x1, P1 ;  /* 0x000000f100cba211 */ /* 0x000fc400008f0c02 */
[CC--:B------:R-:W-:Y:S02]  /*1efe0*/  @P4 LEA R168, P1, R0.reuse, R240.reuse, 0x1 ;  /* 0x000000f000a84211 */ /* 0x0c0fe400078208ff */
[CC--:B------:R-:W-:Y:S02]  /*1eff0*/  @P5 LEA R180, P0, R0.reuse, R240.reuse, 0x1 ;  /* 0x000000f000b45211 */ /* 0x0c0fe400078008ff */
[-CC-:B------:R-:W-:Y:S02]  /*1f000*/  @P4 LEA.HI.X R169, R0, R241.reuse, R2.reuse, 0x1, P1 ;  /* 0x000000f100a94211 */ /* 0x180fe400008f0c02 */
[----:B------:R-:W-:Y:S02]  /*1f010*/  @!P2 LEA R18, P1, R8, R240, 0x1 ;  /* 0x000000f00812a211 */ /* 0x000fe400078208ff */
[-C--:B------:R-:W-:Y:S02]  /*1f020*/  @P5 LEA.HI.X R181, R0, R241.reuse, R2, 0x1, P0 ;  /* 0x000000f100b55211 */ /* 0x080fe400000f0c02 */
[----:B------:R-:W-:-:S02]  /*1f030*/  @!P2 LEA.HI.X R19, R8, R241, R19, 0x1, P1 ;  /* 0x000000f10813a211 */ /* 0x000fc400008f0c13 */
[C---:B------:R-:W-:Y:S01]  /*1f040*/  @P3 LEA R166, P0, R0.reuse, R240, 0x1 ;  /* 0x000000f000a63211 */ /* 0x040fe200078008ff */
[----:B------:R-:W-:Y:S02]  /*1f050*/  IMAD.MOV.U32 R240, RZ, RZ, R26 ;  /* 0x000000fffff07224 */ /* 0x000fe400078e001a */
[----:B------:R-:W-:Y:S01]  /*1f060*/  @!PT LDS RZ, [RZ] ;  /* 0x00000000fffff984 */ /* 0x000fe20000000800 */
[----:B------:R-:W-:Y:S01]  /*1f070*/  @!PT LDS RZ, [RZ] ;  /* 0x00000000fffff984 */ /* 0x000fe20000000800 */
[----:B------:R-:W-:Y:S01]  /*1f080*/  @!PT LDS RZ, [RZ] ;  /* 0x00000000fffff984 */ /* 0x000fe20000000800 */
[----:B------:R1:W-:Y:S01]  /*1f090*/  @!P2 LDGSTS.E.BYPASS.LTC128B.128 [R246+0x8800], [R18.64] ;  /* 0x0880000012f6afae */ /* 0x0003e2000b901d44 */
[----:B------:R-:W-:Y:S01]  /*1f0a0*/  @P3 LEA.HI.X R167, R0, R241, R2, 0x1, P0 ;  /* 0x000000f100a73211 */ /* 0x000fe200000f0c02 */
[----:B------:R-:W-:Y:S02]  /*1f0b0*/  IMAD.MOV.U32 R241, RZ, RZ, R27 ;  /* 0x000000fffff17224 */ /* 0x000fe400078e001b */
        /* <DEDUP_REMOVED lines=57> */
.L_x_1944:
[----:B------:R-:W-:Y:S05]  /*1f450*/  BSYNC B1 ;  /* 0x0000000000017941 */ /* 0x000fea0003800000 */
.L_x_1943:
[----:B------:R-:W-:Y:S01]  /*1f460*/  ULDC.64 UR4, c[0x0][0x118] ;  /* 0x0000460000047ab9 */ /* 0x000fe20000000a00 */
[----:B------:R-:W-:Y:S01]  /*1f470*/  FMNMX.FTZ R0, R164, R13, !PT ;  /* 0x0000000da4007209 */ /* 0x000fe20007810000 */
[----:B-1----:R-:W2:Y:S03]  /*1f480*/  LD.E R168, [R196.64+0xdc] ;  /* 0x0000dc04c4a87980 */ /* 0x002ea6000c101900 */
[----:B------:R-:W-:Y:S01]  /*1f490*/  FMNMX.FTZ R15, R9, R0, !PT ;  /* 0x00000000090f7209 */ /* 0x000fe20007810000 */
[----:B------:R-:W-:Y:S03]  /*1f4a0*/  LDSM.16.MT88.4 R20, [R231+0x16000] ;  /* 0x01600000e714783b */ /* 0x000fe60000004200 */
[----:B------:R-:W-:Y:S01]  /*1f4b0*/  FMNMX.FTZ R0, R4, R15, !PT ;  /* 0x0000000f04007209 */ /* 0x000fe20007810000 */
[----:B------:R-:W-:Y:S03]  /*1f4c0*/  LDSM.16.MT88.4 R24, [R231+0x11000] ;  /* 0x01100000e718783b */ /* 0x000fe60000004200 */
        /* <DEDUP_REMOVED lines=31> */
[----:B-1----:R-:W-:-:S03]  /*1f6c0*/  FMNMX.FTZ R0, R17, R0, !PT ;  /* 0x0000000011007209 */ /* 0x002fc60007810000 */
[----:B------:R-:W-:Y:S04]  /*1f6d0*/  LDSM.16.MT88.4 R16, [R234+0x10000] ;  /* 0x01000000ea10783b */ /* 0x000fe80000004200 */
[----:B------:R-:W1:Y:S01]  /*1f6e0*/  SHFL.BFLY PT, R167, R0, 0x1, 0x1f ;  /* 0x0c201f0000a77f89 */ /* 0x000e6200000e0000 */
[----:B---3--:R-:W-:-:S05]  /*1f6f0*/  FMNMX.FTZ R15, R2, R15, !PT ;  /* 0x0000000f020f7209 */ /* 0x008fca0007810000 */
[----:B------:R-:W3:Y:S01]  /*1f700*/  SHFL.BFLY PT, R166, R15, 0x1, 0x1f ;  /* 0x0c201f000fa67f89 */ /* 0x000ee200000e0000 */
[----:B-1----:R-:W-:-:S04]  /*1f710*/  FMNMX.FTZ R167, R0, R167, !PT ;  /* 0x000000a700a77209 */ /* 0x002fc80007810000 */
        /* <DEDUP_REMOVED lines=32> */
[-CC-:B------:R-:W-:Y:S02]  /*1f920*/  FFMA.FTZ R178, R178, R168.reuse, -R31.reuse ;  /* 0x000000a8b2b27223 */ /* 0x180fe4000001081f */
[-CC-:B------:R-:W-:Y:S02]  /*1f930*/  FFMA.FTZ R183, R195, R168.reuse, -R31.reuse ;  /* 0x000000a8c3b77223 */ /* 0x180fe4000001081f */
[----:B------:R-:W-:-:S02]  /*1f940*/  FFMA.FTZ R180, R194, R168, -R31 ;  /* 0x000000a8c2b47223 */ /* 0x000fc4000001081f */
[----:B------:R-:W-:Y:S01]  /*1f950*/  MUFU.EX2 R33, R33 ;  /* 0x0000002100217308 */ /* 0x000fe20000000800 */
[-C--:B------:R-:W-:Y:S02]  /*1f960*/  FFMA.FTZ R185, R185, R168.reuse, -R31 ;  /* 0x000000a8b9b97223 */ /* 0x080fe4000001081f */
[-CC-:B------:R-:W-:Y:S02]  /*1f970*/  FFMA.FTZ R195, R190, R168.reuse, -R177.reuse ;  /* 0x000000a8bec37223 */ /* 0x180fe400000108b1 */
[-C--:B------:R-:W-:Y:S02]  /*1f980*/  FFMA.FTZ R190, R193, R168.reuse, -R177 ;  /* 0x000000a8c1be7223 */ /* 0x080fe400000108b1 */
[-CC-:B------:R-:W-:Y:S01]  /*1f990*/  FFMA.FTZ R193, R186, R168.reuse, -R31.reuse ;  /* 0x000000a8bac17223 */ /* 0x180fe2000001081f */
[----:B------:R-:W3:Y:S01]  /*1f9a0*/  MUFU.EX2 R2, R2 ;  /* 0x0000000200027308 */ /* 0x000ee20000000800 */
[----:B----4-:R-:W-:Y:S01]  /*1f9b0*/  F2FP.BF16.PACK_AB R6, R32, R35 ;  /* 0x000000232006723e */ /* 0x010fe200000010ff */
[----:B------:R-:W-:-:S02]  /*1f9c0*/  FFMA.FTZ R186, R187, R168, -R31 ;  /* 0x000000a8bbba7223 */ /* 0x000fc4000001081f */
[-CC-:B------:R-:W-:Y:S02]  /*1f9d0*/  FFMA.FTZ R192, R192, R168.reuse, -R177.reuse ;  /* 0x000000a8c0c07223 */ /* 0x180fe400000108b1 */
[-C--:B------:R-:W-:Y:S02]  /*1f9e0*/  FFMA.FTZ R191, R191, R168.reuse, -R177 ;  /* 0x000000a8bfbf7223 */ /* 0x080fe400000108b1 */
[----:B------:R-:W-:Y:S01]  /*1f9f0*/  MUFU.EX2 R0, R0 ;  /* 0x0000000000007308 */ /* 0x000fe20000000800 */
[-CC-:B------:R-:W-:Y:S02]  /*1fa00*/  FFMA.FTZ R184, R184, R168.reuse, -R31.reuse ;  /* 0x000000a8b8b87223 */ /* 0x180fe4000001081f */
[-C--:B------:R-:W-:Y:S02]  /*1fa10*/  FFMA.FTZ R187, R182, R168.reuse, -R31 ;  /* 0x000000a8b6bb7223 */ /* 0x080fe4000001081f */
[-CC-:B------:R-:W-:Y:S02]  /*1fa20*/  FFMA.FTZ R172, R172, R168.reuse, -R177.reuse ;  /* 0x000000a8acac7223 */ /* 0x180fe400000108b1 */
[-CC-:B------:R-:W-:Y:S01]  /*1fa30*/  FFMA.FTZ R175, R175, R168.reuse, -R177.reuse ;  /* 0x000000a8afaf7223 */ /* 0x180fe200000108b1 */
        /* <DEDUP_REMOVED lines=209> */
[----:B------:R-:W-:Y:S01]  /*20750*/  FFMA.FTZ R165, R201, R164, R165 ;  /* 0x000000a4c9a57223 */ /* 0x000fe200000100a5 */
[----:B------:R-:W-:Y:S01]  /*20760*/  MOV R164, R167 ;  /* 0x000000a700a47202 */ /* 0x000fe20000000f00 */
[----:B------:R-:W-:Y:S02]  /*20770*/  FFMA.FTZ R3, R252, R3, R33 ;  /* 0x00000003fc037223 */ /* 0x000fe40000010021 */
[C---:B------:R-:W-:Y:S01]  /*20780*/  HMMA.16816.F32.BF16 R148, R4.reuse, R20, R148 ;  /* 0x000000140494723c */ /* 0x040fe20000041894 */
[----:B------:R-:W-:Y:S02]  /*20790*/  FADD.FTZ R34, R34, R165 ;  /* 0x000000a522227221 */ /* 0x000fe40000010000 */
        /* <DEDUP_REMOVED lines=14> */
[----:B------:R-:W-:Y:S01]  /*20880*/  FADD.FTZ R183, R183, R178 ;  /* 0x000000b2b7b77221 */ /* 0x000fe20000010000 */
[----:B------:R-:W-:Y:S01]  /*20890*/  MOV R3, R166 ;  /* 0x000000a600037202 */ /* 0x000fe20000000f00 */
        /* <DEDUP_REMOVED lines=122> */
[----:B---3--:R-:W-:Y:S01]  /*21040*/  HMMA.16816.F32.BF16 R160, R4, R16, R160 ;  /* 0x0000001004a0723c */ /* 0x008fe200000418a0 */
        /* <DEDUP_REMOVED lines=43> */
[----:B------:R-:W-:Y:S11]  /*21300*/  HMMA.16816.F32.BF16 R144, R4, R18, R144 ;  /* 0x000000120490723c */ /* 0x000ff60000041890 */
[----:B------:R-:W-:Y:S08]  /*21310*/  @!UPT UIADD3 URZ, URZ, URZ, URZ ;  /* 0x0000003f3f3ff290 */ /* 0x000ff0000fffe03f */
.L_x_1939:
[----:B------:R-:W-:Y:S05]  /*21320*/  @!P6 BRA `(.L_x_1948) ;  /* 0x000044c00000e947 */ /* 0x000fea0003800000 */
[----:B------:R-:W-:Y:S02]  /*21330*/  MOV R0, R3 ;  /* 0x0000000300007202 */ /* 0x000fe40000000f00 */
[----:B------:R-:W-:-:S02]  /*21340*/  MOV R167, R164 ;  /* 0x000000a400a77202 */ /* 0x000fc40000000f00 */
.L_x_1957:
[----:B------:R-:W-:Y:S01]  /*21350*/  ULDC.64 UR4, c[0x0][0x40] ;  /* 0x0000100000047ab9 */ /* 0x000fe20000000a00 */
[----:B------:R-:W-:Y:S04]  /*21360*/  DEPBAR.LE SB0, 0x0 ;  /* 0x000080000000791a */ /* 0x000fe80000000000 */
[----:B------:R-:W-:Y:S01]  /*21370*/  ISETP.NE.U32.AND P0, PT, R248, RZ, PT ;  /* 0x000000fff800720c */ /* 0x000fe20003f05070 */
[----:B------:R-:W-:Y:S01]  /*21380*/  UIADD3 UR4, UP0, UR4, 0x160, URZ ;  /* 0x0000016004047890 */ /* 0x000fe2000ff1e03f */
[----:B------:R-:W-:Y:S02]  /*21390*/  IADD3 R250, R250, -0x1, RZ ;  /* 0xfffffffffafa7810 */ /* 0x000fe40007ffe0ff */
        /* <DEDUP_REMOVED lines=8> */
[----:B------:R-:W-:Y:S02]  /*21420*/  ULDC.64 UR4, c[0x0][0x118] ;  /* 0x0000460000047ab9 */ /* 0x000fe40000000a00 */
[----:B------:R-:W2:Y:S02]  /*21430*/  LD.E R11, [R2.64+0x170] ;  /* 0x00017004020b7980 */ /* 0x000ea4000c101900 */
[-C--:B--2---:R-:W-:Y:S02]  /*21440*/  IABS R8, R11.reuse ;  /* 0x0000000b00087213 */ /* 0x084fe40000000000 */
[-C--:B------:R-:W-:Y:S02]  /*21450*/  IABS R6, R11.reuse ;  /* 0x0000000b00067213 */ /* 0x080fe40000000000 */
[----:B------:R-:W1:Y:S03]  /*21460*/  I2F.RP R9, R8 ;  /* 0x0000000800097306 */ /* 0x000e660000209400 */
[----:B------:R-:W-:Y:S07]  /*21470*/  IMAD.MOV R6, RZ, RZ, -R6 ;  /* 0x000000ffff067224 */ /* 0x000fee00078e0a06 */
[----:B-1----:R-:W1:Y:S02]  /*21480*/  MUFU.RCP R4, R9 ;  /* 0x0000000900047308 */ /* 0x002e640000001000 */
[----:B-1----:R-:W-:Y:S01]  /*21490*/  IADD3 R14, R4, 0xffffffe, RZ ;  /* 0x0ffffffe040e7810 */ /* 0x002fe20007ffe0ff */
[----:B------:R-:W-:Y:S07]  /*214a0*/  IMAD.SHL.U32 R4, R250, 0x40, RZ ;  /* 0x00000040fa047824 */ /* 0x000fee00078e00ff */
[----:B------:R-:W1:Y:S01]  /*214b0*/  F2I.FTZ.U32.TRUNC.NTZ R15, R14 ;  /* 0x0000000e000f7305 */ /* 0x000e62000021f000 */
[C---:B------:R-:W-:Y:S02]  /*214c0*/  IADD3 R12, R4.reuse, 0x40, RZ ;  /* 0x00000040040c7810 */ /* 0x040fe40007ffe0ff */
[----:B------:R-:W-:Y:S02]  /*214d0*/  IABS R5, R4 ;  /* 0x0000000400057213 */ /* 0x000fe40000000000 */
        /* <DEDUP_REMOVED lines=52> */
.L_x_1950:
[----:B------:R-:W-:Y:S02]  /*21820*/  ULDC.64 UR4, c[0x0][0x118] ;  /* 0x0000460000047ab9 */ /* 0x000fe40000000a00 */
[----:B------:R-:W2:Y:S02]  /*21830*/  LD.E R8, [R2.64+0x40] ;  /* 0x0000400402087980 */ /* 0x000ea4000c101900 */
[----:B--2---:R-:W-:Y:S04]  /*21840*/  LEA R8, -R8, RZ, 0x6 ;  /* 0x000000ff08087211 */ /* 0x004fe800078e31ff */
[----:B------:R-:W-:Y:S02]  /*21850*/  SHF.R.S32.HI R4, RZ, 0x1f, R8 ;  /* 0x0000001fff047819 */ /* 0x000fe40000011408 */
.L_x_1951:
[----:B------:R-:W-:Y:S05]  /*21860*/  BSYNC B0 ;  /* 0x0000000000007941 */ /* 0x000fea0003800000 */
.L_x_1949:
[C---:B------:R-:W-:Y:S01]  /*21870*/  LOP3.LUT P6, RZ, R251.reuse, 0x1, RZ, 0xc0, !PT ;  /* 0x00000001fbff7812 */ /* 0x040fe200078cc0ff */
[----:B------:R-:W-:Y:S01]  /*21880*/  ULDC.64 UR4, c[0x0][0x118] ;  /* 0x0000460000047ab9 */ /* 0x000fe20000000a00 */
[CC--:B------:R-:W-:Y:S01]  /*21890*/  LEA R164, P0, R8.reuse, R188.reuse, 0x1 ;  /* 0x000000bc08a47211 */ /* 0x0c0fe200078008ff */
[----:B------:R-:W-:Y:S01]  /*218a0*/  BSSY B1, `(.L_x_1952) ;  /* 0x0000208000017945 */ /* 0x000fe20003800000 */
[C---:B------:R-:W-:Y:S02]  /*218b0*/  LOP3.LUT P5, RZ, R251.reuse, 0x2, RZ, 0xc0, !PT ;  /* 0x00000002fbff7812 */ /* 0x040fe400078ac0ff */
[C---:B------:R-:W-:Y:S02]  /*218c0*/  LEA.HI.X R165, R8.reuse, R189, R4, 0x1, P0 ;  /* 0x000000bd08a57211 */ /* 0x040fe400000f0c04 */
[C---:B------:R-:W-:Y:S02]  /*218d0*/  LOP3.LUT P4, RZ, R251.reuse, 0x4, RZ, 0xc0, !PT ;  /* 0x00000004fbff7812 */ /* 0x040fe4000788c0ff */
[----:B------:R-:W-:Y:S02]  /*218e0*/  LOP3.LUT P3, RZ, R251, 0x8, RZ, 0xc0, !PT ;  /* 0x00000008fbff7812 */ /* 0x000fe4000786c0ff */
[-C--:B------:R-:W-:Y:S01]  /*218f0*/  IADD3 R7, P1, R8, R235.reuse, RZ ;  /* 0x000000eb08077210 */ /* 0x080fe20007f3e0ff */
[----:B------:R-:W-:Y:S01]  /*21900*/  @!PT LDS RZ, [RZ] ;  /* 0x00000000fffff984 */ /* 0x000fe20000000800 */
[----:B------:R-:W-:Y:S01]  /*21910*/  @!PT LDS RZ, [RZ] ;  /* 0x00000000fffff984 */ /* 0x000fe20000000800 */
[----:B------:R-:W-:Y:S01]  /*21920*/  @!PT LDS RZ, [RZ] ;  /* 0x00000000fffff984 */ /* 0x000fe20000000800 */
[----:B------:R1:W-:Y:S03]  /*21930*/  @P6 LDGSTS.E.BYPASS.LTC128B.128 [R246+0x10000], [R164.64] ;  /* 0x10000000a4f66fae */ /* 0x0003e6000b901d44 */
[C---:B------:R-:W-:Y:S01]  /*21940*/  IADD3 R5, P2, R7.reuse, R235, RZ ;  /* 0x000000eb07057210 */ /* 0x040fe20007f5e0ff */
[----:B------:R-:W-:Y:S01]  /*21950*/  @!P6 STS.128 [R246+0x10000], RZ ;  /* 0x010000fff600e388 */ /* 0x000fe20000000c00 */
[--C-:B------:R-:W-:Y:S01]  /*21960*/  IMAD.X R6, R4, 0x1, R236.reuse, P1 ;  /* 0x0000000104067824 */ /* 0x100fe200008e06ec */
[CC--:B------:R-:W-:Y:S02]  /*21970*/  @P6 LEA R16, P1, R7.reuse, R188.reuse, 0x1 ;  /* 0x000000bc07106211 */ /* 0x0c0fe400078208ff */
[----:B------:R-:W-:Y:S01]  /*21980*/  @!PT LDS RZ, [RZ] ;  /* 0x00000000fffff984 */ /* 0x000fe20000000800 */
[----:B------:R-:W-:Y:S01]  /*21990*/  @!PT LDS RZ, [RZ] ;  /* 0x00000000fffff984 */ /* 0x000fe20000000800 */
[----:B------:R-:W-:Y:S01]  /*219a0*/  @!PT LDS RZ, [RZ] ;  /* 0x00000000fffff984 */ /* 0x000fe20000000800 */
[----:B------:R1:W-:Y:S01]  /*219b0*/  @P5 LDGSTS.E.BYPASS.LTC128B.128 [R246+0x12000], [R164.64+0x80] ;  /* 0x12000080a4f65fae */ /* 0x0003e2000b901d44 */
[CC--:B------:R-:W-:Y:S01]  /*219c0*/  @P5 LEA R12, P0, R7.reuse, R188.reuse, 0x1 ;  /* 0x000000bc070c5211 */ /* 0x0c0fe200078008ff */
[----:B------:R-:W-:Y:S01]  /*219d0*/  IMAD.X R4, R6, 0x1, R236, P2 ;  /* 0x0000000106047824 */ /* 0x000fe200010e06ec */
[CCC-:B------:R-:W-:Y:S01]  /*219e0*/  @P6 LEA.HI.X R17, R7.reuse, R189.reuse, R6.reuse, 0x1, P1 ;  /* 0x000000bd07116211 */ /* 0x1c0fe200008f0c06 */
[----:B------:R-:W-:Y:S01]  /*219f0*/  @!P5 STS.128 [R246+0x12000], RZ ;  /* 0x012000fff600d388 */ /* 0x000fe20000000c00 */
        /* <DEDUP_REMOVED lines=8> */
[----:B------:R-:W-:Y:S01]  /*21a80*/  @!P4 STS.128 [R246+0x14000], RZ ;  /* 0x014000fff600c388 */ /* 0x000fe20000000c00 */
        /* <DEDUP_REMOVED lines=9> */
[CCC-:B------:R-:W-:Y:S02]  /*21b20*/  @P5 LEA.HI.X R23, R5.reuse, R189.reuse, R4.reuse, 0x1, P2 ;  /* 0x000000bd05175211 */ /* 0x1c0fe400010f0c04 */
[CC--:B------:R-:W-:Y:S01]  /*21b30*/  @P4 LEA R20, P1, R5.reuse, R188.reuse, 0x1 ;  /* 0x000000bc05144211 */ /* 0x0c0fe200078208ff */
[----:B------:R-:W-:Y:S01]  /*21b40*/  @!PT LDS RZ, [RZ] ;  /* 0x00000000fffff984 */ /* 0x000fe20000000800 */
[----:B------:R-:W-:Y:S01]  /*21b50*/  @!PT LDS RZ, [RZ] ;  /* 0x00000000fffff984 */ /* 0x000fe20000000800 */
[----:B------:R-:W-:Y:S01]  /*21b60*/  @!PT LDS RZ, [RZ] ;  /* 0x00000000fffff984 */ /* 0x000fe20000000800 */
[----:B------:R2:W-:Y:S01]  /*21b70*/  @P6 LDGSTS.E.BYPASS.LTC128B.128 [R246+0x10800], [R16.64] ;  /* 0x1080000010f66fae */ /* 0x0005e2000b901d44 */
[CC--:B------:R-:W-:Y:S02]  /*21b80*/  @P3 LEA R18, P0, R5.reuse, R188.reuse, 0x1 ;  /* 0x000000bc05123211 */ /* 0x0c0fe400078008ff */
[C-C-:B------:R-:W-:Y:S01]  /*21b90*/  @P4 LEA.HI.X R21, R5.reuse, R189, R4.reuse, 0x1, P1 ;  /* 0x000000bd05154211 */ /* 0x140fe200008f0c04 */
[----:B------:R-:W-:Y:S01]  /*21ba0*/  @!P6 STS.128 [R246+0x10800], RZ ;  /* 0x010800fff600e388 */ /* 0x000fe20000000c00 */
[C---:B------:R-:W-:Y:S02]  /*21bb0*/  IADD3 R6, P2, R5.reuse, R235, RZ ;  /* 0x000000eb05067210 */ /* 0x040fe40007f5e0ff */
[-C--:B------:R-:W-:Y:S01]  /*21bc0*/  @P3 LEA.HI.X R19, R5, R189.reuse, R4, 0x1, P0 ;  /* 0x000000bd05133211 */ /* 0x080fe200000f0c04 */
[----:B------:R-:W-:Y:S01]  /*21bd0*/  @!PT LDS RZ, [RZ] ;  /* 0x00000000fffff984 */ /* 0x000fe20000000800 */
[----:B------:R-:W-:Y:S01]  /*21be0*/  @!PT LDS RZ, [RZ] ;  /* 0x00000000fffff984 */ /* 0x000fe20000000800 */
[----:B------:R-:W-:Y:S01]  /*21bf0*/  @!PT LDS RZ, [RZ] ;  /* 0x00000000fffff984 */ /* 0x000fe20000000800 */
[----:B------:R3:W-:Y:S01]  /*21c00*/  @P5 LDGSTS.E.BYPASS.LTC128B.128 [R246+0x12800], [R12.64+0x80] ;  /* 0x128000800cf65fae */ /* 0x0007e2000b901d44 */
[-C--:B------:R-:W-:Y:S01]  /*21c10*/  @P6 LEA R24, P0, R6, R188.reuse, 0x1 ;  /* 0x000000bc06186211 */ /* 0x080fe200078008ff */
[----:B------:R-:W-:Y:S01]  /*21c20*/  IMAD.X R4, R4, 0x1, R236, P2 ;  /* 0x0000000104047824 */ /* 0x000fe200010e06ec */
[CC--:B------:R-:W-:Y:S01]  /*21c30*/  @P5 LEA R30, P2, R6.reuse, R188.reuse, 0x1 ;  /* 0x000000bc061e5211 */ /* 0x0c0fe200078408ff */
[----:B------:R-:W-:Y:S01]  /*21c40*/  @!P5 STS.128 [R246+0x12800], RZ ;  /* 0x012800fff600d388 */ /* 0x000fe20000000c00 */
[CC--:B------:R-:W-:Y:S02]  /*21c50*/  @P4 LEA R28, P1, R6.reuse, R188.reuse, 0x1 ;  /* 0x000000bc061c4211 */ /* 0x0c0fe400078208ff */
[CCC-:B------:R-:W-:Y:S01]  /*21c60*/  @P6 LEA.HI.X R25, R6.reuse, R189.reuse, R4.reuse, 0x1, P0 ;  /* 0x000000bd06196211 */ /* 0x1c0fe200000f0c04 */
[----:B------:R-:W-:Y:S01]  /*21c70*/  @!PT LDS RZ, [RZ] ;  /* 0x00000000fffff984 */ /* 0x000fe20000000800 */
[----:B------:R-:W-:Y:S01]  /*21c80*/  @!PT LDS RZ, [RZ] ;  /* 0x00000000fffff984 */ /* 0x000fe20000000800 */
[----:B------:R-:W-:Y:S01]  /*21c90*/  @!PT LDS RZ, [RZ] ;  /* 0x00000000fffff984 */ /* 0x000fe20000000800 */
[----:B------:R4:W-:Y:S01]  /*21ca0*/  @P4 LDGSTS.E.BYPASS.LTC128B.128 [R246+0x14800], [R10.64+0x100] ;  /* 0x148001000af64fae */ /* 0x0009e2000b901d44 */
[CCC-:B------:R-:W-:Y:S02]  /*21cb0*/  @P5 LEA.HI.X R31, R6.reuse, R189.reuse, R4.reuse, 0x1, P2 ;  /* 0x000000bd061f5211 */ /* 0x1c0fe400010f0c04 */
[CCC-:B------:R-:W-:Y:S01]  /*21cc0*/  @P4 LEA.HI.X R29, R6.reuse, R189.reuse, R4.reuse, 0x1, P1 ;  /* 0x000000bd061d4211 */ /* 0x1c0fe200008f0c04 */
[----:B------:R-:W-:Y:S01]  /*21cd0*/  @!P4 STS.128 [R246+0x14800], RZ ;  /* 0x014800fff600c388 */ /* 0x000fe20000000c00 */
[C---:B------:R-:W-:Y:S03]  /*21ce0*/  @P3 LEA R188, P0, R6.reuse, R188, 0x1 ;  /* 0x000000bc06bc3211 */ /* 0x040fe600078008ff */
[----:B------:R-:W-:Y:S01]  /*21cf0*/  @!PT LDS RZ, [RZ] ;  /* 0x00000000fffff984 */ /* 0x000fe20000000800 */
[----:B------:R-:W-:Y:S01]  /*21d00*/  @!PT LDS RZ, [RZ] ;  /* 0x00000000fffff984 */ /* 0x000fe20000000800 */
[----:B------:R-:W-:Y:S01]  /*21d10*/  @!PT LDS RZ, [RZ] ;  /* 0x00000000fffff984 */ /* 0x000fe20000000800 */
[----:B------:R4:W-:Y:S01]  /*21d20*/  @P3 LDGSTS.E.BYPASS.LTC128B.128 [R246+0x16800], [R8.64+0x180] ;  /* 0x1680018008f63fae */ /* 0x0009e2000b901d44 */
[----:B------:R-:W-:Y:S02]  /*21d30*/  @P3 LEA.HI.X R189, R6, R189, R4, 0x1, P0 ;  /* 0x000000bd06bd3211 */ /* 0x000fe400000f0c04 */
[----:B------:R-:W-:Y:S01]  /*21d40*/  ISETP.GT.AND P0, PT, R250, R239, PT ;  /* 0x000000effa00720c */ /* 0x000fe20003f04270 */
        /* <DEDUP_REMOVED lines=42> */
[----:B----4-:R-:W4:Y:S04]  /*21ff0*/  LDSM.16.M88.4 R8, [R229+0x8000] ;  /* 0x00800000e508783b */ /* 0x010f280000000200 */
[----:B--2---:R-:W2:Y:S04]  /*22000*/  LDSM.16.M88.4 R16, [R229+0x8800] ;  /* 0x00880000e510783b */ /* 0x004ea80000000200 */
[----:B-1----:R-:W5:Y:S04]  /*22010*/  LDSM.16.M88.4 R24, [R229+0x9000] ;  /* 0x00900000e518783b */ /* 0x002f680000000200 */
[----:B------:R-:W0:Y:S04]  /*22020*/  LDGDEPBAR ;  /* 0x00000000000079af */ /* 0x000e280000000000 */
[----:B------:R-:W1:Y:S04]  /*22030*/  LDSM.16.M88.4 R168, [R229+0x9800] ;  /* 0x00980000e5a8783b */ /* 0x000e680000000200 */
[----:B------:R-:W-:Y:S04]  /*22040*/  LDSM.16.M88.4 R172, [R228] ;  /* 0x00000000e4ac783b */ /* 0x000fe80000000200 */
[----:B------:R-:W1:Y:S04]  /*22050*/  LDSM.16.M88.4 R176, [R227] ;  /* 0x00000000e3b0783b */ /* 0x000e680000000200 */
[----:B------:R-:W1:Y:S04]  /*22060*/  LDSM.16.M88.4 R180, [R223] ;  /* 0x00000000dfb4783b */ /* 0x000e680000000200 */
[----:B------:R-:W1:Y:S04]  /*22070*/  LDSM.16.M88.4 R184, [R222] ;  /* 0x00000000deb8783b */ /* 0x000e680000000200 */
[----:B---3--:R-:W3:Y:S01]  /*22080*/  LDSM.16.M88.4 R188, [R221] ;  /* 0x00000000ddbc783b */ /* 0x008ee20000000200 */
[C---:B----4-:R-:W-:Y:S03]  /*22090*/  HMMA.16816.F32.BF16 R4, R32.reuse, R8, RZ ;  /* 0x000000082004723c */ /* 0x050fe600000418ff */
[----:B------:R-:W-:Y:S04]  /*220a0*/  LDSM.16.M88.4 R192, [R226] ;  /* 0x00000000e2c0783b */ /* 0x000fe80000000200 */
[----:B------:R-:W4:Y:S01]  /*220b0*/  LDSM.16.M88.4 R196, [R224+0x8000] ;  /* 0x00800000e0c4783b */ /* 0x000f220000000200 */
[C---:B------:R-:W-:Y:S03]  /*220c0*/  HMMA.16816.F32.BF16 R8, R32.reuse, R10, RZ ;  /* 0x0000000a2008723c */ /* 0x040fe600000418ff */
[----:B------:R-:W3:Y:S04]  /*220d0*/  LDSM.16.M88.4 R200, [R224+0x8800] ;  /* 0x00880000e0c8783b */ /* 0x000ee80000000200 */
[----:B------:R-:W-:Y:S01]  /*220e0*/  LDSM.16.M88.4 R204, [R224+0x9800] ;  /* 0x00980000e0cc783b */ /* 0x000fe20000000200 */
[C---:B--2---:R-:W-:Y:S08]  /*220f0*/  HMMA.16816.F32.BF16 R12, R32.reuse, R16, RZ ;  /* 0x00000010200c723c */ /* 0x044ff000000418ff */
[C---:B------:R-:W-:Y:S08]  /*22100*/  HMMA.16816.F32.BF16 R16, R32.reuse, R18, RZ ;  /* 0x000000122010723c */ /* 0x040ff000000418ff */
[C---:B-----5:R-:W-:Y:S08]  /*22110*/  HMMA.16816.F32.BF16 R20, R32.reuse, R24, RZ ;  /* 0x000000182014723c */ /* 0x060ff000000418ff */
[C---:B------:R-:W-:Y:S08]  /*22120*/  HMMA.16816.F32.BF16 R24, R32.reuse, R26, RZ ;  /* 0x0000001a2018723c */ /* 0x040ff000000418ff */
[C---:B-1----:R-:W-:Y:S08]  /*22130*/  HMMA.16816.F32.BF16 R28, R32.reuse, R168, RZ ;  /* 0x000000a8201c723c */ /* 0x042ff000000418ff */
[----:B------:R-:W-:Y:S01]  /*22140*/  HMMA.16816.F32.BF16 R32, R32, R170, RZ ;  /* 0x000000aa2020723c */ /* 0x000fe200000418ff */
[----:B------:R-:W1:Y:S07]  /*22150*/  LDSM.16.M88.4 R168, [R224+0x9000] ;  /* 0x00900000e0a8783b */ /* 0x000e6e0000000200 */
[C---:B------:R-:W-:Y:S08]  /*22160*/  HMMA.16816.F32.BF16 R4, R172.reuse, R176, R4 ;  /* 0x000000b0ac04723c */ /* 0x040ff00000041804 */
[C---:B------:R-:W-:Y:S01]  /*22170*/  HMMA.16816.F32.BF16 R8, R172.reuse, R178, R8 ;  /* 0x000000b2ac08723c */ /* 0x040fe20000041808 */
[----:B------:R-:W-:Y:S07]  /*22180*/  LDSM.16.M88.4 R176, [R225] ;  /* 0x00000000e1b0783b */ /* 0x000fee0000000200 */
[C---:B------:R-:W-:Y:S08]  /*22190*/  HMMA.16816.F32.BF16 R12, R172.reuse, R180, R12 ;  /* 0x000000b4ac0c723c */ /* 0x040ff0000004180c */
[C---:B------:R-:W-:Y:S01]  /*221a0*/  HMMA.16816.F32.BF16 R16, R172.reuse, R182, R16 ;  /* 0x000000b6ac10723c */ /* 0x040fe20000041810 */
[----:B------:R-:W2:Y:S07]  /*221b0*/  LDSM.16.M88.4 R180, [R220] ;  /* 0x00000000dcb4783b */ /* 0x000eae0000000200 */
[C---:B------:R-:W-:Y:S08]  /*221c0*/  HMMA.16816.F32.BF16 R20, R172.reuse, R184, R20 ;  /* 0x000000b8ac14723c */ /* 0x040ff00000041814 */
[C---:B------:R-:W-:Y:S01]  /*221d0*/  HMMA.16816.F32.BF16 R24, R172.reuse, R186, R24 ;  /* 0x000000baac18723c */ /* 0x040fe20000041818 */
[----:B------:R-:W5:Y:S07]  /*221e0*/  LDSM.16.M88.4 R184, [R220+0x800] ;  /* 0x00080000dcb8783b */ /* 0x000f6e0000000200 */
[C---:B---3--:R-:W-:Y:S08]  /*221f0*/  HMMA.16816.F32.BF16 R28, R172.reuse, R188, R28 ;  /* 0x000000bcac1c723c */ /* 0x048ff0000004181c */
[----:B------:R-:W-:Y:S01]  /*22200*/  HMMA.16816.F32.BF16 R32, R172, R190, R32 ;  /* 0x000000beac20723c */ /* 0x000fe20000041820 */
[----:B------:R-:W3:Y:S04]  /*22210*/  LDSM.16.M88.4 R172, [R220+0x1000] ;  /* 0x00100000dcac783b */ /* 0x000ee80000000200 */
[----:B------:R-:W2:Y:S03]  /*22220*/  LDSM.16.M88.4 R188, [R220+0x1800] ;  /* 0x00180000dcbc783b */ /* 0x000ea60000000200 */
[C---:B----4-:R-:W-:Y:S08]  /*22230*/  HMMA.16816.F32.BF16 R4, R192.reuse, R196, R4 ;  /* 0x000000c4c004723c */ /* 0x050ff00000041804 */
[C---:B------:R-:W-:Y:S01]  /*22240*/  HMMA.16816.F32.BF16 R8, R192.reuse, R198, R8 ;  /* 0x000000c6c008723c */ /* 0x040fe20000041808 */
[----:B------:R-:W-:Y:S07]  /*22250*/  LDSM.16.M88.4 R196, [R229+0xa000] ;  /* 0x00a00000e5c4783b */ /* 0x000fee0000000200 */
[C---:B------:R-:W-:Y:S08]  /*22260*/  HMMA.16816.F32.BF16 R12, R192.reuse, R200, R12 ;  /* 0x000000c8c00c723c */ /* 0x040ff0000004180c */
[C---:B------:R-:W-:Y:S01]  /*22270*/  HMMA.16816.F32.BF16 R16, R192.reuse, R202, R16 ;  /* 0x000000cac010723c */ /* 0x040fe20000041810 */
[----:B------:R-:W-:Y:S07]  /*22280*/  LDSM.16.M88.4 R200, [R229+0xa800] ;  /* 0x00a80000e5c8783b */ /* 0x000fee0000000200 */
[C---:B-1----:R-:W-:Y:S08]  /*22290*/  HMMA.16816.F32.BF16 R20, R192.reuse, R168, R20 ;  /* 0x000000a8c014723c */ /* 0x042ff00000041814 */
[C---:B------:R-:W-:Y:S01]  /*222a0*/  HMMA.16816.F32.BF16 R24, R192.reuse, R170, R24 ;  /* 0x000000aac018723c */ /* 0x040fe20000041818 */
[----:B------:R-:W1:Y:S07]  /*222b0*/  LDSM.16.M88.4 R168, [R230+0x2000] ;  /* 0x00200000e6a8783b */ /* 0x000e6e0000000200 */
[C---:B------:R-:W-:Y:S08]  /*222c0*/  HMMA.16816.F32.BF16 R28, R192.reuse, R204, R28 ;  /* 0x000000ccc01c723c */ /* 0x040ff0000004181c */
[----:B------:R-:W-:Y:S01]  /*222d0*/  HMMA.16816.F32.BF16 R32, R192, R206, R32 ;  /* 0x000000cec020723c */ /* 0x000fe20000041820 */
[----:B------:R-:W4:Y:S04]  /*222e0*/  LDSM.16.M88.4 R192, [R229+0xb000] ;  /* 0x00b00000e5c0783b */ /* 0x000f280000000200 */
[----:B------:R-:W1:Y:S03]  /*222f0*/  LDSM.16.M88.4 R204, [R229+0xb800] ;  /* 0x00b80000e5cc783b */ /* 0x000e660000000200 */
[C---:B--2---:R-:W-:Y:S08]  /*22300*/  HMMA.16816.F32.BF16 R4, R176.reuse, R180, R4 ;  /* 0x000000b4b004723c */ /* 0x044ff00000041804 */
[C---:B------:R-:W-:Y:S01]  /*22310*/  HMMA.16816.F32.BF16 R8, R176.reuse, R182, R8 ;  /* 0x000000b6b008723c */ /* 0x040fe20000041808 */
[----:B------:R-:W-:Y:S07]  /*22320*/  LDSM.16.M88.4 R180, [R219] ;  /* 0x00000000dbb4783b */ /* 0x000fee0000000200 */
[C---:B-----5:R-:W-:Y:S08]  /*22330*/  HMMA.16816.F32.BF16 R12, R176.reuse, R184, R12 ;  /* 0x000000b8b00c723c */ /* 0x060ff0000004180c */
[C---:B------:R-:W-:Y:S01]  /*22340*/  HMMA.16816.F32.BF16 R16, R176.reuse, R186, R16 ;  /* 0x000000bab010723c */ /* 0x040fe20000041810 */
[----:B------:R-:W-:Y:S07]  /*22350*/  LDSM.16.M88.4 R184, [R218] ;  /* 0x00000000dab8783b */ /* 0x000fee0000000200 */
[C---:B---3--:R-:W-:Y:S08]  /*22360*/  HMMA.16816.F32.BF16 R20, R176.reuse, R172, R20 ;  /* 0x000000acb014723c */ /* 0x048ff00000041814 */
[C---:B------:R-:W-:Y:S01]  /*22370*/  HMMA.16816.F32.BF16 R24, R176.reuse, R174, R24 ;  /* 0x000000aeb018723c */ /* 0x040fe20000041818 */
[----:B------:R-:W2:Y:S07]  /*22380*/  LDSM.16.M88.4 R172, [R228+0x2000] ;  /* 0x00200000e4ac783b */ /* 0x000eae0000000200 */
[C---:B------:R-:W-:Y:S08]  /*22390*/  HMMA.16816.F32.BF16 R28, R176.reuse, R188, R28 ;  /* 0x000000bcb01c723c */ /* 0x040ff0000004181c */
[----:B------:R-:W-:Y:S01]  /*223a0*/  HMMA.16816.F32.BF16 R32, R176, R190, R32 ;  /* 0x000000beb020723c */ /* 0x000fe20000041820 */
[----:B------:R-:W3:Y:S04]  /*223b0*/  LDSM.16.M88.4 R176, [R217] ;  /* 0x00000000d9b0783b */ /* 0x000ee80000000200 */
[----:B------:R-:W5:Y:S03]  /*223c0*/  LDSM.16.M88.4 R188, [R216] ;  /* 0x00000000d8bc783b */ /* 0x000f660000000200 */
[C---:B-1----:R-:W-:Y:S08]  /*223d0*/  HMMA.16816.F32.BF16 R4, R168.reuse, R196, R4 ;  /* 0x000000c4a804723c */ /* 0x042ff00000041804 */
[C---:B------:R-:W-:Y:S01]  /*223e0*/  HMMA.16816.F32.BF16 R8, R168.reuse, R198, R8 ;  /* 0x000000c6a808723c */ /* 0x040fe20000041808 */
[----:B------:R-:W-:Y:S07]  /*223f0*/  LDSM.16.M88.4 R196, [R224+0xa000] ;  /* 0x00a00000e0c4783b */ /* 0x000fee0000000200 */
[C---:B------:R-:W-:Y:S08]  /*22400*/  HMMA.16816.F32.BF16 R12, R168.reuse, R200, R12 ;  /* 0x000000c8a80c723c */ /* 0x040ff0000004180c */
[C---:B------:R-:W-:Y:S01]  /*22410*/  HMMA.16816.F32.BF16 R16, R168.reuse, R202, R16 ;  /* 0x000000caa810723c */ /* 0x040fe20000041810 */
[----:B------:R-:W-:Y:S07]  /*22420*/  LDSM.16.M88.4 R200, [R224+0xa800] ;  /* 0x00a80000e0c8783b */ /* 0x000fee0000000200 */
[C---:B----4-:R-:W-:Y:S08]  /*22430*/  HMMA.16816.F32.BF16 R20, R168.reuse, R192, R20 ;  /* 0x000000c0a814723c */ /* 0x050ff00000041814 */
        /* <DEDUP_REMOVED lines=15> */
[C---:B-----5:R-:W-:Y:S08]  /*22530*/  HMMA.16816.F32.BF16 R28, R172.reuse, R188, R28 ;  /* 0x000000bcac1c723c */ /* 0x060ff0000004181c */
[----:B------:R-:W-:Y:S01]  /*22540*/  HMMA.16816.F32.BF16 R32, R172, R190, R32 ;  /* 0x000000beac20723c */ /* 0x000fe20000041820 */
[----:B------:R-:W3:Y:S04]  /*22550*/  LDSM.16.M88.4 R172, [R220+0x3000] ;  /* 0x00300000dcac783b */ /* 0x000ee80000000200 */
[----:B------:R-:W5:Y:S03]  /*22560*/  LDSM.16.M88.4 R188, [R220+0x3800] ;  /* 0x00380000dcbc783b */ /* 0x000f660000000200 */
        /* <DEDUP_REMOVED lines=16> */
[C---:B------:R-:W-:Y:S08]  /*22670*/  HMMA.16816.F32.BF16 R12, R176.reuse, R184, R12 ;  /* 0x000000b8b00c723c */ /* 0x040ff0000004180c */
[C---:B------:R-:W-:Y:S01]  /*22680*/  HMMA.16816.F32.BF16 R16, R176.reuse, R186, R16 ;  /* 0x000000bab010723c */ /* 0x040fe20000041810 */
[----:B------:R-:W-:Y:S07]  /*22690*/  LDSM.16.M88.4 R184, [R214] ;  /* 0x00000000d6b8783b */ /* 0x000fee0000000200 */
[C---:B---3--:R-:W-:Y:S08]  /*226a0*/  HMMA.16816.F32.BF16 R20, R176.reuse, R172, R20 ;  /* 0x000000acb014723c */ /* 0x048ff00000041814 */
[C---:B------:R-:W-:Y:S01]  /*226b0*/  HMMA.16816.F32.BF16 R24, R176.reuse, R174, R24 ;  /* 0x000000aeb018723c */ /* 0x040fe20000041818 */
[----:B------:R-:W2:Y:S07]  /*226c0*/  LDSM.16.M88.4 R172, [R228+0x4000] ;  /* 0x00400000e4ac783b */ /* 0x000eae0000000200 */
[C---:B-----5:R-:W-:Y:S08]  /*226d0*/  HMMA.16816.F32.BF16 R28, R176.reuse, R188, R28 ;  /* 0x000000bcb01c723c */ /* 0x060ff0000004181c */
        /* <DEDUP_REMOVED lines=81> */
[C---:B-1----:R-:W-:Y:S01]  /*22bf0*/  HMMA.16816.F32.BF16 R4, R192.reuse, R196, R4 ;  /* 0x000000c4c004723c */ /* 0x042fe20000041804 */
[----:B------:R-:W-:Y:S04]  /*22c00*/  DEPBAR.LE SB0, 0x0 ;  /* 0x000080000000791a */ /* 0x000fe80000000000 */
[----:B------:R-:W-:Y:S03]  /*22c10*/  BAR.SYNC.DEFER_BLOCKING 0x0 ;  /* 0x0000000000007b1d */ /* 0x000fe60000010000 */
[C---:B------:R-:W-:Y:S08]  /*22c20*/  HMMA.16816.F32.BF16 R8, R192.reuse, R198, R8 ;  /* 0x000000c6c008723c */ /* 0x040ff00000041808 */
[C---:B------:R-:W-:Y:S08]  /*22c30*/  HMMA.16816.F32.BF16 R12, R192.reuse, R200, R12 ;  /* 0x000000c8c00c723c */ /* 0x040ff0000004180c */
[C---:B------:R-:W-:Y:S08]  /*22c40*/  HMMA.16816.F32.BF16 R16, R192.reuse, R202, R16 ;  /* 0x000000cac010723c */ /* 0x040ff00000041810 */
[C---:B----4-:R-:W-:Y:S08]  /*22c50*/  HMMA.16816.F32.BF16 R20, R192.reuse, R168, R20 ;  /* 0x000000a8c014723c */ /* 0x050ff00000041814 */
        /* <DEDUP_REMOVED lines=9> */
[C---:B-----5:R-:W-:Y:S07]  /*22cf0*/  HMMA.16816.F32.BF16 R28, R176.reuse, R188, R28 ;  /* 0x000000bcb01c723c */ /* 0x060fee000004181c */
[----:B------:R-:W-:Y:S01]  /*22d00*/  IMAD.MOV.U32 R188, RZ, RZ, R164 ;  /* 0x000000ffffbc7224 */ /* 0x000fe200078e00a4 */
[----:B------:R-:W-:Y:S04]  /*22d10*/  HMMA.16816.F32.BF16 R32, R176, R190, R32 ;  /* 0x000000beb020723c */ /* 0x000fe80000041820 */
[----:B------:R-:W-:Y:S04]  /*22d20*/  IMAD.MOV.U32 R189, RZ, RZ, R165 ;  /* 0x000000ffffbd7224 */ /* 0x000fe800078e00a5 */
[----:B------:R-:W-:-:S11]  /*22d30*/  @!P0 BRA `(.L_x_1953) ;  /* 0x00000be000008947 */ /* 0x000fd60003800000 */
[----:B------:R-:W-:Y:S01]  /*22d40*/  ISETP.NE.U32.AND P0, PT, R248, RZ, PT ;  /* 0x000000fff800720c */ /* 0x000fe20003f05070 */
        /* <DEDUP_REMOVED lines=8> */
[----:B------:R-:W3:Y:S02]  /*22dd0*/  LD.E.64 R176, [R2.64+0x20] ;  /* 0x0000200402b07980 */ /* 0x000ee4000c101b00 */
[----:B------:R-:W-:Y:S02]  /*22de0*/  IABS R166, R170 ;  /* 0x000000aa00a67213 */ /* 0x000fe40000000000 */
[-C--:B--2---:R-:W-:Y:S02]  /*22df0*/  IABS R171, R174.reuse ;  /* 0x000000ae00ab7213 */ /* 0x084fe40000000000 */
[-C--:B------:R-:W-:Y:S02]  /*22e00*/  IABS R169, R174.reuse ;  /* 0x000000ae00a97213 */ /* 0x080fe40000000000 */
[----:B------:R-:W1:Y:S01]  /*22e10*/  I2F.RP R168, R171 ;  /* 0x000000ab00a87306 */ /* 0x000e620000209400 */
[-C--:B------:R-:W-:Y:S02]  /*22e20*/  LOP3.LUT R170, R170, R174.reuse, RZ, 0x3c, !PT ;  /* 0x000000aeaaaa7212 */ /* 0x080fe400078e3cff */
[----:B------:R-:W-:Y:S07]  /*22e30*/  IMAD.MOV R169, RZ, RZ, -R169 ;  /* 0x000000ffffa97224 */ /* 0x000fee00078e0aa9 */
[----:B-1----:R-:W1:Y:S02]  /*22e40*/  MUFU.RCP R164, R168 ;  /* 0x000000a800a47308 */ /* 0x002e640000001000 */
[----:B-1----:R-:W-:Y:S08]  /*22e50*/  IADD3 R172, R164, 0xffffffe, RZ ;  /* 0x0ffffffea4ac7810 */ /* 0x002ff00007ffe0ff */
[----:B------:R-:W1:Y:S02]  /*22e60*/  F2I.FTZ.U32.TRUNC.NTZ R173, R172 ;  /* 0x000000ac00ad7305 */ /* 0x000e64000021f000 */
[--C-:B-1----:R-:W-:Y:S02]  /*22e70*/  IMAD.MOV R164, RZ, RZ, -R173.reuse ;  /* 0x000000ffffa47224 */ /* 0x102fe400078e0aad */
[----:B------:R-:W-:Y:S02]  /*22e80*/  IMAD.MOV.U32 R172, RZ, RZ, RZ ;  /* 0x000000ffffac7224 */ /* 0x000fe400078e00ff */
[----:B------:R-:W-:Y:S01]  /*22e90*/  IMAD R175, R164, R171, RZ ;  /* 0x000000aba4af7224 */ /* 0x000fe200078e02ff */
[----:B------:R-:W-:Y:S02]  /*22ea0*/  IABS R164, R165 ;  /* 0x000000a500a47213 */ /* 0x000fe40000000000 */
[----:B------:R-:W-:Y:S01]  /*22eb0*/  LOP3.LUT R165, R165, R174, RZ, 0x3c, !PT ;  /* 0x000000aea5a57212 */ /* 0x000fe200078e3cff */
[----:B------:R-:W-:Y:S06]  /*22ec0*/  IMAD.HI.U32 R173, R173, R175, R172 ;  /* 0x000000afadad7227 */ /* 0x000fec00078e00ac */
[C---:B------:R-:W-:Y:S04]  /*22ed0*/  IMAD.HI.U32 R168, R173.reuse, R166, RZ ;  /* 0x000000a6ada87227 */ /* 0x040fe800078e00ff */
        /* <DEDUP_REMOVED lines=12> */
[----:B------:R-:W-:Y:S01]  /*22fa0*/  LOP3.LUT R164, RZ, R174, RZ, 0x33, !PT ;  /* 0x000000aeffa47212 */ /* 0x000fe200078e33ff */
[----:B------:R-:W2:Y:S04]  /*22fb0*/  LD.E.64 R170, [R2.64+0x38] ;  /* 0x0000380402aa7980 */ /* 0x000ea8000c101b00 */
        /* <DEDUP_REMOVED lines=19> */
[----:B------:R-:W-:Y:S02]  /*230f0*/  IMAD R166, R170, R169, R166 ;  /* 0x000000a9aaa67224 */ /* 0x000fe400078e02a6 */
[----:B------:R-:W-:Y:S02]  /*23100*/  IMAD.MOV.U32 R168, RZ, RZ, R174 ;  /* 0x000000ffffa87224 */ /* 0x000fe400078e00ae */
[----:B------:R-:W-:Y:S02]  /*23110*/  IMAD.IADD R169, R175, 0x1, R166 ;  /* 0x00000001afa97824 */ /* 0x000fe400078e02a6 */
[----:B----4-:R-:W-:Y:S04]  /*23120*/  IMAD.IADD R165, R164, 0x1, -R165 ;  /* 0x00000001a4a57824 */ /* 0x010fe800078e0aa5 */
[----:B---3--:R-:W-:Y:S01]  /*23130*/  IMAD R171, R177, R165, RZ ;  /* 0x000000a5b1ab7224 */ /* 0x008fe200078e02ff */
[----:B------:R-:W-:Y:S01]  /*23140*/  SHF.R.S32.HI R164, RZ, 0x1f, R165 ;  /* 0x0000001fffa47819 */ /* 0x000fe200000114a5 */
[----:B------:R-:W-:Y:S04]  /*23150*/  IMAD.WIDE.U32 R168, R165, R176, R168 ;  /* 0x000000b0a5a87225 */ /* 0x000fe800078e00a8 */
[----:B------:R-:W-:Y:S04]  /*23160*/  IMAD R171, R176, R164, R171 ;  /* 0x000000a4b0ab7224 */ /* 0x000fe800078e02ab */
[----:B------:R-:W-:Y:S01]  /*23170*/  IMAD.IADD R164, R169, 0x1, R171 ;  /* 0x00000001a9a47824 */ /* 0x000fe200078e02ab */
[----:B------:R-:W-:-:S05]  /*23180*/  BRA `(.L_x_1956) ;  /* 0x0000004000007947 */ /* 0x000fca0003800000 */
.L_x_1955:
[----:B------:R-:W-:Y:S02]  /*23190*/  ULDC.64 UR4, c[0x0][0x118] ;  /* 0x0000460000047ab9 */ /* 0x000fe40000000a00 */
[----:B------:R-:W2:Y:S02]  /*231a0*/  LD.E R168, [R2.64+0x38] ;  /* 0x0000380402a87980 */ /* 0x000ea4000c101900 */
[----:B--2---:R-:W-:Y:S04]  /*231b0*/  LEA R168, -R168, RZ, 0x6 ;  /* 0x000000ffa8a87211 */ /* 0x004fe800078e31ff */
[----:B------:R-:W-:Y:S02]  /*231c0*/  SHF.R.S32.HI R164, RZ, 0x1f, R168 ;  /* 0x0000001fffa47819 */ /* 0x000fe400000114a8 */
.L_x_1956:
[----:B------:R-:W-:Y:S05]  /*231d0*/  BSYNC B0 ;  /* 0x0000000000007941 */ /* 0x000fea0003800000 */
.L_x_1954:
[CC--:B------:R-:W-:Y:S01]  /*231e0*/  LEA R178, P0, R168.reuse, R240.reuse, 0x1 ;  /* 0x000000f0a8b27211 */ /* 0x0c0fe200078008ff */
        /* <DEDUP_REMOVED lines=13> */
[CC--:B------:R-:W-:Y:S01]  /*232c0*/  @P5 LEA.HI.X R173, R169.reuse, R241.reuse, R166, 0x1, P0 ;  /* 0x000000f1a9ad5211 */ /* 0x0c0fe200000f0ca6 */
        /* <DEDUP_REMOVED lines=101> */
.L_x_1953:
[----:B------:R-:W-:Y:S05]  /*23920*/  BSYNC B1 ;  /* 0x0000000000017941 */ /* 0x000fea0003800000 */
.L_x_1952:
[----:B------:R-:W-:Y:S01]  /*23930*/  ULDC.64 UR4, c[0x0][0x118] ;  /* 0x0000460000047ab9 */ /* 0x000fe20000000a00 */
[----:B------:R-:W-:Y:S01]  /*23940*/  FMNMX.FTZ R164, R4, R167, !PT ;  /* 0x000000a704a47209 */ /* 0x000fe20007810000 */
[----:B------:R2:W3:Y:S01]  /*23950*/  LD.E R165, [R2.64+0xdc] ;  /* 0x0000dc0402a57980 */ /* 0x0004e2000c101900 */
[----:B------:R-:W-:Y:S02]  /*23960*/  FMNMX.FTZ R166, R6, R0, !PT ;  /* 0x0000000006a67209 */ /* 0x000fe40007810000 */
[----:B-1----:R-:W-:Y:S01]  /*23970*/  FMNMX.FTZ R169, R5, R164, !PT ;  /* 0x000000a405a97209 */ /* 0x002fe20007810000 */
        /* <DEDUP_REMOVED lines=11> */
[----:B--2---:R-:W-:Y:S02]  /*23a30*/  FMNMX.FTZ R2, R16, R169, !PT ;  /* 0x000000a910027209 */ /* 0x004fe40007810000 */
        /* <DEDUP_REMOVED lines=22> */
[----:B------:R-:W2:Y:S01]  /*23ba0*/  SHFL.BFLY PT, R2, R169, 0x2, 0x1f ;  /* 0x0c401f00a9027f89 */ /* 0x000ea200000e0000 */
[----:B-1----:R-:W-:Y:S07]  /*23bb0*/  FMNMX.FTZ R171, R168, R3, !PT ;  /* 0x00000003a8ab7209 */ /* 0x002fee0007810000 */
[----:B------:R-:W1:Y:S01]  /*23bc0*/  SHFL.BFLY PT, R164, R171, 0x1, 0x1f ;  /* 0x0c201f00aba47f89 */ /* 0x000e6200000e0000 */
[----:B--2---:R-:W-:Y:S07]  /*23bd0*/  FMNMX.FTZ R166, R169, R2, !PT ;  /* 0x00000002a9a67209 */ /* 0x004fee0007810000 */
[----:B------:R-:W2:Y:S01]  /*23be0*/  SHFL.BFLY PT, R3, R166, 0x1, 0x1f ;  /* 0x0c201f00a6037f89 */ /* 0x000ea200000e0000 */
[----:B-1----:R-:W-:Y:S04]  /*23bf0*/  FMNMX.FTZ R164, R171, R164, !PT ;  /* 0x000000a4aba47209 */ /* 0x002fe80007810000 */
[C---:B------:R-:W-:Y:S01]  /*23c00*/  FSETP.NEU.FTZ.AND P0, PT, R164.reuse, -INF , PT ;  /* 0xff800000a400780b */ /* 0x040fe20003f1d000 */
[----:B------:R-:W-:Y:S01]  /*23c10*/  FADD.FTZ R2, -R164, R167 ;  /* 0x000000a7a4027221 */ /* 0x000fe20000010100 */
[----:B--2---:R-:W-:Y:S05]  /*23c20*/  FMNMX.FTZ R3, R166, R3, !PT ;  /* 0x00000003a6037209 */ /* 0x004fea0007810000 */
[----:B------:R-:W-:Y:S02]  /*23c30*/  FADD.FTZ R168, -R3, R0 ;  /* 0x0000000003a87221 */ /* 0x000fe40000010100 */
[C---:B---3--:R-:W-:Y:S02]  /*23c40*/  FMUL.FTZ R167, R165.reuse, R2 ;  /* 0x00000002a5a77220 */ /* 0x048fe40000410000 */
[C---:B------:R-:W-:Y:S02]  /*23c50*/  FMUL.FTZ R198, R165.reuse, R164 ;  /* 0x000000a4a5c67220 */ /* 0x040fe40000410000 */
[----:B------:R1:W2:Y:S01]  /*23c60*/  MUFU.EX2 R2, R167 ;  /* 0x000000a700027308 */ /* 0x0002a20000000800 */
[C---:B------:R-:W-:Y:S02]  /*23c70*/  FMUL.FTZ R196, R165.reuse, R3 ;  /* 0x00000003a5c47220 */ /* 0x040fe40000410000 */
[----:B------:R-:W-:Y:S01]  /*23c80*/  FSEL R198, R198, RZ, P0 ;  /* 0x000000ffc6c67208 */ /* 0x000fe20000000000 */
[----:B------:R-:W-:Y:S01]  /*23c90*/  FMUL.FTZ R0, R165, R168 ;  /* 0x000000a8a5007220 */ /* 0x000fe20000410000 */
[----:B------:R-:W-:Y:S01]  /*23ca0*/  FSETP.NEU.FTZ.AND P0, PT, R3, -INF , PT ;  /* 0xff8000000300780b */ /* 0x000fe20003f1d000 */
[----:B------:R-:W3:Y:S02]  /*23cb0*/  LDSM.16.MT88.4 R168, [R234+0x10000] ;  /* 0x01000000eaa8783b */ /* 0x000ee40000004200 */
[-CC-:B------:R-:W-:Y:S01]  /*23cc0*/  FFMA.FTZ R191, R4, R165.reuse, -R198.reuse ;  /* 0x000000a504bf7223 */ /* 0x180fe200000108c6 */
[----:B------:R-:W-:Y:S01]  /*23cd0*/  FSEL R196, R196, RZ, P0 ;  /* 0x000000ffc4c47208 */ /* 0x000fe20000000000 */
[-CC-:B------:R-:W-:Y:S01]  /*23ce0*/  FFMA.FTZ R166, R5, R165.reuse, -R198.reuse ;  /* 0x000000a505a67223 */ /* 0x180fe200000108c6 */
[----:B------:R-:W4:Y:S01]  /*23cf0*/  MUFU.EX2 R0, R0 ;  /* 0x0000000000007308 */ /* 0x000f220000000800 */
[----:B------:R-:W-:Y:S01]  /*23d00*/  FFMA.FTZ R192, R8, R165, -R198 ;  /* 0x000000a508c07223 */ /* 0x000fe200000108c6 */
[----:B------:R-:W-:Y:S01]  /*23d10*/  ISETP.GT.AND P0, PT, R250, R239, PT ;  /* 0x000000effa00720c */ /* 0x000fe20003f04270 */
[-C--:B------:R-:W-:Y:S02]  /*23d20*/  FFMA.FTZ R190, R7, R165.reuse, -R196 ;  /* 0x000000a507be7223 */ /* 0x080fe400000108c4 */
[-C--:B------:R-:W-:Y:S02]  /*23d30*/  FFMA.FTZ R193, R9, R165.reuse, -R198 ;  /* 0x000000a509c17223 */ /* 0x080fe400000108c6 */
[-CC-:B------:R-:W-:Y:S02]  /*23d40*/  FFMA.FTZ R194, R10, R165.reuse, -R196.reuse ;  /* 0x000000a50ac27223 */ /* 0x180fe400000108c4 */
[-C--:B------:R-:W-:Y:S01]  /*23d50*/  FFMA.FTZ R195, R11, R165.reuse, -R196 ;  /* 0x000000a50bc37223 */ /* 0x080fe200000108c4 */
[----:B------:R-:W-:Y:S01]  /*23d60*/  MUFU.EX2 R191, R191 ;  /* 0x000000bf00bf7308 */ /* 0x000fe20000000800 */
[-C--:B------:R-:W-:Y:S02]  /*23d70*/  FFMA.FTZ R197, R12, R165.reuse, -R198 ;  /* 0x000000a50cc57223 */ /* 0x080fe400000108c6 */
[----:B-1----:R-:W-:Y:S02]  /*23d80*/  FFMA.FTZ R167, R6, R165, -R196 ;  /* 0x000000a506a77223 */ /* 0x002fe400000108c4 */
[C---:B--2---:R-:W-:Y:S02]  /*23d90*/  FMUL.FTZ R4, R2.reuse, R160 ;  /* 0x000000a002047220 */ /* 0x044fe40000410000 */
[C---:B------:R-:W-:Y:S02]  /*23da0*/  FMUL.FTZ R5, R2.reuse, R161 ;  /* 0x000000a102057220 */ /* 0x040fe40000410000 */
[C---:B------:R-:W-:Y:S01]  /*23db0*/  FMUL.FTZ R8, R2.reuse, R156 ;  /* 0x0000009c02087220 */ /* 0x040fe20000410000 */
[----:B------:R-:W1:Y:S01]  /*23dc0*/  MUFU.EX2 R166, R166 ;  /* 0x000000a600a67308 */ /* 0x000e620000000800 */
[C---:B------:R-:W-:Y:S02]  /*23dd0*/  FMUL.FTZ R9, R2.reuse, R157 ;  /* 0x0000009d02097220 */ /* 0x040fe40000410000 */
[----:B------:R-:W-:Y:S02]  /*23de0*/  FMUL.FTZ R36, R2, R36 ;  /* 0x0000002402247220 */ /* 0x000fe40000410000 */
[C---:B----4-:R-:W-:Y:S02]  /*23df0*/  FMUL.FTZ R6, R0.reuse, R162 ;  /* 0x000000a200067220 */ /* 0x050fe40000410000 */
[C---:B------:R-:W-:Y:S02]  /*23e00*/  FMUL.FTZ R7, R0.reuse, R163 ;  /* 0x000000a300077220 */ /* 0x040fe40000410000 */
[C---:B------:R-:W-:Y:S01]  /*23e10*/  FMUL.FTZ R10, R0.reuse, R158 ;  /* 0x0000009e000a7220 */ /* 0x040fe20000410000 */
[----:B------:R-:W-:Y:S01]  /*23e20*/  MUFU.EX2 R167, R167 ;  /* 0x000000a700a77308 */ /* 0x000fe20000000800 */
[----:B------:R-:W-:Y:S02]  /*23e30*/  FMUL.FTZ R11, R0, R159 ;  /* 0x0000009f000b7220 */ /* 0x000fe40000410000 */
[----:B------:R-:W2:Y:S01]  /*23e40*/  LDSM.16.MT88.4 R156, [R231+0x10000] ;  /* 0x01000000e79c783b */ /* 0x000ea20000004200 */
[----:B------:R-:W-:Y:S02]  /*23e50*/  FMUL.FTZ R37, R2, R37 ;  /* 0x0000002502257220 */ /* 0x000fe40000410000 */
[C---:B------:R-:W-:Y:S02]  /*23e60*/  FMUL.FTZ R38, R0.reuse, R38 ;  /* 0x0000002600267220 */ /* 0x040fe40000410000 */
[----:B------:R-:W-:Y:S02]  /*23e70*/  FMUL.FTZ R39, R0, R39 ;  /* 0x0000002700277220 */ /* 0x000fe40000410000 */
        /* <DEDUP_REMOVED lines=16> */
[----:B----4-:R-:W-:Y:S01]  /*23f80*/  F2FP.BF16.PACK_AB R161, R190, R167 ;  /* 0x000000a7bea1723e */ /* 0x010fe200000010ff */
        /* <DEDUP_REMOVED lines=9> */
[----:B------:R-:W4:Y:S01]  /*24020*/  MUFU.EX2 R195, R195 ;  /* 0x000000c300c37308 */ /* 0x000f220000000800 */
[-C--:B------:R-:W-:Y:S02]  /*24030*/  FFMA.FTZ R200, R13, R165.reuse, -R198 ;  /* 0x000000a50dc87223 */ /* 0x080fe400000108c6 */
[-CC-:B------:R-:W-:Y:S01]  /*24040*/  FFMA.FTZ R199, R14, R165.reuse, -R196.reuse ;  /* 0x000000a50ec77223 */ /* 0x180fe200000108c4 */
[----:B-1----:R-:W-:Y:S01]  /*24050*/  F2FP.BF16.PACK_AB R162, R193, R192 ;  /* 0x000000c0c1a2723e */ /* 0x002fe200000010ff */
[----:B------:R-:W-:Y:S02]  /*24060*/  FFMA.FTZ R202, R15, R165, -R196 ;  /* 0x000000a50fca7223 */ /* 0x000fe400000108c4 */
[C---:B------:R-:W-:Y:S02]  /*24070*/  FMUL.FTZ R12, R2.reuse, R152 ;  /* 0x00000098020c7220 */ /* 0x040fe40000410000 */
[----:B------:R-:W-:Y:S01]  /*24080*/  FMUL.FTZ R13, R2, R153 ;  /* 0x00000099020d7220 */ /* 0x000fe20000410000 */
[----:B------:R-:W-:Y:S01]  /*24090*/  MUFU.EX2 R197, R197 ;  /* 0x000000c500c57308 */ /* 0x000fe20000000800 */
[C---:B------:R-:W-:Y:S02]  /*240a0*/  FMUL.FTZ R14, R0.reuse, R154 ;  /* 0x0000009a000e7220 */ /* 0x040fe40000410000 */
[----:B------:R-:W-:Y:S02]  /*240b0*/  FMUL.FTZ R15, R0, R155 ;  /* 0x0000009b000f7220 */ /* 0x000fe40000410000 */
[----:B------:R-:W-:Y:S01]  /*240c0*/  LDSM.16.MT88.4 R152, [R231+0x16000] ;  /* 0x01600000e798783b */ /* 0x000fe20000004200 */
[-CC-:B------:R-:W-:Y:S02]  /*240d0*/  FFMA.FTZ R201, R16, R165.reuse, -R198.reuse ;  /* 0x000000a510c97223 */ /* 0x180fe400000108c6 */
[-C--:B------:R-:W-:Y:S02]  /*240e0*/  FFMA.FTZ R204, R17, R165.reuse, -R198 ;  /* 0x000000a511cc7223 */ /* 0x080fe400000108c6 */
[-CC-:B------:R-:W-:Y:S01]  /*240f0*/  FFMA.FTZ R203, R18, R165.reuse, -R196.reuse ;  /* 0x000000a512cb7223 */ /* 0x180fe200000108c4 */
[----:B------:R-:W1:Y:S01]  /*24100*/  MUFU.EX2 R200, R200 ;  /* 0x000000c800c87308 */ /* 0x000e620000000800 */
[-C--:B------:R-:W-:Y:S01]  /*24110*/  FFMA.FTZ R206, R19, R165.reuse, -R196 ;  /* 0x000000a513ce7223 */ /* 0x080fe200000108c4 */
[----:B----4-:R-:W-:Y:S01]  /*24120*/  F2FP.BF16.PACK_AB R163, R195, R194 ;  /* 0x000000c2c3a3723e */ /* 0x010fe200000010ff */
[-C--:B------:R-:W-:Y:S02]  /*24130*/  FFMA.FTZ R205, R32, R165.reuse, -R198 ;  /* 0x000000a520cd7223 */ /* 0x080fe400000108c6 */
[----:B------:R-:W-:Y:S02]  /*24140*/  FFMA.FTZ R207, R34, R165, -R196 ;  /* 0x000000a522cf7223 */ /* 0x000fe400000108c4 */
[C---:B------:R-:W-:Y:S02]  /*24150*/  FMUL.FTZ R60, R2.reuse, R60 ;  /* 0x0000003c023c7220 */ /* 0x040fe40000410000 */
[C---:B---3--:R-:W-:Y:S01]  /*24160*/  HMMA.16816.F32.BF16 R4, R160.reuse, R168, R4 ;  /* 0x000000a8a004723c */ /* 0x048fe20000041804 */
[----:B------:R-:W-:Y:S04]  /*24170*/  MUFU.EX2 R199, R199 ;  /* 0x000000c700c77308 */ /* 0x000fe80000000800 */
[----:B------:R-:W-:Y:S02]  /*24180*/  FMUL.FTZ R61, R2, R61 ;  /* 0x0000003d023d7220 */ /* 0x000fe40000410000 */
[C---:B------:R-:W-:Y:S01]  /*24190*/  FMUL.FTZ R62, R0.reuse, R62 ;  /* 0x0000003e003e7220 */ /* 0x040fe20000410000 */
[C---:B------:R-:W-:Y:S01]  /*241a0*/  HMMA.16816.F32.BF16 R8, R160.reuse, R170, R8 ;  /* 0x000000aaa008723c */ /* 0x040fe20000041808 */
[----:B------:R-:W3:Y:S02]  /*241b0*/  LDSM.16.MT88.4 R168, [R234+0x12000] ;  /* 0x01200000eaa8783b */ /* 0x000ee40000004200 */
[----:B------:R-:W4:Y:S01]  /*241c0*/  MUFU.EX2 R202, R202 ;  /* 0x000000ca00ca7308 */ /* 0x000f220000000800 */
[----:B------:R-:W-:Y:S02]  /*241d0*/  FMUL.FTZ R63, R0, R63 ;  /* 0x0000003f003f7220 */ /* 0x000fe40000410000 */
[C---:B------:R-:W-:Y:S02]  /*241e0*/  FMUL.FTZ R64, R2.reuse, R64 ;  /* 0x0000004002407220 */ /* 0x040fe40000410000 */
[C---:B------:R-:W-:Y:S04]  /*241f0*/  HMMA.16816.F32.BF16 R36, R160.reuse, R172, R36 ;  /* 0x000000aca024723c */ /* 0x040fe80000041824 */
[----:B------:R-:W-:Y:S01]  /*24200*/  FMUL.FTZ R65, R2, R65 ;  /* 0x0000004102417220 */ /* 0x000fe20000410000 */
[----:B------:R-:W-:Y:S01]  /*24210*/  MUFU.EX2 R201, R201 ;  /* 0x000000c900c97308 */ /* 0x000fe20000000800 */
[C---:B------:R-:W-:Y:S02]  /*24220*/  FMUL.FTZ R66, R0.reuse, R66 ;  /* 0x0000004200427220 */ /* 0x040fe40000410000 */
[C---:B------:R-:W-:Y:S01]  /*24230*/  HMMA.16816.F32.BF16 R40, R160.reuse, R174, R40 ;  /* 0x000000aea028723c */ /* 0x040fe20000041828 */
[----:B------:R-:W5:Y:S03]  /*24240*/  LDSM.16.MT88.4 R172, [R233+0x12000] ;  /* 0x01200000e9ac783b */ /* 0x000f660000004200 */
[----:B------:R-:W-:Y:S02]  /*24250*/  FMUL.FTZ R67, R0, R67 ;  /* 0x0000004300437220 */ /* 0x000fe40000410000 */
[C---:B------:R-:W-:Y:S01]  /*24260*/  FMUL.FTZ R68, R2.reuse, R68 ;  /* 0x0000004402447220 */ /* 0x040fe20000410000 */
[----:B------:R-:W1:Y:S01]  /*24270*/  MUFU.EX2 R204, R204 ;  /* 0x000000cc00cc7308 */ /* 0x000e620000000800 */
[C---:B------:R-:W-:Y:S04]  /*24280*/  HMMA.16816.F32.BF16 R44, R160.reuse, R176, R44 ;  /* 0x000000b0a02c723c */ /* 0x040fe8000004182c */
[----:B------:R-:W-:Y:S02]  /*24290*/  FMUL.FTZ R69, R2, R69 ;  /* 0x0000004502457220 */ /* 0x000fe40000410000 */
[C---:B------:R-:W-:Y:S02]  /*242a0*/  FMUL.FTZ R70, R0.reuse, R70 ;  /* 0x0000004600467220 */ /* 0x040fe40000410000 */
[C---:B------:R-:W-:Y:S01]  /*242b0*/  HMMA.16816.F32.BF16 R48, R160.reuse, R178, R48 ;  /* 0x000000b2a030723c */ /* 0x040fe20000041830 */
[----:B------:R-:W-:Y:S01]  /*242c0*/  LDSM.16.MT88.4 R176, [R231+0x10800] ;  /* 0x01080000e7b0783b */ /* 0x000fe20000004200 */
[----:B------:R-:W-:Y:S02]  /*242d0*/  MUFU.EX2 R203, R203 ;  /* 0x000000cb00cb7308 */ /* 0x000fe40000000800 */
[----:B------:R-:W-:Y:S02]  /*242e0*/  FMUL.FTZ R71, R0, R71 ;  /* 0x0000004700477220 */ /* 0x000fe40000410000 */
[C---:B------:R-:W-:Y:S02]  /*242f0*/  FMUL.FTZ R72, R2.reuse, R72 ;  /* 0x0000004802487220 */ /* 0x040fe40000410000 */
[C---:B--2---:R-:W-:Y:S04]  /*24300*/  HMMA.16816.F32.BF16 R52, R160.reuse, R156, R52 ;  /* 0x0000009ca034723c */ /* 0x044fe80000041834 */
[----:B------:R-:W-:Y:S01]  /*24310*/  FMUL.FTZ R73, R2, R73 ;  /* 0x0000004902497220 */ /* 0x000fe20000410000 */
[----:B------:R-:W2:Y:S01]  /*24320*/  MUFU.EX2 R206, R206 ;  /* 0x000000ce00ce7308 */ /* 0x000ea20000000800 */
[C---:B------:R-:W-:Y:S02]  /*24330*/  FMUL.FTZ R74, R0.reuse, R74 ;  /* 0x0000004a004a7220 */ /* 0x040fe40000410000 */
[C---:B------:R-:W-:Y:S01]  /*24340*/  HMMA.16816.F32.BF16 R56, R160.reuse, R158, R56 ;  /* 0x0000009ea038723c */ /* 0x040fe20000041838 */
[----:B------:R-:W1:Y:S03]  /*24350*/  LDSM.16.MT88.4 R156, [R232+0x12000] ;  /* 0x01200000e89c783b */ /* 0x000e660000004200 */
[----:B------:R-:W-:Y:S02]  /*24360*/  FMUL.FTZ R75, R0, R75 ;  /* 0x0000004b004b7220 */ /* 0x000fe40000410000 */
[C---:B------:R-:W-:Y:S01]  /*24370*/  FMUL.FTZ R76, R2.reuse, R76 ;  /* 0x0000004c024c7220 */ /* 0x040fe20000410000 */
[----:B------:R-:W-:Y:S01]  /*24380*/  MUFU.EX2 R205, R205 ;  /* 0x000000cd00cd7308 */ /* 0x000fe20000000800 */
[C---:B---3--:R-:W-:Y:S04]  /*24390*/  HMMA.16816.F32.BF16 R60, R160.reuse, R168, R60 ;  /* 0x000000a8a03c723c */ /* 0x048fe8000004183c */
[----:B------:R-:W-:Y:S02]  /*243a0*/  FMUL.FTZ R77, R2, R77 ;  /* 0x0000004d024d7220 */ /* 0x000fe40000410000 */
[C---:B------:R-:W-:Y:S02]  /*243b0*/  FMUL.FTZ R78, R0.reuse, R78 ;  /* 0x0000004e004e7220 */ /* 0x040fe40000410000 */
[C---:B------:R-:W-:Y:S01]  /*243c0*/  HMMA.16816.F32.BF16 R64, R160.reuse, R170, R64 ;  /* 0x000000aaa040723c */ /* 0x040fe20000041840 */
[----:B------:R-:W3:Y:S01]  /*243d0*/  LDSM.16.MT88.4 R168, [R231+0x12000] ;  /* 0x01200000e7a8783b */ /* 0x000ee20000004200 */
[----:B------:R-:W-:Y:S02]  /*243e0*/  MUFU.EX2 R207, R207 ;  /* 0x000000cf00cf7308 */ /* 0x000fe40000000800 */
        /* <DEDUP_REMOVED lines=21> */
[----:B------:R-:W-:Y:S03]  /*24540*/  FMUL.FTZ R93, R2, R93 ;  /* 0x0000005d025d7220 */ /* 0x000fe60000410000 */
[C---:B------:R-:W-:Y:S01]  /*24550*/  HMMA.16816.F32.BF16 R88, R160.reuse, R170, R88 ;  /* 0x000000aaa058723c */ /* 0x040fe20000041858 */
[----:B------:R-:W3:Y:S02]  /*24560*/  LDSM.16.MT88.4 R168, [R232+0x14000] ;  /* 0x01400000e8a8783b */ /* 0x000ee40000004200 */
[C---:B------:R-:W-:Y:S02]  /*24570*/  FMUL.FTZ R94, R0.reuse, R94 ;  /* 0x0000005e005e7220 */ /* 0x040fe40000410000 */
        /* <DEDUP_REMOVED lines=14> */
[C---:B-1----:R-:W-:Y:S03]  /*24660*/  HMMA.16816.F32.BF16 R100, R160.reuse, R156, R100 ;  /* 0x0000009ca064723c */ /* 0x042fe60000041864 */
[C---:B------:R-:W-:Y:S02]  /*24670*/  FMUL.FTZ R106, R0.reuse, R106 ;  /* 0x0000006a006a7220 */ /* 0x040fe40000410000 */
[----:B------:R-:W-:Y:S02]  /*24680*/  FMUL.FTZ R107, R0, R107 ;  /* 0x0000006b006b7220 */ /* 0x000fe40000410000 */
[C---:B------:R-:W-:Y:S02]  /*24690*/  FMUL.FTZ R108, R2.reuse, R108 ;  /* 0x0000006c026c7220 */ /* 0x040fe40000410000 */
[----:B------:R-:W-:Y:S03]  /*246a0*/  FMUL.FTZ R109, R2, R109 ;  /* 0x0000006d026d7220 */ /* 0x000fe60000410000 */
[C---:B------:R-:W-:Y:S01]  /*246b0*/  HMMA.16816.F32.BF16 R104, R160.reuse, R158, R104 ;  /* 0x0000009ea068723c */ /* 0x040fe20000041868 */
[----:B------:R-:W1:Y:S02]  /*246c0*/  LDSM.16.MT88.4 R156, [R234+0x16000] ;  /* 0x01600000ea9c783b */ /* 0x000e640000004200 */
[C---:B------:R-:W-:Y:S02]  /*246d0*/  FMUL.FTZ R110, R0.reuse, R110 ;  /* 0x0000006e006e7220 */ /* 0x040fe40000410000 */
[----:B------:R-:W-:Y:S02]  /*246e0*/  FMUL.FTZ R111, R0, R111 ;  /* 0x0000006f006f7220 */ /* 0x000fe40000410000 */
[C---:B------:R-:W-:Y:S02]  /*246f0*/  FMUL.FTZ R112, R2.reuse, R112 ;  /* 0x0000007002707220 */ /* 0x040fe40000410000 */
[----:B------:R-:W-:Y:S03]  /*24700*/  FMUL.FTZ R113, R2, R113 ;  /* 0x0000007102717220 */ /* 0x000fe60000410000 */
[C---:B---3--:R-:W-:Y:S03]  /*24710*/  HMMA.16816.F32.BF16 R108, R160.reuse, R168, R108 ;  /* 0x000000a8a06c723c */ /* 0x048fe6000004186c */
[C---:B------:R-:W-:Y:S02]  /*24720*/  FMUL.FTZ R114, R0.reuse, R114 ;  /* 0x0000007200727220 */ /* 0x040fe40000410000 */
        /* <DEDUP_REMOVED lines=34> */
[C---:B------:R-:W-:Y:S01]  /*24950*/  FMUL.FTZ R140, R2.reuse, R140 ;  /* 0x0000008c028c7220 */ /* 0x040fe20000410000 */
[C---:B------:R-:W-:Y:S01]  /*24960*/  HMMA.16816.F32.BF16 R12, R160.reuse, R170, R12 ;  /* 0x000000aaa00c723c */ /* 0x040fe2000004180c */
[----:B------:R-:W3:Y:S03]  /*24970*/  LDSM.16.MT88.4 R168, [R233+0x10800] ;  /* 0x01080000e9a8783b */ /* 0x000ee60000004200 */
[----:B------:R-:W-:Y:S02]  /*24980*/  FMUL.FTZ R141, R2, R141 ;  /* 0x0000008d028d7220 */ /* 0x000fe40000410000 */
[C---:B------:R-:W-:Y:S02]  /*24990*/  FMUL.FTZ R142, R0.reuse, R142 ;  /* 0x0000008e008e7220 */ /* 0x040fe40000410000 */
[C---:B-----5:R-:W-:Y:S04]  /*249a0*/  HMMA.16816.F32.BF16 R136, R160.reuse, R172, R136 ;  /* 0x000000aca088723c */ /* 0x060fe80000041888 */
[----:B------:R-:W-:Y:S02]  /*249b0*/  FMUL.FTZ R143, R0, R143 ;  /* 0x0000008f008f7220 */ /* 0x000fe40000410000 */
[----:B------:R-:W-:Y:S01]  /*249c0*/  FMUL.FTZ R16, R2, R148 ;  /* 0x0000009402107220 */ /* 0x000fe20000410000 */
[----:B------:R-:W-:Y:S01]  /*249d0*/  F2FP.BF16.PACK_AB R148, R200, R197 ;  /* 0x000000c5c894723e */ /* 0x000fe200000010ff */
[----:B------:R-:W-:Y:S01]  /*249e0*/  FMUL.FTZ R17, R2, R149 ;  /* 0x0000009502117220 */ /* 0x000fe20000410000 */
[----:B----4-:R-:W-:Y:S02]  /*249f0*/  F2FP.BF16.PACK_AB R149, R202, R199 ;  /* 0x000000c7ca95723e */ /* 0x010fe400000010ff */
[C---:B------:R-:W-:Y:S01]  /*24a00*/  HMMA.16816.F32.BF16 R140, R160.reuse, R174, R140 ;  /* 0x000000aea08c723c */ /* 0x040fe2000004188c */
[----:B------:R-:W4:Y:S02]  /*24a10*/  LDSM.16.MT88.4 R172, [R232+0x10800] ;  /* 0x01080000e8ac783b */ /* 0x000f240000004200 */
[----:B------:R-:W-:Y:S01]  /*24a20*/  FMUL.FTZ R18, R0, R150 ;  /* 0x0000009600127220 */ /* 0x000fe20000410000 */
[----:B------:R-:W-:Y:S01]  /*24a30*/  F2FP.BF16.PACK_AB R150, R204, R201 ;  /* 0x000000c9cc96723e */ /* 0x000fe200000010ff */
[----:B------:R-:W-:Y:S01]  /*24a40*/  FMUL.FTZ R19, R0, R151 ;  /* 0x0000009700137220 */ /* 0x000fe20000410000 */
[----:B--2---:R-:W-:Y:S01]  /*24a50*/  F2FP.BF16.PACK_AB R151, R206, R203 ;  /* 0x000000cbce97723e */ /* 0x004fe200000010ff */
[C---:B------:R-:W-:Y:S02]  /*24a60*/  FMUL.FTZ R144, R2.reuse, R144 ;  /* 0x0000009002907220 */ /* 0x040fe40000410000 */
[----:B------:R-:W-:Y:S03]  /*24a70*/  FMUL.FTZ R145, R2, R145 ;  /* 0x0000009102917220 */ /* 0x000fe60000410000 */
[C---:B------:R-:W-:Y:S03]  /*24a80*/  HMMA.16816.F32.BF16 R16, R160.reuse, R152, R16 ;  /* 0x00000098a010723c */ /* 0x040fe60000041810 */
[C---:B------:R-:W-:Y:S02]  /*24a90*/  FMUL.FTZ R146, R0.reuse, R146 ;  /* 0x0000009200927220 */ /* 0x040fe40000410000 */
[C---:B------:R-:W-:Y:S02]  /*24aa0*/  FMUL.FTZ R147, R0.reuse, R147 ;  /* 0x0000009300937220 */ /* 0x040fe40000410000 */
[----:B------:R-:W-:Y:S05]  /*24ab0*/  FFMA.FTZ R167, R0, R252, R167 ;  /* 0x000000fc00a77223 */ /* 0x000fea00000100a7 */
[----:B------:R-:W-:Y:S01]  /*24ac0*/  HMMA.16816.F32.BF16 R144, R160, R154, R144 ;  /* 0x0000009aa090723c */ /* 0x000fe20000041890 */
[----:B------:R-:W2:Y:S02]  /*24ad0*/  LDSM.16.MT88.4 R152, [R234+0x12800] ;  /* 0x01280000ea98783b */ /* 0x000ea40000004200 */
[----:B------:R-:W-:Y:S05]  /*24ae0*/  FADD.FTZ R167, R190, R167 ;  /* 0x000000a7bea77221 */ /* 0x000fea0000010000 */
[C---:B-1----:R-:W-:Y:S01]  /*24af0*/  HMMA.16816.F32.BF16 R4, R148.reuse, R156, R4 ;  /* 0x0000009c9404723c */ /* 0x042fe20000041804 */
[----:B------:R-:W1:Y:S07]  /*24b00*/  LDSM.16.MT88.4 R160, [R233+0x12800] ;  /* 0x01280000e9a0783b */ /* 0x000e6e0000004200 */
        /* <DEDUP_REMOVED lines=32> */
[C---:B------:R-:W-:Y:S04]  /*24d10*/  HMMA.16816.F32.BF16 R108, R148.reuse, R184, R108 ;  /* 0x000000b8946c723c */ /* 0x040fe8000004186c */
[-C--:B------:R-:W-:Y:S02]  /*24d20*/  FFMA.FTZ R183, R23, R165.reuse, -R196 ;  /* 0x000000a517b77223 */ /* 0x080fe400000108c4 */
[----:B------:R-:W4:Y:S01]  /*24d30*/  LDSM.16.MT88.4 R20, [R231+0x16800] ;  /* 0x01680000e714783b */ /* 0x000f220000004200 */
[-CC-:B------:R-:W-:Y:S01]  /*24d40*/  FFMA.FTZ R184, R24, R165.reuse, -R198.reuse ;  /* 0x000000a518b87223 */ /* 0x180fe200000108c6 */
[C---:B------:R-:W-:Y:S01]  /*24d50*/  HMMA.16816.F32.BF16 R112, R148.reuse, R186, R112 ;  /* 0x000000ba9470723c */ /* 0x040fe20000041870 */
[----:B------:R-:W5:Y:S03]  /*24d60*/  MUFU.EX2 R181, R181 ;  /* 0x000000b500b57308 */ /* 0x000f660000000800 */
[-C--:B------:R-:W-:Y:S03]  /*24d70*/  FFMA.FTZ R185, R25, R165.reuse, -R198 ;  /* 0x000000a519b97223 */ /* 0x080fe600000108c6 */
[-CC-:B------:R-:W-:Y:S01]  /*24d80*/  FFMA.FTZ R186, R26, R165.reuse, -R196.reuse ;  /* 0x000000a51aba7223 */ /* 0x180fe200000108c4 */
[C---:B--2---:R-:W-:Y:S03]  /*24d90*/  HMMA.16816.F32.BF16 R116, R148.reuse, R152, R116 ;  /* 0x000000989474723c */ /* 0x044fe60000041874 */
[----:B------:R-:W-:Y:S01]  /*24da0*/  MUFU.EX2 R182, R182 ;  /* 0x000000b600b67308 */ /* 0x000fe20000000800 */
[-C--:B------:R-:W-:Y:S02]  /*24db0*/  FFMA.FTZ R187, R27, R165.reuse, -R196 ;  /* 0x000000a51bbb7223 */ /* 0x080fe400000108c4 */
[----:B------:R-:W-:Y:S02]  /*24dc0*/  LDSM.16.MT88.4 R24, [R232+0x11000] ;  /* 0x01100000e818783b */ /* 0x000fe40000004200 */
[C---:B------:R-:W-:Y:S05]  /*24dd0*/  HMMA.16816.F32.BF16 R120, R148.reuse, R154, R120 ;  /* 0x0000009a9478723c */ /* 0x040fea0000041878 */
[----:B------:R-:W2:Y:S01]  /*24de0*/  MUFU.EX2 R183, R183 ;  /* 0x000000b700b77308 */ /* 0x000ea20000000800 */
[----:B------:R-:W2:Y:S02]  /*24df0*/  LDSM.16.MT88.4 R152, [R234+0x11000] ;  /* 0x01100000ea98783b */ /* 0x000ea40000004200 */
[C---:B-1----:R-:W-:Y:S07]  /*24e00*/  HMMA.16816.F32.BF16 R124, R148.reuse, R156, R124 ;  /* 0x0000009c947c723c */ /* 0x042fee000004187c */
[----:B------:R-:W-:Y:S01]  /*24e10*/  MUFU.EX2 R184, R184 ;  /* 0x000000b800b87308 */ /* 0x000fe20000000800 */
[C---:B------:R-:W-:Y:S01]  /*24e20*/  HMMA.16816.F32.BF16 R128, R148.reuse, R158, R128 ;  /* 0x0000009e9480723c */ /* 0x040fe20000041880 */
[----:B------:R-:W1:Y:S07]  /*24e30*/  LDSM.16.MT88.4 R156, [R233+0x11000] ;  /* 0x01100000e99c783b */ /* 0x000e6e0000004200 */
[C---:B------:R-:W-:Y:S01]  /*24e40*/  HMMA.16816.F32.BF16 R132, R148.reuse, R160, R132 ;  /* 0x000000a09484723c */ /* 0x040fe20000041884 */
[----:B------:R-:W1:Y:S07]  /*24e50*/  MUFU.EX2 R185, R185 ;  /* 0x000000b900b97308 */ /* 0x000e6e0000000800 */
[C---:B------:R-:W-:Y:S01]  /*24e60*/  HMMA.16816.F32.BF16 R12, R148.reuse, R162, R12 ;  /* 0x000000a2940c723c */ /* 0x040fe2000004180c */
[----:B------:R-:W1:Y:S02]  /*24e70*/  LDSM.16.MT88.4 R160, [R231+0x11000] ;  /* 0x01100000e7a0783b */ /* 0x000e640000004200 */
[----:B------:R-:W-:Y:S05]  /*24e80*/  MUFU.EX2 R186, R186 ;  /* 0x000000ba00ba7308 */ /* 0x000fea0000000800 */
[C---:B---3--:R-:W-:Y:S05]  /*24e90*/  HMMA.16816.F32.BF16 R136, R148.reuse, R168, R136 ;  /* 0x000000a89488723c */ /* 0x048fea0000041888 */
[----:B------:R-:W3:Y:S03]  /*24ea0*/  MUFU.EX2 R187, R187 ;  /* 0x000000bb00bb7308 */ /* 0x000ee60000000800 */
[C---:B------:R-:W-:Y:S01]  /*24eb0*/  HMMA.16816.F32.BF16 R140, R148.reuse, R170, R140 ;  /* 0x000000aa948c723c */ /* 0x040fe2000004188c */
[----:B------:R-:W-:Y:S07]  /*24ec0*/  LDSM.16.MT88.4 R168, [R233+0x13000] ;  /* 0x01300000e9a8783b */ /* 0x000fee0000004200 */
[C---:B----4-:R-:W-:Y:S07]  /*24ed0*/  HMMA.16816.F32.BF16 R16, R148.reuse, R20, R16 ;  /* 0x000000149410723c */ /* 0x050fee0000041810 */
[----:B-----5:R-:W-:Y:S01]  /*24ee0*/  F2FP.BF16.PACK_AB R20, R181, R180 ;  /* 0x000000b4b514723e */ /* 0x020fe200000010ff */
[----:B------:R-:W-:Y:S01]  /*24ef0*/  HMMA.16816.F32.BF16 R144, R148, R22, R144 ;  /* 0x000000169490723c */ /* 0x000fe20000041890 */
[----:B------:R-:W4:Y:S03]  /*24f00*/  LDSM.16.MT88.4 R148, [R234+0x13000] ;  /* 0x01300000ea94783b */ /* 0x000f260000004200 */
[----:B--2---:R-:W-:Y:S03]  /*24f10*/  F2FP.BF16.PACK_AB R21, R183, R182 ;  /* 0x000000b6b715723e */ /* 0x004fe600000010ff */
[----:B-1----:R-:W-:Y:S02]  /*24f20*/  F2FP.BF16.PACK_AB R22, R185, R184 ;  /* 0x000000b8b916723e */ /* 0x002fe400000010ff */
[----:B---3--:R-:W-:Y:S07]  /*24f30*/  F2FP.BF16.PACK_AB R23, R187, R186 ;  /* 0x000000babb17723e */ /* 0x008fee00000010ff */
[C---:B------:R-:W-:Y:S08]  /*24f40*/  HMMA.16816.F32.BF16 R4, R20.reuse, R152, R4 ;  /* 0x000000981404723c */ /* 0x040ff00000041804 */
[C---:B------:R-:W-:Y:S01]  /*24f50*/  HMMA.16816.F32.BF16 R8, R20.reuse, R154, R8 ;  /* 0x0000009a1408723c */ /* 0x040fe20000041808 */
[----:B------:R-:W1:Y:S07]  /*24f60*/  LDSM.16.MT88.4 R152, [R231+0x13000] ;  /* 0x01300000e798783b */ /* 0x000e6e0000004200 */
[C---:B------:R-:W-:Y:S08]  /*24f70*/  HMMA.16816.F32.BF16 R36, R20.reuse, R156, R36 ;  /* 0x0000009c1424723c */ /* 0x040ff00000041824 */
[C---:B------:R-:W-:Y:S01]  /*24f80*/  HMMA.16816.F32.BF16 R40, R20.reuse, R158, R40 ;  /* 0x0000009e1428723c */ /* 0x040fe20000041828 */
[----:B------:R-:W-:Y:S07]  /*24f90*/  LDSM.16.MT88.4 R156, [R234+0x17000] ;  /* 0x01700000ea9c783b */ /* 0x000fee0000004200 */
[C---:B------:R-:W-:Y:S08]  /*24fa0*/  HMMA.16816.F32.BF16 R44, R20.reuse, R24, R44 ;  /* 0x00000018142c723c */ /* 0x040ff0000004182c */
[C---:B------:R-:W-:Y:S01]  /*24fb0*/  HMMA.16816.F32.BF16 R48, R20.reuse, R26, R48 ;  /* 0x0000001a1430723c */ /* 0x040fe20000041830 */
[----:B------:R-:W2:Y:S07]  /*24fc0*/  LDSM.16.MT88.4 R24, [R233+0x15000] ;  /* 0x01500000e918783b */ /* 0x000eae0000004200 */
[C---:B------:R-:W-:Y:S08]  /*24fd0*/  HMMA.16816.F32.BF16 R52, R20.reuse, R160, R52 ;  /* 0x000000a01434723c */ /* 0x040ff00000041834 */
[C---:B------:R-:W-:Y:S01]  /*24fe0*/  HMMA.16816.F32.BF16 R56, R20.reuse, R162, R56 ;  /* 0x000000a21438723c */ /* 0x040fe20000041838 */
[----:B------:R-:W-:Y:S07]  /*24ff0*/  LDSM.16.MT88.4 R160, [R231+0x17000] ;  /* 0x01700000e7a0783b */ /* 0x000fee0000004200 */
[C---:B----4-:R-:W-:Y:S08]  /*25000*/  HMMA.16816.F32.BF16 R60, R20.reuse, R148, R60 ;  /* 0x00000094143c723c */ /* 0x050ff0000004183c */
        /* <DEDUP_REMOVED lines=8> */
[C---:B-1----:R-:W-:Y:S08]  /*25090*/  HMMA.16816.F32.BF16 R84, R20.reuse, R152, R84 ;  /* 0x000000981454723c */ /* 0x042ff00000041854 */
[C---:B------:R-:W-:Y:S01]  /*250a0*/  HMMA.16816.F32.BF16 R88, R20.reuse, R154, R88 ;  /* 0x0000009a1458723c */ /* 0x040fe20000041858 */
[----:B------:R-:W1:Y:S07]  /*250b0*/  LDSM.16.MT88.4 R152, [R231+0x15000] ;  /* 0x01500000e798783b */ /* 0x000e6e0000004200 */
[C---:B------:R-:W-:Y:S07]  /*250c0*/  HMMA.16816.F32.BF16 R92, R20.reuse, R176, R92 ;  /* 0x000000b0145c723c */ /* 0x040fee000004185c */
[-CC-:B------:R-:W-:Y:S01]  /*250d0*/  FFMA.FTZ R176, R28, R165.reuse, -R198.reuse ;  /* 0x000000a51cb07223 */ /* 0x180fe200000108c6 */
[C---:B------:R-:W-:Y:S04]  /*250e0*/  HMMA.16816.F32.BF16 R96, R20.reuse, R178, R96 ;  /* 0x000000b21460723c */ /* 0x040fe80000041860 */
[-CC-:B------:R-:W-:Y:S01]  /*250f0*/  FFMA.FTZ R177, R29, R165.reuse, -R198.reuse ;  /* 0x000000a51db17223 */ /* 0x180fe200000108c6 */
[----:B------:R-:W-:Y:S01]  /*25100*/  MUFU.EX2 R176, R176 ;  /* 0x000000b000b07308 */ /* 0x000fe20000000800 */
[-C--:B------:R-:W-:Y:S02]  /*25110*/  FFMA.FTZ R198, R33, R165.reuse, -R198 ;  /* 0x000000a521c67223 */ /* 0x080fe400000108c6 */
[C---:B--2---:R-:W-:Y:S04]  /*25120*/  HMMA.16816.F32.BF16 R100, R20.reuse, R24, R100 ;  /* 0x000000181464723c */ /* 0x044fe80000041864 */
[-CC-:B------:R-:W-:Y:S02]  /*25130*/  FFMA.FTZ R178, R30, R165.reuse, -R196.reuse ;  /* 0x000000a51eb27223 */ /* 0x180fe400000108c4 */
[-CC-:B------:R-:W-:Y:S01]  /*25140*/  FFMA.FTZ R179, R31, R165.reuse, -R196.reuse ;  /* 0x000000a51fb37223 */ /* 0x180fe200000108c4 */
[----:B------:R-:W-:Y:S01]  /*25150*/  MUFU.EX2 R198, R198 ;  /* 0x000000c600c67308 */ /* 0x000fe20000000800 */
[C---:B------:R-:W-:Y:S01]  /*25160*/  HMMA.16816.F32.BF16 R104, R20.reuse, R26, R104 ;  /* 0x0000001a1468723c */ /* 0x040fe20000041868 */
[----:B------:R-:W2:Y:S03]  /*25170*/  LDSM.16.MT88.4 R24, [R233+0x17000] ;  /* 0x01700000e918783b */ /* 0x000ea60000004200 */
[----:B------:R-:W-:Y:S04]  /*25180*/  FFMA.FTZ R196, R35, R165, -R196 ;  /* 0x000000a523c47223 */ /* 0x000fe800000108c4 */
[C---:B---3--:R-:W-:Y:S01]  /*25190*/  HMMA.16816.F32.BF16 R108, R20.reuse, R148, R108 ;  /* 0x00000094146c723c */ /* 0x048fe2000004186c */
[----:B------:R-:W3:Y:S01]  /*251a0*/  LDL.LU R165, [R1] ;  /* 0x0000000001a57983 */ /* 0x000ee20000300800 */
[----:B------:R-:W4:Y:S03]  /*251b0*/  MUFU.EX2 R177, R177 ;  /* 0x000000b100b17308 */ /* 0x000f260000000800 */
[----:B------:R-:W5:Y:S03]  /*251c0*/  LDSM.16.MT88.4 R28, [R232+0x17000] ;  /* 0x01700000e81c783b */ /* 0x000f660000004200 */
[C---:B------:R-:W-:Y:S04]  /*251d0*/  HMMA.16816.F32.BF16 R112, R20.reuse, R150, R112 ;  /* 0x000000961470723c */ /* 0x040fe80000041870 */
[----:B------:R-:W-:Y:S01]  /*251e0*/  MUFU.EX2 R178, R178 ;  /* 0x000000b200b27308 */ /* 0x000fe20000000800 */
[----:B------:R-:W4:Y:S03]  /*251f0*/  LDSM.16.MT88.4 R148, [R234+0x11800] ;  /* 0x01180000ea94783b */ /* 0x000f260000004200 */
[C---:B-1----:R-:W-:Y:S05]  /*25200*/  HMMA.16816.F32.BF16 R116, R20.reuse, R152, R116 ;  /* 0x000000981474723c */ /* 0x042fea0000041874 */
[----:B------:R-:W1:Y:S01]  /*25210*/  LDSM.16.MT88.4 R32, [R233+0x11800] ;  /* 0x01180000e920783b */ /* 0x000e620000004200 */
[----:B------:R-:W1:Y:S02]  /*25220*/  MUFU.EX2 R179, R179 ;  /* 0x000000b300b37308 */ /* 0x000e640000000800 */
[C---:B------:R-:W-:Y:S05]  /*25230*/  HMMA.16816.F32.BF16 R120, R20.reuse, R154, R120 ;  /* 0x0000009a1478723c */ /* 0x040fea0000041878 */
[----:B------:R-:W1:Y:S03]  /*25240*/  LDSM.16.MT88.4 R152, [R232+0x11800] ;  /* 0x01180000e898783b */ /* 0x000e660000004200 */
[C---:B------:R-:W-:Y:S01]  /*25250*/  HMMA.16816.F32.BF16 R124, R20.reuse, R156, R124 ;  /* 0x0000009c147c723c */ /* 0x040fe2000004187c */
[----:B------:R-:W1:Y:S07]  /*25260*/  MUFU.EX2 R196, R196 ;  /* 0x000000c400c47308 */ /* 0x000e6e0000000800 */
[C---:B------:R-:W-:Y:S08]  /*25270*/  HMMA.16816.F32.BF16 R128, R20.reuse, R158, R128 ;  /* 0x0000009e1480723c */ /* 0x040ff00000041880 */
[C---:B--2---:R-:W-:Y:S08]  /*25280*/  HMMA.16816.F32.BF16 R132, R20.reuse, R24, R132 ;  /* 0x000000181484723c */ /* 0x044ff00000041884 */
[C---:B------:R-:W-:Y:S01]  /*25290*/  HMMA.16816.F32.BF16 R12, R20.reuse, R26, R12 ;  /* 0x0000001a140c723c */ /* 0x040fe2000004180c */
[----:B------:R-:W2:Y:S07]  /*252a0*/  LDSM.16.MT88.4 R24, [R231+0x11800] ;  /* 0x01180000e718783b */ /* 0x000eae0000004200 */
[C---:B-----5:R-:W-:Y:S08]  /*252b0*/  HMMA.16816.F32.BF16 R136, R20.reuse, R28, R136 ;  /* 0x0000001c1488723c */ /* 0x060ff00000041888 */
[C---:B------:R-:W-:Y:S01]  /*252c0*/  HMMA.16816.F32.BF16 R140, R20.reuse, R30, R140 ;  /* 0x0000001e148c723c */ /* 0x040fe2000004188c */
[----:B------:R-:W5:Y:S07]  /*252d0*/  LDSM.16.MT88.4 R28, [R234+0x13800] ;  /* 0x01380000ea1c783b */ /* 0x000f6e0000004200 */
[C---:B------:R-:W-:Y:S08]  /*252e0*/  HMMA.16816.F32.BF16 R16, R20.reuse, R160, R16 ;  /* 0x000000a01410723c */ /* 0x040ff00000041810 */
[----:B------:R-:W-:Y:S07]  /*252f0*/  HMMA.16816.F32.BF16 R144, R20, R162, R144 ;  /* 0x000000a21490723c */ /* 0x000fee0000041890 */
[----:B----4-:R-:W-:Y:S02]  /*25300*/  F2FP.BF16.PACK_AB R20, R177, R176 ;  /* 0x000000b0b114723e */ /* 0x010fe400000010ff */
[----:B-1----:R-:W-:Y:S03]  /*25310*/  F2FP.BF16.PACK_AB R21, R179, R178 ;  /* 0x000000b2b315723e */ /* 0x002fe600000010ff */
[----:B------:R-:W-:Y:S02]  /*25320*/  F2FP.BF16.PACK_AB R22, R198, R205 ;  /* 0x000000cdc616723e */ /* 0x000fe400000010ff */
[----:B------:R-:W-:Y:S07]  /*25330*/  F2FP.BF16.PACK_AB R23, R196, R207 ;  /* 0x000000cfc417723e */ /* 0x000fee00000010ff */
[C---:B------:R-:W-:Y:S01]  /*25340*/  HMMA.16816.F32.BF16 R160, R20.reuse, R148, R4 ;  /* 0x0000009414a0723c */ /* 0x040fe20000041804 */
[----:B------:R-:W1:Y:S07]  /*25350*/  LDSM.16.MT88.4 R4, [R233+0x13800] ;  /* 0x01380000e904783b */ /* 0x000e6e0000004200 */
[C---:B------:R-:W-:Y:S01]  /*25360*/  HMMA.16816.F32.BF16 R156, R20.reuse, R150, R8 ;  /* 0x00000096149c723c */ /* 0x040fe20000041808 */
[----:B------:R-:W4:Y:S07]  /*25370*/  LDSM.16.MT88.4 R8, [R232+0x13800] ;  /* 0x01380000e808783b */ /* 0x000f2e0000004200 */
[C---:B------:R-:W-:Y:S01]  /*25380*/  HMMA.16816.F32.BF16 R36, R20.reuse, R32, R36 ;  /* 0x000000201424723c */ /* 0x040fe20000041824 */
[----:B------:R-:W-:Y:S07]  /*25390*/  LDSM.16.MT88.4 R148, [R234+0x15800] ;  /* 0x01580000ea94783b */ /* 0x000fee0000004200 */
        /* <DEDUP_REMOVED lines=12> */
[C---:B------:R-:W-:Y:S01]  /*25460*/  HMMA.16816.F32.BF16 R72, R20.reuse, R6, R72 ;  /* 0x000000061448723c */ /* 0x040fe20000041848 */
[----:B------:R-:W1:Y:S07]  /*25470*/  LDSM.16.MT88.4 R4, [R232+0x17800] ;  /* 0x01780000e804783b */ /* 0x000e6e0000004200 */
[C---:B----4-:R-:W-:Y:S08]  /*25480*/  HMMA.16816.F32.BF16 R76, R20.reuse, R8, R76 ;  /* 0x00000008144c723c */ /* 0x050ff0000004184c */
[C---:B------:R-:W-:Y:S01]  /*25490*/  HMMA.16816.F32.BF16 R80, R20.reuse, R10, R80 ;  /* 0x0000000a1450723c */ /* 0x040fe20000041850 */
[----:B------:R-:W4:Y:S07]  /*254a0*/  LDSM.16.MT88.4 R8, [R231+0x17800] ;  /* 0x01780000e708783b */ /* 0x000f2e0000004200 */
[C---:B------:R-:W-:Y:S08]  /*254b0*/  HMMA.16816.F32.BF16 R84, R20.reuse, R32, R84 ;  /* 0x000000201454723c */ /* 0x040ff00000041854 */
        /* <DEDUP_REMOVED lines=9> */
[C---:B------:R-:W-:Y:S04]  /*25550*/  HMMA.16816.F32.BF16 R124, R20.reuse, R172, R124 ;  /* 0x000000ac147c723c */ /* 0x040fe8000004187c */
[----:B---3--:R-:W-:Y:S02]  /*25560*/  FFMA.FTZ R191, R2, R165, R191 ;  /* 0x000000a502bf7223 */ /* 0x008fe400000100bf */
[----:B------:R-:W-:Y:S01]  /*25570*/  FADD.FTZ R2, R194, R167 ;  /* 0x000000a7c2027221 */ /* 0x000fe20000010000 */
[----:B------:R-:W-:Y:S01]  /*25580*/  MOV R167, R164 ;  /* 0x000000a400a77202 */ /* 0x000fe20000000f00 */
[C---:B------:R-:W-:Y:S04]  /*25590*/  HMMA.16816.F32.BF16 R128, R20.reuse, R174, R128 ;  /* 0x000000ae1480723c */ /* 0x040fe80000041880 */
[----:B------:R-:W-:Y:S02]  /*255a0*/  FADD.FTZ R191, R166, R191 ;  /* 0x000000bfa6bf7221 */ /* 0x000fe40000010000 */
[----:B------:R-:W-:Y:S02]  /*255b0*/  FADD.FTZ R2, R195, R2 ;  /* 0x00000002c3027221 */ /* 0x000fe40000010000 */
[----:B------:R-:W-:Y:S01]  /*255c0*/  FADD.FTZ R0, R192, R191 ;  /* 0x000000bfc0007221 */ /* 0x000fe20000010000 */
[C---:B-----5:R-:W-:Y:S03]  /*255d0*/  HMMA.16816.F32.BF16 R132, R20.reuse, R28, R132 ;  /* 0x0000001c1484723c */ /* 0x060fe60000041884 */
[----:B------:R-:W-:Y:S02]  /*255e0*/  FADD.FTZ R0, R193, R0 ;  /* 0x00000000c1007221 */ /* 0x000fe40000010000 */
[----:B------:R-:W-:Y:S02]  /*255f0*/  FADD.FTZ R199, R199, R2 ;  /* 0x00000002c7c77221 */ /* 0x000fe40000010000 */
[----:B------:R-:W-:Y:S01]  /*25600*/  FADD.FTZ R197, R197, R0 ;  /* 0x00000000c5c57221 */ /* 0x000fe20000010000 */
[C---:B------:R-:W-:Y:S04]  /*25610*/  HMMA.16816.F32.BF16 R152, R20.reuse, R30, R12 ;  /* 0x0000001e1498723c */ /* 0x040fe8000004180c */
[----:B------:R-:W-:Y:S02]  /*25620*/  FADD.FTZ R200, R200, R197 ;  /* 0x000000c5c8c87221 */ /* 0x000fe40000010000 */
[----:B------:R-:W-:Y:S02]  /*25630*/  FADD.FTZ R202, R202, R199 ;  /* 0x000000c7caca7221 */ /* 0x000fe40000010000 */
[C---:B-1----:R-:W-:Y:S04]  /*25640*/  HMMA.16816.F32.BF16 R136, R20.reuse, R4, R136 ;  /* 0x000000041488723c */ /* 0x042fe80000041888 */
[----:B------:R-:W-:Y:S03]  /*25650*/  FADD.FTZ R13, R203, R202 ;  /* 0x000000cacb0d7221 */ /* 0x000fe60000010000 */
[----:B------:R-:W-:Y:S01]  /*25660*/  FADD.FTZ R5, R201, R200 ;  /* 0x000000c8c9057221 */ /* 0x000fe20000010000 */
[C---:B------:R-:W-:Y:S04]  /*25670*/  HMMA.16816.F32.BF16 R140, R20.reuse, R6, R140 ;  /* 0x00000006148c723c */ /* 0x040fe8000004188c */
[----:B------:R-:W-:Y:S02]  /*25680*/  FADD.FTZ R5, R204, R5 ;  /* 0x00000005cc057221 */ /* 0x000fe40000010000 */
[----:B------:R-:W-:Y:S02]  /*25690*/  FADD.FTZ R13, R206, R13 ;  /* 0x0000000dce0d7221 */ /* 0x000fe40000010000 */
[----:B------:R-:W-:Y:S01]  /*256a0*/  FADD.FTZ R180, R180, R5 ;  /* 0x00000005b4b47221 */ /* 0x000fe20000010000 */
[C---:B----4-:R-:W-:Y:S03]  /*256b0*/  HMMA.16816.F32.BF16 R148, R20.reuse, R8, R16 ;  /* 0x000000081494723c */ /* 0x050fe60000041810 */
[----:B------:R-:W-:Y:S02]  /*256c0*/  FADD.FTZ R181, R181, R180 ;  /* 0x000000b4b5b57221 */ /* 0x000fe40000010000 */
[----:B------:R-:W-:Y:S02]  /*256d0*/  FADD.FTZ R182, R182, R13 ;  /* 0x0000000db6b67221 */ /* 0x000fe40000010000 */
[----:B------:R-:W-:Y:S01]  /*256e0*/  FADD.FTZ R184, R184, R181 ;  /* 0x000000b5b8b87221 */ /* 0x000fe20000010000 */
[----:B------:R-:W-:Y:S04]  /*256f0*/  HMMA.16816.F32.BF16 R144, R20, R10, R144 ;  /* 0x0000000a1490723c */ /* 0x000fe80000041890 */
[----:B------:R-:W-:Y:S02]  /*25700*/  FADD.FTZ R185, R185, R184 ;  /* 0x000000b8b9b97221 */ /* 0x000fe40000010000 */
[----:B------:R-:W-:Y:S02]  /*25710*/  FADD.FTZ R183, R183, R182 ;  /* 0x000000b6b7b77221 */ /* 0x000fe40000010000 */
[----:B------:R-:W-:Y:S04]  /*25720*/  FADD.FTZ R176, R176, R185 ;  /* 0x000000b9b0b07221 */ /* 0x000fe80000010000 */
[----:B------:R-:W-:Y:S02]  /*25730*/  FADD.FTZ R176, R177, R176 ;  /* 0x000000b0b1b07221 */ /* 0x000fe40000010000 */
[----:B------:R-:W-:Y:S02]  /*25740*/  FADD.FTZ R186, R186, R183 ;  /* 0x000000b7baba7221 */ /* 0x000fe40000010000 */
[----:B------:R-:W-:Y:S02]  /*25750*/  FADD.FTZ R205, R205, R176 ;  /* 0x000000b0cdcd7221 */ /* 0x000fe40000010000 */
[----:B------:R-:W-:Y:S02]  /*25760*/  FADD.FTZ R187, R187, R186 ;  /* 0x000000babbbb7221 */ /* 0x000fe40000010000 */
[----:B------:R-:W-:Y:S02]  /*25770*/  FADD.FTZ R0, R198, R205 ;  /* 0x000000cdc6007221 */ /* 0x000fe40000010000 */
[----:B------:R-:W-:Y:S03]  /*25780*/  FADD.FTZ R178, R178, R187 ;  /* 0x000000bbb2b27221 */ /* 0x000fe60000010000 */
[----:B------:R1:W-:Y:S01]  /*25790*/  STL [R1], R0 ;  /* 0x0000000001007387 */ /* 0x0003e20000100800 */
[----:B------:R-:W-:Y:S04]  /*257a0*/  FADD.FTZ R178, R179, R178 ;  /* 0x000000b2b3b27221 */ /* 0x000fe80000010000 */
[----:B------:R-:W-:Y:S04]  /*257b0*/  FADD.FTZ R207, R207, R178 ;  /* 0x000000b2cfcf7221 */ /* 0x000fe80000010000 */
[----:B------:R-:W-:Y:S01]  /*257c0*/  FADD.FTZ R252, R196, R207 ;  /* 0x000000cfc4fc7221 */ /* 0x000fe20000010000 */
[----:B-1----:R-:W-:Y:S01]  /*257d0*/  MOV R0, R3 ;  /* 0x0000000300007202 */ /* 0x002fe20000000f00 */
[----:B------:R-:W-:-:S05]  /*257e0*/  @P0 BRA `(.L_x_1957) ;  /* 0xffffbb6000000947 */ /* 0x000fca000383ffff */
.L_x_1948:
        /* <DEDUP_REMOVED lines=10> */
[----:B------:R-:W2:Y:S04]  /*25890*/  LDL R2, [R1] ;  /* 0x0000000001027983 */ /* 0x000ea80000100800 */
[----:B--2---:R2:W3:Y:S02]  /*258a0*/  SHFL.BFLY PT, R9, R2, 0x2, 0x1f ;  /* 0x0c401f0002097f89 */ /* 0x0044e400000e0000 */
.L_x_1976:
        /* <DEDUP_REMOVED lines=8> */
.L_x_1977:
[----:B---3--:R-:W-:Y:S01]  /*25930*/  FADD.FTZ R6, R9, R11 ;  /* 0x0000000b09067221 */ /* 0x008fe20000010000 */
[----:B------:R-:W-:Y:S01]  /*25940*/  BAR.SYNC.DEFER_BLOCKING 0x0 ;  /* 0x0000000000007b1d */ /* 0x000fe20000010000 */
[----:B------:R-:W-:Y:S02]  /*25950*/  FSETP.NE.FTZ.AND P4, PT, R2, RZ, PT ;  /* 0x000000ff0200720b */ /* 0x000fe40003f95000 */
[----:B------:R-:W-:Y:S02]  /*25960*/  MOV R8, 0x3f800000 ;  /* 0x3f80000000087802 */ /* 0x000fe40000000f00 */
[----:B------:R-:W-:Y:S01]  /*25970*/  FSETP.NE.FTZ.AND P3, PT, R6, RZ, PT ;  /* 0x000000ff0600720b */ /* 0x000fe20003f75000 */
[----:B------:R-:W3:Y:S01]  /*25980*/  S2R R9, SR_TID.X ;  /* 0x0000000000097919 */ /* 0x000ee20000002100 */
[----:B------:R-:W-:Y:S01]  /*25990*/  MOV R7, 0x3f800000 ;  /* 0x3f80000000077802 */ /* 0x000fe20000000f00 */
[----:B------:R-:W-:-:S06]  /*259a0*/  ULDC.64 UR4, c[0x0][0x118] ;  /* 0x0000460000047ab9 */ /* 0x000fcc0000000a00 */
[----:B------:R-:W4:Y:S08]  /*259b0*/  @P4 MUFU.RCP R8, R2 ;  /* 0x0000000200084308 */ /* 0x000f300000001000 */
[----:B------:R-:W1:Y:S01]  /*259c0*/  @P3 MUFU.RCP R7, R6 ;  /* 0x0000000600073308 */ /* 0x000e620000001000 */
[----:B---3--:R-:W-:Y:S01]  /*259d0*/  SHF.R.S32.HI R10, RZ, 0x1f, R9 ;  /* 0x0000001fff0a7819 */ /* 0x008fe20000011409 */
[----:B----4-:R-:W-:-:S02]  /*259e0*/  FMUL.FTZ R160, R8, R160 ;  /* 0x000000a008a07220 */ /* 0x010fc40000410000 */
[----:B------:R-:W-:Y:S01]  /*259f0*/  FMUL.FTZ R161, R8, R161 ;  /* 0x000000a108a17220 */ /* 0x000fe20000410000 */
[----:B--2---:R-:W-:Y:S01]  /*25a00*/  LEA.HI R11, R10, R9, RZ, 0x2 ;  /* 0x000000090a0b7211 */ /* 0x004fe200078f10ff */
[C---:B------:R-:W-:Y:S02]  /*25a10*/  FMUL.FTZ R156, R8.reuse, R156 ;  /* 0x0000009c089c7220 */ /* 0x040fe40000410000 */
[C---:B------:R-:W-:Y:S01]  /*25a20*/  FMUL.FTZ R157, R8.reuse, R157 ;  /* 0x0000009d089d7220 */ /* 0x040fe20000410000 */
[--C-:B------:R-:W-:Y:S01]  /*25a30*/  SHF.R.S32.HI R13, RZ, 0x2, R11.reuse ;  /* 0x00000002ff0d7819 */ /* 0x100fe2000001140b */
[C---:B------:R-:W-:Y:S01]  /*25a40*/  FMUL.FTZ R36, R8.reuse, R36 ;  /* 0x0000002408247220 */ /* 0x040fe20000410000 */
[----:B------:R-:W-:Y:S01]  /*25a50*/  SHF.R.S32.HI R12, RZ, 0x1f, R11 ;  /* 0x0000001fff0c7819 */ /* 0x000fe2000001140b */
[C---:B------:R-:W-:Y:S01]  /*25a60*/  FMUL.FTZ R37, R8.reuse, R37 ;  /* 0x0000002508257220 */ /* 0x040fe20000410000 */
[----:B------:R-:W-:Y:S01]  /*25a70*/  LOP3.LUT R14, R11, 0x1ffffffc, RZ, 0xc0, !PT ;  /* 0x1ffffffc0b0e7812 */ /* 0x000fe200078ec0ff */
[----:B------:R-:W-:Y:S01]  /*25a80*/  FMUL.FTZ R40, R8, R40 ;  /* 0x0000002808287220 */ /* 0x000fe20000410000 */
[----:B------:R-:W-:Y:S01]  /*25a90*/  LEA.HI R12, R12, R13, RZ, 0x3 ;  /* 0x0000000d0c0c7211 */ /* 0x000fe200078f18ff */
[----:B------:R-:W-:Y:S01]  /*25aa0*/  FMUL.FTZ R41, R8, R41 ;  /* 0x0000002908297220 */ /* 0x000fe20000410000 */
[----:B------:R-:W-:Y:S01]  /*25ab0*/  IADD3 R14, -R14, R9, RZ ;  /* 0x000000090e0e7210 */ /* 0x000fe20007ffe1ff */
[----:B------:R-:W-:Y:S01]  /*25ac0*/  FMUL.FTZ R44, R8, R44 ;  /* 0x0000002c082c7220 */ /* 0x000fe20000410000 */
[----:B------:R-:W-:Y:S01]  /*25ad0*/  LOP3.LUT R12, R12, 0xfffffff8, RZ, 0xc0, !PT ;  /* 0xfffffff80c0c7812 */ /* 0x000fe200078ec0ff */
[----:B------:R-:W-:-:S02]  /*25ae0*/  FMUL.FTZ R45, R8, R45 ;  /* 0x0000002d082d7220 */ /* 0x000fc40000410000 */
[C---:B------:R-:W-:Y:S01]  /*25af0*/  FMUL.FTZ R48, R8.reuse, R48 ;  /* 0x0000003008307220 */ /* 0x040fe20000410000 */
[----:B------:R-:W-:Y:S01]  /*25b00*/  IADD3 R13, R13, -R12, RZ ;  /* 0x8000000c0d0d7210 */ /* 0x000fe20007ffe0ff */
[----:B------:R-:W-:Y:S01]  /*25b10*/  FMUL.FTZ R49, R8, R49 ;  /* 0x0000003108317220 */ /* 0x000fe20000410000 */
[----:B------:R-:W-:Y:S01]  /*25b20*/  LEA.HI R12, R10, R9, RZ, 0x5 ;  /* 0x000000090a0c7211 */ /* 0x000fe200078f28ff */
[C---:B------:R-:W-:Y:S01]  /*25b30*/  FMUL.FTZ R52, R8.reuse, R52 ;  /* 0x0000003408347220 */ /* 0x040fe20000410000 */
[----:B------:R-:W-:Y:S01]  /*25b40*/  SHF.L.U32 R15, R13, 0x6, RZ ;  /* 0x000000060d0f7819 */ /* 0x000fe200000006ff */
[C---:B------:R-:W-:Y:S01]  /*25b50*/  FMUL.FTZ R53, R8.reuse, R53 ;  /* 0x0000003508357220 */ /* 0x040fe20000410000 */
[----:B------:R-:W-:Y:S01]  /*25b60*/  SHF.R.S32.HI R11, RZ, 0x5, R12 ;  /* 0x00000005ff0b7819 */ /* 0x000fe2000001140c */
[C---:B------:R-:W-:Y:S01]  /*25b70*/  FMUL.FTZ R56, R8.reuse, R56 ;  /* 0x0000003808387220 */ /* 0x040fe20000410000 */
[----:B------:R-:W-:Y:S01]  /*25b80*/  LOP3.LUT R15, R15, 0x1c0, RZ, 0xc0, !PT ;  /* 0x000001c00f0f7812 */ /* 0x000fe200078ec0ff */
[C---:B------:R-:W-:Y:S01]  /*25b90*/  FMUL.FTZ R57, R8.reuse, R57 ;  /* 0x0000003908397220 */ /* 0x040fe20000410000 */
[----:B------:R-:W-:Y:S01]  /*25ba0*/  LOP3.LUT R16, R13, 0x1, RZ, 0xc0, !PT ;  /* 0x000000010d107812 */ /* 0x000fe200078ec0ff */
[C---:B------:R-:W-:Y:S01]  /*25bb0*/  FMUL.FTZ R60, R8.reuse, R60 ;  /* 0x0000003c083c7220 */ /* 0x040fe20000410000 */
[----:B------:R-:W-:Y:S01]  /*25bc0*/  LEA R14, R11, R14, 0x9 ;  /* 0x0000000e0b0e7211 */ /* 0x000fe200078e48ff */
[C---:B------:R-:W-:Y:S01]  /*25bd0*/  FMUL.FTZ R61, R8.reuse, R61 ;  /* 0x0000003d083d7220 */ /* 0x040fe20000410000 */
[----:B------:R-:W-:Y:S01]  /*25be0*/  LEA.HI R15, R15, R15, RZ, 0x1d ;  /* 0x0000000f0f0f7211 */ /* 0x000fe200078fe8ff */
[----:B------:R-:W-:Y:S01]  /*25bf0*/  FMUL.FTZ R64, R8, R64 ;  /* 0x0000004008407220 */ /* 0x000fe20000410000 */
[----:B------:R-:W-:Y:S01]  /*25c00*/  ISETP.NE.U32.AND P0, PT, R16, 0x1, PT ;  /* 0x000000011000780c */ /* 0x000fe20003f05070 */
[----:B------:R-:W-:Y:S01]  /*25c10*/  FMUL.FTZ R65, R8, R65 ;  /* 0x0000004108417220 */ /* 0x000fe20000410000 */
[----:B------:R-:W-:Y:S01]  /*25c20*/  LEA R14, R14, R15, 0x1 ;  /* 0x0000000f0e0e7211 */ /* 0x000fe200078e08ff */
[C---:B------:R-:W-:Y:S01]  /*25c30*/  FMUL.FTZ R68, R8.reuse, R68 ;  /* 0x0000004408447220 */ /* 0x040fe20000410000 */
[----:B------:R-:W-:Y:S01]  /*25c40*/  R2P PR, R13, 0x6 ;  /* 0x000000060d007804 */ /* 0x000fe20000000000 */
[----:B------:R-:W-:Y:S01]  /*25c50*/  FMUL.FTZ R69, R8, R69 ;  /* 0x0000004508457220 */ /* 0x000fe20000410000 */
[----:B------:R-:W-:Y:S01]  /*25c60*/  SHF.L.U32 R13, R14, 0x2, RZ ;  /* 0x000000020e0d7819 */ /* 0x000fe200000006ff */
[C---:B------:R-:W-:Y:S01]  /*25c70*/  FMUL.FTZ R72, R8.reuse, R72 ;  /* 0x0000004808487220 */ /* 0x040fe20000410000 */
[----:B------:R-:W-:Y:S01]  /*25c80*/  STS.64 [R14.X4], R160 ;  /* 0x000000a00e007388 */ /* 0x000fe20000004a00 */
[C---:B------:R-:W-:Y:S01]  /*25c90*/  FMUL.FTZ R73, R8.reuse, R73 ;  /* 0x0000004908497220 */ /* 0x040fe20000410000 */
[----:B------:R-:W-:Y:S01]  /*25ca0*/  IADD3 R15, R13, -0x20, RZ ;  /* 0xffffffe00d0f7810 */ /* 0x000fe20007ffe0ff */
[----:B------:R-:W-:-:S02]  /*25cb0*/  FMUL.FTZ R76, R8, R76 ;  /* 0x0000004c084c7220 */ /* 0x000fc40000410000 */
[C---:B------:R-:W-:Y:S01]  /*25cc0*/  FMUL.FTZ R77, R8.reuse, R77 ;  /* 0x0000004d084d7220 */ /* 0x040fe20000410000 */
[----:B------:R-:W-:Y:S01]  /*25cd0*/  @P0 IADD3 R15, R13, 0x20, RZ ;  /* 0x000000200d0f0810 */ /* 0x000fe20007ffe0ff */
[C---:B------:R-:W-:Y:S02]  /*25ce0*/  FMUL.FTZ R80, R8.reuse, R80 ;  /* 0x0000005008507220 */ /* 0x040fe40000410000 */
[C---:B------:R-:W-:Y:S02]  /*25cf0*/  FMUL.FTZ R81, R8.reuse, R81 ;  /* 0x0000005108517220 */ /* 0x040fe40000410000 */
[C---:B------:R-:W-:Y:S02]  /*25d00*/  FMUL.FTZ R84, R8.reuse, R84 ;  /* 0x0000005408547220 */ /* 0x040fe40000410000 */
[C---:B------:R-:W-:Y:S02]  /*25d10*/  FMUL.FTZ R85, R8.reuse, R85 ;  /* 0x0000005508557220 */ /* 0x040fe40000410000 */
[----:B------:R-:W-:-:S02]  /*25d20*/  FMUL.FTZ R88, R8, R88 ;  /* 0x0000005808587220 */ /* 0x000fc40000410000 */
[C---:B------:R-:W-:Y:S02]  /*25d30*/  FMUL.FTZ R89, R8.reuse, R89 ;  /* 0x0000005908597220 */ /* 0x040fe40000410000 */
        /* <DEDUP_REMOVED lines=31> */
[----:B------:R-:W-:Y:S01]  /*25f30*/  FMUL.FTZ R145, R8, R145 ;  /* 0x0000009108917220 */ /* 0x000fe20000410000 */
[----:B------:R-:W-:Y:S01]  /*25f40*/  MOV R8, 0x40 ;  /* 0x0000004000087802 */ /* 0x000fe20000000f00 */
[C---:B-1----:R-:W-:Y:S02]  /*25f50*/  FMUL.FTZ R163, R7.reuse, R163 ;  /* 0x000000a307a37220 */ /* 0x042fe40000410000 */
[C---:B------:R-:W-:Y:S01]  /*25f60*/  FMUL.FTZ R162, R7.reuse, R162 ;  /* 0x000000a207a27220 */ /* 0x040fe20000410000 */
[----:B------:R-:W-:Y:S01]  /*25f70*/  SEL R8, R8, 0xffffffc0, !P1 ;  /* 0xffffffc008087807 */ /* 0x000fe20004800000 */
[----:B------:R-:W-:-:S02]  /*25f80*/  FMUL.FTZ R159, R7, R159 ;  /* 0x0000009f079f7220 */ /* 0x000fc40000410000 */
[----:B------:R-:W-:Y:S01]  /*25f90*/  FMUL.FTZ R158, R7, R158 ;  /* 0x0000009e079e7220 */ /* 0x000fe20000410000 */
[----:B------:R-:W-:Y:S01]  /*25fa0*/  IADD3 R16, R13, R8, RZ ;  /* 0x000000080d107210 */ /* 0x000fe20007ffe0ff */
[C---:B------:R-:W-:Y:S01]  /*25fb0*/  FMUL.FTZ R39, R7.reuse, R39 ;  /* 0x0000002707277220 */ /* 0x040fe20000410000 */
[----:B------:R-:W-:Y:S01]  /*25fc0*/  STS.64 [R14.X4+0x800], R162 ;  /* 0x000800a20e007388 */ /* 0x000fe20000004a00 */
[C---:B------:R-:W-:Y:S02]  /*25fd0*/  FMUL.FTZ R38, R7.reuse, R38 ;  /* 0x0000002607267220 */ /* 0x040fe40000410000 */
[C---:B------:R-:W-:Y:S01]  /*25fe0*/  FMUL.FTZ R43, R7.reuse, R43 ;  /* 0x0000002b072b7220 */ /* 0x040fe20000410000 */
[----:B------:R-:W-:Y:S01]  /*25ff0*/  STS.64 [R15], R156 ;  /* 0x0000009c0f007388 */ /* 0x000fe20000000a00 */
[C---:B------:R-:W-:Y:S02]  /*26000*/  FMUL.FTZ R42, R7.reuse, R42 ;  /* 0x0000002a072a7220 */ /* 0x040fe40000410000 */
[C---:B------:R-:W-:Y:S01]  /*26010*/  FMUL.FTZ R47, R7.reuse, R47 ;  /* 0x0000002f072f7220 */ /* 0x040fe20000410000 */
[----:B------:R-:W-:Y:S01]  /*26020*/  STS.64 [R15+0x800], R158 ;  /* 0x0008009e0f007388 */ /* 0x000fe20000000a00 */
[----:B------:R-:W-:-:S02]  /*26030*/  FMUL.FTZ R46, R7, R46 ;  /* 0x0000002e072e7220 */ /* 0x000fc40000410000 */
[C---:B------:R-:W-:Y:S01]  /*26040*/  FMUL.FTZ R51, R7.reuse, R51 ;  /* 0x0000003307337220 */ /* 0x040fe20000410000 */
[----:B------:R-:W-:Y:S01]  /*26050*/  STS.64 [R16], R36 ;  /* 0x0000002410007388 */ /* 0x000fe20000000a00 */
[C---:B------:R-:W-:Y:S02]  /*26060*/  FMUL.FTZ R50, R7.reuse, R50 ;  /* 0x0000003207327220 */ /* 0x040fe40000410000 */
[C---:B------:R-:W-:Y:S01]  /*26070*/  FMUL.FTZ R55, R7.reuse, R55 ;  /* 0x0000003707377220 */ /* 0x040fe20000410000 */
[----:B------:R-:W-:Y:S01]  /*26080*/  STS.64 [R16+0x800], R38 ;  /* 0x0008002610007388 */ /* 0x000fe20000000a00 */
        /* <DEDUP_REMOVED lines=50> */
[----:B------:R-:W-:Y:S01]  /*263b0*/  FMUL.FTZ R146, R7, R146 ;  /* 0x0000009207927220 */ /* 0x000fe20000410000 */
[----:B------:R-:W-:-:S04]  /*263c0*/  MOV R7, 0x80 ;  /* 0x0000008000077802 */ /* 0x000fc80000000f00 */
[----:B------:R-:W-:Y:S02]  /*263d0*/  SEL R18, R7, 0xffffff80, !P2 ;  /* 0xffffff8007127807 */ /* 0x000fe40005000000 */
[-C--:B------:R-:W-:Y:S02]  /*263e0*/  IADD3 R7, R8, R15.reuse, RZ ;  /* 0x0000000f08077210 */ /* 0x080fe40007ffe0ff */
[-C--:B------:R-:W-:Y:S02]  /*263f0*/  IADD3 R8, R13, R18.reuse, RZ ;  /* 0x000000120d087210 */ /* 0x080fe40007ffe0ff */
[----:B------:R-:W-:Y:S01]  /*26400*/  IADD3 R17, R18, R15, RZ ;  /* 0x0000000f12117210 */ /* 0x000fe20007ffe0ff */
[----:B------:R-:W-:Y:S01]  /*26410*/  STS.64 [R7], R40 ;  /* 0x0000002807007388 */ /* 0x000fe20000000a00 */
[-C--:B------:R-:W-:Y:S02]  /*26420*/  IADD3 R19, R16, R18.reuse, RZ ;  /* 0x0000001210137210 */ /* 0x080fe40007ffe0ff */
[----:B------:R-:W-:Y:S01]  /*26430*/  IADD3 R18, R7, R18, RZ ;  /* 0x0000001207127210 */ /* 0x000fe20007ffe0ff */
        /* <DEDUP_REMOVED lines=44> */
[----:B------:R1:W-:Y:S04]  /*26700*/  STS.64 [R15+0xc800], R130 ;  /* 0x00c800820f007388 */ /* 0x0003e80000000a00 */
[----:B------:R-:W-:Y:S04]  /*26710*/  STS.64 [R16+0xc000], R132 ;  /* 0x00c0008410007388 */ /* 0x000fe80000000a00 */
[----:B------:R-:W-:Y:S04]  /*26720*/  STS.64 [R16+0xc800], R134 ;  /* 0x00c8008610007388 */ /* 0x000fe80000000a00 */
[----:B------:R2:W-:Y:S04]  /*26730*/  STS.64 [R7+0xc000], R152 ;  /* 0x00c0009807007388 */ /* 0x0005e80000000a00 */
[----:B------:R-:W-:Y:S04]  /*26740*/  STS.64 [R7+0xc800], R154 ;  /* 0x00c8009a07007388 */ /* 0x000fe80000000a00 */
[----:B------:R-:W-:Y:S04]  /*26750*/  STS.64 [R8+0xc000], R136 ;  /* 0x00c0008808007388 */ /* 0x000fe80000000a00 */
[----:B------:R3:W-:Y:S04]  /*26760*/  STS.64 [R8+0xc800], R138 ;  /* 0x00c8008a08007388 */ /* 0x0007e80000000a00 */
[----:B------:R-:W-:Y:S04]  /*26770*/  STS.64 [R17+0xc000], R140 ;  /* 0x00c0008c11007388 */ /* 0x000fe80000000a00 */
[----:B------:R-:W-:Y:S04]  /*26780*/  STS.64 [R17+0xc800], R142 ;  /* 0x00c8008e11007388 */ /* 0x000fe80000000a00 */
[----:B------:R-:W-:Y:S04]  /*26790*/  STS.64 [R19+0xc000], R148 ;  /* 0x00c0009413007388 */ /* 0x000fe80000000a00 */
[----:B------:R-:W-:Y:S04]  /*267a0*/  STS.64 [R19+0xc800], R150 ;  /* 0x00c8009613007388 */ /* 0x000fe80000000a00 */
[----:B------:R3:W-:Y:S04]  /*267b0*/  STS.64 [R18+0xc000], R144 ;  /* 0x00c0009012007388 */ /* 0x0007e80000000a00 */
[----:B------:R3:W-:Y:S04]  /*267c0*/  STS.64 [R18+0xc800], R146 ;  /* 0x00c8009212007388 */ /* 0x0007e80000000a00 */
[----:B-1----:R-:W4:Y:S04]  /*267d0*/  LD.E.64 R14, [R4.64+0xb0] ;  /* 0x0000b004040e7980 */ /* 0x002f28000c101b00 */
[----:B--2---:R-:W2:Y:S04]  /*267e0*/  LD.E R152, [R4.64+0x60] ;  /* 0x0000600404987980 */ /* 0x004ea8000c101900 */
[----:B---3--:R-:W1:Y:S01]  /*267f0*/  S2R R8, SR_TID.X ;  /* 0x0000000000087919 */ /* 0x008e620000002100 */
[----:B------:R-:W-:-:S03]  /*26800*/  LEA.HI R16, R10, R9, RZ, 0x4 ;  /* 0x000000090a107211 */ /* 0x000fc600078f20ff */
[----:B------:R3:W5:Y:S04]  /*26810*/  LD.E R13, [R4.64+0xcc] ;  /* 0x0000cc04040d7980 */ /* 0x000768000c101900 */
[----:B------:R3:W5:Y:S01]  /*26820*/  LD.E.64 R154, [R4.64+0x78] ;  /* 0x00007804049a7980 */ /* 0x000762000c101b00 */
[----:B------:R-:W-:-:S03]  /*26830*/  LOP3.LUT R144, R16, 0xfffffff0, RZ, 0xc0, !PT ;  /* 0xfffffff010907812 */ /* 0x000fc600078ec0ff */
[----:B------:R3:W5:Y:S01]  /*26840*/  LD.E.64 R156, [R4.64+0xa8] ;  /* 0x0000a804049c7980 */ /* 0x000762000c101b00 */
[----:B------:R-:W-:Y:S01]  /*26850*/  LOP3.LUT R12, R12, 0xffffffe0, RZ, 0xc0, !PT ;  /* 0xffffffe00c0c7812 */ /* 0x000fe200078ec0ff */
[----:B------:R-:W-:Y:S01]  /*26860*/  @P4 MUFU.LG2 R2, R2 ;  /* 0x0000000200024308 */ /* 0x000fe20000000c00 */
[-C--:B------:R-:W-:Y:S01]  /*26870*/  IADD3 R144, -R144, R9.reuse, RZ ;  /* 0x0000000990907210 */ /* 0x080fe20007ffe1ff */
[----:B------:R-:W-:Y:S01]  /*26880*/  BSSY B0, `(.L_x_1960) ;  /* 0x0000056000007945 */ /* 0x000fe20003800000 */
[----:B------:R-:W-:Y:S02]  /*26890*/  IADD3 R12, -R12, R9, RZ ;  /* 0x000000090c0c7210 */ /* 0x000fe40007ffe1ff */
[----:B------:R-:W-:Y:S02]  /*268a0*/  LEA.HI R17, R144, R144, RZ, 0x1 ;  /* 0x0000009090117211 */ /* 0x000fe400078f08ff */
[----:B------:R-:W-:Y:S01]  /*268b0*/  SHF.R.S32.HI R146, RZ, 0x1f, R11 ;  /* 0x0000001fff927819 */ /* 0x000fe2000001140b */
[----:B------:R-:W3:Y:S01]  /*268c0*/  @P3 MUFU.LG2 R6, R6 ;  /* 0x0000000600063308 */ /* 0x000ee20000000c00 */
[----:B------:R-:W-:-:S02]  /*268d0*/  SHF.L.U32 R19, R17, 0x2, RZ ;  /* 0x0000000211137819 */ /* 0x000fc400000006ff */
[----:B-1----:R-:W-:Y:S02]  /*268e0*/  SHF.R.S32.HI R7, RZ, 0x1f, R8 ;  /* 0x0000001fff077819 */ /* 0x002fe40000011408 */
[----:B------:R-:W-:Y:S02]  /*268f0*/  LOP3.LUT R17, R17, 0xffffffe, RZ, 0xc0, !PT ;  /* 0x0ffffffe11117812 */ /* 0x000fe400078ec0ff */
[CC--:B------:R-:W-:Y:S02]  /*26900*/  LEA.HI R10, R7.reuse, R8.reuse, RZ, 0x4 ;  /* 0x00000008070a7211 */ /* 0x0c0fe400078f20ff */
[----:B------:R-:W-:Y:S02]  /*26910*/  LEA.HI R7, R7, R8, RZ, 0x5 ;  /* 0x0000000807077211 */ /* 0x000fe400078f28ff */
[----:B------:R-:W-:Y:S02]  /*26920*/  SHF.R.S32.HI R10, RZ, 0x4, R10 ;  /* 0x00000004ff0a7819 */ /* 0x000fe4000001140a */
[----:B------:R-:W-:-:S02]  /*26930*/  LOP3.LUT R7, R7, 0xffffffe0, RZ, 0xc0, !PT ;  /* 0xffffffe007077812 */ /* 0x000fc400078ec0ff */
[----:B------:R-:W-:Y:S01]  /*26940*/  SHF.L.U32 R16, R10, 0x6, RZ ;  /* 0x000000060a107819 */ /* 0x000fe200000006ff */
[----:B---3--:R-:W-:Y:S01]  /*26950*/  @P3 FMUL.FTZ R6, R6, 0.69314718246459960938 ;  /* 0x3f31721806063820 */ /* 0x008fe20000410000 */
[----:B------:R-:W-:Y:S02]  /*26960*/  IADD3 R7, -R7, R8, RZ ;  /* 0x0000000807077210 */ /* 0x000fe40007ffe1ff */
[----:B------:R-:W-:Y:S02]  /*26970*/  LOP3.LUT R16, R16, 0x1c0, RZ, 0xc0, !PT ;  /* 0x000001c010107812 */ /* 0x000fe400078ec0ff */
[----:B------:R-:W-:Y:S02]  /*26980*/  LOP3.LUT P0, RZ, R12, 0x3, RZ, 0xc0, !PT ;  /* 0x000000030cff7812 */ /* 0x000fe4000780c0ff */
[----:B------:R-:W-:Y:S02]  /*26990*/  LOP3.LUT R19, R16, 0x38, R19, 0xf8, !PT ;  /* 0x0000003810137812 */ /* 0x000fe400078ef813 */
[----:B------:R-:W-:-:S02]  /*269a0*/  SHF.R.U32.HI R16, RZ, 0x3, R16 ;  /* 0x00000003ff107819 */ /* 0x000fc40000011610 */
[----:B------:R-:W-:Y:S02]  /*269b0*/  IADD3 R17, R144, -R17, RZ ;  /* 0x8000001190117210 */ /* 0x000fe40007ffe0ff */
[----:B------:R-:W-:Y:S02]  /*269c0*/  LOP3.LUT R16, R19, R16, RZ, 0x3c, !PT ;  /* 0x0000001013107212 */ /* 0x000fe400078e3cff */
[----:B------:R-:W-:Y:S02]  /*269d0*/  LEA.HI R146, R146, R11, RZ, 0x2 ;  /* 0x0000000b92927211 */ /* 0x000fe400078f10ff */
[----:B------:R-:W-:Y:S02]  /*269e0*/  SHF.R.S32.HI R8, RZ, 0x1f, R7 ;  /* 0x0000001fff087819 */ /* 0x000fe40000011407 */
[----:B------:R-:W-:Y:S01]  /*269f0*/  LEA R145, R17, R16, 0x2 ;  /* 0x0000001011917211 */ /* 0x000fe200078e10ff */
[----:B------:R-:W-:Y:S01]  /*26a00*/  BAR.SYNC.DEFER_BLOCKING 0x0 ;  /* 0x0000000000007b1d */ /* 0x000fe20000010000 */
[----:B------:R-:W-:-:S02]  /*26a10*/  LOP3.LUT R146, R146, 0xffffffc, RZ, 0xc0, !PT ;  /* 0x0ffffffc92927812 */ /* 0x000fc400078ec0ff */
[----:B------:R-:W-:Y:S02]  /*26a20*/  LEA.HI R8, R8, R7, RZ, 0x2 ;  /* 0x0000000708087211 */ /* 0x000fe400078f10ff */
[----:B------:R-:W-:Y:S02]  /*26a30*/  SHF.L.U32 R7, R243, 0x6, RZ ;  /* 0x00000006f3077819 */ /* 0x000fe400000006ff */
[----:B------:R-:W-:Y:S02]  /*26a40*/  IADD3 R146, R11, -R146, RZ ;  /* 0x800000920b927210 */ /* 0x000fe40007ffe0ff */
[----:B------:R-:W-:Y:S02]  /*26a50*/  SHF.L.U32 R148, R144, 0x2, RZ ;  /* 0x0000000290947819 */ /* 0x000fe400000006ff */
[----:B------:R-:W-:Y:S02]  /*26a60*/  SHF.R.S32.HI R147, RZ, 0x2, R8 ;  /* 0x00000002ff937819 */ /* 0x000fe40000011408 */
[----:B------:R-:W-:-:S02]  /*26a70*/  MOV R9, 0xff800000 ;  /* 0xff80000000097802 */ /* 0x000fc40000000f00 */
[----:B------:R-:W-:Y:S01]  /*26a80*/  MOV R11, 0xff800000 ;  /* 0xff800000000b7802 */ /* 0x000fe20000000f00 */
[----:B-----5:R-:W-:Y:S01]  /*26a90*/  @P3 FFMA.FTZ R11, R3, R0, R6 ;  /* 0x00000000030b3223 */ /* 0x020fe20000010006 */
[----:B------:R-:W-:Y:S02]  /*26aa0*/  SHF.R.S32.HI R149, RZ, 0x1f, R148 ;  /* 0x0000001fff957819 */ /* 0x000fe40000011494 */
[----:B------:R-:W-:Y:S01]  /*26ab0*/  LEA R146, R146, R147, 0x4 ;  /* 0x0000009392927211 */ /* 0x000fe200078e20ff */
[----:B------:R-:W1:Y:S04]  /*26ac0*/  LDS.128 R140, [R145.X4] ;  /* 0x00000000918c7984 */ /* 0x000e680000004c00 */
[----:B------:R-:W3:Y:S04]  /*26ad0*/  LDS.128 R136, [R145.X4+0x800] ;  /* 0x0008000091887984 */ /* 0x000ee80000004c00 */
        /* <DEDUP_REMOVED lines=30> */
[----:B---3--:R-:W-:-:S04]  /*26cc0*/  @P4 FMUL.FTZ R145, R2, 0.69314718246459960938 ;  /* 0x3f31721802914820 */ /* 0x008fc80000410000 */
[----:B------:R-:W-:Y:S02]  /*26cd0*/  @P4 FFMA.FTZ R9, R164, R0, R145 ;  /* 0x00000000a4094223 */ /* 0x000fe40000010091 */
[----:B----4-:R-:W-:-:S04]  /*26ce0*/  IMAD R14, R14, UR8, R247 ;  /* 0x000000080e0e7c24 */ /* 0x010fc8000f8e02f7 */
[----:B--2---:R-:W-:-:S04]  /*26cf0*/  IMAD R14, R14, R152, R245 ;  /* 0x000000980e0e7224 */ /* 0x004fc800078e02f5 */
[----:B------:R-:W-:Y:S01]  /*26d00*/  IMAD R14, R15, R14, R7 ;  /* 0x0000000e0f0e7224 */ /* 0x000fe200078e0207 */
[----:B------:R-:W-:Y:S05]  /*26d10*/  @P0 BRA `(.L_x_1961) ;  /* 0x000000c000000947 */ /* 0x000fea0003800000 */
[----:B-1----:R-:W-:Y:S01]  /*26d20*/  IMAD R3, R243, -0x40, R244 ;  /* 0xffffffc0f3037824 */ /* 0x002fe200078e02f4 */
[----:B------:R-:W-:Y:S01]  /*26d30*/  IADD3 R2, R146, 0x8, RZ ;  /* 0x0000000892027810 */ /* 0x000fe20007ffe0ff */
[----:B------:R-:W-:Y:S01]  /*26d40*/  ULDC.64 UR4, c[0x0][0x118] ;  /* 0x0000460000047ab9 */ /* 0x000fe20000000a00 */
[----:B------:R-:W-:Y:S02]  /*26d50*/  SHF.R.S32.HI R7, RZ, 0x1f, R14 ;  /* 0x0000001fff077819 */ /* 0x000fe4000001140e */
[----:B------:R-:W-:Y:S02]  /*26d60*/  IADD3 R0, P0, R14, R146, RZ ;  /* 0x000000920e007210 */ /* 0x000fe40007f1e0ff */
[-C--:B------:R-:W-:Y:S02]  /*26d70*/  ISETP.GE.AND P2, PT, R146, R3.reuse, PT ;  /* 0x000000039200720c */ /* 0x080fe40003f46270 */
[----:B------:R-:W-:-:S02]  /*26d80*/  ISETP.GE.AND P1, PT, R2, R3, PT ;  /* 0x000000030200720c */ /* 0x000fc40003f26270 */
[----:B------:R-:W-:Y:S02]  /*26d90*/  LEA.HI.X.SX32 R7, R146, R7, 0x1, P0 ;  /* 0x0000000792077211 */ /* 0x000fe400000f0eff */
[----:B------:R-:W-:-:S04]  /*26da0*/  LEA R2, P0, R0, R156, 0x2 ;  /* 0x0000009c00027211 */ /* 0x000fc800078010ff */
[----:B------:R-:W-:-:S05]  /*26db0*/  LEA.HI.X R3, R0, R157, R7, 0x2, P0 ;  /* 0x0000009d00037211 */ /* 0x000fca00000f1407 */
[----:B------:R1:W-:Y:S04]  /*26dc0*/  @!P2 ST.E [R2.64], R9 ;  /* 0x000000090200a985 */ /* 0x0003e8000c101904 */
[----:B------:R1:W-:Y:S02]  /*26dd0*/  @!P1 ST.E [R2.64+0x20], R11 ;  /* 0x0000200b02009985 */ /* 0x0003e4000c101904 */
.L_x_1961:
[----:B-1----:R-:W-:Y:S05]  /*26de0*/  BSYNC B0 ;  /* 0x0000000000007941 */ /* 0x002fea0003800000 */
.L_x_1960:
[----:B------:R-:W-:Y:S01]  /*26df0*/  IMAD R243, R243, -0x40, R244 ;  /* 0xffffffc0f3f37824 */ /* 0x000fe200078e02f4 */
[----:B------:R-:W-:Y:S01]  /*26e00*/  ULDC.64 UR4, c[0x0][0x118] ;  /* 0x0000460000047ab9 */ /* 0x000fe20000000a00 */
[----:B------:R-:W-:Y:S01]  /*26e10*/  IMAD R13, R14, R13, RZ ;  /* 0x0000000d0e0d7224 */ /* 0x000fe200078e02ff */
[----:B------:R1:W5:Y:S01]  /*26e20*/  LD.E R4, [R4.64+0xc0] ;  /* 0x0000c00404047980 */ /* 0x000362000c101900 */
[C---:B------:R-:W-:Y:S01]  /*26e30*/  IMAD.WIDE R2, R10.reuse, 0x100, R148 ;  /* 0x000001000a027825 */ /* 0x040fe200078e0294 */
[----:B------:R-:W-:Y:S01]  /*26e40*/  ISETP.GE.AND P1, PT, R10, R243, PT ;  /* 0x000000f30a00720c */ /* 0x000fe20003f26270 */
[----:B------:R-:W-:Y:S03]  /*26e50*/  BSSY B0, `(.L_x_1962) ;  /* 0x0000013000007945 */ /* 0x000fe60003800000 */
[----:B------:R-:W-:-:S04]  /*26e60*/  IADD3 R0, P0, R2, R13, RZ ;  /* 0x0000000d02007210 */ /* 0x000fc80007f1e0ff */
[----:B------:R-:W-:Y:S02]  /*26e70*/  LEA.HI.X.SX32 R13, R13, R3, 0x1, P0 ;  /* 0x000000030d0d7211 */ /* 0x000fe400000f0eff */
[----:B------:R-:W-:Y:S02]  /*26e80*/  LEA R8, P0, R0, R154, 0x2 ;  /* 0x0000009a00087211 */ /* 0x000fe400078010ff */
[----:B------:R-:W-:Y:S02]  /*26e90*/  IADD3 R3, R148, 0x40, RZ ;  /* 0x0000004094037810 */ /* 0x000fe40007ffe0ff */
[----:B------:R-:W-:Y:S01]  /*26ea0*/  LEA.HI.X R9, R0, R155, R13, 0x2, P0 ;  /* 0x0000009b00097211 */ /* 0x000fe200000f140d */
[----:B------:R-:W-:Y:S05]  /*26eb0*/  @P1 BRA `(.L_x_1963) ;  /* 0x000000c000001947 */ /* 0x000fea0003800000 */
[C---:B------:R-:W-:Y:S01]  /*26ec0*/  IADD3 R7, R3.reuse, 0x40, RZ ;  /* 0x0000004003077810 */ /* 0x040fe20007ffe0ff */
[----:B------:R-:W-:Y:S01]  /*26ed0*/  ULDC.64 UR4, c[0x0][0x118] ;  /* 0x0000460000047ab9 */ /* 0x000fe20000000a00 */
[C---:B-1----:R-:W-:Y:S02]  /*26ee0*/  IADD3 R5, R3.reuse, 0x80, RZ ;  /* 0x0000008003057810 */ /* 0x042fe40007ffe0ff */
[----:B-----5:R-:W-:-:S02]  /*26ef0*/  ISETP.GE.AND P2, PT, R3, R4, PT ;  /* 0x000000040300720c */ /* 0x020fc40003f46270 */
[-C--:B------:R-:W-:Y:S02]  /*26f00*/  ISETP.GE.AND P3, PT, R148, R4.reuse, PT ;  /* 0x000000049400720c */ /* 0x080fe40003f66270 */
[-C--:B------:R-:W-:Y:S02]  /*26f10*/  ISETP.GE.AND P1, PT, R7, R4.reuse, PT ;  /* 0x000000040700720c */ /* 0x080fe40003f26270 */
[----:B------:R-:W-:-:S07]  /*26f20*/  ISETP.GE.AND P0, PT, R5, R4, PT ;  /* 0x000000040500720c */ /* 0x000fce0003f06270 */
[----:B------:R1:W-:Y:S04]  /*26f30*/  @!P2 ST.E.128 [R8.64+0x100], R108 ;  /* 0x0001006c0800a985 */ /* 0x0003e8000c101d04 */
[----:B------:R1:W-:Y:S04]  /*26f40*/  @!P3 ST.E.64 [R8.64], R140 ;  /* 0x0000008c0800b985 */ /* 0x0003e8000c101b04 */
[----:B------:R1:W-:Y:S04]  /*26f50*/  @!P3 ST.E.64 [R8.64+0x8], R142 ;  /* 0x0000088e0800b985 */ /* 0x0003e8000c101b04 */
[----:B------:R1:W-:Y:S04]  /*26f60*/  @!P1 ST.E.128 [R8.64+0x200], R76 ;  /* 0x0002004c08009985 */ /* 0x0003e8000c101d04 */
[----:B------:R1:W-:Y:S02]  /*26f70*/  @!P0 ST.E.128 [R8.64+0x300], R44 ;  /* 0x0003002c08008985 */ /* 0x0003e4000c101d04 */
.L_x_1963:
[----:B------:R-:W-:Y:S05]  /*26f80*/  BSYNC B0 ;  /* 0x0000000000007941 */ /* 0x000fea0003800000 */
.L_x_1962:
[----:B------:R-:W-:Y:S01]  /*26f90*/  IADD3 R0, R10, 0x8, RZ ;  /* 0x000000080a007810 */ /* 0x000fe20007ffe0ff */
[----:B------:R-:W-:Y:S03]  /*26fa0*/  BSSY B0, `(.L_x_1964) ;  /* 0x000000e000007945 */ /* 0x000fe60003800000 */
[----:B------:R-:W-:-:S13]  /*26fb0*/  ISETP.GE.AND P0, PT, R0, R243, PT ;  /* 0x000000f30000720c */ /* 0x000fda0003f06270 */
[----:B------:R-:W-:Y:S05]  /*26fc0*/  @P0 BRA `(.L_x_1965) ;  /* 0x000000b000000947 */ /* 0x000fea0003800000 */
[C---:B------:R-:W-:Y:S01]  /*26fd0*/  IADD3 R7, R3.reuse, 0x40, RZ ;  /* 0x0000004003077810 */ /* 0x040fe20007ffe0ff */
[----:B------:R-:W-:Y:S01]  /*26fe0*/  ULDC.64 UR4, c[0x0][0x118] ;  /* 0x0000460000047ab9 */ /* 0x000fe20000000a00 */
[C---:B-1----:R-:W-:Y:S02]  /*26ff0*/  IADD3 R5, R3.reuse, 0x80, RZ ;  /* 0x0000008003057810 */ /* 0x042fe40007ffe0ff */
[-C--:B-----5:R-:W-:Y:S02]  /*27000*/  ISETP.GE.AND P3, PT, R148, R4.reuse, PT ;  /* 0x000000049400720c */ /* 0x0a0fe40003f66270 */
[-C--:B------:R-:W-:Y:S02]  /*27010*/  ISETP.GE.AND P2, PT, R3, R4.reuse, PT ;  /* 0x000000040300720c */ /* 0x080fe40003f46270 */
[-C--:B------:R-:W-:Y:S02]  /*27020*/  ISETP.GE.AND P1, PT, R7, R4.reuse, PT ;  /* 0x000000040700720c */ /* 0x080fe40003f26270 */
[----:B------:R-:W-:-:S07]  /*27030*/  ISETP.GE.AND P0, PT, R5, R4, PT ;  /* 0x000000040500720c */ /* 0x000fce0003f06270 */
[----:B------:R1:W-:Y:S04]  /*27040*/  @!P3 ST.E.128 [R8.64+0x2000], R136 ;  /* 0x002000880800b985 */ /* 0x0003e8000c101d04 */
[----:B------:R1:W-:Y:S04]  /*27050*/  @!P2 ST.E.128 [R8.64+0x2100], R104 ;  /* 0x002100680800a985 */ /* 0x0003e8000c101d04 */
[----:B------:R1:W-:Y:S04]  /*27060*/  @!P1 ST.E.128 [R8.64+0x2200], R72 ;  /* 0x0022004808009985 */ /* 0x0003e8000c101d04 */
[----:B------:R1:W-:Y:S02]  /*27070*/  @!P0 ST.E.128 [R8.64+0x2300], R40 ;  /* 0x0023002808008985 */ /* 0x0003e4000c101d04 */
.L_x_1965:
[----:B------:R-:W-:Y:S05]  /*27080*/  BSYNC B0 ;  /* 0x0000000000007941 */ /* 0x000fea0003800000 */
.L_x_1964:
        /* <DEDUP_REMOVED lines=15> */
.L_x_1967:
[----:B------:R-:W-:Y:S05]  /*27180*/  BSYNC B0 ;  /* 0x0000000000007941 */ /* 0x000fea0003800000 */
.L_x_1966:
        /* <DEDUP_REMOVED lines=15> */
.L_x_1969:
[----:B------:R-:W-:Y:S05]  /*27280*/  BSYNC B0 ;  /* 0x0000000000007941 */ /* 0x000fea0003800000 */
.L_x_1968:
        /* <DEDUP_REMOVED lines=15> */
.L_x_1971:
[----:B------:R-:W-:Y:S05]  /*27380*/  BSYNC B0 ;  /* 0x0000000000007941 */ /* 0x000fea0003800000 */
.L_x_1970:
        /* <DEDUP_REMOVED lines=15> */
.L_x_1973:
[----:B------:R-:W-:Y:S05]  /*27480*/  BSYNC B0 ;  /* 0x0000000000007941 */ /* 0x000fea0003800000 */
.L_x_1972:
        /* <DEDUP_REMOVED lines=15> */
.L_x_1975:
[----:B------:R-:W-:Y:S05]  /*27580*/  BSYNC B0 ;  /* 0x0000000000007941 */ /* 0x000fea0003800000 */
.L_x_1974:
[----:B------:R-:W-:-:S04]  /*27590*/  IADD3 R10, R10, 0x38, RZ ;  /* 0x000000380a0a7810 */ /* 0x000fc80007ffe0ff */
[----:B------:R-:W-:Y:S01]  /*275a0*/  ISETP.GE.AND P0, PT, R10, R243, PT ;  /* 0x000000f30a00720c */ /* 0x000fe20003f06270 */
[----:B------:R-:W-:-:S12]  /*275b0*/  IMAD.MOV.U32 R243, RZ, RZ, 0x0 ;  /* 0x00000000fff37424 */ /* 0x000fd800078e00ff */
[----:B------:R-:W-:Y:S05]  /*275c0*/  @P0 RET.REL.NODEC R242 `(_ZN5flash24flash_fwd_splitkv_kernelI23Flash_fwd_kernel_traitsILi256ELi64ELi64ELi4ELb0ELb0EN7cutlass10bfloat16_tE19Flash_kernel_traitsILi256ELi64ELi64ELi4ES3_EELb1ELb0ELb0ELb0ELb0ELb0ELb1ELb1EEEvNS_16Flash_fwd_paramsE) ;  /* 0xfffd8a30f2000950 */ /* 0x000fea0003c3ffff */
[C---:B-1----:R-:W-:Y:S01]  /*275d0*/  IADD3 R5, R3.reuse, 0x40, RZ ;  /* 0x0000004003057810 */ /* 0x042fe20007ffe0ff */
[----:B------:R-:W-:Y:S01]  /*275e0*/  ULDC.64 UR4, c[0x0][0x118] ;  /* 0x0000460000047ab9 */ /* 0x000fe20000000a00 */
[-C--:B-----5:R-:W-:Y:S01]  /*275f0*/  ISETP.GE.AND P1, PT, R3, R4.reuse, PT ;  /* 0x000000040300720c */ /* 0x0a0fe20003f26270 */
[----:B------:R-:W-:Y:S01]  /*27600*/  IMAD.MOV.U32 R243, RZ, RZ, 0x0 ;  /* 0x00000000fff37424 */ /* 0x000fe200078e00ff */
[-C--:B------:R-:W-:Y:S02]  /*27610*/  ISETP.GE.AND P0, PT, R5, R4.reuse, PT ;  /* 0x000000040500720c */ /* 0x080fe40003f06270 */
[----:B------:R-:W-:Y:S02]  /*27620*/  IADD3 R3, R3, 0x80, RZ ;  /* 0x0000008003037810 */ /* 0x000fe40007ffe0ff */
[----:B------:R-:W-:-:S07]  /*27630*/  ISETP.GE.AND P2, PT, R148, R4, PT ;  /* 0x000000049400720c */ /* 0x000fce0003f46270 */
[----:B------:R1:W-:Y:S04]  /*27640*/  @!P1 ST.E.128 [R8.64+0xe100], R80 ;  /* 0x00e1005008009985 */ /* 0x0003e8000c101d04 */
[----:B------:R1:W-:Y:S01]  /*27650*/  @!P0 ST.E.128 [R8.64+0xe200], R48 ;  /* 0x00e2003008008985 */ /* 0x0003e2000c101d04 */
[----:B------:R-:W-:-:S03]  /*27660*/  ISETP.GE.AND P0, PT, R3, R4, PT ;  /* 0x000000040300720c */ /* 0x000fc60003f06270 */
[----:B------:R1:W-:Y:S10]  /*27670*/  @!P2 ST.E.128 [R8.64+0xe000], R112 ;  /* 0x00e000700800a985 */ /* 0x0003f4000c101d04 */
[----:B------:R-:W-:Y:S05]  /*27680*/  @P0 RET.REL.NODEC R242 `(_ZN5flash24flash_fwd_splitkv_kernelI23Flash_fwd_kernel_traitsILi256ELi64ELi64ELi4ELb0ELb0EN7cutlass10bfloat16_tE19Flash_kernel_traitsILi256ELi64ELi64ELi4ES3_EELb1ELb0ELb0ELb0ELb0ELb0ELb1ELb1EEEvNS_16Flash_fwd_paramsE) ;  /* 0xfffd8970f2000950 */ /* 0x000fea0003c3ffff */
[----:B------:R-:W-:Y:S01]  /*27690*/  MOV R243, 0x0 ;  /* 0x0000000000f37802 */ /* 0x000fe20000000f00 */
[----:B------:R-:W-:-:S02]  /*276a0*/  ULDC.64 UR4, c[0x0][0x118] ;  /* 0x0000460000047ab9 */ /* 0x000fc40000000a00 */
[----:B------:R2:W-:Y:S01]  /*276b0*/  ST.E.128 [R8.64+0xe300], R16 ;  /* 0x00e3001008007985 */ /* 0x0005e2000c101d04 */
[----:B------:R-:W-:Y:S05]  /*276c0*/  RET.REL.NODEC R242 `(_ZN5flash24flash_fwd_splitkv_kernelI23Flash_fwd_kernel_traitsILi256ELi64ELi64ELi4ELb0ELb0EN7cutlass10bfloat16_tE19Flash_kernel_traitsILi256ELi64ELi64ELi4ES3_EELb1ELb0ELb0ELb0ELb0ELb0ELb1ELb1EEEvNS_16Flash_fwd_paramsE) ;  /* 0xfffd8930f2007950 */ /* 0x000fea0003c3ffff */
.L_x_1958:
[----:B------:R2:W5:Y:S01]  /*276d0*/  LDL R10, [R1] ;  /* 0x00000000010a7983 */ /* 0x0005620000100800 */
[----:B------:R-:W-:Y:S02]  /*276e0*/  MOV R9, 0x2 ;  /* 0x0000000200097802 */ /* 0x000fe40000000f00 */
[----:B------:R-:W-:Y:S02]  /*276f0*/  MOV R8, 0x27710 ;  /* 0x0002771000087802 */ /* 0x000fe40000000f00 */
[----:B-12--5:R-:W-:Y:S05]  /*27700*/  CALL.REL.NOINC `($__internal_16_$__cuda_sm70_shflsync_bfly_p) ;  /* 0x000000f000007944 */ /* 0x026fea0003c00000 */
[----:B-12---:R-:W-:Y:S05]  /*27710*/  BRA `(.L_x_1976) ;  /* 0xffffe19000007947 */ /* 0x006fea000383ffff */
.L_x_1959:
[----:B------:R-:W-:Y:S02]  /*27720*/  MOV R9, 0x1 ;  /* 0x0000000100097802 */ /* 0x000fe40000000f00 */
[----:B------:R-:W-:Y:S02]  /*27730*/  MOV R8, 0x27750 ;  /* 0x0002775000087802 */ /* 0x000fe40000000f00 */
[----:B-1---5:R-:W-:Y:S05]  /*27740*/  CALL.REL.NOINC `($__internal_16_$__cuda_sm70_shflsync_bfly_p) ;  /* 0x000000b000007944 */ /* 0x022fea0003c00000 */
[----:B--2---:R-:W-:Y:S01]  /*27750*/  FADD.FTZ R2, R10, R9 ;  /* 0x000000090a027221 */ /* 0x004fe20000010000 */
[----:B-1----:R-:W-:Y:S02]  /*27760*/  MOV R10, R252 ;  /* 0x000000fc000a7202 */ /* 0x002fe40000000f00 */
[----:B------:R-:W-:Y:S02]  /*27770*/  MOV R9, 0x2 ;  /* 0x0000000200097802 */ /* 0x000fe40000000f00 */
[----:B------:R-:W-:-:S02]  /*27780*/  MOV R8, 0x277a0 ;  /* 0x000277a000087802 */ /* 0x000fc40000000f00 */
[----:B------:R-:W-:Y:S05]  /*27790*/  CALL.REL.NOINC `($__internal_16_$__cuda_sm70_shflsync_bfly_p) ;  /* 0x0000006000007944 */ /* 0x000fea0003c00000 */
[----:B--2---:R-:W-:Y:S01]  /*277a0*/  FADD.FTZ R11, R252, R9 ;  /* 0x00000009fc0b7221 */ /* 0x004fe20000010000 */
[----:B------:R-:W-:-:S02]  /*277b0*/  MOV R9, 0x1 ;  /* 0x0000000100097802 */ /* 0x000fc40000000f00 */
[----:B------:R-:W-:Y:S02]  /*277c0*/  MOV R8, 0x277f0 ;  /* 0x000277f000087802 */ /* 0x000fe40000000f00 */
[----:B-1----:R-:W-:Y:S02]  /*277d0*/  MOV R10, R11 ;  /* 0x0000000b000a7202 */ /* 0x002fe40000000f00 */
[----:B------:R-:W-:Y:S05]  /*277e0*/  CALL.REL.NOINC `($__internal_16_$__cuda_sm70_shflsync_bfly_p) ;  /* 0x0000001000007944 */ /* 0x000fea0003c00000 */
[----:B-12---:R-:W-:Y:S05]  /*277f0*/  BRA `(.L_x_1977) ;  /* 0xffffe13000007947 */ /* 0x006fea000383ffff */
        .weak           $__internal_16_$__cuda_sm70_shflsync_bfly_p
        .type           $__internal_16_$__cuda_sm70_shflsync_bfly_p,@function
        .size           $__internal_16_$__cuda_sm70_shflsync_bfly_p,(.L_x_4879 - $__internal_16_$__cuda_sm70_shflsync_bfly_p)
$__internal_16_$__cuda_sm70_shflsync_bfly_p:
[----:B------:R-:W-:Y:S01]  /*27800*/  MOV R12, R8 ;  /* 0x00000008000c7202 */ /* 0x000fe20000000f00 */
[----:B------:R-:W-:Y:S04]  /*27810*/  WARPSYNC R6 ;  /* 0x0000000600007348 */ /* 0x000fe80003800000 */
[----:B------:R-:W-:Y:S01]  /*27820*/  MOV R13, 0x0 ;  /* 0x00000000000d7802 */ /* 0x000fe20000000f00 */
[----:B------:R1:W2:Y:S03]  /*27830*/  SHFL.BFLY PT, R9, R10, R9, R7 ;  /* 0x0c0000090a097389 */ /* 0x0002a600000e0007 */
[----:B------:R-:W-:Y:S05]  /*27840*/  RET.REL.NODEC R12 `(_ZN5flash24flash_fwd_splitkv_kernelI23Flash_fwd_kernel_traitsILi256ELi64ELi64ELi4ELb0ELb0EN7cutlass10bfloat16_tE19Flash_kernel_traitsILi256ELi64ELi64ELi4ES3_EELb1ELb0ELb0ELb0ELb0ELb0ELb1ELb1EEEvNS_16Flash_fwd_paramsE) ;  /* 0xfffd87b00c007950 */ /* 0x000fea0003c3ffff */
.L_x_1978:
        /* <DEDUP_REMOVED lines=11> */
.L_x_4879:


//--------------------- .text._ZN5flash24flash_fwd_splitkv_kernelI23Flash_fwd_kernel_traitsILi256ELi64ELi64ELi4ELb0ELb0EN7cutlass10bfloat16_tE19Flash_kernel_traitsILi256ELi64ELi64ELi4ES3_EELb1ELb0ELb0ELb0ELb0ELb1ELb1ELb1EEEvNS_16Flash_fwd_paramsE --------------------------
	.section	.text._ZN5flash24flash_fwd_splitkv_kernelI23Flash_fwd_kernel_traitsILi256ELi64ELi64ELi4ELb0ELb0EN7cutlass10bfloat16_tE19Flash_kernel_traitsILi256ELi64ELi64ELi4ES3_EELb1ELb0ELb0ELb0ELb0ELb1ELb1ELb1EEEvNS_16Flash_fwd_paramsE,"ax",@progbits
	.sectioninfo	@"SHI_REGISTERS=255"
	.align	128
        .global         _ZN5flash24flash_fwd_splitkv_kernelI23Flash_fwd_kernel_traitsILi256ELi64ELi64ELi4ELb0ELb0EN7cutlass10bfloat16_tE19Flash_kernel_traitsILi256ELi64ELi64ELi4ES3_EELb1ELb0ELb0ELb0ELb0ELb1ELb1ELb1EEEvNS_16Flash_fwd_paramsE
        .type           _ZN5flash24flash_fwd_splitkv_kernelI23Flash_fwd_kernel_traitsILi256ELi64ELi64ELi4ELb0ELb0EN7cutlass10bfloat16_tE19Flash_kernel_traitsILi256ELi64ELi64ELi4ES3_EELb1ELb0ELb0ELb0ELb0ELb1ELb1ELb1EEEvNS_16Flash_fwd_paramsE,@function
        .size           _ZN5flash24flash_fwd_splitkv_kernelI23Flash_fwd_kernel_traitsILi256ELi64ELi64ELi4ELb0ELb0EN7cutlass10bfloat16_tE19Flash_kernel_traitsILi256ELi64ELi64ELi4ES3_EELb1ELb0ELb0ELb0ELb0ELb1ELb1ELb1EEEvNS_16Flash_fwd_paramsE,(.L_x_4881 - _ZN5flash24flash_fwd_splitkv_kernelI23Flash_fwd_kernel_traitsILi256ELi64ELi64ELi4ELb0ELb0EN7cutlass10bfloat16_tE19Flash_kernel_traitsILi256ELi64ELi64ELi4ES3_EELb1ELb0ELb0ELb0ELb0ELb1ELb1ELb1EEEvNS_16Flash_fwd_paramsE)
        .other          _ZN5flash24flash_fwd_splitkv_kernelI23Flash_fwd_kernel_traitsILi256ELi64ELi64ELi4ELb0ELb0EN7cutlass10bfloat16_tE19Flash_kernel_traitsILi256ELi64ELi64ELi4ES3_EELb1ELb0ELb0ELb0ELb0ELb1ELb1ELb1EEEvNS_16Flash_fwd_paramsE,@"STO_CUDA_ENTRY STV_DEFAULT"
_ZN5flash24flash_fwd_splitkv_kernelI23Flash_fwd_kernel_traitsILi256ELi64ELi64ELi4ELb0ELb0EN7cutlass10bfloat16_tE19Flash_kernel_traitsILi256ELi64ELi64ELi4ES3_EELb1ELb0ELb0ELb0ELb0ELb1ELb1ELb1EEEvNS_16Flash_fwd_paramsE:
.text._ZN5flash24flash_fwd_splitkv_kernelI23Flash_fwd_kernel_traitsILi256ELi64ELi64ELi4ELb0ELb0EN7cutlass10bfloat16_tE19Flash_kernel_traitsILi256ELi64ELi64ELi4ES3_EELb1ELb0ELb0ELb0ELb0ELb1ELb1ELb1EEEvNS_16Flash_fwd_paramsE:
[----:B------:R-:W-:Y:S02]  /*0000*/  MOV R1, c[0x0][0x28] ;  /* 0x00000a0000017a02 */ /* 0x000fe40000000f00 */
[----:B------:R-:W1:Y:S01]  /*0010*/  I2F.U32.RP R2, c[0x0][0x1c0] ;  /* 0x0000700000027b06 */ /* 0x000e620000209000 */
[----:B------:R-:W2:Y:S01]  /*0020*/  S2R R245, SR_CTAID.Z ;  /* 0x0000000000f57919 */ /* 0x000ea20000002700 */
[----:B------:R-:W-:Y:S01]  /*0030*/  ISETP.NE.U32.AND P0, PT, RZ, c[0x0][0x1c0], PT ;  /* 0x00007000ff007a0c */ /* 0x000fe20003f05070 */
[----:B------:R-:W3:Y:S01]  /*0040*/  S2UR UR8, SR_CTAID.Y ;  /* 0x00000000000879c3 */ /* 0x000ee20000002600 */
[----:B------:R-:W-:Y:S01]  /*0050*/  ULDC.64 UR4, c[0x0][0x40] ;  /* 0x0000100000047ab9 */ /* 0x000fe20000000a00 */
[----:B------:R-:W4:Y:S01]  /*0060*/  S2R R243, SR_CTAID.X ;  /* 0x0000000000f37919 */ /* 0x000f220000002500 */
        /* <DEDUP_REMOVED lines=8> */
[----:B-1----:R-:W-:Y:S02]  /*00f0*/  IMAD.MOV R0, RZ, RZ, -R3 ;  /* 0x000000ffff007224 */ /* 0x002fe400078e0a03 */
[----:B------:R-:W-:Y:S02]  /*0100*/  IMAD.MOV.U32 R2, RZ, RZ, RZ ;  /* 0x000000ffff027224 */ /* 0x000fe400078e00ff */
        /* <DEDUP_REMOVED lines=13> */
[----:B---34-:R-:W-:Y:S05]  /*01e0*/  CALL.REL.NOINC `($_ZN5flash24flash_fwd_splitkv_kernelI23Flash_fwd_kernel_traitsILi256ELi64ELi64ELi4ELb0ELb0EN7cutlass10bfloat16_tE19Flash_kernel_traitsILi256ELi64ELi64ELi4ES3_EELb1ELb0ELb0ELb0ELb0ELb1ELb1ELb1EEEvNS_16Flash_fwd_paramsE$_ZN5flash30compute_attn_1rowblock_splitkvI23Flash_fwd_kernel_traitsILi256ELi64ELi64ELi4ELb0ELb0EN7cutlass10bfloat16_tE19Flash_kernel_traitsILi256ELi64ELi64ELi4ES3_EELb1ELb0ELb0ELb0ELb0ELb1ELb1ELb1ENS_16Flash_fwd_paramsEEEvRKT8_iiiii) ;  /* 0x0000002000007944 */ /* 0x018fea0003c00000 */
[----:B------:R-:W-:Y:S05]  /*01f0*/  BSYNC B4 ;  /* 0x0000000000047941 */ /* 0x000fea0003800000 */
.L_x_1979:
[----:B------:R-:W-:Y:S05]  /*0200*/  EXIT ;  /* 0x000000000000794d */ /* 0x000fea0003800000 */
        .type           $_ZN5flash24flash_fwd_splitkv_kernelI23Flash_fwd_kernel_traitsILi256ELi64ELi64ELi4ELb0ELb0EN7cutlass10bfloat16_tE19Flash_kernel_traitsILi256ELi64ELi64ELi4ES3_EELb1ELb0ELb0ELb0ELb0ELb1ELb1ELb1EEEvNS_16Flash_fwd_paramsE$_ZN5flash30compute_attn_1rowblock_splitkvI23Flash_fwd_kernel_traitsILi256ELi64ELi64ELi4ELb0ELb0EN7cutlass10bfloat16_tE19Flash_kernel_traitsILi256ELi64ELi64ELi4ES3_EELb1ELb0ELb0ELb0ELb0ELb1ELb1ELb1ENS_16Flash_fwd_paramsEEEvRKT8_iiiii,@function
        .size           $_ZN5flash24flash_fwd_splitkv_kernelI23Flash_fwd_kernel_traitsILi256ELi64ELi64ELi4ELb0ELb0EN7cutlass10bfloat16_tE19Flash_kernel_traitsILi256ELi64ELi64ELi4ES3_EELb1ELb0ELb0ELb0ELb0ELb1ELb1ELb1EEEvNS_16Flash_fwd_paramsE$_ZN5flash30compute_attn_1rowblock_splitkvI23Flash_fwd_kernel_traitsILi256ELi64ELi64ELi4ELb0ELb0EN7cutlass10bfloat16_tE19Flash_kernel_traitsILi256ELi64ELi64ELi4ES3_EELb1ELb0ELb0ELb0ELb0ELb1ELb1ELb1ENS_16Flash_fwd_paramsEEEvRKT8_iiiii,($__internal_17_$__cuda_sm70_shflsync_bfly_p - $_ZN5flash24flash_fwd_splitkv_kernelI23Flash_fwd_kernel_traitsILi256ELi64ELi64ELi4ELb0ELb0EN7cutlass10bfloat16_tE19Flash_kernel_traitsILi256ELi64ELi64ELi4ES3_EELb1ELb0ELb0ELb0ELb0ELb1ELb1ELb1EEEvNS_16Flash_fwd_paramsE$_ZN5flash30compute_attn_1rowblock_splitkvI23Flash_fwd_kernel_traitsILi256ELi64ELi64ELi4ELb0ELb0EN7cutlass10bfloat16_tE19Flash_kernel_traitsILi256ELi64ELi64ELi4ES3_EELb1ELb0ELb0ELb0ELb0ELb1ELb1ELb1ENS_16Flash_fwd_paramsEEEvRKT8_iiiii)
$_ZN5flash24flash_fwd_splitkv_kernelI23Flash_fwd_kernel_traitsILi256ELi64ELi64ELi4ELb0ELb0EN7cutlass10bfloat16_tE19Flash_kernel_traitsILi256ELi64ELi64ELi4ES3_EELb1ELb0ELb0ELb0ELb0ELb1ELb1ELb1EEEvNS_16Flash_fwd_paramsE$_ZN5flash30compute_attn_1rowblock_splitkvI23Flash_fwd_kernel_traitsILi256ELi64ELi64ELi4ELb0ELb0EN7cutlass10bfloat16_tE19Flash_kernel_traitsILi256ELi64ELi64ELi4ES3_EELb1ELb0ELb0ELb0ELb0ELb1ELb1ELb1ENS_16Flash_fwd_paramsEEEvRKT8_iiiii:
        /* <DEDUP_REMOVED lines=20> */
.L_x_1981:
[----:B------:R-:W-:Y:S05]  /*0350*/  BSYNC B0 ;  /* 0x0000000000007941 */ /* 0x000fea0003800000 */
.L_x_1980:
[----:B------:R-:W3:Y:S04]  /*0360*/  LD.E.64 R18, [R20.64+0xf0] ;  /* 0x0000f00614127980 */ /* 0x000ee8000c101b00 */
[----:B------:R-:W4:Y:S01]  /*0370*/  @P1 LD.E R244, [R4.64+0x4] ;  /* 0x0000040604f41980 */ /* 0x000f22000c101900 */
        /* <DEDUP_REMOVED lines=15> */
.L_x_1983:
[----:B------:R4:W5:Y:S02]  /*0470*/  LD.E R61, [R20.64+0xb8] ;  /* 0x0000b806143d7980 */ /* 0x000964000c101900 */
.L_x_1984:
[----:B------:R-:W-:Y:S05]  /*0480*/  BSYNC B0 ;  /* 0x0000000000007941 */ /* 0x000fea0003800000 */
.L_x_1982:
        /* <DEDUP_REMOVED lines=10> */
.L_x_1986:
[----:B------:R-:W2:Y:S01]  /*0530*/  LD.E.64 R2, [R20.64+0x108] ;  /* 0x0001080614027980 */ /* 0x000ea2000c101b00 */
[----:B------:R-:W-:Y:S01]  /*0540*/  BSSY B0, `(.L_x_1988) ;  /* 0x0000006000007945 */ /* 0x000fe20003800000 */
[----:B------:R-:W-:Y:S01]  /*0550*/  IMAD.MOV.U32 R54, RZ, RZ, RZ ;  /* 0x000000ffff367224 */ /* 0x000fe200078e00ff */
[----:B--2---:R-:W-:-:S04]  /*0560*/  ISETP.NE.U32.AND P0, PT, R2, RZ, PT ;  /* 0x000000ff0200720c */ /* 0x004fc80003f05070 */
[----:B------:R-:W-:-:S13]  /*0570*/  ISETP.NE.AND.EX P0, PT, R3, RZ, PT, P0 ;  /* 0x000000ff0300720c */ /* 0x000fda0003f05300 */
[----:B------:R-:W-:Y:S05]  /*0580*/  @!P0 BRA `(.L_x_1989) ;  /* 0x0000001000008947 */ /* 0x000fea0003800000 */
[----:B------:R2:W5:Y:S02]  /*0590*/  LD.E R54, [R20.64+0xbc] ;  /* 0x0000bc0614367980 */ /* 0x000564000c101900 */
.L_x_1989:
[----:B------:R-:W-:Y:S05]  /*05a0*/  BSYNC B0 ;  /* 0x0000000000007941 */ /* 0x000fea0003800000 */
.L_x_1988:
[----:B-----5:R-:W-:Y:S02]  /*05b0*/  IADD3 R54, R61, R54, RZ ;  /* 0x000000363d367210 */ /* 0x020fe40007ffe0ff */
.L_x_1987:
[----:B------:R-:W-:Y:S05]  /*05c0*/  BSYNC B1 ;  /* 0x0000000000017941 */ /* 0x000fea0003800000 */
.L_x_1985:
[----:B------:R-:W-:Y:S01]  /*05d0*/  IMAD.SHL.U32 R53, R243, 0x40, RZ ;  /* 0x00000040f3357824 */ /* 0x000fe200078e00ff */
[----:B------:R-:W-:Y:S01]  /*05e0*/  MOV R2, R242 ;  /* 0x000000f200027202 */ /* 0x000fe20000000f00 */
[----:B------:R-:W-:-:S03]  /*05f0*/  IMAD.MOV.U32 R3, RZ, RZ, 0x0 ;  /* 0x00000000ff037424 */ /* 0x000fc600078e00ff */
[----:B------:R-:W-:-:S13]  /*0600*/  ISETP.GT.AND P0, PT, R244, R53, PT ;  /* 0x00000035f400720c */ /* 0x000fda0003f04270 */
[----:B------:R-:W-:Y:S05]  /*0610*/  @!P0 RET.REL.NODEC R2 `(_ZN5flash24flash_fwd_splitkv_kernelI23Flash_fwd_kernel_traitsILi256ELi64ELi64ELi4ELb0ELb0EN7cutlass10bfloat16_tE19Flash_kernel_traitsILi256ELi64ELi64ELi4ES3_EELb1ELb0ELb0ELb0ELb0ELb1ELb1ELb1EEEvNS_16Flash_fwd_paramsE) ;  /* 0xfffff9e002008950 */ /* 0x000fea0003c3ffff */
[----:B------:R-:W4:Y:S04]  /*0620*/  LD.E R0, [R20.64+0xb8] ;  /* 0x0000b80614007980 */ /* 0x000f28000c101900 */
[----:B-1----:R-:W5:Y:S01]  /*0630*/  LD.E R4, [R20.64+0x188] ;  /* 0x0001880614047980 */ /* 0x002f62000c101900 */
[----:B------:R-:W-:-:S03]  /*0640*/  IABS R3, c[0x0][0x10] ;  /* 0x0000040000037a13 */ /* 0x000fc60000000000 */
[----:B------:R-:W1:Y:S01]  /*0650*/  S2R R57, SR_TID.X ;  /* 0x0000000000397919 */ /* 0x000e620000002100 */
[----:B------:R-:W2:Y:S08]  /*0660*/  I2F.RP R8, R3 ;  /* 0x0000000300087306 */ /* 0x000eb00000209400 */
[----:B--2---:R-:W2:Y:S02]  /*0670*/  MUFU.RCP R8, R8 ;  /* 0x0000000800087308 */ /* 0x004ea40000001000 */
[----:B--2---:R-:W-:-:S06]  /*0680*/  IADD3 R8, R8, 0xffffffe, RZ ;  /* 0x0ffffffe08087810 */ /* 0x004fcc0007ffe0ff */
[----:B------:R-:W2:Y:S02]  /*0690*/  F2I.FTZ.U32.TRUNC.NTZ R9, R8 ;  /* 0x0000000800097305 */ /* 0x000ea4000021f000 */
[----:B--2---:R-:W-:Y:S02]  /*06a0*/  IMAD.MOV R5, RZ, RZ, -R9 ;  /* 0x000000ffff057224 */ /* 0x004fe400078e0a09 */
[----:B------:R-:W-:Y:S02]  /*06b0*/  IMAD.MOV.U32 R8, RZ, RZ, RZ ;  /* 0x000000ffff087224 */ /* 0x000fe400078e00ff */
[----:B------:R-:W-:-:S04]  /*06c0*/  IMAD R5, R5, R3, RZ ;  /* 0x0000000305057224 */ /* 0x000fc800078e02ff */
[----:B------:R-:W-:Y:S01]  /*06d0*/  IMAD.HI.U32 R5, R9, R5, R8 ;  /* 0x0000000509057227 */ /* 0x000fe200078e0008 */
[----:B----4-:R-:W-:-:S04]  /*06e0*/  IADD3 R0, R0, 0x3f, RZ ;  /* 0x0000003f00007810 */ /* 0x010fc80007ffe0ff */
[----:B------:R-:W-:-:S04]  /*06f0*/  SHF.R.S32.HI R6, RZ, 0x1f, R0 ;  /* 0x0000001fff067819 */ /* 0x000fc80000011400 */
[----:B------:R-:W-:Y:S02]  /*0700*/  LEA.HI R6, R6, R0, RZ, 0x6 ;  /* 0x0000000006067211 */ /* 0x000fe400078f30ff */
[----:B------:R-:W-:Y:S02]  /*0710*/  IABS R0, c[0x0][0x10] ;  /* 0x0000040000007a13 */ /* 0x000fe40000000000 */
[----:B------:R-:W-:-:S03]  /*0720*/  LEA.HI.SX32 R6, R6, c[0x0][0x10], 0x1a ;  /* 0x0000040006067a11 */ /* 0x000fc600078fd2ff */
[----:B------:R-:W-:Y:S01]  /*0730*/  IMAD.MOV R0, RZ, RZ, -R0 ;  /* 0x000000ffff007224 */ /* 0x000fe200078e0a00 */
[----:B------:R-:W-:-:S04]  /*0740*/  IADD3 R6, R6, -0x1, RZ ;  /* 0xffffffff06067810 */ /* 0x000fc80007ffe0ff */
[----:B------:R-:W-:Y:S02]  /*0750*/  IABS R2, R6 ;  /* 0x0000000600027213 */ /* 0x000fe40000000000 */
[----:B------:R-:W-:-:S03]  /*0760*/  LOP3.LUT R6, R6, c[0x0][0x10], RZ, 0x3c, !PT ;  /* 0x0000040006067a12 */ /* 0x000fc600078e3cff */
[----:B------:R-:W-:Y:S01]  /*0770*/  IMAD.HI.U32 R5, R5, R2, RZ ;  /* 0x0000000205057227 */ /* 0x000fe200078e00ff */
[----:B------:R-:W-:-:S03]  /*0780*/  ISETP.GE.AND P0, PT, R6, RZ, PT ;  /* 0x000000ff0600720c */ /* 0x000fc60003f06270 */
[----:B------:R-:W-:Y:S01]  /*0790*/  IMAD R0, R5, R0, R2 ;  /* 0x0000000005007224 */ /* 0x000fe200078e0202 */
[----:B------:R-:W-:-:S04]  /*07a0*/  IADD3 R2, R54, 0x3f, RZ ;  /* 0x0000003f36027810 */ /* 0x000fc80007ffe0ff */
[----:B------:R-:W-:-:S13]  /*07b0*/  ISETP.GT.U32.AND P1, PT, R3, R0, PT ;  /* 0x000000000300720c */ /* 0x000fda0003f24070 */
[----:B------:R-:W-:Y:S01]  /*07c0*/  @!P1 IMAD.IADD R0, R0, 0x1, -R3 ;  /* 0x0000000100009824 */ /* 0x000fe200078e0a03 */
[----:B------:R-:W-:Y:S02]  /*07d0*/  @!P1 IADD3 R5, R5, 0x1, RZ ;  /* 0x0000000105059810 */ /* 0x000fe40007ffe0ff */
[----:B------:R-:W-:Y:S02]  /*07e0*/  ISETP.NE.AND P1, PT, RZ, c[0x0][0x10], PT ;  /* 0x00000400ff007a0c */ /* 0x000fe40003f25270 */
[----:B------:R-:W-:Y:S02]  /*07f0*/  ISETP.GE.U32.AND P2, PT, R0, R3, PT ;  /* 0x000000030000720c */ /* 0x000fe40003f46070 */
[----:B------:R-:W-:-:S04]  /*0800*/  IADD3 R3, -R244, 0x7f, R53 ;  /* 0x0000007ff4037810 */ /* 0x000fc80007ffe135 */
[----:B-----5:R-:W-:Y:S02]  /*0810*/  IADD3 R4, R4, R3, R54 ;  /* 0x0000000304047210 */ /* 0x020fe40007ffe036 */
[----:B------:R-:W-:Y:S02]  /*0820*/  SHF.R.S32.HI R3, RZ, 0x1f, R2 ;  /* 0x0000001fff037819 */ /* 0x000fe40000011402 */
[----:B------:R-:W-:Y:S02]  /*0830*/  SHF.R.S32.HI R165, RZ, 0x1f, R4 ;  /* 0x0000001fffa57819 */ /* 0x000fe40000011404 */
[----:B------:R-:W-:Y:S02]  /*0840*/  LEA.HI R2, R3, R2, RZ, 0x6 ;  /* 0x0000000203027211 */ /* 0x000fe400078f30ff */
[----:B------:R-:W-:Y:S02]  /*0850*/  @P2 IADD3 R5, R5, 0x1, RZ ;  /* 0x0000000105052810 */ /* 0x000fe40007ffe0ff */
[----:B------:R-:W-:-:S02]  /*0860*/  LEA.HI R165, R165, R4, RZ, 0x6 ;  /* 0x00000004a5a57211 */ /* 0x000fc400078f30ff */
[----:B------:R-:W-:Y:S01]  /*0870*/  SHF.R.S32.HI R2, RZ, 0x6, R2 ;  /* 0x00000006ff027819 */ /* 0x000fe20000011402 */
[----:B------:R-:W-:Y:S01]  /*0880*/  IMAD.MOV.U32 R0, RZ, RZ, R5 ;  /* 0x000000ffff007224 */ /* 0x000fe200078e0005 */
[----:B------:R-:W-:-:S03]  /*0890*/  SHF.R.S32.HI R165, RZ, 0x6, R165 ;  /* 0x00000006ffa57819 */ /* 0x000fc600000114a5 */
[----:B------:R-:W-:Y:S01]  /*08a0*/  @!P0 IMAD.MOV R0, RZ, RZ, -R0 ;  /* 0x000000ffff008224 */ /* 0x000fe200078e0a00 */
[----:B------:R-:W-:-:S05]  /*08b0*/  @!P1 LOP3.LUT R0, RZ, c[0x0][0x10], RZ, 0x33, !PT ;  /* 0x00000400ff009a12 */ /* 0x000fca00078e33ff */
[----:B------:R-:W-:-:S04]  /*08c0*/  IMAD R239, R0, UR8, RZ ;  /* 0x0000000800ef7c24 */ /* 0x000fc8000f8e02ff */
[----:B------:R-:W-:-:S05]  /*08d0*/  IMAD.IADD R0, R0, 0x1, R239 ;  /* 0x0000000100007824 */ /* 0x000fca00078e02ef */
[----:B------:R-:W-:-:S04]  /*08e0*/  IMNMX R0, R2, R0, PT ;  /* 0x0000000002007217 */ /* 0x000fc80003800200 */
[----:B------:R-:W-:-:S04]  /*08f0*/  IMNMX R165, R0, R165, PT ;  /* 0x000000a500a57217 */ /* 0x000fc80003800200 */
[----:B------:R-:W-:-:S13]  /*0900*/  ISETP.GE.AND P0, PT, R239, R165, PT ;  /* 0x000000a5ef00720c */ /* 0x000fda0003f06270 */
[----:B------:R-:W-:Y:S05]  /*0910*/  @!P0 BRA `(.L_x_1990) ;  /* 0x00000a4000008947 */ /* 0x000fea0003800000 */
[----:B-1----:R1:W2:Y:S04]  /*0920*/  LD.E.64 R2, [R20.64+0xb0] ;  /* 0x0000b00614027980 */ /* 0x0022a8000c101b00 */
[----:B------:R1:W4:Y:S04]  /*0930*/  LD.E R4, [R20.64+0x60] ;  /* 0x0000600614047980 */ /* 0x000328000c101900 */
[----:B---3--:R1:W3:Y:S04]  /*0940*/  LD.E R6, [R20.64+0xcc] ;  /* 0x0000cc0614067980 */ /* 0x0082e8000c101900 */
[----:B------:R1:W3:Y:S04]  /*0950*/  LD.E.64 R8, [R20.64+0x78] ;  /* 0x0000780614087980 */ /* 0x0002e8000c101b00 */
[----:B------:R1:W5:Y:S04]  /*0960*/  LD.E R0, [R20.64+0xc0] ;  /* 0x0000c00614007980 */ /* 0x000368000c101900 */
[----:B-1----:R-:W5:Y:S01]  /*0970*/  LD.E.64 R20, [R20.64+0xa8] ;  /* 0x0000a80614147980 */ /* 0x002f62000c101b00 */
[----:B------:R-:W-:Y:S01]  /*0980*/  SHF.R.S32.HI R7, RZ, 0x1f, R57 ;  /* 0x0000001fff077819 */ /* 0x000fe20000011439 */
[----:B------:R-:W-:Y:S03]  /*0990*/  BSSY B0, `(.L_x_1991) ;  /* 0x000001e000007945 */ /* 0x000fe60003800000 */
[----:B------:R-:W-:-:S04]  /*09a0*/  LEA.HI R7, R7, R57, RZ, 0x4 ;  /* 0x0000003907077211 */ /* 0x000fc800078f20ff */
[----:B------:R-:W-:-:S05]  /*09b0*/  LOP3.LUT R5, R7, 0xfffffff0, RZ, 0xc0, !PT ;  /* 0xfffffff007057812 */ /* 0x000fca00078ec0ff */
[----:B------:R-:W-:Y:S02]  /*09c0*/  IMAD.IADD R57, R57, 0x1, -R5 ;  /* 0x0000000139397824 */ /* 0x000fe400078e0a05 */
[----:B--2---:R-:W-:-:S04]  /*09d0*/  IMAD R2, R2, UR8, R246 ;  /* 0x0000000802027c24 */ /* 0x004fc8000f8e02f6 */
[----:B----4-:R-:W-:Y:S02]  /*09e0*/  IMAD R2, R2, R4, R245 ;  /* 0x0000000402027224 */ /* 0x010fe400078e02f5 */
[----:B------:R-:W-:Y:S02]  /*09f0*/  IMAD.SHL.U32 R4, R57, 0x4, RZ ;  /* 0x0000000439047824 */ /* 0x000fe400078e00ff */
[----:B------:R-:W-:Y:S01]  /*0a00*/  IMAD R3, R3, R2, R53 ;  /* 0x0000000203037224 */ /* 0x000fe200078e0235 */
[----:B------:R-:W-:Y:S01]  /*0a10*/  SHF.R.S32.HI R2, RZ, 0x4, R7 ;  /* 0x00000004ff027819 */ /* 0x000fe20000011407 */
[----:B------:R-:W-:Y:S01]  /*0a20*/  IMAD.IADD R53, R244, 0x1, -R53 ;  /* 0x00000001f4357824 */ /* 0x000fe200078e0a35 */
[--C-:B------:R-:W-:Y:S01]  /*0a30*/  SHF.R.S32.HI R5, RZ, 0x1f, R4.reuse ;  /* 0x0000001fff057819 */ /* 0x100fe20000011404 */
[----:B---3--:R-:W-:Y:S01]  /*0a40*/  IMAD R7, R3, R6, RZ ;  /* 0x0000000603077224 */ /* 0x008fe200078e02ff */
[----:B------:R-:W-:Y:S02]  /*0a50*/  IADD3 R15, R4, 0x40, RZ ;  /* 0x00000040040f7810 */ /* 0x000fe40007ffe0ff */
[C---:B------:R-:W-:Y:S01]  /*0a60*/  ISETP.GE.AND P1, PT, R2.reuse, R53, PT ;  /* 0x000000350200720c */ /* 0x040fe20003f26270 */
[----:B------:R-:W-:Y:S01]  /*0a70*/  IMAD.WIDE R10, R2, 0x100, R4 ;  /* 0x00000100020a7825 */ /* 0x000fe200078e0204 */
[----:B------:R-:W-:-:S02]  /*0a80*/  IADD3 R14, R4, 0x80, RZ ;  /* 0x00000080040e7810 */ /* 0x000fc40007ffe0ff */
[----:B------:R-:W-:Y:S02]  /*0a90*/  IADD3 R13, R4, 0xc0, RZ ;  /* 0x000000c0040d7810 */ /* 0x000fe40007ffe0ff */
[----:B------:R-:W-:-:S04]  /*0aa0*/  IADD3 R6, P0, R7, R10, RZ ;  /* 0x0000000a07067210 */ /* 0x000fc80007f1e0ff */
[----:B------:R-:W-:Y:S02]  /*0ab0*/  LEA.HI.X.SX32 R7, R7, R11, 0x1, P0 ;  /* 0x0000000b07077211 */ /* 0x000fe400000f0eff */
[----:B------:R-:W-:-:S04]  /*0ac0*/  LEA R16, P0, R6, R8, 0x2 ;  /* 0x0000000806107211 */ /* 0x000fc800078010ff */
[----:B------:R-:W-:Y:S01]  /*0ad0*/  LEA.HI.X R17, R6, R9, R7, 0x2, P0 ;  /* 0x0000000906117211 */ /* 0x000fe200000f1407 */
[----:B------:R-:W-:Y:S05]  /*0ae0*/  @P1 BRA `(.L_x_1992) ;  /* 0x0000008000001947 */ /* 0x000fea0003800000 */
[-C--:B-----5:R-:W-:Y:S02]  /*0af0*/  ISETP.GE.AND P3, PT, R4, R0.reuse, PT ;  /* 0x000000000400720c */ /* 0x0a0fe40003f66270 */
[-C--:B------:R-:W-:Y:S02]  /*0b00*/  ISETP.GE.AND P2, PT, R15, R0.reuse, PT ;  /* 0x000000000f00720c */ /* 0x080fe40003f46270 */
[-C--:B------:R-:W-:Y:S02]  /*0b10*/  ISETP.GE.AND P1, PT, R14, R0.reuse, PT ;  /* 0x000000000e00720c */ /* 0x080fe40003f26270 */
[----:B------:R-:W-:-:S07]  /*0b20*/  ISETP.GE.AND P0, PT, R13, R0, PT ;  /* 0x000000000d00720c */ /* 0x000fce0003f06270 */
[----:B------:R1:W-:Y:S04]  /*0b30*/  @!P3 ST.E.128 [R16.64], RZ ;  /* 0x000000ff1000b985 */ /* 0x0003e8000c101d06 */
[----:B------:R1:W-:Y:S04]  /*0b40*/  @!P2 ST.E.128 [R16.64+0x100], RZ ;  /* 0x000100ff1000a985 */ /* 0x0003e8000c101d06 */
[----:B------:R1:W-:Y:S04]  /*0b50*/  @!P1 ST.E.128 [R16.64+0x200], RZ ;  /* 0x000200ff10009985 */ /* 0x0003e8000c101d06 */
[----:B------:R1:W-:Y:S02]  /*0b60*/  @!P0 ST.E.128 [R16.64+0x300], RZ ;  /* 0x000300ff10008985 */ /* 0x0003e4000c101d06 */
.L_x_1992:
[----:B------:R-:W-:Y:S05]  /*0b70*/  BSYNC B0 ;  /* 0x0000000000007941 */ /* 0x000fea0003800000 */
.L_x_1991:
        /* <DEDUP_REMOVED lines=12> */
.L_x_1994:
[----:B------:R-:W-:Y:S05]  /*0c40*/  BSYNC B0 ;  /* 0x0000000000007941 */ /* 0x000fea0003800000 */
.L_x_1993:
        /* <DEDUP_REMOVED lines=12> */
.L_x_1996:
[----:B------:R-:W-:Y:S05]  /*0d10*/  BSYNC B0 ;  /* 0x0000000000007941 */ /* 0x000fea0003800000 */
.L_x_1995:
        /* <DEDUP_REMOVED lines=12> */
.L_x_1998:
[----:B------:R-:W-:Y:S05]  /*0de0*/  BSYNC B0 ;  /* 0x0000000000007941 */ /* 0x000fea0003800000 */
.L_x_1997:
        /* <DEDUP_REMOVED lines=12> */
.L_x_2000:
[----:B------:R-:W-:Y:S05]  /*0eb0*/  BSYNC B0 ;  /* 0x0000000000007941 */ /* 0x000fea0003800000 */
.L_x_1999:
        /* <DEDUP_REMOVED lines=12> */
.L_x_2002:
[----:B------:R-:W-:Y:S05]  /*0f80*/  BSYNC B0 ;  /* 0x0000000000007941 */ /* 0x000fea0003800000 */
.L_x_2001:
        /* <DEDUP_REMOVED lines=12> */
.L_x_2004:
[----:B------:R-:W-:Y:S05]  /*1050*/  BSYNC B0 ;  /* 0x0000000000007941 */ /* 0x000fea0003800000 */
.L_x_2003:
        /* <DEDUP_REMOVED lines=12> */
.L_x_2006:
[----:B------:R-:W-:Y:S05]  /*1120*/  BSYNC B0 ;  /* 0x0000000000007941 */ /* 0x000fea0003800000 */
.L_x_2005:
[----:B------:R-:W-:Y:S02]  /*1130*/  ISETP.NE.AND P6, PT, R57, RZ, PT ;  /* 0x000000ff3900720c */ /* 0x000fe40003fc5270 */
[----:B-----5:R-:W-:-:S02]  /*1140*/  SHF.R.S32.HI R0, RZ, 0x1f, R3 ;  /* 0x0000001fff007819 */ /* 0x020fc40000011403 */
[-C--:B------:R-:W-:Y:S02]  /*1150*/  ISETP.GE.OR P0, PT, R2, R53.reuse, P6 ;  /* 0x000000350200720c */ /* 0x080fe40003706670 */
[----:B------:R-:W-:Y:S02]  /*1160*/  IADD3 R3, P1, R3, R2, RZ ;  /* 0x0000000203037210 */ /* 0x000fe40007f3e0ff */
[-C--:B------:R-:W-:Y:S02]  /*1170*/  ISETP.GE.OR P5, PT, R12, R53.reuse, P6 ;  /* 0x000000350c00720c */ /* 0x080fe400037a6670 */
[----:B------:R-:W-:Y:S02]  /*1180*/  LEA.HI.X.SX32 R0, R2, R0, 0x1, P1 ;  /* 0x0000000002007211 */ /* 0x000fe400008f0eff */
[----:B------:R-:W-:Y:S02]  /*1190*/  LEA R2, P1, R3, R20, 0x2 ;  /* 0x0000001403027211 */ /* 0x000fe400078210ff */
[----:B------:R-:W-:-:S02]  /*11a0*/  ISETP.GE.OR P2, PT, R9, R53, P6 ;  /* 0x000000350900720c */ /* 0x000fc40003746670 */
[----:B------:R-:W-:Y:S01]  /*11b0*/  LEA.HI.X R3, R3, R21, R0, 0x2, P1 ;  /* 0x0000001503037211 */ /* 0x000fe200008f1400 */
[----:B------:R-:W-:Y:S01]  /*11c0*/  @!P0 IMAD.MOV.U32 R0, RZ, RZ, -0x800000 ;  /* 0xff800000ff008424 */ /* 0x000fe200078e00ff */
[-C--:B------:R-:W-:Y:S02]  /*11d0*/  ISETP.GE.OR P1, PT, R8, R53.reuse, P6 ;  /* 0x000000350800720c */ /* 0x080fe40003726670 */
[-C--:B------:R-:W-:Y:S02]  /*11e0*/  ISETP.GE.OR P4, PT, R11, R53.reuse, P6 ;  /* 0x000000350b00720c */ /* 0x080fe40003786670 */
[----:B------:R1:W-:Y:S01]  /*11f0*/  @!P0 ST.E [R2.64], R0 ;  /* 0x0000000002008985 */ /* 0x0003e2000c101906 */
[-C--:B------:R-:W-:Y:S02]  /*1200*/  ISETP.GE.OR P3, PT, R10, R53.reuse, P6 ;  /* 0x000000350a00720c */ /* 0x080fe40003766670 */
[-C--:B------:R-:W-:Y:S02]  /*1210*/  ISETP.GE.OR P0, PT, R7, R53.reuse, P6 ;  /* 0x000000350700720c */ /* 0x080fe40003706670 */
[----:B------:R-:W-:Y:S01]  /*1220*/  ISETP.GE.OR P6, PT, R6, R53, P6 ;  /* 0x000000350600720c */ /* 0x000fe200037c6670 */
[----:B------:R-:W-:-:S03]  /*1230*/  @!P2 IMAD.MOV.U32 R5, RZ, RZ, -0x800000 ;  /* 0xff800000ff05a424 */ /* 0x000fc600078e00ff */
[----:B------:R-:W-:Y:S02]  /*1240*/  @!P1 IMAD.MOV.U32 R4, RZ, RZ, -0x800000 ;  /* 0xff800000ff049424 */ /* 0x000fe400078e00ff */
[----:B------:R-:W-:Y:S01]  /*1250*/  @!P4 IMAD.MOV.U32 R8, RZ, RZ, -0x800000 ;  /* 0xff800000ff08c424 */ /* 0x000fe200078e00ff */
[----:B------:R2:W-:Y:S02]  /*1260*/  @!P2 ST.E [R2.64+0x80], R5 ;  /* 0x000080050200a985 */ /* 0x0005e4000c101906 */
[----:B------:R-:W-:Y:S02]  /*1270*/  @!P3 IMAD.MOV.U32 R7, RZ, RZ, -0x800000 ;  /* 0xff800000ff07b424 */ /* 0x000fe400078e00ff */
[----:B------:R3:W-:Y:S04]  /*1280*/  @!P1 ST.E [R2.64+0xa0], R4 ;  /* 0x0000a00402009985 */ /* 0x0007e8000c101906 */
[----:B------:R-:W-:Y:S04]  /*1290*/  @!P4 ST.E [R2.64+0x40], R8 ;  /* 0x000040080200c985 */ /* 0x000fe8000c101906 */
[----:B------:R-:W-:Y:S01]  /*12a0*/  @!P3 ST.E [R2.64+0x60], R7 ;  /* 0x000060070200b985 */ /* 0x000fe2000c101906 */
[----:B-1----:R-:W-:-:S05]  /*12b0*/  @!P5 IMAD.MOV.U32 R0, RZ, RZ, -0x800000 ;  /* 0xff800000ff00d424 */ /* 0x002fca00078e00ff */
[----:B------:R1:W-:Y:S01]  /*12c0*/  @!P5 ST.E [R2.64+0x20], R0 ;  /* 0x000020000200d985 */ /* 0x0003e2000c101906 */
[----:B--2---:R-:W-:Y:S02]  /*12d0*/  IMAD.MOV.U32 R5, RZ, RZ, 0x0 ;  /* 0x00000000ff057424 */ /* 0x004fe400078e00ff */
[----:B---3--:R-:W-:Y:S02]  /*12e0*/  IMAD.MOV.U32 R4, RZ, RZ, R242 ;  /* 0x000000ffff047224 */ /* 0x008fe400078e00f2 */
[----:B-1----:R-:W-:-:S05]  /*12f0*/  @!P0 IMAD.MOV.U32 R0, RZ, RZ, -0x800000 ;  /* 0xff800000ff008424 */ /* 0x002fca00078e00ff */
[----:B------:R1:W-:Y:S01]  /*1300*/  @!P0 ST.E [R2.64+0xc0], R0 ;  /* 0x0000c00002008985 */ /* 0x0003e2000c101906 */
[----:B------:R-:W-:Y:S05]  /*1310*/  @P6 RET.REL.NODEC R4 `(_ZN5flash24flash_fwd_splitkv_kernelI23Flash_fwd_kernel_traitsILi256ELi64ELi64ELi4ELb0ELb0EN7cutlass10bfloat16_tE19Flash_kernel_traitsILi256ELi64ELi64ELi4ES3_EELb1ELb0ELb0ELb0ELb0ELb1ELb1ELb1EEEvNS_16Flash_fwd_paramsE) ;  /* 0xffffece004006950 */ /* 0x000fea0003c3ffff */
[----:B-1----:R-:W-:Y:S02]  /*1320*/  MOV R0, 0xff800000 ;  /* 0xff80000000007802 */ /* 0x002fe40000000f00 */
[----:B------:R-:W-:-:S03]  /*1330*/  MOV R243, 0x0 ;  /* 0x0000000000f37802 */ /* 0x000fc60000000f00 */
[----:B------:R1:W-:Y:S01]  /*1340*/  ST.E [R2.64+0xe0], R0 ;  /* 0x0000e00002007985 */ /* 0x0003e2000c101906 */
[----:B------:R-:W-:Y:S05]  /*1350*/  RET.REL.NODEC R242 `(_ZN5flash24flash_fwd_splitkv_kernelI23Flash_fwd_kernel_traitsILi256ELi64ELi64ELi4ELb0ELb0EN7cutlass10bfloat16_tE19Flash_kernel_traitsILi256ELi64ELi64ELi4ES3_EELb1ELb0ELb0ELb0ELb0ELb1ELb1ELb1EEEvNS_16Flash_fwd_paramsE) ;  /* 0xffffeca0f2007950 */ /* 0x000fea0003c3ffff */
.L_x_1990:
[----:B-1----:R-:W2:Y:S04]  /*1360*/  LD.E.64 R8, [R20.64+0x160] ;  /* 0x0001600614087980 */ /* 0x002ea8000c101b00 */
[----:B------:R-:W4:Y:S01]  /*1370*/  LD.E.64 R2, [R20.64+0x158] ;  /* 0x0001580614027980 */ /* 0x000f22000c101b00 */
[----:B--2---:R-:W-:-:S04]  /*1380*/  ISETP.NE.U32.AND P1, PT, R8, RZ, PT ;  /* 0x000000ff0800720c */ /* 0x004fc80003f25070 */
[----:B------:R-:W-:-:S13]  /*1390*/  ISETP.NE.AND.EX P1, PT, R9, RZ, PT, P1 ;  /* 0x000000ff0900720c */ /* 0x000fda0003f25310 */
[----:B------:R-:W2:Y:S01]  /*13a0*/  @P1 LD.E.64 R10, [R20.64+0x168] ;  /* 0x00016806140a1980 */ /* 0x000ea2000c101b00 */
        /* <DEDUP_REMOVED lines=8> */
[-C--:B--2---:R-:W-:Y:S02]  /*1430*/  @P1 IMAD R0, R11, R246.reuse, RZ ;  /* 0x000000f60b001224 */ /* 0x084fe400078e02ff */
[----:B-1----:R-:W-:-:S04]  /*1440*/  @P1 IMAD.WIDE.U32 R2, R10, R246, RZ ;  /* 0x000000f60a021225 */ /* 0x002fc800078e00ff */
[----:B------:R-:W-:Y:S01]  /*1450*/  @P1 IMAD R0, R10, R4, R0 ;  /* 0x000000040a001224 */ /* 0x000fe200078e0200 */
[----:B------:R-:W-:-:S03]  /*1460*/  @P1 LEA R249, P0, R2, R8, 0x2 ;  /* 0x0000000802f91211 */ /* 0x000fc600078010ff */
[----:B------:R-:W-:-:S05]  /*1470*/  @P1 IMAD.IADD R0, R3, 0x1, R0 ;  /* 0x0000000103001824 */ /* 0x000fca00078e0200 */
[----:B------:R-:W-:-:S04]  /*1480*/  @P1 LEA.HI.X R248, R2, R9, R0, 0x2, P0 ;  /* 0x0000000902f81211 */ /* 0x000fc800000f1400 */
[----:B------:R-:W-:-:S04]  /*1490*/  LOP3.LUT R249, R249, R248, RZ, 0x3c, !PT ;  /* 0x000000f8f9f97212 */ /* 0x000fc800078e3cff */
[----:B------:R-:W-:-:S04]  /*14a0*/  LOP3.LUT R248, R249, R248, RZ, 0x3c, !PT ;  /* 0x000000f8f9f87212 */ /* 0x000fc800078e3cff */
[----:B------:R-:W-:Y:S02]  /*14b0*/  LOP3.LUT R249, R249, R248, RZ, 0x3c, !PT ;  /* 0x000000f8f9f97212 */ /* 0x000fe400078e3cff */
[----:B------:R-:W-:-:S04]  /*14c0*/  ISETP.NE.U32.AND P0, PT, R248, RZ, PT ;  /* 0x000000fff800720c */ /* 0x000fc80003f05070 */
[----:B------:R-:W-:-:S13]  /*14d0*/  ISETP.NE.AND.EX P0, PT, R249, RZ, PT, P0 ;  /* 0x000000fff900720c */ /* 0x000fda0003f05300 */
[----:B------:R-:W-:Y:S05]  /*14e0*/  @!P0 BRA `(.L_x_2008) ;  /* 0x0000055000008947 */ /* 0x000fea0003800000 */
[----:B------:R-:W2:Y:S04]  /*14f0*/  LD.E R9, [R20.64+0x170] ;  /* 0x0001700614097980 */ /* 0x000ea8000c101900 */
[----:B------:R-:W4:Y:S01]  /*1500*/  LD.E R4, [R20.64+0x68] ;  /* 0x0000680614047980 */ /* 0x000f22000c101900 */
[----:B------:R-:W-:-:S03]  /*1510*/  LEA R2, R165, 0xffffffc0, 0x6 ;  /* 0xffffffc0a5027811 */ /* 0x000fc600078e30ff */
[----:B---3-5:R-:W3:Y:S01]  /*1520*/  LD.E.64 R12, [R20.64+0x20] ;  /* 0x00002006140c7980 */ /* 0x028ee2000c101b00 */
[----:B------:R-:W-:-:S03]  /*1530*/  IABS R3, R2 ;  /* 0x0000000200037213 */ /* 0x000fc60000000000 */
[----:B------:R-:W3:Y:S04]  /*1540*/  LD.E.64 R48, [R20.64+0x38] ;  /* 0x0000380614307980 */ /* 0x000ee8000c101b00 */
[----:B------:R-:W3:Y:S04]  /*1550*/  LD.E.64 R16, [R20.64+0x50] ;  /* 0x0000500614107980 */ /* 0x000ee8000c101b00 */
[----:B------:R1:W5:Y:S04]  /*1560*/  LD.E.64 R28, [R20.64+0x58] ;  /* 0x00005806141c7980 */ /* 0x000368000c101b00 */
[----:B------:R1:W5:Y:S01]  /*1570*/  LD.E.64 R50, [R20.64+0x40] ;  /* 0x0000400614327980 */ /* 0x000362000c101b00 */
[----:B--2---:R-:W-:-:S04]  /*1580*/  IABS R5, R9 ;  /* 0x0000000900057213 */ /* 0x004fc80000000000 */
[----:B------:R-:W2:Y:S08]  /*1590*/  I2F.RP R10, R5 ;  /* 0x00000005000a7306 */ /* 0x000eb00000209400 */
[----:B--2---:R-:W2:Y:S02]  /*15a0*/  MUFU.RCP R10, R10 ;  /* 0x0000000a000a7308 */ /* 0x004ea40000001000 */
[----:B--2---:R-:W-:-:S06]  /*15b0*/  IADD3 R10, R10, 0xffffffe, RZ ;  /* 0x0ffffffe0a0a7810 */ /* 0x004fcc0007ffe0ff */
[----:B------:R-:W2:Y:S01]  /*15c0*/  F2I.FTZ.U32.TRUNC.NTZ R11, R10 ;  /* 0x0000000a000b7305 */ /* 0x000ea2000021f000 */
[----:B------:R-:W-:Y:S01]  /*15d0*/  IABS R0, R9 ;  /* 0x0000000900007213 */ /* 0x000fe20000000000 */
[----:B--2---:R-:W-:Y:S02]  /*15e0*/  IMAD.MOV R6, RZ, RZ, -R11 ;  /* 0x000000ffff067224 */ /* 0x004fe400078e0a0b */
[----:B------:R-:W-:Y:S02]  /*15f0*/  IMAD.MOV.U32 R10, RZ, RZ, RZ ;  /* 0x000000ffff0a7224 */ /* 0x000fe400078e00ff */
[----:B------:R-:W-:-:S04]  /*1600*/  IMAD R6, R6, R5, RZ ;  /* 0x0000000506067224 */ /* 0x000fc800078e02ff */
        /* <DEDUP_REMOVED lines=11> */
[----:B------:R-:W-:-:S05]  /*16c0*/  @P2 IADD3 R6, R6, 0x1, RZ ;  /* 0x0000000106062810 */ /* 0x000fca0007ffe0ff */
[----:B------:R-:W-:-:S05]  /*16d0*/  IMAD.MOV.U32 R8, RZ, RZ, R6 ;  /* 0x000000ffff087224 */ /* 0x000fca00078e0006 */
[----:B------:R-:W-:Y:S02]  /*16e0*/  @!P0 IADD3 R8, -R8, RZ, RZ ;  /* 0x000000ff08088210 */ /* 0x000fe40007ffe1ff */
[----:B------:R-:W-:-:S05]  /*16f0*/  @!P1 LOP3.LUT R8, RZ, R9, RZ, 0x33, !PT ;  /* 0x00000009ff089212 */ /* 0x000fca00078e33ff */
[----:B------:R-:W-:-:S05]  /*1700*/  IMAD.WIDE R10, R8, 0x4, R248 ;  /* 0x00000004080a7825 */ /* 0x000fca00078e02f8 */
[----:B------:R2:W3:Y:S04]  /*1710*/  LD.E R3, [R10.64] ;  /* 0x000000060a037980 */ /* 0x0004e8000c101900 */
[----:B--2---:R-:W2:Y:S01]  /*1720*/  LD.E.64 R10, [R20.64+0x28] ;  /* 0x00002806140a7980 */ /* 0x004ea2000c101b00 */
[----:B----4-:R-:W-:-:S04]  /*1730*/  IABS R6, R4 ;  /* 0x0000000400067213 */ /* 0x010fc80000000000 */
[----:B------:R-:W4:Y:S08]  /*1740*/  I2F.RP R0, R6 ;  /* 0x0000000600007306 */ /* 0x000f300000209400 */
[----:B----4-:R-:W4:Y:S02]  /*1750*/  MUFU.RCP R0, R0 ;  /* 0x0000000000007308 */ /* 0x010f240000001000 */
[----:B----4-:R-:W-:-:S06]  /*1760*/  IADD3 R0, R0, 0xffffffe, RZ ;  /* 0x0ffffffe00007810 */ /* 0x010fcc0007ffe0ff */
[----:B------:R-:W4:Y:S01]  /*1770*/  F2I.FTZ.U32.TRUNC.NTZ R23, R0 ;  /* 0x0000000000177305 */ /* 0x000f22000021f000 */
[----:B------:R-:W-:Y:S01]  /*1780*/  IMAD.MOV.U32 R22, RZ, RZ, RZ ;  /* 0x000000ffff167224 */ /* 0x000fe200078e00ff */
[----:B------:R-:W-:Y:S01]  /*1790*/  IABS R5, R245 ;  /* 0x000000f500057213 */ /* 0x000fe20000000000 */
[----:B----4-:R-:W-:-:S04]  /*17a0*/  IMAD.MOV R0, RZ, RZ, -R23 ;  /* 0x000000ffff007224 */ /* 0x010fc800078e0a17 */
[----:B------:R-:W-:Y:S01]  /*17b0*/  IMAD R14, R0, R6, RZ ;  /* 0x00000006000e7224 */ /* 0x000fe200078e02ff */
[----:B------:R-:W-:-:S03]  /*17c0*/  IABS R0, R4 ;  /* 0x0000000400007213 */ /* 0x000fc60000000000 */
[----:B------:R-:W-:Y:S01]  /*17d0*/  IMAD.HI.U32 R14, R23, R14, R22 ;  /* 0x0000000e170e7227 */ /* 0x000fe200078e0016 */
[----:B------:R-:W-:-:S05]  /*17e0*/  IADD3 R0, RZ, -R0, RZ ;  /* 0x80000000ff007210 */ /* 0x000fca0007ffe0ff */
[----:B------:R-:W-:-:S04]  /*17f0*/  IMAD.HI.U32 R14, R14, R5, RZ ;  /* 0x000000050e0e7227 */ /* 0x000fc800078e00ff */
[----:B------:R-:W-:-:S05]  /*1800*/  IMAD R0, R14, R0, R5 ;  /* 0x000000000e007224 */ /* 0x000fca00078e0205 */
[----:B------:R-:W-:Y:S02]  /*1810*/  ISETP.GT.U32.AND P1, PT, R6, R0, PT ;  /* 0x000000000600720c */ /* 0x000fe40003f24070 */
[----:B------:R-:W-:-:S11]  /*1820*/  IADD3 R8, -R8, RZ, RZ ;  /* 0x000000ff08087210 */ /* 0x000fd60007ffe1ff */
[----:B------:R-:W-:-:S05]  /*1830*/  @!P1 IMAD.IADD R0, R0, 0x1, -R6 ;  /* 0x0000000100009824 */ /* 0x000fca00078e0a06 */
[----:B------:R-:W-:Y:S02]  /*1840*/  ISETP.GE.U32.AND P2, PT, R0, R6, PT ;  /* 0x000000060000720c */ /* 0x000fe40003f46070 */
[----:B------:R-:W-:Y:S02]  /*1850*/  LOP3.LUT R6, R245, R4, RZ, 0x3c, !PT ;  /* 0x00000004f5067212 */ /* 0x000fe400078e3cff */
[----:B------:R-:W-:Y:S02]  /*1860*/  @!P1 IADD3 R14, R14, 0x1, RZ ;  /* 0x000000010e0e9810 */ /* 0x000fe40007ffe0ff */
[----:B------:R-:W-:Y:S02]  /*1870*/  ISETP.GE.AND P0, PT, R6, RZ, PT ;  /* 0x000000ff0600720c */ /* 0x000fe40003f06270 */
[----:B------:R-:W-:Y:S01]  /*1880*/  ISETP.NE.AND P1, PT, R4, RZ, PT ;  /* 0x000000ff0400720c */ /* 0x000fe20003f25270 */
[----:B------:R-:W-:-:S04]  /*1890*/  IMAD R9, R9, R8, R2 ;  /* 0x0000000809097224 */ /* 0x000fc800078e0202 */
[----:B------:R-:W-:Y:S02]  /*18a0*/  @P2 IADD3 R14, R14, 0x1, RZ ;  /* 0x000000010e0e2810 */ /* 0x000fe40007ffe0ff */
[----:B------:R-:W-:-:S04]  /*18b0*/  SHF.R.S32.HI R8, RZ, 0x1f, R9 ;  /* 0x0000001fff087819 */ /* 0x000fc80000011409 */
[----:B------:R-:W-:Y:S02]  /*18c0*/  @!P0 IADD3 R14, -R14, RZ, RZ ;  /* 0x000000ff0e0e8210 */ /* 0x000fe40007ffe1ff */
[----:B------:R-:W-:Y:S02]  /*18d0*/  @!P1 LOP3.LUT R14, RZ, R4, RZ, 0x33, !PT ;  /* 0x00000004ff0e9212 */ /* 0x000fe400078e33ff */
[----:B---3--:R-:W-:Y:S01]  /*18e0*/  SHF.R.S32.HI R0, RZ, 0x1f, R3 ;  /* 0x0000001fff007819 */ /* 0x008fe20000011403 */
[----:B------:R-:W-:-:S04]  /*18f0*/  IMAD R5, R13, R3, RZ ;  /* 0x000000030d057224 */ /* 0x000fc800078e02ff */
[C---:B------:R-:W-:Y:S02]  /*1900*/  IMAD R5, R12.reuse, R0, R5 ;  /* 0x000000000c057224 */ /* 0x040fe400078e0205 */
[----:B------:R-:W-:-:S04]  /*1910*/  IMAD.WIDE.U32 R12, R12, R3, RZ ;  /* 0x000000030c0c7225 */ /* 0x000fc800078e00ff */
[----:B------:R-:W-:Y:S02]  /*1920*/  IMAD.IADD R13, R13, 0x1, R5 ;  /* 0x000000010d0d7824 */ /* 0x000fe400078e0205 */
[----:B------:R-:W-:Y:S02]  /*1930*/  IMAD R5, R49, R9, RZ ;  /* 0x0000000931057224 */ /* 0x000fe400078e02ff */
[----:B------:R-:W-:-:S04]  /*1940*/  IMAD.WIDE.U32 R12, R9, R48, R12 ;  /* 0x00000030090c7225 */ /* 0x000fc800078e000c */
[----:B------:R-:W-:Y:S02]  /*1950*/  IMAD R5, R48, R8, R5 ;  /* 0x0000000830057224 */ /* 0x000fe400078e0205 */
[-C--:B--2---:R-:W-:Y:S02]  /*1960*/  IMAD R4, R11, R3.reuse, RZ ;  /* 0x000000030b047224 */ /* 0x084fe400078e02ff */
[----:B------:R-:W-:Y:S01]  /*1970*/  IMAD.IADD R11, R13, 0x1, R5 ;  /* 0x000000010d0b7824 */ /* 0x000fe200078e0205 */
[----:B------:R-:W-:Y:S01]  /*1980*/  SHF.R.S32.HI R13, RZ, 0x1f, R14 ;  /* 0x0000001fff0d7819 */ /* 0x000fe2000001140e */
[----:B------:R-:W-:-:S04]  /*1990*/  IMAD.WIDE.U32 R22, R10, R3, RZ ;  /* 0x000000030a167225 */ /* 0x000fc800078e00ff */
[----:B------:R-:W-:Y:S01]  /*19a0*/  IMAD R4, R10, R0, R4 ;  /* 0x000000000a047224 */ /* 0x000fe200078e0204 */
[----:B------:R-:W-:Y:S01]  /*19b0*/  MOV R10, R12 ;  /* 0x0000000c000a7202 */ /* 0x000fe20000000f00 */
[----:B------:R-:W-:-:S04]  /*19c0*/  IMAD R5, R17, R14, RZ ;  /* 0x0000000e11057224 */ /* 0x000fc800078e02ff */
[----:B------:R-:W-:Y:S02]  /*19d0*/  IMAD R5, R16, R13, R5 ;  /* 0x0000000d10057224 */ /* 0x000fe400078e0205 */
[----:B------:R-:W-:Y:S01]  /*19e0*/  IMAD.WIDE.U32 R16, R14, R16, R10 ;  /* 0x000000100e107225 */ /* 0x000fe200078e000a */
[----:B------:R-:W-:-:S03]  /*19f0*/  IADD3 R15, R23, R4, RZ ;  /* 0x00000004170f7210 */ /* 0x000fc60007ffe0ff */
[----:B------:R-:W-:Y:S01]  /*1a00*/  IMAD.MOV.U32 R11, RZ, RZ, R22 ;  /* 0x000000ffff0b7224 */ /* 0x000fe200078e0016 */
[----:B------:R-:W-:Y:S01]  /*1a10*/  MOV R3, R16 ;  /* 0x0000001000037202 */ /* 0x000fe20000000f00 */
[----:B------:R-:W-:Y:S01]  /*1a20*/  IMAD.IADD R0, R17, 0x1, R5 ;  /* 0x0000000111007824 */ /* 0x000fe200078e0205 */
[----:B------:R-:W-:Y:S05]  /*1a30*/  BRA `(.L_x_2009) ;  /* 0x0000052000007947 */ /* 0x000fea0003800000 */
.L_x_2008:
[----:B------:R-:W2:Y:S01]  /*1a40*/  LD.E R5, [R20.64+0x68] ;  /* 0x0000680614057980 */ /* 0x000ea2000c101900 */
        /* <DEDUP_REMOVED lines=8> */
[----:B------:R-:W-:-:S02]  /*1ad0*/  IABS R8, R245 ;  /* 0x000000f500087213 */ /* 0x000fc40000000000 */
[----:B------:R-:W-:Y:S02]  /*1ae0*/  @!P3 SHF.R.S32.HI R6, RZ, 0x1f, R13 ;  /* 0x0000001fff06b819 */ /* 0x000fe4000001140d */
[----:B--2---:R-:W-:-:S04]  /*1af0*/  IABS R3, R5 ;  /* 0x0000000500037213 */ /* 0x004fc80000000000 */
[----:B------:R-:W2:Y:S08]  /*1b00*/  I2F.RP R0, R3 ;  /* 0x0000000300007306 */ /* 0x000eb00000209400 */
[----:B--2---:R-:W2:Y:S02]  /*1b10*/  MUFU.RCP R0, R0 ;  /* 0x0000000000007308 */ /* 0x004ea40000001000 */
[----:B--2---:R-:W-:-:S06]  /*1b20*/  IADD3 R0, R0, 0xffffffe, RZ ;  /* 0x0ffffffe00007810 */ /* 0x004fcc0007ffe0ff */
[----:B------:R-:W2:Y:S02]  /*1b30*/  F2I.FTZ.U32.TRUNC.NTZ R11, R0 ;  /* 0x00000000000b7305 */ /* 0x000ea4000021f000 */
[----:B--2---:R-:W-:-:S05]  /*1b40*/  IADD3 R0, RZ, -R11, RZ ;  /* 0x8000000bff007210 */ /* 0x004fca0007ffe0ff */
[----:B------:R-:W-:Y:S01]  /*1b50*/  IMAD R4, R0, R3, RZ ;  /* 0x0000000300047224 */ /* 0x000fe200078e02ff */
[----:B------:R-:W-:-:S03]  /*1b60*/  IABS R0, R5 ;  /* 0x0000000500007213 */ /* 0x000fc60000000000 */
[----:B------:R-:W-:Y:S01]  /*1b70*/  IMAD.HI.U32 R4, R11, R4, R10 ;  /* 0x000000040b047227 */ /* 0x000fe200078e000a */
[----:B------:R-:W-:-:S03]  /*1b80*/  IADD3 R0, RZ, -R0, RZ ;  /* 0x80000000ff007210 */ /* 0x000fc60007ffe0ff */
[----:B----4-:R-:W-:Y:S02]  /*1b90*/  @!P3 IMAD R2, R49, R13, RZ ;  /* 0x0000000d3102b224 */ /* 0x010fe400078e02ff */
[----:B------:R-:W-:-:S04]  /*1ba0*/  IMAD.HI.U32 R4, R4, R8, RZ ;  /* 0x0000000804047227 */ /* 0x000fc800078e00ff */
[----:B------:R-:W-:Y:S02]  /*1bb0*/  IMAD R0, R4, R0, R8 ;  /* 0x0000000004007224 */ /* 0x000fe400078e0208 */
[----:B------:R-:W-:Y:S02]  /*1bc0*/  @!P3 IMAD R2, R6, R48, R2 ;  /* 0x000000300602b224 */ /* 0x000fe400078e0202 */
[----:B------:R-:W-:Y:S01]  /*1bd0*/  @!P3 IMAD.WIDE.U32 R30, R48, R13, RZ ;  /* 0x0000000d301eb225 */ /* 0x000fe200078e00ff */
[----:B------:R-:W-:-:S03]  /*1be0*/  ISETP.GT.U32.AND P0, PT, R3, R0, PT ;  /* 0x000000000300720c */ /* 0x000fc60003f04070 */
[----:B------:R-:W-:Y:S01]  /*1bf0*/  @P3 IMAD.IADD R8, R13, 0x1, R14 ;  /* 0x000000010d083824 */ /* 0x000fe200078e020e */
[----:B-----5:R-:W-:Y:S02]  /*1c00*/  @!P3 SHF.R.S32.HI R6, RZ, 0x1f, R12 ;  /* 0x0000001fff06b819 */ /* 0x020fe4000001140c */
[----:B------:R-:W-:Y:S01]  /*1c10*/  @!P3 IADD3 R9, R31, R2, RZ ;  /* 0x000000021f09b210 */ /* 0x000fe20007ffe0ff */
[-C--:B------:R-:W-:Y:S02]  /*1c20*/  @P3 IMAD R10, R49, R8.reuse, RZ ;  /* 0x00000008310a3224 */ /* 0x080fe400078e02ff */
[----:B------:R-:W-:-:S04]  /*1c30*/  @P3 IMAD.WIDE.U32 R26, R48, R8, RZ ;  /* 0x00000008301a3225 */ /* 0x000fc800078e00ff */
[----:B---3--:R-:W-:Y:S02]  /*1c40*/  @!P3 IMAD R2, R25, R12, RZ ;  /* 0x0000000c1902b224 */ /* 0x008fe400078e02ff */
[----:B------:R-:W-:Y:S02]  /*1c50*/  @!P3 IMAD.MOV.U32 R8, RZ, RZ, R30 ;  /* 0x000000ffff08b224 */ /* 0x000fe400078e001e */
[C---:B------:R-:W-:Y:S02]  /*1c60*/  @!P3 IMAD R2, R24.reuse, R6, R2 ;  /* 0x000000061802b224 */ /* 0x040fe400078e0202 */
[----:B------:R-:W-:Y:S01]  /*1c70*/  @!P3 IMAD.WIDE.U32 R8, R24, R12, R8 ;  /* 0x0000000c1808b225 */ /* 0x000fe200078e0008 */
[----:B------:R-:W-:-:S03]  /*1c80*/  @P3 IADD3 R10, R27, R10, RZ ;  /* 0x0000000a1b0a3210 */ /* 0x000fc60007ffe0ff */
[----:B------:R-:W-:Y:S01]  /*1c90*/  @P3 IMAD.MOV.U32 R11, RZ, RZ, R26 ;  /* 0x000000ffff0b3224 */ /* 0x000fe200078e001a */
[----:B------:R-:W-:Y:S01]  /*1ca0*/  @!P3 MOV R11, R8 ;  /* 0x00000008000bb202 */ /* 0x000fe20000000f00 */
[----:B------:R-:W-:Y:S01]  /*1cb0*/  @!P3 IMAD.IADD R10, R9, 0x1, R2 ;  /* 0x00000001090ab824 */ /* 0x000fe200078e0202 */
[----:B------:R-:W-:-:S04]  /*1cc0*/  @!P0 IADD3 R0, R0, -R3, RZ ;  /* 0x8000000300008210 */ /* 0x000fc80007ffe0ff */
[-C--:B------:R-:W-:Y:S02]  /*1cd0*/  LOP3.LUT R11, R11, R10.reuse, RZ, 0x3c, !PT ;  /* 0x0000000a0b0b7212 */ /* 0x080fe400078e3cff */
[----:B------:R-:W-:Y:S02]  /*1ce0*/  ISETP.GE.U32.AND P2, PT, R0, R3, PT ;  /* 0x000000030000720c */ /* 0x000fe40003f46070 */
[----:B------:R-:W-:Y:S02]  /*1cf0*/  LOP3.LUT R3, R245, R5, RZ, 0x3c, !PT ;  /* 0x00000005f5037212 */ /* 0x000fe400078e3cff */
[----:B------:R-:W-:Y:S02]  /*1d00*/  LOP3.LUT R10, R11, R10, RZ, 0x3c, !PT ;  /* 0x0000000a0b0a7212 */ /* 0x000fe400078e3cff */
[----:B------:R-:W-:Y:S02]  /*1d10*/  ISETP.GE.AND P1, PT, R3, RZ, PT ;  /* 0x000000ff0300720c */ /* 0x000fe40003f26270 */
[----:B------:R-:W-:-:S02]  /*1d20*/  @!P0 IADD3 R4, R4, 0x1, RZ ;  /* 0x0000000104048810 */ /* 0x000fc40007ffe0ff */
[----:B------:R-:W-:Y:S02]  /*1d30*/  LEA R2, R165, 0xffffffc0, 0x6 ;  /* 0xffffffc0a5027811 */ /* 0x000fe400078e30ff */
[----:B------:R-:W-:Y:S02]  /*1d40*/  LOP3.LUT R11, R11, R10, RZ, 0x3c, !PT ;  /* 0x0000000a0b0b7212 */ /* 0x000fe400078e3cff */
[----:B------:R-:W-:Y:S01]  /*1d50*/  ISETP.NE.AND P0, PT, R5, RZ, PT ;  /* 0x000000ff0500720c */ /* 0x000fe20003f05270 */
[----:B------:R-:W-:Y:S01]  /*1d60*/  @!P3 IMAD R6, R51, R13, RZ ;  /* 0x0000000d3306b224 */ /* 0x000fe200078e02ff */
[----:B------:R-:W-:Y:S01]  /*1d70*/  @!P3 SHF.R.S32.HI R0, RZ, 0x1f, R13 ;  /* 0x0000001fff00b819 */ /* 0x000fe2000001140d */
[----:B------:R-:W-:Y:S01]  /*1d80*/  IMAD.WIDE.U32 R24, R48, R2, R10 ;  /* 0x0000000230187225 */ /* 0x000fe200078e000a */
[----:B------:R-:W-:-:S03]  /*1d90*/  SHF.R.S32.HI R8, RZ, 0x1f, R2 ;  /* 0x0000001fff087819 */ /* 0x000fc60000011402 */
[----:B------:R-:W-:Y:S02]  /*1da0*/  @!P3 IMAD R0, R0, R50, R6 ;  /* 0x000000320000b224 */ /* 0x000fe400078e0206 */
[----:B------:R-:W-:Y:S01]  /*1db0*/  @!P3 IMAD.WIDE.U32 R10, R50, R13, RZ ;  /* 0x0000000d320ab225 */ /* 0x000fe200078e00ff */
[----:B------:R-:W-:-:S03]  /*1dc0*/  @P2 IADD3 R4, R4, 0x1, RZ ;  /* 0x0000000104042810 */ /* 0x000fc60007ffe0ff */
[----:B------:R-:W-:Y:S01]  /*1dd0*/  IMAD R9, R49, R2, RZ ;  /* 0x0000000231097224 */ /* 0x000fe200078e02ff */
[----:B------:R-:W-:Y:S01]  /*1de0*/  @!P3 IADD3 R11, R11, R0, RZ ;  /* 0x000000000b0bb210 */ /* 0x000fe20007ffe0ff */
[----:B------:R-:W-:Y:S01]  /*1df0*/  @P3 IMAD.IADD R13, R13, 0x1, R14 ;  /* 0x000000010d0d3824 */ /* 0x000fe200078e020e */
[----:B------:R-:W-:Y:S01]  /*1e00*/  @!P1 IADD3 R4, -R4, RZ, RZ ;  /* 0x000000ff04049210 */ /* 0x000fe20007ffe1ff */
[----:B------:R-:W-:Y:S01]  /*1e10*/  IMAD R9, R8, R48, R9 ;  /* 0x0000003008097224 */ /* 0x000fe200078e0209 */
[----:B------:R-:W-:Y:S01]  /*1e20*/  @!P3 SHF.R.S32.HI R0, RZ, 0x1f, R12 ;  /* 0x0000001fff00b819 */ /* 0x000fe2000001140c */
[----:B------:R-:W-:Y:S01]  /*1e30*/  @!P3 IMAD R3, R23, R12, RZ ;  /* 0x0000000c1703b224 */ /* 0x000fe200078e02ff */
[----:B------:R-:W-:Y:S01]  /*1e40*/  @!P0 LOP3.LUT R4, RZ, R5, RZ, 0x33, !PT ;  /* 0x00000005ff048212 */ /* 0x000fe200078e33ff */
[-C--:B------:R-:W-:Y:S02]  /*1e50*/  @P3 IMAD R15, R51, R13.reuse, RZ ;  /* 0x0000000d330f3224 */ /* 0x080fe400078e02ff */
[----:B------:R-:W-:Y:S01]  /*1e60*/  @P3 IMAD.WIDE.U32 R26, R50, R13, RZ ;  /* 0x0000000d321a3225 */ /* 0x000fe200078e00ff */
[----:B------:R-:W-:-:S03]  /*1e70*/  SHF.R.S32.HI R13, RZ, 0x1f, R4 ;  /* 0x0000001fff0d7819 */ /* 0x000fc60000011404 */
[----:B------:R-:W-:Y:S02]  /*1e80*/  IMAD.IADD R25, R25, 0x1, R9 ;  /* 0x0000000119197824 */ /* 0x000fe400078e0209 */
[C---:B------:R-:W-:Y:S02]  /*1e90*/  @!P3 IMAD R0, R22.reuse, R0, R3 ;  /* 0x000000001600b224 */ /* 0x040fe400078e0203 */
[----:B------:R-:W-:Y:S02]  /*1ea0*/  IMAD R3, R17, R4, RZ ;  /* 0x0000000411037224 */ /* 0x000fe400078e02ff */
[----:B------:R-:W-:-:S04]  /*1eb0*/  @!P3 IMAD.WIDE.U32 R22, R22, R12, R10 ;  /* 0x0000000c1616b225 */ /* 0x000fc800078e000a */
[----:B------:R-:W-:Y:S01]  /*1ec0*/  IMAD.WIDE.U32 R24, R16, R4, R24 ;  /* 0x0000000410187225 */ /* 0x000fe200078e0018 */
[----:B------:R-:W-:-:S03]  /*1ed0*/  @P3 MOV R11, R26 ;  /* 0x0000001a000b3202 */ /* 0x000fc60000000f00 */
[----:B------:R-:W-:Y:S02]  /*1ee0*/  IMAD R16, R16, R13, R3 ;  /* 0x0000000d10107224 */ /* 0x000fe400078e0203 */
[----:B------:R-:W-:Y:S01]  /*1ef0*/  @P3 IMAD.IADD R15, R27, 0x1, R15 ;  /* 0x000000011b0f3824 */ /* 0x000fe200078e020f */
[----:B------:R-:W-:Y:S01]  /*1f00*/  @!P3 MOV R11, R22 ;  /* 0x00000016000bb202 */ /* 0x000fe20000000f00 */
[----:B------:R-:W-:Y:S01]  /*1f10*/  @!P3 IMAD.IADD R15, R23, 0x1, R0 ;  /* 0x00000001170fb824 */ /* 0x000fe200078e0200 */
[----:B------:R-:W-:Y:S01]  /*1f20*/  MOV R3, R24 ;  /* 0x0000001800037202 */ /* 0x000fe20000000f00 */
[----:B------:R-:W-:Y:S01]  /*1f30*/  IMAD.IADD R0, R25, 0x1, R16 ;  /* 0x0000000119007824 */ /* 0x000fe200078e0210 */
[----:B------:R-:W-:Y:S02]  /*1f40*/  MOV R9, R2 ;  /* 0x0000000200097202 */ /* 0x000fe40000000f00 */
[----:B------:R-:W-:Y:S02]  /*1f50*/  MOV R14, R4 ;  /* 0x00000004000e7202 */ /* 0x000fe40000000f00 */
.L_x_2009:
[----:B-1----:R-:W-:Y:S05]  /*1f60*/  BSYNC B0 ;  /* 0x0000000000007941 */ /* 0x002fea0003800000 */
.L_x_2007:
        /* <DEDUP_REMOVED lines=12> */
[----:B------:R-:W-:-:S03]  /*2030*/  LOP3.LUT R55, R55, 0xfffffff8, RZ, 0xc0, !PT ;  /* 0xfffffff837377812 */ /* 0x000fc600078ec0ff */
[----:B------:R-:W-:Y:S02]  /*2040*/  IMAD.SHL.U32 R159, R166, 0x40, RZ ;  /* 0x00000040a69f7824 */ /* 0x000fe400078e00ff */
[----:B------:R-:W-:Y:S01]  /*2050*/  IMAD.IADD R55, R57, 0x1, -R55 ;  /* 0x0000000139377824 */ /* 0x000fe200078e0a37 */
[----:B-1----:R-:W-:-:S03]  /*2060*/  LEA.HI R19, R52, R57, RZ, 0x4 ;  /* 0x0000003934137211 */ /* 0x002fc600078f20ff */
[----:B------:R-:W-:Y:S01]  /*2070*/  IMAD.SHL.U32 R16, R55, 0x8, RZ ;  /* 0x0000000837107824 */ /* 0x000fe200078e00ff */
[----:B------:R-:W-:Y:S02]  /*2080*/  LOP3.LUT R159, R159, 0x1c0, RZ, 0xc0, !PT ;  /* 0x000001c09f9f7812 */ /* 0x000fe400078ec0ff */
[----:B------:R-:W-:Y:S02]  /*2090*/  LOP3.LUT R10, R19, 0xfffffff0, RZ, 0xc0, !PT ;  /* 0xfffffff0130a7812 */ /* 0x000fe400078ec0ff */
[----:B------:R-:W-:Y:S02]  /*20a0*/  LOP3.LUT R6, R159, 0x38, R16, 0xf8, !PT ;  /* 0x000000389f067812 */ /* 0x000fe400078ef810 */
[----:B------:R-:W-:Y:S01]  /*20b0*/  SHF.R.U32.HI R159, RZ, 0x3, R159 ;  /* 0x00000003ff9f7819 */ /* 0x000fe2000001169f */
[----:B------:R-:W-:-:S03]  /*20c0*/  IMAD.IADD R10, R57, 0x1, -R10 ;  /* 0x00000001390a7824 */ /* 0x000fc600078e0a0a */
[----:B------:R-:W-:Y:S02]  /*20d0*/  LOP3.LUT R159, R6, R159, RZ, 0x3c, !PT ;  /* 0x0000009f069f7212 */ /* 0x000fe400078e3cff */
[----:B------:R-:W-:Y:S02]  /*20e0*/  SHF.R.S32.HI R6, RZ, 0x1f, R10 ;  /* 0x0000001fff067819 */ /* 0x000fe4000001140a */
[----:B------:R-:W-:Y:S02]  /*20f0*/  SHF.R.S32.HI R56, RZ, 0x4, R19 ;  /* 0x00000004ff387819 */ /* 0x000fe40000011413 */
[----:B------:R-:W-:Y:S02]  /*2100*/  LEA.HI R6, R6, R10, RZ, 0x3 ;  /* 0x0000000a06067211 */ /* 0x000fe400078f18ff */
[----:B------:R-:W-:Y:S02]  /*2110*/  IADD3 R30, P1, R16, R11, RZ ;  /* 0x0000000b101e7210 */ /* 0x000fe40007f3e0ff */
[----:B------:R-:W-:-:S02]  /*2120*/  LEA.HI R19, R19, R56, RZ, 0x1 ;  /* 0x0000003813137211 */ /* 0x000fc400078f08ff */
[----:B------:R-:W-:Y:S02]  /*2130*/  LOP3.LUT R11, R6, 0xfffffff8, RZ, 0xc0, !PT ;  /* 0xfffffff8060b7812 */ /* 0x000fe400078ec0ff */
[----:B------:R-:W-:Y:S02]  /*2140*/  LEA.HI R12, R52, R57, RZ, 0x6 ;  /* 0x00000039340c7211 */ /* 0x000fe400078f30ff */
[----:B------:R-:W-:Y:S01]  /*2150*/  SHF.R.S32.HI R17, RZ, 0x1f, R16 ;  /* 0x0000001fff117819 */ /* 0x000fe20000011410 */
[----:B------:R-:W-:Y:S01]  /*2160*/  IMAD.IADD R11, R10, 0x1, -R11 ;  /* 0x000000010a0b7824 */ /* 0x000fe200078e0a0b */
[----:B------:R-:W-:Y:S01]  /*2170*/  LOP3.LUT R19, R19, 0xfffffffe, RZ, 0xc0, !PT ;  /* 0xfffffffe13137812 */ /* 0x000fe200078ec0ff */
[----:B------:R-:W-:Y:S02]  /*2180*/  IMAD.SHL.U32 R12, R12, 0x8, RZ ;  /* 0x000000080c0c7824 */ /* 0x000fe400078e00ff */
[----:B-----5:R-:W-:Y:S02]  /*2190*/  IMAD R8, R8, R50, RZ ;  /* 0x0000003208087224 */ /* 0x020fe400078e02ff */
[----:B------:R-:W-:-:S02]  /*21a0*/  IMAD.X R31, R17, 0x1, R15, P1 ;  /* 0x00000001111f7824 */ /* 0x000fc400008e060f */
[----:B------:R-:W-:Y:S02]  /*21b0*/  IMAD.IADD R56, R56, 0x1, -R19 ;  /* 0x0000000138387824 */ /* 0x000fe400078e0a13 */
[----:B------:R-:W-:Y:S01]  /*21c0*/  IMAD.SHL.U32 R15, R11, 0x40, RZ ;  /* 0x000000400b0f7824 */ /* 0x000fe200078e00ff */
[----:B------:R-:W-:Y:S01]  /*21d0*/  LOP3.LUT R159, R159, 0xfffffe00, R12, 0xf8, !PT ;  /* 0xfffffe009f9f7812 */ /* 0x000fe200078ef80c */
[C---:B------:R-:W-:Y:S01]  /*21e0*/  IMAD R8, R9.reuse, R51, R8 ;  /* 0x0000003309087224 */ /* 0x040fe200078e0208 */
[----:B------:R-:W-:Y:S01]  /*21f0*/  SHF.R.S32.HI R60, RZ, 0x1f, R246 ;  /* 0x0000001fff3c7819 */ /* 0x000fe200000114f6 */
[----:B------:R-:W-:Y:S01]  /*2200*/  IMAD.WIDE.U32 R30, R9, R50, R30 ;  /* 0x00000032091e7225 */ /* 0x000fe200078e001e */
[----:B------:R-:W-:-:S03]  /*2210*/  LOP3.LUT R15, R15, 0x1c0, RZ, 0xc0, !PT ;  /* 0x000001c00f0f7812 */ /* 0x000fc600078ec0ff */
[----:B------:R-:W-:-:S05]  /*2220*/  IMAD.SHL.U32 R12, R56, 0x8, RZ ;  /* 0x00000008380c7824 */ /* 0x000fca00078e00ff */
[----:B------:R-:W-:Y:S02]  /*2230*/  LOP3.LUT R12, R15, 0x8, R12, 0xf8, !PT ;  /* 0x000000080f0c7812 */ /* 0x000fe400078ef80c */
[----:B------:R-:W-:Y:S01]  /*2240*/  SHF.R.U32.HI R15, RZ, 0x3, R15 ;  /* 0x00000003ff0f7819 */ /* 0x000fe2000001160f */
[----:B------:R-:W-:-:S03]  /*2250*/  IMAD.SHL.U32 R41, R6, 0x40, RZ ;  /* 0x0000004006297824 */ /* 0x000fc600078e00ff */
[----:B------:R-:W-:Y:S01]  /*2260*/  LOP3.LUT R12, R12, R15, RZ, 0x3c, !PT ;  /* 0x0000000f0c0c7212 */ /* 0x000fe200078e3cff */
[----:B------:R-:W-:-:S03]  /*2270*/  IMAD.IADD R31, R31, 0x1, R8 ;  /* 0x000000011f1f7824 */ /* 0x000fc600078e0208 */
[----:B------:R-:W-:Y:S01]  /*2280*/  LOP3.LUT R41, R12, 0xfffffe00, R41, 0xf8, !PT ;  /* 0xfffffe000c297812 */ /* 0x000fe200078ef829 */
[----:B------:R-:W-:Y:S01]  /*2290*/  IMAD R8, R29, R14, RZ ;  /* 0x0000000e1d087224 */ /* 0x000fe200078e02ff */
[----:B------:R-:W-:-:S03]  /*22a0*/  IADD3 R12, R16, 0x40, RZ ;  /* 0x00000040100c7810 */ /* 0x000fc60007ffe0ff */
[-C--:B------:R-:W-:Y:S02]  /*22b0*/  IMAD R8, R13, R28.reuse, R8 ;  /* 0x0000001c0d087224 */ /* 0x080fe400078e0208 */
[----:B------:R-:W-:Y:S01]  /*22c0*/  IMAD.WIDE.U32 R28, R14, R28, R30 ;  /* 0x0000001c0e1c7225 */ /* 0x000fe200078e001e */
[C---:B------:R-:W-:Y:S02]  /*22d0*/  LOP3.LUT P3, RZ, R11.reuse, 0x4, RZ, 0xc0, !PT ;  /* 0x000000040bff7812 */ /* 0x040fe4000786c0ff */
[----:B------:R-:W-:Y:S01]  /*22e0*/  LOP3.LUT P2, RZ, R11, 0x2, RZ, 0xc0, !PT ;  /* 0x000000020bff7812 */ /* 0x000fe2000784c0ff */
[----:B------:R-:W-:Y:S01]  /*22f0*/  IMAD R184, R51, R166, RZ ;  /* 0x000000a633b87224 */ /* 0x000fe200078e02ff */
[----:B------:R-:W-:Y:S02]  /*2300*/  SHF.R.S32.HI R167, RZ, 0x1f, R166 ;  /* 0x0000001fffa77819 */ /* 0x000fe400000114a6 */
[----:B------:R-:W-:Y:S02]  /*2310*/  IADD3 R11, R16, 0x80, RZ ;  /* 0x00000080100b7810 */ /* 0x000fe40007ffe0ff */
[----:B------:R-:W-:Y:S01]  /*2320*/  SHF.R.S32.HI R87, RZ, 0x1f, R61 ;  /* 0x0000001fff577819 */ /* 0x000fe2000001143d */
[----:B------:R-:W-:-:S03]  /*2330*/  IMAD R184, R167, R50, R184 ;  /* 0x00000032a7b87224 */ /* 0x000fc600078e02b8 */
[----:B------:R-:W-:-:S04]  /*2340*/  LEA.HI R87, R87, R61, RZ, 0x6 ;  /* 0x0000003d57577211 */ /* 0x000fc800078f30ff */
[----:B------:R-:W-:-:S04]  /*2350*/  SHF.R.S32.HI R87, RZ, 0x6, R87 ;  /* 0x00000006ff577819 */ /* 0x000fc80000011457 */
[----:B------:R-:W-:Y:S01]  /*2360*/  IMNMX R87, R239, R87, !PT ;  /* 0x00000057ef577217 */ /* 0x000fe20007800200 */
        /* <DEDUP_REMOVED lines=18> */
[-C--:B---3--:R-:W-:Y:S02]  /*2490*/  @!P0 IMAD R9, R27, R246.reuse, RZ ;  /* 0x000000f61b098224 */ /* 0x088fe400078e02ff */
[----:B------:R-:W-:-:S04]  /*24a0*/  @!P0 IMAD.WIDE.U32 R32, R26, R246, RZ ;  /* 0x000000f61a208225 */ /* 0x000fc800078e00ff */
[----:B------:R-:W-:Y:S02]  /*24b0*/  @!P0 IMAD R26, R26, R60, R9 ;  /* 0x0000003c1a1a8224 */ /* 0x000fe400078e0209 */
[----:B------:R-:W-:Y:S02]  /*24c0*/  @!P0 IMAD.MOV.U32 R7, RZ, RZ, R32 ;  /* 0x000000ffff078224 */ /* 0x000fe400078e0020 */
[----:B------:R-:W-:Y:S02]  /*24d0*/  @P0 IMAD.IADD R9, R35, 0x1, R10 ;  /* 0x0000000123090824 */ /* 0x000fe400078e020a */
[----:B------:R-:W-:Y:S01]  /*24e0*/  @!P0 IMAD.IADD R9, R33, 0x1, R26 ;  /* 0x0000000121098824 */ /* 0x000fe200078e021a */
[----:B------:R-:W-:Y:S01]  /*24f0*/  IADD3 R26, P1, R16, R7, RZ ;  /* 0x00000007101a7210 */ /* 0x000fe20007f3e0ff */
[----:B------:R-:W-:Y:S01]  /*2500*/  IMAD R7, R25, R245, RZ ;  /* 0x000000f519077224 */ /* 0x000fe200078e02ff */
[----:B------:R-:W-:-:S03]  /*2510*/  SHF.R.S32.HI R10, RZ, 0x1f, R245 ;  /* 0x0000001fff0a7819 */ /* 0x000fc600000114f5 */
[----:B------:R-:W-:Y:S02]  /*2520*/  IMAD.X R27, R17, 0x1, R9, P1 ;  /* 0x00000001111b7824 */ /* 0x000fe400008e0609 */
[----:B------:R-:W-:Y:S02]  /*2530*/  @P0 IMAD.MOV.U32 R174, RZ, RZ, R22 ;  /* 0x000000ffffae0224 */ /* 0x000fe400078e0016 */
[----:B------:R-:W-:Y:S02]  /*2540*/  @P0 IMAD.MOV.U32 R175, RZ, RZ, R23 ;  /* 0x000000ffffaf0224 */ /* 0x000fe400078e0017 */
[----:B------:R-:W-:Y:S02]  /*2550*/  IMAD R7, R24, R10, R7 ;  /* 0x0000000a18077224 */ /* 0x000fe400078e0207 */
[----:B------:R-:W-:-:S04]  /*2560*/  IMAD.WIDE.U32 R26, R245, R24, R26 ;  /* 0x00000018f51a7225 */ /* 0x000fc800078e001a */
[----:B------:R-:W-:Y:S02]  /*2570*/  @!P0 IMAD.MOV.U32 R174, RZ, RZ, R22 ;  /* 0x000000ffffae8224 */ /* 0x000fe400078e0016 */
[----:B------:R-:W-:Y:S01]  /*2580*/  @!P0 IMAD.MOV.U32 R175, RZ, RZ, R23 ;  /* 0x000000ffffaf8224 */ /* 0x000fe200078e0017 */
[-C--:B----4-:R-:W-:Y:S01]  /*2590*/  ISETP.GE.AND P0, PT, R12, R63.reuse, PT ;  /* 0x0000003f0c00720c */ /* 0x090fe20003f06270 */
[----:B------:R-:W-:Y:S01]  /*25a0*/  IMAD.IADD R171, R27, 0x1, R7 ;  /* 0x000000011bab7824 */ /* 0x000fe200078e0207 */
[-C--:B------:R-:W-:Y:S02]  /*25b0*/  ISETP.GE.AND P1, PT, R16, R63.reuse, PT ;  /* 0x0000003f1000720c */ /* 0x080fe40003f26270 */
[----:B------:R-:W-:Y:S01]  /*25c0*/  SEL R7, RZ, 0xffffffff, P0 ;  /* 0xffffffffff077807 */ /* 0x000fe20000000000 */
[----:B------:R-:W-:Y:S02]  /*25d0*/  IMAD.IADD R9, R29, 0x1, R8 ;  /* 0x000000011d097824 */ /* 0x000fe400078e0208 */
[----:B------:R-:W-:Y:S01]  /*25e0*/  IMAD.MOV.U32 R8, RZ, RZ, R28 ;  /* 0x000000ffff087224 */ /* 0x000fe200078e001c */
[----:B------:R-:W-:Y:S01]  /*25f0*/  SEL R6, RZ, 0x1, P1 ;  /* 0x00000001ff067807 */ /* 0x000fe20000800000 */
[----:B------:R-:W-:Y:S01]  /*2600*/  IMAD.SHL.U32 R7, R7, 0x2, RZ ;  /* 0x0000000207077824 */ /* 0x000fe200078e00ff */
[----:B------:R-:W-:Y:S01]  /*2610*/  ISETP.GE.AND P0, PT, R11, R63, PT ;  /* 0x0000003f0b00720c */ /* 0x000fe20003f06270 */
[----:B------:R-:W-:Y:S01]  /*2620*/  IMAD.WIDE.U32 R8, R166, R50, R8 ;  /* 0x00000032a6087225 */ /* 0x000fe200078e0008 */
[----:B------:R-:W-:-:S02]  /*2630*/  IADD3 R10, R16, 0xc0, RZ ;  /* 0x000000c0100a7810 */ /* 0x000fc40007ffe0ff */
[----:B------:R-:W-:Y:S01]  /*2640*/  LOP3.LUT R7, R7, 0x2, R6, 0xe2, !PT ;  /* 0x0000000207077812 */ /* 0x000fe200078ee206 */
[----:B------:R-:W-:Y:S01]  /*2650*/  IMAD.IADD R184, R9, 0x1, R184 ;  /* 0x0000000109b87824 */ /* 0x000fe200078e02b8 */
[----:B------:R-:W-:Y:S02]  /*2660*/  SEL R6, RZ, 0x4, P0 ;  /* 0x00000004ff067807 */ /* 0x000fe40000000000 */
[----:B------:R-:W-:Y:S02]  /*2670*/  LEA R185, P0, R8, R4, 0x1 ;  /* 0x0000000408b97211 */ /* 0x000fe400078008ff */
[----:B------:R-:W-:Y:S02]  /*2680*/  ISETP.GE.AND P1, PT, R10, R63, PT ;  /* 0x0000003f0a00720c */ /* 0x000fe40003f26270 */
[----:B------:R-:W-:Y:S02]  /*2690*/  LEA.HI.X R184, R8, R5, R184, 0x1, P0 ;  /* 0x0000000508b87211 */ /* 0x000fe400000f0cb8 */
[----:B------:R-:W-:-:S02]  /*26a0*/  IADD3 R160, P0, R16, R3, RZ ;  /* 0x0000000310a07210 */ /* 0x000fc40007f1e0ff */
[----:B------:R-:W-:Y:S02]  /*26b0*/  SEL R59, RZ, 0x8, P1 ;  /* 0x00000008ff3b7807 */ /* 0x000fe40000800000 */
[----:B------:R-:W-:Y:S01]  /*26c0*/  ISETP.GT.AND P1, PT, R165, R87, PT ;  /* 0x00000057a500720c */ /* 0x000fe20003f24270 */
[----:B------:R-:W-:Y:S02]  /*26d0*/  IMAD.X R161, R17, 0x1, R0, P0 ;  /* 0x0000000111a17824 */ /* 0x000fe400000e0600 */
[----:B------:R-:W-:-:S04]  /*26e0*/  IMAD.WIDE R22, R243, 0x40, R166 ;  /* 0x00000040f3167825 */ /* 0x000fc800078e02a6 */
[----:B------:R-:W-:-:S04]  /*26f0*/  IMAD.WIDE.U32 R160, R166, R48, R160 ;  /* 0x00000030a6a07225 */ /* 0x000fc800078e00a0 */
[----:B------:R-:W-:Y:S02]  /*2700*/  IMAD.MOV.U32 R170, RZ, RZ, R26 ;  /* 0x000000ffffaa7224 */ /* 0x000fe400078e001a */
[----:B------:R-:W-:Y:S01]  /*2710*/  IMAD R172, R23, R174, RZ ;  /* 0x000000ae17ac7224 */ /* 0x000fe200078e02ff */
[----:B------:R-:W-:Y:S01]  /*2720*/  LEA R241, P0, R160, R168, 0x1 ;  /* 0x000000a8a0f17211 */ /* 0x000fe200078008ff */
[----:B------:R-:W-:Y:S02]  /*2730*/  IMAD.IADD R163, R161, 0x1, R162 ;  /* 0x00000001a1a37824 */ /* 0x000fe400078e02a2 */
        /* <DEDUP_REMOVED lines=10> */
[----:B------:R-:W5:Y:S04]  /*27e0*/  LD.E.64 R182, [R20.64+0x128] ;  /* 0x0001280614b67980 */ /* 0x000f68000c101b00 */
[----:B------:R-:W4:Y:S04]  /*27f0*/  LD.E.64 R28, [R20.64+0x140] ;  /* 0x00014006141c7980 */ /* 0x000f28000c101b00 */
[----:B------:R-:W4:Y:S04]  /*2800*/  LD.E R15, [R20.64+0xd0] ;  /* 0x0000d006140f7980 */ /* 0x000f28000c101900 */
[----:B------:R-:W5:Y:S04]  /*2810*/  LD.E.64 R26, [R20.64+0x138] ;  /* 0x00013806141a7980 */ /* 0x000f68000c101b00 */
[----:B------:R-:W5:Y:S04]  /*2820*/  LD.E.64 R24, [R20.64+0x108] ;  /* 0x0001080614187980 */ /* 0x000f68000c101b00 */
[----:B------:R-:W5:Y:S04]  /*2830*/  LD.E.64 R22, [R20.64+0x110] ;  /* 0x0001100614167980 */ /* 0x000f68000c101b00 */
[----:B------:R-:W5:Y:S04]  /*2840*/  LD.E.64 R8, [R20.64+0x150] ;  /* 0x0001500614087980 */ /* 0x000f68000c101b00 */
[----:B------:R-:W5:Y:S01]  /*2850*/  LD.E.64 R6, [R20.64+0x148] ;  /* 0x0001480614067980 */ /* 0x000f62000c101b00 */
[----:B------:R-:W-:Y:S01]  /*2860*/  IADD3 R18, R18, R2, RZ ;  /* 0x0000000212127210 */ /* 0x000fe20007ffe0ff */
[C---:B------:R-:W-:Y:S01]  /*2870*/  IMAD.SHL.U32 R65, R50.reuse, 0x20, RZ ;  /* 0x0000002032417824 */ /* 0x040fe200078e00ff */
[----:B------:R-:W-:Y:S01]  /*2880*/  LOP3.LUT R151, R59, 0xffff, RZ, 0xc0, !PT ;  /* 0x0000ffff3b977812 */ /* 0x000fe200078ec0ff */
[----:B------:R-:W-:Y:S01]  /*2890*/  IMAD R64, R51, 0x60, RZ ;  /* 0x0000006033407824 */ /* 0x000fe200078e02ff */
[C---:B------:R-:W-:Y:S01]  /*28a0*/  SHF.L.U64.HI R66, R50.reuse, 0x5, R51 ;  /* 0x0000000532427819 */ /* 0x040fe20000010233 */
[----:B------:R-:W-:Y:S01]  /*28b0*/  IMAD.WIDE.U32 R178, R50, 0x60, RZ ;  /* 0x0000006032b27825 */ /* 0x000fe200078e00ff */
[----:B------:R-:W-:-:S02]  /*28c0*/  LOP3.LUT R157, R151, 0x1, RZ, 0xc0, !PT ;  /* 0x00000001979d7812 */ /* 0x000fc400078ec0ff */
[C---:B------:R-:W-:Y:S01]  /*28d0*/  LOP3.LUT R155, R151.reuse, 0x2, RZ, 0xc0, !PT ;  /* 0x00000002979b7812 */ /* 0x040fe200078ec0ff */
[----:B------:R-:W-:Y:S01]  /*28e0*/  IMAD.SHL.U32 R85, R48, 0x20, RZ ;  /* 0x0000002030557824 */ /* 0x000fe200078e00ff */
[----:B------:R-:W-:Y:S01]  /*28f0*/  LOP3.LUT R153, R151, 0x4, RZ, 0xc0, !PT ;  /* 0x0000000497997812 */ /* 0x000fe200078ec0ff */
[----:B------:R-:W-:Y:S01]  /*2900*/  IMAD.MOV.U32 R124, RZ, RZ, R241 ;  /* 0x000000ffff7c7224 */ /* 0x000fe200078e00f1 */
[----:B------:R-:W-:Y:S01]  /*2910*/  SHF.L.U64.HI R66, R65, 0x1, R66 ;  /* 0x0000000141427819 */ /* 0x000fe20000010242 */
[----:B------:R-:W-:Y:S01]  /*2920*/  IMAD.MOV.U32 R125, RZ, RZ, R240 ;  /* 0x000000ffff7d7224 */ /* 0x000fe200078e00f0 */
[C---:B------:R-:W-:Y:S01]  /*2930*/  IADD3 R156, R166.reuse, 0x10, RZ ;  /* 0x00000010a69c7810 */ /* 0x040fe20007ffe0ff */
[----:B------:R-:W-:Y:S01]  /*2940*/  IMAD.MOV.U32 R127, RZ, RZ, R185 ;  /* 0x000000ffff7f7224 */ /* 0x000fe200078e00b9 */
[C---:B------:R-:W-:Y:S01]  /*2950*/  IADD3 R154, R166.reuse, 0x20, RZ ;  /* 0x00000020a69a7810 */ /* 0x040fe20007ffe0ff */
[----:B------:R-:W-:Y:S01]  /*2960*/  IMAD.MOV.U32 R126, RZ, RZ, R184 ;  /* 0x000000ffff7e7224 */ /* 0x000fe200078e00b8 */
[----:B------:R-:W-:Y:S01]  /*2970*/  IADD3 R152, R166, 0x30, RZ ;  /* 0x00000030a6987810 */ /* 0x000fe20007ffe0ff */
[----:B------:R-:W-:Y:S01]  /*2980*/  IMAD.IADD R64, R179, 0x1, R64 ;  /* 0x00000001b3407824 */ /* 0x000fe200078e0240 */
[----:B------:R-:W-:-:S02]  /*2990*/  SHF.L.U64.HI R86, R48, 0x5, R49 ;  /* 0x0000000530567819 */ /* 0x000fc40000010231 */
[----:B------:R-:W-:Y:S02]  /*29a0*/  LOP3.LUT R151, R151, 0x8, RZ, 0xc0, !PT ;  /* 0x0000000897977812 */ /* 0x000fe400078ec0ff */
[----:B------:R-:W-:Y:S01]  /*29b0*/  SHF.L.U32 R65, R65, 0x1, RZ ;  /* 0x0000000141417819 */ /* 0x000fe200000006ff */
[----:B--2---:R-:W-:-:S04]  /*29c0*/  IMAD R0, R33, R246, RZ ;  /* 0x000000f621007224 */ /* 0x004fc800078e02ff */
[----:B------:R-:W-:Y:S02]  /*29d0*/  IMAD R0, R32, R60, R0 ;  /* 0x0000003c20007224 */ /* 0x000fe400078e0200 */
[----:B---3--:R-:W-:Y:S02]  /*29e0*/  IMAD R4, R35, R246, RZ ;  /* 0x000000f623047224 */ /* 0x008fe400078e02ff */
[----:B------:R-:W-:-:S04]  /*29f0*/  IMAD.WIDE.U32 R32, R246, R32, R16 ;  /* 0x00000020f6207225 */ /* 0x000fc800078e0010 */
[----:B------:R-:W-:-:S04]  /*2a00*/  IMAD.WIDE.U32 R30, R246, R34, R16 ;  /* 0x00000022f61e7225 */ /* 0x000fc800078e0010 */
[----:B------:R-:W-:Y:S02]  /*2a10*/  IMAD R4, R34, R60, R4 ;  /* 0x0000003c22047224 */ /* 0x000fe400078e0204 */
[----:B------:R-:W-:Y:S01]  /*2a20*/  IMAD.IADD R33, R33, 0x1, R0 ;  /* 0x0000000121217824 */ /* 0x000fe200078e0200 */
[----:B------:R-:W-:Y:S01]  /*2a30*/  SHF.R.S32.HI R0, RZ, 0x1f, R2 ;  /* 0x0000001fff007819 */ /* 0x000fe20000011402 */
[-C--:B----4-:R-:W-:Y:S02]  /*2a40*/  IMAD R5, R181, R2.reuse, RZ ;  /* 0x00000002b5057224 */ /* 0x090fe400078e02ff */
[----:B-----5:R-:W-:Y:S02]  /*2a50*/  IMAD R3, R183, R2, RZ ;  /* 0x00000002b7037224 */ /* 0x020fe400078e02ff */
[----:B------:R-:W-:Y:S02]  /*2a60*/  IMAD.IADD R31, R31, 0x1, R4 ;  /* 0x000000011f1f7824 */ /* 0x000fe400078e0204 */
[----:B------:R-:W-:-:S02]  /*2a70*/  IMAD R5, R180, R0, R5 ;  /* 0x00000000b4057224 */ /* 0x000fc400078e0205 */
[----:B------:R-:W-:Y:S01]  /*2a80*/  IMAD.WIDE.U32 R32, R180, R2, R32 ;  /* 0x00000002b4207225 */ /* 0x000fe200078e0020 */
[----:B------:R-:W-:-:S03]  /*2a90*/  LEA.HI R148, R15, R15, RZ, 0x1 ;  /* 0x0000000f0f947211 */ /* 0x000fc600078f08ff */
[C---:B------:R-:W-:Y:S02]  /*2aa0*/  IMAD R3, R182.reuse, R0, R3 ;  /* 0x00000000b6037224 */ /* 0x040fe400078e0203 */
[----:B------:R-:W-:Y:S01]  /*2ab0*/  IMAD.WIDE.U32 R30, R182, R2, R30 ;  /* 0x00000002b61e7225 */ /* 0x000fe200078e001e */
[----:B------:R-:W-:-:S03]  /*2ac0*/  IADD3 R0, P0, -R61, R166, RZ ;  /* 0x000000a63d007210 */ /* 0x000fc60007f1e1ff */
[-C--:B------:R-:W-:Y:S02]  /*2ad0*/  IMAD R4, R29, R14.reuse, RZ ;  /* 0x0000000e1d047224 */ /* 0x080fe400078e02ff */
[----:B------:R-:W-:Y:S01]  /*2ae0*/  IMAD.IADD R33, R33, 0x1, R5 ;  /* 0x0000000121217824 */ /* 0x000fe200078e0205 */
[----:B------:R-:W-:Y:S01]  /*2af0*/  SHF.R.S32.HI R5, RZ, 0x1f, R61 ;  /* 0x0000001fff057819 */ /* 0x000fe2000001143d */
[----:B------:R-:W-:Y:S02]  /*2b00*/  IMAD.IADD R31, R31, 0x1, R3 ;  /* 0x000000011f1f7824 */ /* 0x000fe400078e0203 */
[-C--:B------:R-:W-:Y:S01]  /*2b10*/  IMAD R3, R27, R14.reuse, RZ ;  /* 0x0000000e1b037224 */ /* 0x080fe200078e02ff */
[----:B------:R-:W-:Y:S01]  /*2b20*/  SHF.R.S32.HI R148, RZ, 0x1, R148 ;  /* 0x00000001ff947819 */ /* 0x000fe20000011494 */
[C---:B------:R-:W-:Y:S02]  /*2b30*/  IMAD R4, R28.reuse, R13, R4 ;  /* 0x0000000d1c047224 */ /* 0x040fe400078e0204 */
[----:B------:R-:W-:-:S04]  /*2b40*/  IMAD.WIDE.U32 R28, R28, R14, R32 ;  /* 0x0000000e1c1c7225 */ /* 0x000fc800078e0020 */
[C---:B------:R-:W-:Y:S02]  /*2b50*/  IMAD R3, R26.reuse, R13, R3 ;  /* 0x0000000d1a037224 */ /* 0x040fe400078e0203 */
[----:B------:R-:W-:-:S04]  /*2b60*/  IMAD.WIDE.U32 R26, R26, R14, R30 ;  /* 0x0000000e1a1a7225 */ /* 0x000fc800078e001e */
[----:B------:R-:W-:Y:S02]  /*2b70*/  IMAD.X R5, R167, 0x1, ~R5, P0 ;  /* 0x00000001a7057824 */ /* 0x000fe400000e0e05 */
[----:B------:R-:W-:Y:S02]  /*2b80*/  IMAD.IADD R15, R29, 0x1, R4 ;  /* 0x000000011d0f7824 */ /* 0x000fe400078e0204 */
[----:B------:R-:W-:Y:S02]  /*2b90*/  IMAD R4, R166, R148, R62 ;  /* 0x00000094a6047224 */ /* 0x000fe400078e023e */
[----:B------:R-:W-:Y:S02]  /*2ba0*/  IMAD.IADD R27, R27, 0x1, R3 ;  /* 0x000000011b1b7824 */ /* 0x000fe400078e0203 */
[C---:B------:R-:W-:Y:S02]  /*2bb0*/  IMAD R118, R5.reuse, R182, RZ ;  /* 0x000000b605767224 */ /* 0x040fe400078e02ff */
[----:B------:R-:W-:-:S02]  /*2bc0*/  IMAD R115, R5, R180, RZ ;  /* 0x000000b405737224 */ /* 0x000fc400078e02ff */
[----:B------:R-:W-:Y:S02]  /*2bd0*/  IMAD.MOV.U32 R14, RZ, RZ, R28 ;  /* 0x000000ffff0e7224 */ /* 0x000fe400078e001c */
[----:B------:R-:W-:Y:S02]  /*2be0*/  IMAD R122, R148, R18, RZ ;  /* 0x00000012947a7224 */ /* 0x000fe400078e02ff */
[----:B------:R-:W-:Y:S02]  /*2bf0*/  IMAD.IADD R3, R62, 0x1, R4 ;  /* 0x000000013e037824 */ /* 0x000fe400078e0204 */
[-C--:B------:R-:W-:Y:S02]  /*2c00*/  IMAD R118, R183, R0.reuse, R118 ;  /* 0x00000000b7767224 */ /* 0x080fe400078e0276 */
[----:B------:R-:W-:Y:S01]  /*2c10*/  IMAD.WIDE.U32 R18, R182, R0, R26 ;  /* 0x00000000b6127225 */ /* 0x000fe200078e001a */
[----:B------:R-:W-:-:S03]  /*2c20*/  SHF.R.S32.HI R2, RZ, 0x1f, R122 ;  /* 0x0000001fff027819 */ /* 0x000fc6000001147a */
[-C--:B------:R-:W-:Y:S02]  /*2c30*/  IMAD R115, R181, R0.reuse, R115 ;  /* 0x00000000b5737224 */ /* 0x080fe400078e0273 */
[----:B------:R-:W-:Y:S01]  /*2c40*/  IMAD.WIDE.U32 R14, R180, R0, R14 ;  /* 0x00000000b40e7225 */ /* 0x000fe200078e000e */
[C---:B------:R-:W-:Y:S02]  /*2c50*/  IADD3 R0, P3, R122.reuse, R4, RZ ;  /* 0x000000047a007210 */ /* 0x040fe40007f7e0ff */
[----:B------:R-:W-:Y:S01]  /*2c60*/  IADD3 R122, P2, R122, R3, RZ ;  /* 0x000000037a7a7210 */ /* 0x000fe20007f5e0ff */
[----:B------:R-:W-:Y:S01]  /*2c70*/  IMAD.IADD R118, R19, 0x1, R118 ;  /* 0x0000000113767824 */ /* 0x000fe200078e0276 */
[----:B------:R-:W-:Y:S02]  /*2c80*/  LEA R119, P0, R18, R24, 0x1 ;  /* 0x0000001812777211 */ /* 0x000fe400078008ff */
[----:B------:R-:W-:Y:S01]  /*2c90*/  LEA.HI.X.SX32 R4, R4, R2, 0x1, P3 ;  /* 0x0000000204047211 */ /* 0x000fe200018f0eff */
[----:B------:R-:W-:Y:S01]  /*2ca0*/  IMAD.SHL.U32 R123, R122, 0x2, RZ ;  /* 0x000000027a7b7824 */ /* 0x000fe200078e00ff */
[----:B------:R-:W-:Y:S01]  /*2cb0*/  LEA.HI.X R118, R18, R25, R118, 0x1, P0 ;  /* 0x0000001912767211 */ /* 0x000fe200000f0c76 */
[----:B------:R-:W-:Y:S01]  /*2cc0*/  IMAD.SHL.U32 R18, R0, 0x2, RZ ;  /* 0x0000000200127824 */ /* 0x000fe200078e00ff */
[----:B------:R-:W-:-:S02]  /*2cd0*/  IADD3 R115, R15, R115, RZ ;  /* 0x000000730f737210 */ /* 0x000fc40007ffe0ff */
[----:B------:R-:W-:Y:S02]  /*2ce0*/  LEA R116, P1, R14, R22, 0x1 ;  /* 0x000000160e747211 */ /* 0x000fe400078208ff */
[----:B------:R-:W-:Y:S02]  /*2cf0*/  LEA.HI.X.SX32 R2, R3, R2, 0x1, P2 ;  /* 0x0000000203027211 */ /* 0x000fe400010f0eff */
[----:B------:R-:W-:Y:S02]  /*2d00*/  IADD3 R121, P3, R8, R123, RZ ;  /* 0x0000007b08797210 */ /* 0x000fe40007f7e0ff */
[----:B------:R-:W-:Y:S02]  /*2d10*/  LEA.HI.X R115, R14, R23, R115, 0x1, P1 ;  /* 0x000000170e737211 */ /* 0x000fe400008f0c73 */
[----:B------:R-:W-:Y:S02]  /*2d20*/  SHF.L.U64.HI R122, R122, 0x1, R2 ;  /* 0x000000017a7a7819 */ /* 0x000fe40000010202 */
[----:B------:R-:W-:-:S02]  /*2d30*/  IADD3 R123, P2, R6, R123, RZ ;  /* 0x0000007b067b7210 */ /* 0x000fc40007f5e0ff */
[----:B------:R-:W-:Y:S02]  /*2d40*/  SHF.L.U64.HI R0, R0, 0x1, R4 ;  /* 0x0000000100007819 */ /* 0x000fe40000010204 */
[-C--:B------:R-:W-:Y:S02]  /*2d50*/  IADD3 R42, P1, R8, R18.reuse, RZ ;  /* 0x00000012082a7210 */ /* 0x080fe40007f3e0ff */
[----:B------:R-:W-:Y:S02]  /*2d60*/  IADD3 R18, P0, R6, R18, RZ ;  /* 0x0000001206127210 */ /* 0x000fe40007f1e0ff */
[----:B------:R-:W-:Y:S01]  /*2d70*/  IADD3.X R120, R9, R122, RZ, P3, !PT ;  /* 0x0000007a09787210 */ /* 0x000fe20001ffe4ff */
[----:B------:R-:W-:Y:S01]  /*2d80*/  IMAD.X R122, R7, 0x1, R122, P2 ;  /* 0x00000001077a7824 */ /* 0x000fe200010e067a */
[----:B------:R-:W-:Y:S01]  /*2d90*/  IADD3 R84, P2, R237, 0x40, RZ ;  /* 0x00000040ed547810 */ /* 0x000fe20007f5e0ff */
[--C-:B------:R-:W-:Y:S01]  /*2da0*/  IMAD.X R43, R9, 0x1, R0.reuse, P1 ;  /* 0x00000001092b7824 */ /* 0x100fe200008e0600 */
[----:B------:R-:W-:Y:S01]  /*2db0*/  IADD3 R80, P1, R237, 0x80, RZ ;  /* 0x00000080ed507810 */ /* 0x000fe20007f3e0ff */
[----:B------:R-:W-:Y:S01]  /*2dc0*/  IMAD.X R19, R7, 0x1, R0, P0 ;  /* 0x0000000107137824 */ /* 0x000fe200000e0600 */
[----:B------:R-:W-:Y:S01]  /*2dd0*/  IADD3 R74, P0, R237, 0xc0, RZ ;  /* 0x000000c0ed4a7810 */ /* 0x000fe20007f1e0ff */
[----:B------:R-:W-:-:S02]  /*2de0*/  IMAD.SHL.U32 R158, R148, 0x10, RZ ;  /* 0x00000010949e7824 */ /* 0x000fc400078e00ff */
[--C-:B------:R-:W-:Y:S01]  /*2df0*/  IMAD.X R83, RZ, RZ, R238.reuse, P2 ;  /* 0x000000ffff537224 */ /* 0x100fe200010e06ee */
[-C--:B------:R-:W-:Y:S01]  /*2e00*/  IADD3 R82, P2, R84, R237.reuse, RZ ;  /* 0x000000ed54527210 */ /* 0x080fe20007f5e0ff */
[--C-:B------:R-:W-:Y:S01]  /*2e10*/  IMAD.X R79, RZ, RZ, R238.reuse, P1 ;  /* 0x000000ffff4f7224 */ /* 0x100fe200008e06ee */
[-C--:B------:R-:W-:Y:S01]  /*2e20*/  IADD3 R78, P1, R80, R237.reuse, RZ ;  /* 0x000000ed504e7210 */ /* 0x080fe20007f3e0ff */
[--C-:B------:R-:W-:Y:S01]  /*2e30*/  IMAD.X R73, RZ, RZ, R238.reuse, P0 ;  /* 0x000000ffff497224 */ /* 0x100fe200000e06ee */
[-C--:B------:R-:W-:Y:S01]  /*2e40*/  IADD3 R72, P0, R74, R237.reuse, RZ ;  /* 0x000000ed4a487210 */ /* 0x080fe20007f1e0ff */
[----:B------:R-:W-:Y:S01]  /*2e50*/  IMAD.SHL.U32 R89, R182, 0x10, RZ ;  /* 0x00000010b6597824 */ /* 0x000fe200078e00ff */
[C---:B------:R-:W-:Y:S02]  /*2e60*/  IADD3 R149, R158.reuse, 0x40, RZ ;  /* 0x000000409e957810 */ /* 0x040fe40007ffe0ff */
[C---:B------:R-:W-:Y:S02]  /*2e70*/  IADD3 R147, R158.reuse, 0x80, RZ ;  /* 0x000000809e937810 */ /* 0x040fe40007ffe0ff */
[----:B------:R-:W-:Y:S01]  /*2e80*/  IADD3 R145, R158, 0xc0, RZ ;  /* 0x000000c09e917810 */ /* 0x000fe20007ffe0ff */
[--C-:B------:R-:W-:Y:S01]  /*2e90*/  IMAD.X R81, R83, 0x1, R238.reuse, P2 ;  /* 0x0000000153517824 */ /* 0x100fe200010e06ee */
[----:B------:R-:W-:Y:S01]  /*2ea0*/  IADD3.X R77, R79, R238, RZ, P1, !PT ;  /* 0x000000ee4f4d7210 */ /* 0x000fe20000ffe4ff */
[C---:B------:R-:W-:Y:S01]  /*2eb0*/  IMAD.SHL.U32 R99, R182.reuse, 0x20, RZ ;  /* 0x00000020b6637824 */ /* 0x040fe200078e00ff */
[----:B------:R-:W-:Y:S01]  /*2ec0*/  SHF.L.U64.HI R88, R182, 0x4, R183 ;  /* 0x00000004b6587819 */ /* 0x000fe200000102b7 */
[----:B------:R-:W-:Y:S01]  /*2ed0*/  IMAD.X R71, R73, 0x1, R238, P0 ;  /* 0x0000000149477824 */ /* 0x000fe200000e06ee */
[----:B------:R-:W-:-:S02]  /*2ee0*/  IADD3 R70, P3, R78, R237, RZ ;  /* 0x000000ed4e467210 */ /* 0x000fc40007f7e0ff */
[-C--:B------:R-:W-:Y:S02]  /*2ef0*/  IADD3 R68, P2, R72, R237.reuse, RZ ;  /* 0x000000ed48447210 */ /* 0x080fe40007f5e0ff */
[C---:B------:R-:W-:Y:S02]  /*2f00*/  IADD3 R91, P5, R89.reuse, 0x40, RZ ;  /* 0x00000040595b7810 */ /* 0x040fe40007fbe0ff */
[C---:B------:R-:W-:Y:S01]  /*2f10*/  IADD3 R95, P1, R89.reuse, 0x80, RZ ;  /* 0x00000080595f7810 */ /* 0x040fe20007f3e0ff */
[----:B------:R-:W-:Y:S01]  /*2f20*/  IMAD.IADD R146, R158, 0x1, R149 ;  /* 0x000000019e927824 */ /* 0x000fe200078e0295 */
[----:B------:R-:W-:Y:S01]  /*2f30*/  IADD3 R76, P4, R82, R237, RZ ;  /* 0x000000ed524c7210 */ /* 0x000fe20007f9e0ff */
[C---:B------:R-:W-:Y:S01]  /*2f40*/  IMAD.IADD R144, R158.reuse, 0x1, R147 ;  /* 0x000000019e907824 */ /* 0x040fe200078e0293 */
[----:B------:R-:W-:Y:S01]  /*2f50*/  IADD3 R103, P0, R89, 0xc0, RZ ;  /* 0x000000c059677810 */ /* 0x000fe20007f1e0ff */
[----:B------:R-:W-:Y:S01]  /*2f60*/  IMAD.IADD R142, R158, 0x1, R145 ;  /* 0x000000019e8e7824 */ /* 0x000fe200078e0291 */
[C-C-:B------:R-:W-:Y:S01]  /*2f70*/  SHF.L.U64.HI R110, R180.reuse, 0x4, R181.reuse ;  /* 0x00000004b46e7819 */ /* 0x140fe200000102b5 */
[C---:B------:R-:W-:Y:S01]  /*2f80*/  IMAD.SHL.U32 R113, R180.reuse, 0x20, RZ ;  /* 0x00000020b4717824 */ /* 0x040fe200078e00ff */
[C---:B------:R-:W-:Y:S01]  /*2f90*/  SHF.L.U32 R111, R180.reuse, 0x4, RZ ;  /* 0x00000004b46f7819 */ /* 0x040fe200000006ff */
[--C-:B------:R-:W-:Y:S01]  /*2fa0*/  IMAD.X R69, R77, 0x1, R238.reuse, P3 ;  /* 0x000000014d457824 */ /* 0x100fe200018e06ee */
[----:B------:R-:W-:Y:S01]  /*2fb0*/  SHF.L.U64.HI R112, R180, 0x5, R181 ;  /* 0x00000005b4707819 */ /* 0x000fe200000102b5 */
[----:B------:R-:W-:Y:S01]  /*2fc0*/  IMAD.X R67, R71, 0x1, R238, P2 ;  /* 0x0000000147437824 */ /* 0x000fe200010e06ee */
[----:B------:R-:W-:Y:S01]  /*2fd0*/  SHF.L.U64.HI R98, R182, 0x5, R183 ;  /* 0x00000005b6627819 */ /* 0x000fe200000102b7 */
[--C-:B------:R-:W-:Y:S01]  /*2fe0*/  IMAD.X R90, RZ, RZ, R88.reuse, P5 ;  /* 0x000000ffff5a7224 */ /* 0x100fe200028e0658 */
[----:B------:R-:W-:Y:S01]  /*2ff0*/  IADD3.X R75, R81, R238, RZ, P4, !PT ;  /* 0x000000ee514b7210 */ /* 0x000fe200027fe4ff */
[----:B------:R-:W-:Y:S01]  /*3000*/  IMAD.X R94, RZ, RZ, R88, P1 ;  /* 0x000000ffff5e7224 */ /* 0x000fe200008e0658 */
[----:B------:R-:W-:Y:S01]  /*3010*/  IADD3 R93, P5, R91, R89, RZ ;  /* 0x000000595b5d7210 */ /* 0x000fe20007fbe0ff */
[C---:B------:R-:W-:Y:S01]  /*3020*/  IMAD.SHL.U32 R150, R148.reuse, 0x20, RZ ;  /* 0x0000002094967824 */ /* 0x040fe200078e00ff */
[----:B------:R-:W-:Y:S01]  /*3030*/  IADD3 R101, P3, R99, R91, RZ ;  /* 0x0000005b63657210 */ /* 0x000fe20007f7e0ff */
[----:B------:R-:W-:Y:S01]  /*3040*/  IMAD R114, R181, 0x60, RZ ;  /* 0x00000060b5727824 */ /* 0x000fe200078e02ff */
[----:B------:R-:W-:Y:S01]  /*3050*/  IADD3.X R102, RZ, R88, RZ, P0, !PT ;  /* 0x00000058ff667210 */ /* 0x000fe200007fe4ff */
[----:B------:R-:W-:Y:S01]  /*3060*/  IMAD R148, R148, 0x30, RZ ;  /* 0x0000003094947824 */ /* 0x000fe200078e02ff */
[----:B------:R-:W-:Y:S01]  /*3070*/  IADD3 R105, P2, R103, R89, RZ ;  /* 0x0000005967697210 */ /* 0x000fe20007f5e0ff */
[C---:B------:R-:W-:Y:S01]  /*3080*/  IMAD.IADD R141, R158.reuse, 0x1, R144 ;  /* 0x000000019e8d7824 */ /* 0x040fe200078e0290 */
[----:B------:R-:W-:Y:S01]  /*3090*/  IADD3 R107, P1, R99, R95, RZ ;  /* 0x0000005f636b7210 */ /* 0x000fe20007f3e0ff */
[----:B------:R-:W-:Y:S01]  /*30a0*/  IMAD.IADD R140, R158, 0x1, R142 ;  /* 0x000000019e8c7824 */ /* 0x000fe200078e028e */
[----:B------:R-:W-:Y:S01]  /*30b0*/  IADD3 R97, P4, R95, R89, RZ ;  /* 0x000000595f617210 */ /* 0x000fe20007f9e0ff */
[----:B------:R-:W-:Y:S01]  /*30c0*/  IMAD.WIDE.U32 R180, R180, 0x60, RZ ;  /* 0x00000060b4b47825 */ /* 0x000fe200078e00ff */
[----:B------:R-:W-:-:S02]  /*30d0*/  IADD3 R109, P0, R103, R99, RZ ;  /* 0x00000063676d7210 */ /* 0x000fc40007f1e0ff */
[----:B------:R-:W-:Y:S01]  /*30e0*/  IADD3 R143, R158, R146, RZ ;  /* 0x000000929e8f7210 */ /* 0x000fe20007ffe0ff */
[----:B------:R-:W-:Y:S01]  /*30f0*/  IMAD.IADD R114, R181, 0x1, R114 ;  /* 0x00000001b5727824 */ /* 0x000fe200078e0272 */
[C---:B------:R-:W-:Y:S01]  /*3100*/  SHF.L.U64.HI R110, R111.reuse, 0x1, R110 ;  /* 0x000000016f6e7819 */ /* 0x040fe2000001026e */
[----:B------:R-:W-:Y:S01]  /*3110*/  IMAD.SHL.U32 R111, R111, 0x2, RZ ;  /* 0x000000026f6f7824 */ /* 0x000fe200078e00ff */
[C---:B------:R-:W-:Y:S01]  /*3120*/  SHF.L.U64.HI R112, R113.reuse, 0x1, R112 ;  /* 0x0000000171707819 */ /* 0x040fe20000010270 */
[----:B------:R-:W-:Y:S01]  /*3130*/  IMAD.SHL.U32 R113, R113, 0x2, RZ ;  /* 0x0000000271717824 */ /* 0x000fe200078e00ff */
[----:B------:R-:W-:Y:S01]  /*3140*/  MOV R9, R165 ;  /* 0x000000a500097202 */ /* 0x000fe20000000f00 */
[----:B------:R-:W-:Y:S01]  /*3150*/  IMAD.X R92, R90, 0x1, R88, P5 ;  /* 0x000000015a5c7824 */ /* 0x000fe200028e0658 */
[----:B------:R-:W-:Y:S01]  /*3160*/  IADD3.X R96, R94, R88, RZ, P4, !PT ;  /* 0x000000585e607210 */ /* 0x000fe200027fe4ff */
[----:B------:R-:W-:Y:S01]  /*3170*/  IMAD.X R100, R98, 0x1, R90, P3 ;  /* 0x0000000162647824 */ /* 0x000fe200018e065a */
        /* <DEDUP_REMOVED lines=10> */
[----:B------:R-:W-:-:S02]  /*3220*/  SHF.R.S32.HI R132, RZ, 0x1f, R144 ;  /* 0x0000001fff847819 */ /* 0x000fc40000011490 */
[----:B------:R-:W-:Y:S02]  /*3230*/  SHF.R.S32.HI R130, RZ, 0x1f, R142 ;  /* 0x0000001fff827819 */ /* 0x000fe4000001148e */
[----:B------:R-:W-:Y:S02]  /*3240*/  SHF.R.S32.HI R131, RZ, 0x1f, R143 ;  /* 0x0000001fff837819 */ /* 0x000fe4000001148f */
[----:B------:R-:W-:Y:S02]  /*3250*/  SHF.R.S32.HI R129, RZ, 0x1f, R141 ;  /* 0x0000001fff817819 */ /* 0x000fe4000001148d */
[----:B------:R-:W-:Y:S02]  /*3260*/  SHF.R.S32.HI R128, RZ, 0x1f, R140 ;  /* 0x0000001fff807819 */ /* 0x000fe4000001148c */
.L_x_2128:
        /* <DEDUP_REMOVED lines=9> */
[----:B------:R-:W-:-:S05]  /*3300*/  @!P2 BRA `(.L_x_2012) ;  /* 0x000001400000a947 */ /* 0x000fca0003800000 */
[----:B------:R-:W-:Y:S02]  /*3310*/  ISETP.NE.AND P1, PT, R157, RZ, PT ;  /* 0x000000ff9d00720c */ /* 0x000fe40003f25270 */
[----:B------:R-:W-:Y:S11]  /*3320*/  ISETP.NE.AND P0, PT, R155, RZ, PT ;  /* 0x000000ff9b00720c */ /* 0x000ff60003f05270 */
[----:B------:R-:W2:Y:S01]  /*3330*/  @P1 LD.E.128 R4, [R116.64] ;  /* 0x0000000674041980 */ /* 0x000ea2000c101d00 */
[--C-:B------:R-:W-:Y:S02]  /*3340*/  @P1 IMAD.MOV.U32 R2, RZ, RZ, R127.reuse ;  /* 0x000000ffff021224 */ /* 0x100fe400078e007f */
[--C-:B------:R-:W-:Y:S05]  /*3350*/  @P1 IMAD.MOV.U32 R3, RZ, RZ, R126.reuse ;  /* 0x000000ffff031224 */ /* 0x100fea00078e007e */
[----:B--2---:R1:W-:Y:S01]  /*3360*/  @P1 ST.E.128 [R2.64], R4 ;  /* 0x0000000402001985 */ /* 0x0043e2000c101d06 */
[----:B------:R-:W-:Y:S03]  /*3370*/  ISETP.NE.AND P1, PT, R153, RZ, PT ;  /* 0x000000ff9900720c */ /* 0x000fe60003f25270 */
[----:B-1----:R-:W2:Y:S01]  /*3380*/  @P0 LD.E.128 R4, [R116.64+0x80] ;  /* 0x0000800674040980 */ /* 0x002ea2000c101d00 */
[----:B------:R-:W-:Y:S01]  /*3390*/  @P0 MOV R2, R127 ;  /* 0x0000007f00020202 */ /* 0x000fe20000000f00 */
[----:B------:R-:W-:Y:S05]  /*33a0*/  @P0 IMAD.MOV.U32 R3, RZ, RZ, R126 ;  /* 0x000000ffff030224 */ /* 0x000fea00078e007e */
[----:B--2---:R1:W-:Y:S01]  /*33b0*/  @P0 ST.E.128 [R2.64+0x80], R4 ;  /* 0x0000800402000985 */ /* 0x0043e2000c101d06 */
[----:B------:R-:W-:Y:S03]  /*33c0*/  ISETP.NE.AND P0, PT, R151, RZ, PT ;  /* 0x000000ff9700720c */ /* 0x000fe60003f05270 */
[----:B-1----:R-:W2:Y:S01]  /*33d0*/  @P1 LD.E.128 R4, [R116.64+0x100] ;  /* 0x0001000674041980 */ /* 0x002ea2000c101d00 */
[--C-:B------:R-:W-:Y:S01]  /*33e0*/  @P1 IMAD.MOV.U32 R2, RZ, RZ, R127.reuse ;  /* 0x000000ffff021224 */ /* 0x100fe200078e007f */
[-C--:B------:R-:W-:Y:S05]  /*33f0*/  @P1 MOV R3, R126.reuse ;  /* 0x0000007e00031202 */ /* 0x080fea0000000f00 */
[----:B--2---:R1:W-:Y:S04]  /*3400*/  @P1 ST.E.128 [R2.64+0x100], R4 ;  /* 0x0001000402001985 */ /* 0x0043e8000c101d06 */
[----:B-1----:R-:W2:Y:S01]  /*3410*/  @P0 LD.E.128 R4, [R116.64+0x180] ;  /* 0x0001800674040980 */ /* 0x002ea2000c101d00 */
[----:B------:R-:W-:Y:S01]  /*3420*/  @P0 IMAD.MOV.U32 R2, RZ, RZ, R127 ;  /* 0x000000ffff020224 */ /* 0x000fe200078e007f */
[----:B------:R-:W-:Y:S05]  /*3430*/  @P0 MOV R3, R126 ;  /* 0x0000007e00030202 */ /* 0x000fea0000000f00 */
[----:B--2---:R1:W-:Y:S02]  /*3440*/  @P0 ST.E.128 [R2.64+0x180], R4 ;  /* 0x0001800402000985 */ /* 0x0043e4000c101d06 */
.L_x_2012:
[----:B------:R-:W-:Y:S05]  /*3450*/  BSYNC B0 ;  /* 0x0000000000007941 */ /* 0x000fea0003800000 */
.L_x_2011:
[C---:B------:R-:W-:Y:S01]  /*3460*/  ISETP.GE.AND P0, PT, R156.reuse, R186, PT ;  /* 0x000000ba9c00720c */ /* 0x040fe20003f06270 */
[----:B------:R-:W-:Y:S03]  /*3470*/  BSSY B0, `(.L_x_2013) ;  /* 0x0000014000007945 */ /* 0x000fe60003800000 */
[----:B------:R-:W-:Y:S11]  /*3480*/  ISETP.GE.AND P0, PT, R156, R164, !P0 ;  /* 0x000000a49c00720c */ /* 0x000ff60004706270 */
[----:B------:R-:W-:Y:S02]  /*3490*/  @!UPT UIADD3 URZ, URZ, URZ, URZ ;  /* 0x0000003f3f3ff290 */ /* 0x000fe4000fffe03f */
[----:B------:R-:W-:-:S05]  /*34a0*/  @!P0 BRA `(.L_x_2014) ;  /* 0x0000010000008947 */ /* 0x000fca0003800000 */
[----:B------:R-:W-:Y:S02]  /*34b0*/  ISETP.NE.AND P1, PT, R157, RZ, PT ;  /* 0x000000ff9d00720c */ /* 0x000fe40003f25270 */
[----:B------:R-:W-:Y:S02]  /*34c0*/  IADD3 R22, P0, R116, R111, RZ ;  /* 0x0000006f74167210 */ /* 0x000fe40007f1e0ff */
[----:B-1----:R-:W-:Y:S03]  /*34d0*/  LEA R2, P3, R235, R127, 0x1 ;  /* 0x0000007feb027211 */ /* 0x002fe600078608ff */
[----:B------:R-:W-:Y:S01]  /*34e0*/  IMAD.X R23, R117, 0x1, R110, P0 ;  /* 0x0000000175177824 */ /* 0x000fe200000e066e */
[----:B------:R-:W-:Y:S02]  /*34f0*/  ISETP.NE.AND P0, PT, R155, RZ, PT ;  /* 0x000000ff9b00720c */ /* 0x000fe40003f05270 */
[----:B------:R-:W-:Y:S03]  /*3500*/  LEA.HI.X R3, R235, R126, R236, 0x1, P3 ;  /* 0x0000007eeb037211 */ /* 0x000fe600018f0cec */
[----:B------:R-:W2:Y:S04]  /*3510*/  @P1 LD.E.128 R24, [R22.64] ;  /* 0x0000000616181980 */ /* 0x000ea8000c101d00 */
[----:B--2---:R-:W-:Y:S01]  /*3520*/  @P1 ST.E.128 [R2.64], R24 ;  /* 0x0000001802001985 */ /* 0x004fe2000c101d06 */
[----:B------:R-:W-:Y:S03]  /*3530*/  ISETP.NE.AND P1, PT, R153, RZ, PT ;  /* 0x000000ff9900720c */ /* 0x000fe60003f25270 */
[----:B------:R-:W2:Y:S04]  /*3540*/  @P0 LD.E.128 R4, [R22.64+0x80] ;  /* 0x0000800616040980 */ /* 0x000ea8000c101d00 */
[----:B--2---:R1:W-:Y:S01]  /*3550*/  @P0 ST.E.128 [R2.64+0x80], R4 ;  /* 0x0000800402000985 */ /* 0x0043e2000c101d06 */
[----:B------:R-:W-:Y:S05]  /*3560*/  ISETP.NE.AND P0, PT, R151, RZ, PT ;  /* 0x000000ff9700720c */ /* 0x000fea0003f05270 */
[----:B-1----:R-:W2:Y:S04]  /*3570*/  @P1 LD.E.128 R4, [R22.64+0x100] ;  /* 0x0001000616041980 */ /* 0x002ea8000c101d00 */
[----:B--2---:R1:W-:Y:S04]  /*3580*/  @P1 ST.E.128 [R2.64+0x100], R4 ;  /* 0x0001000402001985 */ /* 0x0043e8000c101d06 */
[----:B-1----:R-:W2:Y:S04]  /*3590*/  @P0 LD.E.128 R4, [R22.64+0x180] ;  /* 0x0001800616040980 */ /* 0x002ea8000c101d00 */
[----:B--2---:R1:W-:Y:S02]  /*35a0*/  @P0 ST.E.128 [R2.64+0x180], R4 ;  /* 0x0001800402000985 */ /* 0x0043e4000c101d06 */
.L_x_2014:
[----:B------:R-:W-:Y:S05]  /*35b0*/  BSYNC B0 ;  /* 0x0000000000007941 */ /* 0x000fea0003800000 */
.L_x_2013:
        /* <DEDUP_REMOVED lines=21> */
.L_x_2016:
[----:B------:R-:W-:Y:S05]  /*3710*/  BSYNC B0 ;  /* 0x0000000000007941 */ /* 0x000fea0003800000 */
.L_x_2015:
        /* <DEDUP_REMOVED lines=21> */
.L_x_2018:
[----:B------:R-:W-:Y:S05]  /*3870*/  BSYNC B0 ;  /* 0x0000000000007941 */ /* 0x000fea0003800000 */
.L_x_2017:
        /* <DEDUP_REMOVED lines=20> */
[----:B-1----:R-:W-:Y:S01]  /*39c0*/  IMAD.MOV.U32 R5, RZ, RZ, R118 ;  /* 0x000000ffff057224 */ /* 0x002fe200078e0076 */
[----:B------:R-:W-:Y:S05]  /*39d0*/  MOV R4, R119 ;  /* 0x0000007700047202 */ /* 0x000fea0000000f00 */
[----:B------:R-:W2:Y:S08]  /*39e0*/  LD.E.128 R24, [R4.64] ;  /* 0x0000000604187980 */ /* 0x000eb0000c101d00 */
[----:B------:R-:W3:Y:S06]  /*39f0*/  @!P0 LD.E.64 R2, [R18.64] ;  /* 0x0000000612028980 */ /* 0x000eec000c101b00 */
[----:B------:R-:W4:Y:S01]  /*3a00*/  @!P0 LD.E.64 R28, [R42.64] ;  /* 0x000000062a1c8980 */ /* 0x000f22000c101b00 */
[----:B--2---:R-:W-:Y:S01]  /*3a10*/  @!P0 LOP3.LUT R0, R24, 0xffff0000, RZ, 0xc0, !PT ;  /* 0xffff000018008812 */ /* 0x004fe200078ec0ff */
[C---:B---3--:R-:W-:Y:S01]  /*3a20*/  @!P0 IMAD.U32 R4, R3.reuse, 0x10000, RZ ;  /* 0x0001000003048824 */ /* 0x048fe200078e00ff */
[----:B------:R-:W-:Y:S02]  /*3a30*/  @!P0 SHF.L.U32 R7, R2, 0x10, RZ ;  /* 0x0000001002078819 */ /* 0x000fe400000006ff */
[----:B------:R-:W-:Y:S02]  /*3a40*/  @!P0 LOP3.LUT R5, R3, 0xffff0000, RZ, 0xc0, !PT ;  /* 0xffff000003058812 */ /* 0x000fe400078ec0ff */
[----:B------:R-:W-:Y:S01]  /*3a50*/  @!P0 SHF.L.U32 R3, R24, 0x10, RZ ;  /* 0x0000001018038819 */ /* 0x000fe200000006ff */
[----:B----4-:R-:W-:Y:S01]  /*3a60*/  @!P0 IMAD.U32 R23, R29, 0x10000, RZ ;  /* 0x000100001d178824 */ /* 0x010fe200078e00ff */
[----:B------:R-:W-:Y:S02]  /*3a70*/  @!P0 SHF.L.U32 R8, R28, 0x10, RZ ;  /* 0x000000101c088819 */ /* 0x000fe400000006ff */
[----:B------:R-:W-:Y:S02]  /*3a80*/  @!P0 LOP3.LUT R6, R2, 0xffff0000, RZ, 0xc0, !PT ;  /* 0xffff000002068812 */ /* 0x000fe400078ec0ff */
[----:B------:R-:W-:Y:S01]  /*3a90*/  @!P0 LOP3.LUT R2, R25, 0xffff0000, RZ, 0xc0, !PT ;  /* 0xffff000019028812 */ /* 0x000fe200078ec0ff */
[----:B------:R-:W-:Y:S01]  /*3aa0*/  @!P0 FMUL.FTZ R30, R0, R8 ;  /* 0x00000008001e8220 */ /* 0x000fe20000410000 */
[----:B------:R-:W-:Y:S01]  /*3ab0*/  @!P0 LOP3.LUT R22, R28, 0xffff0000, RZ, 0xc0, !PT ;  /* 0xffff00001c168812 */ /* 0x000fe200078ec0ff */
[-C--:B------:R-:W-:Y:S01]  /*3ac0*/  @!P0 FMUL.FTZ R0, R0, R7.reuse ;  /* 0x0000000700008220 */ /* 0x080fe20000410000 */
[----:B------:R-:W-:Y:S01]  /*3ad0*/  @!P0 LOP3.LUT R28, R29, 0xffff0000, RZ, 0xc0, !PT ;  /* 0xffff00001d1c8812 */ /* 0x000fe200078ec0ff */
[----:B------:R-:W-:Y:S01]  /*3ae0*/  @!P0 FFMA.FTZ R30, R3, R7, -R30 ;  /* 0x00000007031e8223 */ /* 0x000fe2000001081e */
[----:B------:R-:W-:Y:S01]  /*3af0*/  @!P0 LOP3.LUT R7, R27, 0xffff0000, RZ, 0xc0, !PT ;  /* 0xffff00001b078812 */ /* 0x000fe200078ec0ff */
[----:B------:R-:W-:Y:S01]  /*3b00*/  @!P0 FFMA.FTZ R0, R8, R3, R0 ;  /* 0x0000000308008223 */ /* 0x000fe20000010000 */
[----:B------:R-:W-:Y:S01]  /*3b10*/  @!P0 SHF.L.U32 R8, R25, 0x10, RZ ;  /* 0x0000001019088819 */ /* 0x000fe200000006ff */
[----:B------:R-:W-:Y:S01]  /*3b20*/  @!P0 FMUL.FTZ R31, R2, R22 ;  /* 0x00000016021f8220 */ /* 0x000fe20000410000 */
[----:B------:R-:W-:Y:S01]  /*3b30*/  @!P0 LOP3.LUT R3, R26, 0xffff0000, RZ, 0xc0, !PT ;  /* 0xffff00001a038812 */ /* 0x000fe200078ec0ff */
[-C--:B------:R-:W-:Y:S01]  /*3b40*/  @!P0 FMUL.FTZ R2, R2, R6.reuse ;  /* 0x0000000602028220 */ /* 0x080fe20000410000 */
[----:B------:R-:W-:Y:S01]  /*3b50*/  @!P0 SHF.L.U32 R29, R27, 0x10, RZ ;  /* 0x000000101b1d8819 */ /* 0x000fe200000006ff */
[----:B------:R-:W-:Y:S01]  /*3b60*/  @!P0 FFMA.FTZ R31, R8, R6, -R31 ;  /* 0x00000006081f8223 */ /* 0x000fe2000001081f */
[----:B------:R-:W-:Y:S01]  /*3b70*/  @!P0 F2FP.BF16.PACK_AB R0, R0, R30 ;  /* 0x0000001e0000823e */ /* 0x000fe200000010ff */
[----:B------:R-:W-:Y:S02]  /*3b80*/  @!P0 IMAD.U32 R6, R26, 0x10000, RZ ;  /* 0x000100001a068824 */ /* 0x000fe400078e00ff */
[C---:B------:R-:W-:Y:S01]  /*3b90*/  @!P0 FMUL.FTZ R32, R3.reuse, R23 ;  /* 0x0000001703208220 */ /* 0x040fe20000410000 */
[----:B------:R-:W-:Y:S01]  /*3ba0*/  @!P0 MOV R24, R0 ;  /* 0x0000000000188202 */ /* 0x000fe20000000f00 */
[----:B------:R-:W-:Y:S02]  /*3bb0*/  @!P0 FMUL.FTZ R3, R3, R4 ;  /* 0x0000000403038220 */ /* 0x000fe40000410000 */
[C---:B------:R-:W-:Y:S02]  /*3bc0*/  @!P0 FMUL.FTZ R33, R7.reuse, R28 ;  /* 0x0000001c07218220 */ /* 0x040fe40000410000 */
[----:B------:R-:W-:Y:S02]  /*3bd0*/  @!P0 FFMA.FTZ R32, R6, R4, -R32 ;  /* 0x0000000406208223 */ /* 0x000fe40000010820 */
[-C--:B------:R-:W-:Y:S02]  /*3be0*/  @!P0 FMUL.FTZ R4, R7, R5.reuse ;  /* 0x0000000507048220 */ /* 0x080fe40000410000 */
[----:B------:R-:W-:Y:S02]  /*3bf0*/  @!P0 FFMA.FTZ R2, R22, R8, R2 ;  /* 0x0000000816028223 */ /* 0x000fe40000010002 */
[----:B------:R-:W-:Y:S02]  /*3c00*/  @!P0 FFMA.FTZ R3, R23, R6, R3 ;  /* 0x0000000617038223 */ /* 0x000fe40000010003 */
        /* <DEDUP_REMOVED lines=9> */
.L_x_2025:
[----:B------:R-:W-:Y:S05]  /*3ca0*/  BSYNC B0 ;  /* 0x0000000000007941 */ /* 0x000fea0003800000 */
.L_x_2024:
[----:B------:R-:W-:Y:S01]  /*3cb0*/  ISETP.GE.AND P0, PT, R12, R117, PT ;  /* 0x000000750c00720c */ /* 0x000fe20003f06270 */
[----:B------:R-:W-:Y:S01]  /*3cc0*/  @!UPT UIADD3 URZ, URZ, URZ, URZ ;  /* 0x0000003f3f3ff290 */ /* 0x000fe2000fffe03f */
[----:B------:R-:W-:Y:S11]  /*3cd0*/  BSSY B0, `(.L_x_2026) ;  /* 0x0000031000007945 */ /* 0x000ff60003800000 */
[----:B------:R-:W-:-:S05]  /*3ce0*/  @P0 BRA `(.L_x_2027) ;  /* 0x000002f000000947 */ /* 0x000fca0003800000 */
[----:B------:R-:W-:Y:S01]  /*3cf0*/  ISETP.GE.AND P0, PT, R12, R15, PT ;  /* 0x0000000f0c00720c */ /* 0x000fe20003f06270 */
[----:B-1----:R-:W-:Y:S01]  /*3d00*/  IMAD.MOV.U32 R5, RZ, RZ, R118 ;  /* 0x000000ffff057224 */ /* 0x002fe200078e0076 */
[----:B------:R-:W-:Y:S05]  /*3d10*/  MOV R4, R119 ;  /* 0x0000007700047202 */ /* 0x000fea0000000f00 */
[----:B------:R-:W2:Y:S08]  /*3d20*/  LD.E.128 R24, [R4.64+0x80] ;  /* 0x0000800604187980 */ /* 0x000eb0000c101d00 */
[----:B------:R-:W3:Y:S06]  /*3d30*/  @!P0 LD.E.64 R2, [R18.64+0x40] ;  /* 0x0000400612028980 */ /* 0x000eec000c101b00 */
[----:B------:R-:W4:Y:S01]  /*3d40*/  @!P0 LD.E.64 R28, [R42.64+0x40] ;  /* 0x000040062a1c8980 */ /* 0x000f22000c101b00 */
        /* <DEDUP_REMOVED lines=41> */
.L_x_2027:
[----:B------:R-:W-:Y:S05]  /*3fe0*/  BSYNC B0 ;  /* 0x0000000000007941 */ /* 0x000fea0003800000 */
.L_x_2026:
        /* <DEDUP_REMOVED lines=51> */
.L_x_2029:
[----:B------:R-:W-:Y:S05]  /*4320*/  BSYNC B0 ;  /* 0x0000000000007941 */ /* 0x000fea0003800000 */
.L_x_2028:
[----:B------:R-:W-:Y:S11]  /*4330*/  ISETP.GE.AND P0, PT, R10, R117, PT ;  /* 0x000000750a00720c */ /* 0x000ff60003f06270 */
[----:B------:R-:W-:Y:S02]  /*4340*/  @!UPT UIADD3 URZ, URZ, URZ, URZ ;  /* 0x0000003f3f3ff290 */ /* 0x000fe4000fffe03f */
        /* <DEDUP_REMOVED lines=48> */
.L_x_2023:
[----:B------:R-:W-:Y:S05]  /*4650*/  BSYNC B1 ;  /* 0x0000000000017941 */ /* 0x000fea0003800000 */
.L_x_2022:
        /* <DEDUP_REMOVED lines=9> */
[-C--:B-1----:R-:W-:Y:S02]  /*46f0*/  IADD3 R6, P2, R18, R32.reuse, RZ ;  /* 0x0000002012067210 */ /* 0x082fe40007f5e0ff */
[----:B------:R-:W-:Y:S03]  /*4700*/  IADD3 R32, P1, R42, R32, RZ ;  /* 0x000000202a207210 */ /* 0x000fe60007f3e0ff */
[--C-:B------:R-:W-:Y:S02]  /*4710*/  IMAD.X R7, R19, 0x1, R0.reuse, P2 ;  /* 0x0000000113077824 */ /* 0x100fe400010e0600 */
[----:B------:R-:W-:Y:S01]  /*4720*/  IMAD.X R33, R43, 0x1, R0, P1 ;  /* 0x000000012b217824 */ /* 0x000fe200008e0600 */
[----:B------:R-:W-:-:S05]  /*4730*/  @P0 BRA `(.L_x_2033) ;  /* 0x0000031000000947 */ /* 0x000fca0003800000 */
[----:B------:R-:W-:Y:S02]  /*4740*/  ISETP.GE.AND P0, PT, R16, R15, PT ;  /* 0x0000000f1000720c */ /* 0x000fe40003f06270 */
[C---:B------:R-:W-:Y:S04]  /*4750*/  LEA R24, P1, R89.reuse, R119, 0x1 ;  /* 0x0000007759187211 */ /* 0x040fe800078208ff */
[----:B------:R-:W-:Y:S06]  /*4760*/  LEA.HI.X R25, R89, R118, R88, 0x1, P1 ;  /* 0x0000007659197211 */ /* 0x000fec00008f0c58 */
[----:B------:R-:W2:Y:S08]  /*4770*/  LD.E.128 R24, [R24.64] ;  /* 0x0000000618187980 */ /* 0x000eb0000c101d00 */
[----:B------:R-:W3:Y:S06]  /*4780*/  @!P0 LD.E.64 R30, [R32.64] ;  /* 0x00000006201e8980 */ /* 0x000eec000c101b00 */
[----:B------:R-:W4:Y:S01]  /*4790*/  @!P0 LD.E.64 R2, [R6.64] ;  /* 0x0000000606028980 */ /* 0x000f22000c101b00 */
[----:B---3--:R-:W-:Y:S01]  /*47a0*/  @!P0 IMAD.U32 R29, R31, 0x10000, RZ ;  /* 0x000100001f1d8824 */ /* 0x008fe200078e00ff */
[----:B--2---:R-:W-:Y:S02]  /*47b0*/  @!P0 LOP3.LUT R0, R24, 0xffff0000, RZ, 0xc0, !PT ;  /* 0xffff000018008812 */ /* 0x004fe400078ec0ff */
[C---:B------:R-:W-:Y:S02]  /*47c0*/  @!P0 SHF.L.U32 R23, R30.reuse, 0x10, RZ ;  /* 0x000000101e178819 */ /* 0x040fe400000006ff */
[----:B------:R-:W-:Y:S01]  /*47d0*/  @!P0 LOP3.LUT R28, R30, 0xffff0000, RZ, 0xc0, !PT ;  /* 0xffff00001e1c8812 */ /* 0x000fe200078ec0ff */
[C---:B----4-:R-:W-:Y:S01]  /*47e0*/  @!P0 IMAD.U32 R22, R2.reuse, 0x10000, RZ ;  /* 0x0001000002168824 */ /* 0x050fe200078e00ff */
[----:B------:R-:W-:Y:S01]  /*47f0*/  @!P0 LOP3.LUT R8, R2, 0xffff0000, RZ, 0xc0, !PT ;  /* 0xffff000002088812 */ /* 0x000fe200078ec0ff */
[----:B------:R-:W-:Y:S01]  /*4800*/  @!P0 IMAD.U32 R4, R3, 0x10000, RZ ;  /* 0x0001000003048824 */ /* 0x000fe200078e00ff */
[----:B------:R-:W-:Y:S01]  /*4810*/  @!P0 LOP3.LUT R2, R25, 0xffff0000, RZ, 0xc0, !PT ;  /* 0xffff000019028812 */ /* 0x000fe200078ec0ff */
[C---:B------:R-:W-:Y:S01]  /*4820*/  @!P0 FMUL.FTZ R34, R0.reuse, R23 ;  /* 0x0000001700228220 */ /* 0x040fe20000410000 */
[----:B------:R-:W-:Y:S01]  /*4830*/  @!P0 LOP3.LUT R5, R3, 0xffff0000, RZ, 0xc0, !PT ;  /* 0xffff000003058812 */ /* 0x000fe200078ec0ff */
[----:B------:R-:W-:Y:S01]  /*4840*/  @!P0 FMUL.FTZ R0, R0, R22 ;  /* 0x0000001600008220 */ /* 0x000fe20000410000 */
[----:B------:R-:W-:Y:S01]  /*4850*/  @!P0 SHF.L.U32 R3, R24, 0x10, RZ ;  /* 0x0000001018038819 */ /* 0x000fe200000006ff */
[C---:B------:R-:W-:Y:S01]  /*4860*/  @!P0 FMUL.FTZ R35, R2.reuse, R28 ;  /* 0x0000001c02238220 */ /* 0x040fe20000410000 */
[----:B------:R-:W-:Y:S01]  /*4870*/  @!P0 LOP3.LUT R30, R31, 0xffff0000, RZ, 0xc0, !PT ;  /* 0xffff00001f1e8812 */ /* 0x000fe200078ec0ff */
[----:B------:R-:W-:Y:S02]  /*4880*/  @!P0 FMUL.FTZ R2, R2, R8 ;  /* 0x0000000802028220 */ /* 0x000fe40000410000 */
[----:B------:R-:W-:Y:S01]  /*4890*/  @!P0 FFMA.FTZ R34, R3, R22, -R34 ;  /* 0x0000001603228223 */ /* 0x000fe20000010822 */
[----:B------:R-:W-:Y:S01]  /*48a0*/  @!P0 LOP3.LUT R22, R27, 0xffff0000, RZ, 0xc0, !PT ;  /* 0xffff00001b168812 */ /* 0x000fe200078ec0ff */
[----:B------:R-:W-:Y:S01]  /*48b0*/  @!P0 FFMA.FTZ R0, R23, R3, R0 ;  /* 0x0000000317008223 */ /* 0x000fe20000010000 */
[----:B------:R-:W-:Y:S01]  /*48c0*/  @!P0 LOP3.LUT R3, R26, 0xffff0000, RZ, 0xc0, !PT ;  /* 0xffff00001a038812 */ /* 0x000fe200078ec0ff */
[----:B------:R-:W-:Y:S02]  /*48d0*/  @!P0 IMAD.U32 R23, R25, 0x10000, RZ ;  /* 0x0001000019178824 */ /* 0x000fe400078e00ff */
[----:B------:R-:W-:Y:S01]  /*48e0*/  @!P0 IMAD.U32 R31, R27, 0x10000, RZ ;  /* 0x000100001b1f8824 */ /* 0x000fe200078e00ff */
[----:B------:R-:W-:Y:S01]  /*48f0*/  @!P0 F2FP.BF16.PACK_AB R0, R0, R34 ;  /* 0x000000220000823e */ /* 0x000fe200000010ff */
[----:B------:R-:W-:Y:S01]  /*4900*/  @!P0 FFMA.FTZ R35, R23, R8, -R35 ;  /* 0x0000000817238223 */ /* 0x000fe20000010823 */
[----:B------:R-:W-:Y:S01]  /*4910*/  @!P0 SHF.L.U32 R8, R26, 0x10, RZ ;  /* 0x000000101a088819 */ /* 0x000fe200000006ff */
[C---:B------:R-:W-:Y:S01]  /*4920*/  @!P0 FMUL.FTZ R36, R3.reuse, R29 ;  /* 0x0000001d03248220 */ /* 0x040fe20000410000 */
[----:B------:R-:W-:Y:S01]  /*4930*/  @!P0 MOV R24, R0 ;  /* 0x0000000000188202 */ /* 0x000fe20000000f00 */
[----:B------:R-:W-:Y:S02]  /*4940*/  @!P0 FMUL.FTZ R3, R3, R4 ;  /* 0x0000000403038220 */ /* 0x000fe40000410000 */
[----:B------:R-:W-:Y:S02]  /*4950*/  @!P0 FMUL.FTZ R37, R22, R30 ;  /* 0x0000001e16258220 */ /* 0x000fe40000410000 */
[----:B------:R-:W-:Y:S02]  /*4960*/  @!P0 FFMA.FTZ R2, R28, R23, R2 ;  /* 0x000000171c028223 */ /* 0x000fe40000010002 */
[----:B------:R-:W-:Y:S02]  /*4970*/  @!P0 FFMA.FTZ R36, R8, R4, -R36 ;  /* 0x0000000408248223 */ /* 0x000fe40000010824 */
[----:B------:R-:W-:Y:S01]  /*4980*/  @!P0 FMUL.FTZ R4, R22, R5 ;  /* 0x0000000516048220 */ /* 0x000fe20000410000 */
[----:B------:R-:W-:Y:S01]  /*4990*/  @!P0 F2FP.BF16.PACK_AB R2, R2, R35 ;  /* 0x000000230202823e */ /* 0x000fe200000010ff */
[----:B------:R-:W-:Y:S01]  /*49a0*/  @!P0 FFMA.FTZ R3, R29, R8, R3 ;  /* 0x000000081d038223 */ /* 0x000fe20000010003 */
[----:B------:R-:W-:Y:S01]  /*49b0*/  LEA R22, P1, R237, R124, 0x1 ;  /* 0x0000007ced167211 */ /* 0x000fe200078208ff */
[----:B------:R-:W-:Y:S02]  /*49c0*/  @!P0 FFMA.FTZ R37, R31, R5, -R37 ;  /* 0x000000051f258223 */ /* 0x000fe40000010825 */
[----:B------:R-:W-:Y:S01]  /*49d0*/  @!P0 FFMA.FTZ R4, R30, R31, R4 ;  /* 0x0000001f1e048223 */ /* 0x000fe20000010004 */
[----:B------:R-:W-:Y:S01]  /*49e0*/  @!P0 F2FP.BF16.PACK_AB R3, R3, R36 ;  /* 0x000000240303823e */ /* 0x000fe200000010ff */
[----:B------:R-:W-:Y:S01]  /*49f0*/  @!P0 IMAD.MOV.U32 R25, RZ, RZ, R2 ;  /* 0x000000ffff198224 */ /* 0x000fe200078e0002 */
[----:B------:R-:W-:Y:S02]  /*4a00*/  LEA.HI.X R23, R237, R125, R238, 0x1, P1 ;  /* 0x0000007ded177211 */ /* 0x000fe400008f0cee */
[----:B------:R-:W-:Y:S02]  /*4a10*/  @!P0 F2FP.BF16.PACK_AB R4, R4, R37 ;  /* 0x000000250404823e */ /* 0x000fe400000010ff */
[----:B------:R-:W-:Y:S02]  /*4a20*/  @!P0 MOV R26, R3 ;  /* 0x00000003001a8202 */ /* 0x000fe40000000f00 */
[----:B------:R-:W-:Y:S05]  /*4a30*/  @!P0 MOV R27, R4 ;  /* 0x00000004001b8202 */ /* 0x000fea0000000f00 */
[----:B------:R1:W-:Y:S02]  /*4a40*/  ST.E.128 [R22.64], R24 ;  /* 0x0000001816007985 */ /* 0x0003e4000c101d06 */
.L_x_2033:
[----:B------:R-:W-:Y:S05]  /*4a50*/  BSYNC B0 ;  /* 0x0000000000007941 */ /* 0x000fea0003800000 */
.L_x_2032:
[----:B------:R-:W-:Y:S01]  /*4a60*/  ISETP.GE.AND P0, PT, R12, R117, PT ;  /* 0x000000750c00720c */ /* 0x000fe20003f06270 */
[----:B------:R-:W-:Y:S01]  /*4a70*/  @!UPT UIADD3 URZ, URZ, URZ, URZ ;  /* 0x0000003f3f3ff290 */ /* 0x000fe2000fffe03f */
[----:B------:R-:W-:Y:S11]  /*4a80*/  BSSY B0, `(.L_x_2034) ;  /* 0x0000033000007945 */ /* 0x000ff60003800000 */
[----:B------:R-:W-:-:S05]  /*4a90*/  @P0 BRA `(.L_x_2035) ;  /* 0x0000031000000947 */ /* 0x000fca0003800000 */
[----:B------:R-:W-:Y:S02]  /*4aa0*/  ISETP.GE.AND P0, PT, R12, R15, PT ;  /* 0x0000000f0c00720c */ /* 0x000fe40003f06270 */
[C---:B-1----:R-:W-:Y:S04]  /*4ab0*/  LEA R24, P1, R91.reuse, R119, 0x1 ;  /* 0x000000775b187211 */ /* 0x042fe800078208ff */
[----:B------:R-:W-:Y:S06]  /*4ac0*/  LEA.HI.X R25, R91, R118, R90, 0x1, P1 ;  /* 0x000000765b197211 */ /* 0x000fec00008f0c5a */
[----:B------:R-:W2:Y:S08]  /*4ad0*/  LD.E.128 R24, [R24.64] ;  /* 0x0000000618187980 */ /* 0x000eb0000c101d00 */
[----:B------:R-:W3:Y:S06]  /*4ae0*/  @!P0 LD.E.64 R30, [R32.64+0x40] ;  /* 0x00004006201e8980 */ /* 0x000eec000c101b00 */
[----:B------:R-:W4:Y:S01]  /*4af0*/  @!P0 LD.E.64 R2, [R6.64+0x40] ;  /* 0x0000400606028980 */ /* 0x000f22000c101b00 */
        /* <DEDUP_REMOVED lines=43> */
.L_x_2035:
[----:B------:R-:W-:Y:S05]  /*4db0*/  BSYNC B0 ;  /* 0x0000000000007941 */ /* 0x000fea0003800000 */
.L_x_2034:
        /* <DEDUP_REMOVED lines=53> */
.L_x_2037:
[----:B------:R-:W-:Y:S05]  /*5110*/  BSYNC B0 ;  /* 0x0000000000007941 */ /* 0x000fea0003800000 */
.L_x_2036:
[----:B------:R-:W-:Y:S11]  /*5120*/  ISETP.GE.AND P0, PT, R10, R117, PT ;  /* 0x000000750a00720c */ /* 0x000ff60003f06270 */
[----:B------:R-:W-:Y:S02]  /*5130*/  @!UPT UIADD3 URZ, URZ, URZ, URZ ;  /* 0x0000003f3f3ff290 */ /* 0x000fe4000fffe03f */
[----:B------:R-:W-:-:S05]  /*5140*/  @P0 BRA `(.L_x_2031) ;  /* 0x0000031000000947 */ /* 0x000fca0003800000 */
[----:B------:R-:W-:Y:S02]  /*5150*/  ISETP.GE.AND P0, PT, R10, R15, PT ;  /* 0x0000000f0a00720c */ /* 0x000fe40003f06270 */
[C---:B-1----:R-:W-:Y:S04]  /*5160*/  LEA R24, P1, R103.reuse, R119, 0x1 ;  /* 0x0000007767187211 */ /* 0x042fe800078208ff */
[----:B------:R-:W-:Y:S06]  /*5170*/  LEA.HI.X R25, R103, R118, R102, 0x1, P1 ;  /* 0x0000007667197211 */ /* 0x000fec00008f0c66 */
[----:B------:R-:W2:Y:S08]  /*5180*/  LD.E.128 R24, [R24.64] ;  /* 0x0000000618187980 */ /* 0x000eb0000c101d00 */
[----:B------:R-:W3:Y:S06]  /*5190*/  @!P0 LD.E.64 R32, [R32.64+0xc0] ;  /* 0x0000c00620208980 */ /* 0x000eec000c101b00 */
[----:B------:R-:W4:Y:S01]  /*51a0*/  @!P0 LD.E.64 R2, [R6.64+0xc0] ;  /* 0x0000c00606028980 */ /* 0x000f22000c101b00 */
[----:B--2---:R-:W-:Y:S01]  /*51b0*/  @!P0 IMAD.U32 R29, R27, 0x10000, RZ ;  /* 0x000100001b1d8824 */ /* 0x004fe200078e00ff */
[----:B------:R-:W-:Y:S01]  /*51c0*/  @!P0 LOP3.LUT R0, R24, 0xffff0000, RZ, 0xc0, !PT ;  /* 0xffff000018008812 */ /* 0x000fe200078ec0ff */
[C---:B---3--:R-:W-:Y:S01]  /*51d0*/  @!P0 IMAD.U32 R23, R33.reuse, 0x10000, RZ ;  /* 0x0001000021178824 */ /* 0x048fe200078e00ff */
[C---:B------:R-:W-:Y:S02]  /*51e0*/  @!P0 SHF.L.U32 R8, R32.reuse, 0x10, RZ ;  /* 0x0000001020088819 */ /* 0x040fe400000006ff */
[----:B------:R-:W-:Y:S02]  /*51f0*/  @!P0 LOP3.LUT R28, R33, 0xffff0000, RZ, 0xc0, !PT ;  /* 0xffff0000211c8812 */ /* 0x000fe400078ec0ff */
[----:B------:R-:W-:Y:S01]  /*5200*/  @!P0 LOP3.LUT R22, R32, 0xffff0000, RZ, 0xc0, !PT ;  /* 0xffff000020168812 */ /* 0x000fe200078ec0ff */
[C---:B----4-:R-:W-:Y:S01]  /*5210*/  @!P0 IMAD.U32 R7, R2.reuse, 0x10000, RZ ;  /* 0x0001000002078824 */ /* 0x050fe200078e00ff */
[----:B------:R-:W-:Y:S01]  /*5220*/  @!P0 LOP3.LUT R6, R2, 0xffff0000, RZ, 0xc0, !PT ;  /* 0xffff000002068812 */ /* 0x000fe200078ec0ff */
[----:B------:R-:W-:Y:S01]  /*5230*/  @!P0 IMAD.U32 R4, R3, 0x10000, RZ ;  /* 0x0001000003048824 */ /* 0x000fe200078e00ff */
[----:B------:R-:W-:Y:S01]  /*5240*/  @!P0 LOP3.LUT R2, R25, 0xffff0000, RZ, 0xc0, !PT ;  /* 0xffff000019028812 */ /* 0x000fe200078ec0ff */
[C---:B------:R-:W-:Y:S01]  /*5250*/  @!P0 FMUL.FTZ R30, R0.reuse, R8 ;  /* 0x00000008001e8220 */ /* 0x040fe20000410000 */
[----:B------:R-:W-:Y:S01]  /*5260*/  @!P0 LOP3.LUT R5, R3, 0xffff0000, RZ, 0xc0, !PT ;  /* 0xffff000003058812 */ /* 0x000fe200078ec0ff */
[-C--:B------:R-:W-:Y:S01]  /*5270*/  @!P0 FMUL.FTZ R0, R0, R7.reuse ;  /* 0x0000000700008220 */ /* 0x080fe20000410000 */
[----:B------:R-:W-:Y:S01]  /*5280*/  @!P0 SHF.L.U32 R3, R24, 0x10, RZ ;  /* 0x0000001018038819 */ /* 0x000fe200000006ff */
[C---:B------:R-:W-:Y:S02]  /*5290*/  @!P0 FMUL.FTZ R31, R2.reuse, R22 ;  /* 0x00000016021f8220 */ /* 0x040fe40000410000 */
[----:B------:R-:W-:Y:S02]  /*52a0*/  @!P0 FMUL.FTZ R2, R2, R6 ;  /* 0x0000000602028220 */ /* 0x000fe40000410000 */
[----:B------:R-:W-:Y:S01]  /*52b0*/  @!P0 FFMA.FTZ R30, R3, R7, -R30 ;  /* 0x00000007031e8223 */ /* 0x000fe2000001081e */
[----:B------:R-:W-:Y:S01]  /*52c0*/  @!P0 LOP3.LUT R7, R27, 0xffff0000, RZ, 0xc0, !PT ;  /* 0xffff00001b078812 */ /* 0x000fe200078ec0ff */
[----:B------:R-:W-:Y:S01]  /*52d0*/  @!P0 FFMA.FTZ R0, R8, R3, R0 ;  /* 0x0000000308008223 */ /* 0x000fe20000010000 */
[----:B------:R-:W-:Y:S01]  /*52e0*/  @!P0 LOP3.LUT R3, R26, 0xffff0000, RZ, 0xc0, !PT ;  /* 0xffff00001a038812 */ /* 0x000fe200078ec0ff */
[----:B------:R-:W-:Y:S02]  /*52f0*/  @!P0 IMAD.U32 R8, R25, 0x10000, RZ ;  /* 0x0001000019088824 */ /* 0x000fe400078e00ff */
[----:B------:R-:W-:Y:S01]  /*5300*/  @!P0 FMUL.FTZ R33, R7, R28 ;  /* 0x0000001c07218220 */ /* 0x000fe20000410000 */
[----:B------:R-:W-:Y:S01]  /*5310*/  @!P0 F2FP.BF16.PACK_AB R0, R0, R30 ;  /* 0x0000001e0000823e */ /* 0x000fe200000010ff */
[----:B------:R-:W-:Y:S01]  /*5320*/  @!P0 FFMA.FTZ R31, R8, R6, -R31 ;  /* 0x00000006081f8223 */ /* 0x000fe2000001081f */
[----:B------:R-:W-:Y:S01]  /*5330*/  @!P0 SHF.L.U32 R6, R26, 0x10, RZ ;  /* 0x000000101a068819 */ /* 0x000fe200000006ff */
[C---:B------:R-:W-:Y:S01]  /*5340*/  @!P0 FMUL.FTZ R32, R3.reuse, R23 ;  /* 0x0000001703208220 */ /* 0x040fe20000410000 */
[----:B------:R-:W-:Y:S01]  /*5350*/  @!P0 MOV R24, R0 ;  /* 0x0000000000188202 */ /* 0x000fe20000000f00 */
[-C--:B------:R-:W-:Y:S02]  /*5360*/  @!P0 FMUL.FTZ R3, R3, R4.reuse ;  /* 0x0000000403038220 */ /* 0x080fe40000410000 */
[----:B------:R-:W-:Y:S02]  /*5370*/  @!P0 FFMA.FTZ R32, R6, R4, -R32 ;  /* 0x0000000406208223 */ /* 0x000fe40000010820 */
[-C--:B------:R-:W-:Y:S02]  /*5380*/  @!P0 FMUL.FTZ R4, R7, R5.reuse ;  /* 0x0000000507048220 */ /* 0x080fe40000410000 */
[----:B------:R-:W-:Y:S02]  /*5390*/  @!P0 FFMA.FTZ R2, R22, R8, R2 ;  /* 0x0000000816028223 */ /* 0x000fe40000010002 */
[----:B------:R-:W-:Y:S01]  /*53a0*/  @!P0 FFMA.FTZ R3, R23, R6, R3 ;  /* 0x0000000617038223 */ /* 0x000fe20000010003 */
[----:B------:R-:W-:Y:S01]  /*53b0*/  LEA R6, P1, R74, R124, 0x1 ;  /* 0x0000007c4a067211 */ /* 0x000fe200078208ff */
[----:B------:R-:W-:Y:S01]  /*53c0*/  @!P0 FFMA.FTZ R33, R29, R5, -R33 ;  /* 0x000000051d218223 */ /* 0x000fe20000010821 */
[----:B------:R-:W-:Y:S01]  /*53d0*/  @!P0 F2FP.BF16.PACK_AB R2, R2, R31 ;  /* 0x0000001f0202823e */ /* 0x000fe200000010ff */
[----:B------:R-:W-:Y:S01]  /*53e0*/  @!P0 FFMA.FTZ R4, R28, R29, R4 ;  /* 0x0000001d1c048223 */ /* 0x000fe20000010004 */
[----:B------:R-:W-:Y:S02]  /*53f0*/  @!P0 F2FP.BF16.PACK_AB R3, R3, R32 ;  /* 0x000000200303823e */ /* 0x000fe400000010ff */
[----:B------:R-:W-:Y:S01]  /*5400*/  LEA.HI.X R7, R74, R125, R73, 0x1, P1 ;  /* 0x0000007d4a077211 */ /* 0x000fe200008f0c49 */
[----:B------:R-:W-:Y:S01]  /*5410*/  @!P0 IMAD.MOV.U32 R25, RZ, RZ, R2 ;  /* 0x000000ffff198224 */ /* 0x000fe200078e0002 */
[----:B------:R-:W-:Y:S02]  /*5420*/  @!P0 F2FP.BF16.PACK_AB R4, R4, R33 ;  /* 0x000000210404823e */ /* 0x000fe400000010ff */
[----:B------:R-:W-:Y:S02]  /*5430*/  @!P0 MOV R26, R3 ;  /* 0x00000003001a8202 */ /* 0x000fe40000000f00 */
[----:B------:R-:W-:Y:S05]  /*5440*/  @!P0 MOV R27, R4 ;  /* 0x00000004001b8202 */ /* 0x000fea0000000f00 */
[----:B------:R1:W-:Y:S02]  /*5450*/  ST.E.128 [R6.64], R24 ;  /* 0x0000001806007985 */ /* 0x0003e4000c101d06 */
.L_x_2031:
[----:B------:R-:W-:Y:S05]  /*5460*/  BSYNC B1 ;  /* 0x0000000000017941 */ /* 0x000fea0003800000 */
.L_x_2030:
        /* <DEDUP_REMOVED lines=63> */
.L_x_2041:
[----:B------:R-:W-:Y:S05]  /*5860*/  BSYNC B0 ;  /* 0x0000000000007941 */ /* 0x000fea0003800000 */
.L_x_2040:
        /* <DEDUP_REMOVED lines=53> */
.L_x_2043:
[----:B------:R-:W-:Y:S05]  /*5bc0*/  BSYNC B0 ;  /* 0x0000000000007941 */ /* 0x000fea0003800000 */
.L_x_2042:
        /* <DEDUP_REMOVED lines=53> */
.L_x_2045:
[----:B------:R-:W-:Y:S05]  /*5f20*/  BSYNC B0 ;  /* 0x0000000000007941 */ /* 0x000fea0003800000 */
.L_x_2044:
        /* <DEDUP_REMOVED lines=52> */
.L_x_2039:
[----:B------:R-:W-:Y:S05]  /*6270*/  BSYNC B1 ;  /* 0x0000000000017941 */ /* 0x000fea0003800000 */
.L_x_2038:
        /* <DEDUP_REMOVED lines=14> */
[----:B------:R-:W-:Y:S01]  /*6360*/  IMAD R0, R183, 0x60, RZ ;  /* 0x00000060b7007824 */ /* 0x000fe200078e02ff */
[----:B------:R-:W-:Y:S02]  /*6370*/  MOV R4, R119 ;  /* 0x0000007700047202 */ /* 0x000fe40000000f00 */
[----:B------:R-:W-:Y:S02]  /*6380*/  MOV R5, R118 ;  /* 0x0000007600057202 */ /* 0x000fe40000000f00 */
[----:B------:R-:W-:Y:S03]  /*6390*/  ISETP.GE.AND P0, PT, R16, R15, PT ;  /* 0x0000000f1000720c */ /* 0x000fe60003f06270 */
[----:B------:R-:W-:Y:S05]  /*63a0*/  IMAD.WIDE.U32 R4, R182, 0x60, R4 ;  /* 0x00000060b6047825 */ /* 0x000fea00078e0004 */
[----:B------:R-:W-:Y:S05]  /*63b0*/  IADD3 R5, R5, R0, RZ ;  /* 0x0000000005057210 */ /* 0x000fea0007ffe0ff */
[----:B------:R-:W2:Y:S06]  /*63c0*/  @!P0 LD.E.64 R30, [R32.64] ;  /* 0x00000006201e8980 */ /* 0x000eac000c101b00 */
[----:B------:R-:W3:Y:S08]  /*63d0*/  LD.E.128 R24, [R4.64] ;  /* 0x0000000604187980 */ /* 0x000ef0000c101d00 */
[----:B------:R-:W4:Y:S01]  /*63e0*/  @!P0 LD.E.64 R2, [R6.64] ;  /* 0x0000000606028980 */ /* 0x000f22000c101b00 */
[C---:B--2---:R-:W-:Y:S01]  /*63f0*/  @!P0 IMAD.U32 R29, R31.reuse, 0x10000, RZ ;  /* 0x000100001f1d8824 */ /* 0x044fe200078e00ff */
[C---:B------:R-:W-:Y:S02]  /*6400*/  @!P0 SHF.L.U32 R23, R30.reuse, 0x10, RZ ;  /* 0x000000101e178819 */ /* 0x040fe400000006ff */
[----:B------:R-:W-:Y:S02]  /*6410*/  @!P0 LOP3.LUT R28, R30, 0xffff0000, RZ, 0xc0, !PT ;  /* 0xffff00001e1c8812 */ /* 0x000fe400078ec0ff */
[----:B------:R-:W-:Y:S02]  /*6420*/  @!P0 LOP3.LUT R30, R31, 0xffff0000, RZ, 0xc0, !PT ;  /* 0xffff00001f1e8812 */ /* 0x000fe400078ec0ff */
[----:B---3--:R-:W-:Y:S02]  /*6430*/  @!P0 LOP3.LUT R0, R24, 0xffff0000, RZ, 0xc0, !PT ;  /* 0xffff000018008812 */ /* 0x008fe400078ec0ff */
[----:B------:R-:W-:Y:S03]  /*6440*/  @!P0 SHF.L.U32 R31, R27, 0x10, RZ ;  /* 0x000000101b1f8819 */ /* 0x000fe600000006ff */
[----:B------:R-:W-:Y:S02]  /*6450*/  @!P0 FMUL.FTZ R34, R0, R23 ;  /* 0x0000001700228220 */ /* 0x000fe40000410000 */
[----:B----4-:R-:W-:Y:S01]  /*6460*/  @!P0 IMAD.U32 R22, R2, 0x10000, RZ ;  /* 0x0001000002168824 */ /* 0x010fe200078e00ff */
[C---:B------:R-:W-:Y:S02]  /*6470*/  @!P0 SHF.L.U32 R4, R3.reuse, 0x10, RZ ;  /* 0x0000001003048819 */ /* 0x040fe400000006ff */
[----:B------:R-:W-:Y:S01]  /*6480*/  @!P0 LOP3.LUT R5, R3, 0xffff0000, RZ, 0xc0, !PT ;  /* 0xffff000003058812 */ /* 0x000fe200078ec0ff */
[-C--:B------:R-:W-:Y:S01]  /*6490*/  @!P0 FMUL.FTZ R0, R0, R22.reuse ;  /* 0x0000001600008220 */ /* 0x080fe20000410000 */
[----:B------:R-:W-:Y:S02]  /*64a0*/  @!P0 SHF.L.U32 R3, R24, 0x10, RZ ;  /* 0x0000001018038819 */ /* 0x000fe400000006ff */
[----:B------:R-:W-:Y:S02]  /*64b0*/  @!P0 LOP3.LUT R8, R2, 0xffff0000, RZ, 0xc0, !PT ;  /* 0xffff000002088812 */ /* 0x000fe400078ec0ff */
[----:B------:R-:W-:Y:S01]  /*64c0*/  @!P0 LOP3.LUT R2, R25, 0xffff0000, RZ, 0xc0, !PT ;  /* 0xffff000019028812 */ /* 0x000fe200078ec0ff */
[----:B------:R-:W-:Y:S01]  /*64d0*/  @!P0 FFMA.FTZ R34, R3, R22, -R34 ;  /* 0x0000001603228223 */ /* 0x000fe20000010822 */
[----:B------:R-:W-:Y:S01]  /*64e0*/  @!P0 LOP3.LUT R22, R27, 0xffff0000, RZ, 0xc0, !PT ;  /* 0xffff00001b168812 */ /* 0x000fe200078ec0ff */
[----:B------:R-:W-:Y:S01]  /*64f0*/  @!P0 FFMA.FTZ R0, R23, R3, R0 ;  /* 0x0000000317008223 */ /* 0x000fe20000010000 */
[----:B------:R-:W-:Y:S01]  /*6500*/  @!P0 SHF.L.U32 R23, R25, 0x10, RZ ;  /* 0x0000001019178819 */ /* 0x000fe200000006ff */
[----:B------:R-:W-:Y:S01]  /*6510*/  @!P0 FMUL.FTZ R35, R2, R28 ;  /* 0x0000001c02238220 */ /* 0x000fe20000410000 */
[----:B------:R-:W-:Y:S01]  /*6520*/  @!P0 LOP3.LUT R3, R26, 0xffff0000, RZ, 0xc0, !PT ;  /* 0xffff00001a038812 */ /* 0x000fe200078ec0ff */
[----:B------:R-:W-:Y:S01]  /*6530*/  @!P0 FMUL.FTZ R2, R2, R8 ;  /* 0x0000000802028220 */ /* 0x000fe20000410000 */
[----:B------:R-:W-:Y:S01]  /*6540*/  @!P0 F2FP.BF16.PACK_AB R0, R0, R34 ;  /* 0x000000220000823e */ /* 0x000fe200000010ff */
[----:B------:R-:W-:Y:S02]  /*6550*/  @!P0 FFMA.FTZ R35, R23, R8, -R35 ;  /* 0x0000000817238223 */ /* 0x000fe40000010823 */
[----:B------:R-:W-:Y:S02]  /*6560*/  @!P0 IMAD.U32 R8, R26, 0x10000, RZ ;  /* 0x000100001a088824 */ /* 0x000fe400078e00ff */
[C---:B------:R-:W-:Y:S02]  /*6570*/  @!P0 FMUL.FTZ R36, R3.reuse, R29 ;  /* 0x0000001d03248220 */ /* 0x040fe40000410000 */
[----:B------:R-:W-:Y:S02]  /*6580*/  @!P0 FMUL.FTZ R3, R3, R4 ;  /* 0x0000000403038220 */ /* 0x000fe40000410000 */
[----:B------:R-:W-:Y:S02]  /*6590*/  @!P0 FMUL.FTZ R37, R22, R30 ;  /* 0x0000001e16258220 */ /* 0x000fe40000410000 */
[----:B------:R-:W-:Y:S02]  /*65a0*/  @!P0 FFMA.FTZ R36, R8, R4, -R36 ;  /* 0x0000000408248223 */ /* 0x000fe40000010824 */
[----:B------:R-:W-:Y:S02]  /*65b0*/  @!P0 FMUL.FTZ R4, R22, R5 ;  /* 0x0000000516048220 */ /* 0x000fe40000410000 */
[----:B------:R-:W-:Y:S02]  /*65c0*/  @!P0 FFMA.FTZ R2, R28, R23, R2 ;  /* 0x000000171c028223 */ /* 0x000fe40000010002 */
[----:B------:R-:W-:Y:S02]  /*65d0*/  @!P0 FFMA.FTZ R3, R29, R8, R3 ;  /* 0x000000081d038223 */ /* 0x000fe40000010003 */
[----:B------:R-:W-:Y:S01]  /*65e0*/  @!P0 FFMA.FTZ R37, R31, R5, -R37 ;  /* 0x000000051f258223 */ /* 0x000fe20000010825 */
[----:B------:R-:W-:Y:S01]  /*65f0*/  @!P0 F2FP.BF16.PACK_AB R2, R2, R35 ;  /* 0x000000230202823e */ /* 0x000fe200000010ff */
[----:B------:R-:W-:Y:S01]  /*6600*/  @!P0 FFMA.FTZ R4, R30, R31, R4 ;  /* 0x0000001f1e048223 */ /* 0x000fe20000010004 */
[----:B------:R-:W-:Y:S01]  /*6610*/  @!P0 F2FP.BF16.PACK_AB R3, R3, R36 ;  /* 0x000000240303823e */ /* 0x000fe200000010ff */
[----:B------:R-:W-:Y:S01]  /*6620*/  IMAD.WIDE.U32 R22, R48, 0x60, R124 ;  /* 0x0000006030167825 */ /* 0x000fe200078e007c */
[----:B------:R-:W-:Y:S02]  /*6630*/  @!P0 MOV R25, R2 ;  /* 0x0000000200198202 */ /* 0x000fe40000000f00 */
[----:B------:R-:W-:Y:S01]  /*6640*/  @!P0 F2FP.BF16.PACK_AB R4, R4, R37 ;  /* 0x000000250404823e */ /* 0x000fe200000010ff */
[----:B------:R-:W-:Y:S01]  /*6650*/  IMAD R5, R49, 0x60, RZ ;  /* 0x0000006031057824 */ /* 0x000fe200078e02ff */
[----:B------:R-:W-:Y:S01]  /*6660*/  @!P0 MOV R26, R3 ;  /* 0x00000003001a8202 */ /* 0x000fe20000000f00 */
[----:B------:R-:W-:Y:S01]  /*6670*/  @!P0 IMAD.MOV.U32 R24, RZ, RZ, R0 ;  /* 0x000000ffff188224 */ /* 0x000fe200078e0000 */
[----:B------:R-:W-:Y:S02]  /*6680*/  @!P0 MOV R27, R4 ;  /* 0x00000004001b8202 */ /* 0x000fe40000000f00 */
[----:B------:R-:W-:Y:S05]  /*6690*/  IADD3 R23, R23, R5, RZ ;  /* 0x0000000517177210 */ /* 0x000fea0007ffe0ff */
[----:B------:R1:W-:Y:S02]  /*66a0*/  ST.E.128 [R22.64], R24 ;  /* 0x0000001816007985 */ /* 0x0003e4000c101d06 */
.L_x_2049:
[----:B------:R-:W-:Y:S05]  /*66b0*/  BSYNC B0 ;  /* 0x0000000000007941 */ /* 0x000fea0003800000 */
.L_x_2048:
        /* <DEDUP_REMOVED lines=53> */
.L_x_2051:
[----:B------:R-:W-:Y:S05]  /*6a10*/  BSYNC B0 ;  /* 0x0000000000007941 */ /* 0x000fea0003800000 */
.L_x_2050:
        /* <DEDUP_REMOVED lines=53> */
.L_x_2053:
[----:B------:R-:W-:Y:S05]  /*6d70*/  BSYNC B0 ;  /* 0x0000000000007941 */ /* 0x000fea0003800000 */
.L_x_2052:
        /* <DEDUP_REMOVED lines=23> */
[C---:B------:R-:W-:Y:S02]  /*6ef0*/  @!P0 FMUL.FTZ R30, R2.reuse, R15 ;  /* 0x0000000f021e8220 */ /* 0x040fe40000410000 */
[-C--:B------:R-:W-:Y:S02]  /*6f00*/  @!P0 FMUL.FTZ R2, R2, R6.reuse ;  /* 0x0000000602028220 */ /* 0x080fe40000410000 */
        /* <DEDUP_REMOVED lines=27> */
.L_x_2047:
[----:B------:R-:W-:Y:S05]  /*70c0*/  BSYNC B1 ;  /* 0x0000000000017941 */ /* 0x000fea0003800000 */
.L_x_2046:
[----:B------:R-:W2:Y:S02]  /*70d0*/  LD.E R0, [R20.64+0xd0] ;  /* 0x0000d00614007980 */ /* 0x000ea4000c101900 */
[----:B--2---:R-:W-:Y:S05]  /*70e0*/  IMAD.U32 R0, R0, -0x20, RZ ;  /* 0xffffffe000007824 */ /* 0x004fea00078e00ff */
[C---:B------:R-:W-:Y:S02]  /*70f0*/  LEA R18, P1, R0.reuse, R18, 0x1 ;  /* 0x0000001200127211 */ /* 0x040fe400078208ff */
[C---:B------:R-:W-:Y:S02]  /*7100*/  LEA R42, P0, R0.reuse, R42, 0x1 ;  /* 0x0000002a002a7211 */ /* 0x040fe400078008ff */
[C---:B------:R-:W-:Y:S02]  /*7110*/  LEA.HI.X.SX32 R19, R0.reuse, R19, 0x1, P1 ;  /* 0x0000001300137211 */ /* 0x040fe400008f0eff */
[----:B------:R-:W-:Y:S01]  /*7120*/  LEA.HI.X.SX32 R43, R0, R43, 0x1, P0 ;  /* 0x0000002b002b7211 */ /* 0x000fe200000f0eff */
[----:B------:R-:W-:-:S05]  /*7130*/  BRA `(.L_x_2054) ;  /* 0x00006a3000007947 */ /* 0x000fca0003800000 */
.L_x_2021:
[----:B---3--:R-:W-:Y:S01]  /*7140*/  BSSY B2, `(.L_x_2055) ;  /* 0x000017c000027945 */ /* 0x008fe20003800000 */
[----:B------:R-:W-:-:S05]  /*7150*/  @!P2 BRA `(.L_x_2056) ;  /* 0x000017a00000a947 */ /* 0x000fca0003800000 */
[----:B-----5:R-:W-:Y:S01]  /*7160*/  ISETP.GE.AND P0, PT, R16, R117, PT ;  /* 0x000000751000720c */ /* 0x020fe20003f06270 */
[----:B------:R-:W-:Y:S01]  /*7170*/  @!UPT UIADD3 URZ, URZ, URZ, URZ ;  /* 0x0000003f3f3ff290 */ /* 0x000fe2000fffe03f */
[----:B------:R-:W-:Y:S11]  /*7180*/  BSSY B1, `(.L_x_2057) ;  /* 0x000005c000017945 */ /* 0x000ff60003800000 */
[----:B------:R-:W-:-:S05]  /*7190*/  @P0 BRA `(.L_x_2058) ;  /* 0x000005a000000947 */ /* 0x000fca0003800000 */
[----:B-1----:R-:W-:Y:S01]  /*71a0*/  IMAD.MOV.U32 R4, RZ, RZ, R119 ;  /* 0x000000ffff047224 */ /* 0x002fe200078e0077 */
[----:B------:R-:W-:Y:S01]  /*71b0*/  MOV R5, R118 ;  /* 0x0000007600057202 */ /* 0x000fe20000000f00 */
[----:B------:R-:W-:Y:S01]  /*71c0*/  BSSY B0, `(.L_x_2059) ;  /* 0x0000056000007945 */ /* 0x000fe20003800000 */
[----:B------:R-:W-:Y:S03]  /*71d0*/  ISETP.GE.AND P0, PT, R16, R15, PT ;  /* 0x0000000f1000720c */ /* 0x000fe60003f06270 */
[----:B------:R1:W5:Y:S10]  /*71e0*/  LD.E.128 R24, [R4.64] ;  /* 0x0000000604187980 */ /* 0x000374000c101d00 */
[----:B------:R-:W-:-:S05]  /*71f0*/  @P0 BRA `(.L_x_2060) ;  /* 0x0000052000000947 */ /* 0x000fca0003800000 */
[----:B------:R-:W-:Y:S01]  /*7200*/  LEA.HI R8, R15, R15, RZ, 0x1 ;  /* 0x0000000f0f087211 */ /* 0x000fe200078f08ff */
[----:B------:R-:W-:Y:S01]  /*7210*/  IMAD.MOV.U32 R7, RZ, RZ, R120 ;  /* 0x000000ffff077224 */ /* 0x000fe200078e0078 */
[----:B------:R-:W-:Y:S01]  /*7220*/  MOV R6, R121 ;  /* 0x0000007900067202 */ /* 0x000fe20000000f00 */
[----:B------:R-:W-:Y:S01]  /*7230*/  IMAD.MOV.U32 R2, RZ, RZ, RZ ;  /* 0x000000ffff027224 */ /* 0x000fe200078e00ff */
[----:B------:R-:W-:Y:S01]  /*7240*/  SHF.R.S32.HI R8, RZ, 0x1, R8 ;  /* 0x00000001ff087819 */ /* 0x000fe20000011408 */
[C---:B-----5:R-:W-:Y:S01]  /*7250*/  IMAD.U32 R31, R24.reuse, 0x10000, RZ ;  /* 0x00010000181f7824 */ /* 0x060fe200078e00ff */
[----:B------:R-:W-:Y:S01]  /*7260*/  LOP3.LUT R32, R24, 0xffff0000, RZ, 0xc0, !PT ;  /* 0xffff000018207812 */ /* 0x000fe200078ec0ff */
[----:B------:R-:W-:Y:S01]  /*7270*/  IMAD.U32 R35, R26, 0x10000, RZ ;  /* 0x000100001a237824 */ /* 0x000fe200078e00ff */
[----:B------:R-:W-:Y:S01]  /*7280*/  ISETP.GE.AND P1, PT, R16, R8, PT ;  /* 0x000000081000720c */ /* 0x000fe20003f26270 */
[--C-:B------:R-:W-:Y:S01]  /*7290*/  IMAD.MOV.U32 R0, RZ, RZ, R8.reuse ;  /* 0x000000ffff007224 */ /* 0x100fe200078e0008 */
[C---:B------:R-:W-:Y:S02]  /*72a0*/  SHF.L.U32 R33, R25.reuse, 0x10, RZ ;  /* 0x0000001019217819 */ /* 0x040fe400000006ff */
[----:B------:R-:W-:Y:S02]  /*72b0*/  LOP3.LUT R34, R25, 0xffff0000, RZ, 0xc0, !PT ;  /* 0xffff000019227812 */ /* 0x000fe400078ec0ff */
[----:B------:R-:W-:Y:S02]  /*72c0*/  LOP3.LUT R36, R26, 0xffff0000, RZ, 0xc0, !PT ;  /* 0xffff00001a247812 */ /* 0x000fe400078ec0ff */
[C---:B------:R-:W-:Y:S02]  /*72d0*/  SHF.L.U32 R37, R27.reuse, 0x10, RZ ;  /* 0x000000101b257819 */ /* 0x040fe400000006ff */
[----:B------:R-:W-:Y:S03]  /*72e0*/  LOP3.LUT R38, R27, 0xffff0000, RZ, 0xc0, !PT ;  /* 0xffff00001b267812 */ /* 0x000fe600078ec0ff */
[----:B------:R-:W-:Y:S01]  /*72f0*/  @P1 IMAD.MOV R2, RZ, RZ, -R8 ;  /* 0x000000ffff021224 */ /* 0x000fe200078e0a08 */
[----:B------:R-:W-:Y:S04]  /*7300*/  @P1 IADD3 R0, -R8, RZ, RZ ;  /* 0x000000ff08001210 */ /* 0x000fe80007ffe1ff */
[C---:B------:R-:W-:Y:S04]  /*7310*/  LEA R188, P0, R2.reuse, R6, 0x1 ;  /* 0x0000000602bc7211 */ /* 0x040fe800078008ff */
[----:B------:R-:W-:Y:S02]  /*7320*/  LEA.HI.X.SX32 R189, R2, R7, 0x1, P0 ;  /* 0x0000000702bd7211 */ /* 0x000fe400000f0eff */
[C---:B------:R-:W-:Y:S04]  /*7330*/  LEA R2, P0, R0.reuse, R4, 0x1 ;  /* 0x0000000400027211 */ /* 0x040fe800078008ff */
[----:B------:R-:W-:Y:S01]  /*7340*/  LEA.HI.X.SX32 R3, R0, R5, 0x1, P0 ;  /* 0x0000000500037211 */ /* 0x000fe200000f0eff */
[----:B------:R-:W-:Y:S01]  /*7350*/  IMAD.MOV.U32 R0, RZ, RZ, RZ ;  /* 0x000000ffff007224 */ /* 0x000fe200078e00ff */
[----:B------:R-:W-:Y:S01]  /*7360*/  @P1 IADD3 R0, -R8, RZ, RZ ;  /* 0x000000ff08001210 */ /* 0x000fe20007ffe1ff */
[----:B------:R-:W2:Y:S08]  /*7370*/  LD.E.128 R188, [R188.64] ;  /* 0x00000006bcbc7980 */ /* 0x000eb0000c101d00 */
[----:B-1----:R1:W3:Y:S02]  /*7380*/  LD.E.128 R4, [R2.64] ;  /* 0x0000000602047980 */ /* 0x0022e4000c101d00 */
[----:B-1----:R-:W-:Y:S01]  /*7390*/  IMAD.MOV.U32 R2, RZ, RZ, R123 ;  /* 0x000000ffff027224 */ /* 0x002fe200078e007b */
[----:B------:R-:W-:Y:S04]  /*73a0*/  MOV R3, R122 ;  /* 0x0000007a00037202 */ /* 0x000fe80000000f00 */
[C---:B------:R-:W-:Y:S04]  /*73b0*/  LEA R2, P0, R0.reuse, R2, 0x1 ;  /* 0x0000000200027211 */ /* 0x040fe800078008ff */
[----:B------:R-:W-:Y:S05]  /*73c0*/  LEA.HI.X.SX32 R3, R0, R3, 0x1, P0 ;  /* 0x0000000300037211 */ /* 0x000fea00000f0eff */
[----:B------:R1:W4:Y:S01]  /*73d0*/  LD.E.128 R44, [R2.64] ;  /* 0x00000006022c7980 */ /* 0x000322000c101d00 */
[----:B--2---:R-:W-:Y:S01]  /*73e0*/  IMAD.U32 R0, R188, 0x10000, RZ ;  /* 0x00010000bc007824 */ /* 0x004fe200078e00ff */
[----:B------:R-:W-:Y:S01]  /*73f0*/  SHF.L.U32 R22, R191, 0x10, RZ ;  /* 0x00000010bf167819 */ /* 0x000fe200000006ff */
[C---:B------:R-:W-:Y:S01]  /*7400*/  IMAD.U32 R24, R190.reuse, 0x10000, RZ ;  /* 0x00010000be187824 */ /* 0x040fe200078e00ff */
[----:B------:R-:W-:Y:S01]  /*7410*/  LOP3.LUT R23, R190, 0xffff0000, RZ, 0xc0, !PT ;  /* 0xffff0000be177812 */ /* 0x000fe200078ec0ff */
[----:B------:R-:W-:Y:S01]  /*7420*/  @!P1 FADD.FTZ R0, -R0, -RZ ;  /* 0x800000ff00009221 */ /* 0x000fe20000010100 */
[----:B-1----:R-:W-:Y:S01]  /*7430*/  LOP3.LUT R2, R188, 0xffff0000, RZ, 0xc0, !PT ;  /* 0xffff0000bc027812 */ /* 0x002fe200078ec0ff */
[----:B------:R-:W-:Y:S01]  /*7440*/  @!P1 FADD.FTZ R22, -R22, -RZ ;  /* 0x800000ff16169221 */ /* 0x000fe20000010100 */
[----:B------:R-:W-:Y:S01]  /*7450*/  SHF.L.U32 R3, R189, 0x10, RZ ;  /* 0x00000010bd037819 */ /* 0x000fe200000006ff */
[C---:B---3--:R-:W-:Y:S01]  /*7460*/  IMAD.U32 R30, R4.reuse, 0x10000, RZ ;  /* 0x00010000041e7824 */ /* 0x048fe200078e00ff */
[----:B------:R-:W-:Y:S01]  /*7470*/  SHF.L.U32 R25, R7, 0x10, RZ ;  /* 0x0000001007197819 */ /* 0x000fe200000006ff */
[----:B------:R-:W-:Y:S01]  /*7480*/  @!P1 FADD.FTZ R23, -R23, -RZ ;  /* 0x800000ff17179221 */ /* 0x000fe20000010100 */
[----:B------:R-:W-:Y:S01]  /*7490*/  LOP3.LUT R29, R4, 0xffff0000, RZ, 0xc0, !PT ;  /* 0xffff0000041d7812 */ /* 0x000fe200078ec0ff */
[----:B------:R-:W-:Y:S01]  /*74a0*/  @!P1 FADD.FTZ R2, -R2, -RZ ;  /* 0x800000ff02029221 */ /* 0x000fe20000010100 */
[C---:B------:R-:W-:Y:S01]  /*74b0*/  SHF.L.U32 R4, R5.reuse, 0x10, RZ ;  /* 0x0000001005047819 */ /* 0x040fe200000006ff */
[----:B------:R-:W-:Y:S01]  /*74c0*/  @!P1 FADD.FTZ R24, -R24, -RZ ;  /* 0x800000ff18189221 */ /* 0x000fe20000010100 */
[----:B------:R-:W-:Y:S01]  /*74d0*/  LOP3.LUT R28, R5, 0xffff0000, RZ, 0xc0, !PT ;  /* 0xffff0000051c7812 */ /* 0x000fe200078ec0ff */
[C---:B------:R-:W-:Y:S01]  /*74e0*/  IMAD.U32 R5, R6.reuse, 0x10000, RZ ;  /* 0x0001000006057824 */ /* 0x040fe200078e00ff */
[----:B------:R-:W-:Y:S01]  /*74f0*/  LOP3.LUT R6, R6, 0xffff0000, RZ, 0xc0, !PT ;  /* 0xffff000006067812 */ /* 0x000fe200078ec0ff */
[----:B------:R-:W-:Y:S01]  /*7500*/  @!P1 FADD.FTZ R3, -R3, -RZ ;  /* 0x800000ff03039221 */ /* 0x000fe20000010100 */
[----:B------:R-:W-:Y:S01]  /*7510*/  LOP3.LUT R26, R189, 0xffff0000, RZ, 0xc0, !PT ;  /* 0xffff0000bd1a7812 */ /* 0x000fe200078ec0ff */
[----:B------:R-:W-:Y:S01]  /*7520*/  FMUL.FTZ R0, R30, R0 ;  /* 0x000000001e007220 */ /* 0x000fe20000410000 */
[----:B------:R-:W-:Y:S01]  /*7530*/  LOP3.LUT R8, R191, 0xffff0000, RZ, 0xc0, !PT ;  /* 0xffff0000bf087812 */ /* 0x000fe200078ec0ff */
[----:B------:R-:W-:Y:S01]  /*7540*/  FMUL.FTZ R6, R6, R23 ;  /* 0x0000001706067220 */ /* 0x000fe20000410000 */
[----:B------:R-:W-:Y:S01]  /*7550*/  LOP3.LUT R27, R7, 0xffff0000, RZ, 0xc0, !PT ;  /* 0xffff0000071b7812 */ /* 0x000fe200078ec0ff */
[----:B------:R-:W-:Y:S02]  /*7560*/  FMUL.FTZ R7, R25, R22 ;  /* 0x0000001619077220 */ /* 0x000fe40000410000 */
[----:B------:R-:W-:Y:S02]  /*7570*/  @!P1 FADD.FTZ R26, -R26, -RZ ;  /* 0x800000ff1a1a9221 */ /* 0x000fe40000010100 */
[----:B------:R-:W-:Y:S02]  /*7580*/  FMUL.FTZ R2, R29, R2 ;  /* 0x000000021d027220 */ /* 0x000fe40000410000 */
[----:B------:R-:W-:Y:S02]  /*7590*/  FMUL.FTZ R5, R5, R24 ;  /* 0x0000001805057220 */ /* 0x000fe40000410000 */
[----:B------:R-:W-:Y:S02]  /*75a0*/  FMUL.FTZ R3, R4, R3 ;  /* 0x0000000304037220 */ /* 0x000fe40000410000 */
[----:B------:R-:W-:Y:S02]  /*75b0*/  @!P1 FADD.FTZ R8, -R8, -RZ ;  /* 0x800000ff08089221 */ /* 0x000fe40000010100 */
[----:B------:R-:W-:Y:S02]  /*75c0*/  FMUL.FTZ R4, R28, R26 ;  /* 0x0000001a1c047220 */ /* 0x000fe40000410000 */
[----:B------:R-:W-:Y:S01]  /*75d0*/  FMUL.FTZ R8, R27, R8 ;  /* 0x000000081b087220 */ /* 0x000fe20000410000 */
[C---:B----4-:R-:W-:Y:S01]  /*75e0*/  LOP3.LUT R23, R44.reuse, 0xffff0000, RZ, 0xc0, !PT ;  /* 0xffff00002c177812 */ /* 0x050fe200078ec0ff */
[----:B------:R-:W-:Y:S01]  /*75f0*/  IMAD.U32 R22, R44, 0x10000, RZ ;  /* 0x000100002c167824 */ /* 0x000fe200078e00ff */
[C---:B------:R-:W-:Y:S01]  /*7600*/  SHF.L.U32 R24, R45.reuse, 0x10, RZ ;  /* 0x000000102d187819 */ /* 0x040fe200000006ff */
[C---:B------:R-:W-:Y:S01]  /*7610*/  IMAD.U32 R26, R46.reuse, 0x10000, RZ ;  /* 0x000100002e1a7824 */ /* 0x040fe200078e00ff */
[----:B------:R-:W-:Y:S01]  /*7620*/  LOP3.LUT R25, R45, 0xffff0000, RZ, 0xc0, !PT ;  /* 0xffff00002d197812 */ /* 0x000fe200078ec0ff */
[----:B------:R-:W-:Y:S01]  /*7630*/  FFMA.FTZ R0, R31, R22, R0 ;  /* 0x000000161f007223 */ /* 0x000fe20000010000 */
[----:B------:R-:W-:Y:S01]  /*7640*/  LOP3.LUT R27, R46, 0xffff0000, RZ, 0xc0, !PT ;  /* 0xffff00002e1b7812 */ /* 0x000fe200078ec0ff */
[----:B------:R-:W-:Y:S01]  /*7650*/  FFMA.FTZ R2, R32, R23, R2 ;  /* 0x0000001720027223 */ /* 0x000fe20000010002 */
[----:B------:R-:W-:Y:S01]  /*7660*/  SHF.L.U32 R28, R47, 0x10, RZ ;  /* 0x000000102f1c7819 */ /* 0x000fe200000006ff */
[----:B------:R-:W-:Y:S01]  /*7670*/  FFMA.FTZ R3, R33, R24, R3 ;  /* 0x0000001821037223 */ /* 0x000fe20000010003 */
[----:B------:R-:W-:Y:S01]  /*7680*/  LOP3.LUT R29, R47, 0xffff0000, RZ, 0xc0, !PT ;  /* 0xffff00002f1d7812 */ /* 0x000fe200078ec0ff */
[----:B------:R-:W-:Y:S01]  /*7690*/  FFMA.FTZ R4, R34, R25, R4 ;  /* 0x0000001922047223 */ /* 0x000fe20000010004 */
[----:B------:R-:W-:Y:S01]  /*76a0*/  F2FP.BF16.PACK_AB R24, R2, R0 ;  /* 0x000000000218723e */ /* 0x000fe200000010ff */
[----:B------:R-:W-:Y:S02]  /*76b0*/  FFMA.FTZ R5, R35, R26, R5 ;  /* 0x0000001a23057223 */ /* 0x000fe40000010005 */
[----:B------:R-:W-:Y:S01]  /*76c0*/  FFMA.FTZ R6, R36, R27, R6 ;  /* 0x0000001b24067223 */ /* 0x000fe20000010006 */
[----:B------:R-:W-:Y:S01]  /*76d0*/  F2FP.BF16.PACK_AB R25, R4, R3 ;  /* 0x000000030419723e */ /* 0x000fe200000010ff */
[----:B------:R-:W-:Y:S02]  /*76e0*/  FFMA.FTZ R7, R37, R28, R7 ;  /* 0x0000001c25077223 */ /* 0x000fe40000010007 */
[----:B------:R-:W-:Y:S01]  /*76f0*/  FFMA.FTZ R8, R38, R29, R8 ;  /* 0x0000001d26087223 */ /* 0x000fe20000010008 */
[----:B------:R-:W-:Y:S04]  /*7700*/  F2FP.BF16.PACK_AB R26, R6, R5 ;  /* 0x00000005061a723e */ /* 0x000fe800000010ff */
[----:B------:R-:W-:Y:S02]  /*7710*/  F2FP.BF16.PACK_AB R27, R8, R7 ;  /* 0x00000007081b723e */ /* 0x000fe400000010ff */
.L_x_2060:
[----:B------:R-:W-:Y:S05]  /*7720*/  BSYNC B0 ;  /* 0x0000000000007941 */ /* 0x000fea0003800000 */
.L_x_2059:
[----:B-----5:R2:W-:Y:S02]  /*7730*/  ST.E.128 [R124.64], R24 ;  /* 0x000000187c007985 */ /* 0x0205e4000c101d06 */
.L_x_2058:
[----:B------:R-:W-:Y:S05]  /*7740*/  BSYNC B1 ;  /* 0x0000000000017941 */ /* 0x000fea0003800000 */
.L_x_2057:
[----:B------:R-:W-:Y:S01]  /*7750*/  ISETP.GE.AND P0, PT, R12, R117, PT ;  /* 0x000000750c00720c */ /* 0x000fe20003f06270 */
[----:B------:R-:W-:Y:S01]  /*7760*/  @!UPT UIADD3 URZ, URZ, URZ, URZ ;  /* 0x0000003f3f3ff290 */ /* 0x000fe2000fffe03f */
[----:B------:R-:W-:Y:S11]  /*7770*/  BSSY B1, `(.L_x_2061) ;  /* 0x000005c000017945 */ /* 0x000ff60003800000 */
[----:B------:R-:W-:-:S05]  /*7780*/  @P0 BRA `(.L_x_2062) ;  /* 0x000005a000000947 */ /* 0x000fca0003800000 */
[----:B-1----:R-:W-:Y:S01]  /*7790*/  IMAD.MOV.U32 R4, RZ, RZ, R119 ;  /* 0x000000ffff047224 */ /* 0x002fe200078e0077 */
[----:B------:R-:W-:Y:S01]  /*77a0*/  MOV R5, R118 ;  /* 0x0000007600057202 */ /* 0x000fe20000000f00 */
[----:B------:R-:W-:Y:S01]  /*77b0*/  BSSY B0, `(.L_x_2063) ;  /* 0x0000056000007945 */ /* 0x000fe20003800000 */
[----:B------:R-:W-:Y:S03]  /*77c0*/  ISETP.GE.AND P0, PT, R12, R15, PT ;  /* 0x0000000f0c00720c */ /* 0x000fe60003f06270 */
[----:B--2---:R1:W5:Y:S10]  /*77d0*/  LD.E.128 R24, [R4.64+0x80] ;  /* 0x0000800604187980 */ /* 0x004374000c101d00 */
[----:B------:R-:W-:-:S05]  /*77e0*/  @P0 BRA `(.L_x_2064) ;  /* 0x0000052000000947 */ /* 0x000fca0003800000 */
[----:B------:R-:W-:Y:S01]  /*77f0*/  LEA.HI R0, R15, R15, RZ, 0x1 ;  /* 0x0000000f0f007211 */ /* 0x000fe200078f08ff */
[----:B------:R-:W-:Y:S01]  /*7800*/  IMAD.MOV.U32 R7, RZ, RZ, R120 ;  /* 0x000000ffff077224 */ /* 0x000fe200078e0078 */
[----:B------:R-:W-:Y:S01]  /*7810*/  MOV R6, R121 ;  /* 0x0000007900067202 */ /* 0x000fe20000000f00 */
[----:B------:R-:W-:Y:S01]  /*7820*/  IMAD.MOV.U32 R22, RZ, RZ, R123 ;  /* 0x000000ffff167224 */ /* 0x000fe200078e007b */
[----:B------:R-:W-:Y:S01]  /*7830*/  SHF.R.S32.HI R0, RZ, 0x1, R0 ;  /* 0x00000001ff007819 */ /* 0x000fe20000011400 */
[----:B------:R-:W-:Y:S01]  /*7840*/  IMAD.MOV.U32 R2, RZ, RZ, RZ ;  /* 0x000000ffff027224 */ /* 0x000fe200078e00ff */
[----:B------:R-:W-:Y:S01]  /*7850*/  MOV R23, R122 ;  /* 0x0000007a00177202 */ /* 0x000fe20000000f00 */
[----:B-----5:R-:W-:Y:S01]  /*7860*/  IMAD.U32 R31, R24, 0x10000, RZ ;  /* 0x00010000181f7824 */ /* 0x020fe200078e00ff */
[----:B------:R-:W-:Y:S01]  /*7870*/  ISETP.GE.AND P1, PT, R12, R0, PT ;  /* 0x000000000c00720c */ /* 0x000fe20003f26270 */
[--C-:B------:R-:W-:Y:S01]  /*7880*/  IMAD.MOV.U32 R3, RZ, RZ, R0.reuse ;  /* 0x000000ffff037224 */ /* 0x100fe200078e0000 */
[----:B------:R-:W-:Y:S01]  /*7890*/  LOP3.LUT R32, R24, 0xffff0000, RZ, 0xc0, !PT ;  /* 0xffff000018207812 */ /* 0x000fe200078ec0ff */
[C---:B------:R-:W-:Y:S01]  /*78a0*/  IMAD.U32 R35, R26.reuse, 0x10000, RZ ;  /* 0x000100001a237824 */ /* 0x040fe200078e00ff */
[C---:B------:R-:W-:Y:S02]  /*78b0*/  SHF.L.U32 R33, R25.reuse, 0x10, RZ ;  /* 0x0000001019217819 */ /* 0x040fe400000006ff */
[----:B------:R-:W-:Y:S02]  /*78c0*/  LOP3.LUT R34, R25, 0xffff0000, RZ, 0xc0, !PT ;  /* 0xffff000019227812 */ /* 0x000fe400078ec0ff */
[----:B------:R-:W-:Y:S02]  /*78d0*/  LOP3.LUT R36, R26, 0xffff0000, RZ, 0xc0, !PT ;  /* 0xffff00001a247812 */ /* 0x000fe400078ec0ff */
[C---:B------:R-:W-:Y:S02]  /*78e0*/  SHF.L.U32 R37, R27.reuse, 0x10, RZ ;  /* 0x000000101b257819 */ /* 0x040fe400000006ff */
[----:B------:R-:W-:Y:S01]  /*78f0*/  LOP3.LUT R38, R27, 0xffff0000, RZ, 0xc0, !PT ;  /* 0xffff00001b267812 */ /* 0x000fe200078ec0ff */
[----:B------:R-:W-:Y:S01]  /*7900*/  @P1 IMAD.MOV R2, RZ, RZ, -R0 ;  /* 0x000000ffff021224 */ /* 0x000fe200078e0a00 */
[----:B------:R-:W-:Y:S04]  /*7910*/  @P1 IADD3 R3, -R0, RZ, RZ ;  /* 0x000000ff00031210 */ /* 0x000fe80007ffe1ff */
[C---:B------:R-:W-:Y:S04]  /*7920*/  LEA R188, P0, R2.reuse, R6, 0x1 ;  /* 0x0000000602bc7211 */ /* 0x040fe800078008ff */
[----:B------:R-:W-:Y:S02]  /*7930*/  LEA.HI.X.SX32 R189, R2, R7, 0x1, P0 ;  /* 0x0000000702bd7211 */ /* 0x000fe400000f0eff */
[C---:B------:R-:W-:Y:S04]  /*7940*/  LEA R2, P0, R3.reuse, R4, 0x1 ;  /* 0x0000000403027211 */ /* 0x040fe800078008ff */
[----:B------:R-:W-:Y:S01]  /*7950*/  LEA.HI.X.SX32 R3, R3, R5, 0x1, P0 ;  /* 0x0000000503037211 */ /* 0x000fe200000f0eff */
[----:B------:R-:W2:Y:S08]  /*7960*/  LD.E.128 R188, [R188.64+0x80] ;  /* 0x00008006bcbc7980 */ /* 0x000eb0000c101d00 */
[----:B-1----:R1:W3:Y:S02]  /*7970*/  LD.E.128 R4, [R2.64+0x80] ;  /* 0x0000800602047980 */ /* 0x0022e4000c101d00 */
[----:B-1----:R-:W-:Y:S01]  /*7980*/  IMAD.MOV.U32 R3, RZ, RZ, RZ ;  /* 0x000000ffff037224 */ /* 0x002fe200078e00ff */
[----:B------:R-:W-:Y:S04]  /*7990*/  @P1 IADD3 R3, -R0, RZ, RZ ;  /* 0x000000ff00031210 */ /* 0x000fe80007ffe1ff */
[C---:B------:R-:W-:Y:S04]  /*79a0*/  LEA R2, P0, R3.reuse, R22, 0x1 ;  /* 0x0000001603027211 */ /* 0x040fe800078008ff */
[----:B------:R-:W-:Y:S05]  /*79b0*/  LEA.HI.X.SX32 R3, R3, R23, 0x1, P0 ;  /* 0x0000001703037211 */ /* 0x000fea00000f0eff */
[----:B------:R1:W4:Y:S01]  /*79c0*/  LD.E.128 R44, [R2.64+0x80] ;  /* 0x00008006022c7980 */ /* 0x000322000c101d00 */
        /* <DEDUP_REMOVED lines=52> */
.L_x_2064:
[----:B------:R-:W-:Y:S05]  /*7d10*/  BSYNC B0 ;  /* 0x0000000000007941 */ /* 0x000fea0003800000 */
.L_x_2063:
[----:B-----5:R2:W-:Y:S02]  /*7d20*/  ST.E.128 [R124.64+0x80], R24 ;  /* 0x000080187c007985 */ /* 0x0205e4000c101d06 */
.L_x_2062:
[----:B------:R-:W-:Y:S05]  /*7d30*/  BSYNC B1 ;  /* 0x0000000000017941 */ /* 0x000fea0003800000 */
.L_x_2061:
        /* <DEDUP_REMOVED lines=17> */
[C---:B-----5:R-:W-:Y:S01]  /*7e50*/  IMAD.U32 R31, R24.reuse, 0x10000, RZ ;  /* 0x00010000181f7824 */ /* 0x060fe200078e00ff */
        /* <DEDUP_REMOVED lines=74> */
.L_x_2068:
[----:B------:R-:W-:Y:S05]  /*8300*/  BSYNC B0 ;  /* 0x0000000000007941 */ /* 0x000fea0003800000 */
.L_x_2067:
[----:B-----5:R2:W-:Y:S02]  /*8310*/  ST.E.128 [R124.64+0x100], R24 ;  /* 0x000100187c007985 */ /* 0x0205e4000c101d06 */
.L_x_2066:
[----:B------:R-:W-:Y:S05]  /*8320*/  BSYNC B1 ;  /* 0x0000000000017941 */ /* 0x000fea0003800000 */
.L_x_2065:
[----:B------:R-:W-:Y:S11]  /*8330*/  ISETP.GE.AND P0, PT, R10, R117, PT ;  /* 0x000000750a00720c */ /* 0x000ff60003f06270 */
[----:B------:R-:W-:Y:S02]  /*8340*/  @!UPT UIADD3 URZ, URZ, URZ, URZ ;  /* 0x0000003f3f3ff290 */ /* 0x000fe4000fffe03f */
        /* <DEDUP_REMOVED lines=89> */
.L_x_2070:
[----:B------:R-:W-:Y:S05]  /*88e0*/  BSYNC B0 ;  /* 0x0000000000007941 */ /* 0x000fea0003800000 */
.L_x_2069:
[----:B-----5:R2:W-:Y:S02]  /*88f0*/  ST.E.128 [R124.64+0x180], R24 ;  /* 0x000180187c007985 */ /* 0x0205e4000c101d06 */
.L_x_2056:
[----:B------:R-:W-:Y:S05]  /*8900*/  BSYNC B2 ;  /* 0x0000000000027941 */ /* 0x000fea0003800000 */
.L_x_2055:
        /* <DEDUP_REMOVED lines=13> */
[----:B--2---:R1:W5:Y:S10]  /*89e0*/  LD.E.128 R24, [R4.64] ;  /* 0x0000000604187980 */ /* 0x004374000c101d00 */
[----:B------:R-:W-:-:S05]  /*89f0*/  @P0 BRA `(.L_x_2076) ;  /* 0x0000052000000947 */ /* 0x000fca0003800000 */
[----:B------:R-:W-:Y:S01]  /*8a00*/  LEA.HI R0, R15, R15, RZ, 0x1 ;  /* 0x0000000f0f007211 */ /* 0x000fe200078f08ff */
[----:B------:R-:W-:Y:S01]  /*8a10*/  IMAD.MOV.U32 R8, RZ, RZ, RZ ;  /* 0x000000ffff087224 */ /* 0x000fe200078e00ff */
[C---:B-----5:R-:W-:Y:S01]  /*8a20*/  LOP3.LUT R31, R24.reuse, 0xffff0000, RZ, 0xc0, !PT ;  /* 0xffff0000181f7812 */ /* 0x060fe200078ec0ff */
[----:B------:R-:W-:Y:S01]  /*8a30*/  IMAD.U32 R30, R24, 0x10000, RZ ;  /* 0x00010000181e7824 */ /* 0x000fe200078e00ff */
[----:B------:R-:W-:Y:S01]  /*8a40*/  SHF.R.S32.HI R0, RZ, 0x1, R0 ;  /* 0x00000001ff007819 */ /* 0x000fe20000011400 */
[C---:B------:R-:W-:Y:S01]  /*8a50*/  IMAD.U32 R36, R27.reuse, 0x10000, RZ ;  /* 0x000100001b247824 */ /* 0x040fe200078e00ff */
[----:B------:R-:W-:Y:S01]  /*8a60*/  LOP3.LUT R37, R27, 0xffff0000, RZ, 0xc0, !PT ;  /* 0xffff00001b257812 */ /* 0x000fe200078ec0ff */
[C---:B------:R-:W-:Y:S01]  /*8a70*/  IMAD.U32 R32, R25.reuse, 0x10000, RZ ;  /* 0x0001000019207824 */ /* 0x040fe200078e00ff */
[----:B------:R-:W-:Y:S01]  /*8a80*/  ISETP.GE.AND P1, PT, R16, R0, PT ;  /* 0x000000001000720c */ /* 0x000fe20003f26270 */
[--C-:B------:R-:W-:Y:S01]  /*8a90*/  IMAD.MOV.U32 R3, RZ, RZ, R0.reuse ;  /* 0x000000ffff037224 */ /* 0x100fe200078e0000 */
[----:B------:R-:W-:Y:S02]  /*8aa0*/  LOP3.LUT R33, R25, 0xffff0000, RZ, 0xc0, !PT ;  /* 0xffff000019217812 */ /* 0x000fe400078ec0ff */
[C---:B------:R-:W-:Y:S02]  /*8ab0*/  SHF.L.U32 R34, R26.reuse, 0x10, RZ ;  /* 0x000000101a227819 */ /* 0x040fe400000006ff */
[----:B------:R-:W-:Y:S07]  /*8ac0*/  LOP3.LUT R35, R26, 0xffff0000, RZ, 0xc0, !PT ;  /* 0xffff00001a237812 */ /* 0x000fee00078ec0ff */
[----:B------:R-:W-:Y:S01]  /*8ad0*/  @P1 IADD3 R3, -R0, RZ, RZ ;  /* 0x000000ff00031210 */ /* 0x000fe20007ffe1ff */
[----:B------:R-:W-:Y:S03]  /*8ae0*/  @P1 IMAD.MOV R8, RZ, RZ, -R0 ;  /* 0x000000ffff081224 */ /* 0x000fe600078e0a00 */
[C---:B------:R-:W-:Y:S02]  /*8af0*/  LEA R2, P0, R3.reuse, R4, 0x1 ;  /* 0x0000000403027211 */ /* 0x040fe400078008ff */
[----:B------:R-:W-:Y:S02]  /*8b00*/  IADD3 R22, P2, R158, R8, RZ ;  /* 0x000000089e167210 */ /* 0x000fe40007f5e0ff */
[----:B------:R-:W-:Y:S02]  /*8b10*/  LEA.HI.X.SX32 R3, R3, R5, 0x1, P0 ;  /* 0x0000000503037211 */ /* 0x000fe400000f0eff */
[----:B------:R-:W-:Y:S02]  /*8b20*/  LEA R188, P0, R22, R121, 0x1 ;  /* 0x0000007916bc7211 */ /* 0x000fe400078008ff */
[-C--:B------:R-:W-:Y:S01]  /*8b30*/  LEA.HI.X.SX32 R8, R8, R139.reuse, 0x1, P2 ;  /* 0x0000008b08087211 */ /* 0x080fe200010f0eff */
[----:B-1----:R1:W2:Y:S03]  /*8b40*/  LD.E.128 R4, [R2.64] ;  /* 0x0000000602047980 */ /* 0x0022a6000c101d00 */
[----:B------:R-:W-:Y:S06]  /*8b50*/  LEA.HI.X R189, R22, R120, R8, 0x1, P0 ;  /* 0x0000007816bd7211 */ /* 0x000fec00000f0c08 */
[----:B------:R-:W3:Y:S01]  /*8b60*/  LD.E.128 R188, [R188.64] ;  /* 0x00000006bcbc7980 */ /* 0x000ee2000c101d00 */
[----:B-1----:R-:W-:Y:S01]  /*8b70*/  IMAD.MOV.U32 R2, RZ, RZ, RZ ;  /* 0x000000ffff027224 */ /* 0x002fe200078e00ff */
[----:B------:R-:W-:Y:S04]  /*8b80*/  @P1 IADD3 R2, -R0, RZ, RZ ;  /* 0x000000ff00021210 */ /* 0x000fe80007ffe1ff */
[----:B------:R-:W-:Y:S04]  /*8b90*/  IADD3 R3, P0, R158, R2, RZ ;  /* 0x000000029e037210 */ /* 0x000fe80007f1e0ff */
[----:B------:R-:W-:Y:S02]  /*8ba0*/  LEA.HI.X.SX32 R0, R2, R139, 0x1, P0 ;  /* 0x0000008b02007211 */ /* 0x000fe400000f0eff */
[C---:B------:R-:W-:Y:S04]  /*8bb0*/  LEA R2, P0, R3.reuse, R123, 0x1 ;  /* 0x0000007b03027211 */ /* 0x040fe800078008ff */
[----:B------:R-:W-:Y:S05]  /*8bc0*/  LEA.HI.X R3, R3, R122, R0, 0x1, P0 ;  /* 0x0000007a03037211 */ /* 0x000fea00000f0c00 */
[----:B------:R1:W4:Y:S01]  /*8bd0*/  LD.E.128 R44, [R2.64] ;  /* 0x00000006022c7980 */ /* 0x000322000c101d00 */
[C---:B--2---:R-:W-:Y:S01]  /*8be0*/  IMAD.U32 R8, R7.reuse, 0x10000, RZ ;  /* 0x0001000007087824 */ /* 0x044fe200078e00ff */
[----:B------:R-:W-:Y:S01]  /*8bf0*/  LOP3.LUT R23, R7, 0xffff0000, RZ, 0xc0, !PT ;  /* 0xffff000007177812 */ /* 0x000fe200078ec0ff */
[C---:B------:R-:W-:Y:S01]  /*8c00*/  IMAD.U32 R0, R4.reuse, 0x10000, RZ ;  /* 0x0001000004007824 */ /* 0x040fe200078e00ff */
[----:B-1----:R-:W-:Y:S02]  /*8c10*/  LOP3.LUT R2, R4, 0xffff0000, RZ, 0xc0, !PT ;  /* 0xffff000004027812 */ /* 0x002fe400078ec0ff */
[C---:B------:R-:W-:Y:S02]  /*8c20*/  SHF.L.U32 R3, R5.reuse, 0x10, RZ ;  /* 0x0000001005037819 */ /* 0x040fe400000006ff */
[----:B------:R-:W-:Y:S01]  /*8c30*/  LOP3.LUT R4, R5, 0xffff0000, RZ, 0xc0, !PT ;  /* 0xffff000005047812 */ /* 0x000fe200078ec0ff */
[----:B------:R-:W-:Y:S01]  /*8c40*/  IMAD.U32 R5, R6, 0x10000, RZ ;  /* 0x0001000006057824 */ /* 0x000fe200078e00ff */
[----:B---3--:R-:W-:Y:S01]  /*8c50*/  SHF.L.U32 R29, R188, 0x10, RZ ;  /* 0x00000010bc1d7819 */ /* 0x008fe200000006ff */
[----:B------:R-:W-:Y:S01]  /*8c60*/  IMAD.U32 R27, R189, 0x10000, RZ ;  /* 0x00010000bd1b7824 */ /* 0x000fe200078e00ff */
[C---:B------:R-:W-:Y:S01]  /*8c70*/  SHF.L.U32 R7, R191.reuse, 0x10, RZ ;  /* 0x00000010bf077819 */ /* 0x040fe200000006ff */
        /* <DEDUP_REMOVED lines=10> */
[----:B------:R-:W-:Y:S02]  /*8d20*/  @!P1 FADD.FTZ R24, -R24, -RZ ;  /* 0x800000ff18189221 */ /* 0x000fe40000010100 */
[----:B------:R-:W-:Y:S02]  /*8d30*/  @!P1 FADD.FTZ R27, -R27, -RZ ;  /* 0x800000ff1b1b9221 */ /* 0x000fe40000010100 */
[----:B------:R-:W-:Y:S02]  /*8d40*/  FMUL.FTZ R0, R0, R29 ;  /* 0x0000001d00007220 */ /* 0x000fe40000410000 */
[----:B------:R-:W-:Y:S02]  /*8d50*/  FMUL.FTZ R7, R8, R7 ;  /* 0x0000000708077220 */ /* 0x000fe40000410000 */
[----:B------:R-:W-:Y:S02]  /*8d60*/  FMUL.FTZ R8, R23, R22 ;  /* 0x0000001617087220 */ /* 0x000fe40000410000 */
[----:B------:R-:W-:Y:S02]  /*8d70*/  @!P1 FADD.FTZ R25, -R25, -RZ ;  /* 0x800000ff19199221 */ /* 0x000fe40000010100 */
[----:B------:R-:W-:Y:S02]  /*8d80*/  @!P1 FADD.FTZ R26, -R26, -RZ ;  /* 0x800000ff1a1a9221 */ /* 0x000fe40000010100 */
[----:B------:R-:W-:Y:S02]  /*8d90*/  FMUL.FTZ R2, R2, R28 ;  /* 0x0000001c02027220 */ /* 0x000fe40000410000 */
[----:B------:R-:W-:Y:S02]  /*8da0*/  FMUL.FTZ R6, R6, R24 ;  /* 0x0000001806067220 */ /* 0x000fe40000410000 */
[----:B------:R-:W-:Y:S02]  /*8db0*/  FMUL.FTZ R3, R3, R27 ;  /* 0x0000001b03037220 */ /* 0x000fe40000410000 */
[----:B------:R-:W-:Y:S02]  /*8dc0*/  FMUL.FTZ R5, R5, R25 ;  /* 0x0000001905057220 */ /* 0x000fe40000410000 */
[----:B------:R-:W-:Y:S01]  /*8dd0*/  FMUL.FTZ R4, R4, R26 ;  /* 0x0000001a04047220 */ /* 0x000fe20000410000 */
[C---:B----4-:R-:W-:Y:S01]  /*8de0*/  LOP3.LUT R23, R44.reuse, 0xffff0000, RZ, 0xc0, !PT ;  /* 0xffff00002c177812 */ /* 0x050fe200078ec0ff */
[----:B------:R-:W-:Y:S01]  /*8df0*/  IMAD.U32 R22, R44, 0x10000, RZ ;  /* 0x000100002c167824 */ /* 0x000fe200078e00ff */
[C---:B------:R-:W-:Y:S01]  /*8e00*/  SHF.L.U32 R24, R45.reuse, 0x10, RZ ;  /* 0x000000102d187819 */ /* 0x040fe200000006ff */
[----:B------:R-:W-:Y:S01]  /*8e10*/  IMAD.U32 R26, R46, 0x10000, RZ ;  /* 0x000100002e1a7824 */ /* 0x000fe200078e00ff */
[----:B------:R-:W-:Y:S01]  /*8e20*/  LOP3.LUT R25, R45, 0xffff0000, RZ, 0xc0, !PT ;  /* 0xffff00002d197812 */ /* 0x000fe200078ec0ff */
[----:B------:R-:W-:Y:S01]  /*8e30*/  FFMA.FTZ R0, R30, R22, R0 ;  /* 0x000000161e007223 */ /* 0x000fe20000010000 */
[----:B------:R-:W-:Y:S01]  /*8e40*/  LOP3.LUT R27, R46, 0xffff0000, RZ, 0xc0, !PT ;  /* 0xffff00002e1b7812 */ /* 0x000fe200078ec0ff */
[----:B------:R-:W-:Y:S01]  /*8e50*/  FFMA.FTZ R2, R31, R23, R2 ;  /* 0x000000171f027223 */ /* 0x000fe20000010002 */
[C---:B------:R-:W-:Y:S01]  /*8e60*/  SHF.L.U32 R28, R47.reuse, 0x10, RZ ;  /* 0x000000102f1c7819 */ /* 0x040fe200000006ff */
        /* <DEDUP_REMOVED lines=11> */
.L_x_2076:
[----:B------:R-:W-:Y:S05]  /*8f20*/  BSYNC B0 ;  /* 0x0000000000007941 */ /* 0x000fea0003800000 */
.L_x_2075:
[C---:B------:R-:W-:Y:S04]  /*8f30*/  LEA R2, P0, R237.reuse, R124, 0x1 ;  /* 0x0000007ced027211 */ /* 0x040fe800078008ff */
[----:B------:R-:W-:Y:S05]  /*8f40*/  LEA.HI.X R3, R237, R125, R238, 0x1, P0 ;  /* 0x0000007ded037211 */ /* 0x000fea00000f0cee */
[----:B-----5:R2:W-:Y:S04]  /*8f50*/  ST.E.128 [R2.64], R24 ;  /* 0x0000001802007985 */ /* 0x0205e8000c101d06 */
.L_x_2074:
[----:B------:R-:W-:Y:S05]  /*8f60*/  BSYNC B1 ;  /* 0x0000000000017941 */ /* 0x000fea0003800000 */
.L_x_2073:
        /* <DEDUP_REMOVED lines=25> */
[----:B------:R-:W-:Y:S02]  /*9100*/  LEA R2, P0, R3, R4, 0x1 ;  /* 0x0000000403027211 */ /* 0x000fe400078008ff */
        /* <DEDUP_REMOVED lines=66> */
.L_x_2080:
[----:B------:R-:W-:Y:S05]  /*9530*/  BSYNC B0 ;  /* 0x0000000000007941 */ /* 0x000fea0003800000 */
.L_x_2079:
[C---:B------:R-:W-:Y:S04]  /*9540*/  LEA R2, P0, R84.reuse, R124, 0x1 ;  /* 0x0000007c54027211 */ /* 0x040fe800078008ff */
[----:B------:R-:W-:Y:S05]  /*9550*/  LEA.HI.X R3, R84, R125, R83, 0x1, P0 ;  /* 0x0000007d54037211 */ /* 0x000fea00000f0c53 */
[----:B-----5:R2:W-:Y:S04]  /*9560*/  ST.E.128 [R2.64], R24 ;  /* 0x0000001802007985 */ /* 0x0205e8000c101d06 */
.L_x_2078:
[----:B------:R-:W-:Y:S05]  /*9570*/  BSYNC B1 ;  /* 0x0000000000017941 */ /* 0x000fea0003800000 */
.L_x_2077:
        /* <DEDUP_REMOVED lines=17> */
[----:B------:R-:W-:Y:S01]  /*9690*/  IMAD.U32 R32, R25, 0x10000, RZ ;  /* 0x0001000019207824 */ /* 0x000fe200078e00ff */
        /* <DEDUP_REMOVED lines=74> */
.L_x_2084:
[----:B------:R-:W-:Y:S05]  /*9b40*/  BSYNC B0 ;  /* 0x0000000000007941 */ /* 0x000fea0003800000 */
.L_x_2083:
[C---:B------:R-:W-:Y:S04]  /*9b50*/  LEA R2, P0, R80.reuse, R124, 0x1 ;  /* 0x0000007c50027211 */ /* 0x040fe800078008ff */
[----:B------:R-:W-:Y:S05]  /*9b60*/  LEA.HI.X R3, R80, R125, R79, 0x1, P0 ;  /* 0x0000007d50037211 */ /* 0x000fea00000f0c4f */
[----:B-----5:R2:W-:Y:S04]  /*9b70*/  ST.E.128 [R2.64], R24 ;  /* 0x0000001802007985 */ /* 0x0205e8000c101d06 */
.L_x_2082:
[----:B------:R-:W-:Y:S05]  /*9b80*/  BSYNC B1 ;  /* 0x0000000000017941 */ /* 0x000fea0003800000 */
.L_x_2081:
[----:B------:R-:W-:Y:S11]  /*9b90*/  ISETP.GE.AND P0, PT, R10, R117, PT ;  /* 0x000000750a00720c */ /* 0x000ff60003f06270 */
[----:B------:R-:W-:Y:S02]  /*9ba0*/  @!UPT UIADD3 URZ, URZ, URZ, URZ ;  /* 0x0000003f3f3ff290 */ /* 0x000fe4000fffe03f */
        /* <DEDUP_REMOVED lines=89> */
.L_x_2086:
[----:B------:R-:W-:Y:S05]  /*a140*/  BSYNC B0 ;  /* 0x0000000000007941 */ /* 0x000fea0003800000 */
.L_x_2085:
[C---:B------:R-:W-:Y:S04]  /*a150*/  LEA R2, P0, R74.reuse, R124, 0x1 ;  /* 0x0000007c4a027211 */ /* 0x040fe800078008ff */
[----:B------:R-:W-:Y:S05]  /*a160*/  LEA.HI.X R3, R74, R125, R73, 0x1, P0 ;  /* 0x0000007d4a037211 */ /* 0x000fea00000f0c49 */
[----:B-----5:R2:W-:Y:S04]  /*a170*/  ST.E.128 [R2.64], R24 ;  /* 0x0000001802007985 */ /* 0x0205e8000c101d06 */
.L_x_2072:
[----:B------:R-:W-:Y:S05]  /*a180*/  BSYNC B2 ;  /* 0x0000000000027941 */ /* 0x000fea0003800000 */
.L_x_2071:
        /* <DEDUP_REMOVED lines=34> */
[----:B------:R-:W-:Y:S01]  /*a3b0*/  LEA.HI.X.SX32 R8, R8, R138, 0x1, P2 ;  /* 0x0000008a08087211 */ /* 0x000fe200010f0eff */
        /* <DEDUP_REMOVED lines=62> */
.L_x_2092:
[----:B------:R-:W-:Y:S05]  /*a7a0*/  BSYNC B0 ;  /* 0x0000000000007941 */ /* 0x000fea0003800000 */
.L_x_2091:
[C---:B------:R-:W-:Y:S04]  /*a7b0*/  LEA R2, P0, R85.reuse, R124, 0x1 ;  /* 0x0000007c55027211 */ /* 0x040fe800078008ff */
[----:B------:R-:W-:Y:S05]  /*a7c0*/  LEA.HI.X R3, R85, R125, R86, 0x1, P0 ;  /* 0x0000007d55037211 */ /* 0x000fea00000f0c56 */
[----:B-----5:R2:W-:Y:S04]  /*a7d0*/  ST.E.128 [R2.64], R24 ;  /* 0x0000001802007985 */ /* 0x0205e8000c101d06 */
.L_x_2090:
[----:B------:R-:W-:Y:S05]  /*a7e0*/  BSYNC B1 ;  /* 0x0000000000017941 */ /* 0x000fea0003800000 */
.L_x_2089:
        /* <DEDUP_REMOVED lines=92> */
.L_x_2096:
[----:B------:R-:W-:Y:S05]  /*adb0*/  BSYNC B0 ;  /* 0x0000000000007941 */ /* 0x000fea0003800000 */
.L_x_2095:
[C---:B------:R-:W-:Y:S04]  /*adc0*/  LEA R2, P0, R82.reuse, R124, 0x1 ;  /* 0x0000007c52027211 */ /* 0x040fe800078008ff */
[----:B------:R-:W-:Y:S05]  /*add0*/  LEA.HI.X R3, R82, R125, R81, 0x1, P0 ;  /* 0x0000007d52037211 */ /* 0x000fea00000f0c51 */
[----:B-----5:R2:W-:Y:S04]  /*ade0*/  ST.E.128 [R2.64], R24 ;  /* 0x0000001802007985 */ /* 0x0205e8000c101d06 */
.L_x_2094:
[----:B------:R-:W-:Y:S05]  /*adf0*/  BSYNC B1 ;  /* 0x0000000000017941 */ /* 0x000fea0003800000 */
.L_x_2093:
        /* <DEDUP_REMOVED lines=92> */
.L_x_2100:
[----:B------:R-:W-:Y:S05]  /*b3c0*/  BSYNC B0 ;  /* 0x0000000000007941 */ /* 0x000fea0003800000 */
.L_x_2099:
[C---:B------:R-:W-:Y:S04]  /*b3d0*/  LEA R2, P0, R78.reuse, R124, 0x1 ;  /* 0x0000007c4e027211 */ /* 0x040fe800078008ff */
[----:B------:R-:W-:Y:S05]  /*b3e0*/  LEA.HI.X R3, R78, R125, R77, 0x1, P0 ;  /* 0x0000007d4e037211 */ /* 0x000fea00000f0c4d */
[----:B-----5:R2:W-:Y:S04]  /*b3f0*/  ST.E.128 [R2.64], R24 ;  /* 0x0000001802007985 */ /* 0x0205e8000c101d06 */
.L_x_2098:
[----:B------:R-:W-:Y:S05]  /*b400*/  BSYNC B1 ;  /* 0x0000000000017941 */ /* 0x000fea0003800000 */
.L_x_2097:
        /* <DEDUP_REMOVED lines=91> */
.L_x_2102:
[----:B------:R-:W-:Y:S05]  /*b9c0*/  BSYNC B0 ;  /* 0x0000000000007941 */ /* 0x000fea0003800000 */
.L_x_2101:
[C---:B------:R-:W-:Y:S04]  /*b9d0*/  LEA R2, P0, R72.reuse, R124, 0x1 ;  /* 0x0000007c48027211 */ /* 0x040fe800078008ff */
[----:B------:R-:W-:Y:S05]  /*b9e0*/  LEA.HI.X R3, R72, R125, R71, 0x1, P0 ;  /* 0x0000007d48037211 */ /* 0x000fea00000f0c47 */
[----:B-----5:R2:W-:Y:S04]  /*b9f0*/  ST.E.128 [R2.64], R24 ;  /* 0x0000001802007985 */ /* 0x0205e8000c101d06 */
.L_x_2088:
[----:B------:R-:W-:Y:S05]  /*ba00*/  BSYNC B2 ;  /* 0x0000000000027941 */ /* 0x000fea0003800000 */
.L_x_2087:
        /* <DEDUP_REMOVED lines=9> */
[----:B-1----:R-:W-:Y:S01]  /*baa0*/  MOV R4, R119 ;  /* 0x0000007700047202 */ /* 0x002fe20000000f00 */
[----:B------:R-:W-:Y:S01]  /*bab0*/  IMAD R0, R183, 0x60, RZ ;  /* 0x00000060b7007824 */ /* 0x000fe200078e02ff */
[----:B------:R-:W-:Y:S01]  /*bac0*/  MOV R5, R118 ;  /* 0x0000007600057202 */ /* 0x000fe20000000f00 */
[----:B------:R-:W-:Y:S01]  /*bad0*/  BSSY B0, `(.L_x_2107) ;  /* 0x0000058000007945 */ /* 0x000fe20003800000 */
[----:B------:R-:W-:Y:S03]  /*bae0*/  ISETP.GE.AND P0, PT, R16, R15, PT ;  /* 0x0000000f1000720c */ /* 0x000fe60003f06270 */
[----:B------:R-:W-:Y:S05]  /*baf0*/  IMAD.WIDE.U32 R4, R182, 0x60, R4 ;  /* 0x00000060b6047825 */ /* 0x000fea00078e0004 */
[----:B------:R-:W-:Y:S05]  /*bb00*/  IADD3 R5, R5, R0, RZ ;  /* 0x0000000005057210 */ /* 0x000fea0007ffe0ff */
[----:B--2---:R1:W5:Y:S01]  /*bb10*/  LD.E.128 R24, [R4.64] ;  /* 0x0000000604187980 */ /* 0x004362000c101d00 */
        /* <DEDUP_REMOVED lines=83> */
.L_x_2108:
[----:B------:R-:W-:Y:S05]  /*c050*/  BSYNC B0 ;  /* 0x0000000000007941 */ /* 0x000fea0003800000 */
.L_x_2107:
[----:B------:R-:W-:Y:S02]  /*c060*/  IMAD R0, R49, 0x60, RZ ;  /* 0x0000006031007824 */ /* 0x000fe400078e02ff */
[----:B------:R-:W-:Y:S05]  /*c070*/  IMAD.WIDE.U32 R2, R48, 0x60, R124 ;  /* 0x0000006030027825 */ /* 0x000fea00078e007c */
[----:B------:R-:W-:Y:S05]  /*c080*/  IADD3 R3, R3, R0, RZ ;  /* 0x0000000003037210 */ /* 0x000fea0007ffe0ff */
[----:B-----5:R2:W-:Y:S02]  /*c090*/  ST.E.128 [R2.64], R24 ;  /* 0x0000001802007985 */ /* 0x0205e4000c101d06 */
.L_x_2106:
[----:B------:R-:W-:Y:S05]  /*c0a0*/  BSYNC B1 ;  /* 0x0000000000017941 */ /* 0x000fea0003800000 */
.L_x_2105:
        /* <DEDUP_REMOVED lines=92> */
.L_x_2112:
[----:B------:R-:W-:Y:S05]  /*c670*/  BSYNC B0 ;  /* 0x0000000000007941 */ /* 0x000fea0003800000 */
.L_x_2111:
[C---:B------:R-:W-:Y:S04]  /*c680*/  LEA R2, P0, R76.reuse, R124, 0x1 ;  /* 0x0000007c4c027211 */ /* 0x040fe800078008ff */
[----:B------:R-:W-:Y:S05]  /*c690*/  LEA.HI.X R3, R76, R125, R75, 0x1, P0 ;  /* 0x0000007d4c037211 */ /* 0x000fea00000f0c4b */
[----:B-----5:R2:W-:Y:S04]  /*c6a0*/  ST.E.128 [R2.64], R24 ;  /* 0x0000001802007985 */ /* 0x0205e8000c101d06 */
.L_x_2110:
[----:B------:R-:W-:Y:S05]  /*c6b0*/  BSYNC B1 ;  /* 0x0000000000017941 */ /* 0x000fea0003800000 */
.L_x_2109:
        /* <DEDUP_REMOVED lines=92> */
.L_x_2116:
[----:B------:R-:W-:Y:S05]  /*cc80*/  BSYNC B0 ;  /* 0x0000000000007941 */ /* 0x000fea0003800000 */
.L_x_2115:
[C---:B------:R-:W-:Y:S04]  /*cc90*/  LEA R2, P0, R70.reuse, R124, 0x1 ;  /* 0x0000007c46027211 */ /* 0x040fe800078008ff */
[----:B------:R-:W-:Y:S05]  /*cca0*/  LEA.HI.X R3, R70, R125, R69, 0x1, P0 ;  /* 0x0000007d46037211 */ /* 0x000fea00000f0c45 */
[----:B-----5:R2:W-:Y:S04]  /*ccb0*/  ST.E.128 [R2.64], R24 ;  /* 0x0000001802007985 */ /* 0x0205e8000c101d06 */
.L_x_2114:
[----:B------:R-:W-:Y:S05]  /*ccc0*/  BSYNC B1 ;  /* 0x0000000000017941 */ /* 0x000fea0003800000 */
.L_x_2113:
        /* <DEDUP_REMOVED lines=14> */
[----:B------:R-:W-:Y:S01]  /*cdb0*/  IMAD.U32 R29, R24, 0x10000, RZ ;  /* 0x00010000181d7824 */ /* 0x000fe200078e00ff */
[----:B------:R-:W-:Y:S01]  /*cdc0*/  SHF.L.U32 R33, R26, 0x10, RZ ;  /* 0x000000101a217819 */ /* 0x000fe200000006ff */
[C---:B------:R-:W-:Y:S01]  /*cdd0*/  IMAD.U32 R31, R25.reuse, 0x10000, RZ ;  /* 0x00010000191f7824 */ /* 0x040fe200078e00ff */
[----:B------:R-:W-:Y:S01]  /*cde0*/  ISETP.GE.AND P1, PT, R10, R0, PT ;  /* 0x000000000a00720c */ /* 0x000fe20003f26270 */
[--C-:B------:R-:W-:Y:S01]  /*cdf0*/  IMAD.MOV.U32 R3, RZ, RZ, R0.reuse ;  /* 0x000000ffff037224 */ /* 0x100fe200078e0000 */
[----:B------:R-:W-:Y:S02]  /*ce00*/  LOP3.LUT R34, R26, 0xffff0000, RZ, 0xc0, !PT ;  /* 0xffff00001a227812 */ /* 0x000fe400078ec0ff */
[----:B------:R-:W-:Y:S02]  /*ce10*/  LOP3.LUT R30, R24, 0xffff0000, RZ, 0xc0, !PT ;  /* 0xffff0000181e7812 */ /* 0x000fe400078ec0ff */
[----:B------:R-:W-:Y:S07]  /*ce20*/  LOP3.LUT R32, R25, 0xffff0000, RZ, 0xc0, !PT ;  /* 0xffff000019207812 */ /* 0x000fee00078ec0ff */
[----:B------:R-:W-:Y:S01]  /*ce30*/  @P1 IADD3 R3, -R0, RZ, RZ ;  /* 0x000000ff00031210 */ /* 0x000fe20007ffe1ff */
[----:B------:R-:W-:Y:S03]  /*ce40*/  @P1 IMAD.MOV R8, RZ, RZ, -R0 ;  /* 0x000000ffff081224 */ /* 0x000fe600078e0a00 */
[C---:B------:R-:W-:Y:S02]  /*ce50*/  LEA R2, P0, R3.reuse, R4, 0x1 ;  /* 0x0000000403027211 */ /* 0x040fe400078008ff */
[----:B------:R-:W-:Y:S02]  /*ce60*/  IADD3 R15, P2, R140, R8, RZ ;  /* 0x000000088c0f7210 */ /* 0x000fe40007f5e0ff */
[----:B------:R-:W-:Y:S02]  /*ce70*/  LEA.HI.X.SX32 R3, R3, R5, 0x1, P0 ;  /* 0x0000000503037211 */ /* 0x000fe400000f0eff */
[C---:B------:R-:W-:Y:S02]  /*ce80*/  LEA R188, P0, R15.reuse, R121, 0x1 ;  /* 0x000000790fbc7211 */ /* 0x040fe400078008ff */
        /* <DEDUP_REMOVED lines=63> */
.L_x_2118:
[----:B------:R-:W-:Y:S05]  /*d280*/  BSYNC B0 ;  /* 0x0000000000007941 */ /* 0x000fea0003800000 */
.L_x_2117:
[C---:B------:R-:W-:Y:S04]  /*d290*/  LEA R2, P0, R68.reuse, R124, 0x1 ;  /* 0x0000007c44027211 */ /* 0x040fe800078008ff */
[----:B------:R-:W-:Y:S05]  /*d2a0*/  LEA.HI.X R3, R68, R125, R67, 0x1, P0 ;  /* 0x0000007d44037211 */ /* 0x000fea00000f0c43 */
[----:B-----5:R2:W-:Y:S04]  /*d2b0*/  ST.E.128 [R2.64], R24 ;  /* 0x0000001802007985 */ /* 0x0205e8000c101d06 */
.L_x_2104:
[----:B------:R-:W-:Y:S05]  /*d2c0*/  BSYNC B2 ;  /* 0x0000000000027941 */ /* 0x000fea0003800000 */
.L_x_2103:
[----:B-1----:R-:W-:Y:S01]  /*d2d0*/  MOV R5, R122 ;  /* 0x0000007a00057202 */ /* 0x002fe20000000f00 */
[----:B------:R-:W3:Y:S01]  /*d2e0*/  LD.E R0, [R20.64+0xd0] ;  /* 0x0000d00614007980 */ /* 0x000ee2000c101900 */
[----:B--2---:R-:W-:Y:S01]  /*d2f0*/  MOV R3, R120 ;  /* 0x0000007800037202 */ /* 0x004fe20000000f00 */
[----:B------:R-:W-:Y:S02]  /*d300*/  IMAD.MOV.U32 R4, RZ, RZ, R123 ;  /* 0x000000ffff047224 */ /* 0x000fe400078e007b */
[----:B------:R-:W-:Y:S02]  /*d310*/  IMAD.MOV.U32 R2, RZ, RZ, R121 ;  /* 0x000000ffff027224 */ /* 0x000fe400078e0079 */
[----:B---3--:R-:W-:Y:S05]  /*d320*/  IMAD.U32 R0, R0, -0x20, RZ ;  /* 0xffffffe000007824 */ /* 0x008fea00078e00ff */
[C---:B------:R-:W-:Y:S02]  /*d330*/  LEA R123, P1, R0.reuse, R4, 0x1 ;  /* 0x00000004007b7211 */ /* 0x040fe400078208ff */
[C---:B------:R-:W-:Y:S02]  /*d340*/  LEA R121, P0, R0.reuse, R2, 0x1 ;  /* 0x0000000200797211 */ /* 0x040fe400078008ff */
[C---:B------:R-:W-:Y:S02]  /*d350*/  LEA.HI.X.SX32 R122, R0.reuse, R5, 0x1, P1 ;  /* 0x00000005007a7211 */ /* 0x040fe400008f0eff */
[----:B------:R-:W-:Y:S01]  /*d360*/  LEA.HI.X.SX32 R120, R0, R3, 0x1, P0 ;  /* 0x0000000300787211 */ /* 0x000fe200000f0eff */
[----:B------:R-:W-:-:S05]  /*d370*/  BRA `(.L_x_2054) ;  /* 0x000007f000007947 */ /* 0x000fca0003800000 */
.L_x_2020:
[----:B------:R-:W-:Y:S01]  /*d380*/  BSSY B0, `(.L_x_2119) ;  /* 0x0000016000007945 */ /* 0x000fe20003800000 */
[----:B------:R-:W-:-:S05]  /*d390*/  @!P2 BRA `(.L_x_2120) ;  /* 0x000001400000a947 */ /* 0x000fca0003800000 */
[----:B------:R-:W-:Y:S02]  /*d3a0*/  ISETP.NE.AND P1, PT, R157, RZ, PT ;  /* 0x000000ff9d00720c */ /* 0x000fe40003f25270 */
[----:B------:R-:W-:Y:S11]  /*d3b0*/  ISETP.NE.AND P0, PT, R155, RZ, PT ;  /* 0x000000ff9b00720c */ /* 0x000ff60003f05270 */
[--C-:B-1----:R-:W-:Y:S02]  /*d3c0*/  @P1 IMAD.MOV.U32 R2, RZ, RZ, R119.reuse ;  /* 0x000000ffff021224 */ /* 0x102fe400078e0077 */
[--C-:B------:R-:W-:Y:S05]  /*d3d0*/  @P1 IMAD.MOV.U32 R3, RZ, RZ, R118.reuse ;  /* 0x000000ffff031224 */ /* 0x100fea00078e0076 */
[----:B------:R1:W2:Y:S02]  /*d3e0*/  @P1 LD.E.128 R4, [R2.64] ;  /* 0x0000000602041980 */ /* 0x0002a4000c101d00 */
[----:B-1----:R-:W-:Y:S01]  /*d3f0*/  @P0 MOV R2, R119 ;  /* 0x0000007700020202 */ /* 0x002fe20000000f00 */
[----:B------:R-:W-:Y:S01]  /*d400*/  @P0 IMAD.MOV.U32 R3, RZ, RZ, R118 ;  /* 0x000000ffff030224 */ /* 0x000fe200078e0076 */
[----:B--2---:R1:W-:Y:S01]  /*d410*/  @P1 ST.E.128 [R124.64], R4 ;  /* 0x000000047c001985 */ /* 0x0043e2000c101d06 */
[----:B------:R-:W-:Y:S03]  /*d420*/  ISETP.NE.AND P1, PT, R153, RZ, PT ;  /* 0x000000ff9900720c */ /* 0x000fe60003f25270 */
[----:B-1----:R1:W2:Y:S10]  /*d430*/  @P0 LD.E.128 R4, [R2.64+0x80] ;  /* 0x0000800602040980 */ /* 0x0022b4000c101d00 */
[--C-:B-1----:R-:W-:Y:S01]  /*d440*/  @P1 IMAD.MOV.U32 R2, RZ, RZ, R119.reuse ;  /* 0x000000ffff021224 */ /* 0x102fe200078e0077 */
[-C--:B------:R-:W-:Y:S01]  /*d450*/  @P1 MOV R3, R118.reuse ;  /* 0x0000007600031202 */ /* 0x080fe20000000f00 */
[----:B--2---:R1:W-:Y:S01]  /*d460*/  @P0 ST.E.128 [R124.64+0x80], R4 ;  /* 0x000080047c000985 */ /* 0x0043e2000c101d06 */
[----:B------:R-:W-:Y:S03]  /*d470*/  ISETP.NE.AND P0, PT, R151, RZ, PT ;  /* 0x000000ff9700720c */ /* 0x000fe60003f05270 */
[----:B-1----:R1:W2:Y:S10]  /*d480*/  @P1 LD.E.128 R4, [R2.64+0x100] ;  /* 0x0001000602041980 */ /* 0x0022b4000c101d00 */
[----:B-1----:R-:W-:Y:S01]  /*d490*/  @P0 IMAD.MOV.U32 R2, RZ, RZ, R119 ;  /* 0x000000ffff020224 */ /* 0x002fe200078e0077 */
[----:B------:R-:W-:Y:S01]  /*d4a0*/  @P0 MOV R3, R118 ;  /* 0x0000007600030202 */ /* 0x000fe20000000f00 */
[----:B--2---:R1:W-:Y:S04]  /*d4b0*/  @P1 ST.E.128 [R124.64+0x100], R4 ;  /* 0x000100047c001985 */ /* 0x0043e8000c101d06 */
[----:B-1----:R-:W2:Y:S04]  /*d4c0*/  @P0 LD.E.128 R4, [R2.64+0x180] ;  /* 0x0001800602040980 */ /* 0x002ea8000c101d00 */
[----:B--2---:R1:W-:Y:S02]  /*d4d0*/  @P0 ST.E.128 [R124.64+0x180], R4 ;  /* 0x000180047c000985 */ /* 0x0043e4000c101d06 */
.L_x_2120:
[----:B------:R-:W-:Y:S05]  /*d4e0*/  BSYNC B0 ;  /* 0x0000000000007941 */ /* 0x000fea0003800000 */
.L_x_2119:
        /* <DEDUP_REMOVED lines=9> */
[-C--:B------:R-:W-:Y:S02]  /*d580*/  @P3 LEA.HI.X R5, R89, R118.reuse, R88, 0x1, P0 ;  /* 0x0000007659053211 */ /* 0x080fe400000f0c58 */
[----:B------:R-:W-:Y:S02]  /*d590*/  @P3 LEA.HI.X R23, R237, R125, R238, 0x1, P1 ;  /* 0x0000007ded173211 */ /* 0x000fe400008f0cee */
[C---:B------:R-:W-:Y:S02]  /*d5a0*/  @P2 LEA R2, P0, R91.reuse, R119, 0x1 ;  /* 0x000000775b022211 */ /* 0x040fe400078008ff */
[----:B------:R-:W2:Y:S02]  /*d5b0*/  @P3 LD.E.128 R4, [R4.64] ;  /* 0x0000000604043980 */ /* 0x000ea4000c101d00 */
[----:B------:R-:W-:Y:S02]  /*d5c0*/  @P2 LEA.HI.X R3, R91, R118, R90, 0x1, P0 ;  /* 0x000000765b032211 */ /* 0x000fe400000f0c5a */
[----:B--2---:R1:W-:Y:S01]  /*d5d0*/  @P3 ST.E.128 [R22.64], R4 ;  /* 0x0000000416003985 */ /* 0x0043e2000c101d06 */
[----:B------:R-:W-:Y:S03]  /*d5e0*/  ISETP.NE.AND P3, PT, R153, RZ, PT ;  /* 0x000000ff9900720c */ /* 0x000fe60003f65270 */
[----:B-1----:R1:W2:Y:S01]  /*d5f0*/  @P2 LD.E.128 R4, [R2.64] ;  /* 0x0000000602042980 */ /* 0x0022a2000c101d00 */
[C---:B------:R-:W-:Y:S04]  /*d600*/  @P2 LEA R22, P1, R84.reuse, R124, 0x1 ;  /* 0x0000007c54162211 */ /* 0x040fe800078208ff */
[----:B------:R-:W-:Y:S02]  /*d610*/  @P2 LEA.HI.X R23, R84, R125, R83, 0x1, P1 ;  /* 0x0000007d54172211 */ /* 0x000fe400008f0c53 */
[----:B------:R-:W-:Y:S03]  /*d620*/  ISETP.NE.AND P1, PT, R151, RZ, PT ;  /* 0x000000ff9700720c */ /* 0x000fe60003f25270 */
[C---:B-1----:R-:W-:Y:S04]  /*d630*/  @P3 LEA R2, P0, R95.reuse, R119, 0x1 ;  /* 0x000000775f023211 */ /* 0x042fe800078008ff */
[----:B------:R-:W-:Y:S01]  /*d640*/  @P3 LEA.HI.X R3, R95, R118, R94, 0x1, P0 ;  /* 0x000000765f033211 */ /* 0x000fe200000f0c5e */
[----:B--2---:R1:W-:Y:S04]  /*d650*/  @P2 ST.E.128 [R22.64], R4 ;  /* 0x0000000416002985 */ /* 0x0043e8000c101d06 */
[----:B-1----:R1:W2:Y:S01]  /*d660*/  @P3 LD.E.128 R4, [R2.64] ;  /* 0x0000000602043980 */ /* 0x0022a2000c101d00 */
[C---:B------:R-:W-:Y:S04]  /*d670*/  @P3 LEA R22, P2, R80.reuse, R124, 0x1 ;  /* 0x0000007c50163211 */ /* 0x040fe800078408ff */
[----:B------:R-:W-:Y:S02]  /*d680*/  @P3 LEA.HI.X R23, R80, R125, R79, 0x1, P2 ;  /* 0x0000007d50173211 */ /* 0x000fe400010f0c4f */
[C---:B-1----:R-:W-:Y:S04]  /*d690*/  @P1 LEA R2, P0, R103.reuse, R119, 0x1 ;  /* 0x0000007767021211 */ /* 0x042fe800078008ff */
[----:B------:R-:W-:Y:S01]  /*d6a0*/  @P1 LEA.HI.X R3, R103, R118, R102, 0x1, P0 ;  /* 0x0000007667031211 */ /* 0x000fe200000f0c66 */
[----:B--2---:R1:W-:Y:S04]  /*d6b0*/  @P3 ST.E.128 [R22.64], R4 ;  /* 0x0000000416003985 */ /* 0x0043e8000c101d06 */
[----:B-1----:R1:W2:Y:S02]  /*d6c0*/  @P1 LD.E.128 R4, [R2.64] ;  /* 0x0000000602041980 */ /* 0x0022a4000c101d00 */
[C---:B-1----:R-:W-:Y:S04]  /*d6d0*/  @P1 LEA R2, P0, R74.reuse, R124, 0x1 ;  /* 0x0000007c4a021211 */ /* 0x042fe800078008ff */
[----:B------:R-:W-:Y:S05]  /*d6e0*/  @P1 LEA.HI.X R3, R74, R125, R73, 0x1, P0 ;  /* 0x0000007d4a031211 */ /* 0x000fea00000f0c49 */
[----:B--2---:R1:W-:Y:S04]  /*d6f0*/  @P1 ST.E.128 [R2.64], R4 ;  /* 0x0000000402001985 */ /* 0x0043e8000c101d06 */
.L_x_2122:
[----:B------:R-:W-:Y:S05]  /*d700*/  BSYNC B0 ;  /* 0x0000000000007941 */ /* 0x000fea0003800000 */
.L_x_2121:
        /* <DEDUP_REMOVED lines=33> */
.L_x_2124:
[----:B------:R-:W-:Y:S05]  /*d920*/  BSYNC B0 ;  /* 0x0000000000007941 */ /* 0x000fea0003800000 */
.L_x_2123:
[C---:B------:R-:W-:Y:S04]  /*d930*/  ISETP.GE.AND P0, PT, R152.reuse, R186, PT ;  /* 0x000000ba9800720c */ /* 0x040fe80003f06270 */
[----:B------:R-:W-:Y:S11]  /*d940*/  ISETP.GE.AND P0, PT, R152, R164, !P0 ;  /* 0x000000a49800720c */ /* 0x000ff60004706270 */
[----:B------:R-:W-:Y:S02]  /*d950*/  @!UPT UIADD3 URZ, URZ, URZ, URZ ;  /* 0x0000003f3f3ff290 */ /* 0x000fe4000fffe03f */
[----:B------:R-:W-:-:S05]  /*d960*/  @!P0 BRA `(.L_x_2054) ;  /* 0x0000020000008947 */ /* 0x000fca0003800000 */
[----:B------:R-:W-:Y:S02]  /*d970*/  ISETP.NE.AND P1, PT, R157, RZ, PT ;  /* 0x000000ff9d00720c */ /* 0x000fe40003f25270 */
[----:B------:R-:W-:Y:S02]  /*d980*/  ISETP.NE.AND P2, PT, R155, RZ, PT ;  /* 0x000000ff9b00720c */ /* 0x000fe40003f45270 */
[----:B------:R-:W-:Y:S09]  /*d990*/  ISETP.NE.AND P3, PT, R153, RZ, PT ;  /* 0x000000ff9900720c */ /* 0x000ff20003f65270 */
[----:B-1----:R-:W-:Y:S02]  /*d9a0*/  @P1 IMAD.MOV.U32 R2, RZ, RZ, R119 ;  /* 0x000000ffff021224 */ /* 0x002fe400078e0077 */
[----:B------:R-:W-:Y:S02]  /*d9b0*/  @P1 IMAD.MOV.U32 R3, RZ, RZ, R118 ;  /* 0x000000ffff031224 */ /* 0x000fe400078e0076 */
[----:B------:R-:W-:Y:S02]  /*d9c0*/  @P1 IMAD R0, R183, 0x60, RZ ;  /* 0x00000060b7001824 */ /* 0x000fe400078e02ff */
[----:B------:R-:W-:Y:S04]  /*d9d0*/  @P1 IMAD.WIDE.U32 R2, R182, 0x60, R2 ;  /* 0x00000060b6021825 */ /* 0x000fe800078e0002 */
[----:B------:R-:W-:Y:S02]  /*d9e0*/  @P1 IMAD.IADD R3, R3, 0x1, R0 ;  /* 0x0000000103031824 */ /* 0x000fe400078e0200 */
[----:B------:R-:W-:Y:S03]  /*d9f0*/  @P1 IMAD.WIDE.U32 R22, R48, 0x60, R124 ;  /* 0x0000006030161825 */ /* 0x000fe600078e007c */
[----:B------:R1:W2:Y:S01]  /*da00*/  @P1 LD.E.128 R4, [R2.64] ;  /* 0x0000000602041980 */ /* 0x0002a2000c101d00 */
[----:B------:R-:W-:Y:S04]  /*da10*/  @P1 IMAD R0, R49, 0x60, RZ ;  /* 0x0000006031001824 */ /* 0x000fe800078e02ff */
[----:B------:R-:W-:Y:S01]  /*da20*/  @P1 IMAD.IADD R23, R23, 0x1, R0 ;  /* 0x0000000117171824 */ /* 0x000fe200078e0200 */
[C---:B-1----:R-:W-:Y:S04]  /*da30*/  @P2 LEA R2, P0, R101.reuse, R119, 0x1 ;  /* 0x0000007765022211 */ /* 0x042fe800078008ff */
[----:B------:R-:W-:Y:S01]  /*da40*/  @P2 LEA.HI.X R3, R101, R118, R100, 0x1, P0 ;  /* 0x0000007665032211 */ /* 0x000fe200000f0c64 */
[----:B--2---:R1:W-:Y:S04]  /*da50*/  @P1 ST.E.128 [R22.64], R4 ;  /* 0x0000000416001985 */ /* 0x0043e8000c101d06 */
[----:B-1----:R1:W2:Y:S01]  /*da60*/  @P2 LD.E.128 R4, [R2.64] ;  /* 0x0000000602042980 */ /* 0x0022a2000c101d00 */
[C---:B------:R-:W-:Y:S04]  /*da70*/  @P2 LEA R22, P1, R76.reuse, R124, 0x1 ;  /* 0x0000007c4c162211 */ /* 0x040fe800078208ff */
[----:B------:R-:W-:Y:S02]  /*da80*/  @P2 LEA.HI.X R23, R76, R125, R75, 0x1, P1 ;  /* 0x0000007d4c172211 */ /* 0x000fe400008f0c4b */
[----:B------:R-:W-:Y:S02]  /*da90*/  ISETP.NE.AND P1, PT, R151, RZ, PT ;  /* 0x000000ff9700720c */ /* 0x000fe40003f25270 */
        /* <DEDUP_REMOVED lines=13> */
.L_x_2054:
[----:B------:R-:W-:Y:S05]  /*db70*/  BSYNC B3 ;  /* 0x0000000000037941 */ /* 0x000fea0003800000 */
.L_x_2019:
[----:B------:R-:W-:Y:S01]  /*db80*/  ISETP.NE.U32.AND P1, PT, R248, RZ, PT ;  /* 0x000000fff800720c */ /* 0x000fe20003f25070 */
[----:B------:R-:W2:Y:S01]  /*db90*/  LD.E R0, [R20.64+0x128] ;  /* 0x0001280614007980 */ /* 0x000ea2000c101900 */
[----:B-1----:R-:W-:Y:S01]  /*dba0*/  IMAD.MOV.U32 R2, RZ, RZ, R119 ;  /* 0x000000ffff027224 */ /* 0x002fe200078e0077 */
[----:B------:R-:W-:Y:S01]  /*dbb0*/  BSSY B0, `(.L_x_2125) ;  /* 0x0000062000007945 */ /* 0x000fe20003800000 */
[----:B------:R-:W-:Y:S01]  /*dbc0*/  ISETP.NE.AND.EX P1, PT, R249, RZ, PT, P1 ;  /* 0x000000fff900720c */ /* 0x000fe20003f25310 */
[----:B------:R-:W-:Y:S02]  /*dbd0*/  IMAD.MOV.U32 R3, RZ, RZ, R118 ;  /* 0x000000ffff037224 */ /* 0x000fe400078e0076 */
[----:B--2---:R-:W-:Y:S05]  /*dbe0*/  IMAD.U32 R0, R0, -0x40, RZ ;  /* 0xffffffc000007824 */ /* 0x004fea00078e00ff */
[C---:B------:R-:W-:Y:S04]  /*dbf0*/  LEA R119, P0, R0.reuse, R2, 0x1 ;  /* 0x0000000200777211 */ /* 0x040fe800078008ff */
[----:B------:R-:W-:Y:S01]  /*dc00*/  LEA.HI.X.SX32 R118, R0, R3, 0x1, P0 ;  /* 0x0000000300767211 */ /* 0x000fe200000f0eff */
[----:B------:R-:W-:-:S05]  /*dc10*/  @!P1 BRA `(.L_x_2126) ;  /* 0x0000051000009947 */ /* 0x000fca0003800000 */
[----:B------:R-:W-:Y:S04]  /*dc20*/  IADD3 R0, R9, -0x1, RZ ;  /* 0xffffffff09007810 */ /* 0x000fe80007ffe0ff */
[----:B------:R-:W-:Y:S11]  /*dc30*/  ISETP.GT.AND P0, PT, R0, R87, PT ;  /* 0x000000570000720c */ /* 0x000ff60003f04270 */
[----:B------:R-:W-:Y:S02]  /*dc40*/  @!UPT UIADD3 URZ, URZ, URZ, URZ ;  /* 0x0000003f3f3ff290 */ /* 0x000fe4000fffe03f */
[----:B------:R-:W-:-:S05]  /*dc50*/  @!P0 BRA `(.L_x_2127) ;  /* 0x0000057000008947 */ /* 0x000fca0003800000 */
[----:B------:R-:W2:Y:S01]  /*dc60*/  LD.E R3, [R20.64+0x170] ;  /* 0x0001700614037980 */ /* 0x000ea2000c101900 */
[----:B------:R-:W-:Y:S02]  /*dc70*/  IADD3 R0, R14, -0x80, RZ ;  /* 0xffffff800e007810 */ /* 0x000fe40007ffe0ff */
[----:B------:R-:W-:Y:S01]  /*dc80*/  IABS R8, R13 ;  /* 0x0000000d00087213 */ /* 0x000fe20000000000 */
[----:B------:R-:W3:Y:S01]  /*dc90*/  LD.E.64 R26, [R20.64+0x40] ;  /* 0x00004006141a7980 */ /* 0x000ee2000c101b00 */
[----:B------:R-:W-:Y:S05]  /*dca0*/  IABS R6, R0 ;  /* 0x0000000000067213 */ /* 0x000fea0000000000 */
[----:B------:R-:W4:Y:S06]  /*dcb0*/  LD.E.64 R24, [R20.64+0x20] ;  /* 0x0000200614187980 */ /* 0x000f2c000c101b00 */
[----:B------:R-:W3:Y:S01]  /*dcc0*/  LD.E.64 R22, [R20.64+0x28] ;  /* 0x0000280614167980 */ /* 0x000ee2000c101b00 */
[-C--:B--2---:R-:W-:Y:S02]  /*dcd0*/  IABS R2, R3.reuse ;  /* 0x0000000300027213 */ /* 0x084fe40000000000 */
[----:B------:R-:W-:Y:S02]  /*dce0*/  IABS R7, R3 ;  /* 0x0000000300077213 */ /* 0x000fe40000000000 */
[----:B------:R-:W1:Y:S03]  /*dcf0*/  I2F.RP R4, R2 ;  /* 0x0000000200047306 */ /* 0x000e660000209400 */
[----:B------:R-:W-:Y:S07]  /*dd00*/  IMAD.MOV R7, RZ, RZ, -R7 ;  /* 0x000000ffff077224 */ /* 0x000fee00078e0a07 */
[----:B-1----:R-:W1:Y:S02]  /*dd10*/  MUFU.RCP R4, R4 ;  /* 0x0000000400047308 */ /* 0x002e640000001000 */
[----:B-1----:R-:W-:Y:S08]  /*dd20*/  IADD3 R4, R4, 0xffffffe, RZ ;  /* 0x0ffffffe04047810 */ /* 0x002ff00007ffe0ff */
[----:B------:R-:W1:Y:S02]  /*dd30*/  F2I.FTZ.U32.TRUNC.NTZ R5, R4 ;  /* 0x0000000400057305 */ /* 0x000e64000021f000 */
[--C-:B-1----:R-:W-:Y:S04]  /*dd40*/  IMAD.MOV R4, RZ, RZ, -R5.reuse ;  /* 0x000000ffff047224 */ /* 0x102fe800078e0a05 */
[----:B------:R-:W-:Y:S02]  /*dd50*/  IMAD R14, R4, R2, RZ ;  /* 0x00000002040e7224 */ /* 0x000fe400078e02ff */
[----:B------:R-:W-:Y:S04]  /*dd60*/  IMAD.MOV.U32 R4, RZ, RZ, RZ ;  /* 0x000000ffff047224 */ /* 0x000fe800078e00ff */
[----:B------:R-:W-:Y:S06]  /*dd70*/  IMAD.HI.U32 R5, R5, R14, R4 ;  /* 0x0000000e05057227 */ /* 0x000fec00078e0004 */
[C---:B------:R-:W-:Y:S04]  /*dd80*/  IMAD.HI.U32 R4, R5.reuse, R6, RZ ;  /* 0x0000000605047227 */ /* 0x040fe800078e00ff */
[----:B------:R-:W-:Y:S04]  /*dd90*/  IMAD.HI.U32 R5, R5, R8, RZ ;  /* 0x0000000805057227 */ /* 0x000fe800078e00ff */
[-C--:B------:R-:W-:Y:S02]  /*dda0*/  IMAD R6, R4, R7.reuse, R6 ;  /* 0x0000000704067224 */ /* 0x080fe400078e0206 */
[C---:B------:R-:W-:Y:S03]  /*ddb0*/  IMAD R8, R5.reuse, R7, R8 ;  /* 0x0000000705087224 */ /* 0x040fe600078e0208 */
        /* <DEDUP_REMOVED lines=14> */
[----:B------:R-:W-:Y:S02]  /*dea0*/  LOP3.LUT R2, RZ, R3, RZ, 0x33, !PT ;  /* 0x00000003ff027212 */ /* 0x000fe400078e33ff */
[----:B------:R-:W-:Y:S02]  /*deb0*/  @P5 IADD3 R5, R5, 0x1, RZ ;  /* 0x0000000105055810 */ /* 0x000fe40007ffe0ff */
[----:B------:R-:W-:Y:S01]  /*dec0*/  IADD3 R0, -R13, R0, RZ ;  /* 0x000000000d007210 */ /* 0x000fe20007ffe1ff */
[----:B------:R-:W-:Y:S02]  /*ded0*/  @!P1 IMAD.MOV R4, RZ, RZ, -R4 ;  /* 0x000000ffff049224 */ /* 0x000fe400078e0a04 */
[----:B------:R-:W-:Y:S03]  /*dee0*/  @!P2 IMAD.MOV R5, RZ, RZ, -R5 ;  /* 0x000000ffff05a224 */ /* 0x000fe600078e0a05 */
[C---:B------:R-:W-:Y:S02]  /*def0*/  SEL R4, R2.reuse, R4, !P0 ;  /* 0x0000000402047207 */ /* 0x040fe40004000000 */
[----:B------:R-:W-:Y:S02]  /*df00*/  SEL R2, R2, R5, !P0 ;  /* 0x0000000502027207 */ /* 0x000fe40004000000 */
[-C--:B------:R-:W-:Y:S02]  /*df10*/  LEA R14, P1, R4, R248.reuse, 0x2 ;  /* 0x000000f8040e7211 */ /* 0x080fe400078210ff */
[----:B------:R-:W-:Y:S02]  /*df20*/  LEA R6, P0, R2, R248, 0x2 ;  /* 0x000000f802067211 */ /* 0x000fe400078010ff */
[-C--:B------:R-:W-:Y:S02]  /*df30*/  LEA.HI.X.SX32 R15, R4, R249.reuse, 0x2, P1 ;  /* 0x000000f9040f7211 */ /* 0x080fe400008f16ff */
[C---:B------:R-:W-:Y:S01]  /*df40*/  LEA.HI.X.SX32 R7, R2.reuse, R249, 0x2, P0 ;  /* 0x000000f902077211 */ /* 0x040fe200000f16ff */
[----:B------:R-:W-:Y:S02]  /*df50*/  IMAD.IADD R2, R2, 0x1, -R4 ;  /* 0x0000000102027824 */ /* 0x000fe400078e0a04 */
[----:B------:R1:W2:Y:S02]  /*df60*/  LD.E R5, [R14.64] ;  /* 0x000000060e057980 */ /* 0x0002a4000c101900 */
[----:B------:R-:W-:Y:S02]  /*df70*/  IMAD R0, R2, R3, R0 ;  /* 0x0000000302007224 */ /* 0x000fe400078e0200 */
[----:B------:R-:W2:Y:S02]  /*df80*/  LD.E R6, [R6.64] ;  /* 0x0000000606067980 */ /* 0x000ea4000c101900 */
[-C--:B---3--:R-:W-:Y:S01]  /*df90*/  IMAD R4, R27, R0.reuse, RZ ;  /* 0x000000001b047224 */ /* 0x088fe200078e02ff */
[----:B------:R-:W-:Y:S01]  /*dfa0*/  SHF.R.S32.HI R2, RZ, 0x1f, R0 ;  /* 0x0000001fff027819 */ /* 0x000fe20000011400 */
[C---:B------:R-:W-:Y:S04]  /*dfb0*/  IMAD.WIDE.U32 R28, R26.reuse, R0, RZ ;  /* 0x000000001a1c7225 */ /* 0x040fe800078e00ff */
[----:B------:R-:W-:Y:S01]  /*dfc0*/  IMAD R4, R26, R2, R4 ;  /* 0x000000021a047224 */ /* 0x000fe200078e0204 */
[----:B-1----:R-:W3:Y:S01]  /*dfd0*/  LD.E.64 R14, [R20.64+0x38] ;  /* 0x00003806140e7980 */ /* 0x002ee2000c101b00 */
[----:B--2---:R-:W-:Y:S04]  /*dfe0*/  IMAD.IADD R6, R5, 0x1, -R6 ;  /* 0x0000000105067824 */ /* 0x004fe800078e0a06 */
[-C--:B----4-:R-:W-:Y:S01]  /*dff0*/  IMAD R3, R25, R6.reuse, RZ ;  /* 0x0000000619037224 */ /* 0x090fe200078e02ff */
[----:B------:R-:W-:Y:S01]  /*e000*/  SHF.R.S32.HI R5, RZ, 0x1f, R6 ;  /* 0x0000001fff057819 */ /* 0x000fe20000011406 */
[C---:B------:R-:W-:Y:S04]  /*e010*/  IMAD.WIDE.U32 R26, R24.reuse, R6, RZ ;  /* 0x00000006181a7225 */ /* 0x040fe800078e00ff */
[----:B------:R-:W-:Y:S01]  /*e020*/  IMAD R3, R24, R5, R3 ;  /* 0x0000000518037224 */ /* 0x000fe200078e0203 */
[----:B------:R-:W-:Y:S01]  /*e030*/  MOV R24, R28 ;  /* 0x0000001c00187202 */ /* 0x000fe20000000f00 */
[----:B------:R-:W-:Y:S02]  /*e040*/  IMAD.IADD R25, R29, 0x1, R4 ;  /* 0x000000011d197824 */ /* 0x000fe400078e0204 */
[----:B------:R-:W-:Y:S02]  /*e050*/  IMAD.IADD R27, R27, 0x1, R3 ;  /* 0x000000011b1b7824 */ /* 0x000fe400078e0203 */
[----:B------:R-:W-:Y:S04]  /*e060*/  IMAD.WIDE.U32 R24, R6, R22, R24 ;  /* 0x0000001606187225 */ /* 0x000fe800078e0018 */
[----:B------:R-:W-:Y:S01]  /*e070*/  IMAD R6, R23, R6, RZ ;  /* 0x0000000617067224 */ /* 0x000fe200078e02ff */
[----:B------:R-:W-:Y:S01]  /*e080*/  LEA R127, P1, R24, R127, 0x1 ;  /* 0x0000007f187f7211 */ /* 0x000fe200078208ff */
[----:B---3--:R-:W-:Y:S02]  /*e090*/  IMAD R3, R15, R0, RZ ;  /* 0x000000000f037224 */ /* 0x008fe400078e02ff */
        /* <DEDUP_REMOVED lines=9> */
.L_x_2126:
[----:B------:R-:W2:Y:S01]  /*e130*/  LD.E R2, [R20.64+0x40] ;  /* 0x0000400614027980 */ /* 0x000ea2000c101900 */
[----:B------:R-:W-:Y:S02]  /*e140*/  IMAD.MOV.U32 R4, RZ, RZ, R127 ;  /* 0x000000ffff047224 */ /* 0x000fe400078e007f */
[----:B------:R-:W-:Y:S01]  /*e150*/  IMAD.MOV.U32 R5, RZ, RZ, R126 ;  /* 0x000000ffff057224 */ /* 0x000fe200078e007e */
[----:B------:R-:W3:Y:S02]  /*e160*/  LD.E R0, [R20.64+0x38] ;  /* 0x0000380614007980 */ /* 0x000ee4000c101900 */
[----:B---3--:R-:W-:Y:S02]  /*e170*/  IMAD.U32 R0, R0, -0x40, RZ ;  /* 0xffffffc000007824 */ /* 0x008fe400078e00ff */
[----:B--2---:R-:W-:Y:S03]  /*e180*/  IMAD.U32 R2, R2, -0x40, RZ ;  /* 0xffffffc002027824 */ /* 0x004fe600078e00ff */
[----:B------:R-:W-:Y:S02]  /*e190*/  LEA R124, P0, R0, R124, 0x1 ;  /* 0x0000007c007c7211 */ /* 0x000fe400078008ff */
[----:B------:R-:W-:Y:S02]  /*e1a0*/  LEA R127, P1, R2, R4, 0x1 ;  /* 0x00000004027f7211 */ /* 0x000fe400078208ff */
[----:B------:R-:W-:Y:S02]  /*e1b0*/  LEA.HI.X.SX32 R125, R0, R125, 0x1, P0 ;  /* 0x0000007d007d7211 */ /* 0x000fe400000f0eff */
[----:B------:R-:W-:Y:S04]  /*e1c0*/  LEA.HI.X.SX32 R126, R2, R5, 0x1, P1 ;  /* 0x00000005027e7211 */ /* 0x000fe800008f0eff */
.L_x_2127:
[----:B------:R-:W-:Y:S05]  /*e1d0*/  BSYNC B0 ;  /* 0x0000000000007941 */ /* 0x000fea0003800000 */
.L_x_2125:
[----:B------:R-:W-:Y:S04]  /*e1e0*/  IADD3 R9, R9, -0x1, RZ ;  /* 0xffffffff09097810 */ /* 0x000fe80007ffe0ff */
[----:B------:R-:W-:Y:S11]  /*e1f0*/  ISETP.GT.AND P0, PT, R9, R87, PT ;  /* 0x000000570900720c */ /* 0x000ff60003f04270 */
[----:B------:R-:W-:Y:S02]  /*e200*/  @!UPT UIADD3 URZ, URZ, URZ, URZ ;  /* 0x0000003f3f3ff290 */ /* 0x000fe4000fffe03f */
[----:B------:R-:W-:-:S05]  /*e210*/  @P0 BRA `(.L_x_2128) ;  /* 0xffff505000000947 */ /* 0x000fca000383ffff */
.L_x_2010:
        /* <DEDUP_REMOVED lines=10> */
[----:B------:R-:W3:Y:S04]  /*e2c0*/  LD.E.U8 R2, [R20.64+0x1b3] ;  /* 0x0001b30614027980 */ /* 0x000ee8000c101100 */
[----:B------:R1:W5:Y:S04]  /*e2d0*/  LD.E.64 R18, [R20.64+0x148] ;  /* 0x0001480614127980 */ /* 0x000368000c101b00 */
[----:B------:R1:W5:Y:S01]  /*e2e0*/  LD.E.64 R14, [R20.64+0x150] ;  /* 0x00015006140e7980 */ /* 0x000362000c101b00 */
[----:B--2---:R-:W-:-:S04]  /*e2f0*/  ISETP.NE.U32.AND P1, PT, R4, RZ, PT ;  /* 0x000000ff0400720c */ /* 0x004fc80003f25070 */
[----:B------:R-:W-:-:S13]  /*e300*/  ISETP.NE.AND.EX P1, PT, R5, RZ, PT, P1 ;  /* 0x000000ff0500720c */ /* 0x000fda0003f25310 */
[----:B------:R-:W-:-:S04]  /*e310*/  @P1 LEA R6, P0, R246, R4, 0x2 ;  /* 0x00000004f6061211 */ /* 0x000fc800078010ff */
[----:B------:R-:W-:Y:S01]  /*e320*/  @P1 LEA.HI.X R7, R246, R5, R60, 0x2, P0 ;  /* 0x00000005f6071211 */ /* 0x000fe200000f143c */
[----:B------:R-:W-:-:S06]  /*e330*/  IMAD.MOV.U32 R5, RZ, RZ, RZ ;  /* 0x000000ffff057224 */ /* 0x000fcc00078e00ff */
[----:B------:R2:W4:Y:S04]  /*e340*/  @P1 LD.E R5, [R6.64] ;  /* 0x0000000606051980 */ /* 0x000528000c101900 */
[----:B--2---:R1:W5:Y:S01]  /*e350*/  LD.E R6, [R20.64+0xc0] ;  /* 0x0000c00614067980 */ /* 0x004362000c101900 */
[----:B------:R-:W-:Y:S02]  /*e360*/  LEA.HI R7, R0, R0, RZ, 0x1 ;  /* 0x0000000000077211 */ /* 0x000fe400078f08ff */
[----:B------:R-:W-:Y:S02]  /*e370*/  IADD3 R3, P1, R3, R170, RZ ;  /* 0x000000aa03037210 */ /* 0x000fe40007f3e0ff */
[----:B------:R-:W-:Y:S02]  /*e380*/  SHF.R.S32.HI R7, RZ, 0x1, R7 ;  /* 0x00000001ff077819 */ /* 0x000fe40000011407 */
[----:B---3--:R-:W-:Y:S01]  /*e390*/  ISETP.NE.AND P4, PT, R2, RZ, PT ;  /* 0x000000ff0200720c */ /* 0x008fe20003f85270 */
[--C-:B------:R-:W-:Y:S01]  /*e3a0*/  IMAD.X R8, R8, 0x1, R173.reuse, P1 ;  /* 0x0000000108087824 */ /* 0x100fe200008e06ad */
[----:B------:R-:W-:Y:S01]  /*e3b0*/  LEA R64, P2, R170, R176, 0x1 ;  /* 0x000000b0aa407211 */ /* 0x000fe200078408ff */
[----:B------:R-:W-:Y:S01]  /*e3c0*/  IMAD.MOV.U32 R172, RZ, RZ, R170 ;  /* 0x000000ffffac7224 */ /* 0x000fe200078e00aa */
[----:B------:R-:W-:Y:S01]  /*e3d0*/  LEA R4, P0, R174, R170, 0x5 ;  /* 0x000000aaae047211 */ /* 0x000fe200078028ff */
[----:B------:R-:W-:Y:S01]  /*e3e0*/  IMAD R25, R166, R7, R62 ;  /* 0x00000007a6197224 */ /* 0x000fe200078e023e */
[----:B------:R-:W-:Y:S01]  /*e3f0*/  LEA R42, P1, R3, R176, 0x1 ;  /* 0x000000b0032a7211 */ /* 0x000fe200078208ff */
[----:B------:R-:W-:Y:S01]  /*e400*/  IMAD R9, R175, 0x30, RZ ;  /* 0x00000030af097824 */ /* 0x000fe200078e02ff */
[----:B------:R-:W-:Y:S01]  /*e410*/  LEA.HI.X R65, R170, R177, R173, 0x1, P2 ;  /* 0x000000b1aa417211 */ /* 0x000fe200010f0cad */
[----:B------:R-:W-:Y:S01]  /*e420*/  IMAD.IADD R62, R62, 0x1, R25 ;  /* 0x000000013e3e7824 */ /* 0x000fe200078e0219 */
[C---:B------:R-:W-:Y:S01]  /*e430*/  LEA.HI.X R13, R174.reuse, R173, R175, 0x5, P0 ;  /* 0x000000adae0d7211 */ /* 0x040fe200000f2caf */
[----:B------:R-:W-:Y:S01]  /*e440*/  IMAD.WIDE.U32 R172, R174, 0x30, R172 ;  /* 0x00000030aeac7825 */ /* 0x000fe200078e00ac */
[----:B------:R-:W-:-:S02]  /*e450*/  LEA.HI.X R43, R3, R177, R8, 0x1, P1 ;  /* 0x000000b1032b7211 */ /* 0x000fc400008f0c08 */
[-C--:B------:R-:W-:Y:S01]  /*e460*/  LEA R36, P0, R4, R176.reuse, 0x1 ;  /* 0x000000b004247211 */ /* 0x080fe200078008ff */
[----:B------:R-:W-:Y:S01]  /*e470*/  IMAD.IADD R8, R244, 0x1, -R53 ;  /* 0x00000001f4087824 */ /* 0x000fe200078e0a35 */
[----:B------:R-:W-:Y:S01]  /*e480*/  LEA R22, P1, R172, R176, 0x1 ;  /* 0x000000b0ac167211 */ /* 0x000fe200078208ff */
[----:B------:R-:W-:Y:S01]  /*e490*/  IMAD.IADD R9, R173, 0x1, R9 ;  /* 0x00000001ad097824 */ /* 0x000fe200078e0209 */
[-C--:B------:R-:W-:Y:S02]  /*e4a0*/  LEA.HI.X R37, R4, R177.reuse, R13, 0x1, P0 ;  /* 0x000000b104257211 */ /* 0x080fe400000f0c0d */
[----:B------:R-:W-:Y:S01]  /*e4b0*/  ISETP.GE.AND P0, PT, R166, R8, PT ;  /* 0x00000008a600720c */ /* 0x000fe20003f06270 */
[----:B------:R-:W-:Y:S01]  /*e4c0*/  IMAD.SHL.U32 R13, R7, 0x10, RZ ;  /* 0x00000010070d7824 */ /* 0x000fe200078e00ff */
[----:B------:R-:W-:Y:S02]  /*e4d0*/  LEA.HI.X R23, R172, R177, R9, 0x1, P1 ;  /* 0x000000b1ac177211 */ /* 0x000fe400008f0c09 */
[----:B------:R-:W-:-:S02]  /*e4e0*/  ISETP.GT.AND P0, PT, R57, -0x8, !P0 ;  /* 0xfffffff83900780c */ /* 0x000fc40004704270 */
[----:B----4-:R-:W-:-:S05]  /*e4f0*/  IADD3 R5, R5, R61, R53 ;  /* 0x0000003d05057210 */ /* 0x010fca0007ffe035 */
        /* <DEDUP_REMOVED lines=9> */
[----:B-----5:R-:W-:Y:S01]  /*e590*/  ISETP.GE.AND P2, PT, R16, R6, PT ;  /* 0x000000061000720c */ /* 0x020fe20003f46270 */
        /* <DEDUP_REMOVED lines=15> */
[C---:B-----5:R-:W-:Y:S01]  /*e690*/  IMAD.U32 R44, R31.reuse, 0x10000, RZ ;  /* 0x000100001f2c7824 */ /* 0x060fe200078e00ff */
[----:B------:R-:W-:Y:S02]  /*e6a0*/  LOP3.LUT R38, R31, 0xffff0000, RZ, 0xc0, !PT ;  /* 0xffff00001f267812 */ /* 0x000fe400078ec0ff */
[----:B------:R-:W-:Y:S02]  /*e6b0*/  LOP3.LUT R9, R29, 0xffff0000, RZ, 0xc0, !PT ;  /* 0xffff00001d097812 */ /* 0x000fe400078ec0ff */
[----:B------:R-:W-:-:S02]  /*e6c0*/  SHF.L.U32 R45, R30, 0x10, RZ ;  /* 0x000000101e2d7819 */ /* 0x000fc400000006ff */
[----:B------:R-:W-:Y:S02]  /*e6d0*/  LOP3.LUT R47, R30, 0xffff0000, RZ, 0xc0, !PT ;  /* 0xffff00001e2f7812 */ /* 0x000fe400078ec0ff */
[----:B------:R-:W-:Y:S02]  /*e6e0*/  SHF.L.U32 R32, R29, 0x10, RZ ;  /* 0x000000101d207819 */ /* 0x000fe400000006ff */
[C---:B------:R-:W-:Y:S02]  /*e6f0*/  LOP3.LUT R46, R28.reuse, 0xffff0000, RZ, 0xc0, !PT ;  /* 0xffff00001c2e7812 */ /* 0x040fe400078ec0ff */
[----:B------:R-:W-:Y:S02]  /*e700*/  SHF.L.U32 R29, R28, 0x10, RZ ;  /* 0x000000101c1d7819 */ /* 0x000fe400000006ff */
[C---:B---3--:R-:W-:Y:S01]  /*e710*/  LOP3.LUT R31, R3.reuse, 0xffff0000, RZ, 0xc0, !PT ;  /* 0xffff0000031f7812 */ /* 0x048fe200078ec0ff */
[----:B------:R-:W-:Y:S01]  /*e720*/  IMAD.U32 R3, R3, 0x10000, RZ ;  /* 0x0001000003037824 */ /* 0x000fe200078e00ff */
[C---:B------:R-:W-:Y:S01]  /*e730*/  LOP3.LUT R33, R2.reuse, 0xffff0000, RZ, 0xc0, !PT ;  /* 0xffff000002217812 */ /* 0x040fe200078ec0ff */
[----:B------:R-:W-:Y:S01]  /*e740*/  IMAD.U32 R2, R2, 0x10000, RZ ;  /* 0x0001000002027824 */ /* 0x000fe200078e00ff */
[----:B----4-:R-:W-:Y:S01]  /*e750*/  LOP3.LUT R34, R5, 0xffff0000, RZ, 0xc0, !PT ;  /* 0xffff000005227812 */ /* 0x010fe200078ec0ff */
[----:B------:R-:W-:Y:S01]  /*e760*/  FMUL.FTZ R30, R38, R31 ;  /* 0x0000001f261e7220 */ /* 0x000fe20000410000 */
[C---:B------:R-:W-:Y:S01]  /*e770*/  LOP3.LUT R35, R4.reuse, 0xffff0000, RZ, 0xc0, !PT ;  /* 0xffff000004237812 */ /* 0x040fe200078ec0ff */
[----:B------:R-:W-:Y:S01]  /*e780*/  FMUL.FTZ R28, R9, R33 ;  /* 0x00000021091c7220 */ /* 0x000fe20000410000 */
[----:B------:R-:W-:Y:S01]  /*e790*/  SHF.L.U32 R4, R4, 0x10, RZ ;  /* 0x0000001004047819 */ /* 0x000fe200000006ff */
[----:B------:R-:W-:Y:S01]  /*e7a0*/  FMUL.FTZ R38, R38, R34 ;  /* 0x0000002226267220 */ /* 0x000fe20000410000 */
[----:B------:R-:W-:Y:S01]  /*e7b0*/  SHF.L.U32 R5, R5, 0x10, RZ ;  /* 0x0000001005057819 */ /* 0x000fe200000006ff */
[----:B------:R-:W-:-:S02]  /*e7c0*/  FMUL.FTZ R9, R9, R35 ;  /* 0x0000002309097220 */ /* 0x000fc40000410000 */
[----:B------:R-:W-:Y:S02]  /*e7d0*/  FFMA.FTZ R38, R44, R31, R38 ;  /* 0x0000001f2c267223 */ /* 0x000fe40000010026 */
[C---:B------:R-:W-:Y:S02]  /*e7e0*/  FMUL.FTZ R31, R46.reuse, R2 ;  /* 0x000000022e1f7220 */ /* 0x040fe40000410000 */
[----:B------:R-:W-:Y:S02]  /*e7f0*/  FMUL.FTZ R46, R46, R4 ;  /* 0x000000042e2e7220 */ /* 0x000fe40000410000 */
[C---:B------:R-:W-:Y:S02]  /*e800*/  FFMA.FTZ R28, R32.reuse, R35, -R28 ;  /* 0x00000023201c7223 */ /* 0x040fe4000001081c */
[----:B------:R-:W-:Y:S02]  /*e810*/  FFMA.FTZ R9, R32, R33, R9 ;  /* 0x0000002120097223 */ /* 0x000fe40000010009 */
[----:B------:R-:W-:-:S02]  /*e820*/  FMUL.FTZ R32, R47, R3 ;  /* 0x000000032f207220 */ /* 0x000fc40000410000 */
[-C--:B------:R-:W-:Y:S01]  /*e830*/  FMUL.FTZ R47, R47, R5.reuse ;  /* 0x000000052f2f7220 */ /* 0x080fe20000410000 */
[----:B------:R-:W-:Y:S01]  /*e840*/  F2FP.BF16.PACK_AB R28, R9, R28 ;  /* 0x0000001c091c723e */ /* 0x000fe200000010ff */
[C---:B------:R-:W-:Y:S02]  /*e850*/  FFMA.FTZ R31, R29.reuse, R4, -R31 ;  /* 0x000000041d1f7223 */ /* 0x040fe4000001081f */
[----:B------:R-:W-:Y:S01]  /*e860*/  FFMA.FTZ R46, R29, R2, R46 ;  /* 0x000000021d2e7223 */ /* 0x000fe2000001002e */
[----:B------:R-:W-:Y:S01]  /*e870*/  MOV R29, R28 ;  /* 0x0000001c001d7202 */ /* 0x000fe20000000f00 */
[----:B------:R-:W-:Y:S02]  /*e880*/  FFMA.FTZ R30, R44, R34, -R30 ;  /* 0x000000222c1e7223 */ /* 0x000fe4000001081e */
[C---:B------:R-:W-:Y:S01]  /*e890*/  FFMA.FTZ R32, R45.reuse, R5, -R32 ;  /* 0x000000052d207223 */ /* 0x040fe20000010820 */
[----:B------:R-:W-:Y:S01]  /*e8a0*/  F2FP.BF16.PACK_AB R31, R46, R31 ;  /* 0x0000001f2e1f723e */ /* 0x000fe200000010ff */
[----:B------:R-:W-:Y:S01]  /*e8b0*/  FFMA.FTZ R47, R45, R3, R47 ;  /* 0x000000032d2f7223 */ /* 0x000fe2000001002f */
[----:B------:R-:W-:-:S03]  /*e8c0*/  F2FP.BF16.PACK_AB R30, R38, R30 ;  /* 0x0000001e261e723e */ /* 0x000fc600000010ff */
[----:B------:R-:W-:Y:S01]  /*e8d0*/  IMAD.MOV.U32 R28, RZ, RZ, R31 ;  /* 0x000000ffff1c7224 */ /* 0x000fe200078e001f */
[----:B------:R-:W-:Y:S02]  /*e8e0*/  F2FP.BF16.PACK_AB R32, R47, R32 ;  /* 0x000000202f20723e */ /* 0x000fe400000010ff */
[----:B------:R-:W-:Y:S02]  /*e8f0*/  MOV R31, R30 ;  /* 0x0000001e001f7202 */ /* 0x000fe40000000f00 */
[----:B------:R-:W-:Y:S02]  /*e900*/  MOV R30, R32 ;  /* 0x00000020001e7202 */ /* 0x000fe40000000f00 */
.L_x_2137:
[----:B------:R-:W-:Y:S05]  /*e910*/  BSYNC B0 ;  /* 0x0000000000007941 */ /* 0x000fea0003800000 */
.L_x_2136:
[----:B-----5:R3:W-:Y:S02]  /*e920*/  STS.128 [R247], R28 ;  /* 0x0000001cf7007388 */ /* 0x0207e40000000c00 */
.L_x_2135:
[----:B------:R-:W-:Y:S05]  /*e930*/  BSYNC B1 ;  /* 0x0000000000017941 */ /* 0x000fea0003800000 */
.L_x_2134:
        /* <DEDUP_REMOVED lines=18> */
[C---:B--2---:R-:W-:Y:S01]  /*ea60*/  LOP3.LUT R31, R3.reuse, 0xffff0000, RZ, 0xc0, !PT ;  /* 0xffff0000031f7812 */ /* 0x044fe200078ec0ff */
[----:B------:R-:W-:Y:S01]  /*ea70*/  IMAD.U32 R3, R3, 0x10000, RZ ;  /* 0x0001000003037824 */ /* 0x000fe200078e00ff */
[C---:B------:R-:W-:Y:S01]  /*ea80*/  LOP3.LUT R33, R2.reuse, 0xffff0000, RZ, 0xc0, !PT ;  /* 0xffff000002217812 */ /* 0x040fe200078ec0ff */
[----:B------:R-:W-:Y:S01]  /*ea90*/  IMAD.U32 R2, R2, 0x10000, RZ ;  /* 0x0001000002027824 */ /* 0x000fe200078e00ff */
[----:B---3--:R-:W-:Y:S01]  /*eaa0*/  LOP3.LUT R34, R5, 0xffff0000, RZ, 0xc0, !PT ;  /* 0xffff000005227812 */ /* 0x008fe200078ec0ff */
        /* <DEDUP_REMOVED lines=27> */
.L_x_2141:
[----:B------:R-:W-:Y:S05]  /*ec60*/  BSYNC B0 ;  /* 0x0000000000007941 */ /* 0x000fea0003800000 */
.L_x_2140:
[----:B-----5:R1:W-:Y:S02]  /*ec70*/  STS.128 [R247+0x2000], R28 ;  /* 0x0020001cf7007388 */ /* 0x0203e40000000c00 */
.L_x_2139:
[----:B------:R-:W-:Y:S05]  /*ec80*/  BSYNC B1 ;  /* 0x0000000000017941 */ /* 0x000fea0003800000 */
.L_x_2138:
        /* <DEDUP_REMOVED lines=22> */
[----:B--2---:R-:W-:Y:S01]  /*edf0*/  LOP3.LUT R34, R5, 0xffff0000, RZ, 0xc0, !PT ;  /* 0xffff000005227812 */ /* 0x004fe200078ec0ff */
        /* <DEDUP_REMOVED lines=27> */
.L_x_2145:
[----:B------:R-:W-:Y:S05]  /*efb0*/  BSYNC B0 ;  /* 0x0000000000007941 */ /* 0x000fea0003800000 */
.L_x_2144:
[----:B-----5:R3:W-:Y:S02]  /*efc0*/  STS.128 [R247+0x4000], R28 ;  /* 0x0040001cf7007388 */ /* 0x0207e40000000c00 */
.L_x_2143:
[----:B------:R-:W-:Y:S05]  /*efd0*/  BSYNC B1 ;  /* 0x0000000000017941 */ /* 0x000fea0003800000 */
.L_x_2142:
        /* <DEDUP_REMOVED lines=8> */
[----:B--2---:R1:W2:Y:S01]  /*f060*/  LD.E.64 R4, [R26.64+0xc0] ;  /* 0x0000c0061a047980 */ /* 0x0042a2000c101b00 */
[C---:B-----5:R-:W-:Y:S01]  /*f070*/  IMAD.U32 R35, R31.reuse, 0x10000, RZ ;  /* 0x000100001f237824 */ /* 0x060fe200078e00ff */
[----:B------:R-:W-:Y:S02]  /*f080*/  LOP3.LUT R34, R31, 0xffff0000, RZ, 0xc0, !PT ;  /* 0xffff00001f227812 */ /* 0x000fe400078ec0ff */
[----:B------:R-:W-:Y:S02]  /*f090*/  LOP3.LUT R9, R29, 0xffff0000, RZ, 0xc0, !PT ;  /* 0xffff00001d097812 */ /* 0x000fe400078ec0ff */
[----:B------:R-:W-:-:S02]  /*f0a0*/  LOP3.LUT R44, R28, 0xffff0000, RZ, 0xc0, !PT ;  /* 0xffff00001c2c7812 */ /* 0x000fc400078ec0ff */
[C---:B------:R-:W-:Y:S02]  /*f0b0*/  SHF.L.U32 R38, R30.reuse, 0x10, RZ ;  /* 0x000000101e267819 */ /* 0x040fe400000006ff */
[----:B------:R-:W-:Y:S02]  /*f0c0*/  LOP3.LUT R45, R30, 0xffff0000, RZ, 0xc0, !PT ;  /* 0xffff00001e2d7812 */ /* 0x000fe400078ec0ff */
[----:B-1----:R-:W-:Y:S02]  /*f0d0*/  SHF.L.U32 R26, R29, 0x10, RZ ;  /* 0x000000101d1a7819 */ /* 0x002fe400000006ff */
[----:B------:R-:W-:Y:S02]  /*f0e0*/  SHF.L.U32 R27, R28, 0x10, RZ ;  /* 0x000000101c1b7819 */ /* 0x000fe400000006ff */
[C---:B---3--:R-:W-:Y:S01]  /*f0f0*/  LOP3.LUT R31, R2.reuse, 0xffff0000, RZ, 0xc0, !PT ;  /* 0xffff0000021f7812 */ /* 0x048fe200078ec0ff */
[----:B------:R-:W-:Y:S01]  /*f100*/  IMAD.U32 R2, R2, 0x10000, RZ ;  /* 0x0001000002027824 */ /* 0x000fe200078e00ff */
[C---:B------:R-:W-:Y:S01]  /*f110*/  LOP3.LUT R29, R3.reuse, 0xffff0000, RZ, 0xc0, !PT ;  /* 0xffff0000031d7812 */ /* 0x040fe200078ec0ff */
[----:B------:R-:W-:Y:S01]  /*f120*/  IMAD.U32 R3, R3, 0x10000, RZ ;  /* 0x0001000003037824 */ /* 0x000fe200078e00ff */
        /* <DEDUP_REMOVED lines=10> */
[----:B------:R-:W-:Y:S02]  /*f1d0*/  FFMA.FTZ R34, R35, R29, R34 ;  /* 0x0000001d23227223 */ /* 0x000fe40000010022 */
[C---:B------:R-:W-:Y:S01]  /*f1e0*/  FMUL.FTZ R26, R44.reuse, R2 ;  /* 0x000000022c1a7220 */ /* 0x040fe20000410000 */
[----:B------:R-:W-:Y:S01]  /*f1f0*/  F2FP.BF16.PACK_AB R28, R9, R28 ;  /* 0x0000001c091c723e */ /* 0x000fe200000010ff */
[----:B------:R-:W-:Y:S02]  /*f200*/  FMUL.FTZ R44, R44, R4 ;  /* 0x000000042c2c7220 */ /* 0x000fe40000410000 */
[----:B------:R-:W-:-:S02]  /*f210*/  FMUL.FTZ R29, R45, R3 ;  /* 0x000000032d1d7220 */ /* 0x000fc40000410000 */
[-C--:B------:R-:W-:Y:S02]  /*f220*/  FMUL.FTZ R45, R45, R5.reuse ;  /* 0x000000052d2d7220 */ /* 0x080fe40000410000 */
[----:B------:R-:W-:Y:S02]  /*f230*/  FFMA.FTZ R30, R35, R32, -R30 ;  /* 0x00000020231e7223 */ /* 0x000fe4000001081e */
[C---:B------:R-:W-:Y:S02]  /*f240*/  FFMA.FTZ R26, R27.reuse, R4, -R26 ;  /* 0x000000041b1a7223 */ /* 0x040fe4000001081a */
[----:B------:R-:W-:Y:S01]  /*f250*/  FFMA.FTZ R44, R27, R2, R44 ;  /* 0x000000021b2c7223 */ /* 0x000fe2000001002c */
[----:B------:R-:W-:Y:S01]  /*f260*/  F2FP.BF16.PACK_AB R30, R34, R30 ;  /* 0x0000001e221e723e */ /* 0x000fe200000010ff */
[C---:B------:R-:W-:Y:S02]  /*f270*/  FFMA.FTZ R29, R38.reuse, R5, -R29 ;  /* 0x00000005261d7223 */ /* 0x040fe4000001081d */
[----:B------:R-:W-:Y:S01]  /*f280*/  FFMA.FTZ R45, R38, R3, R45 ;  /* 0x00000003262d7223 */ /* 0x000fe2000001002d */
[----:B------:R-:W-:-:S02]  /*f290*/  F2FP.BF16.PACK_AB R26, R44, R26 ;  /* 0x0000001a2c1a723e */ /* 0x000fc400000010ff */
[----:B------:R-:W-:Y:S02]  /*f2a0*/  MOV R31, R30 ;  /* 0x0000001e001f7202 */ /* 0x000fe40000000f00 */
[----:B------:R-:W-:Y:S02]  /*f2b0*/  F2FP.BF16.PACK_AB R45, R45, R29 ;  /* 0x0000001d2d2d723e */ /* 0x000fe400000010ff */
[----:B------:R-:W-:Y:S01]  /*f2c0*/  MOV R29, R28 ;  /* 0x0000001c001d7202 */ /* 0x000fe20000000f00 */
[----:B------:R-:W-:Y:S01]  /*f2d0*/  IMAD.MOV.U32 R28, RZ, RZ, R26 ;  /* 0x000000ffff1c7224 */ /* 0x000fe200078e001a */
[----:B------:R-:W-:Y:S02]  /*f2e0*/  MOV R30, R45 ;  /* 0x0000002d001e7202 */ /* 0x000fe40000000f00 */
.L_x_2147:
[----:B------:R-:W-:Y:S05]  /*f2f0*/  BSYNC B0 ;  /* 0x0000000000007941 */ /* 0x000fea0003800000 */
.L_x_2146:
[----:B-----5:R3:W-:Y:S02]  /*f300*/  STS.128 [R247+0x6000], R28 ;  /* 0x0060001cf7007388 */ /* 0x0207e40000000c00 */
.L_x_2133:
[----:B------:R-:W-:Y:S05]  /*f310*/  BSYNC B2 ;  /* 0x0000000000027941 */ /* 0x000fea0003800000 */
.L_x_2132:
[----:B------:R-:W-:Y:S01]  /*f320*/  IADD3 R9, R166, 0x10, RZ ;  /* 0x00000010a6097810 */ /* 0x000fe20007ffe0ff */
[----:B------:R-:W-:Y:S03]  /*f330*/  BSSY B2, `(.L_x_2148) ;  /* 0x00000de000027945 */ /* 0x000fe60003800000 */
[----:B------:R-:W-:-:S04]  /*f340*/  ISETP.GE.AND P0, PT, R9, R8, PT ;  /* 0x000000080900720c */ /* 0x000fc80003f06270 */
[----:B------:R-:W-:-:S13]  /*f350*/  ISETP.LT.OR P0, PT, R57, -0x87, P0 ;  /* 0xffffff793900780c */ /* 0x000fda0000701670 */
[----:B------:R-:W-:Y:S05]  /*f360*/  @P0 BRA `(.L_x_2149) ;  /* 0x00000da000000947 */ /* 0x000fea0003800000 */
[----:B-----5:R-:W-:Y:S01]  /*f370*/  ISETP.GE.AND P0, PT, R16, R6, PT ;  /* 0x000000061000720c */ /* 0x020fe20003f06270 */
        /* <DEDUP_REMOVED lines=57> */
.L_x_2153:
[----:B------:R-:W-:Y:S05]  /*f710*/  BSYNC B0 ;  /* 0x0000000000007941 */ /* 0x000fea0003800000 */
.L_x_2152:
[----:B-----5:R3:W-:Y:S02]  /*f720*/  STS.128 [R247+0x800], R28 ;  /* 0x0008001cf7007388 */ /* 0x0207e40000000c00 */
.L_x_2151:
[----:B------:R-:W-:Y:S05]  /*f730*/  BSYNC B1 ;  /* 0x0000000000017941 */ /* 0x000fea0003800000 */
.L_x_2150:
        /* <DEDUP_REMOVED lines=50> */
.L_x_2157:
[----:B------:R-:W-:Y:S05]  /*fa60*/  BSYNC B0 ;  /* 0x0000000000007941 */ /* 0x000fea0003800000 */
.L_x_2156:
[----:B-----5:R3:W-:Y:S02]  /*fa70*/  STS.128 [R247+0x2800], R28 ;  /* 0x0028001cf7007388 */ /* 0x0207e40000000c00 */
.L_x_2155:
[----:B------:R-:W-:Y:S05]  /*fa80*/  BSYNC B1 ;  /* 0x0000000000017941 */ /* 0x000fea0003800000 */
.L_x_2154:
        /* <DEDUP_REMOVED lines=50> */
.L_x_2161:
[----:B------:R-:W-:Y:S05]  /*fdb0*/  BSYNC B0 ;  /* 0x0000000000007941 */ /* 0x000fea0003800000 */
.L_x_2160:
[----:B-----5:R3:W-:Y:S02]  /*fdc0*/  STS.128 [R247+0x4800], R28 ;  /* 0x0048001cf7007388 */ /* 0x0207e40000000c00 */
.L_x_2159:
[----:B------:R-:W-:Y:S05]  /*fdd0*/  BSYNC B1 ;  /* 0x0000000000017941 */ /* 0x000fea0003800000 */
.L_x_2158:
        /* <DEDUP_REMOVED lines=8> */
[----:B----4-:R1:W4:Y:S01]  /*fe60*/  LD.E.64 R4, [R26.64+0xc0] ;  /* 0x0000c0061a047980 */ /* 0x010322000c101b00 */
[----:B-----5:R-:W-:Y:S02]  /*fe70*/  LOP3.LUT R13, R29, 0xffff0000, RZ, 0xc0, !PT ;  /* 0xffff00001d0d7812 */ /* 0x020fe400078ec0ff */
[----:B-1----:R-:W-:Y:S02]  /*fe80*/  LOP3.LUT R42, R28, 0xffff0000, RZ, 0xc0, !PT ;  /* 0xffff00001c2a7812 */ /* 0x002fe400078ec0ff */
[C---:B------:R-:W-:Y:S02]  /*fe90*/  SHF.L.U32 R38, R30.reuse, 0x10, RZ ;  /* 0x000000101e267819 */ /* 0x040fe400000006ff */
[----:B------:R-:W-:Y:S01]  /*fea0*/  LOP3.LUT R43, R30, 0xffff0000, RZ, 0xc0, !PT ;  /* 0xffff00001e2b7812 */ /* 0x000fe200078ec0ff */
[C---:B---3--:R-:W-:Y:S01]  /*feb0*/  IMAD.U32 R35, R31.reuse, 0x10000, RZ ;  /* 0x000100001f237824 */ /* 0x048fe200078e00ff */
[----:B------:R-:W-:-:S02]  /*fec0*/  LOP3.LUT R34, R31, 0xffff0000, RZ, 0xc0, !PT ;  /* 0xffff00001f227812 */ /* 0x000fc400078ec0ff */
[----:B------:R-:W-:Y:S02]  /*fed0*/  SHF.L.U32 R26, R29, 0x10, RZ ;  /* 0x000000101d1a7819 */ /* 0x000fe400000006ff */
[----:B------:R-:W-:Y:S02]  /*fee0*/  SHF.L.U32 R27, R28, 0x10, RZ ;  /* 0x000000101c1b7819 */ /* 0x000fe400000006ff */
[C---:B--2---:R-:W-:Y:S01]  /*fef0*/  LOP3.LUT R31, R2.reuse, 0xffff0000, RZ, 0xc0, !PT ;  /* 0xffff0000021f7812 */ /* 0x044fe200078ec0ff */
[----:B------:R-:W-:Y:S01]  /*ff00*/  IMAD.U32 R2, R2, 0x10000, RZ ;  /* 0x0001000002027824 */ /* 0x000fe200078e00ff */
[C---:B------:R-:W-:Y:S01]  /*ff10*/  LOP3.LUT R29, R3.reuse, 0xffff0000, RZ, 0xc0, !PT ;  /* 0xffff0000031d7812 */ /* 0x040fe200078ec0ff */
[----:B------:R-:W-:Y:S01]  /*ff20*/  IMAD.U32 R3, R3, 0x10000, RZ ;  /* 0x0001000003037824 */ /* 0x000fe200078e00ff */
[----:B----4-:R-:W-:Y:S01]  /*ff30*/  LOP3.LUT R33, R4, 0xffff0000, RZ, 0xc0, !PT ;  /* 0xffff000004217812 */ /* 0x010fe200078ec0ff */
        /* <DEDUP_REMOVED lines=27> */
.L_x_2163:
[----:B------:R-:W-:Y:S05]  /*100f0*/  BSYNC B0 ;  /* 0x0000000000007941 */ /* 0x000fea0003800000 */
.L_x_2162:
[----:B-----5:R3:W-:Y:S02]  /*10100*/  STS.128 [R247+0x6800], R28 ;  /* 0x0068001cf7007388 */ /* 0x0207e40000000c00 */
.L_x_2149:
[----:B------:R-:W-:Y:S05]  /*10110*/  BSYNC B2 ;  /* 0x0000000000027941 */ /* 0x000fea0003800000 */
.L_x_2148:
[----:B------:R-:W-:Y:S01]  /*10120*/  IADD3 R13, R166, 0x20, RZ ;  /* 0x00000020a60d7810 */ /* 0x000fe20007ffe0ff */
[----:B------:R-:W-:Y:S03]  /*10130*/  BSSY B2, `(.L_x_2164) ;  /* 0x00000e0000027945 */ /* 0x000fe60003800000 */
[----:B------:R-:W-:-:S04]  /*10140*/  ISETP.GE.AND P0, PT, R13, R8, PT ;  /* 0x000000080d00720c */ /* 0x000fc80003f06270 */
[----:B------:R-:W-:-:S13]  /*10150*/  ISETP.LT.OR P0, PT, R57, -0x107, P0 ;  /* 0xfffffef93900780c */ /* 0x000fda0000701670 */
[----:B------:R-:W-:Y:S05]  /*10160*/  @P0 BRA `(.L_x_2165) ;  /* 0x00000dc000000947 */ /* 0x000fea0003800000 */
[----:B-----5:R-:W-:Y:S01]  /*10170*/  ISETP.GE.AND P0, PT, R16, R6, PT ;  /* 0x000000061000720c */ /* 0x020fe20003f06270 */
        /* <DEDUP_REMOVED lines=20> */
[C---:B------:R-:W-:Y:S02]  /*102c0*/  SHF.L.U32 R32, R29.reuse, 0x10, RZ ;  /* 0x000000101d207819 */ /* 0x040fe400000006ff */
[----:B------:R-:W-:-:S02]  /*102d0*/  LOP3.LUT R29, R29, 0xffff0000, RZ, 0xc0, !PT ;  /* 0xffff00001d1d7812 */ /* 0x000fc400078ec0ff */
[C---:B------:R-:W-:Y:S02]  /*102e0*/  SHF.L.U32 R46, R30.reuse, 0x10, RZ ;  /* 0x000000101e2e7819 */ /* 0x040fe400000006ff */
[----:B------:R-:W-:Y:S02]  /*102f0*/  LOP3.LUT R60, R30, 0xffff0000, RZ, 0xc0, !PT ;  /* 0xffff00001e3c7812 */ /* 0x000fe400078ec0ff */
        /* <DEDUP_REMOVED lines=34> */
.L_x_2169:
[----:B------:R-:W-:Y:S05]  /*10520*/  BSYNC B0 ;  /* 0x0000000000007941 */ /* 0x000fea0003800000 */
.L_x_2168:
[----:B-----5:R3:W-:Y:S02]  /*10530*/  STS.128 [R247+0x1000], R28 ;  /* 0x0010001cf7007388 */ /* 0x0207e40000000c00 */
.L_x_2167:
[----:B------:R-:W-:Y:S05]  /*10540*/  BSYNC B1 ;  /* 0x0000000000017941 */ /* 0x000fea0003800000 */
.L_x_2166:
        /* <DEDUP_REMOVED lines=50> */
.L_x_2173:
[----:B------:R-:W-:Y:S05]  /*10870*/  BSYNC B0 ;  /* 0x0000000000007941 */ /* 0x000fea0003800000 */
.L_x_2172:
[----:B-----5:R3:W-:Y:S02]  /*10880*/  STS.128 [R247+0x3000], R28 ;  /* 0x0030001cf7007388 */ /* 0x0207e40000000c00 */
.L_x_2171:
[----:B------:R-:W-:Y:S05]  /*10890*/  BSYNC B1 ;  /* 0x0000000000017941 */ /* 0x000fea0003800000 */
.L_x_2170:
        /* <DEDUP_REMOVED lines=50> */
.L_x_2177:
[----:B------:R-:W-:Y:S05]  /*10bc0*/  BSYNC B0 ;  /* 0x0000000000007941 */ /* 0x000fea0003800000 */
.L_x_2176:
[----:B-----5:R3:W-:Y:S02]  /*10bd0*/  STS.128 [R247+0x5000], R28 ;  /* 0x0050001cf7007388 */ /* 0x0207e40000000c00 */
.L_x_2175:
[----:B------:R-:W-:Y:S05]  /*10be0*/  BSYNC B1 ;  /* 0x0000000000017941 */ /* 0x000fea0003800000 */
.L_x_2174:
        /* <DEDUP_REMOVED lines=8> */
[----:B----4-:R1:W4:Y:S02]  /*10c70*/  LD.E.64 R4, [R26.64+0xc0] ;  /* 0x0000c0061a047980 */ /* 0x010324000c101b00 */
[----:B-1---5:R-:W-:Y:S01]  /*10c80*/  SHF.L.U32 R36, R31, 0x10, RZ ;  /* 0x000000101f247819 */ /* 0x022fe200000006ff */
[C---:B------:R-:W-:Y:S01]  /*10c90*/  IMAD.U32 R37, R30.reuse, 0x10000, RZ ;  /* 0x000100001e257824 */ /* 0x040fe200078e00ff */
[----:B------:R-:W-:Y:S02]  /*10ca0*/  LOP3.LUT R42, R30, 0xffff0000, RZ, 0xc0, !PT ;  /* 0xffff00001e2a7812 */ /* 0x000fe400078ec0ff */
[----:B------:R-:W-:-:S02]  /*10cb0*/  LOP3.LUT R38, R28, 0xffff0000, RZ, 0xc0, !PT ;  /* 0xffff00001c267812 */ /* 0x000fc400078ec0ff */
[----:B---3--:R-:W-:Y:S02]  /*10cc0*/  LOP3.LUT R35, R31, 0xffff0000, RZ, 0xc0, !PT ;  /* 0xffff00001f237812 */ /* 0x008fe400078ec0ff */
[C---:B------:R-:W-:Y:S02]  /*10cd0*/  LOP3.LUT R26, R29.reuse, 0xffff0000, RZ, 0xc0, !PT ;  /* 0xffff00001d1a7812 */ /* 0x040fe400078ec0ff */
[----:B------:R-:W-:Y:S01]  /*10ce0*/  SHF.L.U32 R27, R29, 0x10, RZ ;  /* 0x000000101d1b7819 */ /* 0x000fe200000006ff */
[----:B------:R-:W-:Y:S01]  /*10cf0*/  IMAD.U32 R29, R28, 0x10000, RZ ;  /* 0x000100001c1d7824 */ /* 0x000fe200078e00ff */
[C---:B--2---:R-:W-:Y:S02]  /*10d00*/  LOP3.LUT R31, R3.reuse, 0xffff0000, RZ, 0xc0, !PT ;  /* 0xffff0000031f7812 */ /* 0x044fe400078ec0ff */
[----:B------:R-:W-:Y:S02]  /*10d10*/  SHF.L.U32 R3, R3, 0x10, RZ ;  /* 0x0000001003037819 */ /* 0x000fe400000006ff */
[----:B----4-:R-:W-:Y:S01]  /*10d20*/  LOP3.LUT R33, R5, 0xffff0000, RZ, 0xc0, !PT ;  /* 0xffff000005217812 */ /* 0x010fe200078ec0ff */
[----:B------:R-:W-:Y:S01]  /*10d30*/  FMUL.FTZ R30, R35, R31 ;  /* 0x0000001f231e7220 */ /* 0x000fe20000410000 */
[----:B------:R-:W-:Y:S01]  /*10d40*/  LOP3.LUT R32, R2, 0xffff0000, RZ, 0xc0, !PT ;  /* 0xffff000002207812 */ /* 0x000fe200078ec0ff */
[----:B------:R-:W-:Y:S01]  /*10d50*/  IMAD.U32 R5, R5, 0x10000, RZ ;  /* 0x0001000005057824 */ /* 0x000fe200078e00ff */
[----:B------:R-:W-:Y:S01]  /*10d60*/  LOP3.LUT R34, R4, 0xffff0000, RZ, 0xc0, !PT ;  /* 0xffff000004227812 */ /* 0x000fe200078ec0ff */
[----:B------:R-:W-:Y:S01]  /*10d70*/  FMUL.FTZ R35, R35, R33 ;  /* 0x0000002123237220 */ /* 0x000fe20000410000 */
[----:B------:R-:W-:Y:S01]  /*10d80*/  SHF.L.U32 R2, R2, 0x10, RZ ;  /* 0x0000001002027819 */ /* 0x000fe200000006ff */
[----:B------:R-:W-:-:S02]  /*10d90*/  FMUL.FTZ R28, R26, R32 ;  /* 0x000000201a1c7220 */ /* 0x000fc40000410000 */
[----:B------:R-:W-:Y:S02]  /*10da0*/  FFMA.FTZ R35, R36, R31, R35 ;  /* 0x0000001f24237223 */ /* 0x000fe40000010023 */
[C---:B------:R-:W-:Y:S02]  /*10db0*/  FMUL.FTZ R31, R42.reuse, R3 ;  /* 0x000000032a1f7220 */ /* 0x040fe40000410000 */
[----:B------:R-:W-:Y:S02]  /*10dc0*/  FMUL.FTZ R42, R42, R5 ;  /* 0x000000052a2a7220 */ /* 0x000fe40000410000 */
[----:B------:R-:W-:Y:S02]  /*10dd0*/  FMUL.FTZ R26, R26, R34 ;  /* 0x000000221a1a7220 */ /* 0x000fe40000410000 */
[----:B------:R-:W-:Y:S02]  /*10de0*/  FFMA.FTZ R30, R36, R33, -R30 ;  /* 0x00000021241e7223 */ /* 0x000fe4000001081e */
[----:B------:R-:W-:-:S02]  /*10df0*/  IMAD.U32 R4, R4, 0x10000, RZ ;  /* 0x0001000004047824 */ /* 0x000fc400078e00ff */
[----:B------:R-:W-:Y:S01]  /*10e00*/  FFMA.FTZ R31, R37, R5, -R31 ;  /* 0x00000005251f7223 */ /* 0x000fe2000001081f */
[----:B------:R-:W-:Y:S01]  /*10e10*/  F2FP.BF16.PACK_AB R30, R35, R30 ;  /* 0x0000001e231e723e */ /* 0x000fe200000010ff */
[----:B------:R-:W-:Y:S02]  /*10e20*/  FFMA.FTZ R42, R37, R3, R42 ;  /* 0x00000003252a7223 */ /* 0x000fe4000001002a */
[C---:B------:R-:W-:Y:S02]  /*10e30*/  FFMA.FTZ R28, R27.reuse, R34, -R28 ;  /* 0x000000221b1c7223 */ /* 0x040fe4000001081c */
[----:B------:R-:W-:Y:S01]  /*10e40*/  FFMA.FTZ R26, R27, R32, R26 ;  /* 0x000000201b1a7223 */ /* 0x000fe2000001001a */
[----:B------:R-:W-:Y:S01]  /*10e50*/  F2FP.BF16.PACK_AB R31, R42, R31 ;  /* 0x0000001f2a1f723e */ /* 0x000fe200000010ff */
[C---:B------:R-:W-:Y:S02]  /*10e60*/  FMUL.FTZ R27, R38.reuse, R2 ;  /* 0x00000002261b7220 */ /* 0x040fe40000410000 */
[----:B------:R-:W-:Y:S01]  /*10e70*/  FMUL.FTZ R38, R38, R4 ;  /* 0x0000000426267220 */ /* 0x000fe20000410000 */
[----:B------:R-:W-:Y:S01]  /*10e80*/  LOP3.LUT R31, R31, R30, RZ, 0x3c, !PT ;  /* 0x0000001e1f1f7212 */ /* 0x000fe200078e3cff */
[C---:B------:R-:W-:Y:S01]  /*10e90*/  FFMA.FTZ R27, R29.reuse, R4, -R27 ;  /* 0x000000041d1b7223 */ /* 0x040fe2000001081b */
[----:B------:R-:W-:Y:S01]  /*10ea0*/  F2FP.BF16.PACK_AB R28, R26, R28 ;  /* 0x0000001c1a1c723e */ /* 0x000fe200000010ff */
[----:B------:R-:W-:Y:S01]  /*10eb0*/  FFMA.FTZ R38, R29, R2, R38 ;  /* 0x000000021d267223 */ /* 0x000fe20000010026 */
[----:B------:R-:W-:-:S02]  /*10ec0*/  LOP3.LUT R30, R31, R30, RZ, 0x3c, !PT ;  /* 0x0000001e1f1e7212 */ /* 0x000fc400078e3cff */
[----:B------:R-:W-:Y:S02]  /*10ed0*/  MOV R29, R28 ;  /* 0x0000001c001d7202 */ /* 0x000fe40000000f00 */
[----:B------:R-:W-:Y:S02]  /*10ee0*/  F2FP.BF16.PACK_AB R27, R38, R27 ;  /* 0x0000001b261b723e */ /* 0x000fe400000010ff */
[----:B------:R-:W-:Y:S02]  /*10ef0*/  LOP3.LUT R31, R31, R30, RZ, 0x3c, !PT ;  /* 0x0000001e1f1f7212 */ /* 0x000fe400078e3cff */
[----:B------:R-:W-:Y:S02]  /*10f00*/  MOV R28, R27 ;  /* 0x0000001b001c7202 */ /* 0x000fe40000000f00 */
.L_x_2179:
[----:B------:R-:W-:Y:S05]  /*10f10*/  BSYNC B0 ;  /* 0x0000000000007941 */ /* 0x000fea0003800000 */
.L_x_2178:
[----:B-----5:R3:W-:Y:S02]  /*10f20*/  STS.128 [R247+0x7000], R28 ;  /* 0x0070001cf7007388 */ /* 0x0207e40000000c00 */
.L_x_2165:
[----:B------:R-:W-:Y:S05]  /*10f30*/  BSYNC B2 ;  /* 0x0000000000027941 */ /* 0x000fea0003800000 */
.L_x_2164:
[----:B------:R-:W-:-:S04]  /*10f40*/  IADD3 R4, R166, 0x30, RZ ;  /* 0x00000030a6047810 */ /* 0x000fc80007ffe0ff */
[----:B------:R-:W-:-:S04]  /*10f50*/  ISETP.GE.AND P0, PT, R4, R8, PT ;  /* 0x000000080400720c */ /* 0x000fc80003f06270 */
[----:B------:R-:W-:-:S13]  /*10f60*/  ISETP.LT.OR P0, PT, R57, -0x187, P0 ;  /* 0xfffffe793900780c */ /* 0x000fda0000701670 */
[----:B------:R-:W-:Y:S05]  /*10f70*/  @P0 BRA `(.L_x_2180) ;  /* 0x0000783000000947 */ /* 0x000fea0003800000 */
[----:B-----5:R-:W-:Y:S01]  /*10f80*/  ISETP.GE.AND P0, PT, R16, R6, PT ;  /* 0x000000061000720c */ /* 0x020fe20003f06270 */
        /* <DEDUP_REMOVED lines=26> */
[C---:B--2---:R-:W-:Y:S01]  /*11130*/  LOP3.LUT R18, R2.reuse, 0xffff0000, RZ, 0xc0, !PT ;  /* 0xffff000002127812 */ /* 0x044fe200078ec0ff */
[----:B------:R-:W-:Y:S01]  /*11140*/  IMAD.U32 R2, R2, 0x10000, RZ ;  /* 0x0001000002027824 */ /* 0x000fe200078e00ff */
[C---:B------:R-:W-:Y:S01]  /*11150*/  LOP3.LUT R17, R3.reuse, 0xffff0000, RZ, 0xc0, !PT ;  /* 0xffff000003117812 */ /* 0x040fe200078ec0ff */
[----:B------:R-:W-:Y:S01]  /*11160*/  IMAD.U32 R3, R3, 0x10000, RZ ;  /* 0x0001000003037824 */ /* 0x000fe200078e00ff */
[C---:B---3--:R-:W-:Y:S01]  /*11170*/  LOP3.LUT R24, R14.reuse, 0xffff0000, RZ, 0xc0, !PT ;  /* 0xffff00000e187812 */ /* 0x048fe200078ec0ff */
        /* <DEDUP_REMOVED lines=10> */
[----:B------:R-:W-:Y:S01]  /*11220*/  FMUL.FTZ R7, R33, R2 ;  /* 0x0000000221077220 */ /* 0x000fe20000410000 */
[----:B------:R-:W-:Y:S01]  /*11230*/  F2FP.BF16.PACK_AB R5, R5, R16 ;  /* 0x000000100505723e */ /* 0x000fe200000010ff */
[----:B------:R-:W-:Y:S02]  /*11240*/  FMUL.FTZ R17, R34, R3 ;  /* 0x0000000322117220 */ /* 0x000fe40000410000 */
[----:B------:R-:W-:-:S02]  /*11250*/  FMUL.FTZ R33, R33, R14 ;  /* 0x0000000e21217220 */ /* 0x000fc40000410000 */
[----:B------:R-:W-:Y:S02]  /*11260*/  FMUL.FTZ R34, R34, R15 ;  /* 0x0000000f22227220 */ /* 0x000fe40000410000 */
[----:B------:R-:W-:Y:S02]  /*11270*/  FFMA.FTZ R26, R32, R19, -R26 ;  /* 0x00000013201a7223 */ /* 0x000fe4000001081a */
[C---:B------:R-:W-:Y:S02]  /*11280*/  FFMA.FTZ R7, R8.reuse, R14, -R7 ;  /* 0x0000000e08077223 */ /* 0x040fe40000010807 */
[----:B------:R-:W-:Y:S01]  /*11290*/  FFMA.FTZ R33, R8, R2, R33 ;  /* 0x0000000208217223 */ /* 0x000fe20000010021 */
[----:B------:R-:W-:Y:S01]  /*112a0*/  F2FP.BF16.PACK_AB R26, R25, R26 ;  /* 0x0000001a191a723e */ /* 0x000fe200000010ff */
[C---:B------:R-:W-:Y:S02]  /*112b0*/  FFMA.FTZ R17, R27.reuse, R15, -R17 ;  /* 0x0000000f1b117223 */ /* 0x040fe40000010811 */
[----:B------:R-:W-:Y:S01]  /*112c0*/  FFMA.FTZ R34, R27, R3, R34 ;  /* 0x000000031b227223 */ /* 0x000fe20000010022 */
[----:B------:R-:W-:Y:S01]  /*112d0*/  F2FP.BF16.PACK_AB R7, R33, R7 ;  /* 0x000000072107723e */ /* 0x000fe200000010ff */
[----:B------:R-:W-:Y:S01]  /*112e0*/  IMAD.MOV.U32 R25, RZ, RZ, R5 ;  /* 0x000000ffff197224 */ /* 0x000fe200078e0005 */
[----:B------:R-:W-:-:S02]  /*112f0*/  MOV R27, R26 ;  /* 0x0000001a001b7202 */ /* 0x000fc40000000f00 */
[----:B------:R-:W-:Y:S02]  /*11300*/  F2FP.BF16.PACK_AB R17, R34, R17 ;  /* 0x000000112211723e */ /* 0x000fe400000010ff */
[----:B------:R-:W-:Y:S02]  /*11310*/  MOV R24, R7 ;  /* 0x0000000700187202 */ /* 0x000fe40000000f00 */
[----:B------:R-:W-:Y:S02]  /*11320*/  MOV R26, R17 ;  /* 0x00000011001a7202 */ /* 0x000fe40000000f00 */
.L_x_2184:
[----:B------:R-:W-:Y:S05]  /*11330*/  BSYNC B0 ;  /* 0x0000000000007941 */ /* 0x000fea0003800000 */
.L_x_2183:
[----:B-----5:R1:W-:Y:S02]  /*11340*/  STS.128 [R247+0x1800], R24 ;  /* 0x00180018f7007388 */ /* 0x0203e40000000c00 */
.L_x_2182:
[----:B------:R-:W-:Y:S05]  /*11350*/  BSYNC B1 ;  /* 0x0000000000017941 */ /* 0x000fea0003800000 */
.L_x_2181:
        /* <DEDUP_REMOVED lines=10> */
[----:B-----5:R-:W-:Y:S01]  /*11400*/  SHF.L.U32 R7, R17, 0x10, RZ ;  /* 0x0000001011077819 */ /* 0x020fe200000006ff */
[----:B-1----:R-:W-:Y:S01]  /*11410*/  IMAD.U32 R26, R19, 0x10000, RZ ;  /* 0x00010000131a7824 */ /* 0x002fe200078e00ff */
        /* <DEDUP_REMOVED lines=38> */
.L_x_2188:
[----:B------:R-:W-:Y:S05]  /*11680*/  BSYNC B0 ;  /* 0x0000000000007941 */ /* 0x000fea0003800000 */
.L_x_2187:
[----:B-----5:R1:W-:Y:S02]  /*11690*/  STS.128 [R247+0x3800], R16 ;  /* 0x00380010f7007388 */ /* 0x0203e40000000c00 */
.L_x_2186:
[----:B------:R-:W-:Y:S05]  /*116a0*/  BSYNC B1 ;  /* 0x0000000000017941 */ /* 0x000fea0003800000 */
.L_x_2185:
        /* <DEDUP_REMOVED lines=22> */
[----:B---3--:R-:W-:Y:S01]  /*11810*/  LOP3.LUT R19, R14, 0xffff0000, RZ, 0xc0, !PT ;  /* 0xffff00000e137812 */ /* 0x008fe200078ec0ff */
        /* <DEDUP_REMOVED lines=27> */
.L_x_2192:
[----:B------:R-:W-:Y:S05]  /*119d0*/  BSYNC B0 ;  /* 0x0000000000007941 */ /* 0x000fea0003800000 */
.L_x_2191:
[----:B-----5:R1:W-:Y:S02]  /*119e0*/  STS.128 [R247+0x5800], R16 ;  /* 0x00580010f7007388 */ /* 0x0203e40000000c00 */
.L_x_2190:
[----:B------:R-:W-:Y:S05]  /*119f0*/  BSYNC B1 ;  /* 0x0000000000017941 */ /* 0x000fea0003800000 */
.L_x_2189:
[----:B------:R-:W-:-:S13]  /*11a00*/  ISETP.GE.AND P0, PT, R10, R6, PT ;  /* 0x000000060a00720c */ /* 0x000fda0003f06270 */
        /* <DEDUP_REMOVED lines=8> */
[C---:B-----5:R-:W-:Y:S02]  /*11a90*/  SHF.L.U32 R8, R16.reuse, 0x10, RZ ;  /* 0x0000001010087819 */ /* 0x060fe400000006ff */
[----:B-1----:R-:W-:Y:S02]  /*11aa0*/  LOP3.LUT R22, R16, 0xffff0000, RZ, 0xc0, !PT ;  /* 0xffff000010167812 */ /* 0x002fe400078ec0ff */
[----:B------:R-:W-:Y:S02]  /*11ab0*/  LOP3.LUT R0, R17, 0xffff0000, RZ, 0xc0, !PT ;  /* 0xffff000011007812 */ /* 0x000fe400078ec0ff */
[----:B------:R-:W-:-:S02]  /*11ac0*/  LOP3.LUT R16, R19, 0xffff0000, RZ, 0xc0, !PT ;  /* 0xffff000013107812 */ /* 0x000fc400078ec0ff */
[----:B------:R-:W-:Y:S01]  /*11ad0*/  SHF.L.U32 R5, R17, 0x10, RZ ;  /* 0x0000001011057819 */ /* 0x000fe200000006ff */
[----:B------:R-:W-:Y:S01]  /*11ae0*/  IMAD.U32 R17, R19, 0x10000, RZ ;  /* 0x0001000013117824 */ /* 0x000fe200078e00ff */
        /* <DEDUP_REMOVED lines=34> */
.L_x_2194:
[----:B------:R-:W-:Y:S05]  /*11d10*/  BSYNC B0 ;  /* 0x0000000000007941 */ /* 0x000fea0003800000 */
.L_x_2193:
[----:B-----5:R1:W-:Y:S01]  /*11d20*/  STS.128 [R247+0x7800], R16 ;  /* 0x00780010f7007388 */ /* 0x0203e20000000c00 */
[----:B------:R-:W-:Y:S05]  /*11d30*/  BRA `(.L_x_2180) ;  /* 0x00006a7000007947 */ /* 0x000fea0003800000 */
.L_x_2131:
[----:B-1----:R-:W-:Y:S01]  /*11d40*/  BSSY B2, `(.L_x_2195) ;  /* 0x0000178000027945 */ /* 0x002fe20003800000 */
[----:B------:R-:W-:Y:S05]  /*11d50*/  @!P0 BRA `(.L_x_2196) ;  /* 0x0000176000008947 */ /* 0x000fea0003800000 */
[----:B-----5:R-:W-:Y:S01]  /*11d60*/  ISETP.GE.AND P0, PT, R16, R6, PT ;  /* 0x000000061000720c */ /* 0x020fe20003f06270 */
        /* <DEDUP_REMOVED lines=41> */
[----:B----4-:R-:W-:Y:S01]  /*12000*/  IMAD.U32 R66, R28, 0x10000, RZ ;  /* 0x000100001c427824 */ /* 0x010fe200078e00ff */
[C---:B------:R-:W-:Y:S01]  /*12010*/  SHF.L.U32 R27, R29.reuse, 0x10, RZ ;  /* 0x000000101d1b7819 */ /* 0x040fe200000006ff */
[----:B------:R-:W-:Y:S01]  /*12020*/  IMAD.U32 R68, R30, 0x10000, RZ ;  /* 0x000100001e447824 */ /* 0x000fe200078e00ff */
        /* <DEDUP_REMOVED lines=15> */
[----:B--2---:R-:W-:Y:S01]  /*12120*/  LOP3.LUT R28, R32, 0xffff0000, RZ, 0xc0, !PT ;  /* 0xffff0000201c7812 */ /* 0x004fe200078ec0ff */
[----:B------:R-:W-:Y:S02]  /*12130*/  FMUL.FTZ R25, R25, R29 ;  /* 0x0000001d19197220 */ /* 0x000fe40000410000 */
        /* <DEDUP_REMOVED lines=23> */
[----:B------:R-:W-:Y:S01]  /*122b0*/  F2FP.BF16.PACK_AB R4, R4, R24 ;  /* 0x000000180404723e */ /* 0x000fe200000010ff */
[----:B------:R-:W-:Y:S02]  /*122c0*/  IMAD.MOV.U32 R44, RZ, RZ, R5 ;  /* 0x000000ffff2c7224 */ /* 0x000fe400078e0005 */
[----:B------:R-:W-:Y:S01]  /*122d0*/  IMAD.MOV.U32 R46, RZ, RZ, R26 ;  /* 0x000000ffff2e7224 */ /* 0x000fe200078e001a */
[----:B------:R-:W-:Y:S02]  /*122e0*/  F2FP.BF16.PACK_AB R25, R34, R25 ;  /* 0x000000192219723e */ /* 0x000fe400000010ff */
[----:B------:R-:W-:-:S02]  /*122f0*/  MOV R45, R4 ;  /* 0x00000004002d7202 */ /* 0x000fc40000000f00 */
[----:B------:R-:W-:Y:S02]  /*12300*/  MOV R47, R25 ;  /* 0x00000019002f7202 */ /* 0x000fe40000000f00 */
.L_x_2200:
[----:B------:R-:W-:Y:S05]  /*12310*/  BSYNC B0 ;  /* 0x0000000000007941 */ /* 0x000fea0003800000 */
.L_x_2199:
[----:B-----5:R3:W-:Y:S02]  /*12320*/  STS.128 [R247], R44 ;  /* 0x0000002cf7007388 */ /* 0x0207e40000000c00 */
.L_x_2198:
[----:B------:R-:W-:Y:S05]  /*12330*/  BSYNC B1 ;  /* 0x0000000000017941 */ /* 0x000fea0003800000 */
.L_x_2197:
        /* <DEDUP_REMOVED lines=91> */
.L_x_2204:
[----:B------:R-:W-:Y:S05]  /*128f0*/  BSYNC B0 ;  /* 0x0000000000007941 */ /* 0x000fea0003800000 */
.L_x_2203:
[----:B-----5:R1:W-:Y:S02]  /*12900*/  STS.128 [R247+0x2000], R44 ;  /* 0x0020002cf7007388 */ /* 0x0203e40000000c00 */
.L_x_2202:
[----:B------:R-:W-:Y:S05]  /*12910*/  BSYNC B1 ;  /* 0x0000000000017941 */ /* 0x000fea0003800000 */
.L_x_2201:
        /* <DEDUP_REMOVED lines=91> */
.L_x_2208:
[----:B------:R-:W-:Y:S05]  /*12ed0*/  BSYNC B0 ;  /* 0x0000000000007941 */ /* 0x000fea0003800000 */
.L_x_2207:
[----:B-----5:R3:W-:Y:S02]  /*12ee0*/  STS.128 [R247+0x4000], R44 ;  /* 0x0040002cf7007388 */ /* 0x0207e40000000c00 */
.L_x_2206:
[----:B------:R-:W-:Y:S05]  /*12ef0*/  BSYNC B1 ;  /* 0x0000000000017941 */ /* 0x000fea0003800000 */
.L_x_2205:
        /* <DEDUP_REMOVED lines=40> */
[----:B-1----:R-:W-:Y:S01]  /*13180*/  LOP3.LUT R65, R27, 0xffff0000, RZ, 0xc0, !PT ;  /* 0xffff00001b417812 */ /* 0x002fe200078ec0ff */
        /* <DEDUP_REMOVED lines=49> */
.L_x_2210:
[----:B------:R-:W-:Y:S05]  /*134a0*/  BSYNC B0 ;  /* 0x0000000000007941 */ /* 0x000fea0003800000 */
.L_x_2209:
[----:B-----5:R3:W-:Y:S02]  /*134b0*/  STS.128 [R247+0x6000], R44 ;  /* 0x0060002cf7007388 */ /* 0x0207e40000000c00 */
.L_x_2196:
[----:B------:R-:W-:Y:S05]  /*134c0*/  BSYNC B2 ;  /* 0x0000000000027941 */ /* 0x000fea0003800000 */
.L_x_2195:
[----:B------:R-:W-:Y:S01]  /*134d0*/  IADD3 R9, R166, 0x10, RZ ;  /* 0x00000010a6097810 */ /* 0x000fe20007ffe0ff */
[----:B------:R-:W-:Y:S03]  /*134e0*/  BSSY B2, `(.L_x_2211) ;  /* 0x0000185000027945 */ /* 0x000fe60003800000 */
[----:B------:R-:W-:-:S04]  /*134f0*/  ISETP.GE.AND P0, PT, R9, R8, PT ;  /* 0x000000080900720c */ /* 0x000fc80003f06270 */
[----:B------:R-:W-:-:S13]  /*13500*/  ISETP.LT.OR P0, PT, R57, -0x87, P0 ;  /* 0xffffff793900780c */ /* 0x000fda0000701670 */
[----:B------:R-:W-:Y:S05]  /*13510*/  @P0 BRA `(.L_x_2212) ;  /* 0x0000181000000947 */ /* 0x000fea0003800000 */
[----:B-----5:R-:W-:Y:S01]  /*13520*/  ISETP.GE.AND P0, PT, R16, R6, PT ;  /* 0x000000061000720c */ /* 0x020fe20003f06270 */
        /* <DEDUP_REMOVED lines=17> */
[C---:B------:R-:W-:Y:S02]  /*13640*/  LEA R28, P1, R26.reuse, R14, 0x1 ;  /* 0x0000000e1a1c7211 */ /* 0x040fe400078208ff */
        /* <DEDUP_REMOVED lines=42> */
[----:B------:R-:W-:Y:S01]  /*138f0*/  FMUL.FTZ R65, R65, R46 ;  /* 0x0000002e41417220 */ /* 0x000fe20000410000 */
[C---:B----4-:R-:W-:Y:S01]  /*13900*/  LOP3.LUT R46, R33.reuse, 0xffff0000, RZ, 0xc0, !PT ;  /* 0xffff0000212e7812 */ /* 0x050fe200078ec0ff */
[----:B------:R-:W-:Y:S01]  /*13910*/  FMUL.FTZ R24, R24, R28 ;  /* 0x0000001c18187220 */ /* 0x000fe20000410000 */
[----:B------:R-:W-:Y:S01]  /*13920*/  SHF.L.U32 R28, R33, 0x10, RZ ;  /* 0x00000010211c7819 */ /* 0x000fe200000006ff */
[----:B------:R-:W-:-:S02]  /*13930*/  FMUL.FTZ R26, R26, R30 ;  /* 0x0000001e1a1a7220 */ /* 0x000fc40000410000 */
[----:B------:R-:W-:Y:S01]  /*13940*/  FMUL.FTZ R25, R25, R29 ;  /* 0x0000001d19197220 */ /* 0x000fe20000410000 */
[C---:B------:R-:W-:Y:S01]  /*13950*/  LOP3.LUT R29, R32.reuse, 0xffff0000, RZ, 0xc0, !PT ;  /* 0xffff0000201d7812 */ /* 0x040fe200078ec0ff */
[----:B------:R-:W-:Y:S01]  /*13960*/  IMAD.U32 R30, R32, 0x10000, RZ ;  /* 0x00010000201e7824 */ /* 0x000fe200078e00ff */
[C---:B------:R-:W-:Y:S01]  /*13970*/  LOP3.LUT R32, R34.reuse, 0xffff0000, RZ, 0xc0, !PT ;  /* 0xffff000022207812 */ /* 0x040fe200078ec0ff */
[----:B------:R-:W-:Y:S01]  /*13980*/  FMUL.FTZ R27, R27, R31 ;  /* 0x0000001f1b1b7220 */ /* 0x000fe20000410000 */
[C---:B------:R-:W-:Y:S01]  /*13990*/  SHF.L.U32 R31, R35.reuse, 0x10, RZ ;  /* 0x00000010231f7819 */ /* 0x040fe200000006ff */
[----:B------:R-:W-:Y:S01]  /*139a0*/  IMAD.U32 R33, R34, 0x10000, RZ ;  /* 0x0001000022217824 */ /* 0x000fe200078e00ff */
[----:B------:R-:W-:Y:S01]  /*139b0*/  LOP3.LUT R34, R35, 0xffff0000, RZ, 0xc0, !PT ;  /* 0xffff000023227812 */ /* 0x000fe200078ec0ff */
[----:B------:R-:W-:Y:S02]  /*139c0*/  FMUL.FTZ R66, R66, R47 ;  /* 0x0000002f42427220 */ /* 0x000fe40000410000 */
[----:B------:R-:W-:-:S02]  /*139d0*/  FMUL.FTZ R67, R67, R63 ;  /* 0x0000003f43437220 */ /* 0x000fc40000410000 */
        /* <DEDUP_REMOVED lines=17> */
.L_x_2216:
[----:B------:R-:W-:Y:S05]  /*13af0*/  BSYNC B0 ;  /* 0x0000000000007941 */ /* 0x000fea0003800000 */
.L_x_2215:
[----:B-----5:R3:W-:Y:S02]  /*13b00*/  STS.128 [R247+0x800], R44 ;  /* 0x0008002cf7007388 */ /* 0x0207e40000000c00 */
.L_x_2214:
[----:B------:R-:W-:Y:S05]  /*13b10*/  BSYNC B1 ;  /* 0x0000000000017941 */ /* 0x000fea0003800000 */
.L_x_2213:
        /* <DEDUP_REMOVED lines=94> */
.L_x_2220:
[----:B------:R-:W-:Y:S05]  /*14100*/  BSYNC B0 ;  /* 0x0000000000007941 */ /* 0x000fea0003800000 */
.L_x_2219:
[----:B-----5:R3:W-:Y:S02]  /*14110*/  STS.128 [R247+0x2800], R44 ;  /* 0x0028002cf7007388 */ /* 0x0207e40000000c00 */
.L_x_2218:
[----:B------:R-:W-:Y:S05]  /*14120*/  BSYNC B1 ;  /* 0x0000000000017941 */ /* 0x000fea0003800000 */
.L_x_2217:
        /* <DEDUP_REMOVED lines=94> */
.L_x_2224:
[----:B------:R-:W-:Y:S05]  /*14710*/  BSYNC B0 ;  /* 0x0000000000007941 */ /* 0x000fea0003800000 */
.L_x_2223:
[----:B-----5:R3:W-:Y:S02]  /*14720*/  STS.128 [R247+0x4800], R44 ;  /* 0x0048002cf7007388 */ /* 0x0207e40000000c00 */
.L_x_2222:
[----:B------:R-:W-:Y:S05]  /*14730*/  BSYNC B1 ;  /* 0x0000000000017941 */ /* 0x000fea0003800000 */
.L_x_2221:
        /* <DEDUP_REMOVED lines=14> */
[----:B------:R-:W-:-:S03]  /*14820*/  @P0 IMAD.MOV R13, RZ, RZ, -R7 ;  /* 0x000000ffff0d0224 */ /* 0x000fc600078e0a07 */
[----:B------:R-:W-:Y:S01]  /*14830*/  IADD3 R29, P1, R28, R5, RZ ;  /* 0x000000051c1d7210 */ /* 0x000fe20007f3e0ff */
[----:B------:R-:W-:-:S03]  /*14840*/  IMAD.WIDE R32, R13, 0x2, R42 ;  /* 0x000000020d207825 */ /* 0x000fc600078e022a */
[----:B------:R-:W-:Y:S02]  /*14850*/  LEA.HI.X.SX32 R28, R28, R4, 0x1, P1 ;  /* 0x000000041c1c7211 */ /* 0x000fe400008f0eff */
[----:B------:R-:W-:Y:S01]  /*14860*/  LEA R30, P1, R29, R14, 0x1 ;  /* 0x0000000e1d1e7211 */ /* 0x000fe200078208ff */
[----:B------:R-:W-:Y:S01]  /*14870*/  IMAD.MOV.U32 R13, RZ, RZ, RZ ;  /* 0x000000ffff0d7224 */ /* 0x000fe200078e00ff */
[----:B------:R-:W-:Y:S01]  /*14880*/  @P0 IADD3 R13, -R7, RZ, RZ ;  /* 0x000000ff070d0210 */ /* 0x000fe20007ffe1ff */
[----:B--2---:R-:W2:Y:S01]  /*14890*/  LD.E.128 R32, [R32.64+0x180] ;  /* 0x0001800620207980 */ /* 0x004ea2000c101d00 */
[----:B------:R-:W-:Y:S02]  /*148a0*/  LEA.HI.X R31, R29, R15, R28, 0x1, P1 ;  /* 0x0000000f1d1f7211 */ /* 0x000fe400008f0c1c */
[----:B------:R-:W-:-:S04]  /*148b0*/  IADD3 R5, P1, R13, R5, RZ ;  /* 0x000000050d057210 */ /* 0x000fc80007f3e0ff */
[----:B---3--:R-:W3:Y:S01]  /*148c0*/  LD.E.128 R28, [R30.64] ;  /* 0x000000061e1c7980 */ /* 0x008ee2000c101d00 */
[----:B------:R-:W-:Y:S02]  /*148d0*/  LEA.HI.X.SX32 R4, R13, R4, 0x1, P1 ;  /* 0x000000040d047211 */ /* 0x000fe400008f0eff */
[----:B-1----:R-:W-:-:S04]  /*148e0*/  LEA R44, P1, R5, R18, 0x1 ;  /* 0x00000012052c7211 */ /* 0x002fc800078208ff */
[----:B------:R-:W-:-:S06]  /*148f0*/  LEA.HI.X R45, R5, R19, R4, 0x1, P1 ;  /* 0x00000013052d7211 */ /* 0x000fcc00008f0c04 */
[----:B----4-:R-:W4:Y:S01]  /*14900*/  LD.E.128 R44, [R44.64] ;  /* 0x000000062c2c7980 */ /* 0x010f22000c101d00 */
[C---:B-----5:R-:W-:Y:S01]  /*14910*/  LOP3.LUT R4, R25.reuse, 0xffff0000, RZ, 0xc0, !PT ;  /* 0xffff000019047812 */ /* 0x060fe200078ec0ff */
[----:B------:R-:W-:Y:S01]  /*14920*/  IMAD.U32 R42, R25, 0x10000, RZ ;  /* 0x00010000192a7824 */ /* 0x000fe200078e00ff */
[C---:B------:R-:W-:Y:S01]  /*14930*/  LOP3.LUT R5, R24.reuse, 0xffff0000, RZ, 0xc0, !PT ;  /* 0xffff000018057812 */ /* 0x040fe200078ec0ff */
[----:B------:R-:W-:Y:S01]  /*14940*/  IMAD.U32 R13, R24, 0x10000, RZ ;  /* 0x00010000180d7824 */ /* 0x000fe200078e00ff */
[C---:B------:R-:W-:Y:S01]  /*14950*/  SHF.L.U32 R38, R26.reuse, 0x10, RZ ;  /* 0x000000101a267819 */ /* 0x040fe200000006ff */
[C---:B------:R-:W-:Y:S01]  /*14960*/  IMAD.U32 R60, R27.reuse, 0x10000, RZ ;  /* 0x000100001b3c7824 */ /* 0x040fe200078e00ff */
[----:B------:R-:W-:Y:S02]  /*14970*/  LOP3.LUT R25, R26, 0xffff0000, RZ, 0xc0, !PT ;  /* 0xffff00001a197812 */ /* 0x000fe400078ec0ff */
[----:B------:R-:W-:Y:S02]  /*14980*/  LOP3.LUT R24, R27, 0xffff0000, RZ, 0xc0, !PT ;  /* 0xffff00001b187812 */ /* 0x000fe400078ec0ff */
[----:B--2---:R-:W-:Y:S01]  /*14990*/  LOP3.LUT R65, R33, 0xffff0000, RZ, 0xc0, !PT ;  /* 0xffff000021417812 */ /* 0x004fe200078ec0ff */
[----:B------:R-:W-:Y:S01]  /*149a0*/  IMAD.U32 R63, R32, 0x10000, RZ ;  /* 0x00010000203f7824 */ /* 0x000fe200078e00ff */
[C---:B---3--:R-:W-:Y:S01]  /*149b0*/  SHF.L.U32 R26, R29.reuse, 0x10, RZ ;  /* 0x000000101d1a7819 */ /* 0x048fe200000006ff */
[----:B------:R-:W-:Y:S01]  /*149c0*/  IMAD.U32 R43, R28, 0x10000, RZ ;  /* 0x000100001c2b7824 */ /* 0x000fe200078e00ff */
[----:B------:R-:W-:Y:S01]  /*149d0*/  LOP3.LUT R62, R29, 0xffff0000, RZ, 0xc0, !PT ;  /* 0xffff00001d3e7812 */ /* 0x000fe200078ec0ff */
[----:B------:R-:W-:Y:S01]  /*149e0*/  IMAD.U32 R61, R30, 0x10000, RZ ;  /* 0x000100001e3d7824 */ /* 0x000fe200078e00ff */
[----:B------:R-:W-:-:S02]  /*149f0*/  LOP3.LUT R27, R28, 0xffff0000, RZ, 0xc0, !PT ;  /* 0xffff00001c1b7812 */ /* 0x000fc400078ec0ff */
[----:B------:R-:W-:Y:S02]  /*14a00*/  LOP3.LUT R29, R30, 0xffff0000, RZ, 0xc0, !PT ;  /* 0xffff00001e1d7812 */ /* 0x000fe400078ec0ff */
[C---:B------:R-:W-:Y:S02]  /*14a10*/  SHF.L.U32 R28, R31.reuse, 0x10, RZ ;  /* 0x000000101f1c7819 */ /* 0x040fe400000006ff */
[----:B------:R-:W-:Y:S02]  /*14a20*/  LOP3.LUT R30, R31, 0xffff0000, RZ, 0xc0, !PT ;  /* 0xffff00001f1e7812 */ /* 0x000fe400078ec0ff */
[----:B------:R-:W-:Y:S01]  /*14a30*/  SHF.L.U32 R31, R33, 0x10, RZ ;  /* 0x00000010211f7819 */ /* 0x000fe200000006ff */
[----:B------:R-:W-:Y:S01]  /*14a40*/  IMAD.U32 R64, R34, 0x10000, RZ ;  /* 0x0001000022407824 */ /* 0x000fe200078e00ff */
[----:B------:R-:W-:Y:S01]  /*14a50*/  SHF.L.U32 R33, R35, 0x10, RZ ;  /* 0x0000001023217819 */ /* 0x000fe200000006ff */
        /* <DEDUP_REMOVED lines=9> */
[----:B------:R-:W-:Y:S02]  /*14af0*/  @!P0 FADD.FTZ R61, -R61, -RZ ;  /* 0x800000ff3d3d8221 */ /* 0x000fe40000010100 */
[----:B------:R-:W-:Y:S02]  /*14b00*/  @!P0 FADD.FTZ R62, -R62, -RZ ;  /* 0x800000ff3e3e8221 */ /* 0x000fe40000010100 */
[----:B------:R-:W-:Y:S02]  /*14b10*/  FMUL.FTZ R63, R63, R43 ;  /* 0x0000002b3f3f7220 */ /* 0x000fe40000410000 */
[----:B------:R-:W-:Y:S01]  /*14b20*/  FMUL.FTZ R32, R32, R27 ;  /* 0x0000001b20207220 */ /* 0x000fe20000410000 */
[----:B----4-:R-:W-:Y:S01]  /*14b30*/  LOP3.LUT R27, R44, 0xffff0000, RZ, 0xc0, !PT ;  /* 0xffff00002c1b7812 */ /* 0x010fe200078ec0ff */
[----:B------:R-:W-:-:S02]  /*14b40*/  FMUL.FTZ R33, R33, R28 ;  /* 0x0000001c21217220 */ /* 0x000fc40000410000 */
[----:B------:R-:W-:Y:S01]  /*14b50*/  FMUL.FTZ R35, R35, R30 ;  /* 0x0000001e23237220 */ /* 0x000fe20000410000 */
[----:B------:R-:W-:Y:S01]  /*14b60*/  LOP3.LUT R30, R46, 0xffff0000, RZ, 0xc0, !PT ;  /* 0xffff00002e1e7812 */ /* 0x000fe200078ec0ff */
        /* <DEDUP_REMOVED lines=10> */
[----:B------:R-:W-:Y:S02]  /*14c10*/  FFMA.FTZ R13, R13, R28, R63 ;  /* 0x0000001c0d0d7223 */ /* 0x000fe4000001003f */
[----:B------:R-:W-:Y:S02]  /*14c20*/  FFMA.FTZ R5, R5, R27, R32 ;  /* 0x0000001b05057223 */ /* 0x000fe40000010020 */
[----:B------:R-:W-:Y:S02]  /*14c30*/  FFMA.FTZ R38, R38, R43, R64 ;  /* 0x0000002b26267223 */ /* 0x000fe40000010040 */
[----:B------:R-:W-:Y:S02]  /*14c40*/  FFMA.FTZ R25, R25, R30, R34 ;  /* 0x0000001e19197223 */ /* 0x000fe40000010022 */
[----:B------:R-:W-:-:S02]  /*14c50*/  FFMA.FTZ R26, R42, R26, R31 ;  /* 0x0000001a2a1a7223 */ /* 0x000fc4000001001f */
[----:B------:R-:W-:Y:S02]  /*14c60*/  FFMA.FTZ R4, R4, R44, R65 ;  /* 0x0000002c04047223 */ /* 0x000fe40000010041 */
[----:B------:R-:W-:Y:S02]  /*14c70*/  FFMA.FTZ R29, R60, R29, R33 ;  /* 0x0000001d3c1d7223 */ /* 0x000fe40000010021 */
[----:B------:R-:W-:Y:S01]  /*14c80*/  FFMA.FTZ R24, R24, R46, R35 ;  /* 0x0000002e18187223 */ /* 0x000fe20000010023 */
[----:B------:R-:W-:Y:S02]  /*14c90*/  F2FP.BF16.PACK_AB R5, R5, R13 ;  /* 0x0000000d0505723e */ /* 0x000fe400000010ff */
[----:B------:R-:W-:Y:S02]  /*14ca0*/  F2FP.BF16.PACK_AB R38, R25, R38 ;  /* 0x000000261926723e */ /* 0x000fe400000010ff */
[----:B------:R-:W-:Y:S02]  /*14cb0*/  F2FP.BF16.PACK_AB R4, R4, R26 ;  /* 0x0000001a0404723e */ /* 0x000fe400000010ff */
[----:B------:R-:W-:Y:S01]  /*14cc0*/  F2FP.BF16.PACK_AB R29, R24, R29 ;  /* 0x0000001d181d723e */ /* 0x000fe200000010ff */
[----:B------:R-:W-:Y:S01]  /*14cd0*/  IMAD.MOV.U32 R24, RZ, RZ, R5 ;  /* 0x000000ffff187224 */ /* 0x000fe200078e0005 */
[----:B------:R-:W-:Y:S01]  /*14ce0*/  MOV R25, R4 ;  /* 0x0000000400197202 */ /* 0x000fe20000000f00 */
[----:B------:R-:W-:Y:S01]  /*14cf0*/  IMAD.MOV.U32 R26, RZ, RZ, R38 ;  /* 0x000000ffff1a7224 */ /* 0x000fe200078e0026 */
[----:B------:R-:W-:-:S02]  /*14d00*/  MOV R27, R29 ;  /* 0x0000001d001b7202 */ /* 0x000fc40000000f00 */
.L_x_2226:
[----:B------:R-:W-:Y:S05]  /*14d10*/  BSYNC B0 ;  /* 0x0000000000007941 */ /* 0x000fea0003800000 */
.L_x_2225:
[----:B-----5:R1:W-:Y:S02]  /*14d20*/  STS.128 [R247+0x6800], R24 ;  /* 0x00680018f7007388 */ /* 0x0203e40000000c00 */
.L_x_2212:
[----:B------:R-:W-:Y:S05]  /*14d30*/  BSYNC B2 ;  /* 0x0000000000027941 */ /* 0x000fea0003800000 */
.L_x_2211:
        /* <DEDUP_REMOVED lines=24> */
[----:B------:R-:W-:Y:S01]  /*14ec0*/  LEA R28, P1, R26, R14, 0x1 ;  /* 0x0000000e1a1c7211 */ /* 0x000fe200078208ff */
[----:B------:R-:W-:-:S03]  /*14ed0*/  @P0 IMAD.MOV R32, RZ, RZ, -R7 ;  /* 0x000000ffff200224 */ /* 0x000fc600078e0a07 */
        /* <DEDUP_REMOVED lines=73> */
.L_x_2232:
[----:B------:R-:W-:Y:S05]  /*15370*/  BSYNC B0 ;  /* 0x0000000000007941 */ /* 0x000fea0003800000 */
.L_x_2231:
[----:B-----5:R3:W-:Y:S02]  /*15380*/  STS.128 [R247+0x1000], R44 ;  /* 0x0010002cf7007388 */ /* 0x0207e40000000c00 */
.L_x_2230:
[----:B------:R-:W-:Y:S05]  /*15390*/  BSYNC B1 ;  /* 0x0000000000017941 */ /* 0x000fea0003800000 */
.L_x_2229:
        /* <DEDUP_REMOVED lines=33> */
[C---:B------:R-:W-:Y:S02]  /*155b0*/  SHF.L.U32 R44, R46.reuse, 0x10, RZ ;  /* 0x000000102e2c7819 */ /* 0x040fe400000006ff */
[----:B------:R-:W-:Y:S02]  /*155c0*/  LOP3.LUT R43, R46, 0xffff0000, RZ, 0xc0, !PT ;  /* 0xffff00002e2b7812 */ /* 0x000fe400078ec0ff */
[----:B------:R-:W-:Y:S02]  /*155d0*/  LOP3.LUT R42, R47, 0xffff0000, RZ, 0xc0, !PT ;  /* 0xffff00002f2a7812 */ /* 0x000fe400078ec0ff */
[C---:B------:R-:W-:Y:S01]  /*155e0*/  LOP3.LUT R4, R45.reuse, 0xffff0000, RZ, 0xc0, !PT ;  /* 0xffff00002d047812 */ /* 0x040fe200078ec0ff */
[----:B------:R-:W-:-:S02]  /*155f0*/  IMAD.U32 R45, R45, 0x10000, RZ ;  /* 0x000100002d2d7824 */ /* 0x000fc400078e00ff */
        /* <DEDUP_REMOVED lines=56> */
.L_x_2236:
[----:B------:R-:W-:Y:S05]  /*15980*/  BSYNC B0 ;  /* 0x0000000000007941 */ /* 0x000fea0003800000 */
.L_x_2235:
[----:B-----5:R3:W-:Y:S02]  /*15990*/  STS.128 [R247+0x3000], R44 ;  /* 0x0030002cf7007388 */ /* 0x0207e40000000c00 */
.L_x_2234:
[----:B------:R-:W-:Y:S05]  /*159a0*/  BSYNC B1 ;  /* 0x0000000000017941 */ /* 0x000fea0003800000 */
.L_x_2233:
        /* <DEDUP_REMOVED lines=94> */
.L_x_2240:
[----:B------:R-:W-:Y:S05]  /*15f90*/  BSYNC B0 ;  /* 0x0000000000007941 */ /* 0x000fea0003800000 */
.L_x_2239:
[----:B-----5:R3:W-:Y:S02]  /*15fa0*/  STS.128 [R247+0x5000], R44 ;  /* 0x0050002cf7007388 */ /* 0x0207e40000000c00 */
.L_x_2238:
[----:B------:R-:W-:Y:S05]  /*15fb0*/  BSYNC B1 ;  /* 0x0000000000017941 */ /* 0x000fea0003800000 */
.L_x_2237:
        /* <DEDUP_REMOVED lines=14> */
[----:B------:R-:W-:-:S03]  /*160a0*/  @P0 IMAD.MOV R32, RZ, RZ, -R7 ;  /* 0x000000ffff200224 */ /* 0x000fc600078e0a07 */
[----:B------:R-:W-:Y:S01]  /*160b0*/  IADD3 R25, P1, R24, R5, RZ ;  /* 0x0000000518197210 */ /* 0x000fe20007f3e0ff */
[----:B------:R-:W-:-:S03]  /*160c0*/  IMAD.WIDE R32, R32, 0x2, R36 ;  /* 0x0000000220207825 */ /* 0x000fc600078e0224 */
[----:B------:R-:W-:Y:S01]  /*160d0*/  LEA.HI.X.SX32 R24, R24, R4, 0x1, P1 ;  /* 0x0000000418187211 */ /* 0x000fe200008f0eff */
[----:B------:R-:W-:Y:S01]  /*160e0*/  IMAD.MOV.U32 R36, RZ, RZ, RZ ;  /* 0x000000ffff247224 */ /* 0x000fe200078e00ff */
[----:B------:R-:W-:Y:S01]  /*160f0*/  LEA R26, P1, R25, R14, 0x1 ;  /* 0x0000000e191a7211 */ /* 0x000fe200078208ff */
[----:B--2---:R-:W2:Y:S01]  /*16100*/  LD.E.128 R32, [R32.64+0x180] ;  /* 0x0001800620207980 */ /* 0x004ea2000c101d00 */
[----:B------:R-:W-:Y:S02]  /*16110*/  @P0 IADD3 R36, -R7, RZ, RZ ;  /* 0x000000ff07240210 */ /* 0x000fe40007ffe1ff */
[----:B------:R-:W-:Y:S02]  /*16120*/  LEA.HI.X R27, R25, R15, R24, 0x1, P1 ;  /* 0x0000000f191b7211 */ /* 0x000fe400008f0c18 */
[----:B------:R-:W-:-:S04]  /*16130*/  IADD3 R5, P1, R36, R5, RZ ;  /* 0x0000000524057210 */ /* 0x000fc80007f3e0ff */
[----:B---3--:R-:W3:Y:S01]  /*16140*/  LD.E.128 R24, [R26.64] ;  /* 0x000000061a187980 */ /* 0x008ee2000c101d00 */
[----:B------:R-:W-:Y:S02]  /*16150*/  LEA.HI.X.SX32 R4, R36, R4, 0x1, P1 ;  /* 0x0000000424047211 */ /* 0x000fe400008f0eff */
[----:B------:R-:W-:-:S04]  /*16160*/  LEA R44, P1, R5, R18, 0x1 ;  /* 0x00000012052c7211 */ /* 0x000fc800078208ff */
        /* <DEDUP_REMOVED lines=13> */
[----:B------:R-:W-:Y:S01]  /*16240*/  SHF.L.U32 R32, R33, 0x10, RZ ;  /* 0x0000001021207819 */ /* 0x000fe200000006ff */
[C---:B---3--:R-:W-:Y:S01]  /*16250*/  IMAD.U32 R31, R24.reuse, 0x10000, RZ ;  /* 0x00010000181f7824 */ /* 0x048fe200078e00ff */
[----:B------:R-:W-:Y:S01]  /*16260*/  LOP3.LUT R30, R24, 0xffff0000, RZ, 0xc0, !PT ;  /* 0xffff0000181e7812 */ /* 0x000fe200078ec0ff */
[----:B------:R-:W-:Y:S01]  /*16270*/  IMAD.U32 R43, R26, 0x10000, RZ ;  /* 0x000100001a2b7824 */ /* 0x000fe200078e00ff */
[----:B------:R-:W-:-:S02]  /*16280*/  SHF.L.U32 R24, R25, 0x10, RZ ;  /* 0x0000001019187819 */ /* 0x000fc400000006ff */
[----:B------:R-:W-:Y:S02]  /*16290*/  LOP3.LUT R60, R25, 0xffff0000, RZ, 0xc0, !PT ;  /* 0xffff0000193c7812 */ /* 0x000fe400078ec0ff */
[----:B------:R-:W-:Y:S02]  /*162a0*/  LOP3.LUT R26, R26, 0xffff0000, RZ, 0xc0, !PT ;  /* 0xffff00001a1a7812 */ /* 0x000fe400078ec0ff */
[C---:B------:R-:W-:Y:S02]  /*162b0*/  SHF.L.U32 R25, R27.reuse, 0x10, RZ ;  /* 0x000000101b197819 */ /* 0x040fe400000006ff */
        /* <DEDUP_REMOVED lines=9> */
[----:B------:R-:W-:-:S02]  /*16350*/  @!P0 FADD.FTZ R24, -R24, -RZ ;  /* 0x800000ff18188221 */ /* 0x000fc40000010100 */
[----:B------:R-:W-:Y:S02]  /*16360*/  @!P0 FADD.FTZ R43, -R43, -RZ ;  /* 0x800000ff2b2b8221 */ /* 0x000fe40000010100 */
[----:B------:R-:W-:Y:S02]  /*16370*/  @!P0 FADD.FTZ R27, -R27, -RZ ;  /* 0x800000ff1b1b8221 */ /* 0x000fe40000010100 */
[----:B------:R-:W-:Y:S02]  /*16380*/  @!P0 FADD.FTZ R60, -R60, -RZ ;  /* 0x800000ff3c3c8221 */ /* 0x000fe40000010100 */
[----:B------:R-:W-:Y:S01]  /*16390*/  FMUL.FTZ R61, R61, R30 ;  /* 0x0000001e3d3d7220 */ /* 0x000fe20000410000 */
[----:B----4-:R-:W-:Y:S01]  /*163a0*/  LOP3.LUT R30, R46, 0xffff0000, RZ, 0xc0, !PT ;  /* 0xffff00002e1e7812 */ /* 0x010fe200078ec0ff */
[----:B------:R-:W-:Y:S02]  /*163b0*/  FMUL.FTZ R62, R62, R31 ;  /* 0x0000001f3e3e7220 */ /* 0x000fe40000410000 */
[----:B------:R-:W-:-:S02]  /*163c0*/  FMUL.FTZ R34, R34, R26 ;  /* 0x0000001a22227220 */ /* 0x000fc40000410000 */
[----:B------:R-:W-:Y:S01]  /*163d0*/  FMUL.FTZ R33, R33, R25 ;  /* 0x0000001921217220 */ /* 0x000fe20000410000 */
[----:B------:R-:W-:Y:S01]  /*163e0*/  LOP3.LUT R25, R44, 0xffff0000, RZ, 0xc0, !PT ;  /* 0xffff00002c197812 */ /* 0x000fe200078ec0ff */
[----:B------:R-:W-:Y:S01]  /*163f0*/  FMUL.FTZ R32, R32, R24 ;  /* 0x0000001820207220 */ /* 0x000fe20000410000 */
[----:B------:R-:W-:Y:S01]  /*16400*/  SHF.L.U32 R24, R45, 0x10, RZ ;  /* 0x000000102d187819 */ /* 0x000fe200000006ff */
[----:B------:R-:W-:Y:S02]  /*16410*/  FMUL.FTZ R63, R63, R43 ;  /* 0x0000002b3f3f7220 */ /* 0x000fe40000410000 */
[----:B------:R-:W-:Y:S01]  /*16420*/  FMUL.FTZ R35, R35, R27 ;  /* 0x0000001b23237220 */ /* 0x000fe20000410000 */
[----:B------:R-:W-:Y:S01]  /*16430*/  SHF.L.U32 R27, R47, 0x10, RZ ;  /* 0x000000102f1b7819 */ /* 0x000fe200000006ff */
[----:B------:R-:W-:Y:S01]  /*16440*/  IMAD.U32 R26, R44, 0x10000, RZ ;  /* 0x000100002c1a7824 */ /* 0x000fe200078e00ff */
[----:B------:R-:W-:Y:S01]  /*16450*/  LOP3.LUT R44, R45, 0xffff0000, RZ, 0xc0, !PT ;  /* 0xffff00002d2c7812 */ /* 0x000fe200078ec0ff */
[----:B------:R-:W-:Y:S01]  /*16460*/  IMAD.U32 R31, R46, 0x10000, RZ ;  /* 0x000100002e1f7824 */ /* 0x000fe200078e00ff */
[----:B------:R-:W-:Y:S01]  /*16470*/  LOP3.LUT R46, R47, 0xffff0000, RZ, 0xc0, !PT ;  /* 0xffff00002f2e7812 */ /* 0x000fe200078ec0ff */
[----:B------:R-:W-:-:S02]  /*16480*/  FMUL.FTZ R64, R64, R60 ;  /* 0x0000003c40407220 */ /* 0x000fc40000410000 */
[----:B------:R-:W-:Y:S02]  /*16490*/  FFMA.FTZ R31, R37, R31, R63 ;  /* 0x0000001f251f7223 */ /* 0x000fe4000001003f */
[----:B------:R-:W-:Y:S02]  /*164a0*/  FFMA.FTZ R29, R29, R30, R34 ;  /* 0x0000001e1d1d7223 */ /* 0x000fe40000010022 */
[----:B------:R-:W-:Y:S02]  /*164b0*/  FFMA.FTZ R26, R36, R26, R62 ;  /* 0x0000001a241a7223 */ /* 0x000fe4000001003e */
[----:B------:R-:W-:Y:S02]  /*164c0*/  FFMA.FTZ R5, R5, R25, R61 ;  /* 0x0000001905057223 */ /* 0x000fe4000001003d */
[----:B------:R-:W-:Y:S02]  /*164d0*/  FFMA.FTZ R24, R38, R24, R32 ;  /* 0x0000001826187223 */ /* 0x000fe40000010020 */
[----:B------:R-:W-:-:S02]  /*164e0*/  FFMA.FTZ R4, R4, R44, R64 ;  /* 0x0000002c04047223 */ /* 0x000fc40000010040 */
        /* <DEDUP_REMOVED lines=10> */
.L_x_2242:
[----:B------:R-:W-:Y:S05]  /*16590*/  BSYNC B0 ;  /* 0x0000000000007941 */ /* 0x000fea0003800000 */
.L_x_2241:
[----:B-----5:R1:W-:Y:S02]  /*165a0*/  STS.128 [R247+0x7000], R28 ;  /* 0x0070001cf7007388 */ /* 0x0203e40000000c00 */
.L_x_2228:
[----:B------:R-:W-:Y:S05]  /*165b0*/  BSYNC B2 ;  /* 0x0000000000027941 */ /* 0x000fea0003800000 */
.L_x_2227:
[----:B------:R-:W-:-:S04]  /*165c0*/  IADD3 R4, R166, 0x30, RZ ;  /* 0x00000030a6047810 */ /* 0x000fc80007ffe0ff */
[----:B------:R-:W-:-:S04]  /*165d0*/  ISETP.GE.AND P0, PT, R4, R8, PT ;  /* 0x000000080400720c */ /* 0x000fc80003f06270 */
[----:B------:R-:W-:-:S13]  /*165e0*/  ISETP.LT.OR P0, PT, R57, -0x187, P0 ;  /* 0xfffffe793900780c */ /* 0x000fda0000701670 */
[----:B------:R-:W-:Y:S05]  /*165f0*/  @P0 BRA `(.L_x_2180) ;  /* 0x000021b000000947 */ /* 0x000fea0003800000 */
[----:B-----5:R-:W-:Y:S01]  /*16600*/  ISETP.GE.AND P0, PT, R16, R6, PT ;  /* 0x000000061000720c */ /* 0x020fe20003f06270 */
        /* <DEDUP_REMOVED lines=16> */
[----:B------:R-:W-:Y:S02]  /*16710*/  LEA.HI.X.SX32 R17, R17, R5, 0x1, P1 ;  /* 0x0000000511117211 */ /* 0x000fe400008f0eff */
[----:B------:R-:W-:-:S04]  /*16720*/  LEA R32, P1, R28, R14, 0x1 ;  /* 0x0000000e1c207211 */ /* 0x000fc800078208ff */
[----:B------:R-:W-:Y:S01]  /*16730*/  LEA.HI.X R33, R28, R15, R17, 0x1, P1 ;  /* 0x0000000f1c217211 */ /* 0x000fe200008f0c11 */
[----:B------:R-:W-:-:S04]  /*16740*/  IMAD.WIDE R28, R16, 0x2, R22 ;  /* 0x00000002101c7825 */ /* 0x000fc800078e0216 */
[----:B------:R-:W-:Y:S01]  /*16750*/  IMAD.MOV.U32 R16, RZ, RZ, RZ ;  /* 0x000000ffff107224 */ /* 0x000fe200078e00ff */
[----:B------:R-:W-:Y:S01]  /*16760*/  @P0 IADD3 R16, -R7, RZ, RZ ;  /* 0x000000ff07100210 */ /* 0x000fe20007ffe1ff */
[----:B--2---:R-:W2:Y:S03]  /*16770*/  LD.E.128 R32, [R32.64] ;  /* 0x0000000620207980 */ /* 0x004ea6000c101d00 */
[C---:B------:R-:W-:Y:S01]  /*16780*/  IADD3 R8, P1, R16.reuse, R8, RZ ;  /* 0x0000000810087210 */ /* 0x040fe20007f3e0ff */
[----:B---3--:R-:W3:Y:S03]  /*16790*/  LD.E.128 R28, [R28.64] ;  /* 0x000000061c1c7980 */ /* 0x008ee6000c101d00 */
        /* <DEDUP_REMOVED lines=14> */
[----:B------:R-:W-:Y:S01]  /*16880*/  SHF.L.U32 R37, R32, 0x10, RZ ;  /* 0x0000001020257819 */ /* 0x000fe200000006ff */
[----:B------:R-:W-:Y:S01]  /*16890*/  @!P0 FADD.FTZ R26, -R26, -RZ ;  /* 0x800000ff1a1a8221 */ /* 0x000fe20000010100 */
        /* <DEDUP_REMOVED lines=8> */
[C---:B---3--:R-:W-:Y:S01]  /*16920*/  SHF.L.U32 R60, R28.reuse, 0x10, RZ ;  /* 0x000000101c3c7819 */ /* 0x048fe200000006ff */
[----:B------:R-:W-:Y:S01]  /*16930*/  @!P0 FADD.FTZ R43, -R43, -RZ ;  /* 0x800000ff2b2b8221 */ /* 0x000fe20000010100 */
[----:B------:R-:W-:Y:S01]  /*16940*/  LOP3.LUT R35, R28, 0xffff0000, RZ, 0xc0, !PT ;  /* 0xffff00001c237812 */ /* 0x000fe200078ec0ff */
[C---:B------:R-:W-:Y:S01]  /*16950*/  IMAD.U32 R28, R29.reuse, 0x10000, RZ ;  /* 0x000100001d1c7824 */ /* 0x040fe200078e00ff */
[----:B------:R-:W-:Y:S01]  /*16960*/  LOP3.LUT R62, R29, 0xffff0000, RZ, 0xc0, !PT ;  /* 0xffff00001d3e7812 */ /* 0x000fe200078ec0ff */
[C---:B------:R-:W-:Y:S01]  /*16970*/  IMAD.U32 R29, R31.reuse, 0x10000, RZ ;  /* 0x000100001f1d7824 */ /* 0x040fe200078e00ff */
        /* <DEDUP_REMOVED lines=15> */
[----:B------:R-:W-:Y:S01]  /*16a70*/  FMUL.FTZ R62, R62, R43 ;  /* 0x0000002b3e3e7220 */ /* 0x000fe20000410000 */
[----:B------:R-:W-:Y:S01]  /*16a80*/  LOP3.LUT R46, R47, 0xffff0000, RZ, 0xc0, !PT ;  /* 0xffff00002f2e7812 */ /* 0x000fe200078ec0ff */
[----:B------:R-:W-:-:S02]  /*16a90*/  @!P0 FADD.FTZ R42, -R42, -RZ ;  /* 0x800000ff2a2a8221 */ /* 0x000fc40000010100 */
[----:B------:R-:W-:Y:S02]  /*16aa0*/  FMUL.FTZ R30, R30, R33 ;  /* 0x000000211e1e7220 */ /* 0x000fe40000410000 */
[----:B------:R-:W-:Y:S02]  /*16ab0*/  IMAD.U32 R26, R45, 0x10000, RZ ;  /* 0x000100002d1a7824 */ /* 0x000fe400078e00ff */
[----:B------:R-:W-:Y:S02]  /*16ac0*/  IMAD.U32 R33, R47, 0x10000, RZ ;  /* 0x000100002f217824 */ /* 0x000fe400078e00ff */
[----:B------:R-:W-:Y:S02]  /*16ad0*/  FMUL.FTZ R61, R61, R42 ;  /* 0x0000002a3d3d7220 */ /* 0x000fe40000410000 */
[----:B------:R-:W-:Y:S02]  /*16ae0*/  FFMA.FTZ R26, R36, R26, R28 ;  /* 0x0000001a241a7223 */ /* 0x000fe4000001001c */
[----:B------:R-:W-:-:S02]  /*16af0*/  FFMA.FTZ R5, R5, R44, R62 ;  /* 0x0000002c05057223 */ /* 0x000fc4000001003e */
[----:B------:R-:W-:Y:S02]  /*16b00*/  FFMA.FTZ R16, R16, R32, R60 ;  /* 0x0000002010107223 */ /* 0x000fe4000001003c */
[----:B------:R-:W-:Y:S01]  /*16b10*/  FFMA.FTZ R8, R8, R27, R35 ;  /* 0x0000001b08087223 */ /* 0x000fe20000010023 */
[----:B------:R-:W-:Y:S01]  /*16b20*/  F2FP.BF16.PACK_AB R5, R5, R26 ;  /* 0x0000001a0505723e */ /* 0x000fe200000010ff */
[----:B------:R-:W-:Y:S02]  /*16b30*/  FFMA.FTZ R29, R38, R33, R29 ;  /* 0x00000021261d7223 */ /* 0x000fe4000001001d */
[----:B------:R-:W-:Y:S01]  /*16b40*/  FFMA.FTZ R17, R17, R46, R31 ;  /* 0x0000002e11117223 */ /* 0x000fe2000001001f */
[----:B------:R-:W-:Y:S01]  /*16b50*/  F2FP.BF16.PACK_AB R8, R8, R16 ;  /* 0x000000100808723e */ /* 0x000fe200000010ff */
[----:B------:R-:W-:Y:S02]  /*16b60*/  FFMA.FTZ R25, R25, R37, R61 ;  /* 0x0000002519197223 */ /* 0x000fe4000001003d */
[----:B------:R-:W-:Y:S01]  /*16b70*/  FFMA.FTZ R24, R24, R34, R30 ;  /* 0x0000002218187223 */ /* 0x000fe2000001001e */
[----:B------:R-:W-:-:S04]  /*16b80*/  F2FP.BF16.PACK_AB R17, R17, R29 ;  /* 0x0000001d1111723e */ /* 0x000fc800000010ff */
[----:B------:R-:W-:Y:S01]  /*16b90*/  F2FP.BF16.PACK_AB R26, R24, R25 ;  /* 0x00000019181a723e */ /* 0x000fe200000010ff */
[----:B------:R-:W-:Y:S01]  /*16ba0*/  IMAD.MOV.U32 R25, RZ, RZ, R5 ;  /* 0x000000ffff197224 */ /* 0x000fe200078e0005 */
[----:B------:R-:W-:Y:S02]  /*16bb0*/  MOV R24, R8 ;  /* 0x0000000800187202 */ /* 0x000fe40000000f00 */
[----:B------:R-:W-:Y:S02]  /*16bc0*/  MOV R27, R17 ;  /* 0x00000011001b7202 */ /* 0x000fe40000000f00 */
.L_x_2246:
[----:B------:R-:W-:Y:S05]  /*16bd0*/  BSYNC B0 ;  /* 0x0000000000007941 */ /* 0x000fea0003800000 */
.L_x_2245:
[----:B-----5:R1:W-:Y:S02]  /*16be0*/  STS.128 [R247+0x1800], R24 ;  /* 0x00180018f7007388 */ /* 0x0203e40000000c00 */
.L_x_2244:
[----:B------:R-:W-:Y:S05]  /*16bf0*/  BSYNC B1 ;  /* 0x0000000000017941 */ /* 0x000fea0003800000 */
.L_x_2243:
        /* <DEDUP_REMOVED lines=20> */
[----:B------:R-:W-:Y:S02]  /*16d40*/  LEA.HI.X.SX32 R16, R16, R5, 0x1, P1 ;  /* 0x0000000510107211 */ /* 0x000fe400008f0eff */
[C---:B------:R-:W-:Y:S01]  /*16d50*/  LEA R32, P1, R17.reuse, R14, 0x1 ;  /* 0x0000000e11207211 */ /* 0x040fe200078208ff */
[----:B------:R-:W-:Y:S01]  /*16d60*/  @P0 IMAD.MOV R12, RZ, RZ, -R7 ;  /* 0x000000ffff0c0224 */ /* 0x000fe200078e0a07 */
[----:B--2---:R-:W2:Y:S02]  /*16d70*/  LD.E.128 R28, [R28.64+0x80] ;  /* 0x000080061c1c7980 */ /* 0x004ea4000c101d00 */
[----:B------:R-:W-:-:S02]  /*16d80*/  LEA.HI.X R33, R17, R15, R16, 0x1, P1 ;  /* 0x0000000f11217211 */ /* 0x000fc400008f0c10 */
[----:B------:R-:W-:-:S04]  /*16d90*/  IADD3 R8, P1, R12, R8, RZ ;  /* 0x000000080c087210 */ /* 0x000fc80007f3e0ff */
[----:B---3--:R-:W3:Y:S01]  /*16da0*/  LD.E.128 R32, [R32.64] ;  /* 0x0000000620207980 */ /* 0x008ee2000c101d00 */
[----:B------:R-:W-:Y:S02]  /*16db0*/  LEA.HI.X.SX32 R5, R12, R5, 0x1, P1 ;  /* 0x000000050c057211 */ /* 0x000fe400008f0eff */
[----:B------:R-:W-:-:S04]  /*16dc0*/  LEA R44, P1, R8, R18, 0x1 ;  /* 0x00000012082c7211 */ /* 0x000fc800078208ff */
[----:B------:R-:W-:-:S06]  /*16dd0*/  LEA.HI.X R45, R8, R19, R5, 0x1, P1 ;  /* 0x00000013082d7211 */ /* 0x000fcc00008f0c05 */
[----:B----4-:R-:W4:Y:S01]  /*16de0*/  LD.E.128 R44, [R44.64] ;  /* 0x000000062c2c7980 */ /* 0x010f22000c101d00 */
[C---:B-----5:R-:W-:Y:S02]  /*16df0*/  SHF.L.U32 R12, R24.reuse, 0x10, RZ ;  /* 0x00000010180c7819 */ /* 0x060fe400000006ff */
[----:B------:R-:W-:Y:S01]  /*16e00*/  LOP3.LUT R8, R24, 0xffff0000, RZ, 0xc0, !PT ;  /* 0xffff000018087812 */ /* 0x000fe200078ec0ff */
[C---:B------:R-:W-:Y:S01]  /*16e10*/  IMAD.U32 R37, R27.reuse, 0x10000, RZ ;  /* 0x000100001b257824 */ /* 0x040fe200078e00ff */
[C---:B------:R-:W-:Y:S02]  /*16e20*/  SHF.L.U32 R24, R26.reuse, 0x10, RZ ;  /* 0x000000101a187819 */ /* 0x040fe400000006ff */
[----:B------:R-:W-:Y:S02]  /*16e30*/  LOP3.LUT R17, R26, 0xffff0000, RZ, 0xc0, !PT ;  /* 0xffff00001a117812 */ /* 0x000fe400078ec0ff */
[----:B------:R-:W-:Y:S02]  /*16e40*/  LOP3.LUT R16, R27, 0xffff0000, RZ, 0xc0, !PT ;  /* 0xffff00001b107812 */ /* 0x000fe400078ec0ff */
[C---:B------:R-:W-:Y:S01]  /*16e50*/  LOP3.LUT R5, R25.reuse, 0xffff0000, RZ, 0xc0, !PT ;  /* 0xffff000019057812 */ /* 0x040fe200078ec0ff */
[----:B------:R-:W-:Y:S01]  /*16e60*/  IMAD.U32 R25, R25, 0x10000, RZ ;  /* 0x0001000019197824 */ /* 0x000fe200078e00ff */
[----:B--2---:R-:W-:-:S02]  /*16e70*/  SHF.L.U32 R43, R28, 0x10, RZ ;  /* 0x000000101c2b7819 */ /* 0x004fc400000006ff */
[----:B------:R-:W-:Y:S01]  /*16e80*/  LOP3.LUT R61, R29, 0xffff0000, RZ, 0xc0, !PT ;  /* 0xffff00001d3d7812 */ /* 0x000fe200078ec0ff */
[C---:B---3--:R-:W-:Y:S01]  /*16e90*/  IMAD.U32 R26, R33.reuse, 0x10000, RZ ;  /* 0x00010000211a7824 */ /* 0x048fe200078e00ff */
[----:B------:R-:W-:Y:S02]  /*16ea0*/  LOP3.LUT R42, R33, 0xffff0000, RZ, 0xc0, !PT ;  /* 0xffff0000212a7812 */ /* 0x000fe400078ec0ff */
[C---:B------:R-:W-:Y:S02]  /*16eb0*/  SHF.L.U32 R36, R32.reuse, 0x10, RZ ;  /* 0x0000001020247819 */ /* 0x040fe400000006ff */
[----:B------:R-:W-:Y:S01]  /*16ec0*/  LOP3.LUT R27, R32, 0xffff0000, RZ, 0xc0, !PT ;  /* 0xffff0000201b7812 */ /* 0x000fe200078ec0ff */
[----:B------:R-:W-:Y:S01]  /*16ed0*/  IMAD.U32 R32, R35, 0x10000, RZ ;  /* 0x0001000023207824 */ /* 0x000fe200078e00ff */
[C---:B------:R-:W-:Y:S02]  /*16ee0*/  SHF.L.U32 R38, R34.reuse, 0x10, RZ ;  /* 0x0000001022267819 */ /* 0x040fe400000006ff */
[----:B------:R-:W-:-:S02]  /*16ef0*/  LOP3.LUT R33, R34, 0xffff0000, RZ, 0xc0, !PT ;  /* 0xffff000022217812 */ /* 0x000fc400078ec0ff */
[----:B------:R-:W-:Y:S02]  /*16f00*/  LOP3.LUT R34, R35, 0xffff0000, RZ, 0xc0, !PT ;  /* 0xffff000023227812 */ /* 0x000fe400078ec0ff */
[----:B------:R-:W-:Y:S01]  /*16f10*/  LOP3.LUT R35, R28, 0xffff0000, RZ, 0xc0, !PT ;  /* 0xffff00001c237812 */ /* 0x000fe200078ec0ff */
[----:B------:R-:W-:Y:S02]  /*16f20*/  IMAD.U32 R28, R29, 0x10000, RZ ;  /* 0x000100001d1c7824 */ /* 0x000fe400078e00ff */
[C---:B------:R-:W-:Y:S01]  /*16f30*/  IMAD.U32 R29, R31.reuse, 0x10000, RZ ;  /* 0x000100001f1d7824 */ /* 0x040fe200078e00ff */
        /* <DEDUP_REMOVED lines=10> */
[C---:B----4-:R-:W-:Y:S01]  /*16fe0*/  SHF.L.U32 R36, R46.reuse, 0x10, RZ ;  /* 0x000000102e247819 */ /* 0x050fe200000006ff */
[----:B------:R-:W-:Y:S01]  /*16ff0*/  FMUL.FTZ R31, R31, R34 ;  /* 0x000000221f1f7220 */ /* 0x000fe20000410000 */
[----:B------:R-:W-:Y:S01]  /*17000*/  LOP3.LUT R34, R46, 0xffff0000, RZ, 0xc0, !PT ;  /* 0xffff00002e227812 */ /* 0x000fe200078ec0ff */
[----:B------:R-:W-:Y:S01]  /*17010*/  FMUL.FTZ R35, R35, R27 ;  /* 0x0000001b23237220 */ /* 0x000fe20000410000 */
[C---:B------:R-:W-:Y:S01]  /*17020*/  LOP3.LUT R27, R44.reuse, 0xffff0000, RZ, 0xc0, !PT ;  /* 0xffff00002c1b7812 */ /* 0x040fe200078ec0ff */
[----:B------:R-:W-:Y:S01]  /*17030*/  FMUL.FTZ R29, R29, R32 ;  /* 0x000000201d1d7220 */ /* 0x000fe20000410000 */
[----:B------:R-:W-:Y:S01]  /*17040*/  SHF.L.U32 R32, R44, 0x10, RZ ;  /* 0x000000102c207819 */ /* 0x000fe200000006ff */
[----:B------:R-:W-:Y:S01]  /*17050*/  @!P0 FADD.FTZ R26, -R26, -RZ ;  /* 0x800000ff1a1a8221 */ /* 0x000fe20000010100 */
[----:B------:R-:W-:Y:S01]  /*17060*/  LOP3.LUT R46, R47, 0xffff0000, RZ, 0xc0, !PT ;  /* 0xffff00002f2e7812 */ /* 0x000fe200078ec0ff */
[----:B------:R-:W-:-:S02]  /*17070*/  FMUL.FTZ R60, R60, R38 ;  /* 0x000000263c3c7220 */ /* 0x000fc40000410000 */
[----:B------:R-:W-:Y:S02]  /*17080*/  FMUL.FTZ R30, R30, R33 ;  /* 0x000000211e1e7220 */ /* 0x000fe40000410000 */
[----:B------:R-:W-:Y:S02]  /*17090*/  @!P0 FADD.FTZ R42, -R42, -RZ ;  /* 0x800000ff2a2a8221 */ /* 0x000fe40000010100 */
[----:B------:R-:W-:Y:S01]  /*170a0*/  IMAD.U32 R33, R47, 0x10000, RZ ;  /* 0x000100002f217824 */ /* 0x000fe200078e00ff */
[----:B------:R-:W-:Y:S01]  /*170b0*/  LOP3.LUT R44, R45, 0xffff0000, RZ, 0xc0, !PT ;  /* 0xffff00002d2c7812 */ /* 0x000fe200078ec0ff */
[----:B------:R-:W-:Y:S02]  /*170c0*/  FMUL.FTZ R28, R28, R26 ;  /* 0x0000001a1c1c7220 */ /* 0x000fe40000410000 */
[----:B------:R-:W-:Y:S02]  /*170d0*/  FFMA.FTZ R24, R24, R36, R60 ;  /* 0x0000002418187223 */ /* 0x000fe4000001003c */
[----:B------:R-:W-:-:S02]  /*170e0*/  FFMA.FTZ R17, R17, R34, R30 ;  /* 0x0000002211117223 */ /* 0x000fc4000001001e */
[----:B------:R-:W-:Y:S02]  /*170f0*/  FMUL.FTZ R61, R61, R42 ;  /* 0x0000002a3d3d7220 */ /* 0x000fe40000410000 */
[----:B------:R-:W-:Y:S02]  /*17100*/  IMAD.U32 R26, R45, 0x10000, RZ ;  /* 0x000100002d1a7824 */ /* 0x000fe400078e00ff */
[----:B------:R-:W-:Y:S02]  /*17110*/  FFMA.FTZ R12, R12, R32, R43 ;  /* 0x000000200c0c7223 */ /* 0x000fe4000001002b */
[----:B------:R-:W-:Y:S02]  /*17120*/  FFMA.FTZ R8, R8, R27, R35 ;  /* 0x0000001b08087223 */ /* 0x000fe40000010023 */
[----:B------:R-:W-:Y:S02]  /*17130*/  FFMA.FTZ R29, R37, R33, R29 ;  /* 0x00000021251d7223 */ /* 0x000fe4000001001d */
[----:B------:R-:W-:Y:S01]  /*17140*/  FFMA.FTZ R16, R16, R46, R31 ;  /* 0x0000002e10107223 */ /* 0x000fe2000001001f */
[----:B------:R-:W-:Y:S01]  /*17150*/  F2FP.BF16.PACK_AB R17, R17, R24 ;  /* 0x000000181111723e */ /* 0x000fe200000010ff */
[----:B------:R-:W-:Y:S01]  /*17160*/  FFMA.FTZ R25, R25, R26, R28 ;  /* 0x0000001a19197223 */ /* 0x000fe2000001001c */
[----:B------:R-:W-:Y:S01]  /*17170*/  F2FP.BF16.PACK_AB R8, R8, R12 ;  /* 0x0000000c0808723e */ /* 0x000fe200000010ff */
[----:B------:R-:W-:Y:S01]  /*17180*/  FFMA.FTZ R5, R5, R44, R61 ;  /* 0x0000002c05057223 */ /* 0x000fe2000001003d */
[----:B------:R-:W-:Y:S01]  /*17190*/  F2FP.BF16.PACK_AB R16, R16, R29 ;  /* 0x0000001d1010723e */ /* 0x000fe200000010ff */
[----:B------:R-:W-:Y:S01]  /*171a0*/  IMAD.MOV.U32 R26, RZ, RZ, R17 ;  /* 0x000000ffff1a7224 */ /* 0x000fe200078e0011 */
[----:B------:R-:W-:-:S02]  /*171b0*/  MOV R24, R8 ;  /* 0x0000000800187202 */ /* 0x000fc40000000f00 */
[----:B------:R-:W-:Y:S02]  /*171c0*/  F2FP.BF16.PACK_AB R25, R5, R25 ;  /* 0x000000190519723e */ /* 0x000fe400000010ff */
[----:B------:R-:W-:Y:S02]  /*171d0*/  MOV R27, R16 ;  /* 0x00000010001b7202 */ /* 0x000fe40000000f00 */
.L_x_2250:
[----:B------:R-:W-:Y:S05]  /*171e0*/  BSYNC B0 ;  /* 0x0000000000007941 */ /* 0x000fea0003800000 */
.L_x_2249:
[----:B-----5:R1:W-:Y:S02]  /*171f0*/  STS.128 [R247+0x3800], R24 ;  /* 0x00380018f7007388 */ /* 0x0203e40000000c00 */
.L_x_2248:
[----:B------:R-:W-:Y:S05]  /*17200*/  BSYNC B1 ;  /* 0x0000000000017941 */ /* 0x000fea0003800000 */
.L_x_2247:
        /* <DEDUP_REMOVED lines=17> */
[C---:B------:R-:W-:Y:S01]  /*17320*/  IADD3 R16, P1, R12.reuse, R8, RZ ;  /* 0x000000080c107210 */ /* 0x040fe20007f3e0ff */
        /* <DEDUP_REMOVED lines=21> */
[----:B--2---:R-:W-:Y:S01]  /*17480*/  IMAD.U32 R42, R28, 0x10000, RZ ;  /* 0x000100001c2a7824 */ /* 0x004fe200078e00ff */
[----:B------:R-:W-:Y:S01]  /*17490*/  LOP3.LUT R60, R29, 0xffff0000, RZ, 0xc0, !PT ;  /* 0xffff00001d3c7812 */ /* 0x000fe200078ec0ff */
[C---:B------:R-:W-:Y:S01]  /*174a0*/  IMAD.U32 R43, R30.reuse, 0x10000, RZ ;  /* 0x000100001e2b7824 */ /* 0x040fe200078e00ff */
[----:B------:R-:W-:Y:S02]  /*174b0*/  LOP3.LUT R30, R30, 0xffff0000, RZ, 0xc0, !PT ;  /* 0xffff00001e1e7812 */ /* 0x000fe400078ec0ff */
[C---:B---3--:R-:W-:Y:S01]  /*174c0*/  LOP3.LUT R26, R32.reuse, 0xffff0000, RZ, 0xc0, !PT ;  /* 0xffff0000201a7812 */ /* 0x048fe200078ec0ff */
[----:B------:R-:W-:Y:S01]  /*174d0*/  IMAD.U32 R27, R32, 0x10000, RZ ;  /* 0x00010000201b7824 */ /* 0x000fe200078e00ff */
[C---:B------:R-:W-:Y:S01]  /*174e0*/  SHF.L.U32 R25, R33.reuse, 0x10, RZ ;  /* 0x0000001021197819 */ /* 0x040fe200000006ff */
[----:B------:R-:W-:Y:S01]  /*174f0*/  IMAD.U32 R37, R34, 0x10000, RZ ;  /* 0x0001000022257824 */ /* 0x000fe200078e00ff */
[----:B------:R-:W-:-:S02]  /*17500*/  LOP3.LUT R38, R33, 0xffff0000, RZ, 0xc0, !PT ;  /* 0xffff000021267812 */ /* 0x000fc400078ec0ff */
[----:B------:R-:W-:Y:S02]  /*17510*/  LOP3.LUT R33, R34, 0xffff0000, RZ, 0xc0, !PT ;  /* 0xffff000022217812 */ /* 0x000fe400078ec0ff */
[C---:B------:R-:W-:Y:S02]  /*17520*/  SHF.L.U32 R32, R35.reuse, 0x10, RZ ;  /* 0x0000001023207819 */ /* 0x040fe400000006ff */
[----:B------:R-:W-:Y:S02]  /*17530*/  LOP3.LUT R34, R35, 0xffff0000, RZ, 0xc0, !PT ;  /* 0xffff000023227812 */ /* 0x000fe400078ec0ff */
[----:B------:R-:W-:Y:S01]  /*17540*/  LOP3.LUT R35, R28, 0xffff0000, RZ, 0xc0, !PT ;  /* 0xffff00001c237812 */ /* 0x000fe200078ec0ff */
[----:B------:R-:W-:Y:S01]  /*17550*/  @!P0 FADD.FTZ R27, -R27, -RZ ;  /* 0x800000ff1b1b8221 */ /* 0x000fe20000010100 */
[----:B------:R-:W-:Y:S01]  /*17560*/  SHF.L.U32 R28, R29, 0x10, RZ ;  /* 0x000000101d1c7819 */ /* 0x000fe200000006ff */
        /* <DEDUP_REMOVED lines=8> */
[----:B------:R-:W-:Y:S02]  /*175f0*/  FMUL.FTZ R42, R42, R27 ;  /* 0x0000001b2a2a7220 */ /* 0x000fe40000410000 */
[----:B------:R-:W-:Y:S01]  /*17600*/  FMUL.FTZ R35, R35, R26 ;  /* 0x0000001a23237220 */ /* 0x000fe20000410000 */
[----:B----4-:R-:W-:Y:S01]  /*17610*/  LOP3.LUT R26, R44, 0xffff0000, RZ, 0xc0, !PT ;  /* 0xffff00002c1a7812 */ /* 0x010fe200078ec0ff */
[----:B------:R-:W-:-:S02]  /*17620*/  @!P0 FADD.FTZ R37, -R37, -RZ ;  /* 0x800000ff25258221 */ /* 0x000fc40000010100 */
[----:B------:R-:W-:Y:S01]  /*17630*/  FMUL.FTZ R28, R28, R25 ;  /* 0x000000191c1c7220 */ /* 0x000fe20000410000 */
[C---:B------:R-:W-:Y:S01]  /*17640*/  SHF.L.U32 R25, R45.reuse, 0x10, RZ ;  /* 0x000000102d197819 */ /* 0x040fe200000006ff */
[----:B------:R-:W-:Y:S01]  /*17650*/  IMAD.U32 R27, R44, 0x10000, RZ ;  /* 0x000100002c1b7824 */ /* 0x000fe200078e00ff */
[----:B------:R-:W-:Y:S01]  /*17660*/  LOP3.LUT R44, R45, 0xffff0000, RZ, 0xc0, !PT ;  /* 0xffff00002d2c7812 */ /* 0x000fe200078ec0ff */
[----:B------:R-:W-:Y:S01]  /*17670*/  FMUL.FTZ R30, R30, R33 ;  /* 0x000000211e1e7220 */ /* 0x000fe20000410000 */
[----:B------:R-:W-:Y:S01]  /*17680*/  LOP3.LUT R33, R46, 0xffff0000, RZ, 0xc0, !PT ;  /* 0xffff00002e217812 */ /* 0x000fe200078ec0ff */
[----:B------:R-:W-:Y:S02]  /*17690*/  FMUL.FTZ R31, R31, R34 ;  /* 0x000000221f1f7220 */ /* 0x000fe40000410000 */
[----:B------:R-:W-:Y:S02]  /*176a0*/  FMUL.FTZ R60, R60, R38 ;  /* 0x000000263c3c7220 */ /* 0x000fe40000410000 */
        /* <DEDUP_REMOVED lines=21> */
.L_x_2254:
[----:B------:R-:W-:Y:S05]  /*17800*/  BSYNC B0 ;  /* 0x0000000000007941 */ /* 0x000fea0003800000 */
.L_x_2253:
[----:B-----5:R1:W-:Y:S02]  /*17810*/  STS.128 [R247+0x5800], R24 ;  /* 0x00580018f7007388 */ /* 0x0203e40000000c00 */
.L_x_2252:
[----:B------:R-:W-:Y:S05]  /*17820*/  BSYNC B1 ;  /* 0x0000000000017941 */ /* 0x000fea0003800000 */
.L_x_2251:
        /* <DEDUP_REMOVED lines=18> */
[----:B------:R-:W-:Y:S01]  /*17950*/  IADD3 R5, P1, R0, R2, RZ ;  /* 0x0000000200057210 */ /* 0x000fe20007f3e0ff */
[----:B------:R-:W-:-:S03]  /*17960*/  IMAD.WIDE R16, R6, 0x2, R16 ;  /* 0x0000000206107825 */ /* 0x000fc600078e0210 */
[----:B------:R-:W-:Y:S02]  /*17970*/  LEA.HI.X.SX32 R0, R0, R3, 0x1, P1 ;  /* 0x0000000300007211 */ /* 0x000fe400008f0eff */
[C---:B------:R-:W-:Y:S01]  /*17980*/  LEA R32, P1, R5.reuse, R14, 0x1 ;  /* 0x0000000e05207211 */ /* 0x040fe200078208ff */
[----:B--2---:R1:W2:Y:S03]  /*17990*/  LD.E.128 R28, [R16.64] ;  /* 0x00000006101c7980 */ /* 0x0042a6000c101d00 */
[----:B------:R-:W-:Y:S02]  /*179a0*/  LEA.HI.X R33, R5, R15, R0, 0x1, P1 ;  /* 0x0000000f05217211 */ /* 0x000fe400008f0c00 */
[----:B------:R-:W-:Y:S01]  /*179b0*/  MOV R0, RZ ;  /* 0x000000ff00007202 */ /* 0x000fe20000000f00 */
[----:B------:R-:W-:-:S03]  /*179c0*/  @P0 IMAD.MOV R0, RZ, RZ, -R7 ;  /* 0x000000ffff000224 */ /* 0x000fc600078e0a07 */
[----:B---3--:R-:W3:Y:S02]  /*179d0*/  LD.E.128 R32, [R32.64] ;  /* 0x0000000620207980 */ /* 0x008ee4000c101d00 */
[----:B------:R-:W-:-:S04]  /*179e0*/  IADD3 R2, P1, R0, R2, RZ ;  /* 0x0000000200027210 */ /* 0x000fc80007f3e0ff */
[----:B------:R-:W-:Y:S02]  /*179f0*/  LEA.HI.X.SX32 R0, R0, R3, 0x1, P1 ;  /* 0x0000000300007211 */ /* 0x000fe400008f0eff */
[----:B-1----:R-:W-:-:S04]  /*17a00*/  LEA R16, P1, R2, R18, 0x1 ;  /* 0x0000001202107211 */ /* 0x002fc800078208ff */
        /* <DEDUP_REMOVED lines=13> */
[----:B------:R-:W-:Y:S02]  /*17ae0*/  LOP3.LUT R14, R30, 0xffff0000, RZ, 0xc0, !PT ;  /* 0xffff00001e0e7812 */ /* 0x000fe400078ec0ff */
[C---:B------:R-:W-:Y:S02]  /*17af0*/  SHF.L.U32 R8, R29.reuse, 0x10, RZ ;  /* 0x000000101d087819 */ /* 0x040fe400000006ff */
[----:B------:R-:W-:Y:S02]  /*17b00*/  LOP3.LUT R28, R29, 0xffff0000, RZ, 0xc0, !PT ;  /* 0xffff00001d1c7812 */ /* 0x000fe400078ec0ff */
[C---:B---3--:R-:W-:Y:S01]  /*17b10*/  LOP3.LUT R23, R32.reuse, 0xffff0000, RZ, 0xc0, !PT ;  /* 0xffff000020177812 */ /* 0x048fe200078ec0ff */
[----:B------:R-:W-:Y:S01]  /*17b20*/  IMAD.U32 R25, R32, 0x10000, RZ ;  /* 0x0001000020197824 */ /* 0x000fe200078e00ff */
[----:B------:R-:W-:-:S02]  /*17b30*/  SHF.L.U32 R22, R33, 0x10, RZ ;  /* 0x0000001021167819 */ /* 0x000fc400000006ff */
[----:B------:R-:W-:Y:S01]  /*17b40*/  SHF.L.U32 R27, R35, 0x10, RZ ;  /* 0x00000010231b7819 */ /* 0x000fe200000006ff */
        /* <DEDUP_REMOVED lines=8> */
[----:B------:R-:W-:Y:S01]  /*17bd0*/  @!P0 FADD.FTZ R27, -R27, -RZ ;  /* 0x800000ff1b1b8221 */ /* 0x000fe20000010100 */
[----:B------:R-:W-:Y:S01]  /*17be0*/  LOP3.LUT R34, R35, 0xffff0000, RZ, 0xc0, !PT ;  /* 0xffff000023227812 */ /* 0x000fe200078ec0ff */
[----:B------:R-:W-:-:S02]  /*17bf0*/  FMUL.FTZ R10, R10, R23 ;  /* 0x000000170a0a7220 */ /* 0x000fc40000410000 */
[----:B------:R-:W-:Y:S02]  /*17c00*/  FMUL.FTZ R8, R8, R22 ;  /* 0x0000001608087220 */ /* 0x000fe40000410000 */
[----:B------:R-:W-:Y:S02]  /*17c10*/  @!P0 FADD.FTZ R31, -R31, -RZ ;  /* 0x800000ff1f1f8221 */ /* 0x000fe40000010100 */
[----:B------:R-:W-:Y:S02]  /*17c20*/  @!P0 FADD.FTZ R29, -R29, -RZ ;  /* 0x800000ff1d1d8221 */ /* 0x000fe40000010100 */
[----:B------:R-:W-:Y:S02]  /*17c30*/  @!P0 FADD.FTZ R32, -R32, -RZ ;  /* 0x800000ff20208221 */ /* 0x000fe40000010100 */
[----:B------:R-:W-:Y:S01]  /*17c40*/  FMUL.FTZ R11, R11, R25 ;  /* 0x000000190b0b7220 */ /* 0x000fe20000410000 */
[----:B----4-:R-:W-:Y:S01]  /*17c50*/  LOP3.LUT R22, R16, 0xffff0000, RZ, 0xc0, !PT ;  /* 0xffff000010167812 */ /* 0x010fe200078ec0ff */
[----:B------:R-:W-:-:S02]  /*17c60*/  @!P0 FADD.FTZ R34, -R34, -RZ ;  /* 0x800000ff22228221 */ /* 0x000fc40000010100 */
[----:B------:R-:W-:Y:S01]  /*17c70*/  FMUL.FTZ R12, R12, R27 ;  /* 0x0000001b0c0c7220 */ /* 0x000fe20000410000 */
[C---:B------:R-:W-:Y:S01]  /*17c80*/  LOP3.LUT R27, R17.reuse, 0xffff0000, RZ, 0xc0, !PT ;  /* 0xffff0000111b7812 */ /* 0x040fe200078ec0ff */
[----:B------:R-:W-:Y:S01]  /*17c90*/  IMAD.U32 R23, R16, 0x10000, RZ ;  /* 0x0001000010177824 */ /* 0x000fe200078e00ff */
[----:B------:R-:W-:Y:S01]  /*17ca0*/  SHF.L.U32 R16, R17, 0x10, RZ ;  /* 0x0000001011107819 */ /* 0x000fe200000006ff */
[C---:B------:R-:W-:Y:S01]  /*17cb0*/  IMAD.U32 R25, R18.reuse, 0x10000, RZ ;  /* 0x0001000012197824 */ /* 0x040fe200078e00ff */
[----:B------:R-:W-:Y:S01]  /*17cc0*/  LOP3.LUT R18, R18, 0xffff0000, RZ, 0xc0, !PT ;  /* 0xffff000012127812 */ /* 0x000fe200078ec0ff */
[----:B------:R-:W-:Y:S01]  /*17cd0*/  FMUL.FTZ R15, R15, R31 ;  /* 0x0000001f0f0f7220 */ /* 0x000fe20000410000 */
[C---:B------:R-:W-:Y:S01]  /*17ce0*/  SHF.L.U32 R17, R19.reuse, 0x10, RZ ;  /* 0x0000001013117819 */ /* 0x040fe200000006ff */
[----:B------:R-:W-:Y:S01]  /*17cf0*/  FMUL.FTZ R14, R14, R29 ;  /* 0x0000001d0e0e7220 */ /* 0x000fe20000410000 */
[----:B------:R-:W-:Y:S01]  /*17d00*/  LOP3.LUT R19, R19, 0xffff0000, RZ, 0xc0, !PT ;  /* 0xffff000013137812 */ /* 0x000fe200078ec0ff */
        /* <DEDUP_REMOVED lines=18> */
.L_x_2256:
[----:B------:R-:W-:Y:S05]  /*17e30*/  BSYNC B0 ;  /* 0x0000000000007941 */ /* 0x000fea0003800000 */
.L_x_2255:
[----:B-----5:R1:W-:Y:S01]  /*17e40*/  STS.128 [R247+0x7800], R24 ;  /* 0x00780018f7007388 */ /* 0x0203e20000000c00 */
[----:B------:R-:W-:Y:S05]  /*17e50*/  BRA `(.L_x_2180) ;  /* 0x0000095000007947 */ /* 0x000fea0003800000 */
.L_x_2130:
[----:B------:R-:W-:Y:S01]  /*17e60*/  IMAD.IADD R0, R244, 0x1, -R53 ;  /* 0x00000001f4007824 */ /* 0x000fe200078e0a35 */
[----:B------:R-:W-:Y:S01]  /*17e70*/  BSSY B0, `(.L_x_2257) ;  /* 0x0000024000007945 */ /* 0x000fe20003800000 */
[-C--:B------:R-:W-:Y:S02]  /*17e80*/  ISETP.GE.AND P2, PT, R10, R63.reuse, PT ;  /* 0x0000003f0a00720c */ /* 0x080fe40003f46270 */
[-C--:B------:R-:W-:Y:S02]  /*17e90*/  ISETP.GE.AND P1, PT, R11, R63.reuse, PT ;  /* 0x0000003f0b00720c */ /* 0x080fe40003f26270 */
[----:B------:R-:W-:Y:S02]  /*17ea0*/  ISETP.GE.AND P3, PT, R166, R0, PT ;  /* 0x00000000a600720c */ /* 0x000fe40003f66270 */
[----:B------:R-:W-:-:S11]  /*17eb0*/  ISETP.GE.AND P0, PT, R12, R63, PT ;  /* 0x0000003f0c00720c */ /* 0x000fd60003f06270 */
[----:B------:R-:W-:Y:S05]  /*17ec0*/  @P3 BRA `(.L_x_2258) ;  /* 0x000001e000003947 */ /* 0x000fea0003800000 */
[----:B------:R-:W-:Y:S02]  /*17ed0*/  ISETP.GE.AND P6, PT, R16, R63, PT ;  /* 0x0000003f1000720c */ /* 0x000fe40003fc6270 */
[CC--:B------:R-:W-:Y:S02]  /*17ee0*/  @!P0 LEA R6, P4, R170.reuse, R176.reuse, 0x1 ;  /* 0x000000b0aa068211 */ /* 0x0c0fe400078808ff */
        /* <DEDUP_REMOVED lines=28> */
.L_x_2258:
[----:B------:R-:W-:Y:S05]  /*180b0*/  BSYNC B0 ;  /* 0x0000000000007941 */ /* 0x000fea0003800000 */
.L_x_2257:
[----:B------:R-:W-:Y:S01]  /*180c0*/  IADD3 R9, R166, 0x10, RZ ;  /* 0x00000010a6097810 */ /* 0x000fe20007ffe0ff */
[----:B------:R-:W-:Y:S03]  /*180d0*/  BSSY B0, `(.L_x_2259) ;  /* 0x0000023000007945 */ /* 0x000fe60003800000 */
[----:B------:R-:W-:-:S13]  /*180e0*/  ISETP.GE.AND P3, PT, R9, R0, PT ;  /* 0x000000000900720c */ /* 0x000fda0003f66270 */
[----:B------:R-:W-:Y:S05]  /*180f0*/  @P3 BRA `(.L_x_2260) ;  /* 0x0000020000003947 */ /* 0x000fea0003800000 */
[----:B------:R-:W-:Y:S02]  /*18100*/  ISETP.GE.AND P5, PT, R16, R63, PT ;  /* 0x0000003f1000720c */ /* 0x000fe40003fa6270 */
[----:B------:R-:W-:-:S04]  /*18110*/  IADD3 R3, P3, R3, R170, RZ ;  /* 0x000000aa03037210 */ /* 0x000fc80007f7e0ff */
[CC--:B-1----:R-:W-:Y:S01]  /*18120*/  @!P0 LEA R6, P4, R3.reuse, R176.reuse, 0x1 ;  /* 0x000000b003068211 */ /* 0x0c2fe200078808ff */
        /* <DEDUP_REMOVED lines=29> */
.L_x_2260:
[----:B------:R-:W-:Y:S05]  /*18300*/  BSYNC B0 ;  /* 0x0000000000007941 */ /* 0x000fea0003800000 */
.L_x_2259:
[----:B------:R-:W-:Y:S01]  /*18310*/  IADD3 R13, R166, 0x20, RZ ;  /* 0x00000020a60d7810 */ /* 0x000fe20007ffe0ff */
[----:B------:R-:W-:Y:S03]  /*18320*/  BSSY B0, `(.L_x_2261) ;  /* 0x0000023000007945 */ /* 0x000fe60003800000 */
[----:B------:R-:W-:-:S13]  /*18330*/  ISETP.GE.AND P3, PT, R13, R0, PT ;  /* 0x000000000d00720c */ /* 0x000fda0003f66270 */
[----:B------:R-:W-:Y:S05]  /*18340*/  @P3 BRA `(.L_x_2262) ;  /* 0x0000020000003947 */ /* 0x000fea0003800000 */
[----:B------:R-:W-:Y:S02]  /*18350*/  ISETP.GE.AND P5, PT, R16, R63, PT ;  /* 0x0000003f1000720c */ /* 0x000fe40003fa6270 */
[----:B--2---:R-:W-:-:S04]  /*18360*/  LEA R3, P3, R174, R170, 0x5 ;  /* 0x000000aaae037211 */ /* 0x004fc800078628ff */
[----:B------:R-:W-:Y:S02]  /*18370*/  LEA.HI.X R2, R174, R173, R175, 0x5, P3 ;  /* 0x000000adae027211 */ /* 0x000fe400018f2caf */
[CC--:B-1----:R-:W-:Y:S02]  /*18380*/  @!P0 LEA R6, P4, R3.reuse, R176.reuse, 0x1 ;  /* 0x000000b003068211 */ /* 0x0c2fe400078808ff */
        /* <DEDUP_REMOVED lines=28> */
.L_x_2262:
[----:B------:R-:W-:Y:S05]  /*18550*/  BSYNC B0 ;  /* 0x0000000000007941 */ /* 0x000fea0003800000 */
.L_x_2261:
[----:B-1----:R-:W-:-:S04]  /*18560*/  IADD3 R4, R166, 0x30, RZ ;  /* 0x00000030a6047810 */ /* 0x002fc80007ffe0ff */
[----:B------:R-:W-:-:S13]  /*18570*/  ISETP.GE.AND P3, PT, R4, R0, PT ;  /* 0x000000000400720c */ /* 0x000fda0003f66270 */
[----:B------:R-:W-:Y:S05]  /*18580*/  @P3 BRA `(.L_x_2180) ;  /* 0x0000022000003947 */ /* 0x000fea0003800000 */
[----:B------:R-:W-:Y:S01]  /*18590*/  ISETP.GE.AND P5, PT, R16, R63, PT ;  /* 0x0000003f1000720c */ /* 0x000fe20003fa6270 */
[----:B------:R-:W-:Y:S02]  /*185a0*/  IMAD.MOV.U32 R171, RZ, RZ, R173 ;  /* 0x000000ffffab7224 */ /* 0x000fe400078e00ad */
[----:B------:R-:W-:Y:S02]  /*185b0*/  IMAD R0, R175, 0x30, RZ ;  /* 0x00000030af007824 */ /* 0x000fe400078e02ff */
[----:B------:R-:W-:-:S04]  /*185c0*/  IMAD.WIDE.U32 R174, R174, 0x30, R170 ;  /* 0x00000030aeae7825 */ /* 0x000fc800078e00aa */
[----:B------:R-:W-:Y:S01]  /*185d0*/  IMAD.IADD R0, R0, 0x1, R175 ;  /* 0x0000000100007824 */ /* 0x000fe200078e02af */
[CC--:B------:R-:W-:Y:S02]  /*185e0*/  @!P0 LEA R6, P4, R174.reuse, R176.reuse, 0x1 ;  /* 0x000000b0ae068211 */ /* 0x0c0fe400078808ff */
[CC--:B--2---:R-:W-:Y:S01]  /*185f0*/  @!P1 LEA R2, P3, R174.reuse, R176.reuse, 0x1 ;  /* 0x000000b0ae029211 */ /* 0x0c4fe200078608ff */
        /* <DEDUP_REMOVED lines=27> */
.L_x_2180:
[----:B------:R-:W-:Y:S05]  /*187b0*/  BSYNC B3 ;  /* 0x0000000000037941 */ /* 0x000fea0003800000 */
.L_x_2129:
[----:B------:R-:W-:Y:S01]  /*187c0*/  IADD3 R250, R165, -0x1, RZ ;  /* 0xffffffffa5fa7810 */ /* 0x000fe20007ffe0ff */
[----:B------:R-:W-:Y:S01]  /*187d0*/  BSSY B0, `(.L_x_2263) ;  /* 0x0000025000007945 */ /* 0x000fe20003800000 */
[----:B------:R-:W-:-:S03]  /*187e0*/  LOP3.LUT R251, R59, 0xff, RZ, 0xc0, !PT ;  /* 0x000000ff3bfb7812 */ /* 0x000fc600078ec0ff */
[----:B-12---:R-:W-:-:S04]  /*187f0*/  IMAD.SHL.U32 R3, R250, 0x40, RZ ;  /* 0x00000040fa037824 */ /* 0x006fc800078e00ff */
[----:B------:R-:W-:-:S05]  /*18800*/  IMAD.IADD R0, R54, 0x1, -R3 ;  /* 0x0000000136007824 */ /* 0x000fca00078e0a03 */
[----:B------:R-:W-:-:S13]  /*18810*/  ISETP.GE.AND P0, PT, R166, R0, PT ;  /* 0x00000000a600720c */ /* 0x000fda0003f06270 */
[----:B------:R-:W-:Y:S05]  /*18820*/  @P0 BRA `(.L_x_2264) ;  /* 0x000001f000000947 */ /* 0x000fea0003800000 */
[C---:B------:R-:W-:Y:S02]  /*18830*/  LOP3.LUT R2, R251.reuse, 0x1, RZ, 0xc0, !PT ;  /* 0x00000001fb027812 */ /* 0x040fe400078ec0ff */
[----:B------:R-:W-:Y:S02]  /*18840*/  R2P PR, R251, 0xe ;  /* 0x0000000efb007804 */ /* 0x000fe40000000000 */
[----:B------:R-:W-:-:S11]  /*18850*/  ISETP.NE.U32.AND P0, PT, R2, 0x1, PT ;  /* 0x000000010200780c */ /* 0x000fd60003f05070 */
[----:B-----5:R-:W-:Y:S01]  /*18860*/  @P1 IMAD.MOV.U32 R14, RZ, RZ, R241 ;  /* 0x000000ffff0e1224 */ /* 0x020fe200078e00f1 */
        /* <DEDUP_REMOVED lines=27> */
.L_x_2264:
[----:B------:R-:W-:Y:S05]  /*18a20*/  BSYNC B0 ;  /* 0x0000000000007941 */ /* 0x000fea0003800000 */
.L_x_2263:
        /* <DEDUP_REMOVED lines=9> */
[----:B------:R-:W-:Y:S01]  /*18ac0*/  IMAD.X R2, R238, 0x1, R163, P2 ;  /* 0x00000001ee027824 */ /* 0x000fe200010e06a3 */
[-C--:B--2--5:R-:W-:Y:S02]  /*18ad0*/  @P4 LEA R14, P6, R5, R168.reuse, 0x1 ;  /* 0x000000a8050e4211 */ /* 0x0a4fe400078c08ff */
[----:B------:R-:W-:Y:S02]  /*18ae0*/  @!P5 LEA R16, P0, R237, R241, 0x1 ;  /* 0x000000f1ed10d211 */ /* 0x000fe400078008ff */
[----:B------:R-:W-:Y:S02]  /*18af0*/  @P3 LEA R10, P2, R5, R168, 0x1 ;  /* 0x000000a8050a3211 */ /* 0x000fe400078408ff */
        /* <DEDUP_REMOVED lines=25> */
.L_x_2266:
[----:B------:R-:W-:Y:S05]  /*18c90*/  BSYNC B0 ;  /* 0x0000000000007941 */ /* 0x000fea0003800000 */
.L_x_2265:
        /* <DEDUP_REMOVED lines=10> */
[----:B-12--5:R-:W-:-:S04]  /*18d40*/  LEA R6, P0, R48, R160, 0x5 ;  /* 0x000000a030067211 */ /* 0x026fc800078028ff */
        /* <DEDUP_REMOVED lines=29> */
.L_x_2268:
[----:B------:R-:W-:Y:S05]  /*18f20*/  BSYNC B0 ;  /* 0x0000000000007941 */ /* 0x000fea0003800000 */
.L_x_2267:
        /* <DEDUP_REMOVED lines=12> */
[CC--:B-12--5:R-:W-:Y:S02]  /*18ff0*/  @P4 LEA R14, P6, R162.reuse, R168.reuse, 0x1 ;  /* 0x000000a8a20e4211 */ /* 0x0e6fe400078c08ff */
[----:B------:R-:W-:Y:S02]  /*19000*/  @!P5 IMAD.MOV.U32 R6, RZ, RZ, R241 ;  /* 0x000000ffff06d224 */ /* 0x000fe400078e00f1 */
[----:B------:R-:W-:Y:S01]  /*19010*/  @!P5 IMAD.MOV.U32 R7, RZ, RZ, R240 ;  /* 0x000000ffff07d224 */ /* 0x000fe200078e00f0 */
[CC--:B------:R-:W-:Y:S01]  /*19020*/  @P3 LEA R10, P2, R162.reuse, R168.reuse, 0x1 ;  /* 0x000000a8a20a3211 */ /* 0x0c0fe200078408ff */
[----:B------:R-:W-:Y:S01]  /*19030*/  @!P5 IMAD R49, R49, 0x60, RZ ;  /* 0x000000603131d824 */ /* 0x000fe200078e02ff */
[----:B------:R-:W-:Y:S01]  /*19040*/  @P1 LEA R16, P0, R162, R168, 0x1 ;  /* 0x000000a8a2101211 */ /* 0x000fe200078008ff */
[----:B------:R-:W-:Y:S01]  /*19050*/  @!P5 IMAD.WIDE.U32 R6, R48, 0x60, R6 ;  /* 0x000000603006d825 */ /* 0x000fe200078e0006 */
[CCC-:B------:R-:W-:Y:S02]  /*19060*/  @P4 LEA.HI.X R15, R162.reuse, R169.reuse, R2.reuse, 0x1, P6 ;  /* 0x000000a9a20f4211 */ /* 0x1c0fe400030f0c02 */
[CCC-:B------:R-:W-:Y:S01]  /*19070*/  @P3 LEA.HI.X R11, R162.reuse, R169.reuse, R2.reuse, 0x1, P2 ;  /* 0x000000a9a20b3211 */ /* 0x1c0fe200010f0c02 */
[----:B------:R-:W-:Y:S01]  /*19080*/  @!P5 IMAD.IADD R7, R49, 0x1, R7 ;  /* 0x000000013107d824 */ /* 0x000fe200078e0207 */
[----:B------:R-:W-:-:S04]  /*19090*/  @P1 LEA.HI.X R17, R162, R169, R2, 0x1, P0 ;  /* 0x000000a9a2111211 */ /* 0x000fc800000f0c02 */
        /* <DEDUP_REMOVED lines=20> */
.L_x_2270:
[----:B------:R-:W-:Y:S05]  /*191e0*/  BSYNC B0 ;  /* 0x0000000000007941 */ /* 0x000fea0003800000 */
.L_x_2269:
[----:B------:R-:W0:Y:S04]  /*191f0*/  LDGDEPBAR ;  /* 0x00000000000079af */ /* 0x000e280000000000 */
[----:B------:R1:W5:Y:S01]  /*19200*/  LD.E R2, [R20.64+0x188] ;  /* 0x0001880614027980 */ /* 0x000362000c101900 */
[----:B------:R-:W-:Y:S01]  /*19210*/  ISETP.GE.AND P0, PT, R166, R0, PT ;  /* 0x00000000a600720c */ /* 0x000fe20003f06270 */
[----:B---3--:R-:W-:Y:S01]  /*19220*/  IMAD.SHL.U32 R22, R57, 0x2, RZ ;  /* 0x0000000239167824 */ /* 0x008fe200078e00ff */
        /* <DEDUP_REMOVED lines=15> */
[----:B-12--5:R-:W-:Y:S01]  /*19320*/  @P1 IMAD.MOV.U32 R14, RZ, RZ, R185 ;  /* 0x000000ffff0e1224 */ /* 0x026fe200078e00b9 */
        /* <DEDUP_REMOVED lines=27> */
.L_x_2272:
[----:B------:R-:W-:Y:S05]  /*194e0*/  BSYNC B0 ;  /* 0x0000000000007941 */ /* 0x000fea0003800000 */
.L_x_2271:
        /* <DEDUP_REMOVED lines=12> */
[CC--:B-12---:R-:W-:Y:S02]  /*195b0*/  @P5 LEA R10, P4, R235.reuse, R185.reuse, 0x1 ;  /* 0x000000b9eb0a5211 */ /* 0x0c6fe400078808ff */
[CC--:B-----5:R-:W-:Y:S02]  /*195c0*/  @!P6 LEA R14, P0, R235.reuse, R185.reuse, 0x1 ;  /* 0x000000b9eb0ee211 */ /* 0x0e0fe400078008ff */
        /* <DEDUP_REMOVED lines=26> */
.L_x_2274:
[----:B------:R-:W-:Y:S05]  /*19770*/  BSYNC B0 ;  /* 0x0000000000007941 */ /* 0x000fea0003800000 */
.L_x_2273:
        /* <DEDUP_REMOVED lines=13> */
[----:B-12--5:R-:W-:-:S05]  /*19850*/  SHF.L.U64.HI R6, R50, 0x5, R51 ;  /* 0x0000000532067819 */ /* 0x026fca0000010233 */
        /* <DEDUP_REMOVED lines=28> */
.L_x_2276:
[----:B------:R-:W-:Y:S05]  /*19a20*/  BSYNC B0 ;  /* 0x0000000000007941 */ /* 0x000fea0003800000 */
.L_x_2275:
        /* <DEDUP_REMOVED lines=10> */
[----:B-1----:R-:W-:Y:S01]  /*19ad0*/  @P1 MOV R8, R185 ;  /* 0x000000b900081202 */ /* 0x002fe20000000f00 */
[--C-:B--2--5:R-:W-:Y:S01]  /*19ae0*/  @P2 IMAD.MOV.U32 R6, RZ, RZ, R185.reuse ;  /* 0x000000ffff062224 */ /* 0x124fe200078e00b9 */
[-C--:B------:R-:W-:Y:S01]  /*19af0*/  @P1 MOV R9, R184.reuse ;  /* 0x000000b800091202 */ /* 0x080fe20000000f00 */
[----:B------:R-:W-:Y:S01]  /*19b00*/  @P3 IMAD.MOV.U32 R4, RZ, RZ, R185 ;  /* 0x000000ffff043224 */ /* 0x000fe200078e00b9 */
[-C--:B------:R-:W-:Y:S01]  /*19b10*/  @P2 MOV R7, R184.reuse ;  /* 0x000000b800072202 */ /* 0x080fe20000000f00 */
[----:B------:R-:W-:Y:S01]  /*19b20*/  @P3 IMAD R0, R51, 0x60, RZ ;  /* 0x0000006033003824 */ /* 0x000fe200078e02ff */
[----:B------:R-:W-:Y:S01]  /*19b30*/  @P3 MOV R5, R184 ;  /* 0x000000b800053202 */ /* 0x000fe20000000f00 */
[----:B------:R-:W-:-:S04]  /*19b40*/  @P1 IMAD.WIDE.U32 R10, R50, 0x60, R8 ;  /* 0x00000060320a1825 */ /* 0x000fc800078e0008 */
[----:B------:R-:W-:-:S04]  /*19b50*/  @P2 IMAD.WIDE.U32 R8, R50, 0x60, R6 ;  /* 0x0000006032082825 */ /* 0x000fc800078e0006 */
[----:B------:R-:W-:Y:S01]  /*19b60*/  @P3 IMAD.WIDE.U32 R6, R50, 0x60, R4 ;  /* 0x0000006032063825 */ /* 0x000fe200078e0004 */
[----:B------:R-:W-:-:S03]  /*19b70*/  @!P0 MOV R4, R185 ;  /* 0x000000b900048202 */ /* 0x000fc60000000f00 */
[----:B------:R-:W-:Y:S02]  /*19b80*/  @!P0 IMAD.MOV.U32 R5, RZ, RZ, R184 ;  /* 0x000000ffff058224 */ /* 0x000fe400078e00b8 */
[----:B------:R-:W-:Y:S02]  /*19b90*/  @P3 IMAD.IADD R0, R0, 0x1, R7 ;  /* 0x0000000100003824 */ /* 0x000fe400078e0207 */
[----:B------:R-:W-:-:S03]  /*19ba0*/  @!P0 IMAD.WIDE.U32 R12, R50, 0x60, R4 ;  /* 0x00000060320c8825 */ /* 0x000fc600078e0004 */
[----:B------:R-:W-:Y:S01]  /*19bb0*/  @P3 MOV R7, R0 ;  /* 0x0000000000073202 */ /* 0x000fe20000000f00 */
[C---:B------:R-:W-:Y:S02]  /*19bc0*/  @P1 IMAD R5, R51.reuse, 0x60, RZ ;  /* 0x0000006033051824 */ /* 0x040fe400078e02ff */
[C---:B------:R-:W-:Y:S02]  /*19bd0*/  @P2 IMAD R4, R51.reuse, 0x60, RZ ;  /* 0x0000006033042824 */ /* 0x040fe400078e02ff */
[----:B------:R-:W-:Y:S01]  /*19be0*/  @!P0 IMAD R51, R51, 0x60, RZ ;  /* 0x0000006033338824 */ /* 0x000fe200078e02ff */
[----:B------:R-:W-:Y:S02]  /*19bf0*/  @P1 IADD3 R5, R5, R11, RZ ;  /* 0x0000000b05051210 */ /* 0x000fe40007ffe0ff */
[----:B------:R-:W-:Y:S02]  /*19c00*/  @P2 IADD3 R4, R4, R9, RZ ;  /* 0x0000000904042210 */ /* 0x000fe40007ffe0ff */
[----:B------:R-:W-:-:S02]  /*19c10*/  @!P0 IADD3 R13, R51, R13, RZ ;  /* 0x0000000d330d8210 */ /* 0x000fc40007ffe0ff */
[----:B------:R-:W-:Y:S01]  /*19c20*/  @P1 MOV R11, R5 ;  /* 0x00000005000b1202 */ /* 0x000fe20000000f00 */
[----:B------:R-:W-:Y:S01]  /*19c30*/  @P2 IMAD.MOV.U32 R5, RZ, RZ, R4 ;  /* 0x000000ffff052224 */ /* 0x000fe200078e0004 */
[----:B------:R-:W-:Y:S01]  /*19c40*/  @P2 MOV R4, R8 ;  /* 0x0000000800042202 */ /* 0x000fe20000000f00 */
        /* <DEDUP_REMOVED lines=20> */
.L_x_2278:
[----:B------:R-:W-:Y:S05]  /*19d90*/  BSYNC B0 ;  /* 0x0000000000007941 */ /* 0x000fea0003800000 */
.L_x_2277:
[C---:B------:R-:W-:Y:S01]  /*19da0*/  IMAD.SHL.U32 R0, R55.reuse, 0x40, RZ ;  /* 0x0000004037007824 */ /* 0x040fe200078e00ff */
        /* <DEDUP_REMOVED lines=9> */
[----:B------:R-:W-:Y:S01]  /*19e40*/  LDSM.16.M88.4 R24, [R230] ;  /* 0x00000000e618783b */ /* 0x000fe20000000200 */
        /* <DEDUP_REMOVED lines=10> */
[----:B-1---5:R-:W1:Y:S01]  /*19ef0*/  LDSM.16.M88.4 R12, [R229+0x8000] ;  /* 0x00800000e50c783b */ /* 0x022e620000000200 */
[----:B------:R-:W-:Y:S02]  /*19f00*/  IADD3 R227, R229, 0x8020, RZ ;  /* 0x00008020e5e37810 */ /* 0x000fe40007ffe0ff */
[----:B------:R-:W-:Y:S01]  /*19f10*/  @P1 IADD3 R227, R0, -0x20, RZ ;  /* 0xffffffe000e31810 */ /* 0x000fe20007ffe0ff */
[----:B------:R-:W3:Y:S01]  /*19f20*/  LDSM.16.M88.4 R56, [R229+0x8800] ;  /* 0x00880000e538783b */ /* 0x000ee20000000200 */
[----:B------:R-:W-:-:S03]  /*19f30*/  IMAD.MOV.U32 R0, RZ, RZ, 0x40 ;  /* 0x00000040ff007424 */ /* 0x000fc600078e00ff */
[----:B------:R-:W4:Y:S02]  /*19f40*/  LDSM.16.M88.4 R76, [R229+0x9000] ;  /* 0x00900000e54c783b */ /* 0x000f240000000200 */
[----:B------:R-:W-:Y:S02]  /*19f50*/  SEL R0, R0, 0xffffffc0, !P2 ;  /* 0xffffffc000007807 */ /* 0x000fe40005000000 */
[----:B------:R-:W3:Y:S03]  /*19f60*/  LDSM.16.M88.4 R28, [R229+0x9800] ;  /* 0x00980000e51c783b */ /* 0x000ee60000000200 */
[----:B------:R-:W-:Y:S01]  /*19f70*/  IMAD.IADD R224, R229, 0x1, R0 ;  /* 0x00000001e5e07824 */ /* 0x000fe200078e0200 */
[----:B------:R-:W3:Y:S01]  /*19f80*/  LDSM.16.M88.4 R4, [R227] ;  /* 0x00000000e304783b */ /* 0x000ee20000000200 */
[----:B------:R-:W-:-:S03]  /*19f90*/  IMAD.IADD R220, R0, 0x1, R227 ;  /* 0x0000000100dc7824 */ /* 0x000fc600078e02e3 */
[----:B------:R-:W4:Y:S04]  /*19fa0*/  LDSM.16.M88.4 R92, [R227+0x800] ;  /* 0x00080000e35c783b */ /* 0x000f280000000200 */
[----:B------:R-:W4:Y:S04]  /*19fb0*/  LDSM.16.M88.4 R88, [R227+0x1000] ;  /* 0x00100000e358783b */ /* 0x000f280000000200 */
[----:B------:R-:W4:Y:S04]  /*19fc0*/  LDSM.16.M88.4 R84, [R227+0x1800] ;  /* 0x00180000e354783b */ /* 0x000f280000000200 */
[----:B------:R-:W4:Y:S04]  /*19fd0*/  LDSM.16.M88.4 R8, [R224+0x8000] ;  /* 0x00800000e008783b */ /* 0x000f280000000200 */
[----:B------:R-:W4:Y:S01]  /*19fe0*/  LDSM.16.M88.4 R64, [R224+0x8800] ;  /* 0x00880000e040783b */ /* 0x000f220000000200 */
[C---:B-1----:R-:W-:Y:S03]  /*19ff0*/  HMMA.16816.F32.BF16 R16, R24.reuse, R12, RZ ;  /* 0x0000000c1810723c */ /* 0x042fe600000418ff */
[----:B------:R-:W1:Y:S04]  /*1a000*/  LDSM.16.M88.4 R60, [R224+0x9000] ;  /* 0x00900000e03c783b */ /* 0x000e680000000200 */
[----:B------:R-:W-:Y:S01]  /*1a010*/  LDSM.16.M88.4 R100, [R220+0x4800] ;  /* 0x00480000dc64783b */ /* 0x000fe20000000200 */
[C---:B------:R-:W-:Y:S03]  /*1a020*/  HMMA.16816.F32.BF16 R12, R24.reuse, R14, RZ ;  /* 0x0000000e180c723c */ /* 0x040fe600000418ff */
[----:B------:R-:W-:Y:S05]  /*1a030*/  LDSM.16.M88.4 R96, [R229+0xe800] ;  /* 0x00e80000e560783b */ /* 0x000fea0000000200 */
[C---:B---3--:R-:W-:Y:S08]  /*1a040*/  HMMA.16816.F32.BF16 R32, R24.reuse, R56, RZ ;  /* 0x000000381820723c */ /* 0x048ff000000418ff */
[C---:B----4-:R-:W-:Y:S08]  /*1a050*/  HMMA.16816.F32.BF16 R80, R24.reuse, R76, RZ ;  /* 0x0000004c1850723c */ /* 0x050ff000000418ff */
[C---:B------:R-:W-:Y:S08]  /*1a060*/  HMMA.16816.F32.BF16 R56, R24.reuse, R58, RZ ;  /* 0x0000003a1838723c */ /* 0x040ff000000418ff */
[C---:B------:R-:W-:Y:S08]  /*1a070*/  HMMA.16816.F32.BF16 R76, R24.reuse, R78, RZ ;  /* 0x0000004e184c723c */ /* 0x040ff000000418ff */
[C---:B------:R-:W-:Y:S08]  /*1a080*/  HMMA.16816.F32.BF16 R72, R24.reuse, R28, RZ ;  /* 0x0000001c1848723c */ /* 0x040ff000000418ff */
[----:B------:R-:W-:Y:S01]  /*1a090*/  HMMA.16816.F32.BF16 R24, R24, R30, RZ ;  /* 0x0000001e1818723c */ /* 0x000fe200000418ff */
[----:B------:R-:W3:Y:S07]  /*1a0a0*/  LDSM.16.M88.4 R28, [R224+0x9800] ;  /* 0x00980000e01c783b */ /* 0x000eee0000000200 */
        /* <DEDUP_REMOVED lines=12> */
[----:B------:R-:W-:Y:S03]  /*1a170*/  LDSM.16.M88.4 R84, [R230+0x2000] ;  /* 0x00200000e654783b */ /* 0x000fe60000000200 */
[C---:B------:R-:W-:Y:S08]  /*1a180*/  HMMA.16816.F32.BF16 R16, R68.reuse, R8, R16 ;  /* 0x000000084410723c */ /* 0x040ff00000041810 */
[C---:B------:R-:W-:Y:S01]  /*1a190*/  HMMA.16816.F32.BF16 R12, R68.reuse, R10, R12 ;  /* 0x0000000a440c723c */ /* 0x040fe2000004180c */
[----:B------:R-:W4:Y:S07]  /*1a1a0*/  LDSM.16.M88.4 R8, [R220+0x1000] ;  /* 0x00100000dc08783b */ /* 0x000f2e0000000200 */
[C---:B------:R-:W-:Y:S08]  /*1a1b0*/  HMMA.16816.F32.BF16 R32, R68.reuse, R64, R32 ;  /* 0x000000404420723c */ /* 0x040ff00000041820 */
[C---:B------:R-:W-:Y:S01]  /*1a1c0*/  HMMA.16816.F32.BF16 R56, R68.reuse, R66, R56 ;  /* 0x000000424438723c */ /* 0x040fe20000041838 */
[----:B------:R-:W-:Y:S07]  /*1a1d0*/  LDSM.16.M88.4 R64, [R220+0x1800] ;  /* 0x00180000dc40783b */ /* 0x000fee0000000200 */
[C---:B-1----:R-:W-:Y:S08]  /*1a1e0*/  HMMA.16816.F32.BF16 R80, R68.reuse, R60, R80 ;  /* 0x0000003c4450723c */ /* 0x042ff00000041850 */
[C---:B------:R-:W-:Y:S01]  /*1a1f0*/  HMMA.16816.F32.BF16 R76, R68.reuse, R62, R76 ;  /* 0x0000003e444c723c */ /* 0x040fe2000004184c */
[----:B------:R-:W-:Y:S07]  /*1a200*/  LDSM.16.M88.4 R60, [R227+0x2800] ;  /* 0x00280000e33c783b */ /* 0x000fee0000000200 */
[C---:B---3--:R-:W-:Y:S08]  /*1a210*/  HMMA.16816.F32.BF16 R72, R68.reuse, R28, R72 ;  /* 0x0000001c4448723c */ /* 0x048ff00000041848 */
        /* <DEDUP_REMOVED lines=80> */
[----:B--2---:R-:W-:Y:S08]  /*1a720*/  HMMA.16816.F32.BF16 R16, R4, R8, R16 ;  /* 0x000000080410723c */ /* 0x004ff00000041810 */
[C---:B------:R-:W-:Y:S08]  /*1a730*/  HMMA.16816.F32.BF16 R72, R44.reuse, R64, R72 ;  /* 0x000000402c48723c */ /* 0x040ff00000041848 */
[----:B------:R-:W-:Y:S01]  /*1a740*/  HMMA.16816.F32.BF16 R68, R44, R66, R68 ;  /* 0x000000422c44723c */ /* 0x000fe20000041844 */
[----:B------:R-:W-:Y:S04]  /*1a750*/  LDSM.16.M88.4 R64, [R230+0x6000] ;  /* 0x00600000e640783b */ /* 0x000fe80000000200 */
[----:B------:R-:W2:Y:S03]  /*1a760*/  LDSM.16.M88.4 R44, [R229+0xe000] ;  /* 0x00e00000e52c783b */ /* 0x000ea60000000200 */
[----:B------:R-:W-:Y:S01]  /*1a770*/  HMMA.16816.F32.BF16 R12, R4, R10, R12 ;  /* 0x0000000a040c723c */ /* 0x000fe2000004180c */
[----:B------:R-:W-:Y:S07]  /*1a780*/  LDSM.16.M88.4 R8, [R224+0xd800] ;  /* 0x00d80000e008783b */ /* 0x000fee0000000200 */
[C---:B---3--:R-:W-:Y:S08]  /*1a790*/  HMMA.16816.F32.BF16 R32, R48.reuse, R28, R32 ;  /* 0x0000001c3020723c */ /* 0x048ff00000041820 */
[C---:B------:R-:W-:Y:S01]  /*1a7a0*/  HMMA.16816.F32.BF16 R56, R48.reuse, R30, R56 ;  /* 0x0000001e3038723c */ /* 0x040fe20000041838 */
[----:B------:R-:W3:Y:S07]  /*1a7b0*/  LDSM.16.M88.4 R28, [R224+0xc800] ;  /* 0x00c80000e01c783b */ /* 0x000eee0000000200 */
[C---:B----4-:R-:W-:Y:S08]  /*1a7c0*/  HMMA.16816.F32.BF16 R80, R48.reuse, R24, R80 ;  /* 0x000000183050723c */ /* 0x050ff00000041850 */
[----:B------:R-:W-:Y:S01]  /*1a7d0*/  HMMA.16816.F32.BF16 R76, R48, R26, R76 ;  /* 0x0000001a304c723c */ /* 0x000fe2000004184c */
[----:B------:R-:W4:Y:S07]  /*1a7e0*/  LDSM.16.M88.4 R24, [R224+0xd000] ;  /* 0x00d00000e018783b */ /* 0x000f2e0000000200 */
[----:B------:R-:W-:Y:S08]  /*1a7f0*/  HMMA.16816.F32.BF16 R16, R92, R84, R16 ;  /* 0x000000545c10723c */ /* 0x000ff00000041810 */
[C---:B-1----:R-:W-:Y:S08]  /*1a800*/  HMMA.16816.F32.BF16 R72, R48.reuse, R60, R72 ;  /* 0x0000003c3048723c */ /* 0x042ff00000041848 */
[----:B------:R-:W-:Y:S01]  /*1a810*/  HMMA.16816.F32.BF16 R68, R48, R62, R68 ;  /* 0x0000003e3044723c */ /* 0x000fe20000041844 */
[----:B------:R-:W-:Y:S04]  /*1a820*/  LDSM.16.M88.4 R48, [R228+0x6000] ;  /* 0x00600000e430783b */ /* 0x000fe80000000200 */
[----:B------:R-:W1:Y:S03]  /*1a830*/  LDSM.16.M88.4 R60, [R227+0x6000] ;  /* 0x00600000e33c783b */ /* 0x000e660000000200 */
[----:B------:R-:W-:Y:S01]  /*1a840*/  HMMA.16816.F32.BF16 R12, R92, R86, R12 ;  /* 0x000000565c0c723c */ /* 0x000fe2000004180c */
[----:B------:R-:W-:Y:S07]  /*1a850*/  LDSM.16.M88.4 R84, [R220+0x5800] ;  /* 0x00580000dc54783b */ /* 0x000fee0000000200 */
[----:B--2---:R-:W-:Y:S08]  /*1a860*/  HMMA.16816.F32.BF16 R16, R64, R44, R16 ;  /* 0x0000002c4010723c */ /* 0x004ff00000041810 */
[C---:B---3--:R-:W-:Y:S08]  /*1a870*/  HMMA.16816.F32.BF16 R32, R4.reuse, R28, R32 ;  /* 0x0000001c0420723c */ /* 0x048ff00000041820 */
[C---:B------:R-:W-:Y:S01]  /*1a880*/  HMMA.16816.F32.BF16 R56, R4.reuse, R30, R56 ;  /* 0x0000001e0438723c */ /* 0x040fe20000041838 */
[----:B------:R-:W-:Y:S07]  /*1a890*/  LDSM.16.M88.4 R28, [R226+0x6000] ;  /* 0x00600000e21c783b */ /* 0x000fee0000000200 */
[C---:B----4-:R-:W-:Y:S08]  /*1a8a0*/  HMMA.16816.F32.BF16 R80, R4.reuse, R24, R80 ;  /* 0x000000180450723c */ /* 0x050ff00000041850 */
[----:B------:R-:W-:Y:S01]  /*1a8b0*/  HMMA.16816.F32.BF16 R76, R4, R26, R76 ;  /* 0x0000001a044c723c */ /* 0x000fe2000004184c */
[----:B------:R-:W2:Y:S07]  /*1a8c0*/  LDSM.16.M88.4 R24, [R224+0xe000] ;  /* 0x00e00000e018783b */ /* 0x000eae0000000200 */
[----:B------:R-:W-:Y:S01]  /*1a8d0*/  HMMA.16816.F32.BF16 R12, R64, R46, R12 ;  /* 0x0000002e400c723c */ /* 0x000fe2000004180c */
[----:B------:R-:W-:Y:S07]  /*1a8e0*/  LDSM.16.M88.4 R44, [R227+0x6800] ;  /* 0x00680000e32c783b */ /* 0x000fee0000000200 */
[----:B-1----:R-:W-:Y:S08]  /*1a8f0*/  HMMA.16816.F32.BF16 R16, R48, R60, R16 ;  /* 0x0000003c3010723c */ /* 0x002ff00000041810 */
[C---:B------:R-:W-:Y:S08]  /*1a900*/  HMMA.16816.F32.BF16 R72, R4.reuse, R8, R72 ;  /* 0x000000080448723c */ /* 0x040ff00000041848 */
[----:B------:R-:W-:Y:S01]  /*1a910*/  HMMA.16816.F32.BF16 R68, R4, R10, R68 ;  /* 0x0000000a0444723c */ /* 0x000fe20000041844 */
[----:B------:R-:W-:Y:S04]  /*1a920*/  LDSM.16.M88.4 R8, [R225+0x6000] ;  /* 0x00600000e108783b */ /* 0x000fe80000000200 */
[----:B------:R-:W1:Y:S03]  /*1a930*/  LDSM.16.M88.4 R4, [R220+0x6000] ;  /* 0x00600000dc04783b */ /* 0x000e660000000200 */
[----:B------:R-:W-:Y:S01]  /*1a940*/  HMMA.16816.F32.BF16 R12, R48, R62, R12 ;  /* 0x0000003e300c723c */ /* 0x000fe2000004180c */
[----:B------:R-:W3:Y:S07]  /*1a950*/  LDSM.16.M88.4 R60, [R229+0xf000] ;  /* 0x00f00000e53c783b */ /* 0x000eee0000000200 */
[----:B--2---:R-:W-:Y:S08]  /*1a960*/  HMMA.16816.F32.BF16 R16, R28, R24, R16 ;  /* 0x000000181c10723c */ /* 0x004ff00000041810 */
[C---:B------:R-:W-:Y:S08]  /*1a970*/  HMMA.16816.F32.BF16 R32, R92.reuse, R100, R32 ;  /* 0x000000645c20723c */ /* 0x040ff00000041820 */
[C---:B------:R-:W-:Y:S08]  /*1a980*/  HMMA.16816.F32.BF16 R56, R92.reuse, R102, R56 ;  /* 0x000000665c38723c */ /* 0x040ff00000041838 */
[----:B------:R-:W-:Y:S01]  /*1a990*/  HMMA.16816.F32.BF16 R100, R92, R88, R80 ;  /* 0x000000585c64723c */ /* 0x000fe20000041850 */
[----:B------:R-:W-:Y:S07]  /*1a9a0*/  LDSM.16.M88.4 R80, [R224+0xe800] ;  /* 0x00e80000e050783b */ /* 0x000fee0000000200 */
[----:B------:R-:W-:Y:S01]  /*1a9b0*/  HMMA.16816.F32.BF16 R12, R28, R26, R12 ;  /* 0x0000001a1c0c723c */ /* 0x000fe2000004180c */
[----:B------:R-:W2:Y:S07]  /*1a9c0*/  LDSM.16.M88.4 R24, [R227+0x7000] ;  /* 0x00700000e318783b */ /* 0x000eae0000000200 */
[----:B-1----:R-:W-:Y:S08]  /*1a9d0*/  HMMA.16816.F32.BF16 R16, R8, R4, R16 ;  /* 0x000000040810723c */ /* 0x002ff00000041810 */
[----:B------:R-:W-:Y:S01]  /*1a9e0*/  HMMA.16816.F32.BF16 R76, R92, R90, R76 ;  /* 0x0000005a5c4c723c */ /* 0x000fe2000004184c */
[----:B------:R-:W1:Y:S07]  /*1a9f0*/  LDSM.16.M88.4 R88, [R229+0xf800] ;  /* 0x00f80000e558783b */ /* 0x000e6e0000000200 */
[----:B---3--:R-:W-:Y:S08]  /*1aa00*/  HMMA.16816.F32.BF16 R100, R64, R60, R100 ;  /* 0x0000003c4064723c */ /* 0x008ff00000041864 */
[----:B------:R-:W-:Y:S01]  /*1aa10*/  HMMA.16816.F32.BF16 R72, R92, R84, R72 ;  /* 0x000000545c48723c */ /* 0x000fe20000041848 */
[----:B------:R-:W-:-:S02]  /*1aa20*/  FMUL.FTZ R16, R16, R36 ;  /* 0x0000002410107220 */ /* 0x000fc40000410000 */
[-C--:B------:R-:W-:Y:S02]  /*1aa30*/  FMUL.FTZ R17, R17, R36.reuse ;  /* 0x0000002411117220 */ /* 0x080fe40000410000 */
[----:B------:R-:W-:-:S03]  /*1aa40*/  FMUL.FTZ R18, R18, R36 ;  /* 0x0000002412127220 */ /* 0x000fc60000410000 */
[----:B------:R-:W-:Y:S01]  /*1aa50*/  HMMA.16816.F32.BF16 R84, R92, R86, R68 ;  /* 0x000000565c54723c */ /* 0x000fe20000041844 */
[----:B------:R-:W3:Y:S01]  /*1aa60*/  MUFU.TANH R37, R16 ;  /* 0x0000001000257308 */ /* 0x000ee20000002400 */
[----:B------:R-:W-:Y:S06]  /*1aa70*/  LDSM.16.M88.4 R68, [R220+0x6800] ;  /* 0x00680000dc44783b */ /* 0x000fec0000000200 */
[----:B------:R-:W-:Y:S01]  /*1aa80*/  HMMA.16816.F32.BF16 R12, R8, R6, R12 ;  /* 0x00000006080c723c */ /* 0x000fe2000004180c */
[----:B------:R-:W4:Y:S01]  /*1aa90*/  MUFU.TANH R38, R17 ;  /* 0x0000001100267308 */ /* 0x000f220000002400 */
[----:B------:R-:W-:Y:S06]  /*1aaa0*/  LDSM.16.M88.4 R4, [R224+0xf000] ;  /* 0x00f00000e004783b */ /* 0x000fec0000000200 */
[----:B------:R-:W-:Y:S08]  /*1aab0*/  HMMA.16816.F32.BF16 R76, R64, R62, R76 ;  /* 0x0000003e404c723c */ /* 0x000ff0000004184c */
[----:B--2---:R-:W-:Y:S01]  /*1aac0*/  HMMA.16816.F32.BF16 R100, R48, R24, R100 ;  /* 0x000000183064723c */ /* 0x004fe20000041864 */
[----:B------:R2:W1:Y:S06]  /*1aad0*/  MUFU.TANH R24, R18 ;  /* 0x0000001200187308 */ /* 0x00046c0000002400 */
[----:B------:R-:W-:-:S02]  /*1aae0*/  FMUL.FTZ R25, R19, R36 ;  /* 0x0000002413197220 */ /* 0x000fc40000410000 */
[----:B--2---:R-:W2:Y:S01]  /*1aaf0*/  LDSM.16.M88.4 R16, [R227+0x7800] ;  /* 0x00780000e310783b */ /* 0x004ea20000000200 */
[----:B------:R-:W-:Y:S01]  /*1ab00*/  HMMA.16816.F32.BF16 R32, R64, R96, R32 ;  /* 0x000000604020723c */ /* 0x000fe20000041820 */
[-C--:B------:R-:W-:Y:S02]  /*1ab10*/  FMUL.FTZ R12, R12, R36.reuse ;  /* 0x000000240c0c7220 */ /* 0x080fe40000410000 */
[-C--:B------:R-:W-:Y:S02]  /*1ab20*/  FMUL.FTZ R13, R13, R36.reuse ;  /* 0x000000240d0d7220 */ /* 0x080fe40000410000 */
[----:B------:R-:W-:-:S03]  /*1ab30*/  FMUL.FTZ R14, R14, R36 ;  /* 0x000000240e0e7220 */ /* 0x000fc60000410000 */
[C---:B------:R-:W-:Y:S01]  /*1ab40*/  HMMA.16816.F32.BF16 R56, R64.reuse, R98, R56 ;  /* 0x000000624038723c */ /* 0x040fe20000041838 */
[----:B------:R-:W2:Y:S07]  /*1ab50*/  MUFU.TANH R42, R12 ;  /* 0x0000000c002a7308 */ /* 0x000eae0000002400 */
[C---:B-1----:R-:W-:Y:S01]  /*1ab60*/  HMMA.16816.F32.BF16 R84, R64.reuse, R90, R84 ;  /* 0x0000005a4054723c */ /* 0x042fe20000041854 */
[----:B------:R-:W1:Y:S07]  /*1ab70*/  MUFU.TANH R43, R13 ;  /* 0x0000000d002b7308 */ /* 0x000e6e0000002400 */
[----:B------:R-:W-:Y:S08]  /*1ab80*/  HMMA.16816.F32.BF16 R72, R64, R88, R72 ;  /* 0x000000584048723c */ /* 0x000ff00000041848 */
[----:B------:R-:W-:Y:S01]  /*1ab90*/  HMMA.16816.F32.BF16 R76, R48, R26, R76 ;  /* 0x0000001a304c723c */ /* 0x000fe2000004184c */
[----:B------:R1:W1:Y:S06]  /*1aba0*/  MUFU.TANH R26, R14 ;  /* 0x0000000e001a7308 */ /* 0x00026c0000002400 */
[----:B------:R-:W-:-:S02]  /*1abb0*/  FMUL.FTZ R27, R15, R36 ;  /* 0x000000240f1b7220 */ /* 0x000fc40000410000 */
[----:B-1----:R-:W1:Y:S01]  /*1abc0*/  LDSM.16.M88.4 R12, [R224+0xf800] ;  /* 0x00f80000e00c783b */ /* 0x002e620000000200 */
[C---:B------:R-:W-:Y:S08]  /*1abd0*/  HMMA.16816.F32.BF16 R32, R48.reuse, R44, R32 ;  /* 0x0000002c3020723c */ /* 0x040ff00000041820 */
[C---:B------:R-:W-:Y:S01]  /*1abe0*/  HMMA.16816.F32.BF16 R56, R48.reuse, R46, R56 ;  /* 0x0000002e3038723c */ /* 0x040fe20000041838 */
[----:B------:R-:W-:Y:S07]  /*1abf0*/  LDSM.16.M88.4 R44, [R220+0x7000] ;  /* 0x00700000dc2c783b */ /* 0x000fee0000000200 */
[C---:B--2---:R-:W-:Y:S08]  /*1ac00*/  HMMA.16816.F32.BF16 R84, R48.reuse, R18, R84 ;  /* 0x000000123054723c */ /* 0x044ff00000041854 */
[----:B------:R-:W-:Y:S08]  /*1ac10*/  HMMA.16816.F32.BF16 R72, R48, R16, R72 ;  /* 0x000000103048723c */ /* 0x000ff00000041848 */
[C---:B------:R-:W-:Y:S08]  /*1ac20*/  HMMA.16816.F32.BF16 R100, R28.reuse, R4, R100 ;  /* 0x000000041c64723c */ /* 0x040ff00000041864 */
[----:B------:R-:W-:Y:S01]  /*1ac30*/  HMMA.16816.F32.BF16 R76, R28, R6, R76 ;  /* 0x000000061c4c723c */ /* 0x000fe2000004184c */
[----:B------:R-:W2:Y:S01]  /*1ac40*/  LDSM.16.M88.4 R4, [R220+0x7800] ;  /* 0x00780000dc04783b */ /* 0x000ea20000000200 */
[----:B------:R-:W-:-:S02]  /*1ac50*/  LEA R23, R52, R23, 0x4 ;  /* 0x0000001734177211 */ /* 0x000fc400078e20ff */
[----:B------:R-:W-:Y:S01]  /*1ac60*/  ISETP.GT.AND P6, PT, R250, R239, PT ;  /* 0x000000effa00720c */ /* 0x000fe20003fc4270 */
[----:B------:R-:W1:Y:S03]  /*1ac70*/  MUFU.TANH R25, R25 ;  /* 0x0000001900197308 */ /* 0x000e660000002400 */
[----:B------:R-:W-:Y:S01]  /*1ac80*/  HMMA.16816.F32.BF16 R32, R28, R80, R32 ;  /* 0x000000501c20723c */ /* 0x000fe20000041820 */
[----:B------:R-:W-:Y:S01]  /*1ac90*/  ISETP.NE.U32.AND P0, PT, R248, RZ, PT ;  /* 0x000000fff800720c */ /* 0x000fe20003f05070 */
[----:B------:R-:W-:-:S06]  /*1aca0*/  DEPBAR.LE SB0, 0x0 ;  /* 0x000080000000791a */ /* 0x000fcc0000000000 */
[C---:B------:R-:W-:Y:S08]  /*1acb0*/  HMMA.16816.F32.BF16 R56, R28.reuse, R82, R56 ;  /* 0x000000521c38723c */ /* 0x040ff00000041838 */
[C---:B-1----:R-:W-:Y:S08]  /*1acc0*/  HMMA.16816.F32.BF16 R84, R28.reuse, R14, R84 ;  /* 0x0000000e1c54723c */ /* 0x042ff00000041854 */
[----:B------:R-:W-:Y:S08]  /*1acd0*/  HMMA.16816.F32.BF16 R72, R28, R12, R72 ;  /* 0x0000000c1c48723c */ /* 0x000ff00000041848 */
[C---:B------:R-:W-:Y:S08]  /*1ace0*/  HMMA.16816.F32.BF16 R32, R8.reuse, R68, R32 ;  /* 0x000000440820723c */ /* 0x040ff00000041820 */
[C---:B------:R-:W-:Y:S08]  /*1acf0*/  HMMA.16816.F32.BF16 R56, R8.reuse, R70, R56 ;  /* 0x000000460838723c */ /* 0x040ff00000041838 */
[C---:B--2---:R-:W-:Y:S08]  /*1ad00*/  HMMA.16816.F32.BF16 R84, R8.reuse, R6, R84 ;  /* 0x000000060854723c */ /* 0x044ff00000041854 */
        /* <DEDUP_REMOVED lines=82> */
[----:B------:R-:W-:Y:S02]  /*1b230*/  IABS R4, R10 ;  /* 0x0000000a00047213 */ /* 0x000fe40000000000 */
[-C--:B--2---:R-:W-:Y:S02]  /*1b240*/  IABS R8, R6.reuse ;  /* 0x0000000600087213 */ /* 0x084fe40000000000 */
[-C--:B------:R-:W-:Y:S02]  /*1b250*/  IABS R5, R6.reuse ;  /* 0x0000000600057213 */ /* 0x080fe40000000000 */
[----:B------:R-:W1:Y:S01]  /*1b260*/  I2F.RP R14, R8 ;  /* 0x00000008000e7306 */ /* 0x000e620000209400 */
[----:B------:R-:W-:Y:S02]  /*1b270*/  LOP3.LUT R10, R10, R6, RZ, 0x3c, !PT ;  /* 0x000000060a0a7212 */ /* 0x000fe400078e3cff */
[----:B------:R-:W-:-:S02]  /*1b280*/  IMAD.MOV R5, RZ, RZ, -R5 ;  /* 0x000000ffff057224 */ /* 0x000fc400078e0a05 */
[----:B------:R-:W-:-:S03]  /*1b290*/  ISETP.GE.AND P1, PT, R10, RZ, PT ;  /* 0x000000ff0a00720c */ /* 0x000fc60003f26270 */
        /* <DEDUP_REMOVED lines=14> */
[----:B------:R-:W-:Y:S02]  /*1b380*/  @!P2 IADD3 R9, R9, 0x1, RZ ;  /* 0x000000010909a810 */ /* 0x000fe40007ffe0ff */
[----:B------:R-:W-:Y:S02]  /*1b390*/  ISETP.NE.AND P2, PT, R6, RZ, PT ;  /* 0x000000ff0600720c */ /* 0x000fe40003f45270 */
[-C--:B------:R-:W-:Y:S02]  /*1b3a0*/  ISETP.GE.U32.AND P4, PT, R4, R8.reuse, PT ;  /* 0x000000080400720c */ /* 0x080fe40003f86070 */
[----:B------:R-:W-:Y:S02]  /*1b3b0*/  @!P3 IADD3 R5, R5, -R8, RZ ;  /* 0x800000080505b210 */ /* 0x000fe40007ffe0ff */
[----:B------:R-:W-:Y:S02]  /*1b3c0*/  LOP3.LUT R4, R3, R6, RZ, 0x3c, !PT ;  /* 0x0000000603047212 */ /* 0x000fe400078e3cff */
[----:B------:R-:W-:-:S02]  /*1b3d0*/  ISETP.GE.U32.AND P5, PT, R5, R8, PT ;  /* 0x000000080500720c */ /* 0x000fc40003fa6070 */
[----:B------:R-:W-:Y:S02]  /*1b3e0*/  @!P3 IADD3 R11, R11, 0x1, RZ ;  /* 0x000000010b0bb810 */ /* 0x000fe40007ffe0ff */
[----:B------:R-:W-:Y:S02]  /*1b3f0*/  ISETP.GE.AND P3, PT, R4, RZ, PT ;  /* 0x000000ff0400720c */ /* 0x000fe40003f66270 */
[----:B------:R-:W-:Y:S02]  /*1b400*/  LOP3.LUT R4, RZ, R6, RZ, 0x33, !PT ;  /* 0x00000006ff047212 */ /* 0x000fe400078e33ff */
[----:B------:R-:W-:-:S05]  /*1b410*/  @P4 IADD3 R9, R9, 0x1, RZ ;  /* 0x0000000109094810 */ /* 0x000fca0007ffe0ff */
[----:B------:R-:W-:Y:S01]  /*1b420*/  IMAD.MOV.U32 R5, RZ, RZ, R9 ;  /* 0x000000ffff057224 */ /* 0x000fe200078e0009 */
[----:B------:R-:W-:-:S03]  /*1b430*/  @P5 IADD3 R11, R11, 0x1, RZ ;  /* 0x000000010b0b5810 */ /* 0x000fc60007ffe0ff */
[----:B------:R-:W-:Y:S01]  /*1b440*/  @!P1 IMAD.MOV R5, RZ, RZ, -R5 ;  /* 0x000000ffff059224 */ /* 0x000fe200078e0a05 */
[----:B------:R-:W-:-:S04]  /*1b450*/  @!P3 IADD3 R11, -R11, RZ, RZ ;  /* 0x000000ff0b0bb210 */ /* 0x000fc80007ffe1ff */
[C---:B------:R-:W-:Y:S02]  /*1b460*/  SEL R5, R4.reuse, R5, !P2 ;  /* 0x0000000504057207 */ /* 0x040fe40005000000 */
[----:B------:R-:W-:Y:S02]  /*1b470*/  SEL R4, R4, R11, !P2 ;  /* 0x0000000b04047207 */ /* 0x000fe40005000000 */
[----:B------:R-:W2:Y:S01]  /*1b480*/  LD.E.64 R10, [R20.64+0x38] ;  /* 0x00003806140a7980 */ /* 0x000ea2000c101b00 */
[----:B------:R-:W-:-:S04]  /*1b490*/  IMAD.WIDE R14, R5, 0x4, R248 ;  /* 0x00000004050e7825 */ /* 0x000fc800078e02f8 */
[C---:B------:R-:W-:Y:S01]  /*1b4a0*/  IMAD.WIDE R8, R4.reuse, 0x4, R248 ;  /* 0x0000000404087825 */ /* 0x040fe200078e02f8 */
[----:B------:R1:W3:Y:S05]  /*1b4b0*/  LD.E R7, [R14.64] ;  /* 0x000000060e077980 */ /* 0x0002ea000c101900 */
[----:B------:R-:W3:Y:S04]  /*1b4c0*/  LD.E R8, [R8.64] ;  /* 0x0000000608087980 */ /* 0x000ee8000c101900 */
[----:B-1----:R-:W4:Y:S01]  /*1b4d0*/  LD.E.64 R14, [R20.64+0x20] ;  /* 0x00002006140e7980 */ /* 0x002f22000c101b00 */
[----:B------:R-:W-:-:S04]  /*1b4e0*/  IMAD.IADD R4, R4, 0x1, -R5 ;  /* 0x0000000104047824 */ /* 0x000fc800078e0a05 */
[----:B------:R-:W-:-:S05]  /*1b4f0*/  IMAD R6, R6, R4, -0x40 ;  /* 0xffffffc006067424 */ /* 0x000fca00078e0204 */
[----:B------:R-:W-:Y:S01]  /*1b500*/  SHF.R.S32.HI R5, RZ, 0x1f, R6 ;  /* 0x0000001fff057819 */ /* 0x000fe20000011406 */
[----:B--2---:R-:W-:-:S04]  /*1b510*/  IMAD R4, R11, R6, RZ ;  /* 0x000000060b047224 */ /* 0x004fc800078e02ff */
[C---:B------:R-:W-:Y:S02]  /*1b520*/  IMAD R5, R10.reuse, R5, R4 ;  /* 0x000000050a057224 */ /* 0x040fe400078e0204 */
[----:B---3--:R-:W-:Y:S02]  /*1b530*/  IMAD.IADD R7, R7, 0x1, -R8 ;  /* 0x0000000107077824 */ /* 0x008fe400078e0a08 */
[----:B------:R-:W-:-:S03]  /*1b540*/  IMAD.WIDE.U32 R8, R10, R6, RZ ;  /* 0x000000060a087225 */ /* 0x000fc600078e00ff */
[----:B------:R-:W-:Y:S02]  /*1b550*/  SHF.R.S32.HI R6, RZ, 0x1f, R7 ;  /* 0x0000001fff067819 */ /* 0x000fe40000011407 */
[----:B------:R-:W-:Y:S01]  /*1b560*/  IADD3 R9, R9, R5, RZ ;  /* 0x0000000509097210 */ /* 0x000fe20007ffe0ff */
[----:B----4-:R-:W-:-:S04]  /*1b570*/  IMAD R4, R15, R7, RZ ;  /* 0x000000070f047224 */ /* 0x010fc800078e02ff */
[----:B------:R-:W-:Y:S02]  /*1b580*/  IMAD R4, R14, R6, R4 ;  /* 0x000000060e047224 */ /* 0x000fe400078e0204 */
[----:B------:R-:W-:-:S04]  /*1b590*/  IMAD.WIDE.U32 R6, R7, R14, R8 ;  /* 0x0000000e07067225 */ /* 0x000fc800078e0008 */
[----:B------:R-:W-:Y:S01]  /*1b5a0*/  IMAD.IADD R4, R7, 0x1, R4 ;  /* 0x0000000107047824 */ /* 0x000fe200078e0204 */
[----:B------:R-:W-:Y:S05]  /*1b5b0*/  BRA `(.L_x_2283) ;  /* 0x0000003000007947 */ /* 0x000fea0003800000 */
.L_x_2282:
[----:B------:R-:W2:Y:S02]  /*1b5c0*/  LD.E R6, [R20.64+0x38] ;  /* 0x0000380614067980 */ /* 0x000ea4000c101900 */
[----:B--2---:R-:W-:-:S04]  /*1b5d0*/  LEA R6, -R6, RZ, 0x6 ;  /* 0x000000ff06067211 */ /* 0x004fc800078e31ff */
[----:B------:R-:W-:Y:S02]  /*1b5e0*/  SHF.R.S32.HI R4, RZ, 0x1f, R6 ;  /* 0x0000001fff047819 */ /* 0x000fe40000011406 */
.L_x_2283:
[----:B------:R-:W-:Y:S05]  /*1b5f0*/  BSYNC B0 ;  /* 0x0000000000007941 */ /* 0x000fea0003800000 */
.L_x_2281:
        /* <DEDUP_REMOVED lines=125> */
.L_x_2280:
[----:B-1234-:R-:W-:Y:S05]  /*1bdd0*/  BSYNC B1 ;  /* 0x0000000000017941 */ /* 0x01efea0003800000 */
.L_x_2279:
[----:B------:R1:W2:Y:S01]  /*1bde0*/  LD.E R29, [R20.64+0xdc] ;  /* 0x0000dc06141d7980 */ /* 0x0002a2000c101900 */
[----:B------:R-:W-:-:S02]  /*1bdf0*/  IMAD.IADD R22, R3, 0x1, R22 ;  /* 0x0000000103167824 */ /* 0x000fc400078e0216 */
[----:B------:R-:W-:-:S03]  /*1be00*/  IMAD.SHL.U32 R234, R41, 0x2, RZ ;  /* 0x0000000229ea7824 */ /* 0x000fc600078e00ff */
[----:B------:R-:W-:Y:S01]  /*1be10*/  IADD3 R3, R22, 0x1, RZ ;  /* 0x0000000116037810 */ /* 0x000fe20007ffe0ff */
[--C-:B------:R-:W-:Y:S01]  /*1be20*/  IMAD R233, R40, 0x2, R234.reuse ;  /* 0x0000000228e97824 */ /* 0x100fe200078e02ea */
[C---:B------:R-:W-:Y:S01]  /*1be30*/  IADD3 R4, R22.reuse, 0x8, RZ ;  /* 0x0000000816047810 */ /* 0x040fe20007ffe0ff */
        /* <DEDUP_REMOVED lines=18> */
[----:B------:R-:W-:Y:S01]  /*1bf60*/  FSEL R42, R42, -INF , !P2 ;  /* 0xff8000002a2a7808 */ /* 0x000fe20005000000 */
        /* <DEDUP_REMOVED lines=11> */
[----:B------:R-:W-:Y:S01]  /*1c020*/  IADD3 R3, R22, 0x19, RZ ;  /* 0x0000001916037810 */ /* 0x000fe20007ffe0ff */
[----:B------:R-:W-:Y:S01]  /*1c030*/  LDSM.16.MT88.4 R88, [R232+0x14000] ;  /* 0x01400000e858783b */ /* 0x000fe20000004200 */
[----:B------:R-:W-:Y:S02]  /*1c040*/  FSEL R27, R27, -INF , !P4 ;  /* 0xff8000001b1b7808 */ /* 0x000fe40006000000 */
[----:B------:R-:W-:Y:S01]  /*1c050*/  FSEL R5, R32, -INF , !P1 ;  /* 0xff80000020057808 */ /* 0x000fe20004800000 */
[----:B------:R-:W-:Y:S01]  /*1c060*/  LDSM.16.MT88.4 R96, [R231+0x14000] ;  /* 0x01400000e760783b */ /* 0x000fe20000004200 */
[----:B------:R-:W-:-:S02]  /*1c070*/  ISETP.GE.AND P4, PT, R4, R0, PT ;  /* 0x000000000400720c */ /* 0x000fc40003f86270 */
[-C--:B------:R-:W-:Y:S01]  /*1c080*/  ISETP.GE.AND P1, PT, R4, R2.reuse, PT ;  /* 0x000000020400720c */ /* 0x080fe20003f26270 */
[----:B------:R-:W-:Y:S01]  /*1c090*/  LDSM.16.MT88.4 R104, [R234+0x16000] ;  /* 0x01600000ea68783b */ /* 0x000fe20000004200 */
[----:B------:R-:W-:Y:S02]  /*1c0a0*/  FSEL R4, R33, -INF , !P3 ;  /* 0xff80000021047808 */ /* 0x000fe40005800000 */
[----:B------:R-:W-:Y:S01]  /*1c0b0*/  FSEL R9, R17, -INF , !P5 ;  /* 0xff80000011097808 */ /* 0x000fe20006800000 */
[----:B------:R-:W-:Y:S01]  /*1c0c0*/  LDSM.16.MT88.4 R112, [R233+0x16000] ;  /* 0x01600000e970783b */ /* 0x000fe20000004200 */
[----:B------:R-:W-:Y:S02]  /*1c0d0*/  ISETP.GE.AND P3, PT, R3, R2, PT ;  /* 0x000000020300720c */ /* 0x000fe40003f66270 */
[C---:B------:R-:W-:Y:S01]  /*1c0e0*/  ISETP.GE.AND P5, PT, R22.reuse, R0, PT ;  /* 0x000000001600720c */ /* 0x040fe20003fa6270 */
[----:B------:R-:W-:Y:S01]  /*1c0f0*/  LDSM.16.MT88.4 R120, [R232+0x16000] ;  /* 0x01600000e878783b */ /* 0x000fe20000004200 */
[----:B------:R-:W-:-:S02]  /*1c100*/  IADD3 R6, R22, 0x20, RZ ;  /* 0x0000002016067810 */ /* 0x000fc40007ffe0ff */
[----:B------:R-:W-:Y:S02]  /*1c110*/  FSEL R8, R12, -INF , !P1 ;  /* 0xff8000000c087808 */ /* 0x000fe40004800000 */
[----:B------:R-:W-:Y:S02]  /*1c120*/  FSEL R37, R37, -INF , !P5 ;  /* 0xff80000025257808 */ /* 0x000fe40006800000 */
[----:B------:R-:W-:Y:S02]  /*1c130*/  FSEL R12, R44, -INF , !P3 ;  /* 0xff8000002c0c7808 */ /* 0x000fe40005800000 */
[----:B------:R-:W-:Y:S02]  /*1c140*/  ISETP.GE.AND P3, PT, R22, R2, PT ;  /* 0x000000021600720c */ /* 0x000fe40003f66270 */
[----:B------:R-:W-:Y:S02]  /*1c150*/  FSEL R13, R35, -INF , !P4 ;  /* 0xff800000230d7808 */ /* 0x000fe40006000000 */
[----:B------:R-:W-:-:S02]  /*1c160*/  ISETP.GE.AND P4, PT, R6, R0, PT ;  /* 0x000000000600720c */ /* 0x000fc40003f86270 */
[----:B------:R-:W-:Y:S02]  /*1c170*/  ISETP.GE.AND P1, PT, R6, R2, PT ;  /* 0x000000020600720c */ /* 0x000fe40003f26270 */
[----:B------:R-:W-:Y:S02]  /*1c180*/  FSEL R10, R16, -INF , !P2 ;  /* 0xff800000100a7808 */ /* 0x000fe40005000000 */
[----:B------:R-:W-:Y:S01]  /*1c190*/  FMNMX.FTZ R6, R37, R38, !PT ;  /* 0x0000002625067209 */ /* 0x000fe20007810000 */
[----:B------:R-:W-:Y:S01]  /*1c1a0*/  LDSM.16.MT88.4 R16, [R234+0x10800] ;  /* 0x01080000ea10783b */ /* 0x000fe20000004200 */
[----:B------:R-:W-:Y:S02]  /*1c1b0*/  ISETP.GE.AND P2, PT, R3, R0, PT ;  /* 0x000000000300720c */ /* 0x000fe40003f46270 */
[----:B------:R-:W-:Y:S02]  /*1c1c0*/  FSEL R24, R24, -INF , !P3 ;  /* 0xff80000018187808 */ /* 0x000fe40005800000 */
[----:B------:R-:W-:-:S02]  /*1c1d0*/  IADD3 R3, R22, 0x21, RZ ;  /* 0x0000002116037810 */ /* 0x000fc40007ffe0ff */
[----:B------:R-:W-:Y:S02]  /*1c1e0*/  FMNMX.FTZ R6, R42, R6, !PT ;  /* 0x000000062a067209 */ /* 0x000fe40007810000 */
[----:B------:R-:W-:Y:S02]  /*1c1f0*/  FSEL R11, R34, -INF , !P2 ;  /* 0xff800000220b7808 */ /* 0x000fe40005000000 */
[----:B------:R-:W-:Y:S02]  /*1c200*/  FMNMX.FTZ R14, R24, R25, !PT ;  /* 0x00000019180e7209 */ /* 0x000fe40007810000 */
[C---:B------:R-:W-:Y:S02]  /*1c210*/  ISETP.GE.AND P5, PT, R3.reuse, R0, PT ;  /* 0x000000000300720c */ /* 0x040fe40003fa6270 */
[----:B------:R-:W-:Y:S02]  /*1c220*/  ISETP.GE.AND P2, PT, R3, R2, PT ;  /* 0x000000020300720c */ /* 0x000fe40003f46270 */
[----:B------:R-:W-:-:S02]  /*1c230*/  IADD3 R3, R22, 0x28, RZ ;  /* 0x0000002816037810 */ /* 0x000fc40007ffe0ff */
[----:B------:R-:W-:Y:S02]  /*1c240*/  FMNMX.FTZ R6, R43, R6, !PT ;  /* 0x000000062b067209 */ /* 0x000fe40007810000 */
[----:B------:R-:W-:Y:S02]  /*1c250*/  FMNMX.FTZ R14, R26, R14, !PT ;  /* 0x0000000e1a0e7209 */ /* 0x000fe40007810000 */
[----:B------:R-:W-:Y:S02]  /*1c260*/  FSEL R178, R178, -INF , !P4 ;  /* 0xff800000b2b27808 */ /* 0x000fe40006000000 */
[----:B------:R-:W-:Y:S02]  /*1c270*/  FSEL R182, R182, -INF , !P1 ;  /* 0xff800000b6b67808 */ /* 0x000fe40004800000 */
[C---:B------:R-:W-:Y:S02]  /*1c280*/  ISETP.GE.AND P4, PT, R3.reuse, R0, PT ;  /* 0x000000000300720c */ /* 0x040fe40003f86270 */
[----:B------:R-:W-:-:S02]  /*1c290*/  ISETP.GE.AND P1, PT, R3, R2, PT ;  /* 0x000000020300720c */ /* 0x000fc40003f26270 */
        /* <DEDUP_REMOVED lines=8> */
[----:B------:R-:W-:Y:S02]  /*1c320*/  IADD3 R6, R22, 0x29, RZ ;  /* 0x0000002916067810 */ /* 0x000fe40007ffe0ff */
[----:B------:R-:W-:Y:S02]  /*1c330*/  FSEL R179, R179, -INF , !P5 ;  /* 0xff800000b3b37808 */ /* 0x000fe40006800000 */
[----:B------:R-:W-:Y:S02]  /*1c340*/  FMNMX.FTZ R15, R178, R15, !PT ;  /* 0x0000000fb20f7209 */ /* 0x000fe40007810000 */
[----:B------:R-:W-:-:S02]  /*1c350*/  FMNMX.FTZ R14, R12, R14, !PT ;  /* 0x0000000e0c0e7209 */ /* 0x000fc40007810000 */
[----:B------:R-:W-:Y:S02]  /*1c360*/  IADD3 R7, R22, 0x30, RZ ;  /* 0x0000003016077810 */ /* 0x000fe40007ffe0ff */
[----:B------:R-:W-:Y:S02]  /*1c370*/  ISETP.GE.AND P5, PT, R6, R0, PT ;  /* 0x000000000600720c */ /* 0x000fe40003fa6270 */
[----:B------:R-:W-:Y:S02]  /*1c380*/  FSEL R180, R180, -INF , !P4 ;  /* 0xff800000b4b47808 */ /* 0x000fe40006000000 */
[----:B------:R-:W-:Y:S02]  /*1c390*/  FMNMX.FTZ R15, R179, R15, !PT ;  /* 0x0000000fb30f7209 */ /* 0x000fe40007810000 */
[----:B------:R-:W-:Y:S02]  /*1c3a0*/  FSEL R183, R183, -INF , !P2 ;  /* 0xff800000b7b77808 */ /* 0x000fe40005000000 */
[----:B------:R-:W-:-:S02]  /*1c3b0*/  FMNMX.FTZ R14, R182, R14, !PT ;  /* 0x0000000eb60e7209 */ /* 0x000fc40007810000 */
[----:B------:R-:W-:Y:S02]  /*1c3c0*/  ISETP.GE.AND P3, PT, R6, R2, PT ;  /* 0x000000020600720c */ /* 0x000fe40003f66270 */
[----:B------:R-:W-:Y:S02]  /*1c3d0*/  ISETP.GE.AND P2, PT, R7, R0, PT ;  /* 0x000000000700720c */ /* 0x000fe40003f46270 */
[C---:B------:R-:W-:Y:S02]  /*1c3e0*/  IADD3 R6, R22.reuse, 0x31, RZ ;  /* 0x0000003116067810 */ /* 0x040fe40007ffe0ff */
[----:B------:R-:W-:Y:S02]  /*1c3f0*/  IADD3 R3, R22, 0x38, RZ ;  /* 0x0000003816037810 */ /* 0x000fe40007ffe0ff */
[----:B------:R-:W-:Y:S02]  /*1c400*/  FSEL R181, R181, -INF , !P5 ;  /* 0xff800000b5b57808 */ /* 0x000fe40006800000 */
[----:B------:R-:W-:-:S02]  /*1c410*/  FMNMX.FTZ R15, R180, R15, !PT ;  /* 0x0000000fb40f7209 */ /* 0x000fc40007810000 */
[----:B------:R-:W-:Y:S02]  /*1c420*/  FSEL R186, R186, -INF , !P1 ;  /* 0xff800000baba7808 */ /* 0x000fe40004800000 */
[----:B------:R-:W-:Y:S02]  /*1c430*/  FMNMX.FTZ R14, R183, R14, !PT ;  /* 0x0000000eb70e7209 */ /* 0x000fe40007810000 */
[----:B------:R-:W-:Y:S02]  /*1c440*/  FSEL R194, R194, -INF , !P2 ;  /* 0xff800000c2c27808 */ /* 0x000fe40005000000 */
[-C--:B------:R-:W-:Y:S02]  /*1c450*/  ISETP.GE.AND P4, PT, R6, R0.reuse, PT ;  /* 0x000000000600720c */ /* 0x080fe40003f86270 */
[----:B------:R-:W-:Y:S02]  /*1c460*/  FMNMX.FTZ R15, R181, R15, !PT ;  /* 0x0000000fb50f7209 */ /* 0x000fe40007810000 */
[----:B------:R-:W-:-:S02]  /*1c470*/  ISETP.GE.AND P2, PT, R3, R0, PT ;  /* 0x000000000300720c */ /* 0x000fc40003f46270 */
[----:B------:R-:W-:Y:S02]  /*1c480*/  ISETP.GE.AND P1, PT, R7, R2, PT ;  /* 0x000000020700720c */ /* 0x000fe40003f26270 */
[----:B------:R-:W-:Y:S02]  /*1c490*/  FSEL R187, R187, -INF , !P3 ;  /* 0xff800000bbbb7808 */ /* 0x000fe40005800000 */
        /* <DEDUP_REMOVED lines=16> */
[----:B------:R-:W-:Y:S01]  /*1c5a0*/  FSEL R31, R31, -INF , !P1 ;  /* 0xff8000001f1f7808 */ /* 0x000fe20004800000 */
[----:B-1----:R-:W-:Y:S01]  /*1c5b0*/  LDSM.16.MT88.4 R20, [R231+0x10800] ;  /* 0x01080000e714783b */ /* 0x002fe20000004200 */
        /* <DEDUP_REMOVED lines=51> */
[-CC-:B------:R-:W-:Y:S01]  /*1c8f0*/  FFMA.FTZ R183, R183, R29.reuse, -R28.reuse ;  /* 0x0000001db7b77223 */ /* 0x180fe2000001081c */
        /* <DEDUP_REMOVED lines=54> */
[----:B------:R-:W1:Y:S05]  /*1cc60*/  MUFU.EX2 R194, R194 ;  /* 0x000000c200c27308 */ /* 0x000e6a0000000800 */
[C---:B------:R-:W-:Y:S03]  /*1cc70*/  HMMA.16816.F32.BF16 R116, R128.reuse, R120, RZ ;  /* 0x000000788074723c */ /* 0x040fe600000418ff */
[----:B------:R-:W1:Y:S05]  /*1cc80*/  MUFU.EX2 R193, R193 ;  /* 0x000000c100c17308 */ /* 0x000e6a0000000800 */
[C---:B------:R-:W-:Y:S03]  /*1cc90*/  HMMA.16816.F32.BF16 R156, R128.reuse, R158, RZ ;  /* 0x0000009e809c723c */ /* 0x040fe600000418ff */
[----:B------:R-:W-:Y:S05]  /*1cca0*/  MUFU.EX2 R192, R192 ;  /* 0x000000c000c07308 */ /* 0x000fea0000000800 */
        /* <DEDUP_REMOVED lines=92> */
[----:B------:R-:W-:Y:S02]  /*1d270*/  FADD.FTZ R180, R194, R180 ;  /* 0x000000b4c2b47221 */ /* 0x000fe40000010000 */
[----:B------:R-:W-:Y:S01]  /*1d280*/  FADD.FTZ R186, R187, R186 ;  /* 0x000000babbba7221 */ /* 0x000fe20000010000 */
[----:B------:R-:W-:Y:S01]  /*1d290*/  HMMA.16816.F32.BF16 R148, R4, R10, R148 ;  /* 0x0000000a0494723c */ /* 0x000fe20000041894 */
[----:B------:R-:W1:Y:S01]  /*1d2a0*/  LDSM.16.MT88.4 R8, [R233+0x13000] ;  /* 0x01300000e908783b */ /* 0x000e620000004200 */
[----:B------:R-:W-:Y:S02]  /*1d2b0*/  FADD.FTZ R180, R193, R180 ;  /* 0x000000b4c1b47221 */ /* 0x000fe40000010000 */
[----:B------:R-:W-:Y:S02]  /*1d2c0*/  FADD.FTZ R186, R189, R186 ;  /* 0x000000babdba7221 */ /* 0x000fe40000010000 */
[----:B------:R-:W-:-:S02]  /*1d2d0*/  FADD.FTZ R180, R192, R180 ;  /* 0x000000b4c0b47221 */ /* 0x000fc40000010000 */
[----:B--2---:R-:W-:Y:S01]  /*1d2e0*/  HMMA.16816.F32.BF16 R144, R4, R12, R144 ;  /* 0x0000000c0490723c */ /* 0x004fe20000041890 */
[----:B------:R-:W-:Y:S02]  /*1d2f0*/  FADD.FTZ R186, R188, R186 ;  /* 0x000000babcba7221 */ /* 0x000fe40000010000 */
[----:B------:R-:W-:Y:S02]  /*1d300*/  FADD.FTZ R202, R190, R180 ;  /* 0x000000b4beca7221 */ /* 0x000fe40000010000 */
[----:B------:R-:W-:-:S03]  /*1d310*/  FADD.FTZ R186, R191, R186 ;  /* 0x000000babfba7221 */ /* 0x000fc60000010000 */
[C---:B------:R-:W-:Y:S01]  /*1d320*/  HMMA.16816.F32.BF16 R140, R4.reuse, R14, R140 ;  /* 0x0000000e048c723c */ /* 0x040fe2000004188c */
[----:B------:R-:W2:Y:S04]  /*1d330*/  LDSM.16.MT88.4 R12, [R231+0x13000] ;  /* 0x01300000e70c783b */ /* 0x000ea80000004200 */
[----:B------:R-:W-:Y:S03]  /*1d340*/  STL [R1], R202 ;  /* 0x000000ca01007387 */ /* 0x000fe60000100800 */
        /* <DEDUP_REMOVED lines=42> */
[----:B------:R-:W-:-:S02]  /*1d5f0*/  F2FP.BF16.PACK_AB R4, R193, R194 ;  /* 0x000000c2c104723e */ /* 0x000fc400000010ff */
[----:B------:R-:W-:Y:S02]  /*1d600*/  F2FP.BF16.PACK_AB R6, R190, R192 ;  /* 0x000000c0be06723e */ /* 0x000fe400000010ff */
[----:B------:R-:W-:Y:S02]  /*1d610*/  F2FP.BF16.PACK_AB R5, R188, R189 ;  /* 0x000000bdbc05723e */ /* 0x000fe400000010ff */
[C---:B------:R-:W-:Y:S01]  /*1d620*/  F2FP.BF16.PACK_AB R7, R252.reuse, R191 ;  /* 0x000000bffc07723e */ /* 0x040fe200000010ff */
[----:B------:R-:W-:-:S06]  /*1d630*/  FADD.FTZ R252, R252, R186 ;  /* 0x000000bafcfc7221 */ /* 0x000fcc0000010000 */
        /* <DEDUP_REMOVED lines=58> */
[----:B------:R-:W-:Y:S02]  /*1d9e0*/  IABS R5, R4 ;  /* 0x0000000400057213 */ /* 0x000fe40000000000 */
[----:B------:R-:W-:-:S04]  /*1d9f0*/  IADD3 R12, R4, 0x40, RZ ;  /* 0x00000040040c7810 */ /* 0x000fc80007ffe0ff */
[----:B------:R-:W-:Y:S02]  /*1da00*/  IABS R7, R12 ;  /* 0x0000000c00077213 */ /* 0x000fe40000000000 */
[-C--:B--2---:R-:W-:Y:S02]  /*1da10*/  IABS R8, R11.reuse ;  /* 0x0000000b00087213 */ /* 0x084fe40000000000 */
[-C--:B------:R-:W-:Y:S02]  /*1da20*/  IABS R6, R11.reuse ;  /* 0x0000000b00067213 */ /* 0x080fe40000000000 */
[----:B------:R-:W1:Y:S01]  /*1da30*/  I2F.RP R14, R8 ;  /* 0x00000008000e7306 */ /* 0x000e620000209400 */
[-C--:B------:R-:W-:Y:S02]  /*1da40*/  LOP3.LUT R4, R4, R11.reuse, RZ, 0x3c, !PT ;  /* 0x0000000b04047212 */ /* 0x080fe400078e3cff */
[----:B------:R-:W-:Y:S01]  /*1da50*/  IMAD.MOV R6, RZ, RZ, -R6 ;  /* 0x000000ffff067224 */ /* 0x000fe200078e0a06 */
[----:B------:R-:W-:-:S02]  /*1da60*/  LOP3.LUT R12, R12, R11, RZ, 0x3c, !PT ;  /* 0x0000000b0c0c7212 */ /* 0x000fc400078e3cff */
[----:B------:R-:W-:Y:S02]  /*1da70*/  ISETP.GE.AND P1, PT, R4, RZ, PT ;  /* 0x000000ff0400720c */ /* 0x000fe40003f26270 */
[----:B------:R-:W-:Y:S01]  /*1da80*/  ISETP.GE.AND P3, PT, R12, RZ, PT ;  /* 0x000000ff0c00720c */ /* 0x000fe20003f66270 */
        /* <DEDUP_REMOVED lines=17> */
[----:B------:R-:W-:Y:S02]  /*1dba0*/  @!P4 IADD3 R10, R10, 0x1, RZ ;  /* 0x000000010a0ac810 */ /* 0x000fe40007ffe0ff */
[----:B------:R-:W-:Y:S02]  /*1dbb0*/  ISETP.NE.AND P2, PT, R11, RZ, PT ;  /* 0x000000ff0b00720c */ /* 0x000fe40003f45270 */
[----:B------:R-:W-:-:S02]  /*1dbc0*/  ISETP.GE.U32.AND P6, PT, R6, R8, PT ;  /* 0x000000080600720c */ /* 0x000fc40003fc6070 */
[----:B------:R-:W-:-:S04]  /*1dbd0*/  LOP3.LUT R6, RZ, R11, RZ, 0x33, !PT ;  /* 0x0000000bff067212 */ /* 0x000fc800078e33ff */
[----:B------:R-:W-:-:S05]  /*1dbe0*/  @P5 IADD3 R9, R9, 0x1, RZ ;  /* 0x0000000109095810 */ /* 0x000fca0007ffe0ff */
[----:B------:R-:W-:Y:S02]  /*1dbf0*/  IMAD.MOV.U32 R7, RZ, RZ, R9 ;  /* 0x000000ffff077224 */ /* 0x000fe400078e0009 */
[----:B------:R-:W-:Y:S01]  /*1dc00*/  @P6 IADD3 R10, R10, 0x1, RZ ;  /* 0x000000010a0a6810 */ /* 0x000fe20007ffe0ff */
[----:B------:R-:W2:Y:S01]  /*1dc10*/  LD.E.64 R8, [R166.64+0x40] ;  /* 0x00004004a6087980 */ /* 0x000ea2000c101b00 */
[----:B------:R-:W-:Y:S02]  /*1dc20*/  @!P1 IMAD.MOV R7, RZ, RZ, -R7 ;  /* 0x000000ffff079224 */ /* 0x000fe400078e0a07 */
[----:B------:R-:W-:-:S03]  /*1dc30*/  @!P3 IADD3 R10, -R10, RZ, RZ ;  /* 0x000000ff0a0ab210 */ /* 0x000fc60007ffe1ff */
[C---:B------:R-:W-:Y:S02]  /*1dc40*/  SEL R7, R6.reuse, R7, !P2 ;  /* 0x0000000706077207 */ /* 0x040fe40005000000 */
[----:B------:R-:W-:-:S03]  /*1dc50*/  SEL R6, R6, R10, !P2 ;  /* 0x0000000a06067207 */ /* 0x000fc60005000000 */
[----:B------:R-:W-:-:S04]  /*1dc60*/  IMAD.WIDE R4, R7, 0x4, R248 ;  /* 0x0000000407047825 */ /* 0x000fc800078e02f8 */
[C---:B------:R-:W-:Y:S02]  /*1dc70*/  IMAD.WIDE R12, R6.reuse, 0x4, R248 ;  /* 0x00000004060c7825 */ /* 0x040fe400078e02f8 */
[----:B------:R1:W3:Y:S04]  /*1dc80*/  LD.E R4, [R4.64] ;  /* 0x0000000404047980 */ /* 0x0002e8000c101900 */
[----:B-1----:R1:W3:Y:S04]  /*1dc90*/  LD.E R5, [R12.64] ;  /* 0x000000040c057980 */ /* 0x0022e8000c101900 */
[----:B-1----:R-:W4:Y:S01]  /*1dca0*/  LD.E.64 R12, [R166.64+0x28] ;  /* 0x00002804a60c7980 */ /* 0x002f22000c101b00 */
[----:B------:R-:W-:-:S04]  /*1dcb0*/  IMAD.IADD R6, R6, 0x1, -R7 ;  /* 0x0000000106067824 */ /* 0x000fc800078e0a07 */
[----:B------:R-:W-:-:S05]  /*1dcc0*/  IMAD R11, R11, R6, -0x40 ;  /* 0xffffffc00b0b7424 */ /* 0x000fca00078e0206 */
[----:B------:R-:W-:Y:S01]  /*1dcd0*/  SHF.R.S32.HI R7, RZ, 0x1f, R11 ;  /* 0x0000001fff077819 */ /* 0x000fe2000001140b */
[-C--:B--2---:R-:W-:Y:S02]  /*1dce0*/  IMAD R6, R9, R11.reuse, RZ ;  /* 0x0000000b09067224 */ /* 0x084fe400078e02ff */
[----:B------:R-:W-:-:S04]  /*1dcf0*/  IMAD.WIDE.U32 R10, R8, R11, RZ ;  /* 0x0000000b080a7225 */ /* 0x000fc800078e00ff */
[----:B------:R-:W-:-:S05]  /*1dd00*/  IMAD R6, R8, R7, R6 ;  /* 0x0000000708067224 */ /* 0x000fca00078e0206 */
[----:B------:R-:W-:Y:S01]  /*1dd10*/  IADD3 R11, R11, R6, RZ ;  /* 0x000000060b0b7210 */ /* 0x000fe20007ffe0ff */
[----:B---3--:R-:W-:-:S05]  /*1dd20*/  IMAD.IADD R4, R4, 0x1, -R5 ;  /* 0x0000000104047824 */ /* 0x008fca00078e0a05 */
[----:B------:R-:W-:Y:S01]  /*1dd30*/  SHF.R.S32.HI R7, RZ, 0x1f, R4 ;  /* 0x0000001fff077819 */ /* 0x000fe20000011404 */
[----:B----4-:R-:W-:-:S04]  /*1dd40*/  IMAD R5, R13, R4, RZ ;  /* 0x000000040d057224 */ /* 0x010fc800078e02ff */
[----:B------:R-:W-:Y:S02]  /*1dd50*/  IMAD R5, R12, R7, R5 ;  /* 0x000000070c057224 */ /* 0x000fe400078e0205 */
[----:B------:R-:W-:-:S04]  /*1dd60*/  IMAD.WIDE.U32 R6, R4, R12, R10 ;  /* 0x0000000c04067225 */ /* 0x000fc800078e000a */
[----:B------:R-:W-:Y:S01]  /*1dd70*/  IMAD.IADD R5, R7, 0x1, R5 ;  /* 0x0000000107057824 */ /* 0x000fe200078e0205 */
[----:B------:R-:W-:Y:S05]  /*1dd80*/  BRA `(.L_x_2287) ;  /* 0x0000004000007947 */ /* 0x000fea0003800000 */
.L_x_2286:
[----:B------:R-:W-:Y:S02]  /*1dd90*/  ULDC.64 UR4, c[0x0][0x118] ;  /* 0x0000460000047ab9 */ /* 0x000fe40000000a00 */
[----:B------:R-:W2:Y:S02]  /*1dda0*/  LD.E R6, [R166.64+0x40] ;  /* 0x00004004a6067980 */ /* 0x000ea4000c101900 */
[----:B--2---:R-:W-:-:S04]  /*1ddb0*/  LEA R6, -R6, RZ, 0x6 ;  /* 0x000000ff06067211 */ /* 0x004fc800078e31ff */
[----:B------:R-:W-:Y:S02]  /*1ddc0*/  SHF.R.S32.HI R5, RZ, 0x1f, R6 ;  /* 0x0000001fff057819 */ /* 0x000fe40000011406 */
.L_x_2287:
[----:B------:R-:W-:Y:S05]  /*1ddd0*/  BSYNC B0 ;  /* 0x0000000000007941 */ /* 0x000fea0003800000 */
.L_x_2285:
        /* <DEDUP_REMOVED lines=19> */
[CCC-:B------:R-:W-:Y:S02]  /*1df10*/  @P4 LEA.HI.X R11, R4.reuse, R184.reuse, R5.reuse, 0x1, P2 ;  /* 0x000000b8040b4211 */ /* 0x1c0fe400010f0c05 */
        /* <DEDUP_REMOVED lines=12> */
[----:B------:R-:W-:Y:S02]  /*1dfe0*/  @P3 LEA.HI.X R17, R6, R184, R5, 0x1, P1 ;  /* 0x000000b806113211 */ /* 0x000fe400008f0c05 */
[CC--:B------:R-:W-:Y:S01]  /*1dff0*/  @P5 LEA R24, P1, R4.reuse, R185.reuse, 0x1 ;  /* 0x000000b904185211 */ /* 0x0c0fe200078208ff */
        /* <DEDUP_REMOVED lines=8> */
[----:B------:R-:W-:-:S02]  /*1e080*/  @P5 IMAD.MOV.U32 R4, RZ, RZ, R200 ;  /* 0x000000ffff045224 */ /* 0x000fc400078e00c8 */
        /* <DEDUP_REMOVED lines=81> */
[----:B----4-:R-:W2:Y:S04]  /*1e5a0*/  LDSM.16.M88.4 R8, [R229+0x8000] ;  /* 0x00800000e508783b */ /* 0x010ea80000000200 */
[----:B-----5:R-:W-:Y:S04]  /*1e5b0*/  LDSM.16.M88.4 R20, [R229+0x9000] ;  /* 0x00900000e514783b */ /* 0x020fe80000000200 */
[----:B------:R-:W-:Y:S04]  /*1e5c0*/  LDSM.16.M88.4 R188, [R229+0x9800] ;  /* 0x00980000e5bc783b */ /* 0x000fe80000000200 */
[----:B------:R-:W-:Y:S04]  /*1e5d0*/  LDSM.16.M88.4 R168, [R228] ;  /* 0x00000000e4a8783b */ /* 0x000fe80000000200 */
[----:B-1----:R-:W1:Y:S04]  /*1e5e0*/  LDSM.16.M88.4 R28, [R229+0x8800] ;  /* 0x00880000e51c783b */ /* 0x002e680000000200 */
[----:B------:R-:W4:Y:S04]  /*1e5f0*/  LDSM.16.M88.4 R16, [R227] ;  /* 0x00000000e310783b */ /* 0x000f280000000200 */
[----:B---3--:R-:W3:Y:S04]  /*1e600*/  LDSM.16.M88.4 R12, [R223] ;  /* 0x00000000df0c783b */ /* 0x008ee80000000200 */
[----:B------:R-:W5:Y:S04]  /*1e610*/  LDSM.16.M88.4 R176, [R222] ;  /* 0x00000000deb0783b */ /* 0x000f680000000200 */
[----:B------:R-:W3:Y:S04]  /*1e620*/  LDSM.16.M88.4 R172, [R221] ;  /* 0x00000000ddac783b */ /* 0x000ee80000000200 */
[----:B------:R-:W-:Y:S01]  /*1e630*/  LDSM.16.M88.4 R192, [R224+0xa000] ;  /* 0x00a00000e0c0783b */ /* 0x000fe20000000200 */
[C---:B--2---:R-:W-:Y:S03]  /*1e640*/  HMMA.16816.F32.BF16 R4, R180.reuse, R8, RZ ;  /* 0x00000008b404723c */ /* 0x044fe600000418ff */
[----:B------:R-:W2:Y:S04]  /*1e650*/  LD.E R165, [R166.64+0x18c] ;  /* 0x00018c04a6a57980 */ /* 0x000ea8000c101900 */
[----:B------:R-:W-:Y:S01]  /*1e660*/  LDSM.16.M88.4 R196, [R220+0x6000] ;  /* 0x00600000dcc4783b */ /* 0x000fe20000000200 */
[C---:B------:R-:W-:Y:S03]  /*1e670*/  HMMA.16816.F32.BF16 R8, R180.reuse, R10, RZ ;  /* 0x0000000ab408723c */ /* 0x040fe600000418ff */
[----:B------:R-:W0:Y:S05]  /*1e680*/  LDGDEPBAR ;  /* 0x00000000000079af */ /* 0x000e2a0000000000 */
[C---:B-1----:R-:W-:Y:S08]  /*1e690*/  HMMA.16816.F32.BF16 R32, R180.reuse, R28, RZ ;  /* 0x0000001cb420723c */ /* 0x042ff000000418ff */
[C---:B------:R-:W-:Y:S08]  /*1e6a0*/  HMMA.16816.F32.BF16 R28, R180.reuse, R30, RZ ;  /* 0x0000001eb41c723c */ /* 0x040ff000000418ff */
[C---:B------:R-:W-:Y:S08]  /*1e6b0*/  HMMA.16816.F32.BF16 R24, R180.reuse, R20, RZ ;  /* 0x00000014b418723c */ /* 0x040ff000000418ff */
[C---:B------:R-:W-:Y:S08]  /*1e6c0*/  HMMA.16816.F32.BF16 R20, R180.reuse, R22, RZ ;  /* 0x00000016b414723c */ /* 0x040ff000000418ff */
[C---:B------:R-:W-:Y:S08]  /*1e6d0*/  HMMA.16816.F32.BF16 R184, R180.reuse, R188, RZ ;  /* 0x000000bcb4b8723c */ /* 0x040ff000000418ff */
[----:B------:R-:W-:Y:S01]  /*1e6e0*/  HMMA.16816.F32.BF16 R180, R180, R190, RZ ;  /* 0x000000beb4b4723c */ /* 0x000fe200000418ff */
[----:B------:R-:W-:Y:S07]  /*1e6f0*/  LDSM.16.M88.4 R188, [R224+0x8800] ;  /* 0x00880000e0bc783b */ /* 0x000fee0000000200 */
[C---:B----4-:R-:W-:Y:S08]  /*1e700*/  HMMA.16816.F32.BF16 R4, R168.reuse, R16, R4 ;  /* 0x00000010a804723c */ /* 0x050ff00000041804 */
[C---:B------:R-:W-:Y:S01]  /*1e710*/  HMMA.16816.F32.BF16 R8, R168.reuse, R18, R8 ;  /* 0x00000012a808723c */ /* 0x040fe20000041808 */
[----:B------:R-:W1:Y:S07]  /*1e720*/  LDSM.16.M88.4 R16, [R226] ;  /* 0x00000000e210783b */ /* 0x000e6e0000000200 */
[C---:B---3--:R-:W-:Y:S08]  /*1e730*/  HMMA.16816.F32.BF16 R32, R168.reuse, R12, R32 ;  /* 0x0000000ca820723c */ /* 0x048ff00000041820 */
[C---:B------:R-:W-:Y:S01]  /*1e740*/  HMMA.16816.F32.BF16 R28, R168.reuse, R14, R28 ;  /* 0x0000000ea81c723c */ /* 0x040fe2000004181c */
[----:B------:R-:W3:Y:S07]  /*1e750*/  LDSM.16.M88.4 R12, [R224+0x8000] ;  /* 0x00800000e00c783b */ /* 0x000eee0000000200 */
[C---:B-----5:R-:W-:Y:S08]  /*1e760*/  HMMA.16816.F32.BF16 R24, R168.reuse, R176, R24 ;  /* 0x000000b0a818723c */ /* 0x060ff00000041818 */
[C---:B------:R-:W-:Y:S01]  /*1e770*/  HMMA.16816.F32.BF16 R20, R168.reuse, R178, R20 ;  /* 0x000000b2a814723c */ /* 0x040fe20000041814 */
[----:B------:R-:W4:Y:S07]  /*1e780*/  LDSM.16.M88.4 R176, [R224+0x9000] ;  /* 0x00900000e0b0783b */ /* 0x000f2e0000000200 */
[C---:B------:R-:W-:Y:S08]  /*1e790*/  HMMA.16816.F32.BF16 R184, R168.reuse, R172, R184 ;  /* 0x000000aca8b8723c */ /* 0x040ff000000418b8 */
[----:B------:R-:W-:Y:S01]  /*1e7a0*/  HMMA.16816.F32.BF16 R180, R168, R174, R180 ;  /* 0x000000aea8b4723c */ /* 0x000fe200000418b4 */
[----:B------:R-:W5:Y:S04]  /*1e7b0*/  LDSM.16.M88.4 R172, [R224+0x9800] ;  /* 0x00980000e0ac783b */ /* 0x000f680000000200 */
[----:B------:R-:W-:Y:S03]  /*1e7c0*/  LDSM.16.M88.4 R168, [R225] ;  /* 0x00000000e1a8783b */ /* 0x000fe60000000200 */
[C---:B-1----:R-:W-:Y:S08]  /*1e7d0*/  HMMA.16816.F32.BF16 R32, R16.reuse, R188, R32 ;  /* 0x000000bc1020723c */ /* 0x042ff00000041820 */
[C---:B---3--:R-:W-:Y:S08]  /*1e7e0*/  HMMA.16816.F32.BF16 R4, R16.reuse, R12, R4 ;  /* 0x0000000c1004723c */ /* 0x048ff00000041804 */
[C---:B------:R-:W-:Y:S01]  /*1e7f0*/  HMMA.16816.F32.BF16 R8, R16.reuse, R14, R8 ;  /* 0x0000000e1008723c */ /* 0x040fe20000041808 */
[----:B------:R-:W1:Y:S07]  /*1e800*/  LDSM.16.M88.4 R12, [R220] ;  /* 0x00000000dc0c783b */ /* 0x000e6e0000000200 */
[C---:B------:R-:W-:Y:S01]  /*1e810*/  HMMA.16816.F32.BF16 R28, R16.reuse, R190, R28 ;  /* 0x000000be101c723c */ /* 0x040fe2000004181c */
[----:B------:R-:W3:Y:S07]  /*1e820*/  LDSM.16.M88.4 R188, [R220+0x800] ;  /* 0x00080000dcbc783b */ /* 0x000eee0000000200 */
[C---:B----4-:R-:W-:Y:S08]  /*1e830*/  HMMA.16816.F32.BF16 R24, R16.reuse, R176, R24 ;  /* 0x000000b01018723c */ /* 0x050ff00000041818 */
[C---:B------:R-:W-:Y:S01]  /*1e840*/  HMMA.16816.F32.BF16 R20, R16.reuse, R178, R20 ;  /* 0x000000b21014723c */ /* 0x040fe20000041814 */
[----:B------:R-:W4:Y:S07]  /*1e850*/  LDSM.16.M88.4 R176, [R220+0x1000] ;  /* 0x00100000dcb0783b */ /* 0x000f2e0000000200 */
[C---:B-----5:R-:W-:Y:S08]  /*1e860*/  HMMA.16816.F32.BF16 R184, R16.reuse, R172, R184 ;  /* 0x000000ac10b8723c */ /* 0x060ff000000418b8 */
[----:B------:R-:W-:Y:S01]  /*1e870*/  HMMA.16816.F32.BF16 R180, R16, R174, R180 ;  /* 0x000000ae10b4723c */ /* 0x000fe200000418b4 */
[----:B------:R-:W5:Y:S04]  /*1e880*/  LDSM.16.M88.4 R172, [R220+0x1800] ;  /* 0x00180000dcac783b */ /* 0x000f680000000200 */
[----:B------:R-:W-:Y:S03]  /*1e890*/  LDSM.16.M88.4 R16, [R230+0x2000] ;  /* 0x00200000e610783b */ /* 0x000fe60000000200 */
[C---:B-1----:R-:W-:Y:S08]  /*1e8a0*/  HMMA.16816.F32.BF16 R4, R168.reuse, R12, R4 ;  /* 0x0000000ca804723c */ /* 0x042ff00000041804 */
[C---:B------:R-:W-:Y:S01]  /*1e8b0*/  HMMA.16816.F32.BF16 R8, R168.reuse, R14, R8 ;  /* 0x0000000ea808723c */ /* 0x040fe20000041808 */
[----:B------:R-:W1:Y:S07]  /*1e8c0*/  LDSM.16.M88.4 R12, [R229+0xa000] ;  /* 0x00a00000e50c783b */ /* 0x000e6e0000000200 */
[C---:B---3--:R-:W-:Y:S08]  /*1e8d0*/  HMMA.16816.F32.BF16 R32, R168.reuse, R188, R32 ;  /* 0x000000bca820723c */ /* 0x048ff00000041820 */
[C---:B------:R-:W-:Y:S01]  /*1e8e0*/  HMMA.16816.F32.BF16 R28, R168.reuse, R190, R28 ;  /* 0x000000bea81c723c */ /* 0x040fe2000004181c */
[----:B------:R-:W-:Y:S07]  /*1e8f0*/  LDSM.16.M88.4 R188, [R219] ;  /* 0x00000000dbbc783b */ /* 0x000fee0000000200 */
[C---:B----4-:R-:W-:Y:S08]  /*1e900*/  HMMA.16816.F32.BF16 R24, R168.reuse, R176, R24 ;  /* 0x000000b0a818723c */ /* 0x050ff00000041818 */
[C---:B------:R-:W-:Y:S01]  /*1e910*/  HMMA.16816.F32.BF16 R20, R168.reuse, R178, R20 ;  /* 0x000000b2a814723c */ /* 0x040fe20000041814 */
[----:B------:R-:W3:Y:S07]  /*1e920*/  LDSM.16.M88.4 R176, [R229+0xa800] ;  /* 0x00a80000e5b0783b */ /* 0x000eee0000000200 */
[C---:B-----5:R-:W-:Y:S08]  /*1e930*/  HMMA.16816.F32.BF16 R184, R168.reuse, R172, R184 ;  /* 0x000000aca8b8723c */ /* 0x060ff000000418b8 */
[----:B------:R-:W-:Y:S01]  /*1e940*/  HMMA.16816.F32.BF16 R180, R168, R174, R180 ;  /* 0x000000aea8b4723c */ /* 0x000fe200000418b4 */
[----:B------:R-:W4:Y:S04]  /*1e950*/  LDSM.16.M88.4 R172, [R229+0xb000] ;  /* 0x00b00000e5ac783b */ /* 0x000f280000000200 */
[----:B------:R-:W5:Y:S03]  /*1e960*/  LDSM.16.M88.4 R168, [R229+0xb800] ;  /* 0x00b80000e5a8783b */ /* 0x000f660000000200 */
[C---:B-1----:R-:W-:Y:S08]  /*1e970*/  HMMA.16816.F32.BF16 R4, R16.reuse, R12, R4 ;  /* 0x0000000c1004723c */ /* 0x042ff00000041804 */
[C---:B------:R-:W-:Y:S01]  /*1e980*/  HMMA.16816.F32.BF16 R8, R16.reuse, R14, R8 ;  /* 0x0000000e1008723c */ /* 0x040fe20000041808 */
[----:B------:R-:W1:Y:S07]  /*1e990*/  LDSM.16.M88.4 R12, [R228+0x2000] ;  /* 0x00200000e40c783b */ /* 0x000e6e0000000200 */
[C---:B---3--:R-:W-:Y:S08]  /*1e9a0*/  HMMA.16816.F32.BF16 R32, R16.reuse, R176, R32 ;  /* 0x000000b01020723c */ /* 0x048ff00000041820 */
[C---:B------:R-:W-:Y:S01]  /*1e9b0*/  HMMA.16816.F32.BF16 R28, R16.reuse, R178, R28 ;  /* 0x000000b2101c723c */ /* 0x040fe2000004181c */
[----:B------:R-:W3:Y:S07]  /*1e9c0*/  LDSM.16.M88.4 R176, [R218] ;  /* 0x00000000dab0783b */ /* 0x000eee0000000200 */
[C---:B----4-:R-:W-:Y:S08]  /*1e9d0*/  HMMA.16816.F32.BF16 R24, R16.reuse, R172, R24 ;  /* 0x000000ac1018723c */ /* 0x050ff00000041818 */
[C---:B------:R-:W-:Y:S01]  /*1e9e0*/  HMMA.16816.F32.BF16 R20, R16.reuse, R174, R20 ;  /* 0x000000ae1014723c */ /* 0x040fe20000041814 */
[----:B------:R-:W4:Y:S07]  /*1e9f0*/  LDSM.16.M88.4 R172, [R217] ;  /* 0x00000000d9ac783b */ /* 0x000f2e0000000200 */
[C---:B-----5:R-:W-:Y:S08]  /*1ea00*/  HMMA.16816.F32.BF16 R184, R16.reuse, R168, R184 ;  /* 0x000000a810b8723c */ /* 0x060ff000000418b8 */
[----:B------:R-:W-:Y:S01]  /*1ea10*/  HMMA.16816.F32.BF16 R180, R16, R170, R180 ;  /* 0x000000aa10b4723c */ /* 0x000fe200000418b4 */
[----:B------:R-:W5:Y:S04]  /*1ea20*/  LDSM.16.M88.4 R16, [R216] ;  /* 0x00000000d810783b */ /* 0x000f680000000200 */
        /* <DEDUP_REMOVED lines=8> */
[C---:B------:R-:W-:Y:S01]  /*1eab0*/  HMMA.16816.F32.BF16 R20, R12.reuse, R174, R20 ;  /* 0x000000ae0c14723c */ /* 0x040fe20000041814 */
[----:B------:R-:W4:Y:S07]  /*1eac0*/  LDSM.16.M88.4 R172, [R224+0xb800] ;  /* 0x00b80000e0ac783b */ /* 0x000f2e0000000200 */
[C---:B-----5:R-:W-:Y:S08]  /*1ead0*/  HMMA.16816.F32.BF16 R184, R12.reuse, R16, R184 ;  /* 0x000000100cb8723c */ /* 0x060ff000000418b8 */
[----:B------:R-:W-:Y:S01]  /*1eae0*/  HMMA.16816.F32.BF16 R180, R12, R18, R180 ;  /* 0x000000120cb4723c */ /* 0x000fe200000418b4 */
[----:B------:R-:W-:Y:S04]  /*1eaf0*/  LDSM.16.M88.4 R16, [R225+0x2000] ;  /* 0x00200000e110783b */ /* 0x000fe80000000200 */
[----:B------:R-:W5:Y:S03]  /*1eb00*/  LDSM.16.M88.4 R12, [R220+0x2000] ;  /* 0x00200000dc0c783b */ /* 0x000f660000000200 */
[C---:B--2---:R-:W-:Y:S08]  /*1eb10*/  HMMA.16816.F32.BF16 R4, R168.reuse, R192, R4 ;  /* 0x000000c0a804723c */ /* 0x044ff00000041804 */
[C---:B------:R-:W-:Y:S01]  /*1eb20*/  HMMA.16816.F32.BF16 R8, R168.reuse, R194, R8 ;  /* 0x000000c2a808723c */ /* 0x040fe20000041808 */
[----:B------:R-:W-:Y:S07]  /*1eb30*/  LDSM.16.M88.4 R192, [R229+0xc800] ;  /* 0x00c80000e5c0783b */ /* 0x000fee0000000200 */
[C---:B-1----:R-:W-:Y:S08]  /*1eb40*/  HMMA.16816.F32.BF16 R32, R168.reuse, R188, R32 ;  /* 0x000000bca820723c */ /* 0x042ff00000041820 */
[C---:B------:R-:W-:Y:S01]  /*1eb50*/  HMMA.16816.F32.BF16 R28, R168.reuse, R190, R28 ;  /* 0x000000bea81c723c */ /* 0x040fe2000004181c */
[----:B------:R-:W1:Y:S07]  /*1eb60*/  LDSM.16.M88.4 R188, [R220+0x2800] ;  /* 0x00280000dcbc783b */ /* 0x000e6e0000000200 */
[C---:B---3--:R-:W-:Y:S08]  /*1eb70*/  HMMA.16816.F32.BF16 R24, R168.reuse, R176, R24 ;  /* 0x000000b0a818723c */ /* 0x048ff00000041818 */
[C---:B------:R-:W-:Y:S01]  /*1eb80*/  HMMA.16816.F32.BF16 R20, R168.reuse, R178, R20 ;  /* 0x000000b2a814723c */ /* 0x040fe20000041814 */
[----:B------:R-:W2:Y:S07]  /*1eb90*/  LDSM.16.M88.4 R176, [R220+0x3000] ;  /* 0x00300000dcb0783b */ /* 0x000eae0000000200 */
[C---:B----4-:R-:W-:Y:S08]  /*1eba0*/  HMMA.16816.F32.BF16 R184, R168.reuse, R172, R184 ;  /* 0x000000aca8b8723c */ /* 0x050ff000000418b8 */
[----:B------:R-:W-:Y:S01]  /*1ebb0*/  HMMA.16816.F32.BF16 R180, R168, R174, R180 ;  /* 0x000000aea8b4723c */ /* 0x000fe200000418b4 */
[----:B------:R-:W3:Y:S04]  /*1ebc0*/  LDSM.16.M88.4 R168, [R220+0x3800] ;  /* 0x00380000dca8783b */ /* 0x000ee80000000200 */
[----:B------:R-:W-:Y:S03]  /*1ebd0*/  LDSM.16.M88.4 R172, [R230+0x4000] ;  /* 0x00400000e6ac783b */ /* 0x000fe60000000200 */
[C---:B-----5:R-:W-:Y:S08]  /*1ebe0*/  HMMA.16816.F32.BF16 R4, R16.reuse, R12, R4 ;  /* 0x0000000c1004723c */ /* 0x060ff00000041804 */
[C---:B------:R-:W-:Y:S01]  /*1ebf0*/  HMMA.16816.F32.BF16 R8, R16.reuse, R14, R8 ;  /* 0x0000000e1008723c */ /* 0x040fe20000041808 */
[----:B------:R-:W4:Y:S07]  /*1ec00*/  LDSM.16.M88.4 R12, [R229+0xc000] ;  /* 0x00c00000e50c783b */ /* 0x000f2e0000000200 */
[C---:B-1----:R-:W-:Y:S08]  /*1ec10*/  HMMA.16816.F32.BF16 R32, R16.reuse, R188, R32 ;  /* 0x000000bc1020723c */ /* 0x042ff00000041820 */
[C---:B------:R-:W-:Y:S01]  /*1ec20*/  HMMA.16816.F32.BF16 R28, R16.reuse, R190, R28 ;  /* 0x000000be101c723c */ /* 0x040fe2000004181c */
[----:B------:R-:W1:Y:S07]  /*1ec30*/  LDSM.16.M88.4 R188, [R229+0xd000] ;  /* 0x00d00000e5bc783b */ /* 0x000e6e0000000200 */
[C---:B--2---:R-:W-:Y:S08]  /*1ec40*/  HMMA.16816.F32.BF16 R24, R16.reuse, R176, R24 ;  /* 0x000000b01018723c */ /* 0x044ff00000041818 */
[C---:B------:R-:W-:Y:S01]  /*1ec50*/  HMMA.16816.F32.BF16 R20, R16.reuse, R178, R20 ;  /* 0x000000b21014723c */ /* 0x040fe20000041814 */
[----:B------:R-:W2:Y:S07]  /*1ec60*/  LDSM.16.M88.4 R176, [R229+0xd800] ;  /* 0x00d80000e5b0783b */ /* 0x000eae0000000200 */
[C---:B---3--:R-:W-:Y:S08]  /*1ec70*/  HMMA.16816.F32.BF16 R184, R16.reuse, R168, R184 ;  /* 0x000000a810b8723c */ /* 0x048ff000000418b8 */
[----:B------:R-:W-:Y:S01]  /*1ec80*/  HMMA.16816.F32.BF16 R180, R16, R170, R180 ;  /* 0x000000aa10b4723c */ /* 0x000fe200000418b4 */
[----:B------:R-:W-:Y:S04]  /*1ec90*/  LDSM.16.M88.4 R168, [R228+0x4000] ;  /* 0x00400000e4a8783b */ /* 0x000fe80000000200 */
[----:B------:R-:W-:Y:S03]  /*1eca0*/  LDSM.16.M88.4 R16, [R215] ;  /* 0x00000000d710783b */ /* 0x000fe60000000200 */
[C---:B----4-:R-:W-:Y:S08]  /*1ecb0*/  HMMA.16816.F32.BF16 R4, R172.reuse, R12, R4 ;  /* 0x0000000cac04723c */ /* 0x050ff00000041804 */
[C---:B------:R-:W-:Y:S01]  /*1ecc0*/  HMMA.16816.F32.BF16 R8, R172.reuse, R14, R8 ;  /* 0x0000000eac08723c */ /* 0x040fe20000041808 */
[----:B------:R-:W3:Y:S07]  /*1ecd0*/  LDSM.16.M88.4 R12, [R214] ;  /* 0x00000000d60c783b */ /* 0x000eee0000000200 */
[C---:B------:R-:W-:Y:S08]  /*1ece0*/  HMMA.16816.F32.BF16 R32, R172.reuse, R192, R32 ;  /* 0x000000c0ac20723c */ /* 0x040ff00000041820 */
[C---:B------:R-:W-:Y:S01]  /*1ecf0*/  HMMA.16816.F32.BF16 R28, R172.reuse, R194, R28 ;  /* 0x000000c2ac1c723c */ /* 0x040fe2000004181c */
[----:B------:R-:W-:Y:S07]  /*1ed00*/  LDSM.16.M88.4 R192, [R224+0xd000] ;  /* 0x00d00000e0c0783b */ /* 0x000fee0000000200 */
        /* <DEDUP_REMOVED lines=10> */
[C---:B------:R-:W-:Y:S08]  /*1edb0*/  HMMA.16816.F32.BF16 R4, R168.reuse, R16, R4 ;  /* 0x00000010a804723c */ /* 0x040ff00000041804 */
[C---:B------:R-:W-:Y:S01]  /*1edc0*/  HMMA.16816.F32.BF16 R8, R168.reuse, R18, R8 ;  /* 0x00000012a808723c */ /* 0x040fe20000041808 */
[----:B------:R-:W4:Y:S07]  /*1edd0*/  LDSM.16.M88.4 R16, [R224+0xc000] ;  /* 0x00c00000e010783b */ /* 0x000f2e0000000200 */
[C---:B-1----:R-:W-:Y:S08]  /*1ede0*/  HMMA.16816.F32.BF16 R24, R168.reuse, R188, R24 ;  /* 0x000000bca818723c */ /* 0x042ff00000041818 */
[C---:B------:R-:W-:Y:S01]  /*1edf0*/  HMMA.16816.F32.BF16 R20, R168.reuse, R190, R20 ;  /* 0x000000bea814723c */ /* 0x040fe20000041814 */
[----:B------:R-:W-:Y:S07]  /*1ee00*/  LDSM.16.M88.4 R188, [R225+0x4000] ;  /* 0x00400000e1bc783b */ /* 0x000fee0000000200 */
[C---:B--2---:R-:W-:Y:S08]  /*1ee10*/  HMMA.16816.F32.BF16 R184, R168.reuse, R176, R184 ;  /* 0x000000b0a8b8723c */ /* 0x044ff000000418b8 */
[----:B------:R-:W-:Y:S01]  /*1ee20*/  HMMA.16816.F32.BF16 R180, R168, R178, R180 ;  /* 0x000000b2a8b4723c */ /* 0x000fe200000418b4 */
[----:B------:R-:W1:Y:S04]  /*1ee30*/  LDSM.16.M88.4 R176, [R224+0xd800] ;  /* 0x00d80000e0b0783b */ /* 0x000e680000000200 */
[----:B------:R-:W-:Y:S03]  /*1ee40*/  LDSM.16.M88.4 R168, [R220+0x4000] ;  /* 0x00400000dca8783b */ /* 0x000fe60000000200 */
[C---:B---3--:R-:W-:Y:S08]  /*1ee50*/  HMMA.16816.F32.BF16 R32, R172.reuse, R12, R32 ;  /* 0x0000000cac20723c */ /* 0x048ff00000041820 */
[C---:B------:R-:W-:Y:S01]  /*1ee60*/  HMMA.16816.F32.BF16 R28, R172.reuse, R14, R28 ;  /* 0x0000000eac1c723c */ /* 0x040fe2000004181c */
[----:B------:R-:W2:Y:S07]  /*1ee70*/  LDSM.16.M88.4 R12, [R220+0x4800] ;  /* 0x00480000dc0c783b */ /* 0x000eae0000000200 */
[C---:B----4-:R-:W-:Y:S08]  /*1ee80*/  HMMA.16816.F32.BF16 R4, R172.reuse, R16, R4 ;  /* 0x00000010ac04723c */ /* 0x050ff00000041804 */
[C---:B------:R-:W-:Y:S01]  /*1ee90*/  HMMA.16816.F32.BF16 R8, R172.reuse, R18, R8 ;  /* 0x00000012ac08723c */ /* 0x040fe20000041808 */
[----:B------:R-:W3:Y:S07]  /*1eea0*/  LDSM.16.M88.4 R16, [R220+0x5000] ;  /* 0x00500000dc10783b */ /* 0x000eee0000000200 */
[C---:B------:R-:W-:Y:S08]  /*1eeb0*/  HMMA.16816.F32.BF16 R24, R172.reuse, R192, R24 ;  /* 0x000000c0ac18723c */ /* 0x040ff00000041818 */
[C---:B------:R-:W-:Y:S01]  /*1eec0*/  HMMA.16816.F32.BF16 R20, R172.reuse, R194, R20 ;  /* 0x000000c2ac14723c */ /* 0x040fe20000041814 */
[----:B------:R-:W4:Y:S07]  /*1eed0*/  LDSM.16.M88.4 R192, [R220+0x5800] ;  /* 0x00580000dcc0783b */ /* 0x000f2e0000000200 */
[C---:B-1----:R-:W-:Y:S08]  /*1eee0*/  HMMA.16816.F32.BF16 R184, R172.reuse, R176, R184 ;  /* 0x000000b0acb8723c */ /* 0x042ff000000418b8 */
[----:B------:R-:W-:Y:S01]  /*1eef0*/  HMMA.16816.F32.BF16 R180, R172, R178, R180 ;  /* 0x000000b2acb4723c */ /* 0x000fe200000418b4 */
[----:B------:R-:W-:Y:S04]  /*1ef00*/  LDSM.16.M88.4 R172, [R229+0xe000] ;  /* 0x00e00000e5ac783b */ /* 0x000fe80000000200 */
[----:B------:R-:W-:Y:S03]  /*1ef10*/  LDSM.16.M88.4 R176, [R229+0xf800] ;  /* 0x00f80000e5b0783b */ /* 0x000fe60000000200 */
[C---:B--2---:R-:W-:Y:S08]  /*1ef20*/  HMMA.16816.F32.BF16 R32, R188.reuse, R12, R32 ;  /* 0x0000000cbc20723c */ /* 0x044ff00000041820 */
[C---:B------:R-:W-:Y:S01]  /*1ef30*/  HMMA.16816.F32.BF16 R28, R188.reuse, R14, R28 ;  /* 0x0000000ebc1c723c */ /* 0x040fe2000004181c */
[----:B------:R-:W1:Y:S07]  /*1ef40*/  LDSM.16.M88.4 R12, [R230+0x6000] ;  /* 0x00600000e60c783b */ /* 0x000e6e0000000200 */
[C---:B---3--:R-:W-:Y:S08]  /*1ef50*/  HMMA.16816.F32.BF16 R24, R188.reuse, R16, R24 ;  /* 0x00000010bc18723c */ /* 0x048ff00000041818 */
[C---:B------:R-:W-:Y:S01]  /*1ef60*/  HMMA.16816.F32.BF16 R20, R188.reuse, R18, R20 ;  /* 0x00000012bc14723c */ /* 0x040fe20000041814 */
[----:B------:R-:W2:Y:S07]  /*1ef70*/  LDSM.16.M88.4 R16, [R229+0xf000] ;  /* 0x00f00000e510783b */ /* 0x000eae0000000200 */
[C---:B------:R-:W-:Y:S08]  /*1ef80*/  HMMA.16816.F32.BF16 R4, R188.reuse, R168, R4 ;  /* 0x000000a8bc04723c */ /* 0x040ff00000041804 */
[C---:B------:R-:W-:Y:S01]  /*1ef90*/  HMMA.16816.F32.BF16 R8, R188.reuse, R170, R8 ;  /* 0x000000aabc08723c */ /* 0x040fe20000041808 */
[----:B------:R-:W3:Y:S07]  /*1efa0*/  LDSM.16.M88.4 R168, [R229+0xe800] ;  /* 0x00e80000e5a8783b */ /* 0x000eee0000000200 */
[C---:B----4-:R-:W-:Y:S08]  /*1efb0*/  HMMA.16816.F32.BF16 R184, R188.reuse, R192, R184 ;  /* 0x000000c0bcb8723c */ /* 0x050ff000000418b8 */
[----:B------:R-:W-:Y:S01]  /*1efc0*/  HMMA.16816.F32.BF16 R180, R188, R194, R180 ;  /* 0x000000c2bcb4723c */ /* 0x000fe200000418b4 */
[----:B------:R-:W-:Y:S04]  /*1efd0*/  LDSM.16.M88.4 R192, [R228+0x6000] ;  /* 0x00600000e4c0783b */ /* 0x000fe80000000200 */
        /* <DEDUP_REMOVED lines=9> */
[----:B------:R-:W-:Y:S07]  /*1f070*/  LDSM.16.M88.4 R168, [R209] ;  /* 0x00000000d1a8783b */ /* 0x000fee0000000200 */
[C---:B------:R-:W-:Y:S08]  /*1f080*/  HMMA.16816.F32.BF16 R184, R12.reuse, R176, R184 ;  /* 0x000000b00cb8723c */ /* 0x040ff000000418b8 */
[----:B------:R-:W-:Y:S01]  /*1f090*/  HMMA.16816.F32.BF16 R180, R12, R178, R180 ;  /* 0x000000b20cb4723c */ /* 0x000fe200000418b4 */
[----:B------:R-:W-:Y:S04]  /*1f0a0*/  LDSM.16.M88.4 R176, [R226+0x6000] ;  /* 0x00600000e2b0783b */ /* 0x000fe80000000200 */
[----:B------:R-:W3:Y:S03]  /*1f0b0*/  LDSM.16.M88.4 R12, [R224+0xe000] ;  /* 0x00e00000e00c783b */ /* 0x000ee60000000200 */
[C---:B-1----:R-:W-:Y:S08]  /*1f0c0*/  HMMA.16816.F32.BF16 R4, R192.reuse, R172, R4 ;  /* 0x000000acc004723c */ /* 0x042ff00000041804 */
[C---:B--2---:R-:W-:Y:S08]  /*1f0d0*/  HMMA.16816.F32.BF16 R32, R192.reuse, R16, R32 ;  /* 0x00000010c020723c */ /* 0x044ff00000041820 */
[C---:B------:R-:W-:Y:S01]  /*1f0e0*/  HMMA.16816.F32.BF16 R28, R192.reuse, R18, R28 ;  /* 0x00000012c01c723c */ /* 0x040fe2000004181c */
[----:B------:R-:W1:Y:S07]  /*1f0f0*/  LDSM.16.M88.4 R16, [R225+0x6000] ;  /* 0x00600000e110783b */ /* 0x000e6e0000000200 */
[----:B------:R-:W-:Y:S01]  /*1f100*/  HMMA.16816.F32.BF16 R8, R192, R174, R8 ;  /* 0x000000aec008723c */ /* 0x000fe20000041808 */
[----:B------:R-:W2:Y:S07]  /*1f110*/  LDSM.16.M88.4 R172, [R224+0xe800] ;  /* 0x00e80000e0ac783b */ /* 0x000eae0000000200 */
[----:B---3--:R-:W-:Y:S08]  /*1f120*/  HMMA.16816.F32.BF16 R4, R176, R12, R4 ;  /* 0x0000000cb004723c */ /* 0x008ff00000041804 */
[C---:B------:R-:W-:Y:S08]  /*1f130*/  HMMA.16816.F32.BF16 R24, R192.reuse, R168, R24 ;  /* 0x000000a8c018723c */ /* 0x040ff00000041818 */
[----:B------:R-:W-:Y:S01]  /*1f140*/  HMMA.16816.F32.BF16 R20, R192, R170, R20 ;  /* 0x000000aac014723c */ /* 0x000fe20000041814 */
[----:B------:R-:W3:Y:S07]  /*1f150*/  LDSM.16.M88.4 R168, [R224+0xf000] ;  /* 0x00f00000e0a8783b */ /* 0x000eee0000000200 */
[----:B-1----:R-:W-:Y:S08]  /*1f160*/  HMMA.16816.F32.BF16 R4, R16, R196, R4 ;  /* 0x000000c41004723c */ /* 0x002ff00000041804 */
[C---:B------:R-:W-:Y:S01]  /*1f170*/  HMMA.16816.F32.BF16 R8, R176.reuse, R14, R8 ;  /* 0x0000000eb008723c */ /* 0x040fe20000041808 */
[----:B------:R-:W1:Y:S07]  /*1f180*/  LDSM.16.M88.4 R12, [R220+0x6800] ;  /* 0x00680000dc0c783b */ /* 0x000e6e0000000200 */
[----:B--2---:R-:W-:Y:S08]  /*1f190*/  HMMA.16816.F32.BF16 R28, R176, R174, R28 ;  /* 0x000000aeb01c723c */ /* 0x004ff0000004181c */
[----:B------:R-:W-:-:S02]  /*1f1a0*/  FMUL.FTZ R4, R4, R165 ;  /* 0x000000a504047220 */ /* 0x000fc40000410000 */
[-C--:B------:R-:W-:Y:S02]  /*1f1b0*/  FMUL.FTZ R5, R5, R165.reuse ;  /* 0x000000a505057220 */ /* 0x080fe40000410000 */
[-C--:B------:R-:W-:Y:S02]  /*1f1c0*/  FMUL.FTZ R6, R6, R165.reuse ;  /* 0x000000a506067220 */ /* 0x080fe40000410000 */
[-C--:B------:R-:W-:Y:S02]  /*1f1d0*/  FMUL.FTZ R7, R7, R165.reuse ;  /* 0x000000a507077220 */ /* 0x080fe40000410000 */
[----:B------:R-:W-:Y:S08]  /*1f1e0*/  HMMA.16816.F32.BF16 R8, R16, R198, R8 ;  /* 0x000000c61008723c */ /* 0x000ff00000041808 */
[C---:B------:R-:W-:Y:S01]  /*1f1f0*/  HMMA.16816.F32.BF16 R32, R176.reuse, R172, R32 ;  /* 0x000000acb020723c */ /* 0x040fe20000041820 */
[----:B------:R-:W-:Y:S07]  /*1f200*/  MUFU.TANH R172, R4 ;  /* 0x0000000400ac7308 */ /* 0x000fee0000002400 */
[----:B---3--:R-:W-:Y:S01]  /*1f210*/  HMMA.16816.F32.BF16 R24, R176, R168, R24 ;  /* 0x000000a8b018723c */ /* 0x008fe20000041818 */
[----:B------:R-:W2:Y:S08]  /*1f220*/  MUFU.TANH R169, R5 ;  /* 0x0000000500a97308 */ /* 0x000eb00000002400 */
[----:B------:R-:W-:Y:S08]  /*1f230*/  MUFU.TANH R168, R6 ;  /* 0x0000000600a87308 */ /* 0x000ff00000002400 */
[----:B------:R3:W4:Y:S02]  /*1f240*/  MUFU.TANH R173, R7 ;  /* 0x0000000700ad7308 */ /* 0x0007240000002400 */
[----:B---3--:R-:W3:Y:S01]  /*1f250*/  LDSM.16.M88.4 R4, [R220+0x7000] ;  /* 0x00700000dc04783b */ /* 0x008ee20000000200 */
[----:B-1----:R-:W-:Y:S01]  /*1f260*/  HMMA.16816.F32.BF16 R28, R16, R14, R28 ;  /* 0x0000000e101c723c */ /* 0x002fe2000004181c */
[----:B------:R-:W-:-:S02]  /*1f270*/  FMUL.FTZ R8, R8, R165 ;  /* 0x000000a508087220 */ /* 0x000fc40000410000 */
[-C--:B------:R-:W-:Y:S02]  /*1f280*/  FMUL.FTZ R9, R9, R165.reuse ;  /* 0x000000a509097220 */ /* 0x080fe40000410000 */
[-C--:B------:R-:W-:Y:S02]  /*1f290*/  FMUL.FTZ R10, R10, R165.reuse ;  /* 0x000000a50a0a7220 */ /* 0x080fe40000410000 */
[-C--:B------:R-:W-:Y:S01]  /*1f2a0*/  FMUL.FTZ R11, R11, R165.reuse ;  /* 0x000000a50b0b7220 */ /* 0x080fe20000410000 */
[----:B------:R-:W-:Y:S01]  /*1f2b0*/  HMMA.16816.F32.BF16 R184, R192, R188, R184 ;  /* 0x000000bcc0b8723c */ /* 0x000fe200000418b8 */
[----:B------:R-:W1:Y:S08]  /*1f2c0*/  MUFU.TANH R196, R8 ;  /* 0x0000000800c47308 */ /* 0x000e700000002400 */
[----:B------:R-:W-:Y:S08]  /*1f2d0*/  MUFU.TANH R174, R9 ;  /* 0x0000000900ae7308 */ /* 0x000ff00000002400 */
[----:B------:R-:W5:Y:S08]  /*1f2e0*/  MUFU.TANH R175, R10 ;  /* 0x0000000a00af7308 */ /* 0x000f700000002400 */
[----:B------:R1:W1:Y:S01]  /*1f2f0*/  MUFU.TANH R188, R11 ;  /* 0x0000000b00bc7308 */ /* 0x0002620000002400 */
[----:B------:R-:W-:Y:S01]  /*1f300*/  HMMA.16816.F32.BF16 R20, R176, R170, R20 ;  /* 0x000000aab014723c */ /* 0x000fe20000041814 */
[----:B-1----:R-:W1:Y:S07]  /*1f310*/  LDSM.16.M88.4 R8, [R224+0xf800] ;  /* 0x00f80000e008783b */ /* 0x002e6e0000000200 */
[----:B---3--:R-:W-:Y:S07]  /*1f320*/  HMMA.16816.F32.BF16 R24, R16, R4, R24 ;  /* 0x000000041018723c */ /* 0x008fee0000041818 */
[----:B------:R-:W-:-:S02]  /*1f330*/  FMUL.FTZ R4, R28, R165 ;  /* 0x000000a51c047220 */ /* 0x000fc40000410000 */
[----:B------:R-:W3:Y:S01]  /*1f340*/  S2R R28, SR_TID.X ;  /* 0x00000000001c7919 */ /* 0x000ee20000002100 */
[----:B------:R-:W-:Y:S08]  /*1f350*/  HMMA.16816.F32.BF16 R180, R192, R190, R180 ;  /* 0x000000bec0b4723c */ /* 0x000ff000000418b4 */
[C---:B------:R-:W-:Y:S01]  /*1f360*/  HMMA.16816.F32.BF16 R32, R16.reuse, R12, R32 ;  /* 0x0000000c1020723c */ /* 0x040fe20000041820 */
[----:B------:R-:W2:Y:S07]  /*1f370*/  LDSM.16.M88.4 R12, [R220+0x7800] ;  /* 0x00780000dc0c783b */ /* 0x000eae0000000200 */
[----:B------:R-:W-:Y:S08]  /*1f380*/  HMMA.16816.F32.BF16 R20, R16, R6, R20 ;  /* 0x000000061014723c */ /* 0x000ff00000041814 */
[----:B-1----:R-:W-:Y:S01]  /*1f390*/  HMMA.16816.F32.BF16 R184, R176, R8, R184 ;  /* 0x00000008b0b8723c */ /* 0x002fe200000418b8 */
[----:B---3--:R-:W-:-:S02]  /*1f3a0*/  IMAD.SHL.U32 R7, R28, 0x2, RZ ;  /* 0x000000021c077824 */ /* 0x008fc400078e00ff */
[-C--:B------:R-:W-:Y:S02]  /*1f3b0*/  FMUL.FTZ R5, R29, R165.reuse ;  /* 0x000000a51d057220 */ /* 0x080fe40000410000 */
[-C--:B------:R-:W-:Y:S01]  /*1f3c0*/  FMUL.FTZ R30, R30, R165.reuse ;  /* 0x000000a51e1e7220 */ /* 0x080fe20000410000 */
[----:B------:R-:W-:Y:S02]  /*1f3d0*/  LOP3.LUT R7, R7, 0x6, RZ, 0xc0, !PT ;  /* 0x0000000607077812 */ /* 0x000fe400078ec0ff */
[----:B------:R-:W-:Y:S01]  /*1f3e0*/  HMMA.16816.F32.BF16 R180, R176, R10, R180 ;  /* 0x0000000ab0b4723c */ /* 0x000fe200000418b4 */
[----:B------:R-:W-:Y:S01]  /*1f3f0*/  FMUL.FTZ R32, R32, R165 ;  /* 0x000000a520207220 */ /* 0x000fe20000410000 */
[----:B------:R-:W-:Y:S01]  /*1f400*/  MUFU.TANH R4, R4 ;  /* 0x0000000400047308 */ /* 0x000fe20000002400 */
[----:B------:R-:W-:Y:S01]  /*1f410*/  IMAD R7, R250, 0x40, R7 ;  /* 0x00000040fa077824 */ /* 0x000fe200078e0207 */
[----:B------:R-:W-:-:S04]  /*1f420*/  DEPBAR.LE SB0, 0x0 ;  /* 0x000080000000791a */ /* 0x000fc80000000000 */
[----:B------:R-:W-:-:S04]  /*1f430*/  IADD3 R6, R7, 0x1, RZ ;  /* 0x0000000107067810 */ /* 0x000fc80007ffe0ff */
[C---:B------:R-:W-:Y:S02]  /*1f440*/  ISETP.GE.AND P2, PT, R6.reuse, R0, PT ;  /* 0x000000000600720c */ /* 0x040fe40003f46270 */
[----:B------:R-:W-:Y:S02]  /*1f450*/  ISETP.GE.AND P1, PT, R6, R2, PT ;  /* 0x000000020600720c */ /* 0x000fe40003f26270 */
[----:B------:R-:W-:Y:S01]  /*1f460*/  IADD3 R6, R7, 0x8, RZ ;  /* 0x0000000807067810 */ /* 0x000fe20007ffe0ff */
[----:B------:R1:W3:Y:S01]  /*1f470*/  MUFU.TANH R189, R32 ;  /* 0x0000002000bd7308 */ /* 0x0002e20000002400 */
[-C--:B------:R-:W-:Y:S01]  /*1f480*/  FMUL.FTZ R34, R34, R165.reuse ;  /* 0x000000a522227220 */ /* 0x080fe20000410000 */
[----:B--2---:R-:W-:Y:S01]  /*1f490*/  HMMA.16816.F32.BF16 R184, R16, R12, R184 ;  /* 0x0000000c10b8723c */ /* 0x004fe200000418b8 */
[----:B------:R-:W-:Y:S01]  /*1f4a0*/  ISETP.GE.AND P6, PT, R6, R0, PT ;  /* 0x000000000600720c */ /* 0x000fe20003fc6270 */
[----:B------:R-:W-:Y:S01]  /*1f4b0*/  FMUL.FTZ R35, R35, R165 ;  /* 0x000000a523237220 */ /* 0x000fe20000410000 */
[----:B------:R-:W-:-:S02]  /*1f4c0*/  IADD3 R9, R7, 0x9, RZ ;  /* 0x0000000907097810 */ /* 0x000fc40007ffe0ff */
[----:B------:R-:W-:Y:S01]  /*1f4d0*/  FSEL R8, R169, -INF , !P2 ;  /* 0xff800000a9087808 */ /* 0x000fe20005000000 */
[----:B------:R-:W2:Y:S01]  /*1f4e0*/  MUFU.TANH R193, R34 ;  /* 0x0000002200c17308 */ /* 0x000ea20000002400 */
[----:B------:R-:W-:Y:S01]  /*1f4f0*/  ISETP.GE.AND P2, PT, R6, R2, PT ;  /* 0x000000020600720c */ /* 0x000fe20003f46270 */
[----:B------:R-:W-:Y:S01]  /*1f500*/  HMMA.16816.F32.BF16 R180, R16, R14, R180 ;  /* 0x0000000e10b4723c */ /* 0x000fe200000418b4 */
[----:B----4-:R-:W-:Y:S01]  /*1f510*/  FSEL R6, R173, -INF , !P1 ;  /* 0xff800000ad067808 */ /* 0x010fe20004800000 */
[----:B-1----:R-:W-:Y:S01]  /*1f520*/  FMUL.FTZ R32, R33, R165 ;  /* 0x000000a521207220 */ /* 0x002fe20000410000 */
[----:B------:R-:W-:-:S03]  /*1f530*/  FSEL R196, R196, -INF , !P6 ;  /* 0xff800000c4c47808 */ /* 0x000fc60007000000 */
[----:B------:R-:W-:Y:S01]  /*1f540*/  MUFU.TANH R191, R35 ;  /* 0x0000002300bf7308 */ /* 0x000fe20000002400 */
[C---:B------:R-:W-:Y:S01]  /*1f550*/  ISETP.GE.AND P1, PT, R9.reuse, R0, PT ;  /* 0x000000000900720c */ /* 0x040fe20003f26270 */
[----:B------:R-:W-:Y:S01]  /*1f560*/  FMUL.FTZ R20, R20, R165 ;  /* 0x000000a514147220 */ /* 0x000fe20000410000 */
[----:B------:R-:W-:Y:S02]  /*1f570*/  ISETP.GE.AND P6, PT, R9, R2, PT ;  /* 0x000000020900720c */ /* 0x000fe40003fc6270 */
[----:B------:R-:W-:-:S03]  /*1f580*/  IADD3 R9, R7, 0x10, RZ ;  /* 0x0000001007097810 */ /* 0x000fc60007ffe0ff */
[----:B------:R-:W1:Y:S01]  /*1f590*/  MUFU.TANH R32, R32 ;  /* 0x0000002000207308 */ /* 0x000e620000002400 */
[-C--:B------:R-:W-:Y:S01]  /*1f5a0*/  FMUL.FTZ R24, R24, R165.reuse ;  /* 0x000000a518187220 */ /* 0x080fe20000410000 */
[----:B-----5:R-:W-:Y:S01]  /*1f5b0*/  FSEL R10, R175, -INF , !P2 ;  /* 0xff800000af0a7808 */ /* 0x020fe20005000000 */
[-C--:B------:R-:W-:Y:S01]  /*1f5c0*/  FMUL.FTZ R26, R26, R165.reuse ;  /* 0x000000a51a1a7220 */ /* 0x080fe20000410000 */
[----:B------:R-:W-:Y:S01]  /*1f5d0*/  ISETP.GE.AND P2, PT, R9, R0, PT ;  /* 0x000000000900720c */ /* 0x000fe20003f46270 */
[-C--:B------:R-:W-:Y:S01]  /*1f5e0*/  FMUL.FTZ R31, R31, R165.reuse ;  /* 0x000000a51f1f7220 */ /* 0x080fe20000410000 */
[----:B------:R-:W-:Y:S02]  /*1f5f0*/  FSEL R11, R174, -INF , !P1 ;  /* 0xff800000ae0b7808 */ /* 0x000fe40004800000 */
[----:B------:R-:W-:Y:S01]  /*1f600*/  MUFU.TANH R5, R5 ;  /* 0x0000000500057308 */ /* 0x000fe20000002400 */
[-C--:B------:R-:W-:Y:S01]  /*1f610*/  FMUL.FTZ R25, R25, R165.reuse ;  /* 0x000000a519197220 */ /* 0x080fe20000410000 */
[----:B------:R-:W-:Y:S01]  /*1f620*/  ISETP.GE.AND P1, PT, R9, R2, PT ;  /* 0x000000020900720c */ /* 0x000fe20003f26270 */
[----:B------:R-:W-:Y:S01]  /*1f630*/  FMUL.FTZ R21, R21, R165 ;  /* 0x000000a515157220 */ /* 0x000fe20000410000 */
[----:B------:R-:W-:-:S04]  /*1f640*/  FSEL R9, R188, -INF , !P6 ;  /* 0xff800000bc097808 */ /* 0x000fc80007000000 */
[----:B------:R-:W4:Y:S01]  /*1f650*/  MUFU.TANH R192, R30 ;  /* 0x0000001e00c07308 */ /* 0x000f220000002400 */
[----:B---3--:R-:W-:-:S07]  /*1f660*/  FSEL R176, R189, -INF , !P2 ;  /* 0xff800000bdb07808 */ /* 0x008fce0005000000 */
[----:B------:R3:W-:Y:S01]  /*1f670*/  MUFU.TANH R29, R20 ;  /* 0x00000014001d7308 */ /* 0x0007e20000002400 */
[----:B------:R-:W-:Y:S01]  /*1f680*/  FMUL.FTZ R13, R22, R165 ;  /* 0x000000a5160d7220 */ /* 0x000fe20000410000 */
[----:B--2---:R-:W-:-:S06]  /*1f690*/  FSEL R193, R193, -INF , !P1 ;  /* 0xff800000c1c17808 */ /* 0x004fcc0004800000 */
[----:B------:R2:W-:Y:S01]  /*1f6a0*/  MUFU.TANH R28, R26 ;  /* 0x0000001a001c7308 */ /* 0x0005e20000002400 */
[----:B---3--:R-:W-:-:S07]  /*1f6b0*/  IADD3 R20, R7, 0x11, RZ ;  /* 0x0000001107147810 */ /* 0x008fce0007ffe0ff */
[----:B------:R-:W3:Y:S01]  /*1f6c0*/  MUFU.TANH R190, R31 ;  /* 0x0000001f00be7308 */ /* 0x000ee20000002400 */
[C---:B------:R-:W-:Y:S02]  /*1f6d0*/  ISETP.GE.AND P6, PT, R20.reuse, R0, PT ;  /* 0x000000001400720c */ /* 0x040fe40003fc6270 */
[----:B------:R-:W-:Y:S01]  /*1f6e0*/  ISETP.GE.AND P2, PT, R20, R2, PT ;  /* 0x000000021400720c */ /* 0x000fe20003f46270 */
[----:B--2---:R-:W-:-:S04]  /*1f6f0*/  FMUL.FTZ R26, R27, R165 ;  /* 0x000000a51b1a7220 */ /* 0x004fc80000410000 */
[----:B------:R-:W2:Y:S01]  /*1f700*/  MUFU.TANH R24, R24 ;  /* 0x0000001800187308 */ /* 0x000ea20000002400 */
[----:B------:R-:W-:Y:S01]  /*1f710*/  IADD3 R20, R7, 0x18, RZ ;  /* 0x0000001807147810 */ /* 0x000fe20007ffe0ff */
[----:B------:R-:W-:Y:S01]  /*1f720*/  FMUL.FTZ R23, R23, R165 ;  /* 0x000000a517177220 */ /* 0x000fe20000410000 */
[----:B-1----:R-:W-:Y:S02]  /*1f730*/  FSEL R22, R32, -INF , !P6 ;  /* 0xff80000020167808 */ /* 0x002fe40007000000 */
[----:B------:R-:W-:-:S03]  /*1f740*/  ISETP.GE.AND P1, PT, R20, R0, PT ;  /* 0x000000001400720c */ /* 0x000fc60003f26270 */
[----:B------:R1:W-:Y:S01]  /*1f750*/  MUFU.TANH R12, R21 ;  /* 0x00000015000c7308 */ /* 0x0003e20000002400 */
[----:B------:R-:W-:Y:S02]  /*1f760*/  FSEL R191, R191, -INF , !P2 ;  /* 0xff800000bfbf7808 */ /* 0x000fe40005000000 */
[----:B------:R-:W-:-:S05]  /*1f770*/  ISETP.GE.AND P6, PT, R20, R2, PT ;  /* 0x000000021400720c */ /* 0x000fca0003fc6270 */
[----:B------:R-:W5:Y:S01]  /*1f780*/  MUFU.TANH R25, R25 ;  /* 0x0000001900197308 */ /* 0x000f620000002400 */
[----:B------:R-:W-:Y:S01]  /*1f790*/  IADD3 R14, R7, 0x20, RZ ;  /* 0x00000020070e7810 */ /* 0x000fe20007ffe0ff */
[----:B------:R-:W-:Y:S01]  /*1f7a0*/  FMUL.FTZ R174, R185, R165 ;  /* 0x000000a5b9ae7220 */ /* 0x000fe20000410000 */
[----:B-1----:R-:W-:-:S05]  /*1f7b0*/  IADD3 R21, R7, 0x19, RZ ;  /* 0x0000001907157810 */ /* 0x002fca0007ffe0ff */
[----:B------:R-:W1:Y:S01]  /*1f7c0*/  MUFU.TANH R26, R26 ;  /* 0x0000001a001a7308 */ /* 0x000e620000002400 */
[----:B------:R-:W-:Y:S02]  /*1f7d0*/  FSEL R20, R4, -INF , !P1 ;  /* 0xff80000004147808 */ /* 0x000fe40004800000 */
[C---:B------:R-:W-:Y:S01]  /*1f7e0*/  ISETP.GE.AND P2, PT, R21.reuse, R0, PT ;  /* 0x000000001500720c */ /* 0x040fe20003f46270 */
[----:B------:R-:W-:Y:S01]  /*1f7f0*/  FMUL.FTZ R170, R186, R165 ;  /* 0x000000a5baaa7220 */ /* 0x000fe20000410000 */
[----:B------:R-:W-:Y:S02]  /*1f800*/  ISETP.GE.AND P1, PT, R21, R2, PT ;  /* 0x000000021500720c */ /* 0x000fe40003f26270 */
[----:B----4-:R-:W-:Y:S01]  /*1f810*/  FSEL R192, R192, -INF , !P6 ;  /* 0xff800000c0c07808 */ /* 0x010fe20007000000 */
[----:B------:R-:W4:Y:S01]  /*1f820*/  MUFU.TANH R13, R13 ;  /* 0x0000000d000d7308 */ /* 0x000f220000002400 */
[----:B------:R-:W-:Y:S02]  /*1f830*/  FSEL R21, R5, -INF , !P2 ;  /* 0xff80000005157808 */ /* 0x000fe40005000000 */
[----:B------:R-:W-:-:S02]  /*1f840*/  IADD3 R4, R7, 0x21, RZ ;  /* 0x0000002107047810 */ /* 0x000fc40007ffe0ff */
[----:B------:R-:W-:-:S03]  /*1f850*/  ISETP.GE.AND P6, PT, R14, R0, PT ;  /* 0x000000000e00720c */ /* 0x000fc60003fc6270 */
[----:B------:R-:W1:Y:S01]  /*1f860*/  MUFU.TANH R23, R23 ;  /* 0x0000001700177308 */ /* 0x000e620000002400 */
[----:B------:R-:W-:Y:S01]  /*1f870*/  ISETP.GE.AND P2, PT, R14, R2, PT ;  /* 0x000000020e00720c */ /* 0x000fe20003f46270 */
[----:B------:R-:W-:Y:S01]  /*1f880*/  FMUL.FTZ R173, R180, R165 ;  /* 0x000000a5b4ad7220 */ /* 0x000fe20000410000 */
[----:B------:R-:W-:Y:S02]  /*1f890*/  IADD3 R5, R7, 0x28, RZ ;  /* 0x0000002807057810 */ /* 0x000fe40007ffe0ff */
[----:B---3--:R-:W-:Y:S02]  /*1f8a0*/  FSEL R190, R190, -INF , !P1 ;  /* 0xff800000bebe7808 */ /* 0x008fe40004800000 */
[----:B------:R-:W-:Y:S01]  /*1f8b0*/  ISETP.GE.AND P1, PT, R4, R0, PT ;  /* 0x000000000400720c */ /* 0x000fe20003f26270 */
[----:B------:R-:W-:Y:S01]  /*1f8c0*/  MUFU.TANH R174, R174 ;  /* 0x000000ae00ae7308 */ /* 0x000fe20000002400 */
[----:B--2---:R-:W-:Y:S02]  /*1f8d0*/  FSEL R189, R24, -INF , !P6 ;  /* 0xff80000018bd7808 */ /* 0x004fe40007000000 */
[----:B------:R-:W-:-:S02]  /*1f8e0*/  FSEL R27, R28, -INF , !P2 ;  /* 0xff8000001c1b7808 */ /* 0x000fc40005000000 */
[----:B------:R-:W-:-:S03]  /*1f8f0*/  ISETP.GE.AND P6, PT, R4, R2, PT ;  /* 0x000000020400720c */ /* 0x000fc60003fc6270 */
[----:B------:R-:W2:Y:S01]  /*1f900*/  MUFU.TANH R170, R170 ;  /* 0x000000aa00aa7308 */ /* 0x000ea20000002400 */
[----:B------:R-:W-:Y:S01]  /*1f910*/  ISETP.GE.AND P2, PT, R5, R0, PT ;  /* 0x000000000500720c */ /* 0x000fe20003f46270 */
[-C--:B------:R-:W-:Y:S01]  /*1f920*/  FMUL.FTZ R171, R181, R165.reuse ;  /* 0x000000a5b5ab7220 */ /* 0x080fe20000410000 */
[----:B------:R-:W-:Y:S01]  /*1f930*/  IADD3 R4, R7, 0x29, RZ ;  /* 0x0000002907047810 */ /* 0x000fe20007ffe0ff */
[-C--:B------:R-:W-:Y:S01]  /*1f940*/  FMUL.FTZ R169, R187, R165.reuse ;  /* 0x000000a5bba97220 */ /* 0x080fe20000410000 */
[----:B-----5:R-:W-:Y:S01]  /*1f950*/  FSEL R188, R25, -INF , !P1 ;  /* 0xff80000019bc7808 */ /* 0x020fe20004800000 */
[----:B------:R-:W-:Y:S01]  /*1f960*/  FMUL.FTZ R184, R184, R165 ;  /* 0x000000a5b8b87220 */ /* 0x000fe20000410000 */
[----:B-1----:R-:W-:Y:S01]  /*1f970*/  FSEL R25, R26, -INF , !P6 ;  /* 0xff8000001a197808 */ /* 0x002fe20007000000 */
[----:B------:R-:W1:Y:S01]  /*1f980*/  MUFU.TANH R173, R173 ;  /* 0x000000ad00ad7308 */ /* 0x000e620000002400 */
[----:B------:R-:W-:Y:S02]  /*1f990*/  FSEL R187, R29, -INF , !P2 ;  /* 0xff8000001dbb7808 */ /* 0x000fe40005000000 */
[----:B------:R-:W-:-:S02]  /*1f9a0*/  ISETP.GE.AND P1, PT, R5, R2, PT ;  /* 0x000000020500720c */ /* 0x000fc40003f26270 */
[C---:B------:R-:W-:Y:S02]  /*1f9b0*/  ISETP.GE.AND P6, PT, R4.reuse, R0, PT ;  /* 0x000000000400720c */ /* 0x040fe40003fc6270 */
[----:B------:R-:W-:Y:S02]  /*1f9c0*/  ISETP.GE.AND P2, PT, R4, R2, PT ;  /* 0x000000020400720c */ /* 0x000fe40003f46270 */
[C---:B------:R-:W-:Y:S02]  /*1f9d0*/  IADD3 R4, R7.reuse, 0x30, RZ ;  /* 0x0000003007047810 */ /* 0x040fe40007ffe0ff */
[----:B------:R-:W-:Y:S01]  /*1f9e0*/  IADD3 R5, R7, 0x31, RZ ;  /* 0x0000003107057810 */ /* 0x000fe20007ffe0ff */
[----:B------:R-:W-:Y:S01]  /*1f9f0*/  MUFU.TANH R171, R171 ;  /* 0x000000ab00ab7308 */ /* 0x000fe20000002400 */
[----:B----4-:R-:W-:Y:S02]  /*1fa00*/  FSEL R26, R13, -INF , !P1 ;  /* 0xff8000000d1a7808 */ /* 0x010fe40004800000 */
[----:B------:R-:W-:-:S02]  /*1fa10*/  FSEL R186, R12, -INF , !P6 ;  /* 0xff8000000cba7808 */ /* 0x000fc40007000000 */
[----:B------:R-:W-:Y:S02]  /*1fa20*/  FSEL R24, R23, -INF , !P2 ;  /* 0xff80000017187808 */ /* 0x000fe40005000000 */
[C---:B------:R-:W-:Y:S01]  /*1fa30*/  ISETP.GE.AND P1, PT, R4.reuse, R0, PT ;  /* 0x000000000400720c */ /* 0x040fe20003f26270 */
[----:B------:R-:W3:Y:S01]  /*1fa40*/  MUFU.TANH R175, R184 ;  /* 0x000000b800af7308 */ /* 0x000ee20000002400 */
[----:B------:R-:W-:Y:S02]  /*1fa50*/  ISETP.GE.AND P6, PT, R4, R2, PT ;  /* 0x000000020400720c */ /* 0x000fe40003fc6270 */
[----:B------:R-:W-:Y:S02]  /*1fa60*/  ISETP.GE.AND P2, PT, R5, R0, PT ;  /* 0x000000000500720c */ /* 0x000fe40003f46270 */
[----:B------:R-:W-:Y:S01]  /*1fa70*/  IADD3 R4, R7, 0x38, RZ ;  /* 0x0000003807047810 */ /* 0x000fe20007ffe0ff */
[----:B------:R-:W-:Y:S01]  /*1fa80*/  FMUL.FTZ R28, R182, R165 ;  /* 0x000000a5b61c7220 */ /* 0x000fe20000410000 */
[----:B--2---:R-:W-:Y:S01]  /*1fa90*/  FSEL R170, R170, -INF , !P6 ;  /* 0xff800000aaaa7808 */ /* 0x004fe20007000000 */
[----:B------:R-:W2:Y:S01]  /*1faa0*/  MUFU.TANH R169, R169 ;  /* 0x000000a900a97308 */ /* 0x000ea20000002400 */
[----:B------:R-:W-:-:S02]  /*1fab0*/  FSEL R174, R174, -INF , !P2 ;  /* 0xff800000aeae7808 */ /* 0x000fc40005000000 */
[C---:B------:R-:W-:Y:S02]  /*1fac0*/  ISETP.GE.AND P6, PT, R4.reuse, R0, PT ;  /* 0x000000000400720c */ /* 0x040fe40003fc6270 */
[----:B------:R-:W-:Y:S02]  /*1fad0*/  ISETP.GE.AND P2, PT, R4, R2, PT ;  /* 0x000000020400720c */ /* 0x000fe40003f46270 */
[----:B------:R-:W-:Y:S01]  /*1fae0*/  IADD3 R4, R7, 0x39, RZ ;  /* 0x0000003907047810 */ /* 0x000fe20007ffe0ff */
[----:B------:R-:W-:Y:S01]  /*1faf0*/  FMUL.FTZ R29, R183, R165 ;  /* 0x000000a5b71d7220 */ /* 0x000fe20000410000 */
[----:B------:R-:W4:Y:S01]  /*1fb00*/  MUFU.TANH R28, R28 ;  /* 0x0000001c001c7308 */ /* 0x000f220000002400 */
[----:B-1----:R-:W-:Y:S01]  /*1fb10*/  FSEL R173, R173, -INF , !P6 ;  /* 0xff800000adad7808 */ /* 0x002fe20007000000 */
[----:B------:R-:W-:Y:S01]  /*1fb20*/  BAR.SYNC.DEFER_BLOCKING 0x0 ;  /* 0x0000000000007b1d */ /* 0x000fe20000010000 */
[----:B------:R-:W-:Y:S02]  /*1fb30*/  ISETP.GE.AND P6, PT, R4, R0, PT ;  /* 0x000000000400720c */ /* 0x000fe40003fc6270 */
[----:B---3--:R-:W-:-:S02]  /*1fb40*/  FSEL R175, R175, -INF , !P1 ;  /* 0xff800000afaf7808 */ /* 0x008fc40004800000 */
[----:B------:R-:W-:Y:S01]  /*1fb50*/  FSEL R171, R171, -INF , !P6 ;  /* 0xff800000abab7808 */ /* 0x000fe20007000000 */
[----:B------:R-:W1:Y:S01]  /*1fb60*/  MUFU.TANH R29, R29 ;  /* 0x0000001d001d7308 */ /* 0x000e620000002400 */
[----:B------:R-:W-:Y:S02]  /*1fb70*/  ISETP.GT.AND P6, PT, R250, R239, PT ;  /* 0x000000effa00720c */ /* 0x000fe40003fc4270 */
[----:B------:R-:W-:-:S04]  /*1fb80*/  ISETP.GE.AND P1, PT, R5, R2, PT ;  /* 0x000000020500720c */ /* 0x000fc80003f26270 */
[----:B--2---:R-:W-:Y:S02]  /*1fb90*/  FSEL R169, R169, -INF , !P1 ;  /* 0xff800000a9a97808 */ /* 0x004fe40004800000 */
[C---:B------:R-:W-:Y:S02]  /*1fba0*/  ISETP.GE.AND P1, PT, R7.reuse, R0, PT ;  /* 0x000000000700720c */ /* 0x040fe40003f26270 */
[----:B----4-:R-:W-:Y:S02]  /*1fbb0*/  FSEL R28, R28, -INF , !P2 ;  /* 0xff8000001c1c7808 */ /* 0x010fe40005000000 */
[----:B------:R-:W-:Y:S01]  /*1fbc0*/  FSEL R0, R172, -INF , !P1 ;  /* 0xff800000ac007808 */ /* 0x000fe20004800000 */
[----:B------:R-:W-:Y:S01]  /*1fbd0*/  BSSY B1, `(.L_x_2288) ;  /* 0x00000d1000017945 */ /* 0x000fe20003800000 */
[-C--:B------:R-:W-:Y:S02]  /*1fbe0*/  ISETP.GE.AND P2, PT, R7, R2.reuse, PT ;  /* 0x000000020700720c */ /* 0x080fe40003f46270 */
[----:B------:R-:W-:Y:S01]  /*1fbf0*/  ISETP.GE.AND P1, PT, R4, R2, PT ;  /* 0x000000020400720c */ /* 0x000fe20003f26270 */
[----:B------:R-:W-:Y:S01]  /*1fc00*/  IMAD.MOV.U32 R185, RZ, RZ, R200 ;  /* 0x000000ffffb97224 */ /* 0x000fe200078e00c8 */
[----:B------:R-:W-:Y:S01]  /*1fc10*/  FSEL R168, R168, -INF , !P2 ;  /* 0xff800000a8a87808 */ /* 0x000fe20005000000 */
[----:B------:R-:W-:Y:S01]  /*1fc20*/  IMAD.MOV.U32 R184, RZ, RZ, R201 ;  /* 0x000000ffffb87224 */ /* 0x000fe200078e00c9 */
[----:B-1----:R-:W-:Y:S01]  /*1fc30*/  FSEL R29, R29, -INF , !P1 ;  /* 0xff8000001d1d7808 */ /* 0x002fe20004800000 */
[----:B------:R-:W-:Y:S05]  /*1fc40*/  @!P6 BRA `(.L_x_2289) ;  /* 0x00000c900000e947 */ /* 0x000fea0003800000 */
[----:B------:R-:W-:Y:S01]  /*1fc50*/  BSSY B0, `(.L_x_2290) ;  /* 0x0000046000007945 */ /* 0x000fe20003800000 */
[----:B------:R-:W-:Y:S05]  /*1fc60*/  @!P0 BRA `(.L_x_2291) ;  /* 0x0000040000008947 */ /* 0x000fea0003800000 */
[----:B------:R-:W-:Y:S02]  /*1fc70*/  ULDC.64 UR4, c[0x0][0x118] ;  /* 0x0000460000047ab9 */ /* 0x000fe40000000a00 */
[----:B------:R-:W2:Y:S01]  /*1fc80*/  LD.E R16, [R166.64+0x170] ;  /* 0x00017004a6107980 */ /* 0x000ea2000c101900 */
[----:B------:R-:W-:-:S05]  /*1fc90*/  IMAD.SHL.U32 R4, R250, 0x40, RZ ;  /* 0x00000040fa047824 */ /* 0x000fca00078e00ff */
[----:B------:R-:W-:Y:S02]  /*1fca0*/  IABS R7, R4 ;  /* 0x0000000400077213 */ /* 0x000fe40000000000 */
[----:B------:R-:W-:-:S04]  /*1fcb0*/  IADD3 R13, R4, -0x40, RZ ;  /* 0xffffffc0040d7810 */ /* 0x000fc80007ffe0ff */
[----:B------:R-:W-:Y:S02]  /*1fcc0*/  IABS R2, R13 ;  /* 0x0000000d00027213 */ /* 0x000fe40000000000 */
[-C--:B--2---:R-:W-:Y:S02]  /*1fcd0*/  IABS R12, R16.reuse ;  /* 0x00000010000c7213 */ /* 0x084fe40000000000 */
[-C--:B------:R-:W-:Y:S02]  /*1fce0*/  IABS R5, R16.reuse ;  /* 0x0000001000057213 */ /* 0x080fe40000000000 */
[----:B------:R-:W1:Y:S01]  /*1fcf0*/  I2F.RP R18, R12 ;  /* 0x0000000c00127306 */ /* 0x000e620000209400 */
[-C--:B------:R-:W-:Y:S02]  /*1fd00*/  LOP3.LUT R4, R4, R16.reuse, RZ, 0x3c, !PT ;  /* 0x0000001004047212 */ /* 0x080fe400078e3cff */
[----:B------:R-:W-:Y:S02]  /*1fd10*/  IADD3 R5, RZ, -R5, RZ ;  /* 0x80000005ff057210 */ /* 0x000fe40007ffe0ff */
[----:B------:R-:W-:-:S03]  /*1fd20*/  LOP3.LUT R13, R13, R16, RZ, 0x3c, !PT ;  /* 0x000000100d0d7212 */ /* 0x000fc600078e3cff */
        /* <DEDUP_REMOVED lines=23> */
[----:B------:R-:W-:-:S03]  /*1fea0*/  ISETP.GE.AND P1, PT, R4, RZ, PT ;  /* 0x000000ff0400720c */ /* 0x000fc60003f26270 */
[----:B------:R-:W-:Y:S01]  /*1feb0*/  IMAD.MOV.U32 R5, RZ, RZ, R14 ;  /* 0x000000ffff057224 */ /* 0x000fe200078e000e */
        /* <DEDUP_REMOVED lines=9> */
[----:B------:R-:W3:Y:S04]  /*1ff50*/  LD.E R4, [R18.64] ;  /* 0x0000000412047980 */ /* 0x000ee8000c101900 */
[----:B------:R1:W3:Y:S04]  /*1ff60*/  LD.E R2, [R14.64] ;  /* 0x000000040e027980 */ /* 0x0002e8000c101900 */
[----:B-1----:R-:W4:Y:S01]  /*1ff70*/  LD.E.64 R14, [R166.64+0x20] ;  /* 0x00002004a60e7980 */ /* 0x002f22000c101b00 */
[----:B------:R-:W-:-:S05]  /*1ff80*/  IADD3 R5, R5, -R7, RZ ;  /* 0x8000000705057210 */ /* 0x000fca0007ffe0ff */
[----:B------:R-:W-:-:S05]  /*1ff90*/  IMAD R16, R16, R5, -0x40 ;  /* 0xffffffc010107424 */ /* 0x000fca00078e0205 */
[----:B------:R-:W-:Y:S01]  /*1ffa0*/  SHF.R.S32.HI R7, RZ, 0x1f, R16 ;  /* 0x0000001fff077819 */ /* 0x000fe20000011410 */
[-C--:B--2---:R-:W-:Y:S02]  /*1ffb0*/  IMAD R5, R13, R16.reuse, RZ ;  /* 0x000000100d057224 */ /* 0x084fe400078e02ff */
[----:B------:R-:W-:-:S04]  /*1ffc0*/  IMAD.WIDE.U32 R16, R12, R16, RZ ;  /* 0x000000100c107225 */ /* 0x000fc800078e00ff */
[----:B------:R-:W-:-:S04]  /*1ffd0*/  IMAD R5, R12, R7, R5 ;  /* 0x000000070c057224 */ /* 0x000fc800078e0205 */
[----:B------:R-:W-:Y:S02]  /*1ffe0*/  IMAD.IADD R17, R17, 0x1, R5 ;  /* 0x0000000111117824 */ /* 0x000fe400078e0205 */
[----:B---3--:R-:W-:-:S05]  /*1fff0*/  IMAD.IADD R2, R2, 0x1, -R4 ;  /* 0x0000000102027824 */ /* 0x008fca00078e0a04 */
[----:B------:R-:W-:Y:S01]  /*20000*/  SHF.R.S32.HI R7, RZ, 0x1f, R2 ;  /* 0x0000001fff077819 */ /* 0x000fe20000011402 */
[----:B----4-:R-:W-:-:S04]  /*20010*/  IMAD R4, R15, R2, RZ ;  /* 0x000000020f047224 */ /* 0x010fc800078e02ff */
[----:B------:R-:W-:Y:S02]  /*20020*/  IMAD R4, R14, R7, R4 ;  /* 0x000000070e047224 */ /* 0x000fe400078e0204 */
[----:B------:R-:W-:-:S04]  /*20030*/  IMAD.WIDE.U32 R14, R2, R14, R16 ;  /* 0x0000000e020e7225 */ /* 0x000fc800078e0010 */
[----:B------:R-:W-:Y:S01]  /*20040*/  IMAD.MOV.U32 R13, RZ, RZ, R14 ;  /* 0x000000ffff0d7224 */ /* 0x000fe200078e000e */
[----:B------:R-:W-:Y:S01]  /*20050*/  IADD3 R12, R15, R4, RZ ;  /* 0x000000040f0c7210 */ /* 0x000fe20007ffe0ff */
[----:B------:R-:W-:Y:S05]  /*20060*/  BRA `(.L_x_2292) ;  /* 0x0000004000007947 */ /* 0x000fea0003800000 */
.L_x_2291:
[----:B------:R-:W-:Y:S02]  /*20070*/  ULDC.64 UR4, c[0x0][0x118] ;  /* 0x0000460000047ab9 */ /* 0x000fe40000000a00 */
[----:B------:R-:W2:Y:S02]  /*20080*/  LD.E R13, [R166.64+0x38] ;  /* 0x00003804a60d7980 */ /* 0x000ea4000c101900 */
[----:B--2---:R-:W-:-:S04]  /*20090*/  LEA R13, -R13, RZ, 0x6 ;  /* 0x000000ff0d0d7211 */ /* 0x004fc800078e31ff */
[----:B------:R-:W-:Y:S02]  /*200a0*/  SHF.R.S32.HI R12, RZ, 0x1f, R13 ;  /* 0x0000001fff0c7819 */ /* 0x000fe4000001140d */
.L_x_2292:
[----:B------:R-:W-:Y:S05]  /*200b0*/  BSYNC B0 ;  /* 0x0000000000007941 */ /* 0x000fea0003800000 */
.L_x_2290:
[C---:B------:R-:W-:Y:S01]  /*200c0*/  @P5 IADD3 R4, P0, R13.reuse, R237, RZ ;  /* 0x000000ed0d045210 */ /* 0x040fe20007f1e0ff */
[----:B------:R-:W-:Y:S01]  /*200d0*/  ULDC.64 UR4, c[0x0][0x118] ;  /* 0x0000460000047ab9 */ /* 0x000fe20000000a00 */
[-C--:B------:R-:W-:Y:S02]  /*200e0*/  LEA R32, P1, R13, R241.reuse, 0x1 ;  /* 0x000000f10d207211 */ /* 0x080fe400078208ff */
[----:B------:R-:W-:Y:S01]  /*200f0*/  LOP3.LUT R7, R251, 0x1, RZ, 0xc0, !PT ;  /* 0x00000001fb077812 */ /* 0x000fe200078ec0ff */
[----:B------:R-:W-:Y:S01]  /*20100*/  @P5 IMAD.X R2, R12, 0x1, R238, P0 ;  /* 0x000000010c025824 */ /* 0x000fe200000e06ee */
[C---:B------:R-:W-:Y:S02]  /*20110*/  LEA.HI.X R33, R13.reuse, R240, R12, 0x1, P1 ;  /* 0x000000f00d217211 */ /* 0x040fe400008f0c0c */
[----:B------:R-:W-:Y:S02]  /*20120*/  @P5 LEA R18, P1, R4, R241, 0x1 ;  /* 0x000000f104125211 */ /* 0x000fe400078208ff */
[----:B------:R-:W-:-:S02]  /*20130*/  @P4 IADD3 R5, P0, R13, R237, RZ ;  /* 0x000000ed0d054210 */ /* 0x000fc40007f1e0ff */
[----:B------:R-:W-:Y:S02]  /*20140*/  ISETP.NE.U32.AND P2, PT, R7, 0x1, PT ;  /* 0x000000010700780c */ /* 0x000fe40003f45070 */
[-C--:B------:R-:W-:Y:S01]  /*20150*/  @P5 LEA.HI.X R19, R4, R240.reuse, R2, 0x1, P1 ;  /* 0x000000f004135211 */ /* 0x080fe200008f0c02 */
[----:B------:R-:W-:Y:S01]  /*20160*/  @P4 IMAD.X R2, R12, 0x1, R238, P0 ;  /* 0x000000010c024824 */ /* 0x000fe200000e06ee */
[----:B------:R-:W-:Y:S02]  /*20170*/  @P4 LEA R16, P1, R5, R241, 0x1 ;  /* 0x000000f105104211 */ /* 0x000fe400078208ff */
        /* <DEDUP_REMOVED lines=10> */
[CC--:B------:R-:W-:Y:S02]  /*20220*/  @P3 LEA R14, P0, R4.reuse, R241.reuse, 0x1 ;  /* 0x000000f1040e3211 */ /* 0x0c0fe400078008ff */
[----:B------:R-:W-:Y:S02]  /*20230*/  @!P2 LEA R30, P1, R7, R241, 0x1 ;  /* 0x000000f1071ea211 */ /* 0x000fe400078208ff */
[----:B------:R-:W-:-:S02]  /*20240*/  @P3 LEA.HI.X R15, R4, R240, R2, 0x1, P0 ;  /* 0x000000f0040f3211 */ /* 0x000fc400000f0c02 */
[CCC-:B------:R-:W-:Y:S02]  /*20250*/  @!P2 LEA.HI.X R31, R7.reuse, R240.reuse, R5.reuse, 0x1, P1 ;  /* 0x000000f0071fa211 */ /* 0x1c0fe400008f0c05 */
[CC--:B------:R-:W-:Y:S02]  /*20260*/  @P5 LEA R180, P0, R7.reuse, R241.reuse, 0x1 ;  /* 0x000000f107b45211 */ /* 0x0c0fe400078008ff */
[CC--:B------:R-:W-:Y:S02]  /*20270*/  @P4 LEA R178, P1, R7.reuse, R241.reuse, 0x1 ;  /* 0x000000f107b24211 */ /* 0x0c0fe400078208ff */
[CCC-:B------:R-:W-:Y:S02]  /*20280*/  @P5 LEA.HI.X R181, R7.reuse, R240.reuse, R5.reuse, 0x1, P0 ;  /* 0x000000f007b55211 */ /* 0x1c0fe400000f0c05 */
[C---:B------:R-:W-:Y:S02]  /*20290*/  @P4 LEA.HI.X R179, R7.reuse, R240, R5, 0x1, P1 ;  /* 0x000000f007b34211 */ /* 0x040fe400008f0c05 */
[----:B------:R-:W-:-:S02]  /*202a0*/  @P3 LEA R34, P0, R7, R241, 0x1 ;  /* 0x000000f107223211 */ /* 0x000fc400078008ff */
[CC--:B------:R-:W-:Y:S02]  /*202b0*/  IADD3 R2, P1, R7.reuse, R237.reuse, RZ ;  /* 0x000000ed07027210 */ /* 0x0c0fe40007f3e0ff */
[----:B------:R-:W-:Y:S02]  /*202c0*/  @P3 LEA.HI.X R35, R7, R240, R5, 0x1, P0 ;  /* 0x000000f007233211 */ /* 0x000fe400000f0c05 */
[----:B------:R-:W-:Y:S01]  /*202d0*/  @!P2 IADD3 R13, P0, R13, R237, RZ ;  /* 0x000000ed0d0da210 */ /* 0x000fe20007f1e0ff */
[----:B------:R-:W-:Y:S01]  /*202e0*/  IMAD.X R5, R5, 0x1, R238, P1 ;  /* 0x0000000105057824 */ /* 0x000fe200008e06ee */
[----:B------:R-:W-:-:S03]  /*202f0*/  @!P2 LEA R198, P1, R2, R241, 0x1 ;  /* 0x000000f102c6a211 */ /* 0x000fc600078208ff */
[----:B------:R-:W-:Y:S01]  /*20300*/  @!P2 IMAD.X R12, R12, 0x1, R238, P0 ;  /* 0x000000010c0ca824 */ /* 0x000fe200000e06ee */
[CCC-:B------:R-:W-:Y:S02]  /*20310*/  @!P2 LEA.HI.X R199, R2.reuse, R240.reuse, R5.reuse, 0x1, P1 ;  /* 0x000000f002c7a211 */ /* 0x1c0fe400008f0c05 */
[CC--:B------:R-:W-:Y:S02]  /*20320*/  @P4 LEA R182, P1, R2.reuse, R241.reuse, 0x1 ;  /* 0x000000f102b64211 */ /* 0x0c0fe400078208ff */
[CC--:B------:R-:W-:Y:S02]  /*20330*/  @P5 LEA R194, P0, R2.reuse, R241.reuse, 0x1 ;  /* 0x000000f102c25211 */ /* 0x0c0fe400078008ff */
[CCC-:B------:R-:W-:Y:S02]  /*20340*/  @P4 LEA.HI.X R183, R2.reuse, R240.reuse, R5.reuse, 0x1, P1 ;  /* 0x000000f002b74211 */ /* 0x1c0fe400008f0c05 */
[----:B------:R-:W-:Y:S02]  /*20350*/  @!P2 LEA R200, P1, R13, R241, 0x1 ;  /* 0x000000f10dc8a211 */ /* 0x000fe400078208ff */
[----:B------:R-:W-:-:S02]  /*20360*/  @P5 LEA.HI.X R195, R2, R240, R5, 0x1, P0 ;  /* 0x000000f002c35211 */ /* 0x000fc400000f0c05 */
[-C--:B------:R-:W-:Y:S01]  /*20370*/  @!P2 LEA.HI.X R201, R13, R240.reuse, R12, 0x1, P1 ;  /* 0x000000f00dc9a211 */ /* 0x080fe200008f0c0c */
[--C-:B------:R-:W-:Y:S01]  /*20380*/  @P5 IMAD.MOV.U32 R12, RZ, RZ, R32.reuse ;  /* 0x000000ffff0c5224 */ /* 0x100fe200078e0020 */
[C---:B------:R-:W-:Y:S01]  /*20390*/  @P3 LEA R4, P0, R2.reuse, R241, 0x1 ;  /* 0x000000f102043211 */ /* 0x040fe200078008ff */
[----:B------:R-:W-:Y:S02]  /*203a0*/  @P5 IMAD.MOV.U32 R13, RZ, RZ, R33 ;  /* 0x000000ffff0d5224 */ /* 0x000fe400078e0021 */
[--C-:B------:R-:W-:Y:S01]  /*203b0*/  IMAD.MOV.U32 R241, RZ, RZ, R32.reuse ;  /* 0x000000fffff17224 */ /* 0x100fe200078e0020 */
[----:B------:R-:W-:Y:S01]  /*203c0*/  @P3 LEA.HI.X R5, R2, R240, R5, 0x1, P0 ;  /* 0x000000f002053211 */ /* 0x000fe200000f0c05 */
[----:B------:R-:W-:Y:S01]  /*203d0*/  IMAD.MOV.U32 R240, RZ, RZ, R33 ;  /* 0x000000fffff07224 */ /* 0x000fe200078e0021 */
[----:B------:R-:W-:Y:S01]  /*203e0*/  @!PT LDS RZ, [RZ] ;  /* 0x00000000fffff984 */ /* 0x000fe20000000800 */
[----:B------:R-:W-:Y:S01]  /*203f0*/  @!PT LDS RZ, [RZ] ;  /* 0x00000000fffff984 */ /* 0x000fe20000000800 */
[----:B------:R-:W-:Y:S01]  /*20400*/  @!PT LDS RZ, [RZ] ;  /* 0x00000000fffff984 */ /* 0x000fe20000000800 */
[----:B------:R2:W-:Y:S04]  /*20410*/  @P5 LDGSTS.E.BYPASS.LTC128B.128 [R247+0xa000], [R12.64+0x80] ;  /* 0x0a0000800cf75fae */ /* 0x0005e8000b901d44 */
[----:B------:R1:W-:Y:S01]  /*20420*/  @!P5 STS.128 [R247+0xa000], RZ ;  /* 0x00a000fff700d388 */ /* 0x0003e20000000c00 */
[----:B--2---:R-:W-:-:S02]  /*20430*/  @P4 IMAD.MOV.U32 R12, RZ, RZ, R32 ;  /* 0x000000ffff0c4224 */ /* 0x004fc400078e0020 */
        /* <DEDUP_REMOVED lines=74> */
.L_x_2289:
[----:B------:R-:W-:Y:S05]  /*208e0*/  BSYNC B1 ;  /* 0x0000000000017941 */ /* 0x000fea0003800000 */
.L_x_2288:
[----:B------:R-:W-:Y:S01]  /*208f0*/  ULDC.64 UR4, c[0x0][0x118] ;  /* 0x0000460000047ab9 */ /* 0x000fe20000000a00 */
[----:B------:R-:W-:Y:S01]  /*20900*/  FMNMX.FTZ R7, R164, R0, !PT ;  /* 0x00000000a4077209 */ /* 0x000fe20007810000 */
[----:B-1----:R1:W2:Y:S01]  /*20910*/  LD.E R31, [R166.64+0xdc] ;  /* 0x0000dc04a61f7980 */ /* 0x0022a2000c101900 */
[----:B------:R-:W-:-:S02]  /*20920*/  FMNMX.FTZ R5, R3, R168, !PT ;  /* 0x000000a803057209 */ /* 0x000fc40007810000 */
        /* <DEDUP_REMOVED lines=31> */
[----:B------:R-:W-:-:S03]  /*20b20*/  FMNMX.FTZ R5, R29, R5, !PT ;  /* 0x000000051d057209 */ /* 0x000fc60007810000 */
[----:B------:R-:W3:Y:S04]  /*20b30*/  SHFL.BFLY PT, R4, R7, 0x2, 0x1f ;  /* 0x0c401f0007047f89 */ /* 0x000ee800000e0000 */
[----:B------:R-:W4:Y:S01]  /*20b40*/  SHFL.BFLY PT, R2, R5, 0x2, 0x1f ;  /* 0x0c401f0005027f89 */ /* 0x000f2200000e0000 */
[----:B---3--:R-:W-:Y:S02]  /*20b50*/  FMNMX.FTZ R4, R7, R4, !PT ;  /* 0x0000000407047209 */ /* 0x008fe40007810000 */
[----:B----4-:R-:W-:-:S03]  /*20b60*/  FMNMX.FTZ R2, R5, R2, !PT ;  /* 0x0000000205027209 */ /* 0x010fc60007810000 */
[----:B-1----:R-:W1:Y:S04]  /*20b70*/  SHFL.BFLY PT, R167, R4, 0x1, 0x1f ;  /* 0x0c201f0004a77f89 */ /* 0x002e6800000e0000 */
[----:B------:R-:W3:Y:S01]  /*20b80*/  SHFL.BFLY PT, R166, R2, 0x1, 0x1f ;  /* 0x0c201f0002a67f89 */ /* 0x000ee200000e0000 */
[----:B-1----:R-:W-:Y:S02]  /*20b90*/  FMNMX.FTZ R167, R4, R167, !PT ;  /* 0x000000a704a77209 */ /* 0x002fe40007810000 */
[----:B---3--:R-:W-:Y:S02]  /*20ba0*/  FMNMX.FTZ R166, R2, R166, !PT ;  /* 0x000000a602a67209 */ /* 0x008fe40007810000 */
[----:B------:R-:W-:Y:S02]  /*20bb0*/  FSETP.NEU.FTZ.AND P1, PT, R167, -INF , PT ;  /* 0xff800000a700780b */ /* 0x000fe40003f3d000 */
[----:B------:R-:W-:-:S02]  /*20bc0*/  FSETP.NEU.FTZ.AND P0, PT, R166, -INF , PT ;  /* 0xff800000a600780b */ /* 0x000fc40003f1d000 */
[----:B------:R-:W-:Y:S02]  /*20bd0*/  FSEL R4, R167, RZ, P1 ;  /* 0x000000ffa7047208 */ /* 0x000fe40000800000 */
[----:B------:R-:W-:-:S03]  /*20be0*/  FSEL R5, R166, RZ, P0 ;  /* 0x000000ffa6057208 */ /* 0x000fc60000000000 */
[----:B------:R-:W-:Y:S02]  /*20bf0*/  FADD.FTZ R4, R164, -R4 ;  /* 0x80000004a4047221 */ /* 0x000fe40000010000 */
        /* <DEDUP_REMOVED lines=12> */
[-C--:B------:R-:W-:Y:S01]  /*20cc0*/  FFMA.FTZ R164, R9, R31.reuse, -R30 ;  /* 0x0000001f09a47223 */ /* 0x080fe2000001081e */
[----:B------:R-:W-:Y:S01]  /*20cd0*/  MUFU.EX2 R165, R165 ;  /* 0x000000a500a57308 */ /* 0x000fe20000000800 */
[----:B------:R-:W2:Y:S01]  /*20ce0*/  LDSM.16.MT88.4 R8, [R232+0x10000] ;  /* 0x01000000e808783b */ /* 0x000ea20000004200 */
[----:B------:R-:W-:-:S02]  /*20cf0*/  FFMA.FTZ R34, R196, R31, -R172 ;  /* 0x0000001fc4227223 */ /* 0x000fc400000108ac */
[-CC-:B------:R-:W-:Y:S02]  /*20d00*/  FFMA.FTZ R32, R168, R31.reuse, -R30.reuse ;  /* 0x0000001fa8207223 */ /* 0x180fe4000001081e */
[----:B------:R-:W-:Y:S02]  /*20d10*/  FFMA.FTZ R2, R6, R31, -R30 ;  /* 0x0000001f06027223 */ /* 0x000fe4000001081e */
[----:B------:R-:W-:Y:S01]  /*20d20*/  MUFU.EX2 R35, R35 ;  /* 0x0000002300237308 */ /* 0x000fe20000000800 */
[-C--:B-1----:R-:W-:Y:S02]  /*20d30*/  FMUL.FTZ R154, R154, R3.reuse ;  /* 0x000000039a9a7220 */ /* 0x082fe40000410000 */
        /* <DEDUP_REMOVED lines=8> */
[----:B------:R-:W1:Y:S01]  /*20dc0*/  MUFU.EX2 R33, R33 ;  /* 0x0000002100217308 */ /* 0x000e620000000800 */
[-C--:B------:R-:W-:Y:S02]  /*20dd0*/  FMUL.FTZ R162, R162, R3.reuse ;  /* 0x00000003a2a27220 */ /* 0x080fe40000410000 */
[-C--:B------:R-:W-:Y:S02]  /*20de0*/  FMUL.FTZ R163, R163, R3.reuse ;  /* 0x00000003a3a37220 */ /* 0x080fe40000410000 */
[----:B------:R-:W-:-:S02]  /*20df0*/  FMUL.FTZ R158, R158, R3 ;  /* 0x000000039e9e7220 */ /* 0x000fc40000410000 */
[-C--:B------:R-:W-:Y:S01]  /*20e00*/  FMUL.FTZ R159, R159, R3.reuse ;  /* 0x000000039f9f7220 */ /* 0x080fe20000410000 */
        /* <DEDUP_REMOVED lines=20> */
[----:B------:R3:W4:Y:S01]  /*20f50*/  MUFU.EX2 R168, R4 ;  /* 0x0000000400a87308 */ /* 0x0007220000000800 */
[-C--:B------:R-:W-:Y:S02]  /*20f60*/  FMUL.FTZ R66, R66, R3.reuse ;  /* 0x0000000342427220 */ /* 0x080fe40000410000 */
[-C--:B------:R-:W-:Y:S02]  /*20f70*/  FMUL.FTZ R67, R67, R3.reuse ;  /* 0x0000000343437220 */ /* 0x080fe40000410000 */
[-C--:B------:R-:W-:Y:S02]  /*20f80*/  FMUL.FTZ R70, R70, R3.reuse ;  /* 0x0000000346467220 */ /* 0x080fe40000410000 */
[-C--:B------:R-:W-:Y:S01]  /*20f90*/  FMUL.FTZ R71, R71, R3.reuse ;  /* 0x0000000347477220 */ /* 0x080fe20000410000 */
[----:B-1----:R-:W-:Y:S01]  /*20fa0*/  F2FP.BF16.PACK_AB R7, R164, R0 ;  /* 0x00000000a407723e */ /* 0x002fe200000010ff */
[----:B------:R-:W-:-:S02]  /*20fb0*/  FMUL.FTZ R74, R74, R3 ;  /* 0x000000034a4a7220 */ /* 0x000fc40000410000 */
[-C--:B------:R-:W-:Y:S02]  /*20fc0*/  FMUL.FTZ R75, R75, R3.reuse ;  /* 0x000000034b4b7220 */ /* 0x080fe40000410000 */
[-C--:B------:R-:W-:Y:S02]  /*20fd0*/  FMUL.FTZ R54, R54, R3.reuse ;  /* 0x0000000336367220 */ /* 0x080fe40000410000 */
[----:B------:R-:W-:Y:S01]  /*20fe0*/  FMUL.FTZ R55, R55, R3 ;  /* 0x0000000337377220 */ /* 0x000fe20000410000 */
[----:B---3--:R-:W-:Y:S01]  /*20ff0*/  F2FP.BF16.PACK_AB R4, R35, R165 ;  /* 0x000000a52304723e */ /* 0x008fe200000010ff */
[-C--:B----4-:R-:W-:Y:S02]  /*21000*/  FMUL.FTZ R152, R152, R168.reuse ;  /* 0x000000a898987220 */ /* 0x090fe40000410000 */
[-C--:B------:R-:W-:Y:S02]  /*21010*/  FMUL.FTZ R153, R153, R168.reuse ;  /* 0x000000a899997220 */ /* 0x080fe40000410000 */
        /* <DEDUP_REMOVED lines=14> */
[C---:B--2---:R-:W-:Y:S01]  /*21100*/  HMMA.16816.F32.BF16 R144, R4.reuse, R8, R144 ;  /* 0x000000080490723c */ /* 0x044fe20000041890 */
        /* <DEDUP_REMOVED lines=28> */
[-C--:B------:R-:W-:Y:S02]  /*212d0*/  FMUL.FTZ R53, R53, R168.reuse ;  /* 0x000000a835357220 */ /* 0x080fe40000410000 */
        /* <DEDUP_REMOVED lines=44> */
[----:B------:R-:W-:Y:S01]  /*215a0*/  MUFU.EX2 R177, R177 ;  /* 0x000000b100b17308 */ /* 0x000fe20000000800 */
[-C--:B------:R-:W-:Y:S01]  /*215b0*/  FMUL.FTZ R108, R108, R168.reuse ;  /* 0x000000a86c6c7220 */ /* 0x080fe20000410000 */
[----:B------:R-:W-:Y:S01]  /*215c0*/  LDSM.16.MT88.4 R20, [R231+0x16000] ;  /* 0x01600000e714783b */ /* 0x000fe20000004200 */
        /* <DEDUP_REMOVED lines=30> */
[C---:B---3--:R-:W-:Y:S01]  /*217b0*/  HMMA.16816.F32.BF16 R76, R4.reuse, R16, R76 ;  /* 0x00000010044c723c */ /* 0x048fe2000004184c */
[----:B------:R-:W-:Y:S02]  /*217c0*/  FMUL.FTZ R105, R105, R168 ;  /* 0x000000a869697220 */ /* 0x000fe40000410000 */
[-C--:B------:R-:W-:Y:S02]  /*217d0*/  FMUL.FTZ R106, R106, R3.reuse ;  /* 0x000000036a6a7220 */ /* 0x080fe40000410000 */
[----:B------:R-:W-:Y:S02]  /*217e0*/  FMUL.FTZ R107, R107, R3 ;  /* 0x000000036b6b7220 */ /* 0x000fe40000410000 */
[-C--:B------:R-:W-:Y:S01]  /*217f0*/  FFMA.FTZ R176, R176, R31.reuse, -R172 ;  /* 0x0000001fb0b07223 */ /* 0x080fe200000108ac */
[----:B------:R-:W-:Y:S01]  /*21800*/  HMMA.16816.F32.BF16 R80, R4, R18, R80 ;  /* 0x000000120450723c */ /* 0x000fe20000041850 */
[----:B------:R-:W3:Y:S01]  /*21810*/  LDSM.16.MT88.4 R16, [R234+0x16000] ;  /* 0x01600000ea10783b */ /* 0x000ee20000004200 */
[----:B------:R-:W-:-:S02]  /*21820*/  FFMA.FTZ R180, R193, R31, -R30 ;  /* 0x0000001fc1b47223 */ /* 0x000fc4000001081e */
[-CC-:B------:R-:W-:Y:S01]  /*21830*/  FFMA.FTZ R181, R191, R31.reuse, -R30.reuse ;  /* 0x0000001fbfb57223 */ /* 0x180fe2000001081e */
[----:B------:R-:W4:Y:S01]  /*21840*/  MUFU.EX2 R176, R176 ;  /* 0x000000b000b07308 */ /* 0x000f220000000800 */
[-CC-:B------:R-:W-:Y:S02]  /*21850*/  FFMA.FTZ R182, R192, R31.reuse, -R30.reuse ;  /* 0x0000001fc0b67223 */ /* 0x180fe4000001081e */
[----:B------:R-:W-:Y:S01]  /*21860*/  FFMA.FTZ R183, R190, R31, -R30 ;  /* 0x0000001fbeb77223 */ /* 0x000fe2000001081e */
[----:B-1----:R-:W-:Y:S01]  /*21870*/  HMMA.16816.F32.BF16 R108, R4, R12, R108 ;  /* 0x0000000c046c723c */ /* 0x002fe2000004186c */
[-C--:B------:R-:W-:Y:S02]  /*21880*/  FMUL.FTZ R124, R124, R168.reuse ;  /* 0x000000a87c7c7220 */ /* 0x080fe40000410000 */
[----:B------:R-:W-:Y:S01]  /*21890*/  FMUL.FTZ R125, R125, R168 ;  /* 0x000000a87d7d7220 */ /* 0x000fe20000410000 */
[----:B------:R-:W-:Y:S01]  /*218a0*/  MUFU.EX2 R180, R180 ;  /* 0x000000b400b47308 */ /* 0x000fe20000000800 */
[----:B------:R-:W-:-:S02]  /*218b0*/  FMUL.FTZ R126, R126, R3 ;  /* 0x000000037e7e7220 */ /* 0x000fc40000410000 */
[-C--:B------:R-:W-:Y:S01]  /*218c0*/  FMUL.FTZ R127, R127, R3.reuse ;  /* 0x000000037f7f7220 */ /* 0x080fe20000410000 */
[C---:B------:R-:W-:Y:S01]  /*218d0*/  HMMA.16816.F32.BF16 R112, R4.reuse, R14, R112 ;  /* 0x0000000e0470723c */ /* 0x040fe20000041870 */
[----:B------:R-:W1:Y:S01]  /*218e0*/  LDSM.16.MT88.4 R12, [R234+0x10800] ;  /* 0x01080000ea0c783b */ /* 0x000e620000004200 */
[-C--:B------:R-:W-:Y:S02]  /*218f0*/  FMUL.FTZ R128, R128, R168.reuse ;  /* 0x000000a880807220 */ /* 0x080fe40000410000 */
[----:B------:R-:W5:Y:S01]  /*21900*/  MUFU.EX2 R181, R181 ;  /* 0x000000b500b57308 */ /* 0x000f620000000800 */
[----:B------:R-:W-:Y:S02]  /*21910*/  FMUL.FTZ R129, R129, R168 ;  /* 0x000000a881817220 */ /* 0x000fe40000410000 */
[-C--:B------:R-:W-:Y:S01]  /*21920*/  FMUL.FTZ R130, R130, R3.reuse ;  /* 0x0000000382827220 */ /* 0x080fe20000410000 */
[----:B--2---:R-:W-:Y:S01]  /*21930*/  HMMA.16816.F32.BF16 R116, R4, R8, R116 ;  /* 0x000000080474723c */ /* 0x004fe20000041874 */
[----:B------:R-:W-:-:S02]  /*21940*/  FMUL.FTZ R131, R131, R3 ;  /* 0x0000000383837220 */ /* 0x000fc40000410000 */
[-CC-:B------:R-:W-:Y:S01]  /*21950*/  FFMA.FTZ R189, R189, R31.reuse, -R172.reuse ;  /* 0x0000001fbdbd7223 */ /* 0x180fe200000108ac */
[----:B------:R-:W-:Y:S01]  /*21960*/  MUFU.EX2 R182, R182 ;  /* 0x000000b600b67308 */ /* 0x000fe20000000800 */
[-CC-:B------:R-:W-:Y:S02]  /*21970*/  FFMA.FTZ R188, R188, R31.reuse, -R172.reuse ;  /* 0x0000001fbcbc7223 */ /* 0x180fe400000108ac */
[-CC-:B------:R-:W-:Y:S01]  /*21980*/  FFMA.FTZ R187, R187, R31.reuse, -R172.reuse ;  /* 0x0000001fbbbb7223 */ /* 0x180fe200000108ac */
[----:B------:R-:W-:Y:S01]  /*21990*/  HMMA.16816.F32.BF16 R120, R4, R10, R120 ;  /* 0x0000000a0478723c */ /* 0x000fe20000041878 */
[----:B------:R-:W2:Y:S01]  /*219a0*/  LDSM.16.MT88.4 R8, [R233+0x10800] ;  /* 0x01080000e908783b */ /* 0x000ea20000004200 */
[-C--:B------:R-:W-:Y:S02]  /*219b0*/  FFMA.FTZ R186, R186, R31.reuse, -R172 ;  /* 0x0000001fbaba7223 */ /* 0x080fe400000108ac */
[----:B------:R-:W1:Y:S01]  /*219c0*/  MUFU.EX2 R183, R183 ;  /* 0x000000b700b77308 */ /* 0x000e620000000800 */
[----:B------:R-:W-:-:S02]  /*219d0*/  FFMA.FTZ R190, R27, R31, -R30 ;  /* 0x0000001f1bbe7223 */ /* 0x000fc4000001081e */
[-CC-:B------:R-:W-:Y:S01]  /*219e0*/  FFMA.FTZ R191, R25, R31.reuse, -R30.reuse ;  /* 0x0000001f19bf7223 */ /* 0x180fe2000001081e */
[C---:B---3--:R-:W-:Y:S01]  /*219f0*/  HMMA.16816.F32.BF16 R100, R4.reuse, R16, R100 ;  /* 0x000000100464723c */ /* 0x048fe20000041864 */
[-CC-:B------:R-:W-:Y:S02]  /*21a00*/  FFMA.FTZ R192, R26, R31.reuse, -R30.reuse ;  /* 0x0000001f1ac07223 */ /* 0x180fe4000001081e */
[-C--:B------:R-:W-:Y:S01]  /*21a10*/  FFMA.FTZ R193, R24, R31.reuse, -R30 ;  /* 0x0000001f18c17223 */ /* 0x080fe2000001081e */
[----:B------:R-:W3:Y:S01]  /*21a20*/  MUFU.EX2 R189, R189 ;  /* 0x000000bd00bd7308 */ /* 0x000ee20000000800 */
[----:B------:R-:W-:Y:S01]  /*21a30*/  LDSM.16.MT88.4 R24, [R231+0x11000] ;  /* 0x01100000e718783b */ /* 0x000fe20000004200 */
[-CC-:B------:R-:W-:Y:S02]  /*21a40*/  FFMA.FTZ R175, R175, R31.reuse, -R172.reuse ;  /* 0x0000001fafaf7223 */ /* 0x180fe400000108ac */
[----:B------:R-:W-:Y:S01]  /*21a50*/  HMMA.16816.F32.BF16 R104, R4, R18, R104 ;  /* 0x000000120468723c */ /* 0x000fe20000041868 */
[----:B------:R-:W2:Y:S01]  /*21a60*/  LDSM.16.MT88.4 R16, [R232+0x10800] ;  /* 0x01080000e810783b */ /* 0x000ea20000004200 */
[----:B------:R-:W-:-:S02]  /*21a70*/  FFMA.FTZ R174, R174, R31, -R172 ;  /* 0x0000001faeae7223 */ /* 0x000fc400000108ac */
[----:B------:R-:W-:Y:S01]  /*21a80*/  MUFU.EX2 R188, R188 ;  /* 0x000000bc00bc7308 */ /* 0x000fe20000000800 */
[-CC-:B------:R-:W-:Y:S02]  /*21a90*/  FFMA.FTZ R173, R173, R31.reuse, -R172.reuse ;  /* 0x0000001fadad7223 */ /* 0x180fe400000108ac */
[-C--:B------:R-:W-:Y:S01]  /*21aa0*/  FFMA.FTZ R171, R171, R31.reuse, -R172 ;  /* 0x0000001fabab7223 */ /* 0x080fe200000108ac */
[C---:B------:R-:W-:Y:S01]  /*21ab0*/  HMMA.16816.F32.BF16 R124, R4.reuse, R20, R124 ;  /* 0x00000014047c723c */ /* 0x040fe2000004187c */
[-CC-:B------:R-:W-:Y:S02]  /*21ac0*/  FFMA.FTZ R170, R170, R31.reuse, -R30.reuse ;  /* 0x0000001faaaa7223 */ /* 0x180fe4000001081e */
[-CC-:B------:R-:W-:Y:S01]  /*21ad0*/  FFMA.FTZ R169, R169, R31.reuse, -R30.reuse ;  /* 0x0000001fa9a97223 */ /* 0x180fe2000001081e */
[----:B------:R-:W-:Y:S01]  /*21ae0*/  MUFU.EX2 R187, R187 ;  /* 0x000000bb00bb7308 */ /* 0x000fe20000000800 */
[-CC-:B------:R-:W-:Y:S02]  /*21af0*/  FFMA.FTZ R172, R28, R31.reuse, -R30.reuse ;  /* 0x0000001f1cac7223 */ /* 0x180fe4000001081e */
[----:B------:R-:W-:Y:S01]  /*21b00*/  FFMA.FTZ R194, R29, R31, -R30 ;  /* 0x0000001f1dc27223 */ /* 0x000fe2000001081e */
[----:B------:R-:W-:Y:S01]  /*21b10*/  HMMA.16816.F32.BF16 R128, R4, R22, R128 ;  /* 0x000000160480723c */ /* 0x000fe20000041880 */
[----:B------:R-:W2:Y:S01]  /*21b20*/  LDSM.16.MT88.4 R20, [R231+0x10800] ;  /* 0x01080000e714783b */ /* 0x000ea20000004200 */
[----:B------:R-:W-:-:S02]  /*21b30*/  FFMA.FTZ R165, R202, R168, R165 ;  /* 0x000000a8caa57223 */ /* 0x000fc400000100a5 */
[----:B------:R-:W-:Y:S01]  /*21b40*/  MUFU.EX2 R186, R186 ;  /* 0x000000ba00ba7308 */ /* 0x000fe20000000800 */
[----:B------:R-:W-:Y:S01]  /*21b50*/  LDSM.16.MT88.4 R28, [R231+0x11800] ;  /* 0x01180000e71c783b */ /* 0x000fe20000004200 */
[----:B------:R-:W-:Y:S01]  /*21b60*/  FADD.FTZ R35, R35, R165 ;  /* 0x000000a523237221 */ /* 0x000fe20000010000 */
[----:B----4-:R-:W-:Y:S01]  /*21b70*/  F2FP.BF16.PACK_AB R4, R177, R176 ;  /* 0x000000b0b104723e */ /* 0x010fe200000010ff */
[----:B------:R-:W-:Y:S01]  /*21b80*/  FFMA.FTZ R3, R252, R3, R32 ;  /* 0x00000003fc037223 */ /* 0x000fe20000010020 */
[----:B-----5:R-:W-:Y:S01]  /*21b90*/  F2FP.BF16.PACK_AB R5, R181, R180 ;  /* 0x000000b4b505723e */ /* 0x020fe200000010ff */
[----:B------:R-:W-:Y:S01]  /*21ba0*/  FADD.FTZ R35, R34, R35 ;  /* 0x0000002322237221 */ /* 0x000fe20000010000 */
[----:B------:R-:W-:Y:S01]  /*21bb0*/  F2FP.BF16.PACK_AB R6, R179, R178 ;  /* 0x000000b2b306723e */ /* 0x000fe200000010ff */
[----:B------:R-:W4:Y:S01]  /*21bc0*/  MUFU.EX2 R190, R190 ;  /* 0x000000be00be7308 */ /* 0x000f220000000800 */
[----:B-1----:R-:W-:Y:S01]  /*21bd0*/  F2FP.BF16.PACK_AB R7, R183, R182 ;  /* 0x000000b6b707723e */ /* 0x002fe200000010ff */
[----:B------:R-:W-:-:S02]  /*21be0*/  FADD.FTZ R33, R33, R35 ;  /* 0x0000002321217221 */ /* 0x000fc40000010000 */
[----:B------:R-:W-:Y:S01]  /*21bf0*/  FADD.FTZ R2, R2, R3 ;  /* 0x0000000302027221 */ /* 0x000fe20000010000 */
[----:B------:R-:W-:Y:S01]  /*21c00*/  MOV R3, R166 ;  /* 0x000000a600037202 */ /* 0x000fe20000000f00 */
[----:B------:R-:W-:Y:S02]  /*21c10*/  FADD.FTZ R33, R176, R33 ;  /* 0x00000021b0217221 */ /* 0x000fe40000010000 */
[----:B------:R-:W-:Y:S01]  /*21c20*/  HMMA.16816.F32.BF16 R160, R4, R12, R160 ;  /* 0x0000000c04a0723c */ /* 0x000fe200000418a0 */
[----:B------:R-:W1:Y:S01]  /*21c30*/  MUFU.EX2 R191, R191 ;  /* 0x000000bf00bf7308 */ /* 0x000e620000000800 */
[----:B------:R-:W-:Y:S02]  /*21c40*/  FADD.FTZ R177, R177, R33 ;  /* 0x00000021b1b17221 */ /* 0x000fe40000010000 */
[----:B------:R-:W-:Y:S02]  /*21c50*/  FADD.FTZ R2, R0, R2 ;  /* 0x0000000200027221 */ /* 0x000fe40000010000 */
[----:B------:R-:W-:-:S02]  /*21c60*/  FADD.FTZ R177, R178, R177 ;  /* 0x000000b1b2b17221 */ /* 0x000fc40000010000 */
[C---:B------:R-:W-:Y:S01]  /*21c70*/  HMMA.16816.F32.BF16 R156, R4.reuse, R14, R156 ;  /* 0x0000000e049c723c */ /* 0x040fe2000004189c */
[----:B------:R-:W5:Y:S01]  /*21c80*/  LDSM.16.MT88.4 R12, [R234+0x12800] ;  /* 0x01280000ea0c783b */ /* 0x000f620000004200 */
[----:B------:R-:W-:Y:S01]  /*21c90*/  MUFU.EX2 R192, R192 ;  /* 0x000000c000c07308 */ /* 0x000fe20000000800 */
[----:B------:R-:W-:Y:S02]  /*21ca0*/  FADD.FTZ R179, R179, R177 ;  /* 0x000000b1b3b37221 */ /* 0x000fe40000010000 */
[----:B------:R-:W-:Y:S02]  /*21cb0*/  FADD.FTZ R164, R164, R2 ;  /* 0x00000002a4a47221 */ /* 0x000fe40000010000 */
[----:B---3--:R-:W-:Y:S01]  /*21cc0*/  FADD.FTZ R179, R189, R179 ;  /* 0x000000b3bdb37221 */ /* 0x008fe20000010000 */
[----:B--2---:R-:W-:Y:S01]  /*21cd0*/  HMMA.16816.F32.BF16 R152, R4, R8, R152 ;  /* 0x000000080498723c */ /* 0x004fe20000041898 */
[----:B------:R-:W-:Y:S01]  /*21ce0*/  FADD.FTZ R164, R180, R164 ;  /* 0x000000a4b4a47221 */ /* 0x000fe20000010000 */
[----:B------:R-:W2:Y:S03]  /*21cf0*/  MUFU.EX2 R193, R193 ;  /* 0x000000c100c17308 */ /* 0x000ea60000000800 */
[----:B------:R-:W-:Y:S01]  /*21d00*/  FADD.FTZ R181, R181, R164 ;  /* 0x000000a4b5b57221 */ /* 0x000fe20000010000 */
[----:B------:R-:W-:-:S02]  /*21d10*/  MOV R164, R167 ;  /* 0x000000a700a47202 */ /* 0x000fc40000000f00 */
[----:B------:R-:W-:Y:S01]  /*21d20*/  HMMA.16816.F32.BF16 R148, R4, R10, R148 ;  /* 0x0000000a0494723c */ /* 0x000fe20000041894 */
[----:B------:R-:W3:Y:S01]  /*21d30*/  LDSM.16.MT88.4 R8, [R233+0x12800] ;  /* 0x01280000e908783b */ /* 0x000ee20000004200 */
[----:B------:R-:W1:Y:S01]  /*21d40*/  MUFU.EX2 R175, R175 ;  /* 0x000000af00af7308 */ /* 0x000e620000000800 */
[----:B------:R-:W-:-:S04]  /*21d50*/  FADD.FTZ R181, R182, R181 ;  /* 0x000000b5b6b57221 */ /* 0x000fc80000010000 */
[----:B------:R-:W-:Y:S01]  /*21d60*/  FADD.FTZ R183, R183, R181 ;  /* 0x000000b5b7b77221 */ /* 0x000fe20000010000 */
[----:B------:R-:W-:Y:S02]  /*21d70*/  HMMA.16816.F32.BF16 R144, R4, R16, R144 ;  /* 0x000000100490723c */ /* 0x000fe40000041890 */
[----:B------:R-:W-:Y:S01]  /*21d80*/  MUFU.EX2 R174, R174 ;  /* 0x000000ae00ae7308 */ /* 0x000fe20000000800 */
[----:B----4-:R-:W-:-:S05]  /*21d90*/  FADD.FTZ R183, R190, R183 ;  /* 0x000000b7beb77221 */ /* 0x010fca0000010000 */
        /* <DEDUP_REMOVED lines=8> */
[C---:B-----5:R-:W-:Y:S02]  /*21e20*/  HMMA.16816.F32.BF16 R36, R4.reuse, R12, R36 ;  /* 0x0000000c0424723c */ /* 0x060fe40000041824 */
[----:B------:R-:W5:Y:S06]  /*21e30*/  MUFU.EX2 R169, R169 ;  /* 0x000000a900a97308 */ /* 0x000f6c0000000800 */
[C---:B------:R-:W-:Y:S01]  /*21e40*/  HMMA.16816.F32.BF16 R40, R4.reuse, R14, R40 ;  /* 0x0000000e0428723c */ /* 0x040fe20000041828 */
[----:B------:R-:W2:Y:S01]  /*21e50*/  LDSM.16.MT88.4 R12, [R234+0x14800] ;  /* 0x01480000ea0c783b */ /* 0x000ea20000004200 */
[----:B------:R-:W1:Y:S06]  /*21e60*/  MUFU.EX2 R172, R172 ;  /* 0x000000ac00ac7308 */ /* 0x000e6c0000000800 */
[C---:B---3--:R-:W-:Y:S02]  /*21e70*/  HMMA.16816.F32.BF16 R44, R4.reuse, R8, R44 ;  /* 0x00000008042c723c */ /* 0x048fe4000004182c */
[----:B------:R-:W3:Y:S06]  /*21e80*/  MUFU.EX2 R194, R194 ;  /* 0x000000c200c27308 */ /* 0x000eec0000000800 */
        /* <DEDUP_REMOVED lines=30> */
[----:B------:R-:W-:Y:S01]  /*22070*/  HMMA.16816.F32.BF16 R128, R4, R22, R128 ;  /* 0x000000160480723c */ /* 0x000fe20000041880 */
[----:B------:R-:W1:Y:S06]  /*22080*/  LDSM.16.MT88.4 R20, [R232+0x13000] ;  /* 0x01300000e814783b */ /* 0x000e6c0000004200 */
[C---:B------:R-:W-:Y:S01]  /*22090*/  F2FP.BF16.PACK_AB R4, R188.reuse, R189 ;  /* 0x000000bdbc04723e */ /* 0x040fe200000010ff */
[----:B------:R-:W-:Y:S01]  /*220a0*/  FADD.FTZ R188, R188, R179 ;  /* 0x000000b3bcbc7221 */ /* 0x000fe20000010000 */
[C---:B------:R-:W-:Y:S01]  /*220b0*/  F2FP.BF16.PACK_AB R5, R191.reuse, R190 ;  /* 0x000000bebf05723e */ /* 0x040fe200000010ff */
[----:B------:R-:W-:Y:S01]  /*220c0*/  FADD.FTZ R191, R191, R183 ;  /* 0x000000b7bfbf7221 */ /* 0x000fe20000010000 */
[----:B------:R-:W-:Y:S01]  /*220d0*/  F2FP.BF16.PACK_AB R6, R186, R187 ;  /* 0x000000bbba06723e */ /* 0x000fe200000010ff */
[----:B------:R-:W-:Y:S01]  /*220e0*/  FADD.FTZ R188, R187, R188 ;  /* 0x000000bcbbbc7221 */ /* 0x000fe20000010000 */
[----:B------:R-:W-:Y:S01]  /*220f0*/  F2FP.BF16.PACK_AB R7, R193, R192 ;  /* 0x000000c0c107723e */ /* 0x000fe200000010ff */
[----:B------:R-:W-:-:S02]  /*22100*/  FADD.FTZ R191, R192, R191 ;  /* 0x000000bfc0bf7221 */ /* 0x000fc40000010000 */
[----:B------:R-:W-:Y:S02]  /*22110*/  FADD.FTZ R186, R186, R188 ;  /* 0x000000bcbaba7221 */ /* 0x000fe40000010000 */
[----:B------:R-:W-:Y:S02]  /*22120*/  FADD.FTZ R193, R193, R191 ;  /* 0x000000bfc1c17221 */ /* 0x000fe40000010000 */
[C---:B--2---:R-:W-:Y:S01]  /*22130*/  HMMA.16816.F32.BF16 R160, R4.reuse, R12, R160 ;  /* 0x0000000c04a0723c */ /* 0x044fe200000418a0 */
[----:B------:R-:W-:Y:S02]  /*22140*/  FADD.FTZ R186, R175, R186 ;  /* 0x000000baafba7221 */ /* 0x000fe40000010000 */
[----:B------:R-:W-:Y:S02]  /*22150*/  FADD.FTZ R193, R170, R193 ;  /* 0x000000c1aac17221 */ /* 0x000fe40000010000 */
[----:B------:R-:W-:Y:S02]  /*22160*/  FADD.FTZ R186, R174, R186 ;  /* 0x000000baaeba7221 */ /* 0x000fe40000010000 */
[----:B-----5:R-:W-:Y:S01]  /*22170*/  FADD.FTZ R193, R169, R193 ;  /* 0x000000c1a9c17221 */ /* 0x020fe20000010000 */
[----:B------:R-:W-:Y:S01]  /*22180*/  HMMA.16816.F32.BF16 R156, R4, R14, R156 ;  /* 0x0000000e049c723c */ /* 0x000fe2000004189c */
[----:B------:R-:W2:Y:S01]  /*22190*/  LDSM.16.MT88.4 R12, [R234+0x13000] ;  /* 0x01300000ea0c783b */ /* 0x000ea20000004200 */
[----:B------:R-:W-:-:S02]  /*221a0*/  FADD.FTZ R186, R173, R186 ;  /* 0x000000baadba7221 */ /* 0x000fc40000010000 */
[----:B------:R-:W-:Y:S02]  /*221b0*/  FADD.FTZ R193, R172, R193 ;  /* 0x000000c1acc17221 */ /* 0x000fe40000010000 */
[----:B------:R-:W-:Y:S02]  /*221c0*/  FADD.FTZ R0, R171, R186 ;  /* 0x000000baab007221 */ /* 0x000fe40000010000 */
[C---:B---3--:R-:W-:Y:S01]  /*221d0*/  HMMA.16816.F32.BF16 R152, R4.reuse, R8, R152 ;  /* 0x000000080498723c */ /* 0x048fe20000041898 */
[----:B------:R-:W-:Y:S02]  /*221e0*/  FADD.FTZ R252, R194, R193 ;  /* 0x000000c1c2fc7221 */ /* 0x000fe40000010000 */
[----:B------:R-:W-:Y:S05]  /*221f0*/  STL [R1], R0 ;  /* 0x0000000001007387 */ /* 0x000fea0000100800 */
        /* <DEDUP_REMOVED lines=44> */
[----:B------:R-:W-:-:S02]  /*224c0*/  F2FP.BF16.PACK_AB R4, R174, R175 ;  /* 0x000000afae04723e */ /* 0x000fc400000010ff */
[----:B------:R-:W-:Y:S02]  /*224d0*/  F2FP.BF16.PACK_AB R5, R169, R170 ;  /* 0x000000aaa905723e */ /* 0x000fe400000010ff */
[----:B------:R-:W-:Y:S02]  /*224e0*/  F2FP.BF16.PACK_AB R6, R171, R173 ;  /* 0x000000adab06723e */ /* 0x000fe400000010ff */
[----:B------:R-:W-:-:S07]  /*224f0*/  F2FP.BF16.PACK_AB R7, R194, R172 ;  /* 0x000000acc207723e */ /* 0x000fce00000010ff */
[C---:B----4-:R-:W-:Y:S08]  /*22500*/  HMMA.16816.F32.BF16 R160, R4.reuse, R16, R160 ;  /* 0x0000001004a0723c */ /* 0x050ff000000418a0 */
        /* <DEDUP_REMOVED lines=42> */
.L_x_2284:
[----:B------:R-:W-:Y:S05]  /*227b0*/  @!P6 BRA `(.L_x_2293) ;  /* 0x00004a600000e947 */ /* 0x000fea0003800000 */
[----:B------:R-:W-:Y:S02]  /*227c0*/  MOV R0, R3 ;  /* 0x0000000300007202 */ /* 0x000fe40000000f00 */
[----:B------:R-:W-:-:S02]  /*227d0*/  MOV R2, R164 ;  /* 0x000000a400027202 */ /* 0x000fc40000000f00 */
.L_x_2302:
        /* <DEDUP_REMOVED lines=16> */
[C---:B------:R-:W-:Y:S02]  /*228e0*/  IADD3 R11, R3.reuse, 0x40, RZ ;  /* 0x00000040030b7810 */ /* 0x040fe40007ffe0ff */
[----:B------:R-:W-:Y:S01]  /*228f0*/  IABS R4, R3 ;  /* 0x0000000300047213 */ /* 0x000fe20000000000 */
[----:B------:R-:W3:Y:S01]  /*22900*/  LD.E.64 R14, [R168.64+0x28] ;  /* 0x00002804a80e7980 */ /* 0x000ee2000c101b00 */
[----:B------:R-:W-:Y:S02]  /*22910*/  IABS R6, R11 ;  /* 0x0000000b00067213 */ /* 0x000fe40000000000 */
[-C--:B--2---:R-:W-:Y:S02]  /*22920*/  IABS R7, R10.reuse ;  /* 0x0000000a00077213 */ /* 0x084fe40000000000 */
[-C--:B------:R-:W-:Y:S02]  /*22930*/  IABS R5, R10.reuse ;  /* 0x0000000a00057213 */ /* 0x080fe40000000000 */
[----:B------:R-:W1:Y:S01]  /*22940*/  I2F.RP R8, R7 ;  /* 0x0000000700087306 */ /* 0x000e620000209400 */
[-C--:B------:R-:W-:Y:S02]  /*22950*/  LOP3.LUT R3, R3, R10.reuse, RZ, 0x3c, !PT ;  /* 0x0000000a03037212 */ /* 0x080fe400078e3cff */
[----:B------:R-:W-:Y:S01]  /*22960*/  IMAD.MOV R5, RZ, RZ, -R5 ;  /* 0x000000ffff057224 */ /* 0x000fe200078e0a05 */
[-C--:B------:R-:W-:Y:S02]  /*22970*/  LOP3.LUT R11, R11, R10.reuse, RZ, 0x3c, !PT ;  /* 0x0000000a0b0b7212 */ /* 0x080fe400078e3cff */
[----:B------:R-:W-:Y:S02]  /*22980*/  ISETP.GE.AND P0, PT, R3, RZ, PT ;  /* 0x000000ff0300720c */ /* 0x000fe40003f06270 */
[----:B------:R-:W-:Y:S02]  /*22990*/  ISETP.GE.AND P2, PT, R11, RZ, PT ;  /* 0x000000ff0b00720c */ /* 0x000fe40003f46270 */
[----:B------:R-:W-:Y:S01]  /*229a0*/  LOP3.LUT R3, RZ, R10, RZ, 0x33, !PT ;  /* 0x0000000aff037212 */ /* 0x000fe200078e33ff */
[----:B-1----:R-:W1:Y:S02]  /*229b0*/  MUFU.RCP R8, R8 ;  /* 0x0000000800087308 */ /* 0x002e640000001000 */
[----:B-1----:R-:W-:Y:S08]  /*229c0*/  IADD3 R8, R8, 0xffffffe, RZ ;  /* 0x0ffffffe08087810 */ /* 0x002ff00007ffe0ff */
[----:B------:R-:W1:Y:S02]  /*229d0*/  F2I.FTZ.U32.TRUNC.NTZ R9, R8 ;  /* 0x0000000800097305 */ /* 0x000e64000021f000 */
[--C-:B-1----:R-:W-:Y:S02]  /*229e0*/  IMAD.MOV R12, RZ, RZ, -R9.reuse ;  /* 0x000000ffff0c7224 */ /* 0x102fe400078e0a09 */
[----:B------:R-:W-:Y:S02]  /*229f0*/  IMAD.MOV.U32 R8, RZ, RZ, RZ ;  /* 0x000000ffff087224 */ /* 0x000fe400078e00ff */
        /* <DEDUP_REMOVED lines=15> */
[----:B------:R-:W-:Y:S09]  /*22af0*/  ISETP.NE.AND P1, PT, R10, RZ, PT ;  /* 0x000000ff0a00720c */ /* 0x000ff20003f25270 */
[----:B------:R-:W-:Y:S02]  /*22b00*/  @P4 IADD3 R8, R8, 0x1, RZ ;  /* 0x0000000108084810 */ /* 0x000fe40007ffe0ff */
[----:B------:R-:W-:Y:S03]  /*22b10*/  @P5 IADD3 R9, R9, 0x1, RZ ;  /* 0x0000000109095810 */ /* 0x000fe60007ffe0ff */
[----:B------:R-:W-:Y:S02]  /*22b20*/  @!P0 IMAD.MOV R8, RZ, RZ, -R8 ;  /* 0x000000ffff088224 */ /* 0x000fe400078e0a08 */
[----:B------:R-:W-:Y:S03]  /*22b30*/  @!P2 IMAD.MOV R9, RZ, RZ, -R9 ;  /* 0x000000ffff09a224 */ /* 0x000fe600078e0a09 */
[C---:B------:R-:W-:Y:S02]  /*22b40*/  SEL R8, R3.reuse, R8, !P1 ;  /* 0x0000000803087207 */ /* 0x040fe40004800000 */
[----:B------:R-:W-:Y:S02]  /*22b50*/  SEL R9, R3, R9, !P1 ;  /* 0x0000000903097207 */ /* 0x000fe40004800000 */
[CC--:B------:R-:W-:Y:S02]  /*22b60*/  LEA R6, P1, R8.reuse, R248.reuse, 0x2 ;  /* 0x000000f808067211 */ /* 0x0c0fe400078210ff */
[C---:B------:R-:W-:Y:S02]  /*22b70*/  LEA R4, P0, R9.reuse, R248, 0x2 ;  /* 0x000000f809047211 */ /* 0x040fe400078010ff */
[-C--:B------:R-:W-:Y:S01]  /*22b80*/  LEA.HI.X.SX32 R7, R8, R249.reuse, 0x2, P1 ;  /* 0x000000f908077211 */ /* 0x080fe200008f16ff */
[C---:B------:R-:W-:Y:S01]  /*22b90*/  IMAD.IADD R8, R9.reuse, 0x1, -R8 ;  /* 0x0000000109087824 */ /* 0x040fe200078e0a08 */
[----:B------:R-:W-:Y:S03]  /*22ba0*/  LEA.HI.X.SX32 R5, R9, R249, 0x2, P0 ;  /* 0x000000f909057211 */ /* 0x000fe600000f16ff */
[----:B------:R-:W-:Y:S01]  /*22bb0*/  IMAD R10, R10, R8, -0x40 ;  /* 0xffffffc00a0a7424 */ /* 0x000fe200078e0208 */
[----:B------:R1:W4:Y:S04]  /*22bc0*/  LD.E R3, [R6.64] ;  /* 0x0000000406037980 */ /* 0x000328000c101900 */
[----:B------:R2:W4:Y:S01]  /*22bd0*/  LD.E R4, [R4.64] ;  /* 0x0000000404047980 */ /* 0x000522000c101900 */
[----:B-1----:R-:W-:Y:S01]  /*22be0*/  SHF.R.S32.HI R6, RZ, 0x1f, R10 ;  /* 0x0000001fff067819 */ /* 0x002fe2000001140a */
        /* <DEDUP_REMOVED lines=8> */
[----:B------:R-:W-:Y:S02]  /*22c70*/  IMAD R4, R14, R5, R4 ;  /* 0x000000050e047224 */ /* 0x000fe400078e0204 */
[----:B------:R-:W-:Y:S02]  /*22c80*/  IMAD.MOV.U32 R7, RZ, RZ, R10 ;  /* 0x000000ffff077224 */ /* 0x000fe400078e000a */
[----:B------:R-:W-:Y:S01]  /*22c90*/  IMAD.IADD R3, R11, 0x1, R4 ;  /* 0x000000010b037824 */ /* 0x000fe200078e0204 */
[----:B------:R-:W-:-:S05]  /*22ca0*/  BRA `(.L_x_2296) ;  /* 0x0000004000007947 */ /* 0x000fca0003800000 */
.L_x_2295:
[----:B------:R-:W-:Y:S02]  /*22cb0*/  ULDC.64 UR4, c[0x0][0x118] ;  /* 0x0000460000047ab9 */ /* 0x000fe40000000a00 */
[----:B------:R-:W2:Y:S02]  /*22cc0*/  LD.E R7, [R168.64+0x40] ;  /* 0x00004004a8077980 */ /* 0x000ea4000c101900 */
[----:B--2---:R-:W-:Y:S04]  /*22cd0*/  LEA R7, -R7, RZ, 0x6 ;  /* 0x000000ff07077211 */ /* 0x004fe800078e31ff */
[----:B------:R-:W-:Y:S02]  /*22ce0*/  SHF.R.S32.HI R3, RZ, 0x1f, R7 ;  /* 0x0000001fff037819 */ /* 0x000fe40000011407 */
.L_x_2296:
[----:B------:R-:W-:Y:S05]  /*22cf0*/  BSYNC B0 ;  /* 0x0000000000007941 */ /* 0x000fea0003800000 */
.L_x_2294:
[----:B------:R-:W-:Y:S01]  /*22d00*/  LOP3.LUT P6, RZ, R251, 0x1, RZ, 0xc0, !PT ;  /* 0x00000001fbff7812 */ /* 0x000fe200078cc0ff */
[----:B------:R-:W-:Y:S01]  /*22d10*/  ULDC.64 UR4, c[0x0][0x118] ;  /* 0x0000460000047ab9 */ /* 0x000fe20000000a00 */
[----:B------:R-:W-:Y:S01]  /*22d20*/  LEA R170, P0, R7, R185, 0x1 ;  /* 0x000000b907aa7211 */ /* 0x000fe200078008ff */
[----:B------:R-:W-:Y:S01]  /*22d30*/  BSSY B1, `(.L_x_2297) ;  /* 0x0000249000017945 */ /* 0x000fe20003800000 */
[----:B------:R-:W-:Y:S02]  /*22d40*/  LOP3.LUT P5, RZ, R251, 0x2, RZ, 0xc0, !PT ;  /* 0x00000002fbff7812 */ /* 0x000fe400078ac0ff */
[-C--:B------:R-:W-:Y:S02]  /*22d50*/  LEA.HI.X R171, R7, R184.reuse, R3, 0x1, P0 ;  /* 0x000000b807ab7211 */ /* 0x080fe400000f0c03 */
        /* <DEDUP_REMOVED lines=8> */
[--C-:B------:R-:W-:Y:S01]  /*22de0*/  IMAD.X R5, R3, 0x1, R236.reuse, P1 ;  /* 0x0000000103057824 */ /* 0x100fe200008e06ec */
[----:B------:R-:W-:Y:S01]  /*22df0*/  @!P6 STS.128 [R247+0x10000], RZ ;  /* 0x010000fff700e388 */ /* 0x000fe20000000c00 */
[CC--:B------:R-:W-:Y:S02]  /*22e00*/  @P6 LEA R16, P1, R6.reuse, R185.reuse, 0x1 ;  /* 0x000000b906106211 */ /* 0x0c0fe400078208ff */
[CC--:B------:R-:W-:Y:S02]  /*22e10*/  @P5 LEA R12, P0, R6.reuse, R185.reuse, 0x1 ;  /* 0x000000b9060c5211 */ /* 0x0c0fe400078008ff */
[----:B------:R-:W-:Y:S01]  /*22e20*/  @!PT LDS RZ, [RZ] ;  /* 0x00000000fffff984 */ /* 0x000fe20000000800 */
[----:B------:R-:W-:Y:S01]  /*22e30*/  @!PT LDS RZ, [RZ] ;  /* 0x00000000fffff984 */ /* 0x000fe20000000800 */
[----:B------:R-:W-:Y:S01]  /*22e40*/  @!PT LDS RZ, [RZ] ;  /* 0x00000000fffff984 */ /* 0x000fe20000000800 */
[----:B------:R1:W-:Y:S01]  /*22e50*/  @P5 LDGSTS.E.BYPASS.LTC128B.128 [R247+0x12000], [R170.64+0x80] ;  /* 0x12000080aaf75fae */ /* 0x0003e2000b901d44 */
[CCC-:B------:R-:W-:Y:S02]  /*22e60*/  @P6 LEA.HI.X R17, R6.reuse, R184.reuse, R5.reuse, 0x1, P1 ;  /* 0x000000b806116211 */ /* 0x1c0fe400008f0c05 */
[C-C-:B------:R-:W-:Y:S02]  /*22e70*/  @P5 LEA.HI.X R13, R6.reuse, R184, R5.reuse, 0x1, P0 ;  /* 0x000000b8060d5211 */ /* 0x140fe400000f0c05 */
[----:B------:R-:W-:Y:S01]  /*22e80*/  @!P5 STS.128 [R247+0x12000], RZ ;  /* 0x012000fff700d388 */ /* 0x000fe20000000c00 */
[----:B------:R-:W-:Y:S02]  /*22e90*/  IADD3.X R3, R5, R236, RZ, P2, !PT ;  /* 0x000000ec05037210 */ /* 0x000fe400017fe4ff */
[CC--:B------:R-:W-:Y:S02]  /*22ea0*/  @P4 LEA R10, P2, R6.reuse, R185.reuse, 0x1 ;  /* 0x000000b9060a4211 */ /* 0x0c0fe400078408ff */
[----:B------:R-:W-:Y:S01]  /*22eb0*/  @!PT LDS RZ, [RZ] ;  /* 0x00000000fffff984 */ /* 0x000fe20000000800 */
[----:B------:R-:W-:Y:S01]  /*22ec0*/  @!PT LDS RZ, [RZ] ;  /* 0x00000000fffff984 */ /* 0x000fe20000000800 */
[----:B------:R-:W-:Y:S01]  /*22ed0*/  @!PT LDS RZ, [RZ] ;  /* 0x00000000fffff984 */ /* 0x000fe20000000800 */
[----:B------:R1:W-:Y:S01]  /*22ee0*/  @P4 LDGSTS.E.BYPASS.LTC128B.128 [R247+0x14000], [R170.64+0x100] ;  /* 0x14000100aaf74fae */ /* 0x0003e2000b901d44 */
[CC--:B------:R-:W-:Y:S02]  /*22ef0*/  @P3 LEA R8, P1, R6.reuse, R185.reuse, 0x1 ;  /* 0x000000b906083211 */ /* 0x0c0fe400078208ff */
[CCC-:B------:R-:W-:Y:S02]  /*22f00*/  @P4 LEA.HI.X R11, R6.reuse, R184.reuse, R5.reuse, 0x1, P2 ;  /* 0x000000b8060b4211 */ /* 0x1c0fe400010f0c05 */
[----:B------:R-:W-:Y:S01]  /*22f10*/  @!P4 STS.128 [R247+0x14000], RZ ;  /* 0x014000fff700c388 */ /* 0x000fe20000000c00 */
[-C--:B------:R-:W-:Y:S02]  /*22f20*/  @P3 LEA.HI.X R9, R6, R184.reuse, R5, 0x1, P1 ;  /* 0x000000b806093211 */ /* 0x080fe400008f0c05 */
        /* <DEDUP_REMOVED lines=8> */
[CCC-:B------:R-:W-:Y:S02]  /*22fb0*/  @P5 LEA.HI.X R21, R4.reuse, R184.reuse, R3.reuse, 0x1, P2 ;  /* 0x000000b804155211 */ /* 0x1c0fe400010f0c03 */
[CC--:B------:R-:W-:Y:S02]  /*22fc0*/  @P4 LEA R18, P1, R4.reuse, R185.reuse, 0x1 ;  /* 0x000000b904124211 */ /* 0x0c0fe400078208ff */
[----:B------:R-:W-:Y:S01]  /*22fd0*/  @!PT LDS RZ, [RZ] ;  /* 0x00000000fffff984 */ /* 0x000fe20000000800 */
[----:B------:R-:W-:Y:S01]  /*22fe0*/  @!PT LDS RZ, [RZ] ;  /* 0x00000000fffff984 */ /* 0x000fe20000000800 */
[----:B------:R-:W-:Y:S01]  /*22ff0*/  @!PT LDS RZ, [RZ] ;  /* 0x00000000fffff984 */ /* 0x000fe20000000800 */
[----:B------:R2:W-:Y:S01]  /*23000*/  @P6 LDGSTS.E.BYPASS.LTC128B.128 [R247+0x10800], [R16.64] ;  /* 0x1080000010f76fae */ /* 0x0005e2000b901d44 */
[C---:B------:R-:W-:Y:S02]  /*23010*/  @P3 LEA R6, P0, R4.reuse, R185, 0x1 ;  /* 0x000000b904063211 */ /* 0x040fe400078008ff */
[CCC-:B------:R-:W-:Y:S02]  /*23020*/  @P4 LEA.HI.X R19, R4.reuse, R184.reuse, R3.reuse, 0x1, P1 ;  /* 0x000000b804134211 */ /* 0x1c0fe400008f0c03 */
[----:B------:R-:W-:Y:S01]  /*23030*/  @!P6 STS.128 [R247+0x10800], RZ ;  /* 0x010800fff700e388 */ /* 0x000fe20000000c00 */
[CC--:B------:R-:W-:Y:S02]  /*23040*/  @P3 LEA.HI.X R7, R4.reuse, R184.reuse, R3, 0x1, P0 ;  /* 0x000000b804073211 */ /* 0x0c0fe400000f0c03 */
[----:B------:R-:W-:Y:S02]  /*23050*/  IADD3 R5, P2, R4, R235, RZ ;  /* 0x000000eb04057210 */ /* 0x000fe40007f5e0ff */
[----:B------:R-:W-:Y:S01]  /*23060*/  @!PT LDS RZ, [RZ] ;  /* 0x00000000fffff984 */ /* 0x000fe20000000800 */
[----:B------:R-:W-:Y:S01]  /*23070*/  @!PT LDS RZ, [RZ] ;  /* 0x00000000fffff984 */ /* 0x000fe20000000800 */
[----:B------:R-:W-:Y:S01]  /*23080*/  @!PT LDS RZ, [RZ] ;  /* 0x00000000fffff984 */ /* 0x000fe20000000800 */
[----:B------:R3:W-:Y:S02]  /*23090*/  @P5 LDGSTS.E.BYPASS.LTC128B.128 [R247+0x12800], [R12.64+0x80] ;  /* 0x128000800cf75fae */ /* 0x0007e4000b901d44 */
[-C--:B------:R-:W-:Y:S01]  /*230a0*/  @P6 LEA R26, P0, R5, R185.reuse, 0x1 ;  /* 0x000000b9051a6211 */ /* 0x080fe200078008ff */
[----:B------:R-:W-:Y:S01]  /*230b0*/  IMAD.X R3, R3, 0x1, R236, P2 ;  /* 0x0000000103037824 */ /* 0x000fe200010e06ec */
[CC--:B------:R-:W-:Y:S01]  /*230c0*/  @P5 LEA R24, P2, R5.reuse, R185.reuse, 0x1 ;  /* 0x000000b905185211 */ /* 0x0c0fe200078408ff */
[----:B------:R-:W-:Y:S01]  /*230d0*/  @!P5 STS.128 [R247+0x12800], RZ ;  /* 0x012800fff700d388 */ /* 0x000fe20000000c00 */
[CC--:B------:R-:W-:Y:S02]  /*230e0*/  @P4 LEA R22, P1, R5.reuse, R185.reuse, 0x1 ;  /* 0x000000b905164211 */ /* 0x0c0fe400078208ff */
[CCC-:B------:R-:W-:Y:S02]  /*230f0*/  @P6 LEA.HI.X R27, R5.reuse, R184.reuse, R3.reuse, 0x1, P0 ;  /* 0x000000b8051b6211 */ /* 0x1c0fe400000f0c03 */
[----:B------:R-:W-:Y:S01]  /*23100*/  @!PT LDS RZ, [RZ] ;  /* 0x00000000fffff984 */ /* 0x000fe20000000800 */
[----:B------:R-:W-:Y:S01]  /*23110*/  @!PT LDS RZ, [RZ] ;  /* 0x00000000fffff984 */ /* 0x000fe20000000800 */
[----:B------:R-:W-:Y:S01]  /*23120*/  @!PT LDS RZ, [RZ] ;  /* 0x00000000fffff984 */ /* 0x000fe20000000800 */
[----:B------:R4:W-:Y:S01]  /*23130*/  @P4 LDGSTS.E.BYPASS.LTC128B.128 [R247+0x14800], [R10.64+0x100] ;  /* 0x148001000af74fae */ /* 0x0009e2000b901d44 */
[CCC-:B------:R-:W-:Y:S02]  /*23140*/  @P5 LEA.HI.X R25, R5.reuse, R184.reuse, R3.reuse, 0x1, P2 ;  /* 0x000000b805195211 */ /* 0x1c0fe400010f0c03 */
[CCC-:B------:R-:W-:Y:S02]  /*23150*/  @P4 LEA.HI.X R23, R5.reuse, R184.reuse, R3.reuse, 0x1, P1 ;  /* 0x000000b805174211 */ /* 0x1c0fe400008f0c03 */
[----:B------:R-:W-:Y:S01]  /*23160*/  @!P4 STS.128 [R247+0x14800], RZ ;  /* 0x014800fff700c388 */ /* 0x000fe20000000c00 */
[C---:B------:R-:W-:Y:S04]  /*23170*/  @P3 LEA R4, P0, R5.reuse, R185, 0x1 ;  /* 0x000000b905043211 */ /* 0x040fe800078008ff */
[----:B------:R-:W-:Y:S01]  /*23180*/  @!PT LDS RZ, [RZ] ;  /* 0x00000000fffff984 */ /* 0x000fe20000000800 */
[----:B------:R-:W-:Y:S01]  /*23190*/  @!PT LDS RZ, [RZ] ;  /* 0x00000000fffff984 */ /* 0x000fe20000000800 */
[----:B------:R-:W-:Y:S01]  /*231a0*/  @!PT LDS RZ, [RZ] ;  /* 0x00000000fffff984 */ /* 0x000fe20000000800 */
[----:B------:R4:W-:Y:S01]  /*231b0*/  @P3 LDGSTS.E.BYPASS.LTC128B.128 [R247+0x16800], [R8.64+0x180] ;  /* 0x1680018008f73fae */ /* 0x0009e2000b901d44 */
[----:B------:R-:W-:Y:S02]  /*231c0*/  @P3 LEA.HI.X R5, R5, R184, R3, 0x1, P0 ;  /* 0x000000b805053211 */ /* 0x000fe400000f0c03 */
[----:B------:R-:W-:Y:S02]  /*231d0*/  ISETP.GT.AND P0, PT, R250, R239, PT ;  /* 0x000000effa00720c */ /* 0x000fe40003f04270 */
        /* <DEDUP_REMOVED lines=42> */
[----:B----4-:R-:W3:Y:S05]  /*23480*/  LDSM.16.M88.4 R8, [R229+0x8000] ;  /* 0x00800000e508783b */ /* 0x010eea0000000200 */
[----:B--2---:R-:W2:Y:S05]  /*23490*/  LDSM.16.M88.4 R16, [R229+0x8800] ;  /* 0x00880000e510783b */ /* 0x004eaa0000000200 */
[----:B-1----:R-:W5:Y:S05]  /*234a0*/  LDSM.16.M88.4 R24, [R229+0x9000] ;  /* 0x00900000e518783b */ /* 0x002f6a0000000200 */
[----:B------:R-:W0:Y:S05]  /*234b0*/  LDGDEPBAR ;  /* 0x00000000000079af */ /* 0x000e2a0000000000 */
[----:B------:R-:W1:Y:S05]  /*234c0*/  LDSM.16.M88.4 R164, [R229+0x9800] ;  /* 0x00980000e5a4783b */ /* 0x000e6a0000000200 */
[----:B------:R-:W-:Y:S05]  /*234d0*/  LDSM.16.M88.4 R172, [R228] ;  /* 0x00000000e4ac783b */ /* 0x000fea0000000200 */
[----:B------:R-:W4:Y:S05]  /*234e0*/  LDSM.16.M88.4 R176, [R227] ;  /* 0x00000000e3b0783b */ /* 0x000f2a0000000200 */
[----:B------:R-:W1:Y:S01]  /*234f0*/  LDSM.16.M88.4 R180, [R223] ;  /* 0x00000000dfb4783b */ /* 0x000e620000000200 */
[C---:B---3--:R-:W-:Y:S04]  /*23500*/  HMMA.16816.F32.BF16 R4, R32.reuse, R8, RZ ;  /* 0x000000082004723c */ /* 0x048fe800000418ff */
[----:B------:R-:W3:Y:S05]  /*23510*/  LDSM.16.M88.4 R184, [R222] ;  /* 0x00000000deb8783b */ /* 0x000eea0000000200 */
[----:B------:R-:W1:Y:S01]  /*23520*/  LDSM.16.M88.4 R188, [R221] ;  /* 0x00000000ddbc783b */ /* 0x000e620000000200 */
[C---:B------:R-:W-:Y:S04]  /*23530*/  HMMA.16816.F32.BF16 R8, R32.reuse, R10, RZ ;  /* 0x0000000a2008723c */ /* 0x040fe800000418ff */
[----:B------:R-:W-:Y:S04]  /*23540*/  LDSM.16.M88.4 R192, [R226] ;  /* 0x00000000e2c0783b */ /* 0x000fe80000000200 */
[C---:B--2---:R-:W-:Y:S01]  /*23550*/  HMMA.16816.F32.BF16 R12, R32.reuse, R16, RZ ;  /* 0x00000010200c723c */ /* 0x044fe200000418ff */
[----:B------:R-:W2:Y:S05]  /*23560*/  LDSM.16.M88.4 R196, [R224+0x8000] ;  /* 0x00800000e0c4783b */ /* 0x000eaa0000000200 */
[----:B------:R-:W2:Y:S02]  /*23570*/  LDSM.16.M88.4 R200, [R224+0x8800] ;  /* 0x00880000e0c8783b */ /* 0x000ea40000000200 */
[C---:B------:R-:W-:Y:S03]  /*23580*/  HMMA.16816.F32.BF16 R16, R32.reuse, R18, RZ ;  /* 0x000000122010723c */ /* 0x040fe600000418ff */
[----:B------:R-:W-:Y:S05]  /*23590*/  LDSM.16.M88.4 R204, [R220+0x800] ;  /* 0x00080000dccc783b */ /* 0x000fea0000000200 */
[C---:B-----5:R-:W-:Y:S01]  /*235a0*/  HMMA.16816.F32.BF16 R20, R32.reuse, R24, RZ ;  /* 0x000000182014723c */ /* 0x060fe200000418ff */
[----:B------:R-:W5:Y:S07]  /*235b0*/  LD.E R3, [R168.64+0x18c] ;  /* 0x00018c04a8037980 */ /* 0x000f6e000c101900 */
[C---:B------:R-:W-:Y:S08]  /*235c0*/  HMMA.16816.F32.BF16 R24, R32.reuse, R26, RZ ;  /* 0x0000001a2018723c */ /* 0x040ff000000418ff */
[C---:B-1----:R-:W-:Y:S08]  /*235d0*/  HMMA.16816.F32.BF16 R28, R32.reuse, R164, RZ ;  /* 0x000000a4201c723c */ /* 0x042ff000000418ff */
[----:B------:R-:W-:Y:S01]  /*235e0*/  HMMA.16816.F32.BF16 R32, R32, R166, RZ ;  /* 0x000000a62020723c */ /* 0x000fe200000418ff */
[----:B------:R-:W1:Y:S07]  /*235f0*/  LDSM.16.M88.4 R164, [R224+0x9000] ;  /* 0x00900000e0a4783b */ /* 0x000e6e0000000200 */
[C---:B----4-:R-:W-:Y:S08]  /*23600*/  HMMA.16816.F32.BF16 R4, R172.reuse, R176, R4 ;  /* 0x000000b0ac04723c */ /* 0x050ff00000041804 */
[C---:B------:R-:W-:Y:S01]  /*23610*/  HMMA.16816.F32.BF16 R8, R172.reuse, R178, R8 ;  /* 0x000000b2ac08723c */ /* 0x040fe20000041808 */
[----:B------:R-:W4:Y:S07]  /*23620*/  LDSM.16.M88.4 R176, [R224+0x9800] ;  /* 0x00980000e0b0783b */ /* 0x000f2e0000000200 */
[C---:B------:R-:W-:Y:S08]  /*23630*/  HMMA.16816.F32.BF16 R12, R172.reuse, R180, R12 ;  /* 0x000000b4ac0c723c */ /* 0x040ff0000004180c */
[C---:B------:R-:W-:Y:S01]  /*23640*/  HMMA.16816.F32.BF16 R16, R172.reuse, R182, R16 ;  /* 0x000000b6ac10723c */ /* 0x040fe20000041810 */
[----:B------:R-:W-:Y:S07]  /*23650*/  LDSM.16.M88.4 R180, [R225] ;  /* 0x00000000e1b4783b */ /* 0x000fee0000000200 */
[C---:B---3--:R-:W-:Y:S08]  /*23660*/  HMMA.16816.F32.BF16 R20, R172.reuse, R184, R20 ;  /* 0x000000b8ac14723c */ /* 0x048ff00000041814 */
[C---:B------:R-:W-:Y:S01]  /*23670*/  HMMA.16816.F32.BF16 R24, R172.reuse, R186, R24 ;  /* 0x000000baac18723c */ /* 0x040fe20000041818 */
[----:B------:R-:W3:Y:S07]  /*23680*/  LDSM.16.M88.4 R184, [R220] ;  /* 0x00000000dcb8783b */ /* 0x000eee0000000200 */
[C---:B------:R-:W-:Y:S08]  /*23690*/  HMMA.16816.F32.BF16 R28, R172.reuse, R188, R28 ;  /* 0x000000bcac1c723c */ /* 0x040ff0000004181c */
[----:B------:R-:W-:Y:S01]  /*236a0*/  HMMA.16816.F32.BF16 R32, R172, R190, R32 ;  /* 0x000000beac20723c */ /* 0x000fe20000041820 */
[----:B------:R-:W3:Y:S05]  /*236b0*/  LDSM.16.M88.4 R172, [R220+0x1000] ;  /* 0x00100000dcac783b */ /* 0x000eea0000000200 */
[----:B------:R-:W3:Y:S02]  /*236c0*/  LDSM.16.M88.4 R188, [R220+0x1800] ;  /* 0x00180000dcbc783b */ /* 0x000ee40000000200 */
[C---:B--2---:R-:W-:Y:S08]  /*236d0*/  HMMA.16816.F32.BF16 R4, R192.reuse, R196, R4 ;  /* 0x000000c4c004723c */ /* 0x044ff00000041804 */
[C---:B------:R-:W-:Y:S01]  /*236e0*/  HMMA.16816.F32.BF16 R8, R192.reuse, R198, R8 ;  /* 0x000000c6c008723c */ /* 0x040fe20000041808 */
[----:B------:R-:W-:Y:S07]  /*236f0*/  LDSM.16.M88.4 R196, [R230+0x2000] ;  /* 0x00200000e6c4783b */ /* 0x000fee0000000200 */
[C---:B------:R-:W-:Y:S08]  /*23700*/  HMMA.16816.F32.BF16 R12, R192.reuse, R200, R12 ;  /* 0x000000c8c00c723c */ /* 0x040ff0000004180c */
[C---:B------:R-:W-:Y:S01]  /*23710*/  HMMA.16816.F32.BF16 R16, R192.reuse, R202, R16 ;  /* 0x000000cac010723c */ /* 0x040fe20000041810 */
[----:B------:R-:W2:Y:S07]  /*23720*/  LDSM.16.M88.4 R200, [R229+0xa000] ;  /* 0x00a00000e5c8783b */ /* 0x000eae0000000200 */
[C---:B-1----:R-:W-:Y:S08]  /*23730*/  HMMA.16816.F32.BF16 R20, R192.reuse, R164, R20 ;  /* 0x000000a4c014723c */ /* 0x042ff00000041814 */
[C---:B------:R-:W-:Y:S01]  /*23740*/  HMMA.16816.F32.BF16 R24, R192.reuse, R166, R24 ;  /* 0x000000a6c018723c */ /* 0x040fe20000041818 */
[----:B------:R-:W1:Y:S07]  /*23750*/  LDSM.16.M88.4 R164, [R229+0xa800] ;  /* 0x00a80000e5a4783b */ /* 0x000e6e0000000200 */
[C---:B----4-:R-:W-:Y:S08]  /*23760*/  HMMA.16816.F32.BF16 R28, R192.reuse, R176, R28 ;  /* 0x000000b0c01c723c */ /* 0x050ff0000004181c */
[----:B------:R-:W-:Y:S01]  /*23770*/  HMMA.16816.F32.BF16 R32, R192, R178, R32 ;  /* 0x000000b2c020723c */ /* 0x000fe20000041820 */
[----:B------:R-:W4:Y:S05]  /*23780*/  LDSM.16.M88.4 R176, [R229+0xb000] ;  /* 0x00b00000e5b0783b */ /* 0x000f2a0000000200 */
[----:B------:R-:W-:Y:S02]  /*23790*/  LDSM.16.M88.4 R192, [R228+0x2000] ;  /* 0x00200000e4c0783b */ /* 0x000fe40000000200 */
[C---:B---3--:R-:W-:Y:S08]  /*237a0*/  HMMA.16816.F32.BF16 R4, R180.reuse, R184, R4 ;  /* 0x000000b8b404723c */ /* 0x048ff00000041804 */
[C---:B------:R-:W-:Y:S01]  /*237b0*/  HMMA.16816.F32.BF16 R8, R180.reuse, R186, R8 ;  /* 0x000000bab408723c */ /* 0x040fe20000041808 */
[----:B------:R-:W3:Y:S07]  /*237c0*/  LDSM.16.M88.4 R184, [R229+0xb800] ;  /* 0x00b80000e5b8783b */ /* 0x000eee0000000200 */
[C---:B------:R-:W-:Y:S08]  /*237d0*/  HMMA.16816.F32.BF16 R12, R180.reuse, R204, R12 ;  /* 0x000000ccb40c723c */ /* 0x040ff0000004180c */
[C---:B------:R-:W-:Y:S01]  /*237e0*/  HMMA.16816.F32.BF16 R16, R180.reuse, R206, R16 ;  /* 0x000000ceb410723c */ /* 0x040fe20000041810 */
[----:B------:R-:W1:Y:S07]  /*237f0*/  LDSM.16.M88.4 R204, [R219] ;  /* 0x00000000dbcc783b */ /* 0x000e6e0000000200 */
[C---:B------:R-:W-:Y:S08]  /*23800*/  HMMA.16816.F32.BF16 R20, R180.reuse, R172, R20 ;  /* 0x000000acb414723c */ /* 0x040ff00000041814 */
[C---:B------:R-:W-:Y:S01]  /*23810*/  HMMA.16816.F32.BF16 R24, R180.reuse, R174, R24 ;  /* 0x000000aeb418723c */ /* 0x040fe20000041818 */
[----:B------:R-:W3:Y:S07]  /*23820*/  LDSM.16.M88.4 R172, [R218] ;  /* 0x00000000daac783b */ /* 0x000eee0000000200 */
[C---:B------:R-:W-:Y:S08]  /*23830*/  HMMA.16816.F32.BF16 R28, R180.reuse, R188, R28 ;  /* 0x000000bcb41c723c */ /* 0x040ff0000004181c */
[----:B------:R-:W-:Y:S01]  /*23840*/  HMMA.16816.F32.BF16 R32, R180, R190, R32 ;  /* 0x000000beb420723c */ /* 0x000fe20000041820 */
[----:B------:R-:W3:Y:S05]  /*23850*/  LDSM.16.M88.4 R180, [R217] ;  /* 0x00000000d9b4783b */ /* 0x000eea0000000200 */
[----:B------:R-:W3:Y:S02]  /*23860*/  LDSM.16.M88.4 R188, [R216] ;  /* 0x00000000d8bc783b */ /* 0x000ee40000000200 */
[C---:B--2---:R-:W-:Y:S08]  /*23870*/  HMMA.16816.F32.BF16 R4, R196.reuse, R200, R4 ;  /* 0x000000c8c404723c */ /* 0x044ff00000041804 */
[C---:B------:R-:W-:Y:S01]  /*23880*/  HMMA.16816.F32.BF16 R8, R196.reuse, R202, R8 ;  /* 0x000000cac408723c */ /* 0x040fe20000041808 */
[----:B------:R-:W-:Y:S07]  /*23890*/  LDSM.16.M88.4 R200, [R224+0xb800] ;  /* 0x00b80000e0c8783b */ /* 0x000fee0000000200 */
[C---:B-1----:R-:W-:Y:S08]  /*238a0*/  HMMA.16816.F32.BF16 R12, R196.reuse, R164, R12 ;  /* 0x000000a4c40c723c */ /* 0x042ff0000004180c */
[C---:B------:R-:W-:Y:S01]  /*238b0*/  HMMA.16816.F32.BF16 R16, R196.reuse, R166, R16 ;  /* 0x000000a6c410723c */ /* 0x040fe20000041810 */
[----:B------:R-:W-:Y:S07]  /*238c0*/  LDSM.16.M88.4 R164, [R226+0x2000] ;  /* 0x00200000e2a4783b */ /* 0x000fee0000000200 */
[C---:B----4-:R-:W-:Y:S08]  /*238d0*/  HMMA.16816.F32.BF16 R20, R196.reuse, R176, R20 ;  /* 0x000000b0c414723c */ /* 0x050ff00000041814 */
[C---:B------:R-:W-:Y:S01]  /*238e0*/  HMMA.16816.F32.BF16 R24, R196.reuse, R178, R24 ;  /* 0x000000b2c418723c */ /* 0x040fe20000041818 */
[----:B------:R-:W1:Y:S07]  /*238f0*/  LDSM.16.M88.4 R176, [R224+0xa000] ;  /* 0x00a00000e0b0783b */ /* 0x000e6e0000000200 */
[C---:B---3--:R-:W-:Y:S08]  /*23900*/  HMMA.16816.F32.BF16 R28, R196.reuse, R184, R28 ;  /* 0x000000b8c41c723c */ /* 0x048ff0000004181c */
[----:B------:R-:W-:Y:S01]  /*23910*/  HMMA.16816.F32.BF16 R32, R196, R186, R32 ;  /* 0x000000bac420723c */ /* 0x000fe20000041820 */
[----:B------:R-:W2:Y:S05]  /*23920*/  LDSM.16.M88.4 R184, [R224+0xa800] ;  /* 0x00a80000e0b8783b */ /* 0x000eaa0000000200 */
[----:B------:R-:W3:Y:S02]  /*23930*/  LDSM.16.M88.4 R196, [R224+0xb000] ;  /* 0x00b00000e0c4783b */ /* 0x000ee40000000200 */
[C---:B------:R-:W-:Y:S08]  /*23940*/  HMMA.16816.F32.BF16 R4, R192.reuse, R204, R4 ;  /* 0x000000ccc004723c */ /* 0x040ff00000041804 */
[C---:B------:R-:W-:Y:S08]  /*23950*/  HMMA.16816.F32.BF16 R8, R192.reuse, R206, R8 ;  /* 0x000000cec008723c */ /* 0x040ff00000041808 */
[C---:B------:R-:W-:Y:S08]  /*23960*/  HMMA.16816.F32.BF16 R12, R192.reuse, R172, R12 ;  /* 0x000000acc00c723c */ /* 0x040ff0000004180c */
[C---:B------:R-:W-:Y:S01]  /*23970*/  HMMA.16816.F32.BF16 R16, R192.reuse, R174, R16 ;  /* 0x000000aec010723c */ /* 0x040fe20000041810 */
[----:B------:R-:W-:Y:S07]  /*23980*/  LDSM.16.M88.4 R172, [R225+0x2000] ;  /* 0x00200000e1ac783b */ /* 0x000fee0000000200 */
[C---:B------:R-:W-:Y:S08]  /*23990*/  HMMA.16816.F32.BF16 R20, R192.reuse, R180, R20 ;  /* 0x000000b4c014723c */ /* 0x040ff00000041814 */
[C---:B------:R-:W-:Y:S01]  /*239a0*/  HMMA.16816.F32.BF16 R24, R192.reuse, R182, R24 ;  /* 0x000000b6c018723c */ /* 0x040fe20000041818 */
[----:B------:R-:W4:Y:S07]  /*239b0*/  LDSM.16.M88.4 R180, [R220+0x2000] ;  /* 0x00200000dcb4783b */ /* 0x000f2e0000000200 */
        /* <DEDUP_REMOVED lines=17> */
[C---:B----4-:R-:W-:Y:S08]  /*23ad0*/  HMMA.16816.F32.BF16 R4, R172.reuse, R180, R4 ;  /* 0x000000b4ac04723c */ /* 0x050ff00000041804 */
[C---:B------:R-:W-:Y:S01]  /*23ae0*/  HMMA.16816.F32.BF16 R8, R172.reuse, R182, R8 ;  /* 0x000000b6ac08723c */ /* 0x040fe20000041808 */
[----:B------:R-:W4:Y:S07]  /*23af0*/  LDSM.16.M88.4 R180, [R229+0xd800] ;  /* 0x00d80000e5b4783b */ /* 0x000f2e0000000200 */
[C---:B------:R-:W-:Y:S08]  /*23b00*/  HMMA.16816.F32.BF16 R12, R172.reuse, R188, R12 ;  /* 0x000000bcac0c723c */ /* 0x040ff0000004180c */
        /* <DEDUP_REMOVED lines=18> */
[C---:B----4-:R-:W-:Y:S08]  /*23c30*/  HMMA.16816.F32.BF16 R28, R184.reuse, R180, R28 ;  /* 0x000000b4b81c723c */ /* 0x050ff0000004181c */
[----:B------:R-:W-:Y:S01]  /*23c40*/  HMMA.16816.F32.BF16 R32, R184, R182, R32 ;  /* 0x000000b6b820723c */ /* 0x000fe20000041820 */
[----:B------:R-:W3:Y:S05]  /*23c50*/  LDSM.16.M88.4 R180, [R224+0xc800] ;  /* 0x00c80000e0b4783b */ /* 0x000eea0000000200 */
[----:B------:R-:W4:Y:S02]  /*23c60*/  LDSM.16.M88.4 R184, [R224+0xd000] ;  /* 0x00d00000e0b8783b */ /* 0x000f240000000200 */
[C---:B------:R-:W-:Y:S08]  /*23c70*/  HMMA.16816.F32.BF16 R4, R188.reuse, R192, R4 ;  /* 0x000000c0bc04723c */ /* 0x040ff00000041804 */
        /* <DEDUP_REMOVED lines=18> */
[C---:B----4-:R-:W-:Y:S08]  /*23da0*/  HMMA.16816.F32.BF16 R20, R196.reuse, R184, R20 ;  /* 0x000000b8c414723c */ /* 0x050ff00000041814 */
[C---:B------:R-:W-:Y:S01]  /*23db0*/  HMMA.16816.F32.BF16 R24, R196.reuse, R186, R24 ;  /* 0x000000bac418723c */ /* 0x040fe20000041818 */
[----:B------:R-:W3:Y:S07]  /*23dc0*/  LDSM.16.M88.4 R184, [R229+0xe000] ;  /* 0x00e00000e5b8783b */ /* 0x000eee0000000200 */
[C---:B------:R-:W-:Y:S08]  /*23dd0*/  HMMA.16816.F32.BF16 R28, R196.reuse, R192, R28 ;  /* 0x000000c0c41c723c */ /* 0x040ff0000004181c */
[----:B------:R-:W-:Y:S01]  /*23de0*/  HMMA.16816.F32.BF16 R32, R196, R194, R32 ;  /* 0x000000c2c420723c */ /* 0x000fe20000041820 */
[----:B------:R-:W4:Y:S05]  /*23df0*/  LDSM.16.M88.4 R192, [R229+0xe800] ;  /* 0x00e80000e5c0783b */ /* 0x000f2a0000000200 */
[----:B------:R-:W2:Y:S02]  /*23e00*/  LDSM.16.M88.4 R196, [R229+0xf000] ;  /* 0x00f00000e5c4783b */ /* 0x000ea40000000200 */
        /* <DEDUP_REMOVED lines=19> */
[C---:B------:R-:W-:Y:S08]  /*23f40*/  HMMA.16816.F32.BF16 R20, R180.reuse, R196, R20 ;  /* 0x000000c4b414723c */ /* 0x040ff00000041814 */
        /* <DEDUP_REMOVED lines=15> */
[C---:B---3--:R-:W-:Y:S07]  /*24040*/  HMMA.16816.F32.BF16 R28, R176.reuse, R184, R28 ;  /* 0x000000b8b01c723c */ /* 0x048fee000004181c */
[----:B------:R-:W-:Y:S01]  /*24050*/  MOV R185, R170 ;  /* 0x000000aa00b97202 */ /* 0x000fe20000000f00 */
[----:B------:R-:W-:Y:S04]  /*24060*/  HMMA.16816.F32.BF16 R32, R176, R186, R32 ;  /* 0x000000bab020723c */ /* 0x000fe80000041820 */
[----:B------:R-:W-:Y:S04]  /*24070*/  IMAD.MOV.U32 R184, RZ, RZ, R171 ;  /* 0x000000ffffb87224 */ /* 0x000fe800078e00ab */
        /* <DEDUP_REMOVED lines=12> */
[-C--:B-----5:R-:W-:Y:S01]  /*24140*/  FMUL.FTZ R4, R4, R3.reuse ;  /* 0x0000000304047220 */ /* 0x0a0fe20000410000 */
[C---:B------:R-:W-:Y:S03]  /*24150*/  HMMA.16816.F32.BF16 R16, R188.reuse, R166, R16 ;  /* 0x000000a6bc10723c */ /* 0x040fe60000041810 */
[----:B------:R-:W1:Y:S01]  /*24160*/  MUFU.TANH R192, R4 ;  /* 0x0000000400c07308 */ /* 0x000e620000002400 */
[-C--:B------:R-:W-:Y:S02]  /*24170*/  FMUL.FTZ R5, R5, R3.reuse ;  /* 0x0000000305057220 */ /* 0x080fe40000410000 */
[-C--:B------:R-:W-:Y:S02]  /*24180*/  FMUL.FTZ R6, R6, R3.reuse ;  /* 0x0000000306067220 */ /* 0x080fe40000410000 */
[-C--:B------:R-:W-:Y:S04]  /*24190*/  FMUL.FTZ R7, R7, R3.reuse ;  /* 0x0000000307077220 */ /* 0x080fe80000410000 */
[-C--:B------:R-:W-:Y:S01]  /*241a0*/  FMUL.FTZ R8, R8, R3.reuse ;  /* 0x0000000308087220 */ /* 0x080fe20000410000 */
[----:B------:R-:W2:Y:S01]  /*241b0*/  MUFU.TANH R173, R5 ;  /* 0x0000000500ad7308 */ /* 0x000ea20000002400 */
[-C--:B------:R-:W-:Y:S02]  /*241c0*/  FMUL.FTZ R9, R9, R3.reuse ;  /* 0x0000000309097220 */ /* 0x080fe40000410000 */
[-C--:B------:R-:W-:Y:S02]  /*241d0*/  FMUL.FTZ R10, R10, R3.reuse ;  /* 0x000000030a0a7220 */ /* 0x080fe40000410000 */
[-C--:B------:R-:W-:Y:S02]  /*241e0*/  FMUL.FTZ R11, R11, R3.reuse ;  /* 0x000000030b0b7220 */ /* 0x080fe40000410000 */
[-C--:B------:R-:W-:Y:S02]  /*241f0*/  FMUL.FTZ R12, R12, R3.reuse ;  /* 0x000000030c0c7220 */ /* 0x080fe40000410000 */
[-C--:B------:R-:W-:Y:S01]  /*24200*/  FMUL.FTZ R13, R13, R3.reuse ;  /* 0x000000030d0d7220 */ /* 0x080fe20000410000 */
[----:B------:R-:W3:Y:S01]  /*24210*/  MUFU.TANH R206, R6 ;  /* 0x0000000600ce7308 */ /* 0x000ee20000002400 */
        /* <DEDUP_REMOVED lines=9> */
[----:B----4-:R-:W4:Y:S09]  /*242b0*/  LDSM.16.M88.4 R4, [R220+0x7000] ;  /* 0x00700000dc04783b */ /* 0x010f320000000200 */
[----:B------:R-:W1:Y:S10]  /*242c0*/  MUFU.TANH R176, R10 ;  /* 0x0000000a00b07308 */ /* 0x000e740000002400 */
[----:B------:R5:W1:Y:S10]  /*242d0*/  MUFU.TANH R207, R11 ;  /* 0x0000000b00cf7308 */ /* 0x000a740000002400 */
[----:B------:R1:W1:Y:S10]  /*242e0*/  MUFU.TANH R194, R12 ;  /* 0x0000000c00c27308 */ /* 0x0002740000002400 */
[----:B------:R1:W1:Y:S01]  /*242f0*/  MUFU.TANH R195, R13 ;  /* 0x0000000d00c37308 */ /* 0x0002620000002400 */
[----:B-----5:R-:W5:Y:S01]  /*24300*/  LDSM.16.M88.4 R8, [R220+0x7800] ;  /* 0x00780000dc08783b */ /* 0x020f620000000200 */
[----:B------:R-:W-:Y:S08]  /*24310*/  DEPBAR.LE SB0, 0x0 ;  /* 0x000080000000791a */ /* 0x000ff00000000000 */
[----:B------:R1:W1:Y:S01]  /*24320*/  MUFU.TANH R196, R14 ;  /* 0x0000000e00c47308 */ /* 0x0002620000002400 */
[----:B------:R-:W-:Y:S01]  /*24330*/  BAR.SYNC.DEFER_BLOCKING 0x0 ;  /* 0x0000000000007b1d */ /* 0x000fe20000010000 */
[C---:B----4-:R-:W-:Y:S08]  /*24340*/  HMMA.16816.F32.BF16 R20, R188.reuse, R4, R20 ;  /* 0x00000004bc14723c */ /* 0x050ff00000041814 */
[----:B------:R4:W1:Y:S01]  /*24350*/  MUFU.TANH R197, R15 ;  /* 0x0000000f00c57308 */ /* 0x0008620000002400 */
[C---:B------:R-:W-:Y:S09]  /*24360*/  HMMA.16816.F32.BF16 R24, R188.reuse, R6, R24 ;  /* 0x00000006bc18723c */ /* 0x040ff20000041818 */
[----:B------:R4:W1:Y:S06]  /*24370*/  MUFU.TANH R199, R16 ;  /* 0x0000001000c77308 */ /* 0x00086c0000002400 */
[-C--:B------:R-:W-:Y:S02]  /*24380*/  FMUL.FTZ R20, R20, R3.reuse ;  /* 0x0000000314147220 */ /* 0x080fe40000410000 */
[-C--:B------:R-:W-:Y:S02]  /*24390*/  FMUL.FTZ R21, R21, R3.reuse ;  /* 0x0000000315157220 */ /* 0x080fe40000410000 */
[----:B------:R4:W1:Y:S01]  /*243a0*/  MUFU.TANH R198, R17 ;  /* 0x0000001100c67308 */ /* 0x0008620000002400 */
[-C--:B------:R-:W-:Y:S02]  /*243b0*/  FMUL.FTZ R22, R22, R3.reuse ;  /* 0x0000000316167220 */ /* 0x080fe40000410000 */
[-C--:B------:R-:W-:Y:S01]  /*243c0*/  FMUL.FTZ R23, R23, R3.reuse ;  /* 0x0000000317177220 */ /* 0x080fe20000410000 */
[C---:B-----5:R-:W-:Y:S03]  /*243d0*/  HMMA.16816.F32.BF16 R28, R188.reuse, R8, R28 ;  /* 0x00000008bc1c723c */ /* 0x060fe6000004181c */
[-C--:B------:R-:W-:Y:S02]  /*243e0*/  FMUL.FTZ R24, R24, R3.reuse ;  /* 0x0000000318187220 */ /* 0x080fe40000410000 */
[-C--:B------:R-:W-:Y:S01]  /*243f0*/  FMUL.FTZ R25, R25, R3.reuse ;  /* 0x0000000319197220 */ /* 0x080fe20000410000 */
[----:B------:R4:W1:Y:S01]  /*24400*/  MUFU.TANH R200, R18 ;  /* 0x0000001200c87308 */ /* 0x0008620000002400 */
[-C--:B------:R-:W-:Y:S01]  /*24410*/  FMUL.FTZ R26, R26, R3.reuse ;  /* 0x000000031a1a7220 */ /* 0x080fe20000410000 */
[----:B------:R-:W-:Y:S04]  /*24420*/  HMMA.16816.F32.BF16 R32, R188, R10, R32 ;  /* 0x0000000abc20723c */ /* 0x000fe80000041820 */
[-C--:B------:R-:W-:Y:S04]  /*24430*/  FMUL.FTZ R27, R27, R3.reuse ;  /* 0x000000031b1b7220 */ /* 0x080fe80000410000 */
[----:B------:R4:W1:Y:S08]  /*24440*/  MUFU.TANH R201, R19 ;  /* 0x0000001300c97308 */ /* 0x0008700000002400 */
[-C--:B------:R-:W-:Y:S02]  /*24450*/  FMUL.FTZ R28, R28, R3.reuse ;  /* 0x000000031c1c7220 */ /* 0x080fe40000410000 */
[----:B------:R4:W1:Y:S01]  /*24460*/  MUFU.TANH R204, R20 ;  /* 0x0000001400cc7308 */ /* 0x0008620000002400 */
        /* <DEDUP_REMOVED lines=21> */
[----:B------:R4:W1:Y:S01]  /*245c0*/  MUFU.TANH R165, R35 ;  /* 0x0000002300a57308 */ /* 0x0008620000002400 */
[----:B------:R-:W-:-:S05]  /*245d0*/  @!P0 BRA `(.L_x_2298) ;  /* 0x00000be000008947 */ /* 0x000fca0003800000 */
[----:B--23--:R-:W-:Y:S01]  /*245e0*/  ISETP.NE.U32.AND P0, PT, R248, RZ, PT ;  /* 0x000000fff800720c */ /* 0x00cfe20003f05070 */
        /* <DEDUP_REMOVED lines=8> */
[----:B------:R-:W-:Y:S02]  /*24670*/  IABS R3, R4 ;  /* 0x0000000400037213 */ /* 0x000fe40000000000 */
[----:B------:R-:W-:Y:S02]  /*24680*/  IABS R5, R9 ;  /* 0x0000000900057213 */ /* 0x000fe40000000000 */
[-C--:B--2---:R-:W-:Y:S02]  /*24690*/  IABS R7, R11.reuse ;  /* 0x0000000b00077213 */ /* 0x084fe40000000000 */
[-C--:B------:R-:W-:Y:S02]  /*246a0*/  IABS R6, R11.reuse ;  /* 0x0000000b00067213 */ /* 0x080fe40000000000 */
[----:B-1----:R-:W1:Y:S01]  /*246b0*/  I2F.RP R12, R7 ;  /* 0x00000007000c7306 */ /* 0x002e620000209400 */
[-C--:B------:R-:W-:Y:S02]  /*246c0*/  LOP3.LUT R9, R9, R11.reuse, RZ, 0x3c, !PT ;  /* 0x0000000b09097212 */ /* 0x080fe400078e3cff */
[----:B------:R-:W-:Y:S01]  /*246d0*/  IMAD.MOV R6, RZ, RZ, -R6 ;  /* 0x000000ffff067224 */ /* 0x000fe200078e0a06 */
[----:B------:R-:W-:Y:S06]  /*246e0*/  LOP3.LUT R4, R4, R11, RZ, 0x3c, !PT ;  /* 0x0000000b04047212 */ /* 0x000fec00078e3cff */
[----:B-1----:R-:W1:Y:S02]  /*246f0*/  MUFU.RCP R12, R12 ;  /* 0x0000000c000c7308 */ /* 0x002e640000001000 */
[----:B-1----:R-:W-:Y:S08]  /*24700*/  IADD3 R12, R12, 0xffffffe, RZ ;  /* 0x0ffffffe0c0c7810 */ /* 0x002ff00007ffe0ff */
[----:B------:R-:W1:Y:S02]  /*24710*/  F2I.FTZ.U32.TRUNC.NTZ R13, R12 ;  /* 0x0000000c000d7305 */ /* 0x000e64000021f000 */
[--C-:B-1----:R-:W-:Y:S02]  /*24720*/  IMAD.MOV R10, RZ, RZ, -R13.reuse ;  /* 0x000000ffff0a7224 */ /* 0x102fe400078e0a0d */
[----:B------:R-:W-:Y:S02]  /*24730*/  IMAD.MOV.U32 R12, RZ, RZ, RZ ;  /* 0x000000ffff0c7224 */ /* 0x000fe400078e00ff */
[----:B------:R-:W-:Y:S04]  /*24740*/  IMAD R10, R10, R7, RZ ;  /* 0x000000070a0a7224 */ /* 0x000fe800078e02ff */
[----:B------:R-:W-:Y:S06]  /*24750*/  IMAD.HI.U32 R10, R13, R10, R12 ;  /* 0x0000000a0d0a7227 */ /* 0x000fec00078e000c */
[----:B------:R-:W-:Y:S04]  /*24760*/  IMAD.HI.U32 R8, R10, R5, RZ ;  /* 0x000000050a087227 */ /* 0x000fe800078e00ff */
[-C--:B------:R-:W-:Y:S02]  /*24770*/  IMAD R5, R8, R6.reuse, R5 ;  /* 0x0000000608057224 */ /* 0x080fe400078e0205 */
[----:B------:R-:W-:Y:S03]  /*24780*/  IMAD.HI.U32 R10, R10, R3, RZ ;  /* 0x000000030a0a7227 */ /* 0x000fe600078e00ff */
[C---:B------:R-:W-:Y:S01]  /*24790*/  ISETP.GT.U32.AND P2, PT, R7.reuse, R5, PT ;  /* 0x000000050700720c */ /* 0x040fe20003f44070 */
        /* <DEDUP_REMOVED lines=15> */
[----:B------:R-:W-:Y:S02]  /*24890*/  SEL R5, R3, R8, !P2 ;  /* 0x0000000803057207 */ /* 0x000fe40005000000 */
[----:B------:R-:W2:Y:S01]  /*248a0*/  LD.E.64 R8, [R168.64+0x38] ;  /* 0x00003804a8087980 */ /* 0x000ea2000c101b00 */
[----:B------:R-:W-:Y:S01]  /*248b0*/  @!P1 IMAD.MOV R10, RZ, RZ, -R10 ;  /* 0x000000ffff0a9224 */ /* 0x000fe200078e0a0a */
[C---:B------:R-:W-:Y:S04]  /*248c0*/  LEA R12, P1, R5.reuse, R248, 0x2 ;  /* 0x000000f8050c7211 */ /* 0x040fe800078210ff */
[-C--:B------:R-:W-:Y:S02]  /*248d0*/  LEA.HI.X.SX32 R13, R5, R249.reuse, 0x2, P1 ;  /* 0x000000f9050d7211 */ /* 0x080fe400008f16ff */
[----:B------:R-:W-:Y:S03]  /*248e0*/  SEL R10, R3, R10, !P2 ;  /* 0x0000000a030a7207 */ /* 0x000fe60005000000 */
[----:B------:R1:W3:Y:S01]  /*248f0*/  LD.E R3, [R12.64] ;  /* 0x000000040c037980 */ /* 0x0002e2000c101900 */
[C---:B------:R-:W-:Y:S01]  /*24900*/  LEA R6, P0, R10.reuse, R248, 0x2 ;  /* 0x000000f80a067211 */ /* 0x040fe200078010ff */
[C---:B------:R-:W-:Y:S03]  /*24910*/  IMAD.IADD R5, R10.reuse, 0x1, -R5 ;  /* 0x000000010a057824 */ /* 0x040fe600078e0a05 */
[----:B------:R-:W-:Y:S01]  /*24920*/  LEA.HI.X.SX32 R7, R10, R249, 0x2, P0 ;  /* 0x000000f90a077211 */ /* 0x000fe200000f16ff */
[----:B------:R-:W-:Y:S04]  /*24930*/  IMAD R11, R11, R5, -0x40 ;  /* 0xffffffc00b0b7424 */ /* 0x000fe800078e0205 */
[----:B------:R5:W3:Y:S04]  /*24940*/  LD.E R4, [R6.64] ;  /* 0x0000000406047980 */ /* 0x000ae8000c101900 */
[----:B-1--4-:R-:W4:Y:S01]  /*24950*/  LD.E.64 R12, [R168.64+0x20] ;  /* 0x00002004a80c7980 */ /* 0x012f22000c101b00 */
[----:B-----5:R-:W-:Y:S01]  /*24960*/  SHF.R.S32.HI R6, RZ, 0x1f, R11 ;  /* 0x0000001fff067819 */ /* 0x020fe2000001140b */
[-C--:B--2---:R-:W-:Y:S02]  /*24970*/  IMAD R5, R9, R11.reuse, RZ ;  /* 0x0000000b09057224 */ /* 0x084fe400078e02ff */
[C---:B------:R-:W-:Y:S04]  /*24980*/  IMAD.WIDE.U32 R10, R8.reuse, R11, RZ ;  /* 0x0000000b080a7225 */ /* 0x040fe800078e00ff */
[----:B------:R-:W-:Y:S04]  /*24990*/  IMAD R5, R8, R6, R5 ;  /* 0x0000000608057224 */ /* 0x000fe800078e0205 */
[----:B------:R-:W-:Y:S02]  /*249a0*/  IMAD.IADD R11, R11, 0x1, R5 ;  /* 0x000000010b0b7824 */ /* 0x000fe400078e0205 */
[----:B---3--:R-:W-:Y:S05]  /*249b0*/  IMAD.IADD R3, R3, 0x1, -R4 ;  /* 0x0000000103037824 */ /* 0x008fea00078e0a04 */
[----:B------:R-:W-:Y:S01]  /*249c0*/  SHF.R.S32.HI R5, RZ, 0x1f, R3 ;  /* 0x0000001fff057819 */ /* 0x000fe20000011403 */
[----:B----4-:R-:W-:Y:S02]  /*249d0*/  IMAD R4, R13, R3, RZ ;  /* 0x000000030d047224 */ /* 0x010fe400078e02ff */
[----:B------:R-:W-:Y:S04]  /*249e0*/  IMAD.WIDE.U32 R10, R3, R12, R10 ;  /* 0x0000000c030a7225 */ /* 0x000fe800078e000a */
[----:B------:R-:W-:Y:S02]  /*249f0*/  IMAD R4, R12, R5, R4 ;  /* 0x000000050c047224 */ /* 0x000fe400078e0204 */
[----:B------:R-:W-:Y:S02]  /*24a00*/  IMAD.MOV.U32 R7, RZ, RZ, R10 ;  /* 0x000000ffff077224 */ /* 0x000fe400078e000a */
[----:B------:R-:W-:Y:S01]  /*24a10*/  IMAD.IADD R3, R11, 0x1, R4 ;  /* 0x000000010b037824 */ /* 0x000fe200078e0204 */
[----:B------:R-:W-:-:S05]  /*24a20*/  BRA `(.L_x_2301) ;  /* 0x0000004000007947 */ /* 0x000fca0003800000 */
.L_x_2300:
[----:B------:R-:W-:Y:S02]  /*24a30*/  ULDC.64 UR4, c[0x0][0x118] ;  /* 0x0000460000047ab9 */ /* 0x000fe40000000a00 */
[----:B------:R-:W2:Y:S02]  /*24a40*/  LD.E R7, [R168.64+0x38] ;  /* 0x00003804a8077980 */ /* 0x000ea4000c101900 */
[----:B--2---:R-:W-:Y:S04]  /*24a50*/  LEA R7, -R7, RZ, 0x6 ;  /* 0x000000ff07077211 */ /* 0x004fe800078e31ff */
[----:B------:R-:W-:Y:S02]  /*24a60*/  SHF.R.S32.HI R3, RZ, 0x1f, R7 ;  /* 0x0000001fff037819 */ /* 0x000fe40000011407 */
.L_x_2301:
[----:B------:R-:W-:Y:S05]  /*24a70*/  BSYNC B0 ;  /* 0x0000000000007941 */ /* 0x000fea0003800000 */
.L_x_2299:
[C---:B----4-:R-:W-:Y:S01]  /*24a80*/  LEA R18, P0, R7.reuse, R241, 0x1 ;  /* 0x000000f107127211 */ /* 0x050fe200078008ff */
[----:B------:R-:W-:Y:S01]  /*24a90*/  ULDC.64 UR4, c[0x0][0x118] ;  /* 0x0000460000047ab9 */ /* 0x000fe20000000a00 */
[C---:B------:R-:W-:Y:S02]  /*24aa0*/  IADD3 R6, P1, R7.reuse, R237, RZ ;  /* 0x000000ed07067210 */ /* 0x040fe40007f3e0ff */
[-C--:B------:R-:W-:Y:S02]  /*24ab0*/  LEA.HI.X R19, R7, R240.reuse, R3, 0x1, P0 ;  /* 0x000000f007137211 */ /* 0x080fe400000f0c03 */
[CC--:B-1----:R-:W-:Y:S01]  /*24ac0*/  @P5 LEA R12, P0, R6.reuse, R241.reuse, 0x1 ;  /* 0x000000f1060c5211 */ /* 0x0c2fe200078008ff */
        /* <DEDUP_REMOVED lines=37> */
[CC--:B------:R-:W-:Y:S02]  /*24d20*/  @P3 LEA.HI.X R7, R4.reuse, R240.reuse, R3, 0x1, P0 ;  /* 0x000000f004073211 */ /* 0x0c0fe400000f0c03 */
        /* <DEDUP_REMOVED lines=17> */
[CCC-:B------:R-:W-:Y:S01]  /*24e40*/  @P4 LEA.HI.X R25, R5.reuse, R240.reuse, R3.reuse, 0x1, P1 ;  /* 0x000000f005194211 */ /* 0x1c0fe200008f0c03 */
        /* <DEDUP_REMOVED lines=55> */
.L_x_2298:
[----:B--23--:R-:W-:Y:S05]  /*251c0*/  BSYNC B1 ;  /* 0x0000000000017941 */ /* 0x00cfea0003800000 */
.L_x_2297:
[----:B------:R-:W-:Y:S01]  /*251d0*/  ULDC.64 UR4, c[0x0][0x118] ;  /* 0x0000460000047ab9 */ /* 0x000fe20000000a00 */
[----:B-1----:R-:W-:Y:S01]  /*251e0*/  FMNMX.FTZ R5, R192, R2, !PT ;  /* 0x00000002c0057209 */ /* 0x002fe20007810000 */
[----:B------:R1:W2:Y:S01]  /*251f0*/  LD.E R166, [R168.64+0xdc] ;  /* 0x0000dc04a8a67980 */ /* 0x0002a2000c101900 */
[----:B------:R-:W-:Y:S02]  /*25200*/  FMNMX.FTZ R3, R206, R0, !PT ;  /* 0x00000000ce037209 */ /* 0x000fe40007810000 */
[----:B------:R-:W-:Y:S01]  /*25210*/  FMNMX.FTZ R5, R173, R5, !PT ;  /* 0x00000005ad057209 */ /* 0x000fe20007810000 */
[----:B----4-:R-:W-:Y:S01]  /*25220*/  LDSM.16.MT88.4 R12, [R234+0x10000] ;  /* 0x01000000ea0c783b */ /* 0x010fe20000004200 */
[----:B------:R-:W-:Y:S02]  /*25230*/  MOV R8, R193 ;  /* 0x000000c100087202 */ /* 0x000fe40000000f00 */
[----:B------:R-:W-:Y:S02]  /*25240*/  FMNMX.FTZ R5, R186, R5, !PT ;  /* 0x00000005ba057209 */ /* 0x000fe40007810000 */
[----:B------:R-:W-:Y:S02]  /*25250*/  MOV R7, R176 ;  /* 0x000000b000077202 */ /* 0x000fe40000000f00 */
        /* <DEDUP_REMOVED lines=11> */
[----:B-1----:R-:W-:Y:S01]  /*25310*/  LDSM.16.MT88.4 R168, [R232+0x14800] ;  /* 0x01480000e8a8783b */ /* 0x002fe20000004200 */
        /* <DEDUP_REMOVED lines=29> */
[C---:B------:R-:W-:Y:S02]  /*254f0*/  FADD.FTZ R0, -R3.reuse, R0 ;  /* 0x0000000003007221 */ /* 0x040fe40000010100 */
[C---:B--2---:R-:W-:Y:S02]  /*25500*/  FMUL.FTZ R176, R166.reuse, R164 ;  /* 0x000000a4a6b07220 */ /* 0x044fe40000410000 */
[C---:B------:R-:W-:Y:S02]  /*25510*/  FMUL.FTZ R4, R166.reuse, R3 ;  /* 0x00000003a6047220 */ /* 0x040fe40000410000 */
[----:B------:R-:W-:Y:S01]  /*25520*/  FMUL.FTZ R2, R166, R2 ;  /* 0x00000002a6027220 */ /* 0x000fe20000410000 */
[----:B------:R-:W-:Y:S01]  /*25530*/  FSEL R176, R176, RZ, P0 ;  /* 0x000000ffb0b07208 */ /* 0x000fe20000000000 */
[----:B------:R-:W-:Y:S01]  /*25540*/  FMUL.FTZ R0, R166, R0 ;  /* 0x00000000a6007220 */ /* 0x000fe20000410000 */
[----:B------:R-:W-:Y:S03]  /*25550*/  FSETP.NEU.FTZ.AND P0, PT, R3, -INF , PT ;  /* 0xff8000000300780b */ /* 0x000fe60003f1d000 */
[-CC-:B------:R-:W-:Y:S01]  /*25560*/  FFMA.FTZ R193, R192, R166.reuse, -R176.reuse ;  /* 0x000000a6c0c17223 */ /* 0x180fe200000108b0 */
[----:B------:R-:W1:Y:S01]  /*25570*/  MUFU.EX2 R2, R2 ;  /* 0x0000000200027308 */ /* 0x000e620000000800 */
[-CC-:B------:R-:W-:Y:S01]  /*25580*/  FFMA.FTZ R192, R173, R166.reuse, -R176.reuse ;  /* 0x000000a6adc07223 */ /* 0x180fe200000108b0 */
[----:B------:R-:W-:Y:S01]  /*25590*/  FSEL R173, R4, RZ, P0 ;  /* 0x000000ff04ad7208 */ /* 0x000fe20000000000 */
[-CC-:B------:R-:W-:Y:S01]  /*255a0*/  FFMA.FTZ R191, R186, R166.reuse, -R176.reuse ;  /* 0x000000a6babf7223 */ /* 0x180fe200000108b0 */
[----:B------:R-:W-:Y:S01]  /*255b0*/  ISETP.GT.AND P0, PT, R250, R239, PT ;  /* 0x000000effa00720c */ /* 0x000fe20003f04270 */
[-CC-:B------:R-:W-:Y:S02]  /*255c0*/  FFMA.FTZ R190, R8, R166.reuse, -R176.reuse ;  /* 0x000000a608be7223 */ /* 0x180fe400000108b0 */
[-CC-:B------:R-:W-:Y:S02]  /*255d0*/  FFMA.FTZ R189, R206, R166.reuse, -R173.reuse ;  /* 0x000000a6cebd7223 */ /* 0x180fe400000108ad */
[-CC-:B------:R-:W-:Y:S01]  /*255e0*/  FFMA.FTZ R188, R187, R166.reuse, -R173.reuse ;  /* 0x000000a6bbbc7223 */ /* 0x180fe200000108ad */
[----:B------:R-:W2:Y:S01]  /*255f0*/  MUFU.EX2 R0, R0 ;  /* 0x0000000000007308 */ /* 0x000ea20000000800 */
[-CC-:B------:R-:W-:Y:S02]  /*25600*/  FFMA.FTZ R187, R7, R166.reuse, -R173.reuse ;  /* 0x000000a607bb7223 */ /* 0x180fe400000108ad */
[-CC-:B------:R-:W-:Y:S02]  /*25610*/  FFMA.FTZ R186, R207, R166.reuse, -R173.reuse ;  /* 0x000000a6cfba7223 */ /* 0x180fe400000108ad */
[-CC-:B------:R-:W-:Y:S02]  /*25620*/  FFMA.FTZ R194, R194, R166.reuse, -R176.reuse ;  /* 0x000000a6c2c27223 */ /* 0x180fe400000108b0 */
[-CC-:B------:R-:W-:Y:S02]  /*25630*/  FFMA.FTZ R195, R195, R166.reuse, -R176.reuse ;  /* 0x000000a6c3c37223 */ /* 0x180fe400000108b0 */
[-CC-:B------:R-:W-:Y:S01]  /*25640*/  FFMA.FTZ R196, R196, R166.reuse, -R173.reuse ;  /* 0x000000a6c4c47223 */ /* 0x180fe200000108ad */
[----:B------:R-:W-:Y:S01]  /*25650*/  MUFU.EX2 R193, R193 ;  /* 0x000000c100c17308 */ /* 0x000fe20000000800 */
[-CC-:B------:R-:W-:Y:S02]  /*25660*/  FFMA.FTZ R197, R197, R166.reuse, -R173.reuse ;  /* 0x000000a6c5c57223 */ /* 0x180fe400000108ad */
[--C-:B------:R-:W-:Y:S02]  /*25670*/  FFMA.FTZ R199, R199, R166, -R176.reuse ;  /* 0x000000a6c7c77223 */ /* 0x100fe400000108b0 */
        /* <DEDUP_REMOVED lines=62> */
[-CC-:B------:R-:W-:Y:S02]  /*25a60*/  FFMA.FTZ R179, R179, R166.reuse, -R176.reuse ;  /* 0x000000a6b3b37223 */ /* 0x180fe400000108b0 */
[-CC-:B------:R-:W-:Y:S01]  /*25a70*/  FFMA.FTZ R177, R177, R166.reuse, -R173.reuse ;  /* 0x000000a6b1b17223 */ /* 0x180fe200000108ad */
[----:B------:R-:W-:Y:S01]  /*25a80*/  MUFU.EX2 R196, R196 ;  /* 0x000000c400c47308 */ /* 0x000fe20000000800 */
[C---:B------:R-:W-:Y:S05]  /*25a90*/  HMMA.16816.F32.BF16 R4, R160.reuse, R12, R4 ;  /* 0x0000000ca004723c */ /* 0x040fea0000041804 */
[--C-:B------:R-:W-:Y:S02]  /*25aa0*/  FFMA.FTZ R175, R175, R166, -R173.reuse ;  /* 0x000000a6afaf7223 */ /* 0x100fe400000108ad */
[C---:B------:R-:W-:Y:S01]  /*25ab0*/  FMUL.FTZ R12, R2.reuse, R152 ;  /* 0x00000098020c7220 */ /* 0x040fe20000410000 */
[C---:B------:R-:W-:Y:S01]  /*25ac0*/  HMMA.16816.F32.BF16 R8, R160.reuse, R14, R8 ;  /* 0x0000000ea008723c */ /* 0x040fe20000041808 */
[----:B------:R-:W2:Y:S03]  /*25ad0*/  MUFU.EX2 R197, R197 ;  /* 0x000000c500c57308 */ /* 0x000ea60000000800 */
[C---:B------:R-:W-:Y:S02]  /*25ae0*/  FMUL.FTZ R13, R2.reuse, R153 ;  /* 0x00000099020d7220 */ /* 0x040fe40000410000 */
[----:B------:R-:W-:Y:S02]  /*25af0*/  FMUL.FTZ R60, R2, R60 ;  /* 0x0000003c023c7220 */ /* 0x000fe40000410000 */
[C---:B------:R-:W-:Y:S03]  /*25b00*/  FMUL.FTZ R14, R0.reuse, R154 ;  /* 0x0000009a000e7220 */ /* 0x040fe60000410000 */
[----:B------:R-:W-:Y:S01]  /*25b10*/  MUFU.EX2 R199, R199 ;  /* 0x000000c700c77308 */ /* 0x000fe20000000800 */
[----:B------:R-:W-:Y:S02]  /*25b20*/  FMUL.FTZ R15, R0, R155 ;  /* 0x0000009b000f7220 */ /* 0x000fe40000410000 */
[----:B------:R-:W3:Y:S01]  /*25b30*/  LDSM.16.MT88.4 R152, [R231+0x10000] ;  /* 0x01000000e798783b */ /* 0x000ee20000004200 */
[--C-:B------:R-:W-:Y:S02]  /*25b40*/  FFMA.FTZ R174, R174, R166, -R176.reuse ;  /* 0x000000a6aeae7223 */ /* 0x100fe400000108b0 */
        /* <DEDUP_REMOVED lines=22> */
[----:B------:R-:W5:Y:S01]  /*25cb0*/  LDSM.16.MT88.4 R136, [R233+0x12000] ;  /* 0x01200000e988783b */ /* 0x000f620000004200 */
[C---:B------:R-:W-:Y:S02]  /*25cc0*/  FMUL.FTZ R70, R0.reuse, R70 ;  /* 0x0000004600467220 */ /* 0x040fe40000410000 */
[----:B------:R-:W-:Y:S02]  /*25cd0*/  FMUL.FTZ R71, R0, R71 ;  /* 0x0000004700477220 */ /* 0x000fe40000410000 */
[C---:B---3--:R-:W-:Y:S03]  /*25ce0*/  HMMA.16816.F32.BF16 R28, R160.reuse, R152, R28 ;  /* 0x00000098a01c723c */ /* 0x048fe6000004181c */
[C---:B------:R-:W-:Y:S02]  /*25cf0*/  FMUL.FTZ R72, R2.reuse, R72 ;  /* 0x0000004802487220 */ /* 0x040fe40000410000 */
[----:B------:R-:W-:Y:S02]  /*25d00*/  FMUL.FTZ R73, R2, R73 ;  /* 0x0000004902497220 */ /* 0x000fe40000410000 */
[C---:B------:R-:W-:Y:S01]  /*25d10*/  FMUL.FTZ R74, R0.reuse, R74 ;  /* 0x0000004a004a7220 */ /* 0x040fe20000410000 */
[C---:B------:R-:W-:Y:S01]  /*25d20*/  HMMA.16816.F32.BF16 R32, R160.reuse, R154, R32 ;  /* 0x0000009aa020723c */ /* 0x040fe20000041820 */
[----:B------:R-:W-:Y:S03]  /*25d30*/  LDSM.16.MT88.4 R152, [R234+0x12800] ;  /* 0x01280000ea98783b */ /* 0x000fe60000004200 */
[----:B------:R-:W-:Y:S02]  /*25d40*/  FMUL.FTZ R75, R0, R75 ;  /* 0x0000004b004b7220 */ /* 0x000fe40000410000 */
[C---:B------:R-:W-:Y:S02]  /*25d50*/  FMUL.FTZ R76, R2.reuse, R76 ;  /* 0x0000004c024c7220 */ /* 0x040fe40000410000 */
[C---:B----4-:R-:W-:Y:S04]  /*25d60*/  HMMA.16816.F32.BF16 R36, R160.reuse, R144, R36 ;  /* 0x00000090a024723c */ /* 0x050fe80000041824 */
[----:B------:R-:W-:Y:S02]  /*25d70*/  FMUL.FTZ R77, R2, R77 ;  /* 0x0000004d024d7220 */ /* 0x000fe40000410000 */
[C---:B------:R-:W-:Y:S02]  /*25d80*/  FMUL.FTZ R78, R0.reuse, R78 ;  /* 0x0000004e004e7220 */ /* 0x040fe40000410000 */
[C---:B------:R-:W-:Y:S01]  /*25d90*/  HMMA.16816.F32.BF16 R40, R160.reuse, R146, R40 ;  /* 0x00000092a028723c */ /* 0x040fe20000041828 */
[----:B------:R-:W-:Y:S03]  /*25da0*/  LDSM.16.MT88.4 R144, [R232+0x10800] ;  /* 0x01080000e890783b */ /* 0x000fe60000004200 */
[----:B------:R-:W-:Y:S02]  /*25db0*/  FMUL.FTZ R79, R0, R79 ;  /* 0x0000004f004f7220 */ /* 0x000fe40000410000 */
[C---:B------:R-:W-:Y:S02]  /*25dc0*/  FMUL.FTZ R80, R2.reuse, R80 ;  /* 0x0000005002507220 */ /* 0x040fe40000410000 */
[----:B------:R-:W-:Y:S01]  /*25dd0*/  FMUL.FTZ R81, R2, R81 ;  /* 0x0000005102517220 */ /* 0x000fe20000410000 */
[C---:B-----5:R-:W-:Y:S03]  /*25de0*/  HMMA.16816.F32.BF16 R44, R160.reuse, R136, R44 ;  /* 0x00000088a02c723c */ /* 0x060fe6000004182c */
[C---:B------:R-:W-:Y:S02]  /*25df0*/  FMUL.FTZ R82, R0.reuse, R82 ;  /* 0x0000005200527220 */ /* 0x040fe40000410000 */
[----:B------:R-:W-:Y:S02]  /*25e00*/  FMUL.FTZ R83, R0, R83 ;  /* 0x0000005300537220 */ /* 0x000fe40000410000 */
[C---:B------:R-:W-:Y:S01]  /*25e10*/  FMUL.FTZ R84, R2.reuse, R84 ;  /* 0x0000005402547220 */ /* 0x040fe20000410000 */
        /* <DEDUP_REMOVED lines=59> */
[-CC-:B------:R-:W-:Y:S02]  /*261d0*/  FFMA.FTZ R198, R198, R166.reuse, -R176.reuse ;  /* 0x000000a6c6c67223 */ /* 0x180fe400000108b0 */
[C---:B------:R-:W-:Y:S01]  /*261e0*/  HMMA.16816.F32.BF16 R112, R160.reuse, R142, R112 ;  /* 0x0000008ea070723c */ /* 0x040fe20000041870 */
[----:B------:R-:W5:Y:S03]  /*261f0*/  LDSM.16.MT88.4 R140, [R234+0x10800] ;  /* 0x01080000ea8c783b */ /* 0x000f660000004200 */
[--C-:B------:R-:W-:Y:S01]  /*26200*/  FFMA.FTZ R200, R200, R166, -R173.reuse ;  /* 0x000000a6c8c87223 */ /* 0x100fe200000108ad */
[----:B------:R-:W1:Y:S01]  /*26210*/  MUFU.EX2 R198, R198 ;  /* 0x000000c600c67308 */ /* 0x000e620000000800 */
[C---:B------:R-:W-:Y:S02]  /*26220*/  FMUL.FTZ R120, R2.reuse, R120 ;  /* 0x0000007802787220 */ /* 0x040fe40000410000 */
[----:B------:R-:W-:Y:S01]  /*26230*/  FMUL.FTZ R121, R2, R121 ;  /* 0x0000007902797220 */ /* 0x000fe20000410000 */
[C---:B---3--:R-:W-:Y:S03]  /*26240*/  HMMA.16816.F32.BF16 R116, R160.reuse, R136, R116 ;  /* 0x00000088a074723c */ /* 0x048fe60000041874 */
[C---:B------:R-:W-:Y:S02]  /*26250*/  FMUL.FTZ R122, R0.reuse, R122 ;  /* 0x0000007a007a7220 */ /* 0x040fe40000410000 */
[----:B------:R-:W-:Y:S01]  /*26260*/  FMUL.FTZ R123, R0, R123 ;  /* 0x0000007b007b7220 */ /* 0x000fe20000410000 */
[----:B------:R-:W-:Y:S01]  /*26270*/  MUFU.EX2 R200, R200 ;  /* 0x000000c800c87308 */ /* 0x000fe20000000800 */
[--C-:B------:R-:W-:Y:S02]  /*26280*/  FFMA.FTZ R201, R201, R166, -R173.reuse ;  /* 0x000000a6c9c97223 */ /* 0x100fe400000108ad */
[C---:B------:R-:W-:Y:S03]  /*26290*/  FMUL.FTZ R124, R2.reuse, R124 ;  /* 0x0000007c027c7220 */ /* 0x040fe60000410000 */
[C---:B------:R-:W-:Y:S01]  /*262a0*/  HMMA.16816.F32.BF16 R120, R160.reuse, R138, R120 ;  /* 0x0000008aa078723c */ /* 0x040fe20000041878 */
[----:B------:R-:W3:Y:S02]  /*262b0*/  LDSM.16.MT88.4 R136, [R233+0x10800] ;  /* 0x01080000e988783b */ /* 0x000ee40000004200 */
[----:B------:R-:W-:Y:S01]  /*262c0*/  FMUL.FTZ R125, R2, R125 ;  /* 0x0000007d027d7220 */ /* 0x000fe20000410000 */
[----:B------:R-:W5:Y:S01]  /*262d0*/  MUFU.EX2 R201, R201 ;  /* 0x000000c900c97308 */ /* 0x000f620000000800 */
[C---:B------:R-:W-:Y:S02]  /*262e0*/  FMUL.FTZ R126, R0.reuse, R126 ;  /* 0x0000007e007e7220 */ /* 0x040fe40000410000 */
[----:B------:R-:W-:Y:S02]  /*262f0*/  FMUL.FTZ R127, R0, R127 ;  /* 0x0000007f007f7220 */ /* 0x000fe40000410000 */
[C---:B------:R-:W-:Y:S03]  /*26300*/  FMUL.FTZ R128, R2.reuse, R128 ;  /* 0x0000008002807220 */ /* 0x040fe60000410000 */
[----:B------:R-:W-:Y:S02]  /*26310*/  FMUL.FTZ R129, R2, R129 ;  /* 0x0000008102817220 */ /* 0x000fe40000410000 */
[C---:B----4-:R-:W-:Y:S03]  /*26320*/  HMMA.16816.F32.BF16 R124, R160.reuse, R132, R124 ;  /* 0x00000084a07c723c */ /* 0x050fe6000004187c */
[C---:B------:R-:W-:Y:S02]  /*26330*/  FMUL.FTZ R130, R0.reuse, R130 ;  /* 0x0000008200827220 */ /* 0x040fe40000410000 */
[----:B------:R-:W-:Y:S02]  /*26340*/  FMUL.FTZ R131, R0, R131 ;  /* 0x0000008300837220 */ /* 0x000fe40000410000 */
[----:B-1----:R-:W-:Y:S01]  /*26350*/  F2FP.BF16.PACK_AB R132, R195, R194 ;  /* 0x000000c2c384723e */ /* 0x002fe200000010ff */
[--C-:B------:R-:W-:Y:S01]  /*26360*/  FFMA.FTZ R204, R204, R166, -R176.reuse ;  /* 0x000000a6cccc7223 */ /* 0x100fe200000108b0 */
[----:B--2---:R-:W-:Y:S03]  /*26370*/  F2FP.BF16.PACK_AB R133, R197, R196 ;  /* 0x000000c4c585723e */ /* 0x004fe600000010ff */
[----:B------:R-:W-:Y:S01]  /*26380*/  HMMA.16816.F32.BF16 R128, R160, R134, R128 ;  /* 0x00000086a080723c */ /* 0x000fe20000041880 */
[----:B------:R-:W-:Y:S01]  /*26390*/  LDSM.16.MT88.4 R160, [R233+0x14800] ;  /* 0x01480000e9a0783b */ /* 0x000fe20000004200 */
[----:B------:R-:W-:Y:S01]  /*263a0*/  MUFU.EX2 R204, R204 ;  /* 0x000000cc00cc7308 */ /* 0x000fe20000000800 */
[-CC-:B------:R-:W-:Y:S02]  /*263b0*/  FFMA.FTZ R205, R205, R166.reuse, -R176.reuse ;  /* 0x000000a6cdcd7223 */ /* 0x180fe400000108b0 */
[-CC-:B------:R-:W-:Y:S02]  /*263c0*/  FFMA.FTZ R203, R203, R166.reuse, -R173.reuse ;  /* 0x000000a6cbcb7223 */ /* 0x180fe400000108ad */
[----:B------:R-:W-:Y:S01]  /*263d0*/  F2FP.BF16.PACK_AB R134, R198, R199 ;  /* 0x000000c7c686723e */ /* 0x000fe200000010ff */
[--C-:B------:R-:W-:Y:S01]  /*263e0*/  FFMA.FTZ R206, R183, R166, -R173.reuse ;  /* 0x000000a6b7ce7223 */ /* 0x100fe200000108ad */
[----:B-----5:R-:W-:Y:S03]  /*263f0*/  F2FP.BF16.PACK_AB R135, R201, R200 ;  /* 0x000000c8c987723e */ /* 0x020fe600000010ff */
[-CC-:B------:R-:W-:Y:S01]  /*26400*/  FFMA.FTZ R202, R202, R166.reuse, -R176.reuse ;  /* 0x000000a6caca7223 */ /* 0x180fe200000108b0 */
[----:B------:R-:W-:Y:S01]  /*26410*/  MUFU.EX2 R205, R205 ;  /* 0x000000cd00cd7308 */ /* 0x000fe20000000800 */
[-CC-:B------:R-:W-:Y:S02]  /*26420*/  FFMA.FTZ R207, R182, R166.reuse, -R176.reuse ;  /* 0x000000a6b6cf7223 */ /* 0x180fe400000108b0 */
[C---:B------:R-:W-:Y:S05]  /*26430*/  HMMA.16816.F32.BF16 R4, R132.reuse, R140, R4 ;  /* 0x0000008c8404723c */ /* 0x040fea0000041804 */
[-C--:B------:R-:W-:Y:S02]  /*26440*/  FFMA.FTZ R176, R172, R166.reuse, -R176 ;  /* 0x000000a6acb07223 */ /* 0x080fe400000108b0 */
[-CC-:B------:R-:W-:Y:S01]  /*26450*/  FFMA.FTZ R181, R181, R166.reuse, -R173.reuse ;  /* 0x000000a6b5b57223 */ /* 0x180fe200000108ad */
[C---:B------:R-:W-:Y:S01]  /*26460*/  HMMA.16816.F32.BF16 R8, R132.reuse, R142, R8 ;  /* 0x0000008e8408723c */ /* 0x040fe20000041808 */
[----:B------:R-:W1:Y:S01]  /*26470*/  LDSM.16.MT88.4 R140, [R232+0x12800] ;  /* 0x01280000e88c783b */ /* 0x000e620000004200 */
[----:B------:R-:W2:Y:S02]  /*26480*/  MUFU.EX2 R203, R203 ;  /* 0x000000cb00cb7308 */ /* 0x000ea40000000800 */
[-CC-:B------:R-:W-:Y:S02]  /*26490*/  FFMA.FTZ R180, R180, R166.reuse, -R173.reuse ;  /* 0x000000a6b4b47223 */ /* 0x180fe400000108ad */
[-CC-:B------:R-:W-:Y:S02]  /*264a0*/  FFMA.FTZ R167, R167, R166.reuse, -R173.reuse ;  /* 0x000000a6a7a77223 */ /* 0x180fe400000108ad */
[C---:B---3--:R-:W-:Y:S04]  /*264b0*/  HMMA.16816.F32.BF16 R12, R132.reuse, R136, R12 ;  /* 0x00000088840c723c */ /* 0x048fe8000004180c */
[----:B------:R-:W-:Y:S01]  /*264c0*/  MUFU.EX2 R183, R180 ;  /* 0x000000b400b77308 */ /* 0x000fe20000000800 */
[----:B------:R-:W-:Y:S02]  /*264d0*/  FFMA.FTZ R173, R165, R166, -R173 ;  /* 0x000000a6a5ad7223 */ /* 0x000fe400000108ad */
[----:B------:R-:W-:Y:S01]  /*264e0*/  FFMA.FTZ R189, R0, R252, R189 ;  /* 0x000000fc00bd7223 */ /* 0x000fe200000100bd */
[C---:B------:R-:W-:Y:S01]  /*264f0*/  HMMA.16816.F32.BF16 R16, R132.reuse, R138, R16 ;  /* 0x0000008a8410723c */ /* 0x040fe20000041810 */
[----:B------:R-:W3:Y:S03]  /*26500*/  LDSM.16.MT88.4 R136, [R231+0x12800] ;  /* 0x01280000e788783b */ /* 0x000ee60000004200 */
[----:B------:R-:W-:Y:S02]  /*26510*/  FADD.FTZ R189, R188, R189 ;  /* 0x000000bdbcbd7221 */ /* 0x000fe40000010000 */
[----:B------:R-:W-:Y:S02]  /*26520*/  MUFU.EX2 R180, R175 ;  /* 0x000000af00b47308 */ /* 0x000fe40000000800 */
[C---:B------:R-:W-:Y:S04]  /*26530*/  HMMA.16816.F32.BF16 R20, R132.reuse, R144, R20 ;  /* 0x000000908414723c */ /* 0x040fe80000041814 */
[----:B------:R-:W-:Y:S04]  /*26540*/  FADD.FTZ R189, R187, R189 ;  /* 0x000000bdbbbd7221 */ /* 0x000fe80000010000 */
[C---:B------:R-:W-:Y:S01]  /*26550*/  HMMA.16816.F32.BF16 R24, R132.reuse, R146, R24 ;  /* 0x000000928418723c */ /* 0x040fe20000041818 */
[----:B------:R-:W4:Y:S01]  /*26560*/  LDSM.16.MT88.4 R144, [R234+0x14800] ;  /* 0x01480000ea90783b */ /* 0x000f220000004200 */
[----:B------:R-:W-:Y:S02]  /*26570*/  MUFU.EX2 R165, R173 ;  /* 0x000000ad00a57308 */ /* 0x000fe40000000800 */
[----:B------:R-:W-:Y:S04]  /*26580*/  FADD.FTZ R186, R186, R189 ;  /* 0x000000bdbaba7221 */ /* 0x000fe80000010000 */
[C---:B------:R-:W-:Y:S04]  /*26590*/  HMMA.16816.F32.BF16 R28, R132.reuse, R148, R28 ;  /* 0x00000094841c723c */ /* 0x040fe8000004181c */
[----:B------:R-:W5:Y:S01]  /*265a0*/  MUFU.EX2 R182, R181 ;  /* 0x000000b500b67308 */ /* 0x000f620000000800 */
[----:B------:R-:W-:Y:S03]  /*265b0*/  FADD.FTZ R186, R196, R186 ;  /* 0x000000bac4ba7221 */ /* 0x000fe60000010000 */
[C---:B------:R-:W-:Y:S01]  /*265c0*/  HMMA.16816.F32.BF16 R32, R132.reuse, R150, R32 ;  /* 0x000000968420723c */ /* 0x040fe20000041820 */
[----:B------:R-:W3:Y:S03]  /*265d0*/  LDSM.16.MT88.4 R148, [R231+0x14800] ;  /* 0x01480000e794783b */ /* 0x000ee60000004200 */
[----:B------:R-:W-:Y:S02]  /*265e0*/  FADD.FTZ R197, R197, R186 ;  /* 0x000000bac5c57221 */ /* 0x000fe40000010000 */
[----:B------:R-:W-:Y:S02]  /*265f0*/  MUFU.EX2 R181, R177 ;  /* 0x000000b100b57308 */ /* 0x000fe40000000800 */
[C---:B------:R-:W-:Y:S04]  /*26600*/  HMMA.16816.F32.BF16 R36, R132.reuse, R152, R36 ;  /* 0x000000988424723c */ /* 0x040fe80000041824 */
[----:B------:R-:W-:Y:S04]  /*26610*/  FADD.FTZ R197, R200, R197 ;  /* 0x000000c5c8c57221 */ /* 0x000fe80000010000 */
[C---:B------:R-:W-:Y:S01]  /*26620*/  HMMA.16816.F32.BF16 R40, R132.reuse, R154, R40 ;  /* 0x0000009a8428723c */ /* 0x040fe20000041828 */
[----:B------:R-:W-:Y:S01]  /*26630*/  LDSM.16.MT88.4 R152, [R231+0x11000] ;  /* 0x01100000e798783b */ /* 0x000fe20000004200 */
[----:B------:R-:W3:Y:S02]  /*26640*/  MUFU.EX2 R206, R206 ;  /* 0x000000ce00ce7308 */ /* 0x000ee40000000800 */
[----:B------:R-:W-:Y:S04]  /*26650*/  FADD.FTZ R201, R201, R197 ;  /* 0x000000c5c9c97221 */ /* 0x000fe80000010000 */
[C---:B------:R-:W-:Y:S04]  /*26660*/  HMMA.16816.F32.BF16 R44, R132.reuse, R156, R44 ;  /* 0x0000009c842c723c */ /* 0x040fe8000004182c */
[----:B------:R-:W-:Y:S01]  /*26670*/  MUFU.EX2 R202, R202 ;  /* 0x000000ca00ca7308 */ /* 0x000fe20000000800 */
[----:B--2---:R-:W-:Y:S03]  /*26680*/  FADD.FTZ R201, R203, R201 ;  /* 0x000000c9cbc97221 */ /* 0x004fe60000010000 */
[C---:B------:R-:W-:Y:S01]  /*26690*/  HMMA.16816.F32.BF16 R48, R132.reuse, R158, R48 ;  /* 0x0000009e8430723c */ /* 0x040fe20000041830 */
[----:B------:R-:W-:Y:S05]  /*266a0*/  LDSM.16.MT88.4 R156, [R233+0x13000] ;  /* 0x01300000e99c783b */ /* 0x000fea0000004200 */
[----:B------:R-:W2:Y:S02]  /*266b0*/  MUFU.EX2 R207, R207 ;  /* 0x000000cf00cf7308 */ /* 0x000ea40000000800 */
[C---:B-1----:R-:W-:Y:S08]  /*266c0*/  HMMA.16816.F32.BF16 R52, R132.reuse, R140, R52 ;  /* 0x0000008c8434723c */ /* 0x042ff00000041834 */
[C---:B------:R-:W-:Y:S01]  /*266d0*/  HMMA.16816.F32.BF16 R56, R132.reuse, R142, R56 ;  /* 0x0000008e8438723c */ /* 0x040fe20000041838 */
[----:B------:R-:W-:Y:S01]  /*266e0*/  LDSM.16.MT88.4 R140, [R233+0x16800] ;  /* 0x01680000e98c783b */ /* 0x000fe20000004200 */
[----:B------:R-:W1:Y:S06]  /*266f0*/  MUFU.EX2 R167, R167 ;  /* 0x000000a700a77308 */ /* 0x000e6c0000000800 */
        /* <DEDUP_REMOVED lines=18> */
[C---:B------:R-:W-:Y:S08]  /*26820*/  HMMA.16816.F32.BF16 R108, R132.reuse, R140, R108 ;  /* 0x0000008c846c723c */ /* 0x040ff0000004186c */
[C---:B------:R-:W-:Y:S01]  /*26830*/  HMMA.16816.F32.BF16 R112, R132.reuse, R142, R112 ;  /* 0x0000008e8470723c */ /* 0x040fe20000041870 */
[----:B------:R-:W2:Y:S07]  /*26840*/  LDSM.16.MT88.4 R140, [R233+0x11000] ;  /* 0x01100000e98c783b */ /* 0x000eae0000004200 */
[C---:B----4-:R-:W-:Y:S08]  /*26850*/  HMMA.16816.F32.BF16 R116, R132.reuse, R144, R116 ;  /* 0x000000908474723c */ /* 0x050ff00000041874 */
[C---:B------:R-:W-:Y:S01]  /*26860*/  HMMA.16816.F32.BF16 R120, R132.reuse, R146, R120 ;  /* 0x000000928478723c */ /* 0x040fe20000041878 */
[----:B------:R-:W4:Y:S07]  /*26870*/  LDSM.16.MT88.4 R144, [R232+0x11000] ;  /* 0x01100000e890783b */ /* 0x000f2e0000004200 */
[C---:B-1----:R-:W-:Y:S08]  /*26880*/  HMMA.16816.F32.BF16 R124, R132.reuse, R148, R124 ;  /* 0x00000094847c723c */ /* 0x042ff0000004187c */
[----:B------:R-:W-:Y:S01]  /*26890*/  HMMA.16816.F32.BF16 R128, R132, R150, R128 ;  /* 0x000000968480723c */ /* 0x000fe20000041880 */
[----:B------:R-:W1:Y:S06]  /*268a0*/  LDSM.16.MT88.4 R148, [R234+0x13000] ;  /* 0x01300000ea94783b */ /* 0x000e6c0000004200 */
[----:B-----5:R-:W-:Y:S02]  /*268b0*/  F2FP.BF16.PACK_AB R135, R183, R182 ;  /* 0x000000b6b787723e */ /* 0x020fe400000010ff */
[----:B------:R-:W-:Y:S03]  /*268c0*/  F2FP.BF16.PACK_AB R132, R205, R204 ;  /* 0x000000cccd84723e */ /* 0x000fe600000010ff */
[C---:B------:R-:W-:Y:S01]  /*268d0*/  F2FP.BF16.PACK_AB R133, R206.reuse, R203 ;  /* 0x000000cbce85723e */ /* 0x040fe200000010ff */
[----:B------:R-:W-:Y:S01]  /*268e0*/  FADD.FTZ R206, R206, R201 ;  /* 0x000000c9cece7221 */ /* 0x000fe20000010000 */
[----:B--2---:R-:W-:Y:S07]  /*268f0*/  F2FP.BF16.PACK_AB R134, R207, R202 ;  /* 0x000000cacf86723e */ /* 0x004fee00000010ff */
[C---:B---3--:R-:W-:Y:S08]  /*26900*/  HMMA.16816.F32.BF16 R4, R132.reuse, R136, R4 ;  /* 0x000000888404723c */ /* 0x048ff00000041804 */
[C---:B------:R-:W-:Y:S01]  /*26910*/  HMMA.16816.F32.BF16 R8, R132.reuse, R138, R8 ;  /* 0x0000008a8408723c */ /* 0x040fe20000041808 */
[----:B------:R-:W2:Y:S07]  /*26920*/  LDSM.16.MT88.4 R136, [R231+0x13000] ;  /* 0x01300000e788783b */ /* 0x000eae0000004200 */
[C---:B------:R-:W-:Y:S08]  /*26930*/  HMMA.16816.F32.BF16 R12, R132.reuse, R140, R12 ;  /* 0x0000008c840c723c */ /* 0x040ff0000004180c */
        /* <DEDUP_REMOVED lines=10> */
[----:B------:R-:W-:Y:S07]  /*269e0*/  LDSM.16.MT88.4 R148, [R234+0x17000] ;  /* 0x01700000ea94783b */ /* 0x000fee0000004200 */
[C---:B------:R-:W-:Y:S08]  /*269f0*/  HMMA.16816.F32.BF16 R44, R132.reuse, R156, R44 ;  /* 0x0000009c842c723c */ /* 0x040ff0000004182c */
[C---:B------:R-:W-:Y:S01]  /*26a00*/  HMMA.16816.F32.BF16 R48, R132.reuse, R158, R48 ;  /* 0x0000009e8430723c */ /* 0x040fe20000041830 */
[----:B------:R-:W-:Y:S07]  /*26a10*/  LDSM.16.MT88.4 R156, [R231+0x17000] ;  /* 0x01700000e79c783b */ /* 0x000fee0000004200 */
[C---:B------:R-:W-:Y:S01]  /*26a20*/  HMMA.16816.F32.BF16 R52, R132.reuse, R160, R52 ;  /* 0x000000a08434723c */ /* 0x040fe20000041834 */
[----:B------:R1:W-:Y:S06]  /*26a30*/  MUFU.EX2 R161, R174 ;  /* 0x000000ae00a17308 */ /* 0x0003ec0000000800 */
[----:B------:R-:W-:Y:S01]  /*26a40*/  MOV R160, R182 ;  /* 0x000000b600a07202 */ /* 0x000fe20000000f00 */
[C---:B------:R-:W-:Y:S03]  /*26a50*/  HMMA.16816.F32.BF16 R56, R132.reuse, R162, R56 ;  /* 0x000000a28438723c */ /* 0x040fe60000041838 */
[----:B------:R-:W-:Y:S05]  /*26a60*/  MUFU.EX2 R163, R178 ;  /* 0x000000b200a37308 */ /* 0x000fea0000000800 */
[C---:B--2---:R-:W-:Y:S05]  /*26a70*/  HMMA.16816.F32.BF16 R60, R132.reuse, R136, R60 ;  /* 0x00000088843c723c */ /* 0x044fea000004183c */
[----:B------:R-:W-:Y:S03]  /*26a80*/  MUFU.EX2 R182, R179 ;  /* 0x000000b300b67308 */ /* 0x000fe60000000800 */
[C---:B------:R-:W-:Y:S01]  /*26a90*/  HMMA.16816.F32.BF16 R64, R132.reuse, R138, R64 ;  /* 0x0000008a8440723c */ /* 0x040fe20000041840 */
[----:B------:R-:W2:Y:S06]  /*26aa0*/  LDSM.16.MT88.4 R136, [R231+0x15000] ;  /* 0x01500000e788783b */ /* 0x000eac0000004200 */
[----:B------:R5:W4:Y:S01]  /*26ab0*/  MUFU.EX2 R162, R176 ;  /* 0x000000b000a27308 */ /* 0x000b220000000800 */
[C---:B------:R-:W-:Y:S01]  /*26ac0*/  HMMA.16816.F32.BF16 R68, R132.reuse, R168, R68 ;  /* 0x000000a88444723c */ /* 0x040fe20000041844 */
[----:B-1----:R-:W-:Y:S07]  /*26ad0*/  LDSM.16.MT88.4 R172, [R232+0x11800] ;  /* 0x01180000e8ac783b */ /* 0x002fee0000004200 */
[C---:B------:R-:W-:Y:S07]  /*26ae0*/  HMMA.16816.F32.BF16 R72, R132.reuse, R170, R72 ;  /* 0x000000aa8448723c */ /* 0x040fee0000041848 */
[----:B------:R-:W-:Y:S01]  /*26af0*/  F2FP.BF16.PACK_AB R171, R165, R167 ;  /* 0x000000a7a5ab723e */ /* 0x000fe200000010ff */
[C---:B---3--:R-:W-:Y:S01]  /*26b00*/  HMMA.16816.F32.BF16 R76, R132.reuse, R140, R76 ;  /* 0x0000008c844c723c */ /* 0x048fe2000004184c */
[----:B-----5:R-:W-:Y:S07]  /*26b10*/  LDSM.16.MT88.4 R176, [R231+0x11800] ;  /* 0x01180000e7b0783b */ /* 0x020fee0000004200 */
[C---:B------:R-:W-:Y:S04]  /*26b20*/  HMMA.16816.F32.BF16 R80, R132.reuse, R142, R80 ;  /* 0x0000008e8450723c */ /* 0x040fe80000041850 */
[----:B----4-:R-:W-:Y:S01]  /*26b30*/  MOV R166, R162 ;  /* 0x000000a200a67202 */ /* 0x010fe20000000f00 */
[----:B------:R-:W1:Y:S03]  /*26b40*/  LDSM.16.MT88.4 R140, [R233+0x17000] ;  /* 0x01700000e98c783b */ /* 0x000e660000004200 */
[C---:B------:R-:W-:Y:S08]  /*26b50*/  HMMA.16816.F32.BF16 R84, R132.reuse, R144, R84 ;  /* 0x000000908454723c */ /* 0x040ff00000041854 */
[C---:B------:R-:W-:Y:S01]  /*26b60*/  HMMA.16816.F32.BF16 R88, R132.reuse, R146, R88 ;  /* 0x000000928458723c */ /* 0x040fe20000041858 */
[----:B------:R-:W-:Y:S07]  /*26b70*/  LDSM.16.MT88.4 R144, [R233+0x11800] ;  /* 0x01180000e990783b */ /* 0x000fee0000004200 */
[C---:B--2---:R-:W-:Y:S08]  /*26b80*/  HMMA.16816.F32.BF16 R92, R132.reuse, R136, R92 ;  /* 0x00000088845c723c */ /* 0x044ff0000004185c */
[C---:B------:R-:W-:Y:S01]  /*26b90*/  HMMA.16816.F32.BF16 R96, R132.reuse, R138, R96 ;  /* 0x0000008a8460723c */ /* 0x040fe20000041860 */
[----:B------:R-:W2:Y:S07]  /*26ba0*/  LDSM.16.MT88.4 R136, [R234+0x11800] ;  /* 0x01180000ea88783b */ /* 0x000eae0000004200 */
[C---:B------:R-:W-:Y:S08]  /*26bb0*/  HMMA.16816.F32.BF16 R100, R132.reuse, R148, R100 ;  /* 0x000000948464723c */ /* 0x040ff00000041864 */
[C---:B------:R-:W-:Y:S08]  /*26bc0*/  HMMA.16816.F32.BF16 R104, R132.reuse, R150, R104 ;  /* 0x000000968468723c */ /* 0x040ff00000041868 */
[C---:B-1----:R-:W-:Y:S07]  /*26bd0*/  HMMA.16816.F32.BF16 R108, R132.reuse, R140, R108 ;  /* 0x0000008c846c723c */ /* 0x042fee000004186c */
[----:B------:R-:W-:Y:S01]  /*26be0*/  MOV R140, R163 ;  /* 0x000000a3008c7202 */ /* 0x000fe20000000f00 */
[C---:B------:R-:W-:Y:S04]  /*26bf0*/  HMMA.16816.F32.BF16 R112, R132.reuse, R142, R112 ;  /* 0x0000008e8470723c */ /* 0x040fe80000041870 */
[----:B------:R-:W-:Y:S03]  /*26c00*/  MOV R141, R160 ;  /* 0x000000a0008d7202 */ /* 0x000fe60000000f00 */
[----:B------:R-:W-:Y:S01]  /*26c10*/  MOV R143, R180 ;  /* 0x000000b4008f7202 */ /* 0x000fe20000000f00 */
[C---:B------:R-:W-:Y:S04]  /*26c20*/  HMMA.16816.F32.BF16 R116, R132.reuse, R152, R116 ;  /* 0x000000988474723c */ /* 0x040fe80000041874 */
[----:B------:R-:W-:Y:S04]  /*26c30*/  MOV R142, R161 ;  /* 0x000000a1008e7202 */ /* 0x000fe80000000f00 */
[C---:B------:R-:W-:Y:S04]  /*26c40*/  HMMA.16816.F32.BF16 R120, R132.reuse, R154, R120 ;  /* 0x0000009a8478723c */ /* 0x040fe80000041878 */
[----:B------:R-:W-:Y:S04]  /*26c50*/  F2FP.BF16.PACK_AB R170, R166, R142 ;  /* 0x0000008ea6aa723e */ /* 0x000fe800000010ff */
[C---:B------:R-:W-:Y:S08]  /*26c60*/  HMMA.16816.F32.BF16 R124, R132.reuse, R156, R124 ;  /* 0x0000009c847c723c */ /* 0x040ff0000004187c */
[----:B------:R-:W-:Y:S07]  /*26c70*/  HMMA.16816.F32.BF16 R128, R132, R158, R128 ;  /* 0x0000009e8480723c */ /* 0x000fee0000041880 */
[----:B------:R-:W-:Y:S02]  /*26c80*/  MOV R133, R181 ;  /* 0x000000b500857202 */ /* 0x000fe40000000f00 */
[----:B------:R-:W-:Y:S03]  /*26c90*/  MOV R134, R182 ;  /* 0x000000b600867202 */ /* 0x000fe60000000f00 */
[----:B------:R-:W-:Y:S02]  /*26ca0*/  F2FP.BF16.PACK_AB R169, R143, R133 ;  /* 0x000000858fa9723e */ /* 0x000fe400000010ff */
[----:B------:R-:W-:Y:S02]  /*26cb0*/  F2FP.BF16.PACK_AB R168, R134, R140 ;  /* 0x0000008c86a8723e */ /* 0x000fe400000010ff */
[----:B------:R-:W-:Y:S02]  /*26cc0*/  MOV R135, R183 ;  /* 0x000000b700877202 */ /* 0x000fe40000000f00 */
[----:B------:R-:W1:Y:S03]  /*26cd0*/  LDSM.16.MT88.4 R180, [R234+0x13800] ;  /* 0x01380000eab4783b */ /* 0x000e660000004200 */
[C---:B--2---:R-:W-:Y:S05]  /*26ce0*/  HMMA.16816.F32.BF16 R160, R168.reuse, R136, R4 ;  /* 0x00000088a8a0723c */ /* 0x044fea0000041804 */
[----:B------:R-:W2:Y:S03]  /*26cf0*/  LDSM.16.MT88.4 R4, [R233+0x13800] ;  /* 0x01380000e904783b */ /* 0x000ea60000004200 */
[C---:B------:R-:W-:Y:S05]  /*26d00*/  HMMA.16816.F32.BF16 R156, R168.reuse, R138, R8 ;  /* 0x0000008aa89c723c */ /* 0x040fea0000041808 */
[----:B------:R-:W3:Y:S03]  /*26d10*/  LDSM.16.MT88.4 R8, [R232+0x13800] ;  /* 0x01380000e808783b */ /* 0x000ee60000004200 */
[C---:B------:R-:W-:Y:S05]  /*26d20*/  HMMA.16816.F32.BF16 R152, R168.reuse, R144, R12 ;  /* 0x00000090a898723c */ /* 0x040fea000004180c */
[----:B------:R-:W4:Y:S03]  /*26d30*/  LDSM.16.MT88.4 R12, [R231+0x13800] ;  /* 0x01380000e70c783b */ /* 0x000f260000004200 */
[C---:B------:R-:W-:Y:S05]  /*26d40*/  HMMA.16816.F32.BF16 R148, R168.reuse, R146, R16 ;  /* 0x00000092a894723c */ /* 0x040fea0000041810 */
[----:B------:R-:W2:Y:S03]  /*26d50*/  LDSM.16.MT88.4 R16, [R234+0x15800] ;  /* 0x01580000ea10783b */ /* 0x000ea60000004200 */
[C---:B------:R-:W-:Y:S07]  /*26d60*/  HMMA.16816.F32.BF16 R144, R168.reuse, R172, R20 ;  /* 0x000000aca890723c */ /* 0x040fee0000041814 */
[----:B------:R-:W-:Y:S02]  /*26d70*/  MOV R22, R142 ;  /* 0x0000008e00167202 */ /* 0x000fe40000000f00 */
[----:B------:R-:W-:Y:S03]  /*26d80*/  MOV R23, R143 ;  /* 0x0000008f00177202 */ /* 0x000fe60000000f00 */
[----:B------:R-:W-:Y:S02]  /*26d90*/  MOV R172, R140 ;  /* 0x0000008c00ac7202 */ /* 0x000fe40000000f00 */
[----:B------:R-:W-:Y:S02]  /*26da0*/  MOV R173, R141 ;  /* 0x0000008d00ad7202 */ /* 0x000fe40000000f00 */
[C---:B------:R-:W-:Y:S01]  /*26db0*/  HMMA.16816.F32.BF16 R140, R168.reuse, R174, R24 ;  /* 0x000000aea88c723c */ /* 0x040fe20000041818 */
[----:B------:R-:W-:Y:S02]  /*26dc0*/  LDSM.16.MT88.4 R24, [R232+0x15800] ;  /* 0x01580000e818783b */ /* 0x000fe40000004200 */
[----:B------:R-:W-:Y:S02]  /*26dd0*/  MOV R20, R133 ;  /* 0x0000008500147202 */ /* 0x000fe40000000f00 */
[----:B------:R-:W-:Y:S02]  /*26de0*/  MOV R21, R134 ;  /* 0x0000008600157202 */ /* 0x000fe40000000f00 */
[----:B------:R-:W-:Y:S01]  /*26df0*/  MOV R175, R135 ;  /* 0x0000008700af7202 */ /* 0x000fe20000000f00 */
[C---:B------:R-:W-:Y:S01]  /*26e00*/  HMMA.16816.F32.BF16 R136, R168.reuse, R176, R28 ;  /* 0x000000b0a888723c */ /* 0x040fe2000004181c */
[----:B------:R-:W-:Y:S06]  /*26e10*/  LDSM.16.MT88.4 R28, [R231+0x15800] ;  /* 0x01580000e71c783b */ /* 0x000fec0000004200 */
[----:B------:R-:W-:Y:S01]  /*26e20*/  MOV R177, R22 ;  /* 0x0000001600b17202 */ /* 0x000fe20000000f00 */
[C---:B------:R-:W-:Y:S01]  /*26e30*/  HMMA.16816.F32.BF16 R132, R168.reuse, R178, R32 ;  /* 0x000000b2a884723c */ /* 0x040fe20000041820 */
[----:B------:R-:W-:Y:S03]  /*26e40*/  LDSM.16.MT88.4 R32, [R234+0x17800] ;  /* 0x01780000ea20783b */ /* 0x000fe60000004200 */
[----:B------:R-:W-:Y:S03]  /*26e50*/  MOV R176, R23 ;  /* 0x0000001700b07202 */ /* 0x000fe60000000f00 */
[----:B------:R-:W-:Y:S01]  /*26e60*/  MOV R178, R20 ;  /* 0x0000001400b27202 */ /* 0x000fe20000000f00 */
[C---:B-1----:R-:W-:Y:S04]  /*26e70*/  HMMA.16816.F32.BF16 R36, R168.reuse, R180, R36 ;  /* 0x000000b4a824723c */ /* 0x042fe80000041824 */
[----:B------:R-:W-:Y:S02]  /*26e80*/  MOV R179, R21 ;  /* 0x0000001500b37202 */ /* 0x000fe40000000f00 */
[----:B------:R-:W1:Y:S01]  /*26e90*/  LDSM.16.MT88.4 R20, [R233+0x15800] ;  /* 0x01580000e914783b */ /* 0x000e620000004200 */
[----:B------:R-:W-:Y:S01]  /*26ea0*/  MOV R180, R175 ;  /* 0x000000af00b47202 */ /* 0x000fe20000000f00 */
[C---:B------:R-:W-:Y:S04]  /*26eb0*/  HMMA.16816.F32.BF16 R40, R168.reuse, R182, R40 ;  /* 0x000000b6a828723c */ /* 0x040fe80000041828 */
[----:B------:R-:W-:Y:S02]  /*26ec0*/  MOV R181, R172 ;  /* 0x000000ac00b57202 */ /* 0x000fe40000000f00 */
[----:B------:R-:W5:Y:S01]  /*26ed0*/  LDL.LU R182, [R1] ;  /* 0x0000000001b67983 */ /* 0x000f620000300800 */
[----:B------:R-:W-:Y:S01]  /*26ee0*/  MOV R183, R173 ;  /* 0x000000ad00b77202 */ /* 0x000fe20000000f00 */
[C---:B--2---:R-:W-:Y:S02]  /*26ef0*/  HMMA.16816.F32.BF16 R44, R168.reuse, R4, R44 ;  /* 0x00000004a82c723c */ /* 0x044fe4000004182c */
[----:B------:R-:W2:Y:S02]  /*26f00*/  LDSM.16.MT88.4 R172, [R233+0x17800] ;  /* 0x01780000e9ac783b */ /* 0x000ea40000004200 */
[----:B------:R-:W-:Y:S04]  /*26f10*/  FADD.FTZ R0, R183, R206 ;  /* 0x000000ceb7007221 */ /* 0x000fe80000010000 */
[C---:B------:R-:W-:Y:S02]  /*26f20*/  HMMA.16816.F32.BF16 R48, R168.reuse, R6, R48 ;  /* 0x00000006a830723c */ /* 0x040fe40000041830 */
[----:B------:R-:W1:Y:S02]  /*26f30*/  LDSM.16.MT88.4 R4, [R232+0x17800] ;  /* 0x01780000e804783b */ /* 0x000e640000004200 */
[----:B------:R-:W-:Y:S04]  /*26f40*/  FADD.FTZ R0, R180, R0 ;  /* 0x00000000b4007221 */ /* 0x000fe80000010000 */
[C---:B---3--:R-:W-:Y:S04]  /*26f50*/  HMMA.16816.F32.BF16 R52, R168.reuse, R8, R52 ;  /* 0x00000008a834723c */ /* 0x048fe80000041834 */
[----:B------:R-:W-:Y:S04]  /*26f60*/  FADD.FTZ R0, R178, R0 ;  /* 0x00000000b2007221 */ /* 0x000fe80000010000 */
[C---:B------:R-:W-:Y:S01]  /*26f70*/  HMMA.16816.F32.BF16 R56, R168.reuse, R10, R56 ;  /* 0x0000000aa838723c */ /* 0x040fe20000041838 */
[----:B------:R-:W3:Y:S03]  /*26f80*/  LDSM.16.MT88.4 R8, [R231+0x17800] ;  /* 0x01780000e708783b */ /* 0x000ee60000004200 */
[----:B------:R-:W-:Y:S04]  /*26f90*/  FADD.FTZ R0, R176, R0 ;  /* 0x00000000b0007221 */ /* 0x000fe80000010000 */
[C---:B----4-:R-:W-:Y:S04]  /*26fa0*/  HMMA.16816.F32.BF16 R60, R168.reuse, R12, R60 ;  /* 0x0000000ca83c723c */ /* 0x050fe8000004183c */
[----:B------:R-:W-:Y:S04]  /*26fb0*/  FADD.FTZ R0, R167, R0 ;  /* 0x00000000a7007221 */ /* 0x000fe80000010000 */
[C---:B------:R-:W-:Y:S04]  /*26fc0*/  HMMA.16816.F32.BF16 R64, R168.reuse, R14, R64 ;  /* 0x0000000ea840723c */ /* 0x040fe80000041840 */
[----:B------:R-:W-:Y:S01]  /*26fd0*/  FADD.FTZ R252, R165, R0 ;  /* 0x00000000a5fc7221 */ /* 0x000fe20000010000 */
[----:B------:R-:W-:Y:S03]  /*26fe0*/  MOV R0, R3 ;  /* 0x0000000300007202 */ /* 0x000fe60000000f00 */
        /* <DEDUP_REMOVED lines=14> */
[C---:B---3--:R-:W-:Y:S08]  /*270d0*/  HMMA.16816.F32.BF16 R124, R168.reuse, R8, R124 ;  /* 0x00000008a87c723c */ /* 0x048ff0000004187c */
[----:B------:R-:W-:Y:S04]  /*270e0*/  HMMA.16816.F32.BF16 R128, R168, R10, R128 ;  /* 0x0000000aa880723c */ /* 0x000fe80000041880 */
[----:B-----5:R-:W-:Y:S04]  /*270f0*/  FFMA.FTZ R193, R2, R182, R193 ;  /* 0x000000b602c17223 */ /* 0x020fe800000100c1 */
        /* <DEDUP_REMOVED lines=15> */
[----:B------:R1:W-:Y:S02]  /*271f0*/  STL [R1], R2 ;  /* 0x0000000201007387 */ /* 0x0003e40000100800 */
[----:B-1----:R-:W-:Y:S01]  /*27200*/  MOV R2, R164 ;  /* 0x000000a400027202 */ /* 0x002fe20000000f00 */
[----:B------:R-:W-:-:S05]  /*27210*/  @P0 BRA `(.L_x_2302) ;  /* 0xffffb5c000000947 */ /* 0x000fca000383ffff */
.L_x_2293:
        /* <DEDUP_REMOVED lines=12> */
.L_x_2321:
        /* <DEDUP_REMOVED lines=8> */
.L_x_2322:
[----:B------:R-:W4:Y:S01]  /*27360*/  S2R R9, SR_TID.X ;  /* 0x0000000000097919 */ /* 0x000f220000002100 */
[----:B---3--:R-:W-:-:S03]  /*27370*/  FADD.FTZ R6, R6, R252 ;  /* 0x000000fc06067221 */ /* 0x008fc60000010000 */
[----:B------:R-:W-:Y:S01]  /*27380*/  BAR.SYNC.DEFER_BLOCKING 0x0 ;  /* 0x0000000000007b1d */ /* 0x000fe20000010000 */
[----:B------:R-:W-:Y:S02]  /*27390*/  FSETP.NE.FTZ.AND P4, PT, R2, RZ, PT ;  /* 0x000000ff0200720b */ /* 0x000fe40003f95000 */
[----:B------:R-:W-:Y:S02]  /*273a0*/  FSETP.NE.FTZ.AND P3, PT, R6, RZ, PT ;  /* 0x000000ff0600720b */ /* 0x000fe40003f75000 */
[----:B------:R-:W-:Y:S01]  /*273b0*/  MOV R8, 0x3f800000 ;  /* 0x3f80000000087802 */ /* 0x000fe20000000f00 */
[----:B------:R-:W-:Y:S01]  /*273c0*/  ULDC.64 UR4, c[0x0][0x118] ;  /* 0x0000460000047ab9 */ /* 0x000fe20000000a00 */
[----:B------:R-:W-:-:S07]  /*273d0*/  MOV R7, 0x3f800000 ;  /* 0x3f80000000077802 */ /* 0x000fce0000000f00 */
[----:B------:R-:W3:Y:S01]  /*273e0*/  @P4 MUFU.RCP R8, R2 ;  /* 0x0000000200084308 */ /* 0x000ee20000001000 */
[----:B----4-:R-:W-:-:S07]  /*273f0*/  SHF.R.S32.HI R10, RZ, 0x1f, R9 ;  /* 0x0000001fff0a7819 */ /* 0x010fce0000011409 */
[----:B------:R-:W4:Y:S01]  /*27400*/  @P3 MUFU.RCP R7, R6 ;  /* 0x0000000600073308 */ /* 0x000f220000001000 */
[----:B------:R-:W-:-:S04]  /*27410*/  LEA.HI R11, R10, R9, RZ, 0x2 ;  /* 0x000000090a0b7211 */ /* 0x000fc800078f10ff */
[--C-:B------:R-:W-:Y:S02]  /*27420*/  SHF.R.S32.HI R13, RZ, 0x2, R11.reuse ;  /* 0x00000002ff0d7819 */ /* 0x100fe4000001140b */
[----:B------:R-:W-:Y:S01]  /*27430*/  SHF.R.S32.HI R12, RZ, 0x1f, R11 ;  /* 0x0000001fff0c7819 */ /* 0x000fe2000001140b */
[C---:B---3--:R-:W-:Y:S01]  /*27440*/  FMUL.FTZ R160, R8.reuse, R160 ;  /* 0x000000a008a07220 */ /* 0x048fe20000410000 */
        /* <DEDUP_REMOVED lines=81> */
[----:B------:R-:W-:Y:S01]  /*27960*/  FMUL.FTZ R129, R8, R129 ;  /* 0x0000008108817220 */ /* 0x000fe20000410000 */
[----:B------:R-:W-:Y:S01]  /*27970*/  MOV R8, 0x40 ;  /* 0x0000004000087802 */ /* 0x000fe20000000f00 */
[C---:B----4-:R-:W-:Y:S02]  /*27980*/  FMUL.FTZ R163, R7.reuse, R163 ;  /* 0x000000a307a37220 */ /* 0x050fe40000410000 */
[C---:B------:R-:W-:Y:S01]  /*27990*/  FMUL.FTZ R162, R7.reuse, R162 ;  /* 0x000000a207a27220 */ /* 0x040fe20000410000 */
[----:B------:R-:W-:Y:S01]  /*279a0*/  SEL R8, R8, 0xffffffc0, !P1 ;  /* 0xffffffc008087807 */ /* 0x000fe20004800000 */
[C---:B------:R-:W-:Y:S02]  /*279b0*/  FMUL.FTZ R159, R7.reuse, R159 ;  /* 0x0000009f079f7220 */ /* 0x040fe40000410000 */
[----:B------:R-:W-:Y:S01]  /*279c0*/  FMUL.FTZ R158, R7, R158 ;  /* 0x0000009e079e7220 */ /* 0x000fe20000410000 */
[----:B------:R-:W-:Y:S01]  /*279d0*/  IADD3 R16, R13, R8, RZ ;  /* 0x000000080d107210 */ /* 0x000fe20007ffe0ff */
[C---:B------:R-:W-:Y:S01]  /*279e0*/  FMUL.FTZ R155, R7.reuse, R155 ;  /* 0x0000009b079b7220 */ /* 0x040fe20000410000 */
[----:B------:R-:W-:Y:S01]  /*279f0*/  IADD3 R8, R8, R15, RZ ;  /* 0x0000000f08087210 */ /* 0x000fe20007ffe0ff */
[C---:B------:R-:W-:Y:S01]  /*27a00*/  FMUL.FTZ R154, R7.reuse, R154 ;  /* 0x0000009a079a7220 */ /* 0x040fe20000410000 */
[----:B------:R-:W-:Y:S01]  /*27a10*/  STS.64 [R14.X4+0x800], R162 ;  /* 0x000800a20e007388 */ /* 0x000fe20000004a00 */
[----:B------:R-:W-:-:S02]  /*27a20*/  FMUL.FTZ R151, R7, R151 ;  /* 0x0000009707977220 */ /* 0x000fc40000410000 */
[C---:B------:R-:W-:Y:S01]  /*27a30*/  FMUL.FTZ R150, R7.reuse, R150 ;  /* 0x0000009607967220 */ /* 0x040fe20000410000 */
[----:B------:R-:W-:Y:S01]  /*27a40*/  STS.64 [R15], R156 ;  /* 0x0000009c0f007388 */ /* 0x000fe20000000a00 */
[C---:B------:R-:W-:Y:S02]  /*27a50*/  FMUL.FTZ R147, R7.reuse, R147 ;  /* 0x0000009307937220 */ /* 0x040fe40000410000 */
[C---:B------:R-:W-:Y:S01]  /*27a60*/  FMUL.FTZ R146, R7.reuse, R146 ;  /* 0x0000009207927220 */ /* 0x040fe20000410000 */
[----:B------:R-:W-:Y:S01]  /*27a70*/  STS.64 [R15+0x800], R158 ;  /* 0x0008009e0f007388 */ /* 0x000fe20000000a00 */
[C---:B------:R-:W-:Y:S02]  /*27a80*/  FMUL.FTZ R143, R7.reuse, R143 ;  /* 0x0000008f078f7220 */ /* 0x040fe40000410000 */
[C---:B------:R-:W-:Y:S01]  /*27a90*/  FMUL.FTZ R142, R7.reuse, R142 ;  /* 0x0000008e078e7220 */ /* 0x040fe20000410000 */
[----:B------:R-:W-:Y:S01]  /*27aa0*/  STS.64 [R16], R152 ;  /* 0x0000009810007388 */ /* 0x000fe20000000a00 */
[----:B------:R-:W-:-:S02]  /*27ab0*/  FMUL.FTZ R139, R7, R139 ;  /* 0x0000008b078b7220 */ /* 0x000fc40000410000 */
[C---:B------:R-:W-:Y:S01]  /*27ac0*/  FMUL.FTZ R138, R7.reuse, R138 ;  /* 0x0000008a078a7220 */ /* 0x040fe20000410000 */
[----:B------:R-:W-:Y:S01]  /*27ad0*/  STS.64 [R16+0x800], R154 ;  /* 0x0008009a10007388 */ /* 0x000fe20000000a00 */
[C---:B------:R-:W-:Y:S02]  /*27ae0*/  FMUL.FTZ R135, R7.reuse, R135 ;  /* 0x0000008707877220 */ /* 0x040fe40000410000 */
[C---:B------:R-:W-:Y:S01]  /*27af0*/  FMUL.FTZ R134, R7.reuse, R134 ;  /* 0x0000008607867220 */ /* 0x040fe20000410000 */
[----:B------:R-:W-:Y:S01]  /*27b00*/  STS.64 [R8], R148 ;  /* 0x0000009408007388 */ /* 0x000fe20000000a00 */
[C---:B------:R-:W-:Y:S02]  /*27b10*/  FMUL.FTZ R39, R7.reuse, R39 ;  /* 0x0000002707277220 */ /* 0x040fe40000410000 */
[C---:B------:R-:W-:Y:S01]  /*27b20*/  FMUL.FTZ R38, R7.reuse, R38 ;  /* 0x0000002607267220 */ /* 0x040fe20000410000 */
[----:B------:R-:W-:Y:S01]  /*27b30*/  STS.64 [R8+0x800], R150 ;  /* 0x0008009608007388 */ /* 0x000fe20000000a00 */
        /* <DEDUP_REMOVED lines=46> */
[----:B------:R-:W-:-:S04]  /*27e20*/  MOV R7, 0x80 ;  /* 0x0000008000077802 */ /* 0x000fc80000000f00 */
[----:B------:R-:W-:-:S04]  /*27e30*/  SEL R7, R7, 0xffffff80, !P2 ;  /* 0xffffff8007077807 */ /* 0x000fc80005000000 */
[----:B------:R-:W-:Y:S02]  /*27e40*/  IADD3 R13, R13, R7, RZ ;  /* 0x000000070d0d7210 */ /* 0x000fe40007ffe0ff */
[----:B------:R-:W-:Y:S02]  /*27e50*/  IADD3 R17, R7, R15, RZ ;  /* 0x0000000f07117210 */ /* 0x000fe40007ffe0ff */
[-C--:B------:R-:W-:Y:S01]  /*27e60*/  IADD3 R18, R16, R7.reuse, RZ ;  /* 0x0000000710127210 */ /* 0x080fe20007ffe0ff */
[----:B------:R-:W-:Y:S01]  /*27e70*/  STS.64 [R13], R144 ;  /* 0x000000900d007388 */ /* 0x000fe20000000a00 */
[----:B------:R-:W-:-:S03]  /*27e80*/  IADD3 R7, R8, R7, RZ ;  /* 0x0000000708077210 */ /* 0x000fc60007ffe0ff */
        /* <DEDUP_REMOVED lines=45> */
[----:B------:R-:W-:Y:S04]  /*28160*/  STS.64 [R8+0xc000], R112 ;  /* 0x00c0007008007388 */ /* 0x000fe80000000a00 */
[----:B------:R4:W-:Y:S04]  /*28170*/  STS.64 [R8+0xc800], R114 ;  /* 0x00c8007208007388 */ /* 0x0009e80000000a00 */
        /* <DEDUP_REMOVED lines=8> */
[----:B---3--:R-:W3:Y:S04]  /*28200*/  LD.E.64 R14, [R4.64+0xb0] ;  /* 0x0000b004040e7980 */ /* 0x008ee8000c101b00 */
[----:B------:R-:W3:Y:S04]  /*28210*/  LD.E R144, [R4.64+0x60] ;  /* 0x0000600404907980 */ /* 0x000ee8000c101900 */
[----:B----4-:R-:W4:Y:S01]  /*28220*/  S2R R8, SR_TID.X ;  /* 0x0000000000087919 */ /* 0x010f220000002100 */
[----:B------:R-:W-:-:S03]  /*28230*/  LEA.HI R145, R10, R9, RZ, 0x4 ;  /* 0x000000090a917211 */ /* 0x000fc600078f20ff */
[----:B-1----:R1:W5:Y:S01]  /*28240*/  LD.E R13, [R4.64+0xcc] ;  /* 0x0000cc04040d7980 */ /* 0x002362000c101900 */
[----:B------:R-:W-:-:S03]  /*28250*/  LOP3.LUT R145, R145, 0xfffffff0, RZ, 0xc0, !PT ;  /* 0xfffffff091917812 */ /* 0x000fc600078ec0ff */
[----:B------:R1:W5:Y:S01]  /*28260*/  LD.E.64 R148, [R4.64+0x78] ;  /* 0x0000780404947980 */ /* 0x000362000c101b00 */
[----:B------:R-:W-:-:S03]  /*28270*/  IADD3 R145, -R145, R9, RZ ;  /* 0x0000000991917210 */ /* 0x000fc60007ffe1ff */
[----:B------:R1:W5:Y:S01]  /*28280*/  LD.E.64 R150, [R4.64+0xa8] ;  /* 0x0000a80404967980 */ /* 0x000362000c101b00 */
[----:B--2---:R-:W-:Y:S01]  /*28290*/  LEA.HI R17, R145, R145, RZ, 0x1 ;  /* 0x0000009191117211 */ /* 0x004fe200078f08ff */
[----:B------:R-:W2:Y:S01]  /*282a0*/  @P4 MUFU.LG2 R2, R2 ;  /* 0x0000000200024308 */ /* 0x000ea20000000c00 */
[----:B------:R-:W-:Y:S01]  /*282b0*/  LOP3.LUT R12, R12, 0xffffffe0, RZ, 0xc0, !PT ;  /* 0xffffffe00c0c7812 */ /* 0x000fe200078ec0ff */
[----:B------:R-:W-:Y:S01]  /*282c0*/  BSSY B0, `(.L_x_2305) ;  /* 0x0000055000007945 */ /* 0x000fe20003800000 */
[C---:B------:R-:W-:Y:S02]  /*282d0*/  SHF.L.U32 R18, R17.reuse, 0x2, RZ ;  /* 0x0000000211127819 */ /* 0x040fe400000006ff */
[----:B------:R-:W-:Y:S02]  /*282e0*/  LOP3.LUT R17, R17, 0xffffffe, RZ, 0xc0, !PT ;  /* 0x0ffffffe11117812 */ /* 0x000fe400078ec0ff */
[----:B------:R-:W-:Y:S01]  /*282f0*/  IADD3 R12, -R12, R9, RZ ;  /* 0x000000090c0c7210 */ /* 0x000fe20007ffe1ff */
[----:B------:R-:W1:Y:S01]  /*28300*/  @P3 MUFU.LG2 R6, R6 ;  /* 0x0000000600063308 */ /* 0x000e620000000c00 */
[----:B------:R-:W-:-:S02]  /*28310*/  IADD3 R17, R145, -R17, RZ ;  /* 0x8000001191117210 */ /* 0x000fc40007ffe0ff */
[----:B----4-:R-:W-:Y:S02]  /*28320*/  SHF.R.S32.HI R7, RZ, 0x1f, R8 ;  /* 0x0000001fff077819 */ /* 0x010fe40000011408 */
[----:B------:R-:W-:Y:S02]  /*28330*/  SHF.R.S32.HI R146, RZ, 0x1f, R11 ;  /* 0x0000001fff927819 */ /* 0x000fe4000001140b */
[CC--:B------:R-:W-:Y:S01]  /*28340*/  LEA.HI R10, R7.reuse, R8.reuse, RZ, 0x4 ;  /* 0x00000008070a7211 */ /* 0x0c0fe200078f20ff */
[----:B--2---:R-:W-:Y:S01]  /*28350*/  @P4 FMUL.FTZ R2, R2, 0.69314718246459960938 ;  /* 0x3f31721802024820 */ /* 0x004fe20000410000 */
[----:B------:R-:W-:Y:S02]  /*28360*/  LEA.HI R7, R7, R8, RZ, 0x5 ;  /* 0x0000000807077211 */ /* 0x000fe400078f28ff */
[----:B------:R-:W-:Y:S02]  /*28370*/  SHF.R.S32.HI R10, RZ, 0x4, R10 ;  /* 0x00000004ff0a7819 */ /* 0x000fe4000001140a */
[----:B------:R-:W-:-:S02]  /*28380*/  LOP3.LUT R7, R7, 0xffffffe0, RZ, 0xc0, !PT ;  /* 0xffffffe007077812 */ /* 0x000fc400078ec0ff */
[----:B------:R-:W-:Y:S01]  /*28390*/  SHF.L.U32 R16, R10, 0x6, RZ ;  /* 0x000000060a107819 */ /* 0x000fe200000006ff */
[----:B-1----:R-:W-:Y:S01]  /*283a0*/  @P3 FMUL.FTZ R6, R6, 0.69314718246459960938 ;  /* 0x3f31721806063820 */ /* 0x002fe20000410000 */
[----:B------:R-:W-:Y:S02]  /*283b0*/  IADD3 R7, -R7, R8, RZ ;  /* 0x0000000807077210 */ /* 0x000fe40007ffe1ff */
[----:B------:R-:W-:Y:S01]  /*283c0*/  LOP3.LUT R16, R16, 0x1c0, RZ, 0xc0, !PT ;  /* 0x000001c010107812 */ /* 0x000fe200078ec0ff */
[----:B------:R-:W-:Y:S01]  /*283d0*/  BAR.SYNC.DEFER_BLOCKING 0x0 ;  /* 0x0000000000007b1d */ /* 0x000fe20000010000 */
[----:B------:R-:W-:Y:S02]  /*283e0*/  LOP3.LUT P0, RZ, R12, 0x3, RZ, 0xc0, !PT ;  /* 0x000000030cff7812 */ /* 0x000fe4000780c0ff */
[----:B------:R-:W-:Y:S02]  /*283f0*/  LOP3.LUT R18, R16, 0x38, R18, 0xf8, !PT ;  /* 0x0000003810127812 */ /* 0x000fe400078ef812 */
[----:B------:R-:W-:-:S02]  /*28400*/  SHF.R.U32.HI R16, RZ, 0x3, R16 ;  /* 0x00000003ff107819 */ /* 0x000fc40000011610 */
[----:B------:R-:W-:Y:S02]  /*28410*/  LEA.HI R146, R146, R11, RZ, 0x2 ;  /* 0x0000000b92927211 */ /* 0x000fe400078f10ff */
[----:B------:R-:W-:Y:S02]  /*28420*/  LOP3.LUT R16, R18, R16, RZ, 0x3c, !PT ;  /* 0x0000001012107212 */ /* 0x000fe400078e3cff */
[----:B------:R-:W-:Y:S02]  /*28430*/  SHF.R.S32.HI R8, RZ, 0x1f, R7 ;  /* 0x0000001fff087819 */ /* 0x000fe40000011407 */
[----:B------:R-:W-:Y:S02]  /*28440*/  LEA R147, R17, R16, 0x2 ;  /* 0x0000001011937211 */ /* 0x000fe400078e10ff */
[----:B------:R-:W-:Y:S02]  /*28450*/  LOP3.LUT R146, R146, 0xffffffc, RZ, 0xc0, !PT ;  /* 0x0ffffffc92927812 */ /* 0x000fe400078ec0ff */
[----:B------:R-:W-:-:S02]  /*28460*/  LEA.HI R8, R8, R7, RZ, 0x2 ;  /* 0x0000000708087211 */ /* 0x000fc400078f10ff */
[----:B------:R-:W-:Y:S02]  /*28470*/  SHF.L.U32 R7, R243, 0x6, RZ ;  /* 0x00000006f3077819 */ /* 0x000fe400000006ff */
[----:B------:R-:W-:Y:S02]  /*28480*/  IADD3 R146, R11, -R146, RZ ;  /* 0x800000920b927210 */ /* 0x000fe40007ffe0ff */
[----:B------:R-:W-:Y:S01]  /*28490*/  SHF.R.S32.HI R8, RZ, 0x2, R8 ;  /* 0x00000002ff087819 */ /* 0x000fe20000011408 */
[----:B------:R1:W2:Y:S01]  /*284a0*/  LDS.128 R140, [R147.X4] ;  /* 0x00000000938c7984 */ /* 0x0002a20000004c00 */
[----:B------:R-:W-:Y:S01]  /*284b0*/  MOV R9, 0xff800000 ;  /* 0xff80000000097802 */ /* 0x000fe20000000f00 */
[-C--:B-----5:R-:W-:Y:S01]  /*284c0*/  @P4 FFMA.FTZ R9, R164, R0.reuse, R2 ;  /* 0x00000000a4094223 */ /* 0x0a0fe20000010002 */
[----:B------:R-:W-:Y:S01]  /*284d0*/  MOV R11, 0xff800000 ;  /* 0xff800000000b7802 */ /* 0x000fe20000000f00 */
[----:B------:R1:W4:Y:S01]  /*284e0*/  LDS.128 R136, [R147.X4+0x800] ;  /* 0x0008000093887984 */ /* 0x0003220000004c00 */
[----:B------:R-:W-:Y:S01]  /*284f0*/  @P3 FFMA.FTZ R11, R3, R0, R6 ;  /* 0x00000000030b3223 */ /* 0x000fe20000010006 */
[----:B------:R-:W-:-:S02]  /*28500*/  LEA R8, R146, R8, 0x4 ;  /* 0x0000000892087211 */ /* 0x000fc400078e20ff */
[----:B------:R1:W1:Y:S04]  /*28510*/  LDS.128 R132, [R147.X4+0x1000] ;  /* 0x0010000093847984 */ /* 0x0002680000004c00 */
        /* <DEDUP_REMOVED lines=28> */
[----:B------:R1:W1:Y:S01]  /*286e0*/  LDS.128 R16, [R147.X4+0xf800] ;  /* 0x00f8000093107984 */ /* 0x0002620000004c00 */
[----:B---3--:R-:W-:-:S04]  /*286f0*/  IMAD R14, R14, UR8, R246 ;  /* 0x000000080e0e7c24 */ /* 0x008fc8000f8e02f6 */
[----:B------:R-:W-:Y:S01]  /*28700*/  IMAD R14, R14, R144, R245 ;  /* 0x000000900e0e7224 */ /* 0x000fe200078e02f5 */
[----:B------:R-:W-:-:S03]  /*28710*/  SHF.L.U32 R144, R145, 0x2, RZ ;  /* 0x0000000291907819 */ /* 0x000fc600000006ff */
[----:B------:R-:W-:Y:S01]  /*28720*/  IMAD R7, R15, R14, R7 ;  /* 0x0000000e0f077224 */ /* 0x000fe200078e0207 */
[----:B------:R-:W-:Y:S01]  /*28730*/  SHF.R.S32.HI R145, RZ, 0x1f, R144 ;  /* 0x0000001fff917819 */ /* 0x000fe20000011490 */
[----:B------:R-:W-:Y:S05]  /*28740*/  @P0 BRA `(.L_x_2306) ;  /* 0x000000c000000947 */ /* 0x000fea0003800000 */
[----:B-12-4-:R-:W-:Y:S01]  /*28750*/  IMAD R0, R243, -0x40, R244 ;  /* 0xffffffc0f3007824 */ /* 0x016fe200078e02f4 */
[C---:B------:R-:W-:Y:S01]  /*28760*/  IADD3 R6, R8.reuse, 0x8, RZ ;  /* 0x0000000808067810 */ /* 0x040fe20007ffe0ff */
        /* <DEDUP_REMOVED lines=10> */
.L_x_2306:
[----:B-12-4-:R-:W-:Y:S05]  /*28810*/  BSYNC B0 ;  /* 0x0000000000007941 */ /* 0x016fea0003800000 */
.L_x_2305:
        /* <DEDUP_REMOVED lines=9> */
[----:B------:R-:W-:-:S04]  /*288b0*/  LEA R6, P0, R0, R148, 0x2 ;  /* 0x0000009400067211 */ /* 0x000fc800078010ff */
[----:B------:R-:W-:Y:S02]  /*288c0*/  LEA.HI.X R7, R0, R149, R13, 0x2, P0 ;  /* 0x0000009500077211 */ /* 0x000fe400000f140d */
[----:B------:R-:W-:Y:S01]  /*288d0*/  IADD3 R0, R144, 0x40, RZ ;  /* 0x0000004090007810 */ /* 0x000fe20007ffe0ff */
[----:B------:R-:W-:Y:S05]  /*288e0*/  @P1 BRA `(.L_x_2308) ;  /* 0x000000c000001947 */ /* 0x000fea0003800000 */
[C---:B------:R-:W-:Y:S01]  /*288f0*/  IADD3 R3, R0.reuse, 0x40, RZ ;  /* 0x0000004000037810 */ /* 0x040fe20007ffe0ff */
[----:B------:R-:W-:Y:S01]  /*28900*/  ULDC.64 UR4, c[0x0][0x118] ;  /* 0x0000460000047ab9 */ /* 0x000fe20000000a00 */
[C---:B------:R-:W-:Y:S02]  /*28910*/  IADD3 R2, R0.reuse, 0x80, RZ ;  /* 0x0000008000027810 */ /* 0x040fe40007ffe0ff */
[-C--:B-----5:R-:W-:Y:S02]  /*28920*/  ISETP.GE.AND P2, PT, R0, R4.reuse, PT ;  /* 0x000000040000720c */ /* 0x0a0fe40003f46270 */
[-C--:B------:R-:W-:Y:S02]  /*28930*/  ISETP.GE.AND P3, PT, R144, R4.reuse, PT ;  /* 0x000000049000720c */ /* 0x080fe40003f66270 */
[----:B------:R-:W-:-:S02]  /*28940*/  ISETP.GE.AND P1, PT, R3, R4, PT ;  /* 0x000000040300720c */ /* 0x000fc40003f26270 */
[----:B------:R-:W-:-:S07]  /*28950*/  ISETP.GE.AND P0, PT, R2, R4, PT ;  /* 0x000000040200720c */ /* 0x000fce0003f06270 */
[----:B------:R2:W-:Y:S04]  /*28960*/  @!P2 ST.E.128 [R6.64+0x100], R108 ;  /* 0x0001006c0600a985 */ /* 0x0005e8000c101d04 */
[----:B------:R2:W-:Y:S04]  /*28970*/  @!P3 ST.E.64 [R6.64], R140 ;  /* 0x0000008c0600b985 */ /* 0x0005e8000c101b04 */
[----:B------:R2:W-:Y:S04]  /*28980*/  @!P3 ST.E.64 [R6.64+0x8], R142 ;  /* 0x0000088e0600b985 */ /* 0x0005e8000c101b04 */
[----:B------:R2:W-:Y:S04]  /*28990*/  @!P1 ST.E.128 [R6.64+0x200], R76 ;  /* 0x0002004c06009985 */ /* 0x0005e8000c101d04 */
[----:B------:R2:W-:Y:S02]  /*289a0*/  @!P0 ST.E.128 [R6.64+0x300], R44 ;  /* 0x0003002c06008985 */ /* 0x0005e4000c101d04 */
.L_x_2308:
[----:B------:R-:W-:Y:S05]  /*289b0*/  BSYNC B0 ;  /* 0x0000000000007941 */ /* 0x000fea0003800000 */
.L_x_2307:
[----:B------:R-:W-:Y:S01]  /*289c0*/  IADD3 R2, R10, 0x8, RZ ;  /* 0x000000080a027810 */ /* 0x000fe20007ffe0ff */
[----:B------:R-:W-:Y:S03]  /*289d0*/  BSSY B0, `(.L_x_2309) ;  /* 0x000000e000007945 */ /* 0x000fe60003800000 */
[----:B------:R-:W-:-:S13]  /*289e0*/  ISETP.GE.AND P0, PT, R2, R243, PT ;  /* 0x000000f30200720c */ /* 0x000fda0003f06270 */
[----:B------:R-:W-:Y:S05]  /*289f0*/  @P0 BRA `(.L_x_2310) ;  /* 0x000000b000000947 */ /* 0x000fea0003800000 */
[C---:B------:R-:W-:Y:S01]  /*28a00*/  IADD3 R3, R0.reuse, 0x40, RZ ;  /* 0x0000004000037810 */ /* 0x040fe20007ffe0ff */
[----:B------:R-:W-:Y:S01]  /*28a10*/  ULDC.64 UR4, c[0x0][0x118] ;  /* 0x0000460000047ab9 */ /* 0x000fe20000000a00 */
[----:B------:R-:W-:Y:S02]  /*28a20*/  IADD3 R2, R0, 0x80, RZ ;  /* 0x0000008000027810 */ /* 0x000fe40007ffe0ff */
        /* <DEDUP_REMOVED lines=8> */
.L_x_2310:
[----:B------:R-:W-:Y:S05]  /*28ab0*/  BSYNC B0 ;  /* 0x0000000000007941 */ /* 0x000fea0003800000 */
.L_x_2309:
        /* <DEDUP_REMOVED lines=15> */
.L_x_2312:
[----:B------:R-:W-:Y:S05]  /*28bb0*/  BSYNC B0 ;  /* 0x0000000000007941 */ /* 0x000fea0003800000 */
.L_x_2311:
        /* <DEDUP_REMOVED lines=15> */
.L_x_2314:
[----:B------:R-:W-:Y:S05]  /*28cb0*/  BSYNC B0 ;  /* 0x0000000000007941 */ /* 0x000fea0003800000 */
.L_x_2313:
        /* <DEDUP_REMOVED lines=15> */
.L_x_2316:
[----:B------:R-:W-:Y:S05]  /*28db0*/  BSYNC B0 ;  /* 0x0000000000007941 */ /* 0x000fea0003800000 */
.L_x_2315:
        /* <DEDUP_REMOVED lines=15> */
.L_x_2318:
[----:B------:R-:W-:Y:S05]  /*28eb0*/  BSYNC B0 ;  /* 0x0000000000007941 */ /* 0x000fea0003800000 */
.L_x_2317:
        /* <DEDUP_REMOVED lines=15> */
.L_x_2320:
[----:B------:R-:W-:Y:S05]  /*28fb0*/  BSYNC B0 ;  /* 0x0000000000007941 */ /* 0x000fea0003800000 */
.L_x_2319:
[----:B------:R-:W-:Y:S01]  /*28fc0*/  IADD3 R10, R10, 0x38, RZ ;  /* 0x000000380a0a7810 */ /* 0x000fe20007ffe0ff */
[----:B------:R-:W-:-:S02]  /*28fd0*/  IMAD.MOV.U32 R2, RZ, RZ, R242 ;  /* 0x000000ffff027224 */ /* 0x000fc400078e00f2 */
[----:B------:R-:W-:Y:S01]  /*28fe0*/  IMAD.MOV.U32 R3, RZ, RZ, 0x0 ;  /* 0x00000000ff037424 */ /* 0x000fe200078e00ff */
[----:B------:R-:W-:-:S13]  /*28ff0*/  ISETP.GE.AND P0, PT, R10, R243, PT ;  /* 0x000000f30a00720c */ /* 0x000fda0003f06270 */
[----:B------:R-:W-:Y:S05]  /*29000*/  @P0 RET.REL.NODEC R2 `(_ZN5flash24flash_fwd_splitkv_kernelI23Flash_fwd_kernel_traitsILi256ELi64ELi64ELi4ELb0ELb0EN7cutlass10bfloat16_tE19Flash_kernel_traitsILi256ELi64ELi64ELi4ES3_EELb1ELb0ELb0ELb0ELb0ELb1ELb1ELb1EEEvNS_16Flash_fwd_paramsE) ;  /* 0xfffd6ff002000950 */ /* 0x000fea0003c3ffff */
[C---:B------:R-:W-:Y:S01]  /*29010*/  IADD3 R2, R0.reuse, 0x40, RZ ;  /* 0x0000004000027810 */ /* 0x040fe20007ffe0ff */
[----:B------:R-:W-:Y:S01]  /*29020*/  ULDC.64 UR4, c[0x0][0x118] ;  /* 0x0000460000047ab9 */ /* 0x000fe20000000a00 */
[-C--:B-----5:R-:W-:Y:S01]  /*29030*/  ISETP.GE.AND P1, PT, R0, R4.reuse, PT ;  /* 0x000000040000720c */ /* 0x0a0fe20003f26270 */
[----:B------:R-:W-:Y:S01]  /*29040*/  IMAD.MOV.U32 R3, RZ, RZ, 0x0 ;  /* 0x00000000ff037424 */ /* 0x000fe200078e00ff */
[-C--:B------:R-:W-:Y:S01]  /*29050*/  ISETP.GE.AND P0, PT, R2, R4.reuse, PT ;  /* 0x000000040200720c */ /* 0x080fe20003f06270 */
[----:B------:R-:W-:Y:S01]  /*29060*/  IMAD.MOV.U32 R2, RZ, RZ, R242 ;  /* 0x000000ffff027224 */ /* 0x000fe200078e00f2 */
[----:B------:R-:W-:Y:S02]  /*29070*/  IADD3 R0, R0, 0x80, RZ ;  /* 0x0000008000007810 */ /* 0x000fe40007ffe0ff */
[----:B------:R-:W-:-:S07]  /*29080*/  ISETP.GE.AND P2, PT, R144, R4, PT ;  /* 0x000000049000720c */ /* 0x000fce0003f46270 */
[----:B------:R1:W-:Y:S04]  /*29090*/  @!P1 ST.E.128 [R6.64+0xe100], R80 ;  /* 0x00e1005006009985 */ /* 0x0003e8000c101d04 */
[----:B------:R1:W-:Y:S01]  /*290a0*/  @!P0 ST.E.128 [R6.64+0xe200], R48 ;  /* 0x00e2003006008985 */ /* 0x0003e2000c101d04 */
[----:B------:R-:W-:-:S03]  /*290b0*/  ISETP.GE.AND P0, PT, R0, R4, PT ;  /* 0x000000040000720c */ /* 0x000fc60003f06270 */
[----:B------:R1:W-:Y:S10]  /*290c0*/  @!P2 ST.E.128 [R6.64+0xe000], R112 ;  /* 0x00e000700600a985 */ /* 0x0003f4000c101d04 */
[----:B------:R-:W-:Y:S05]  /*290d0*/  @P0 RET.REL.NODEC R2 `(_ZN5flash24flash_fwd_splitkv_kernelI23Flash_fwd_kernel_traitsILi256ELi64ELi64ELi4ELb0ELb0EN7cutlass10bfloat16_tE19Flash_kernel_traitsILi256ELi64ELi64ELi4ES3_EELb1ELb0ELb0ELb0ELb0ELb1ELb1ELb1EEEvNS_16Flash_fwd_paramsE) ;  /* 0xfffd6f2002000950 */ /* 0x000fea0003c3ffff */
[----:B------:R-:W-:Y:S01]  /*290e0*/  MOV R243, 0x0 ;  /* 0x0000000000f37802 */ /* 0x000fe20000000f00 */
[----:B------:R-:W-:-:S02]  /*290f0*/  ULDC.64 UR4, c[0x0][0x118] ;  /* 0x0000460000047ab9 */ /* 0x000fc40000000a00 */
[----:B------:R1:W-:Y:S01]  /*29100*/  ST.E.128 [R6.64+0xe300], R16 ;  /* 0x00e3001006007985 */ /* 0x0003e2000c101d04 */
[----:B------:R-:W-:Y:S05]  /*29110*/  RET.REL.NODEC R242 `(_ZN5flash24flash_fwd_splitkv_kernelI23Flash_fwd_kernel_traitsILi256ELi64ELi64ELi4ELb0ELb0EN7cutlass10bfloat16_tE19Flash_kernel_traitsILi256ELi64ELi64ELi4ES3_EELb1ELb0ELb0ELb0ELb0ELb1ELb1ELb1EEEvNS_16Flash_fwd_paramsE) ;  /* 0xfffd6ee0f2007950 */ /* 0x000fea0003c3ffff */
.L_x_2303:
[----:B------:R2:W5:Y:S01]  /*29120*/  LDL R10, [R1] ;  /* 0x00000000010a7983 */ /* 0x0005620000100800 */
[----:B------:R-:W-:Y:S02]  /*29130*/  MOV R9, 0x2 ;  /* 0x0000000200097802 */ /* 0x000fe40000000f00 */
[----:B------:R-:W-:Y:S02]  /*29140*/  MOV R7, 0x29160 ;  /* 0x0002916000077802 */ /* 0x000fe40000000f00 */
[----:B-12--5:R-:W-:Y:S05]  /*29150*/  CALL.REL.NOINC `($__internal_17_$__cuda_sm70_shflsync_bfly_p) ;  /* 0x0000012000007944 */ /* 0x026fea0003c00000 */
[----:B------:R-:W-:Y:S01]  /*29160*/  MOV R2, R9 ;  /* 0x0000000900027202 */ /* 0x000fe20000000f00 */
[----:B------:R-:W-:Y:S05]  /*29170*/  BRA `(.L_x_2321) ;  /* 0xffffe16000007947 */ /* 0x000fea000383ffff */
.L_x_2304:
[----:B------:R-:W-:Y:S01]  /*29180*/  IMAD.MOV.U32 R10, RZ, RZ, R2 ;  /* 0x000000ffff0a7224 */ /* 0x000fe200078e0002 */
[----:B------:R-:W-:Y:S02]  /*29190*/  MOV R9, 0x1 ;  /* 0x0000000100097802 */ /* 0x000fe40000000f00 */
[----:B------:R-:W-:Y:S02]  /*291a0*/  MOV R7, 0x291c0 ;  /* 0x000291c000077802 */ /* 0x000fe40000000f00 */
[----:B-1---5:R-:W-:Y:S05]  /*291b0*/  CALL.REL.NOINC `($__internal_17_$__cuda_sm70_shflsync_bfly_p) ;  /* 0x000000c000007944 */ /* 0x022fea0003c00000 */
[----:B------:R-:W-:Y:S01]  /*291c0*/  FADD.FTZ R2, R2, R9 ;  /* 0x0000000902027221 */ /* 0x000fe20000010000 */
[----:B------:R-:W-:Y:S02]  /*291d0*/  MOV R10, R252 ;  /* 0x000000fc000a7202 */ /* 0x000fe40000000f00 */
[----:B------:R-:W-:-:S02]  /*291e0*/  MOV R9, 0x2 ;  /* 0x0000000200097802 */ /* 0x000fc40000000f00 */
[----:B------:R-:W-:Y:S02]  /*291f0*/  MOV R7, 0x29210 ;  /* 0x0002921000077802 */ /* 0x000fe40000000f00 */
[----:B------:R-:W-:Y:S05]  /*29200*/  CALL.REL.NOINC `($__internal_17_$__cuda_sm70_shflsync_bfly_p) ;  /* 0x0000007000007944 */ /* 0x000fea0003c00000 */
[----:B------:R-:W-:Y:S01]  /*29210*/  FADD.FTZ R252, R252, R9 ;  /* 0x00000009fcfc7221 */ /* 0x000fe20000010000 */
[----:B------:R-:W-:Y:S02]  /*29220*/  MOV R9, 0x1 ;  /* 0x0000000100097802 */ /* 0x000fe40000000f00 */
[----:B------:R-:W-:Y:S02]  /*29230*/  MOV R7, 0x29260 ;  /* 0x0002926000077802 */ /* 0x000fe40000000f00 */
[----:B------:R-:W-:Y:S02]  /*29240*/  MOV R10, R252 ;  /* 0x000000fc000a7202 */ /* 0x000fe40000000f00 */
[----:B------:R-:W-:Y:S05]  /*29250*/  CALL.REL.NOINC `($__internal_17_$__cuda_sm70_shflsync_bfly_p) ;  /* 0x0000002000007944 */ /* 0x000fea0003c00000 */
[----:B------:R-:W-:Y:S01]  /*29260*/  MOV R6, R9 ;  /* 0x0000000900067202 */ /* 0x000fe20000000f00 */
[----:B------:R-:W-:Y:S05]  /*29270*/  BRA `(.L_x_2322) ;  /* 0xffffe0e000007947 */ /* 0x000fea000383ffff */
        .weak           $__internal_17_$__cuda_sm70_shflsync_bfly_p
        .type           $__internal_17_$__cuda_sm70_shflsync_bfly_p,@function
        .size           $__internal_17_$__cuda_sm70_shflsync_bfly_p,(.L_x_4881 - $__internal_17_$__cuda_sm70_shflsync_bfly_p)
$__internal_17_$__cuda_sm70_shflsync_bfly_p:
[----:B------:R-:W-:Y:S04]  /*29280*/  WARPSYNC R6 ;  /* 0x0000000600007348 */ /* 0x000fe80003800000 */
[----:B------:R1:W2:Y:S01]  /*29290*/  SHFL.BFLY PT, R9, R10, R9, R8 ;  /* 0x0c0000090a097389 */ /* 0x0002a200000e0008 */
[----:B------:R-:W-:-:S02]  /*292a0*/  MOV R11, 0x0 ;  /* 0x00000000000b7802 */ /* 0x000fc40000000f00 */
[----:B-1----:R-:W-:-:S04]  /*292b0*/  MOV R10, R7 ;  /* 0x00000007000a7202 */ /* 0x002fc80000000f00 */
[----:B--2---:R-:W-:Y:S05]  /*292c0*/  RET.REL.NODEC R10 `(_ZN5flash24flash_fwd_splitkv_kernelI23Flash_fwd_kernel_traitsILi256ELi64ELi64ELi4ELb0ELb0EN7cutlass10bfloat16_tE19Flash_kernel_traitsILi256ELi64ELi64ELi4ES3_EELb1ELb0ELb0ELb0ELb0ELb1ELb1ELb1EEEvNS_16Flash_fwd_paramsE) ;  /* 0xfffd6d300a007950 */ /* 0x004fea0003c3ffff */
.L_x_2323:
        /* <DEDUP_REMOVED lines=11> */
.L_x_4881:


//--------------------- .text._ZN5flash24flash_fwd_splitkv_kernelI23Flash_fwd_kernel_traitsILi256ELi64ELi64ELi4ELb0ELb0EN7cutlass10bfloat16_tE19Flash_kernel_traitsILi256ELi64ELi64ELi4ES3_EELb1ELb0ELb0ELb0ELb1ELb0ELb0ELb0EEEvNS_16Flash_fwd_paramsE --------------------------
	.section	.text._ZN5flash24flash_fwd_splitkv_kernelI23Flash_fwd_kernel_traitsILi256ELi64ELi64ELi4ELb0ELb0EN7cutlass10bfloat16_tE19Flash_kernel_traitsILi256ELi64ELi64ELi4ES3_EELb1ELb0ELb0ELb0ELb1ELb0ELb0ELb0EEEvNS_16Flash_fwd_paramsE,"ax",@progbits
	.sectioninfo	@"SHI_REGISTERS=254"
	.align	128
        .global         _ZN5flash24flash_fwd_splitkv_kernelI23Flash_fwd_kernel_traitsILi256ELi64ELi64ELi4ELb0ELb0EN7cutlass10bfloat16_tE19Flash_kernel_traitsILi256ELi64ELi64ELi4ES3_EELb1ELb0ELb0ELb0ELb1ELb0ELb0ELb0EEEvNS_16Flash_fwd_paramsE
        .type           _ZN5flash24flash_fwd_splitkv_kernelI23Flash_fwd_kernel_traitsILi256ELi64ELi64ELi4ELb0ELb0EN7cutlass10bfloat16_tE19Flash_kernel_traitsILi256ELi64ELi64ELi4ES3_EELb1ELb0ELb0ELb0ELb1ELb0ELb0ELb0EEEvNS_16Flash_fwd_paramsE,@function
        .size           _ZN5flash24flash_fwd_splitkv_kernelI23Flash_fwd_kernel_traitsILi256ELi64ELi64ELi4ELb0ELb0EN7cutlass10bfloat16_tE19Flash_kernel_traitsILi256ELi64ELi64ELi4ES3_EELb1ELb0ELb0ELb0ELb1ELb0ELb0ELb0EEEvNS_16Flash_fwd_paramsE,(.L_x_4920 - _ZN5flash24flash_fwd_splitkv_kernelI23Flash_fwd_kernel_traitsILi256ELi64ELi64ELi4ELb0ELb0EN7cutlass10bfloat16_tE19Flash_kernel_traitsILi256ELi64ELi64ELi4ES3_EELb1ELb0ELb0ELb0ELb1ELb0ELb0ELb0EEEvNS_16Flash_fwd_paramsE)
        .other          _ZN5flash24flash_fwd_splitkv_kernelI23Flash_fwd_kernel_traitsILi256ELi64ELi64ELi4ELb0ELb0EN7cutlass10bfloat16_tE19Flash_kernel_traitsILi256ELi64ELi64ELi4ES3_EELb1ELb0ELb0ELb0ELb1ELb0ELb0ELb0EEEvNS_16Flash_fwd_paramsE,@"STO_CUDA_ENTRY STV_DEFAULT"
_ZN5flash24flash_fwd_splitkv_kernelI23Flash_fwd_kernel_traitsILi256ELi64ELi64ELi4ELb0ELb0EN7cutlass10bfloat16_tE19Flash_kernel_traitsILi256ELi64ELi64ELi4ES3_EELb1ELb0ELb0ELb0ELb1ELb0ELb0ELb0EEEvNS_16Flash_fwd_paramsE:
.text._ZN5flash24flash_fwd_splitkv_kernelI23Flash_fwd_kernel_traitsILi256ELi64ELi64ELi4ELb0ELb0EN7cutlass10bfloat16_tE19Flash_kernel_traitsILi256ELi64ELi64ELi4ES3_EELb1ELb0ELb0ELb0ELb1ELb0ELb0ELb0EEEvNS_16Flash_fwd_paramsE:
[----:B------:R-:W-:Y:S02]  /*0000*/  MOV R1, c[0x0][0x28] ;  /* 0x00000a0000017a02 */ /* 0x000fe40000000f00 */
[----:B------:R-:W1:Y:S01]  /*0010*/  LDC.U8 R0, c[0x0][0x312] ;  /* 0x0000c480ff007b82 */ /* 0x000e620000000000 */
[----:B------:R-:W2:Y:S01]  /*0020*/  S2R R3, SR_CTAID.Y ;  /* 0x0000000000037919 */ /* 0x000ea20000002600 */
[----:B------:R-:W-:Y:S01]  /*0030*/  ISETP.NE.U32.AND P2, PT, RZ, c[0x0][0x240], PT ;  /* 0x00009000ff007a0c */ /* 0x000fe20003f45070 */
[----:B------:R-:W-:Y:S01]  /*0040*/  IMAD.MOV.U32 R4, RZ, RZ, 0x4 ;  /* 0x00000004ff047424 */ /* 0x000fe200078e00ff */
[----:B------:R-:W-:Y:S01]  /*0050*/  ISETP.EQ.U32.AND P1, PT, RZ, c[0x0][0x248], PT ;  /* 0x00009200ff007a0c */ /* 0x000fe20003f22070 */
[----:B------:R-:W-:Y:S01]  /*0060*/  IMAD.MOV.U32 R238, RZ, RZ, -0x1 ;  /* 0xffffffffffee7424 */ /* 0x000fe200078e00ff */
[----:B------:R-:W-:Y:S01]  /*0070*/  ISETP.NE.AND.EX P2, PT, RZ, c[0x0][0x244], PT, P2 ;  /* 0x00009100ff007a0c */ /* 0x000fe20003f45320 */
[----:B------:R-:W-:Y:S01]  /*0080*/  ULDC.64 UR10, c[0x0][0x118] ;  /* 0x00004600000a7ab9 */ /* 0x000fe20000000a00 */
[----:B------:R-:W-:Y:S01]  /*0090*/  IMAD.MOV.U32 R17, RZ, RZ, -0x1 ;  /* 0xffffffffff117424 */ /* 0x000fe200078e00ff */
[----:B------:R-:W-:-:S04]  /*00a0*/  ISETP.NE.U32.AND P0, PT, RZ, c[0x0][0x250], PT ;  /* 0x00009400ff007a0c */ /* 0x000fc80003f05070 */
[----:B------:R-:W-:Y:S02]  /*00b0*/  ISETP.NE.AND.EX P0, PT, RZ, c[0x0][0x254], PT, P0 ;  /* 0x00009500ff007a0c */ /* 0x000fe40003f05300 */
[----:B-1----:R-:W-:Y:S01]  /*00c0*/  ISETP.NE.AND P3, PT, R0, RZ, PT ;  /* 0x000000ff0000720c */ /* 0x002fe20003f65270 */
[----:B--2---:R-:W-:-:S03]  /*00d0*/  IMAD.WIDE R12, R3, R4, c[0x0][0x240] ;  /* 0x00009000030c7625 */ /* 0x004fc600078e0204 */
[----:B------:R-:W-:Y:S01]  /*00e0*/  ISETP.EQ.OR.EX P1, PT, RZ, c[0x0][0x24c], !P3, P1 ;  /* 0x00009300ff007a0c */ /* 0x000fe20005f22710 */
[CC--:B------:R-:W-:Y:S01]  /*00f0*/  IMAD.WIDE R8, R3.reuse, R4.reuse, c[0x0][0x248] ;  /* 0x0000920003087625 */ /* 0x0c0fe200078e0204 */
[----:B------:R-:W2:Y:S04]  /*0100*/  @P2 LDG.E R238, [R12.64] ;  /* 0x0000000a0cee2981 */ /* 0x000ea8000c1e1900 */
[----:B------:R-:W2:Y:S01]  /*0110*/  @P2 LDG.E R5, [R12.64+0x4] ;  /* 0x0000040a0c052981 */ /* 0x000ea2000c1e1900 */
[----:B------:R-:W-:Y:S02]  /*0120*/  IMAD.MOV.U32 R6, RZ, RZ, RZ ;  /* 0x000000ffff067224 */ /* 0x000fe400078e00ff */
[----:B------:R-:W-:-:S04]  /*0130*/  @P0 IMAD.WIDE R10, R3, R4, c[0x0][0x250] ;  /* 0x00009400030a0625 */ /* 0x000fc800078e0204 */
[----:B------:R1:W5:Y:S04]  /*0140*/  @!P1 LDG.E R17, [R8.64] ;  /* 0x0000000a08119981 */ /* 0x000368000c1e1900 */
[----:B------:R1:W5:Y:S01]  /*0150*/  @P0 LDG.E R6, [R10.64] ;  /* 0x0000000a0a060981 */ /* 0x000362000c1e1900 */
[----:B------:R-:W-:-:S03]  /*0160*/  ISETP.NE.U32.AND P0, PT, RZ, c[0x0][0x248], PT ;  /* 0x00009200ff007a0c */ /* 0x000fc60003f05070 */
[----:B------:R-:W3:Y:S04]  /*0170*/  S2R R33, SR_CTAID.X ;  /* 0x0000000000217919 */ /* 0x000ee80000002500 */
[----:B------:R-:W4:Y:S04]  /*0180*/  S2R R20, SR_CTAID.Z ;  /* 0x0000000000147919 */ /* 0x000f280000002700 */
[----:B------:R-:W1:Y:S01]  /*0190*/  S2R R86, SR_TID.X ;  /* 0x0000000000567919 */ /* 0x000e620000002100 */
[----:B------:R-:W-:Y:S01]  /*01a0*/  ISETP.NE.AND.EX P0, PT, RZ, c[0x0][0x24c], PT, P0 ;  /* 0x00009300ff007a0c */ /* 0x000fe20003f05300 */
[----:B--2---:R-:W-:-:S02]  /*01b0*/  @P2 IMAD.IADD R90, R5, 0x1, -R238 ;  /* 0x00000001055a2824 */ /* 0x004fc400078e0aee */
[----:B------:R-:W-:-:S10]  /*01c0*/  @!P2 IMAD.MOV.U32 R90, RZ, RZ, c[0x0][0x214] ;  /* 0x00008500ff5aa624 */ /* 0x000fd400078e00ff */
[----:B------:R-:W-:Y:S05]  /*01d0*/  @!P0 BRA `(.L_x_2324) ;  /* 0x0000004000008947 */ /* 0x000fea0003800000 */
[----:B-1-34-:R-:W2:Y:S02]  /*01e0*/  @P3 LDG.E R0, [R8.64+0x4] ;  /* 0x0000040a08003981 */ /* 0x01aea4000c1e1900 */
[----:B--2--5:R-:W-:-:S06]  /*01f0*/  @P3 IADD3 R0, R0, -R17, RZ ;  /* 0x8000001100003210 */ /* 0x024fcc0007ffe0ff */
[----:B------:R1:W5:Y:S01]  /*0200*/  @!P3 LDG.E R0, [R8.64] ;  /* 0x0000000a0800b981 */ /* 0x000362000c1e1900 */
[----:B------:R-:W-:Y:S05]  /*0210*/  BRA `(.L_x_2325) ;  /* 0x0000001000007947 */ /* 0x000fea0003800000 */
.L_x_2324:
[----:B-1-34-:R-:W-:Y:S02]  /*0220*/  MOV R0, c[0x0][0x218] ;  /* 0x0000860000007a02 */ /* 0x01afe40000000f00 */
.L_x_2325:
[----:B------:R-:W-:-:S04]  /*0230*/  ISETP.NE.U32.AND P2, PT, RZ, c[0x0][0x258], PT ;  /* 0x00009600ff007a0c */ /* 0x000fc80003f45070 */
[----:B------:R-:W-:-:S13]  /*0240*/  ISETP.NE.AND.EX P2, PT, RZ, c[0x0][0x25c], PT, P2 ;  /* 0x00009700ff007a0c */ /* 0x000fda0003f45320 */
[----:B-1----:R-:W-:-:S05]  /*0250*/  @P2 IMAD.WIDE R8, R3, R4, c[0x0][0x258] ;  /* 0x0000960003082625 */ /* 0x002fca00078e0204 */
[----:B------:R-:W2:Y:S01]  /*0260*/  @P2 LDG.E R7, [R8.64] ;  /* 0x0000000a08072981 */ /* 0x000ea2000c1e1900 */
[----:B------:R-:W-:Y:S01]  /*0270*/  IMAD.SHL.U32 R89, R33, 0x40, RZ ;  /* 0x0000004021597824 */ /* 0x000fe200078e00ff */
[----:B------:R-:W-:-:S04]  /*0280*/  @!P2 ISETP.NE.U32.AND P1, PT, RZ, c[0x0][0x268], PT ;  /* 0x00009a00ff00aa0c */ /* 0x000fc80003f25070 */
[----:B------:R-:W-:Y:S02]  /*0290*/  ISETP.GT.AND P0, PT, R90, R89, PT ;  /* 0x000000595a00720c */ /* 0x000fe40003f04270 */
[----:B------:R-:W-:-:S04]  /*02a0*/  @!P2 ISETP.NE.AND.EX P1, PT, RZ, c[0x0][0x26c], PT, P1 ;  /* 0x00009b00ff00aa0c */ /* 0x000fc80003f25310 */
[----:B------:R-:W-:Y:S01]  /*02b0*/  @!P2 SEL R5, RZ, c[0x0][0x21c], !P1 ;  /* 0x00008700ff05aa07 */ /* 0x000fe20004800000 */
[----:B--2--5:R-:W-:-:S03]  /*02c0*/  @P2 IMAD.IADD R84, R7, 0x1, -R6 ;  /* 0x0000000107542824 */ /* 0x024fc600078e0a06 */
[----:B------:R-:W-:-:S03]  /*02d0*/  @!P2 IADD3 R84, R5, R0, -R6 ;  /* 0x000000000554a210 */ /* 0x000fc60007ffe806 */
[----:B------:R-:W-:Y:S05]  /*02e0*/  @!P0 EXIT ;  /* 0x000000000000894d */ /* 0x000fea0003800000 */
[----:B------:R-:W-:Y:S01]  /*02f0*/  ULDC UR5, c[0x0][0x218] ;  /* 0x0000860000057ab9 */ /* 0x000fe20000000800 */
[----:B------:R-:W-:Y:S01]  /*0300*/  IADD3 R5, -R90, 0x7f, R89 ;  /* 0x0000007f5a057810 */ /* 0x000fe20007ffe159 */
[----:B------:R-:W-:Y:S01]  /*0310*/  UIADD3 UR5, UR5, 0x3f, URZ ;  /* 0x0000003f05057890 */ /* 0x000fe2000fffe03f */
[----:B------:R-:W-:Y:S02]  /*0320*/  IADD3 R7, R84, 0x3f, RZ ;  /* 0x0000003f54077810 */ /* 0x000fe40007ffe0ff */
[----:B------:R-:W-:Y:S01]  /*0330*/  IADD3 R5, R5, c[0x0][0x2e8], R84 ;  /* 0x0000ba0005057a10 */ /* 0x000fe20007ffe054 */
[----:B------:R-:W-:Y:S01]  /*0340*/  USHF.R.S32.HI UR4, URZ, 0x1f, UR5 ;  /* 0x0000001f3f047899 */ /* 0x000fe20008011405 */
[----:B------:R-:W-:Y:S02]  /*0350*/  SHF.R.S32.HI R2, RZ, 0x1f, R7 ;  /* 0x0000001fff027819 */ /* 0x000fe40000011407 */
[----:B------:R-:W-:Y:S01]  /*0360*/  SHF.R.S32.HI R0, RZ, 0x1f, R5 ;  /* 0x0000001fff007819 */ /* 0x000fe20000011405 */
[----:B------:R-:W-:Y:S01]  /*0370*/  ULEA.HI UR4, UR4, UR5, URZ, 0x6 ;  /* 0x0000000504047291 */ /* 0x000fe2000f8f303f */
[----:B------:R-:W-:-:S02]  /*0380*/  LEA.HI R2, R2, R7, RZ, 0x6 ;  /* 0x0000000702027211 */ /* 0x000fc400078f30ff */
[----:B------:R-:W-:Y:S01]  /*0390*/  LEA.HI R0, R0, R5, RZ, 0x6 ;  /* 0x0000000500007211 */ /* 0x000fe200078f30ff */
[----:B------:R-:W-:Y:S01]  /*03a0*/  USHF.R.S32.HI UR4, URZ, 0x6, UR4 ;  /* 0x000000063f047899 */ /* 0x000fe20008011404 */
[----:B------:R-:W-:Y:S02]  /*03b0*/  SHF.R.S32.HI R2, RZ, 0x6, R2 ;  /* 0x00000006ff027819 */ /* 0x000fe40000011402 */
[----:B------:R-:W-:-:S03]  /*03c0*/  SHF.R.S32.HI R0, RZ, 0x6, R0 ;  /* 0x00000006ff007819 */ /* 0x000fc60000011400 */
[----:B------:R-:W-:-:S04]  /*03d0*/  IMNMX R5, R2, UR4, PT ;  /* 0x0000000402057c17 */ /* 0x000fc8000b800200 */
[----:B------:R-:W-:-:S04]  /*03e0*/  IMNMX R2, R5, R0, PT ;  /* 0x0000000005027217 */ /* 0x000fc80003800200 */
[----:B------:R-:W-:-:S13]  /*03f0*/  ISETP.GT.AND P0, PT, R2, RZ, PT ;  /* 0x000000ff0200720c */ /* 0x000fda0003f04270 */
[----:B------:R-:W-:Y:S05]  /*0400*/  @P0 BRA `(.L_x_2326) ;  /* 0x0000079000000947 */ /* 0x000fea0003800000 */
[----:B------:R-:W-:Y:S01]  /*0410*/  SHF.R.S32.HI R5, RZ, 0x1f, R86 ;  /* 0x0000001fff057819 */ /* 0x000fe20000011456 */
[----:B------:R-:W-:Y:S01]  /*0420*/  BSSY B0, `(.L_x_2327) ;  /* 0x000002c000007945 */ /* 0x000fe20003800000 */
[----:B------:R-:W-:Y:S02]  /*0430*/  ISETP.NE.AND P0, PT, R238, -0x1, PT ;  /* 0xffffffffee00780c */ /* 0x000fe40003f05270 */
[----:B------:R-:W-:Y:S02]  /*0440*/  LEA.HI R2, R5, R86, RZ, 0x3 ;  /* 0x0000005605027211 */ /* 0x000fe400078f18ff */
[----:B------:R-:W-:Y:S02]  /*0450*/  SHF.R.S32.HI R0, RZ, 0x1f, R89 ;  /* 0x0000001fff007819 */ /* 0x000fe40000011459 */
[----:B------:R-:W-:Y:S02]  /*0460*/  LOP3.LUT R5, R2, 0x1ffffff8, RZ, 0xc0, !PT ;  /* 0x1ffffff802057812 */ /* 0x000fe400078ec0ff */
[----:B------:R-:W-:Y:S01]  /*0470*/  IADD3 R90, -R89, R90, RZ ;  /* 0x0000005a595a7210 */ /* 0x000fe20007ffe1ff */
[----:B------:R-:W-:-:S02]  /*0480*/  IMAD R0, R0, c[0x0][0x1e8], RZ ;  /* 0x00007a0000007a24 */ /* 0x000fc400078e02ff */
[----:B------:R-:W-:Y:S02]  /*0490*/  IMAD.IADD R4, R86, 0x1, -R5 ;  /* 0x0000000156047824 */ /* 0x000fe400078e0a05 */
[----:B------:R-:W-:Y:S01]  /*04a0*/  @!P0 SHF.R.S32.HI R6, RZ, 0x1f, R3 ;  /* 0x0000001fff068819 */ /* 0x000fe20000011403 */
[----:B------:R-:W-:-:S04]  /*04b0*/  @!P0 IMAD.WIDE.U32 R10, R3, c[0x0][0x1e0], RZ ;  /* 0x00007800030a8a25 */ /* 0x000fc800078e00ff */
[----:B------:R-:W-:Y:S02]  /*04c0*/  IMAD.SHL.U32 R4, R4, 0x8, RZ ;  /* 0x0000000804047824 */ /* 0x000fe400078e00ff */
[----:B------:R-:W-:Y:S02]  /*04d0*/  @!P0 IMAD R6, R6, c[0x0][0x1e0], RZ ;  /* 0x0000780006068a24 */ /* 0x000fe400078e02ff */
[----:B------:R-:W-:Y:S01]  /*04e0*/  @P0 IMAD.WIDE.U32 R8, R238, c[0x0][0x1e8], RZ ;  /* 0x00007a00ee080a25 */ /* 0x000fe200078e00ff */
[----:B------:R-:W-:Y:S02]  /*04f0*/  SHF.R.S32.HI R5, RZ, 0x1f, R4 ;  /* 0x0000001fff057819 */ /* 0x000fe40000011404 */
[----:B------:R-:W-:Y:S01]  /*0500*/  @!P0 MOV R8, R10 ;  /* 0x0000000a00088202 */ /* 0x000fe20000000f00 */
[----:B------:R-:W-:Y:S02]  /*0510*/  @!P0 IMAD R6, R3, c[0x0][0x1e4], R6 ;  /* 0x0000790003068a24 */ /* 0x000fe400078e0206 */
[----:B------:R-:W-:-:S04]  /*0520*/  IMAD.WIDE.U32 R4, R89, c[0x0][0x1e8], R4 ;  /* 0x00007a0059047a25 */ /* 0x000fc800078e0004 */
[----:B------:R-:W-:Y:S02]  /*0530*/  @P0 IMAD R238, R238, c[0x0][0x1ec], R9 ;  /* 0x00007b00eeee0a24 */ /* 0x000fe400078e0209 */
[----:B------:R-:W-:Y:S01]  /*0540*/  @!P0 IMAD.IADD R238, R11, 0x1, R6 ;  /* 0x000000010bee8824 */ /* 0x000fe200078e0206 */
[----:B------:R-:W-:Y:S01]  /*0550*/  IADD3 R10, P0, R8, R4, RZ ;  /* 0x00000004080a7210 */ /* 0x000fe20007f1e0ff */
[----:B------:R-:W-:Y:S01]  /*0560*/  IMAD R7, R89, c[0x0][0x1ec], R0 ;  /* 0x00007b0059077a24 */ /* 0x000fe200078e0200 */
[--C-:B------:R-:W-:Y:S01]  /*0570*/  SHF.R.S32.HI R6, RZ, 0x1f, R20.reuse ;  /* 0x0000001fff067819 */ /* 0x100fe20000011414 */
[----:B------:R-:W-:-:S03]  /*0580*/  IMAD R0, R3, c[0x0][0x1c0], R20 ;  /* 0x0000700003007a24 */ /* 0x000fc600078e0214 */
[----:B------:R-:W-:Y:S01]  /*0590*/  IADD3.X R11, R238, R5, R7, P0, !PT ;  /* 0x00000005ee0b7210 */ /* 0x000fe200007fe407 */
[----:B------:R-:W-:Y:S01]  /*05a0*/  IMAD R9, R6, c[0x0][0x1f0], RZ ;  /* 0x00007c0006097a24 */ /* 0x000fe200078e02ff */
[----:B------:R-:W-:Y:S01]  /*05b0*/  SHF.R.S32.HI R5, RZ, 0x3, R2 ;  /* 0x00000003ff057819 */ /* 0x000fe20000011402 */
[----:B------:R-:W-:Y:S02]  /*05c0*/  IMAD R89, R0, c[0x0][0x214], R89 ;  /* 0x0000850000597a24 */ /* 0x000fe400078e0259 */
[C---:B------:R-:W-:Y:S01]  /*05d0*/  IMAD R9, R20.reuse, c[0x0][0x1f4], R9 ;  /* 0x00007d0014097a24 */ /* 0x040fe200078e0209 */
[----:B------:R-:W-:Y:S01]  /*05e0*/  ISETP.GE.AND P0, PT, R5, R90, PT ;  /* 0x0000005a0500720c */ /* 0x000fe20003f06270 */
[----:B------:R-:W-:Y:S01]  /*05f0*/  IMAD.WIDE.U32 R20, R20, c[0x0][0x1f0], R10 ;  /* 0x00007c0014147a25 */ /* 0x000fe200078e000a */
[----:B------:R-:W-:-:S04]  /*0600*/  SHF.R.S32.HI R2, RZ, 0x1f, R5 ;  /* 0x0000001fff027819 */ /* 0x000fc80000011405 */
[----:B------:R-:W-:-:S07]  /*0610*/  IADD3 R13, R21, R9, RZ ;  /* 0x00000009150d7210 */ /* 0x000fce0007ffe0ff */
[----:B------:R-:W-:Y:S05]  /*0620*/  @P0 BRA `(.L_x_2328) ;  /* 0x000000b000000947 */ /* 0x000fea0003800000 */
[----:B------:R-:W-:Y:S01]  /*0630*/  MOV R12, R20 ;  /* 0x00000014000c7202 */ /* 0x000fe20000000f00 */
[----:B------:R-:W-:-:S04]  /*0640*/  IMAD R0, R2, c[0x0][0x1e8], RZ ;  /* 0x00007a0002007a24 */ /* 0x000fc800078e02ff */
[----:B------:R-:W-:-:S04]  /*0650*/  IMAD.WIDE.U32 R6, R5, c[0x0][0x1e8], R12 ;  /* 0x00007a0005067a25 */ /* 0x000fc800078e000c */
[----:B------:R-:W-:Y:S01]  /*0660*/  IMAD R0, R5, c[0x0][0x1ec], R0 ;  /* 0x00007b0005007a24 */ /* 0x000fe200078e0200 */
[----:B------:R-:W-:-:S04]  /*0670*/  LEA R8, P0, R6, c[0x0][0x1d0], 0x1 ;  /* 0x0000740006087a11 */ /* 0x000fc800078008ff */
[----:B------:R-:W-:-:S04]  /*0680*/  IADD3 R0, R7, R0, RZ ;  /* 0x0000000007007210 */ /* 0x000fc80007ffe0ff */
[----:B------:R-:W-:-:S05]  /*0690*/  LEA.HI.X R9, R6, c[0x0][0x1d4], R0, 0x1, P0 ;  /* 0x0000750006097a11 */ /* 0x000fca00000f0c00 */
[----:B------:R1:W-:Y:S04]  /*06a0*/  STG.E.128 [R8.64], RZ ;  /* 0x000000ff08007986 */ /* 0x0003e8000c101d0a */
[----:B------:R1:W-:Y:S04]  /*06b0*/  STG.E.128 [R8.64+0x80], RZ ;  /* 0x000080ff08007986 */ /* 0x0003e8000c101d0a */
[----:B------:R1:W-:Y:S04]  /*06c0*/  STG.E.128 [R8.64+0x100], RZ ;  /* 0x000100ff08007986 */ /* 0x0003e8000c101d0a */
[----:B------:R1:W-:Y:S02]  /*06d0*/  STG.E.128 [R8.64+0x180], RZ ;  /* 0x000180ff08007986 */ /* 0x0003e4000c101d0a */
.L_x_2328:
[----:B------:R-:W-:Y:S05]  /*06e0*/  BSYNC B0 ;  /* 0x0000000000007941 */ /* 0x000fea0003800000 */
.L_x_2327:
[----:B-1----:R-:W-:Y:S01]  /*06f0*/  IADD3 R9, R5, 0x10, RZ ;  /* 0x0000001005097810 */ /* 0x002fe20007ffe0ff */
[----:B------:R-:W-:Y:S03]  /*0700*/  BSSY B0, `(.L_x_2329) ;  /* 0x0000011000007945 */ /* 0x000fe60003800000 */
[----:B------:R-:W-:-:S13]  /*0710*/  ISETP.GE.AND P0, PT, R9, R90, PT ;  /* 0x0000005a0900720c */ /* 0x000fda0003f06270 */
[----:B------:R-:W-:Y:S05]  /*0720*/  @P0 BRA `(.L_x_2330) ;  /* 0x000000e000000947 */ /* 0x000fea0003800000 */
[----:B------:R-:W-:Y:S01]  /*0730*/  IADD3 R3, P0, R5, 0x10, RZ ;  /* 0x0000001005037810 */ /* 0x000fe20007f1e0ff */
[----:B------:R-:W-:Y:S01]  /*0740*/  IMAD.MOV.U32 R6, RZ, RZ, R20 ;  /* 0x000000ffff067224 */ /* 0x000fe200078e0014 */
[----:B------:R-:W-:-:S03]  /*0750*/  MOV R7, R13 ;  /* 0x0000000d00077202 */ /* 0x000fc60000000f00 */
[----:B------:R-:W-:Y:S02]  /*0760*/  IMAD.X R0, RZ, RZ, R2, P0 ;  /* 0x000000ffff007224 */ /* 0x000fe400000e0602 */
[----:B------:R-:W-:-:S04]  /*0770*/  IMAD.WIDE.U32 R6, R3, c[0x0][0x1e8], R6 ;  /* 0x00007a0003067a25 */ /* 0x000fc800078e0006 */
[----:B------:R-:W-:Y:S01]  /*0780*/  IMAD R0, R0, c[0x0][0x1e8], RZ ;  /* 0x00007a0000007a24 */ /* 0x000fe200078e02ff */
[----:B------:R-:W-:-:S03]  /*0790*/  LEA R10, P0, R6, c[0x0][0x1d0], 0x1 ;  /* 0x00007400060a7a11 */ /* 0x000fc600078008ff */
[----:B------:R-:W-:-:S05]  /*07a0*/  IMAD R0, R3, c[0x0][0x1ec], R0 ;  /* 0x00007b0003007a24 */ /* 0x000fca00078e0200 */
[----:B------:R-:W-:-:S04]  /*07b0*/  IADD3 R3, R7, R0, RZ ;  /* 0x0000000007037210 */ /* 0x000fc80007ffe0ff */
[----:B------:R-:W-:-:S05]  /*07c0*/  LEA.HI.X R11, R6, c[0x0][0x1d4], R3, 0x1, P0 ;  /* 0x00007500060b7a11 */ /* 0x000fca00000f0c03 */
[----:B------:R1:W-:Y:S04]  /*07d0*/  STG.E.128 [R10.64], RZ ;  /* 0x000000ff0a007986 */ /* 0x0003e8000c101d0a */
[----:B------:R1:W-:Y:S04]  /*07e0*/  STG.E.128 [R10.64+0x80], RZ ;  /* 0x000080ff0a007986 */ /* 0x0003e8000c101d0a */
[----:B------:R1:W-:Y:S04]  /*07f0*/  STG.E.128 [R10.64+0x100], RZ ;  /* 0x000100ff0a007986 */ /* 0x0003e8000c101d0a */
[----:B------:R1:W-:Y:S02]  /*0800*/  STG.E.128 [R10.64+0x180], RZ ;  /* 0x000180ff0a007986 */ /* 0x0003e4000c101d0a */
.L_x_2330:
[----:B------:R-:W-:Y:S05]  /*0810*/  BSYNC B0 ;  /* 0x0000000000007941 */ /* 0x000fea0003800000 */
.L_x_2329:
[----:B------:R-:W-:Y:S01]  /*0820*/  IADD3 R7, R5, 0x20, RZ ;  /* 0x0000002005077810 */ /* 0x000fe20007ffe0ff */
[----:B------:R-:W-:Y:S03]  /*0830*/  BSSY B0, `(.L_x_2331) ;  /* 0x0000011000007945 */ /* 0x000fe60003800000 */
[----:B------:R-:W-:-:S13]  /*0840*/  ISETP.GE.AND P0, PT, R7, R90, PT ;  /* 0x0000005a0700720c */ /* 0x000fda0003f06270 */
[----:B------:R-:W-:Y:S05]  /*0850*/  @P0 BRA `(.L_x_2332) ;  /* 0x000000e000000947 */ /* 0x000fea0003800000 */
[----:B------:R-:W-:Y:S01]  /*0860*/  IADD3 R3, P0, R5, 0x20, RZ ;  /* 0x0000002005037810 */ /* 0x000fe20007f1e0ff */
[----:B-1----:R-:W-:Y:S01]  /*0870*/  IMAD.MOV.U32 R10, RZ, RZ, R20 ;  /* 0x000000ffff0a7224 */ /* 0x002fe200078e0014 */
        /* <DEDUP_REMOVED lines=12> */
.L_x_2332:
[----:B------:R-:W-:Y:S05]  /*0940*/  BSYNC B0 ;  /* 0x0000000000007941 */ /* 0x000fea0003800000 */
.L_x_2331:
[----:B-1----:R-:W-:Y:S01]  /*0950*/  IADD3 R11, R5, 0x30, RZ ;  /* 0x00000030050b7810 */ /* 0x002fe20007ffe0ff */
[----:B------:R-:W-:Y:S03]  /*0960*/  BSSY B0, `(.L_x_2333) ;  /* 0x0000010000007945 */ /* 0x000fe60003800000 */
[----:B------:R-:W-:-:S13]  /*0970*/  ISETP.GE.AND P0, PT, R11, R90, PT ;  /* 0x0000005a0b00720c */ /* 0x000fda0003f06270 */
[----:B------:R-:W-:Y:S05]  /*0980*/  @P0 BRA `(.L_x_2334) ;  /* 0x000000d000000947 */ /* 0x000fea0003800000 */
[----:B------:R-:W-:Y:S02]  /*0990*/  IADD3 R3, P0, R5, 0x30, RZ ;  /* 0x0000003005037810 */ /* 0x000fe40007f1e0ff */
[----:B------:R-:W-:Y:S02]  /*09a0*/  MOV R12, R20 ;  /* 0x00000014000c7202 */ /* 0x000fe40000000f00 */
[----:B------:R-:W-:-:S03]  /*09b0*/  IADD3.X R0, RZ, R2, RZ, P0, !PT ;  /* 0x00000002ff007210 */ /* 0x000fc600007fe4ff */
        /* <DEDUP_REMOVED lines=10> */
.L_x_2334:
[----:B------:R-:W-:Y:S05]  /*0a60*/  BSYNC B0 ;  /* 0x0000000000007941 */ /* 0x000fea0003800000 */
.L_x_2333:
[----:B------:R-:W-:-:S04]  /*0a70*/  LOP3.LUT P4, RZ, R86, 0x7, RZ, 0xc0, !PT ;  /* 0x0000000756ff7812 */ /* 0x000fc8000788c0ff */
[-C--:B------:R-:W-:Y:S02]  /*0a80*/  ISETP.GE.OR P3, PT, R5, R90.reuse, P4 ;  /* 0x0000005a0500720c */ /* 0x080fe40002766670 */
[-C--:B------:R-:W-:Y:S02]  /*0a90*/  ISETP.GE.OR P2, PT, R9, R90.reuse, P4 ;  /* 0x0000005a0900720c */ /* 0x080fe40002746670 */
[-C--:B------:R-:W-:Y:S02]  /*0aa0*/  ISETP.GE.OR P1, PT, R7, R90.reuse, P4 ;  /* 0x0000005a0700720c */ /* 0x080fe40002726670 */
[----:B------:R-:W-:Y:S02]  /*0ab0*/  IADD3 R5, P0, R89, R5, RZ ;  /* 0x0000000559057210 */ /* 0x000fe40007f1e0ff */
[----:B------:R-:W-:Y:S02]  /*0ac0*/  ISETP.GE.OR P4, PT, R11, R90, P4 ;  /* 0x0000005a0b00720c */ /* 0x000fe40002786670 */
[----:B------:R-:W-:-:S02]  /*0ad0*/  LEA.HI.X.SX32 R2, R89, R2, 0x1, P0 ;  /* 0x0000000259027211 */ /* 0x000fc400000f0eff */
[----:B------:R-:W-:Y:S01]  /*0ae0*/  LEA R4, P0, R5, c[0x0][0x200], 0x2 ;  /* 0x0000800005047a11 */ /* 0x000fe200078010ff */
[----:B------:R-:W-:-:S03]  /*0af0*/  @!P3 IMAD.MOV.U32 R3, RZ, RZ, 0x7f800000 ;  /* 0x7f800000ff03b424 */ /* 0x000fc600078e00ff */
[----:B------:R-:W-:Y:S01]  /*0b00*/  LEA.HI.X R5, R5, c[0x0][0x204], R2, 0x2, P0 ;  /* 0x0000810005057a11 */ /* 0x000fe200000f1402 */
[----:B------:R-:W-:Y:S02]  /*0b10*/  @!P2 IMAD.MOV.U32 R2, RZ, RZ, 0x7f800000 ;  /* 0x7f800000ff02a424 */ /* 0x000fe400078e00ff */
[----:B------:R-:W-:Y:S02]  /*0b20*/  @!P1 IMAD.MOV.U32 R0, RZ, RZ, 0x7f800000 ;  /* 0x7f800000ff009424 */ /* 0x000fe400078e00ff */
[----:B------:R2:W-:Y:S04]  /*0b30*/  @!P3 STG.E [R4.64], R3 ;  /* 0x000000030400b986 */ /* 0x0005e8000c10190a */
[----:B------:R2:W-:Y:S04]  /*0b40*/  @!P2 STG.E [R4.64+0x40], R2 ;  /* 0x000040020400a986 */ /* 0x0005e8000c10190a */
[----:B------:R2:W-:Y:S01]  /*0b50*/  @!P1 STG.E [R4.64+0x80], R0 ;  /* 0x0000800004009986 */ /* 0x0005e2000c10190a */
[----:B------:R-:W-:Y:S05]  /*0b60*/  @P4 EXIT ;  /* 0x000000000000494d */ /* 0x000fea0003800000 */
[----:B--2---:R-:W-:-:S05]  /*0b70*/  MOV R3, 0x7f800000 ;  /* 0x7f80000000037802 */ /* 0x004fca0000000f00 */
[----:B------:R-:W-:Y:S01]  /*0b80*/  STG.E [R4.64+0xc0], R3 ;  /* 0x0000c00304007986 */ /* 0x000fe2000c10190a */
[----:B------:R-:W-:Y:S05]  /*0b90*/  EXIT ;  /* 0x000000000000794d */ /* 0x000fea0003800000 */
.L_x_2326:
[----:B------:R-:W-:Y:S01]  /*0ba0*/  ISETP.NE.U32.AND P0, PT, RZ, c[0x0][0x2b8], PT ;  /* 0x0000ae00ff007a0c */ /* 0x000fe20003f05070 */
[----:B------:R-:W-:Y:S01]  /*0bb0*/  IMAD.MOV.U32 R0, RZ, RZ, R3 ;  /* 0x000000ffff007224 */ /* 0x000fe200078e0003 */
[----:B------:R-:W-:Y:S02]  /*0bc0*/  ISETP.NE.U32.AND P1, PT, RZ, c[0x0][0x2c0], PT ;  /* 0x0000b000ff007a0c */ /* 0x000fe40003f25070 */
[----:B------:R-:W-:Y:S02]  /*0bd0*/  ISETP.NE.AND.EX P0, PT, RZ, c[0x0][0x2bc], PT, P0 ;  /* 0x0000af00ff007a0c */ /* 0x000fe40003f05300 */
[----:B------:R-:W-:-:S11]  /*0be0*/  ISETP.NE.AND.EX P1, PT, RZ, c[0x0][0x2c4], PT, P1 ;  /* 0x0000b100ff007a0c */ /* 0x000fd60003f25310 */
[C---:B------:R-:W-:Y:S02]  /*0bf0*/  @P0 IMAD.WIDE R10, R3.reuse, R4, c[0x0][0x2b8] ;  /* 0x0000ae00030a0625 */ /* 0x040fe400078e0204 */
[----:B------:R-:W-:Y:S02]  /*0c00*/  @P1 SHF.R.S32.HI R4, RZ, 0x1f, R3 ;  /* 0x0000001fff041819 */ /* 0x000fe40000011403 */
[----:B------:R-:W-:Y:S01]  /*0c10*/  @P1 IMAD.WIDE.U32 R8, R3, c[0x0][0x2c8], RZ ;  /* 0x0000b20003081a25 */ /* 0x000fe200078e00ff */
[----:B------:R-:W-:Y:S01]  /*0c20*/  CS2R R242, SRZ ;  /* 0x0000000000f27805 */ /* 0x000fe2000001ff00 */
[----:B------:R1:W5:Y:S01]  /*0c30*/  @P0 LDG.E R0, [R10.64] ;  /* 0x0000000a0a000981 */ /* 0x000362000c1e1900 */
[----:B------:R-:W-:Y:S01]  /*0c40*/  PLOP3.LUT P6, PT, PT, PT, PT, 0x8, 0x0 ;  /* 0x000000000000781c */ /* 0x000fe20003fce170 */
[----:B------:R-:W-:Y:S01]  /*0c50*/  @P1 IMAD R4, R4, c[0x0][0x2c8], RZ ;  /* 0x0000b20004041a24 */ /* 0x000fe200078e02ff */
[----:B------:R-:W-:-:S03]  /*0c60*/  @P1 LEA R242, P0, R8, c[0x0][0x2c0], 0x2 ;  /* 0x0000b00008f21a11 */ /* 0x000fc600078010ff */
[----:B------:R-:W-:-:S04]  /*0c70*/  @P1 IMAD R4, R3, c[0x0][0x2cc], R4 ;  /* 0x0000b30003041a24 */ /* 0x000fc800078e0204 */
[----:B------:R-:W-:Y:S01]  /*0c80*/  @P1 IMAD.IADD R5, R9, 0x1, R4 ;  /* 0x0000000109051824 */ /* 0x000fe200078e0204 */
[----:B------:R-:W-:-:S04]  /*0c90*/  IABS R4, c[0x0][0x2d0] ;  /* 0x0000b40000047a13 */ /* 0x000fc80000000000 */
[----:B------:R-:W-:-:S04]  /*0ca0*/  @P1 SHF.L.U64.HI R5, R8, 0x2, R5 ;  /* 0x0000000208051819 */ /* 0x000fc80000010205 */
[----:B------:R-:W-:Y:S02]  /*0cb0*/  @P1 IADD3.X R243, R5, c[0x0][0x2c4], RZ, P0, !PT ;  /* 0x0000b10005f31a10 */ /* 0x000fe400007fe4ff */
[----:B------:R-:W-:-:S04]  /*0cc0*/  @P1 ISETP.NE.U32.AND P0, PT, R242, RZ, PT ;  /* 0x000000fff200120c */ /* 0x000fc80003f05070 */
[----:B------:R-:W-:-:S13]  /*0cd0*/  @P1 ISETP.NE.AND.EX P6, PT, R243, RZ, PT, P0 ;  /* 0x000000fff300120c */ /* 0x000fda0003fc5300 */
[----:B------:R-:W-:Y:S05]  /*0ce0*/  @!P6 BRA `(.L_x_2335) ;  /* 0x000004800000e947 */ /* 0x000fea0003800000 */
[----:B-1----:R-:W1:Y:S01]  /*0cf0*/  I2F.RP R8, R4 ;  /* 0x0000000400087306 */ /* 0x002e620000209400 */
[----:B------:R-:W-:Y:S01]  /*0d00*/  IMAD.MOV.U32 R6, RZ, RZ, RZ ;  /* 0x000000ffff067224 */ /* 0x000fe200078e00ff */
[----:B------:R-:W-:-:S04]  /*0d10*/  LEA R15, R2, 0xffffffc0, 0x6 ;  /* 0xffffffc0020f7811 */ /* 0x000fc800078e30ff */
[----:B-----5:R-:W-:Y:S02]  /*0d20*/  IABS R0, R15 ;  /* 0x0000000f00007213 */ /* 0x020fe40000000000 */
[----:B-1----:R-:W1:Y:S02]  /*0d30*/  MUFU.RCP R7, R8 ;  /* 0x0000000800077308 */ /* 0x002e640000001000 */
[----:B-1----:R-:W-:-:S06]  /*0d40*/  IADD3 R7, R7, 0xffffffe, RZ ;  /* 0x0ffffffe07077810 */ /* 0x002fcc0007ffe0ff */
[----:B------:R-:W1:Y:S02]  /*0d50*/  F2I.FTZ.U32.TRUNC.NTZ R7, R7 ;  /* 0x0000000700077305 */ /* 0x000e64000021f000 */
[----:B-1----:R-:W-:-:S04]  /*0d60*/  IMAD.MOV R5, RZ, RZ, -R7 ;  /* 0x000000ffff057224 */ /* 0x002fc800078e0a07 */
[----:B------:R-:W-:-:S04]  /*0d70*/  IMAD R5, R5, R4, RZ ;  /* 0x0000000405057224 */ /* 0x000fc800078e02ff */
[----:B------:R-:W-:-:S06]  /*0d80*/  IMAD.HI.U32 R5, R7, R5, R6 ;  /* 0x0000000507057227 */ /* 0x000fcc00078e0006 */
[----:B------:R-:W-:-:S05]  /*0d90*/  IMAD.HI.U32 R6, R5, R0, RZ ;  /* 0x0000000005067227 */ /* 0x000fca00078e00ff */
[----:B------:R-:W-:-:S05]  /*0da0*/  IADD3 R5, -R6, RZ, RZ ;  /* 0x000000ff06057210 */ /* 0x000fca0007ffe1ff */
[----:B------:R-:W-:Y:S01]  /*0db0*/  IMAD R5, R4, R5, R0 ;  /* 0x0000000504057224 */ /* 0x000fe200078e0200 */
[----:B------:R-:W-:-:S04]  /*0dc0*/  LOP3.LUT R0, R15, c[0x0][0x2d0], RZ, 0x3c, !PT ;  /* 0x0000b4000f007a12 */ /* 0x000fc800078e3cff */
[----:B------:R-:W-:Y:S02]  /*0dd0*/  ISETP.GT.U32.AND P1, PT, R4, R5, PT ;  /* 0x000000050400720c */ /* 0x000fe40003f24070 */
[----:B------:R-:W-:-:S11]  /*0de0*/  ISETP.GE.AND P0, PT, R0, RZ, PT ;  /* 0x000000ff0000720c */ /* 0x000fd60003f06270 */
[----:B------:R-:W-:Y:S01]  /*0df0*/  @!P1 IMAD.IADD R5, R5, 0x1, -R4 ;  /* 0x0000000105059824 */ /* 0x000fe200078e0a04 */
[----:B------:R-:W-:Y:S02]  /*0e00*/  @!P1 IADD3 R6, R6, 0x1, RZ ;  /* 0x0000000106069810 */ /* 0x000fe40007ffe0ff */
[----:B------:R-:W-:Y:S02]  /*0e10*/  ISETP.NE.AND P1, PT, RZ, c[0x0][0x2d0], PT ;  /* 0x0000b400ff007a0c */ /* 0x000fe40003f25270 */
[----:B------:R-:W-:-:S13]  /*0e20*/  ISETP.GE.U32.AND P2, PT, R5, R4, PT ;  /* 0x000000040500720c */ /* 0x000fda0003f46070 */
[----:B------:R-:W-:-:S04]  /*0e30*/  @P2 IADD3 R6, R6, 0x1, RZ ;  /* 0x0000000106062810 */ /* 0x000fc80007ffe0ff */
[----:B------:R-:W-:-:S05]  /*0e40*/  MOV R5, R6 ;  /* 0x0000000600057202 */ /* 0x000fca0000000f00 */
[----:B------:R-:W-:Y:S01]  /*0e50*/  @!P0 IMAD.MOV R5, RZ, RZ, -R5 ;  /* 0x000000ffff058224 */ /* 0x000fe200078e0a05 */
[----:B------:R-:W-:-:S05]  /*0e60*/  @!P1 LOP3.LUT R5, RZ, c[0x0][0x2d0], RZ, 0x33, !PT ;  /* 0x0000b400ff059a12 */ /* 0x000fca00078e33ff */
[----:B------:R-:W-:-:S06]  /*0e70*/  IMAD.WIDE R16, R5, 0x4, R242 ;  /* 0x0000000405107825 */ /* 0x000fcc00078e02f2 */
[----:B------:R-:W2:Y:S01]  /*0e80*/  LDG.E R16, [R16.64] ;  /* 0x0000000a10107981 */ /* 0x000ea2000c1e1900 */
[----:B------:R-:W-:-:S04]  /*0e90*/  IABS R0, c[0x0][0x1c8] ;  /* 0x0000720000007a13 */ /* 0x000fc80000000000 */
[----:B------:R-:W1:Y:S08]  /*0ea0*/  I2F.RP R10, R0 ;  /* 0x00000000000a7306 */ /* 0x000e700000209400 */
[----:B-1----:R-:W1:Y:S02]  /*0eb0*/  MUFU.RCP R8, R10 ;  /* 0x0000000a00087308 */ /* 0x002e640000001000 */
[----:B-1----:R-:W-:-:S06]  /*0ec0*/  IADD3 R8, R8, 0xffffffe, RZ ;  /* 0x0ffffffe08087810 */ /* 0x002fcc0007ffe0ff */
[----:B------:R-:W1:Y:S02]  /*0ed0*/  F2I.FTZ.U32.TRUNC.NTZ R9, R8 ;  /* 0x0000000800097305 */ /* 0x000e64000021f000 */
[----:B-1----:R-:W-:Y:S01]  /*0ee0*/  IADD3 R6, RZ, -R9, RZ ;  /* 0x80000009ff067210 */ /* 0x002fe20007ffe0ff */
[----:B------:R-:W-:-:S04]  /*0ef0*/  IMAD.MOV.U32 R8, RZ, RZ, RZ ;  /* 0x000000ffff087224 */ /* 0x000fc800078e00ff */
[----:B------:R-:W-:Y:S01]  /*0f00*/  IMAD R7, R6, R0, RZ ;  /* 0x0000000006077224 */ /* 0x000fe200078e02ff */
[----:B------:R-:W-:-:S03]  /*0f10*/  IABS R6, R20 ;  /* 0x0000001400067213 */ /* 0x000fc60000000000 */
[----:B------:R-:W-:-:S06]  /*0f20*/  IMAD.HI.U32 R7, R9, R7, R8 ;  /* 0x0000000709077227 */ /* 0x000fcc00078e0008 */
[----:B------:R-:W-:-:S05]  /*0f30*/  IMAD.HI.U32 R9, R7, R6, RZ ;  /* 0x0000000607097227 */ /* 0x000fca00078e00ff */
[----:B------:R-:W-:-:S05]  /*0f40*/  IADD3 R7, -R9, RZ, RZ ;  /* 0x000000ff09077210 */ /* 0x000fca0007ffe1ff */
[----:B------:R-:W-:Y:S01]  /*0f50*/  IMAD R7, R0, R7, R6 ;  /* 0x0000000700077224 */ /* 0x000fe200078e0206 */
[----:B------:R-:W-:-:S04]  /*0f60*/  LOP3.LUT R6, R20, c[0x0][0x1c8], RZ, 0x3c, !PT ;  /* 0x0000720014067a12 */ /* 0x000fc800078e3cff */
[----:B------:R-:W-:-:S13]  /*0f70*/  ISETP.GT.U32.AND P0, PT, R0, R7, PT ;  /* 0x000000070000720c */ /* 0x000fda0003f04070 */
[----:B------:R-:W-:Y:S01]  /*0f80*/  @!P0 IMAD.IADD R7, R7, 0x1, -R0 ;  /* 0x0000000107078824 */ /* 0x000fe200078e0a00 */
[----:B------:R-:W-:Y:S02]  /*0f90*/  @!P0 IADD3 R9, R9, 0x1, RZ ;  /* 0x0000000109098810 */ /* 0x000fe40007ffe0ff */
[----:B------:R-:W-:Y:S02]  /*0fa0*/  ISETP.GE.AND P0, PT, R6, RZ, PT ;  /* 0x000000ff0600720c */ /* 0x000fe40003f06270 */
[----:B------:R-:W-:Y:S02]  /*0fb0*/  ISETP.GE.U32.AND P1, PT, R7, R0, PT ;  /* 0x000000000700720c */ /* 0x000fe40003f26070 */
[----:B------:R-:W-:-:S05]  /*0fc0*/  IADD3 R0, -R5, RZ, RZ ;  /* 0x000000ff05007210 */ /* 0x000fca0007ffe1ff */
[----:B------:R-:W-:-:S05]  /*0fd0*/  IMAD R15, R0, c[0x0][0x2d0], R15 ;  /* 0x0000b400000f7a24 */ /* 0x000fca00078e020f */
[----:B------:R-:W-:Y:S02]  /*0fe0*/  SHF.R.S32.HI R11, RZ, 0x1f, R15 ;  /* 0x0000001fff0b7819 */ /* 0x000fe4000001140f */
[----:B------:R-:W-:Y:S02]  /*0ff0*/  @P1 IADD3 R9, R9, 0x1, RZ ;  /* 0x0000000109091810 */ /* 0x000fe40007ffe0ff */
[----:B------:R-:W-:Y:S01]  /*1000*/  ISETP.NE.AND P1, PT, RZ, c[0x0][0x1c8], PT ;  /* 0x00007200ff007a0c */ /* 0x000fe20003f25270 */
[----:B------:R-:W-:Y:S02]  /*1010*/  IMAD R0, R11, c[0x0][0x198], RZ ;  /* 0x000066000b007a24 */ /* 0x000fe400078e02ff */
[----:B------:R-:W-:-:S10]  /*1020*/  @!P0 IMAD.MOV R9, RZ, RZ, -R9 ;  /* 0x000000ffff098224 */ /* 0x000fd400078e0a09 */
[----:B------:R-:W-:Y:S02]  /*1030*/  @!P1 LOP3.LUT R9, RZ, c[0x0][0x1c8], RZ, 0x33, !PT ;  /* 0x00007200ff099a12 */ /* 0x000fe400078e33ff */
[----:B--2---:R-:W-:Y:S01]  /*1040*/  SHF.R.S32.HI R5, RZ, 0x1f, R16 ;  /* 0x0000001fff057819 */ /* 0x004fe20000011410 */
[----:B------:R-:W-:-:S04]  /*1050*/  IMAD.WIDE.U32 R12, R16, c[0x0][0x180], RZ ;  /* 0x00006000100c7a25 */ /* 0x000fc800078e00ff */
[C---:B------:R-:W-:Y:S02]  /*1060*/  IMAD R7, R5.reuse, c[0x0][0x180], RZ ;  /* 0x0000600005077a24 */ /* 0x040fe400078e02ff */
[----:B------:R-:W-:Y:S02]  /*1070*/  IMAD R5, R5, c[0x0][0x188], RZ ;  /* 0x0000620005057a24 */ /* 0x000fe400078e02ff */
[C---:B------:R-:W-:Y:S02]  /*1080*/  IMAD R6, R16.reuse, c[0x0][0x184], R7 ;  /* 0x0000610010067a24 */ /* 0x040fe400078e0207 */
[C---:B------:R-:W-:Y:S02]  /*1090*/  IMAD R14, R16.reuse, c[0x0][0x18c], R5 ;  /* 0x00006300100e7a24 */ /* 0x040fe400078e0205 */
[----:B------:R-:W-:Y:S01]  /*10a0*/  IMAD.WIDE.U32 R16, R16, c[0x0][0x188], RZ ;  /* 0x0000620010107a25 */ /* 0x000fe200078e00ff */
[----:B------:R-:W-:-:S03]  /*10b0*/  IADD3 R7, R13, R6, RZ ;  /* 0x000000060d077210 */ /* 0x000fc60007ffe0ff */
[----:B------:R-:W-:Y:S02]  /*10c0*/  IMAD.MOV.U32 R6, RZ, RZ, R12 ;  /* 0x000000ffff067224 */ /* 0x000fe400078e000c */
[C---:B------:R-:W-:Y:S02]  /*10d0*/  IMAD R13, R15.reuse, c[0x0][0x19c], R0 ;  /* 0x000067000f0d7a24 */ /* 0x040fe400078e0200 */
[----:B------:R-:W-:Y:S01]  /*10e0*/  IMAD.WIDE.U32 R30, R15, c[0x0][0x198], R6 ;  /* 0x000066000f1e7a25 */ /* 0x000fe200078e0006 */
[----:B------:R-:W-:-:S03]  /*10f0*/  SHF.R.S32.HI R7, RZ, 0x1f, R9 ;  /* 0x0000001fff077819 */ /* 0x000fc60000011409 */
[----:B------:R-:W-:Y:S01]  /*1100*/  IMAD.IADD R14, R17, 0x1, R14 ;  /* 0x00000001110e7824 */ /* 0x000fe200078e020e */
[----:B------:R-:W-:Y:S01]  /*1110*/  IADD3 R31, R31, R13, RZ ;  /* 0x0000000d1f1f7210 */ /* 0x000fe20007ffe0ff */
[----:B------:R-:W-:-:S04]  /*1120*/  IMAD R0, R7, c[0x0][0x1b0], RZ ;  /* 0x00006c0007007a24 */ /* 0x000fc800078e02ff */
[C---:B------:R-:W-:Y:S02]  /*1130*/  IMAD R5, R9.reuse, c[0x0][0x1b4], R0 ;  /* 0x00006d0009057a24 */ /* 0x040fe400078e0200 */
[----:B------:R-:W-:-:S05]  /*1140*/  IMAD.WIDE.U32 R30, R9, c[0x0][0x1b0], R30 ;  /* 0x00006c00091e7a25 */ /* 0x000fca00078e001e */
[----:B------:R-:W-:Y:S01]  /*1150*/  IADD3 R5, R31, R5, RZ ;  /* 0x000000051f057210 */ /* 0x000fe20007ffe0ff */
[----:B------:R-:W-:Y:S05]  /*1160*/  BRA `(.L_x_2336) ;  /* 0x0000043000007947 */ /* 0x000fea0003800000 */
.L_x_2335:
[----:B-1----:R-:W-:-:S13]  /*1170*/  ISETP.NE.AND P3, PT, R17, -0x1, PT ;  /* 0xffffffff1100780c */ /* 0x002fda0003f65270 */
[----:B------:R-:W-:-:S05]  /*1180*/  @P3 IADD3 R5, R6, R17, RZ ;  /* 0x0000001106053210 */ /* 0x000fca0007ffe0ff */
[----:B------:R-:W-:-:S04]  /*1190*/  @P3 IMAD.WIDE.U32 R10, R5, c[0x0][0x198], RZ ;  /* 0x00006600050a3a25 */ /* 0x000fc800078e00ff */
[----:B------:R-:W-:Y:S01]  /*11a0*/  @P3 IMAD R5, R5, c[0x0][0x19c], R11 ;  /* 0x0000670005053a24 */ /* 0x000fe200078e020b */
[----:B------:R-:W-:Y:S05]  /*11b0*/  @P3 BRA `(.L_x_2337) ;  /* 0x000000a000003947 */ /* 0x000fea0003800000 */
[----:B------:R-:W-:Y:S01]  /*11c0*/  SHF.R.S32.HI R7, RZ, 0x1f, R6 ;  /* 0x0000001fff077819 */ /* 0x000fe20000011406 */
[----:B------:R-:W-:Y:S01]  /*11d0*/  IMAD.WIDE.U32 R8, R6, c[0x0][0x198], RZ ;  /* 0x0000660006087a25 */ /* 0x000fe200078e00ff */
[----:B-----5:R-:W-:-:S03]  /*11e0*/  SHF.R.S32.HI R5, RZ, 0x1f, R0 ;  /* 0x0000001fff057819 */ /* 0x020fc60000011400 */
[----:B------:R-:W-:Y:S02]  /*11f0*/  IMAD R7, R7, c[0x0][0x198], RZ ;  /* 0x0000660007077a24 */ /* 0x000fe400078e02ff */
[----:B------:R-:W-:Y:S02]  /*1200*/  IMAD R5, R5, c[0x0][0x180], RZ ;  /* 0x0000600005057a24 */ /* 0x000fe400078e02ff */
[----:B------:R-:W-:Y:S02]  /*1210*/  IMAD R7, R6, c[0x0][0x19c], R7 ;  /* 0x0000670006077a24 */ /* 0x000fe400078e0207 */
[----:B------:R-:W-:-:S03]  /*1220*/  IMAD R5, R0, c[0x0][0x184], R5 ;  /* 0x0000610000057a24 */ /* 0x000fc600078e0205 */
[----:B------:R-:W-:-:S05]  /*1230*/  IADD3 R9, R9, R7, RZ ;  /* 0x0000000709097210 */ /* 0x000fca0007ffe0ff */
[----:B------:R-:W-:-:S05]  /*1240*/  IMAD.WIDE.U32 R10, R0, c[0x0][0x180], R8 ;  /* 0x00006000000a7a25 */ /* 0x000fca00078e0008 */
[----:B------:R-:W-:Y:S02]  /*1250*/  IADD3 R5, R11, R5, RZ ;  /* 0x000000050b057210 */ /* 0x000fe40007ffe0ff */
.L_x_2337:
[----:B------:R-:W-:Y:S02]  /*1260*/  IABS R9, c[0x0][0x1c8] ;  /* 0x0000720000097a13 */ /* 0x000fe40000000000 */
[----:B------:R-:W-:Y:S02]  /*1270*/  LEA R15, R2, 0xffffffc0, 0x6 ;  /* 0xffffffc0020f7811 */ /* 0x000fe400078e30ff */
[----:B------:R-:W1:Y:S08]  /*1280*/  I2F.RP R14, R9 ;  /* 0x00000009000e7306 */ /* 0x000e700000209400 */
[----:B-1----:R-:W1:Y:S02]  /*1290*/  MUFU.RCP R12, R14 ;  /* 0x0000000e000c7308 */ /* 0x002e640000001000 */
[----:B-1----:R-:W-:Y:S01]  /*12a0*/  IADD3 R12, R12, 0xffffffe, RZ ;  /* 0x0ffffffe0c0c7810 */ /* 0x002fe20007ffe0ff */
[----:B------:R-:W-:-:S05]  /*12b0*/  @P3 IMAD.IADD R14, R6, 0x1, R17 ;  /* 0x00000001060e3824 */ /* 0x000fca00078e0211 */
[----:B------:R-:W1:Y:S01]  /*12c0*/  F2I.FTZ.U32.TRUNC.NTZ R13, R12 ;  /* 0x0000000c000d7305 */ /* 0x000e62000021f000 */
[----:B------:R-:W-:-:S04]  /*12d0*/  @P3 IMAD.WIDE.U32 R16, R14, c[0x0][0x1a0], RZ ;  /* 0x000068000e103a25 */ /* 0x000fc800078e00ff */
[----:B------:R-:W-:Y:S02]  /*12e0*/  @P3 IMAD R14, R14, c[0x0][0x1a4], R17 ;  /* 0x000069000e0e3a24 */ /* 0x000fe400078e0211 */
[----:B-1----:R-:W-:Y:S02]  /*12f0*/  IMAD.MOV R7, RZ, RZ, -R13 ;  /* 0x000000ffff077224 */ /* 0x002fe400078e0a0d */
[----:B------:R-:W-:Y:S02]  /*1300*/  IMAD.MOV.U32 R12, RZ, RZ, RZ ;  /* 0x000000ffff0c7224 */ /* 0x000fe400078e00ff */
[----:B------:R-:W-:Y:S01]  /*1310*/  IMAD R8, R7, R9, RZ ;  /* 0x0000000907087224 */ /* 0x000fe200078e02ff */
[----:B------:R-:W-:-:S03]  /*1320*/  IABS R7, R20 ;  /* 0x0000001400077213 */ /* 0x000fc60000000000 */
[----:B------:R-:W-:Y:S01]  /*1330*/  IMAD.HI.U32 R8, R13, R8, R12 ;  /* 0x000000080d087227 */ /* 0x000fe200078e000c */
[----:B------:R-:W-:Y:S02]  /*1340*/  MOV R11, R7 ;  /* 0x00000007000b7202 */ /* 0x000fe40000000f00 */
[----:B------:R-:W-:Y:S01]  /*1350*/  MOV R13, R5 ;  /* 0x00000005000d7202 */ /* 0x000fe20000000f00 */
[----:B------:R-:W-:Y:S02]  /*1360*/  IMAD.MOV.U32 R12, RZ, RZ, R10 ;  /* 0x000000ffff0c7224 */ /* 0x000fe400078e000a */
[----:B------:R-:W-:-:S04]  /*1370*/  IMAD.HI.U32 R7, R8, R11, RZ ;  /* 0x0000000b08077227 */ /* 0x000fc800078e00ff */
[----:B------:R-:W-:Y:S02]  /*1380*/  IMAD.MOV R8, RZ, RZ, -R7 ;  /* 0x000000ffff087224 */ /* 0x000fe400078e0a07 */
[----:B------:R-:W-:-:S04]  /*1390*/  IMAD.WIDE.U32 R12, R15, c[0x0][0x198], R12 ;  /* 0x000066000f0c7a25 */ /* 0x000fc800078e000c */
[----:B------:R-:W-:Y:S01]  /*13a0*/  IMAD R8, R9, R8, R11 ;  /* 0x0000000809087224 */ /* 0x000fe200078e020b */
[----:B------:R-:W-:-:S04]  /*13b0*/  SHF.R.S32.HI R11, RZ, 0x1f, R15 ;  /* 0x0000001fff0b7819 */ /* 0x000fc8000001140f */
[----:B------:R-:W-:-:S13]  /*13c0*/  ISETP.GT.U32.AND P0, PT, R9, R8, PT ;  /* 0x000000080900720c */ /* 0x000fda0003f04070 */
[-C--:B------:R-:W-:Y:S02]  /*13d0*/  @!P0 IADD3 R8, R8, -R9.reuse, RZ ;  /* 0x8000000908088210 */ /* 0x080fe40007ffe0ff */
[----:B------:R-:W-:Y:S02]  /*13e0*/  @!P0 IADD3 R7, R7, 0x1, RZ ;  /* 0x0000000107078810 */ /* 0x000fe40007ffe0ff */
[----:B------:R-:W-:Y:S02]  /*13f0*/  ISETP.GE.U32.AND P2, PT, R8, R9, PT ;  /* 0x000000090800720c */ /* 0x000fe40003f46070 */
[----:B------:R-:W-:Y:S02]  /*1400*/  LOP3.LUT R8, R20, c[0x0][0x1c8], RZ, 0x3c, !PT ;  /* 0x0000720014087a12 */ /* 0x000fe400078e3cff */
[----:B------:R-:W-:Y:S02]  /*1410*/  ISETP.NE.AND P0, PT, RZ, c[0x0][0x1c8], PT ;  /* 0x00007200ff007a0c */ /* 0x000fe40003f05270 */
[----:B------:R-:W-:Y:S01]  /*1420*/  ISETP.GE.AND P1, PT, R8, RZ, PT ;  /* 0x000000ff0800720c */ /* 0x000fe20003f26270 */
[----:B------:R-:W-:-:S04]  /*1430*/  IMAD R8, R11, c[0x0][0x198], RZ ;  /* 0x000066000b087a24 */ /* 0x000fc800078e02ff */
[----:B------:R-:W-:Y:S02]  /*1440*/  IMAD R5, R15, c[0x0][0x19c], R8 ;  /* 0x000067000f057a24 */ /* 0x000fe400078e0208 */
[----:B------:R-:W-:-:S03]  /*1450*/  @P2 IADD3 R7, R7, 0x1, RZ ;  /* 0x0000000107072810 */ /* 0x000fc60007ffe0ff */
[----:B------:R-:W-:Y:S02]  /*1460*/  IADD3 R13, R13, R5, RZ ;  /* 0x000000050d0d7210 */ /* 0x000fe40007ffe0ff */
[----:B------:R-:W-:-:S05]  /*1470*/  IMAD.MOV.U32 R9, RZ, RZ, R7 ;  /* 0x000000ffff097224 */ /* 0x000fca00078e0007 */
[----:B------:R-:W-:Y:S02]  /*1480*/  @!P1 IADD3 R9, -R9, RZ, RZ ;  /* 0x000000ff09099210 */ /* 0x000fe40007ffe1ff */
[----:B------:R-:W-:-:S04]  /*1490*/  @!P0 LOP3.LUT R9, RZ, c[0x0][0x1c8], RZ, 0x33, !PT ;  /* 0x00007200ff098a12 */ /* 0x000fc800078e33ff */
[----:B------:R-:W-:Y:S01]  /*14a0*/  SHF.R.S32.HI R7, RZ, 0x1f, R9 ;  /* 0x0000001fff077819 */ /* 0x000fe20000011409 */
[----:B------:R-:W-:-:S04]  /*14b0*/  IMAD.WIDE.U32 R30, R9, c[0x0][0x1b0], R12 ;  /* 0x00006c00091e7a25 */ /* 0x000fc800078e000c */
[----:B------:R-:W-:-:S04]  /*14c0*/  IMAD R8, R7, c[0x0][0x1b0], RZ ;  /* 0x00006c0007087a24 */ /* 0x000fc800078e02ff */
[----:B------:R-:W-:-:S04]  /*14d0*/  IMAD R5, R9, c[0x0][0x1b4], R8 ;  /* 0x00006d0009057a24 */ /* 0x000fc800078e0208 */
[----:B------:R-:W-:Y:S01]  /*14e0*/  IMAD.IADD R5, R31, 0x1, R5 ;  /* 0x000000011f057824 */ /* 0x000fe200078e0205 */
        /* <DEDUP_REMOVED lines=11> */
.L_x_2336:
[----:B------:R-:W-:Y:S01]  /*15a0*/  ISETP.NE.AND P0, PT, R238, -0x1, PT ;  /* 0xffffffffee00780c */ /* 0x000fe20003f05270 */
[----:B------:R-:W-:Y:S01]  /*15b0*/  IMAD.IADD R235, R90, 0x1, -R89 ;  /* 0x000000015aeb7824 */ /* 0x000fe200078e0a59 */
[----:B------:R-:W-:Y:S01]  /*15c0*/  SHF.R.S32.HI R87, RZ, 0x1f, R86 ;  /* 0x0000001fff577819 */ /* 0x000fe20000011456 */
[----:B------:R-:W-:Y:S01]  /*15d0*/  ULDC UR8, c[0x0][0x198] ;  /* 0x0000660000087ab9 */ /* 0x000fe20000000800 */
[----:B------:R-:W-:Y:S01]  /*15e0*/  IADD3 R239, R2, -0x1, RZ ;  /* 0xffffffff02ef7810 */ /* 0x000fe20007ffe0ff */
[----:B------:R-:W-:Y:S01]  /*15f0*/  UIMAD.WIDE.U32 UR4, UR8, 0x20, URZ ;  /* 0x00000020080478a5 */ /* 0x000fe2000f8e003f */
[CC--:B------:R-:W-:Y:S01]  /*1600*/  LEA.HI R19, R87.reuse, R86.reuse, RZ, 0x3 ;  /* 0x0000005657137211 */ /* 0x0c0fe200078f18ff */
[----:B------:R-:W-:Y:S01]  /*1610*/  IMAD.SHL.U32 R202, R86, 0x2, RZ ;  /* 0x0000000256ca7824 */ /* 0x000fe200078e00ff */
[----:B------:R-:W-:Y:S02]  /*1620*/  LEA.HI R21, R87, R86, RZ, 0x6 ;  /* 0x0000005657157211 */ /* 0x000fe400078f30ff */
[----:B------:R-:W-:-:S02]  /*1630*/  SHF.R.S32.HI R12, RZ, 0x3, R19 ;  /* 0x00000003ff0c7819 */ /* 0x000fc40000011413 */
[----:B------:R-:W-:Y:S01]  /*1640*/  LOP3.LUT R19, R19, 0xfffffff8, RZ, 0xc0, !PT ;  /* 0xfffffff813137812 */ /* 0x000fe200078ec0ff */
[----:B------:R-:W-:Y:S01]  /*1650*/  @P0 IMAD.WIDE.U32 R24, R238, c[0x0][0x190], RZ ;  /* 0x00006400ee180a25 */ /* 0x000fe200078e00ff */
[----:B-----5:R-:W-:Y:S02]  /*1660*/  @!P0 SHF.R.S32.HI R0, RZ, 0x1f, R3 ;  /* 0x0000001fff008819 */ /* 0x020fe40000011403 */
[C---:B------:R-:W-:Y:S01]  /*1670*/  IADD3 R10, R12.reuse, 0x10, RZ ;  /* 0x000000100c0a7810 */ /* 0x040fe20007ffe0ff */
[C---:B------:R-:W-:Y:S01]  /*1680*/  @!P0 IMAD.WIDE.U32 R22, R3.reuse, c[0x0][0x178], RZ ;  /* 0x00005e0003168a25 */ /* 0x040fe200078e00ff */
[C---:B------:R-:W-:Y:S02]  /*1690*/  IADD3 R8, R12.reuse, 0x20, RZ ;  /* 0x000000200c087810 */ /* 0x040fe40007ffe0ff */
[----:B------:R-:W-:Y:S01]  /*16a0*/  IADD3 R6, R12, 0x30, RZ ;  /* 0x000000300c067810 */ /* 0x000fe20007ffe0ff */
[----:B------:R-:W-:Y:S01]  /*16b0*/  @!P0 IMAD R0, R0, c[0x0][0x178], RZ ;  /* 0x00005e0000008a24 */ /* 0x000fe200078e02ff */
[----:B------:R-:W-:Y:S01]  /*16c0*/  SHF.R.S32.HI R13, RZ, 0x1f, R12 ;  /* 0x0000001fff0d7819 */ /* 0x000fe2000001140c */
[----:B------:R-:W-:Y:S01]  /*16d0*/  @P0 IMAD R17, R238, c[0x0][0x194], R25 ;  /* 0x00006500ee110a24 */ /* 0x000fe200078e0219 */
[-C--:B------:R-:W-:Y:S01]  /*16e0*/  ISETP.GE.AND P5, PT, R8, R235.reuse, PT ;  /* 0x000000eb0800720c */ /* 0x080fe20003fa6270 */
[----:B------:R-:W-:Y:S01]  /*16f0*/  @!P0 IMAD R0, R3, c[0x0][0x17c], R0 ;  /* 0x00005f0003008a24 */ /* 0x000fe200078e0200 */
[----:B------:R-:W-:Y:S01]  /*1700*/  SHF.R.S32.HI R3, RZ, 0x1f, R20 ;  /* 0x0000001fff037819 */ /* 0x000fe20000011414 */
[----:B------:R-:W-:Y:S01]  /*1710*/  @!P0 IMAD.MOV.U32 R24, RZ, RZ, R22 ;  /* 0x000000ffff188224 */ /* 0x000fe200078e0016 */
[-C--:B------:R-:W-:Y:S01]  /*1720*/  ISETP.GE.AND P2, PT, R12, R235.reuse, PT ;  /* 0x000000eb0c00720c */ /* 0x080fe20003f46270 */
[----:B------:R-:W-:Y:S01]  /*1730*/  @!P0 IMAD.IADD R17, R23, 0x1, R0 ;  /* 0x0000000117118824 */ /* 0x000fe200078e0200 */
[----:B------:R-:W-:Y:S01]  /*1740*/  ISETP.GE.AND P0, PT, R10, R235, PT ;  /* 0x000000eb0a00720c */ /* 0x000fe20003f06270 */
[----:B------:R-:W-:Y:S01]  /*1750*/  IMAD.IADD R0, R86, 0x1, -R19 ;  /* 0x0000000156007824 */ /* 0x000fe200078e0a13 */
[----:B------:R-:W-:Y:S01]  /*1760*/  LOP3.LUT R202, R202, 0x6, RZ, 0xc0, !PT ;  /* 0x00000006caca7812 */ /* 0x000fe200078ec0ff */
[----:B------:R-:W-:-:S02]  /*1770*/  IMAD.SHL.U32 R19, R12, 0x40, RZ ;  /* 0x000000400c137824 */ /* 0x000fc400078e00ff */
[----:B------:R-:W-:Y:S02]  /*1780*/  IMAD.SHL.U32 R22, R0, 0x8, RZ ;  /* 0x0000000800167824 */ /* 0x000fe400078e00ff */
[----:B------:R-:W-:Y:S01]  /*1790*/  IMAD.WIDE R32, R33, 0x40, R12 ;  /* 0x0000004021207825 */ /* 0x000fe200078e020c */
[----:B------:R-:W-:Y:S02]  /*17a0*/  LOP3.LUT R19, R19, 0x1c0, RZ, 0xc0, !PT ;  /* 0x000001c013137812 */ /* 0x000fe400078ec0ff */
[C---:B------:R-:W-:Y:S01]  /*17b0*/  IADD3 R24, P4, R22.reuse, R24, RZ ;  /* 0x0000001816187210 */ /* 0x040fe20007f9e0ff */
[----:B------:R-:W-:Y:S01]  /*17c0*/  IMAD R3, R3, c[0x0][0x1a8], RZ ;  /* 0x00006a0003037a24 */ /* 0x000fe200078e02ff */
[----:B------:R-:W-:Y:S02]  /*17d0*/  SHF.R.S32.HI R18, RZ, 0x1f, R22 ;  /* 0x0000001fff127819 */ /* 0x000fe40000011416 */
[----:B------:R-:W-:Y:S01]  /*17e0*/  IADD3 R16, P1, R22, R16, RZ ;  /* 0x0000001016107210 */ /* 0x000fe20007f3e0ff */
[----:B------:R-:W-:Y:S01]  /*17f0*/  IMAD R3, R20, c[0x0][0x1ac], R3 ;  /* 0x00006b0014037a24 */ /* 0x000fe200078e0203 */
[----:B------:R-:W-:Y:S01]  /*1800*/  IADD3 R30, P3, R22, R30, RZ ;  /* 0x0000001e161e7210 */ /* 0x000fe20007f7e0ff */
[----:B------:R-:W-:Y:S01]  /*1810*/  IMAD.X R25, R18, 0x1, R17, P4 ;  /* 0x0000000112197824 */ /* 0x000fe200020e0611 */
[----:B------:R-:W-:Y:S01]  /*1820*/  ISETP.GE.AND P4, PT, R6, R235, PT ;  /* 0x000000eb0600720c */ /* 0x000fe20003f86270 */
[----:B------:R-:W-:Y:S01]  /*1830*/  IMAD.X R17, R18, 0x1, R14, P1 ;  /* 0x0000000112117824 */ /* 0x000fe200008e060e */
[----:B------:R-:W-:Y:S01]  /*1840*/  LOP3.LUT R22, R19, 0x38, R22, 0xf8, !PT ;  /* 0x0000003813167812 */ /* 0x000fe200078ef816 */
[----:B------:R-:W-:Y:S01]  /*1850*/  IMAD.WIDE.U32 R34, R20, c[0x0][0x1a8], R24 ;  /* 0x00006a0014227a25 */ /* 0x000fe200078e0018 */
[----:B------:R-:W-:-:S02]  /*1860*/  SHF.R.U32.HI R19, RZ, 0x3, R19 ;  /* 0x00000003ff137819 */ /* 0x000fc40000011613 */
[----:B------:R-:W-:Y:S01]  /*1870*/  @!P0 IADD3 R26, P1, R32, 0x10, RZ ;  /* 0x00000010201a8810 */ /* 0x000fe20007f3e0ff */
[----:B------:R-:W-:Y:S01]  /*1880*/  IMAD.X R31, R18, 0x1, R5, P3 ;  /* 0x00000001121f7824 */ /* 0x000fe200018e0605 */
[----:B------:R-:W-:Y:S01]  /*1890*/  LOP3.LUT R19, R22, R19, RZ, 0x3c, !PT ;  /* 0x0000001316137212 */ /* 0x000fe200078e3cff */
[----:B------:R-:W-:Y:S01]  /*18a0*/  IMAD.SHL.U32 R22, R21, 0x8, RZ ;  /* 0x0000000815167824 */ /* 0x000fe200078e00ff */
[C---:B------:R-:W-:Y:S01]  /*18b0*/  @!P5 IADD3 R20, P3, R32.reuse, 0x20, RZ ;  /* 0x000000202014d810 */ /* 0x040fe20007f7e0ff */
[----:B------:R-:W-:Y:S02]  /*18c0*/  IMAD.IADD R35, R35, 0x1, R3 ;  /* 0x0000000123237824 */ /* 0x000fe400078e0203 */
[--C-:B------:R-:W-:Y:S01]  /*18d0*/  @!P0 IMAD.X R3, RZ, RZ, R33.reuse, P1 ;  /* 0x000000ffff038224 */ /* 0x100fe200008e0621 */
[----:B------:R-:W-:Y:S01]  /*18e0*/  LOP3.LUT R241, R19, 0xfffffe00, R22, 0xf8, !PT ;  /* 0xfffffe0013f17812 */ /* 0x000fe200078ef816 */
[----:B------:R-:W-:Y:S01]  /*18f0*/  @!P2 IMAD R5, R33, c[0x0][0x190], RZ ;  /* 0x000064002105aa24 */ /* 0x000fe200078e02ff */
[----:B------:R-:W-:Y:S01]  /*1900*/  @!P4 IADD3 R19, P1, R32, 0x30, RZ ;  /* 0x000000302013c810 */ /* 0x000fe20007f3e0ff */
[----:B------:R-:W-:-:S02]  /*1910*/  @!P5 IMAD.X R21, RZ, RZ, R33, P3 ;  /* 0x000000ffff15d224 */ /* 0x000fc400018e0621 */
[----:B------:R-:W-:Y:S02]  /*1920*/  @!P2 IMAD R5, R32, c[0x0][0x194], R5 ;  /* 0x000065002005aa24 */ /* 0x000fe400078e0205 */
[----:B------:R-:W-:Y:S01]  /*1930*/  @!P4 IMAD.X R18, RZ, RZ, R33, P1 ;  /* 0x000000ffff12c224 */ /* 0x000fe200008e0621 */
[----:B------:R-:W-:Y:S01]  /*1940*/  IADD3 R170, P1, R12, R15, RZ ;  /* 0x0000000f0caa7210 */ /* 0x000fe20007f3e0ff */
[----:B------:R-:W-:Y:S02]  /*1950*/  @!P0 IMAD R3, R3, c[0x0][0x190], RZ ;  /* 0x0000640003038a24 */ /* 0x000fe400078e02ff */
[--C-:B------:R-:W-:Y:S02]  /*1960*/  @!P0 IMAD.MOV.U32 R22, RZ, RZ, R34.reuse ;  /* 0x000000ffff168224 */ /* 0x100fe400078e0022 */
[--C-:B------:R-:W-:Y:S02]  /*1970*/  @!P0 IMAD.MOV.U32 R23, RZ, RZ, R35.reuse ;  /* 0x000000ffff178224 */ /* 0x100fe400078e0023 */
[----:B------:R-:W-:-:S04]  /*1980*/  @!P2 IMAD.WIDE.U32 R32, R32, c[0x0][0x190], R34 ;  /* 0x000064002020aa25 */ /* 0x000fc800078e0022 */
[----:B------:R-:W-:Y:S02]  /*1990*/  @!P5 IMAD.MOV.U32 R28, RZ, RZ, R34 ;  /* 0x000000ffff1cd224 */ /* 0x000fe400078e0022 */
[----:B------:R-:W-:Y:S02]  /*19a0*/  @!P5 IMAD.MOV.U32 R29, RZ, RZ, R35 ;  /* 0x000000ffff1dd224 */ /* 0x000fe400078e0023 */
[----:B------:R-:W-:Y:S02]  /*19b0*/  @!P5 IMAD R21, R21, c[0x0][0x190], RZ ;  /* 0x000064001515da24 */ /* 0x000fe400078e02ff */
[C---:B------:R-:W-:Y:S02]  /*19c0*/  @!P0 IMAD R14, R26.reuse, c[0x0][0x194], R3 ;  /* 0x000065001a0e8a24 */ /* 0x040fe400078e0203 */
[----:B------:R-:W-:-:S04]  /*19d0*/  @!P0 IMAD.WIDE.U32 R26, R26, c[0x0][0x190], R22 ;  /* 0x000064001a1a8a25 */ /* 0x000fc800078e0016 */
[----:B------:R-:W-:Y:S01]  /*19e0*/  IMAD.X R11, R13, 0x1, R11, P1 ;  /* 0x000000010d0b7824 */ /* 0x000fe200008e060b */
[----:B------:R-:W-:Y:S01]  /*19f0*/  @!P2 LEA R22, P1, R32, c[0x0][0x160], 0x1 ;  /* 0x000058002016aa11 */ /* 0x000fe200078208ff */
[----:B------:R-:W-:Y:S02]  /*1a00*/  @!P2 IMAD.IADD R5, R33, 0x1, R5 ;  /* 0x000000012105a824 */ /* 0x000fe400078e0205 */
[----:B------:R-:W-:Y:S02]  /*1a10*/  IMAD R15, R13, c[0x0][0x198], RZ ;  /* 0x000066000d0f7a24 */ /* 0x000fe400078e02ff */
[----:B------:R-:W-:Y:S01]  /*1a20*/  @!P5 IMAD R13, R20, c[0x0][0x194], R21 ;  /* 0x00006500140dda24 */ /* 0x000fe200078e0215 */
[----:B------:R-:W-:Y:S01]  /*1a30*/  @!P2 LEA.HI.X R23, R32, c[0x0][0x164], R5, 0x1, P1 ;  /* 0x000059002017aa11 */ /* 0x000fe200008f0c05 */
[----:B------:R-:W-:-:S04]  /*1a40*/  @!P5 IMAD.WIDE.U32 R28, R20, c[0x0][0x190], R28 ;  /* 0x00006400141cda25 */ /* 0x000fc800078e001c */
[----:B------:R-:W-:Y:S01]  /*1a50*/  IMAD.SHL.U32 R3, R239, 0x40, RZ ;  /* 0x00000040ef037824 */ /* 0x000fe200078e00ff */
[----:B------:R-:W-:Y:S01]  /*1a60*/  @!P5 LEA R20, P1, R28, c[0x0][0x160], 0x1 ;  /* 0x000058001c14da11 */ /* 0x000fe200078208ff */
[----:B------:R-:W-:Y:S01]  /*1a70*/  IMAD.WIDE.U32 R166, R12, c[0x0][0x198], R30 ;  /* 0x000066000ca67a25 */ /* 0x000fe200078e001e */
[----:B------:R-:W-:-:S03]  /*1a80*/  @!P0 LEA R30, P3, R26, c[0x0][0x160], 0x1 ;  /* 0x000058001a1e8a11 */ /* 0x000fc600078608ff */
[----:B------:R-:W-:Y:S02]  /*1a90*/  @!P0 IMAD.IADD R21, R27, 0x1, R14 ;  /* 0x000000011b158824 */ /* 0x000fe400078e020e */
[----:B------:R-:W-:Y:S02]  /*1aa0*/  @!P5 IMAD.IADD R13, R29, 0x1, R13 ;  /* 0x000000011d0dd824 */ /* 0x000fe400078e020d */
[----:B------:R-:W-:Y:S01]  /*1ab0*/  IMAD.IADD R5, R84, 0x1, -R3 ;  /* 0x0000000154057824 */ /* 0x000fe200078e0a03 */
[----:B------:R-:W-:Y:S01]  /*1ac0*/  @!P0 LEA.HI.X R31, R26, c[0x0][0x164], R21, 0x1, P3 ;  /* 0x000059001a1f8a11 */ /* 0x000fe200018f0c15 */
[----:B------:R-:W-:Y:S01]  /*1ad0*/  IMAD.SHL.U32 R241, R241, 0x2, RZ ;  /* 0x00000002f1f17824 */ /* 0x000fe200078e00ff */
[----:B------:R-:W-:Y:S01]  /*1ae0*/  @!P5 LEA.HI.X R21, R28, c[0x0][0x164], R13, 0x1, P1 ;  /* 0x000059001c15da11 */ /* 0x000fe200008f0c0d */
[----:B------:R-:W-:Y:S01]  /*1af0*/  @!P4 IMAD.MOV.U32 R24, RZ, RZ, R34 ;  /* 0x000000ffff18c224 */ /* 0x000fe200078e0022 */
[----:B------:R-:W-:Y:S01]  /*1b00*/  ISETP.GE.AND P1, PT, R10, R5, PT ;  /* 0x000000050a00720c */ /* 0x000fe20003f26270 */
[----:B------:R-:W-:Y:S01]  /*1b10*/  @!P4 IMAD.MOV.U32 R25, RZ, RZ, R35 ;  /* 0x000000ffff19c224 */ /* 0x000fe200078e0023 */
[----:B------:R-:W-:Y:S01]  /*1b20*/  @!PT LDS RZ, [RZ] ;  /* 0x00000000fffff984 */ /* 0x000fe20000000800 */
[----:B------:R-:W-:Y:S01]  /*1b30*/  @!PT LDS RZ, [RZ] ;  /* 0x00000000fffff984 */ /* 0x000fe20000000800 */
[----:B------:R-:W-:Y:S01]  /*1b40*/  @!PT LDS RZ, [RZ] ;  /* 0x00000000fffff984 */ /* 0x000fe20000000800 */
[----:B------:R1:W-:Y:S01]  /*1b50*/  @!P2 LDGSTS.E.BYPASS.LTC128B.128 [R241], [R22.64] ;  /* 0x0000000016f1afae */ /* 0x0003e2000b901d4a */
[----:B------:R-:W-:-:S02]  /*1b60*/  @!P4 IMAD R18, R18, c[0x0][0x190], RZ ;  /* 0x000064001212ca24 */ /* 0x000fc400078e02ff */
[C---:B------:R-:W-:Y:S01]  /*1b70*/  @!P4 IMAD.WIDE.U32 R24, R19.reuse, c[0x0][0x190], R24 ;  /* 0x000064001318ca25 */ /* 0x040fe200078e0018 */
[----:B------:R1:W-:Y:S03]  /*1b80*/  @!P2 LDGSTS.E.BYPASS.LTC128B.128 [R241+0x2000], [R22.64+0x80] ;  /* 0x0200008016f1afae */ /* 0x0003e6000b901d4a */
[----:B------:R-:W-:Y:S01]  /*1b90*/  @!P4 IMAD R18, R19, c[0x0][0x194], R18 ;  /* 0x000065001312ca24 */ /* 0x000fe200078e0212 */
[----:B------:R1:W-:Y:S01]  /*1ba0*/  @!P2 LDGSTS.E.BYPASS.LTC128B.128 [R241+0x4000], [R22.64+0x100] ;  /* 0x0400010016f1afae */ /* 0x0003e2000b901d4a */
[----:B------:R-:W-:Y:S01]  /*1bb0*/  IMAD R15, R12, c[0x0][0x19c], R15 ;  /* 0x000067000c0f7a24 */ /* 0x000fe200078e020f */
[----:B------:R-:W-:Y:S01]  /*1bc0*/  @!P4 LEA R26, P3, R24, c[0x0][0x160], 0x1 ;  /* 0x00005800181aca11 */ /* 0x000fe200078608ff */
[----:B------:R-:W-:Y:S01]  /*1bd0*/  IMAD.U32 R13, RZ, RZ, UR8 ;  /* 0x00000008ff0d7e24 */ /* 0x000fe2000f8e00ff */
[----:B------:R1:W-:Y:S01]  /*1be0*/  @!P2 LDGSTS.E.BYPASS.LTC128B.128 [R241+0x6000], [R22.64+0x180] ;  /* 0x0600018016f1afae */ /* 0x0003e2000b901d4a */
[----:B------:R-:W-:-:S02]  /*1bf0*/  @!P4 IMAD.IADD R18, R25, 0x1, R18 ;  /* 0x000000011912c824 */ /* 0x000fc400078e0212 */
[----:B------:R-:W-:Y:S01]  /*1c00*/  IMAD.IADD R165, R167, 0x1, R15 ;  /* 0x00000001a7a57824 */ /* 0x000fe200078e020f */
[----:B------:R2:W-:Y:S01]  /*1c10*/  @!P0 LDGSTS.E.BYPASS.LTC128B.128 [R241+0x800], [R30.64] ;  /* 0x008000001ef18fae */ /* 0x0005e2000b901d4a */
[----:B------:R-:W-:Y:S01]  /*1c20*/  IMAD.MOV.U32 R15, RZ, RZ, c[0x0][0x19c] ;  /* 0x00006700ff0f7624 */ /* 0x000fe200078e00ff */
[----:B------:R-:W-:Y:S01]  /*1c30*/  @!P1 LEA R13, P2, R13, R166, 0x4 ;  /* 0x000000a60d0d9211 */ /* 0x000fe200078420ff */
[----:B------:R-:W-:Y:S01]  /*1c40*/  IMAD.U32 R14, RZ, RZ, UR8 ;  /* 0x00000008ff0e7e24 */ /* 0x000fe2000f8e00ff */
[----:B------:R2:W-:Y:S01]  /*1c50*/  @!P0 LDGSTS.E.BYPASS.LTC128B.128 [R241+0x2800], [R30.64+0x80] ;  /* 0x028000801ef18fae */ /* 0x0005e2000b901d4a */
[----:B------:R-:W-:Y:S01]  /*1c60*/  @!P4 LEA.HI.X R27, R24, c[0x0][0x164], R18, 0x1, P3 ;  /* 0x00005900181bca11 */ /* 0x000fe200018f0c12 */
[----:B------:R-:W-:Y:S01]  /*1c70*/  IMAD.WIDE.U32 R16, R9, c[0x0][0x1b8], R16 ;  /* 0x00006e0009107a25 */ /* 0x000fe200078e0010 */
[----:B------:R-:W-:Y:S01]  /*1c80*/  ISETP.GE.AND P3, PT, R12, R5, PT ;  /* 0x000000050c00720c */ /* 0x000fe20003f66270 */
[----:B------:R2:W-:Y:S01]  /*1c90*/  @!P0 LDGSTS.E.BYPASS.LTC128B.128 [R241+0x4800], [R30.64+0x100] ;  /* 0x048001001ef18fae */ /* 0x0005e2000b901d4a */
[----:B------:R-:W-:-:S02]  /*1ca0*/  @!P1 LEA.HI.X R14, R14, R165, R15, 0x4, P2 ;  /* 0x000000a50e0e9211 */ /* 0x000fc400010f240f */
[C---:B------:R-:W-:Y:S01]  /*1cb0*/  @!P1 LEA R18, P2, R13.reuse, c[0x0][0x168], 0x1 ;  /* 0x00005a000d129a11 */ /* 0x040fe200078408ff */
[----:B------:R2:W-:Y:S01]  /*1cc0*/  @!P0 LDGSTS.E.BYPASS.LTC128B.128 [R241+0x6800], [R30.64+0x180] ;  /* 0x068001801ef18fae */ /* 0x0005e2000b901d4a */
[----:B------:R-:W-:Y:S02]  /*1cd0*/  ISETP.GE.AND P0, PT, R8, R5, PT ;  /* 0x000000050800720c */ /* 0x000fe40003f06270 */
[----:B------:R-:W-:Y:S01]  /*1ce0*/  @!P1 LEA.HI.X R19, R13, c[0x0][0x16c], R14, 0x1, P2 ;  /* 0x00005b000d139a11 */ /* 0x000fe200010f0c0e */
[----:B------:R-:W-:Y:S01]  /*1cf0*/  IMAD.SHL.U32 R14, R15, 0x20, RZ ;  /* 0x000000200f0e7824 */ /* 0x000fe200078e00ff */
[----:B------:R3:W-:Y:S04]  /*1d00*/  @!P5 LDGSTS.E.BYPASS.LTC128B.128 [R241+0x1000], [R20.64] ;  /* 0x0100000014f1dfae */ /* 0x0007e8000b901d4a */
[----:B------:R3:W-:Y:S04]  /*1d10*/  @!P5 LDGSTS.E.BYPASS.LTC128B.128 [R241+0x3000], [R20.64+0x80] ;  /* 0x0300008014f1dfae */ /* 0x0007e8000b901d4a */
[----:B------:R3:W-:Y:S01]  /*1d20*/  @!P5 LDGSTS.E.BYPASS.LTC128B.128 [R241+0x5000], [R20.64+0x100] ;  /* 0x0500010014f1dfae */ /* 0x0007e2000b901d4a */
[----:B------:R-:W-:-:S03]  /*1d30*/  @!P0 IADD3 R13, P2, R166, UR4, RZ ;  /* 0x00000004a60d8c10 */ /* 0x000fc6000ff5e0ff */
[----:B------:R3:W-:Y:S01]  /*1d40*/  @!P5 LDGSTS.E.BYPASS.LTC128B.128 [R241+0x7000], [R20.64+0x180] ;  /* 0x0700018014f1dfae */ /* 0x0007e2000b901d4a */
[----:B------:R-:W-:Y:S02]  /*1d50*/  @!P0 IADD3.X R14, R165, UR5, R14, P2, !PT ;  /* 0x00000005a50e8c10 */ /* 0x000fe400097fe40e */
[C---:B-1----:R-:W-:Y:S01]  /*1d60*/  @!P3 LEA R22, P5, R166.reuse, c[0x0][0x168], 0x1 ;  /* 0x00005a00a616ba11 */ /* 0x042fe200078a08ff */
[----:B------:R1:W-:Y:S01]  /*1d70*/  @!P4 LDGSTS.E.BYPASS.LTC128B.128 [R241+0x1800], [R26.64] ;  /* 0x018000001af1cfae */ /* 0x0003e2000b901d4a */
[C---:B------:R-:W-:Y:S02]  /*1d80*/  @!P0 LEA R24, P2, R13.reuse, c[0x0][0x168], 0x1 ;  /* 0x00005a000d188a11 */ /* 0x040fe400078408ff */
[----:B------:R-:W-:Y:S01]  /*1d90*/  @!P3 LEA.HI.X R23, R166, c[0x0][0x16c], R165, 0x1, P5 ;  /* 0x00005b00a617ba11 */ /* 0x000fe200028f0ca5 */
[----:B------:R1:W-:Y:S01]  /*1da0*/  @!P4 LDGSTS.E.BYPASS.LTC128B.128 [R241+0x3800], [R26.64+0x80] ;  /* 0x038000801af1cfae */ /* 0x0003e2000b901d4a */
[----:B------:R-:W-:Y:S02]  /*1db0*/  @!P0 LEA.HI.X R25, R13, c[0x0][0x16c], R14, 0x1, P2 ;  /* 0x00005b000d198a11 */ /* 0x000fe400010f0c0e */
[-C--:B------:R-:W-:Y:S01]  /*1dc0*/  ISETP.GE.AND P2, PT, R6, R5.reuse, PT ;  /* 0x000000050600720c */ /* 0x080fe20003f46270 */
[----:B------:R1:W-:Y:S01]  /*1dd0*/  @!P4 LDGSTS.E.BYPASS.LTC128B.128 [R241+0x5800], [R26.64+0x100] ;  /* 0x058001001af1cfae */ /* 0x0003e2000b901d4a */
[----:B------:R-:W-:-:S03]  /*1de0*/  ISETP.GE.AND P5, PT, R10, R5, PT ;  /* 0x000000050a00720c */ /* 0x000fc60003fa6270 */
[----:B------:R1:W-:Y:S01]  /*1df0*/  @!P4 LDGSTS.E.BYPASS.LTC128B.128 [R241+0x7800], [R26.64+0x180] ;  /* 0x078001801af1cfae */ /* 0x0003e2000b901d4a */
[-C--:B------:R-:W-:Y:S01]  /*1e00*/  ISETP.GE.AND P4, PT, R8, R5.reuse, PT ;  /* 0x000000050800720c */ /* 0x080fe20003f86270 */
[----:B------:R-:W-:Y:S01]  /*1e10*/  IMAD R8, R7, c[0x0][0x1b8], RZ ;  /* 0x00006e0007087a24 */ /* 0x000fe200078e02ff */
[CC--:B------:R-:W-:Y:S01]  /*1e20*/  LEA.HI R7, R87.reuse, R86.reuse, RZ, 0x4 ;  /* 0x0000005657077211 */ /* 0x0c0fe200078f20ff */
[----:B------:R4:W-:Y:S01]  /*1e30*/  @!P3 LDGSTS.E.BYPASS.LTC128B.128 [R241+0x8000], [R22.64] ;  /* 0x0800000016f1bfae */ /* 0x0009e2000b901d4a */
[----:B------:R-:W-:Y:S01]  /*1e40*/  LEA.HI R87, R87, R86, RZ, 0x5 ;  /* 0x0000005657577211 */ /* 0x000fe200078f28ff */
[----:B------:R-:W-:Y:S02]  /*1e50*/  IMAD R8, R9, c[0x0][0x1bc], R8 ;  /* 0x00006f0009087a24 */ /* 0x000fe400078e0208 */
[----:B------:R4:W-:Y:S01]  /*1e60*/  @!P3 LDGSTS.E.BYPASS.LTC128B.128 [R241+0xa000], [R22.64+0x80] ;  /* 0x0a00008016f1bfae */ /* 0x0009e2000b901d4a */
[----:B------:R-:W-:Y:S01]  /*1e70*/  @!P2 IMAD.MOV.U32 R164, RZ, RZ, R166 ;  /* 0x000000ffffa4a224 */ /* 0x000fe200078e00a6 */
[----:B------:R-:W-:Y:S01]  /*1e80*/  SHF.R.S32.HI R88, RZ, 0x5, R87 ;  /* 0x00000005ff587819 */ /* 0x000fe20000011457 */
[----:B------:R-:W-:Y:S01]  /*1e90*/  @!P2 IMAD R15, R15, 0x30, RZ ;  /* 0x000000300f0fa824 */ /* 0x000fe200078e02ff */
[----:B------:R4:W-:Y:S01]  /*1ea0*/  @!P3 LDGSTS.E.BYPASS.LTC128B.128 [R241+0xc000], [R22.64+0x100] ;  /* 0x0c00010016f1bfae */ /* 0x0009e2000b901d4a */
[----:B------:R-:W-:Y:S01]  /*1eb0*/  IMAD R9, R11, c[0x0][0x1a0], RZ ;  /* 0x000068000b097a24 */ /* 0x000fe200078e02ff */
[----:B------:R-:W-:Y:S01]  /*1ec0*/  LOP3.LUT R87, R87, 0xffffffe0, RZ, 0xc0, !PT ;  /* 0xffffffe057577812 */ /* 0x000fe200078ec0ff */
[----:B------:R-:W-:Y:S01]  /*1ed0*/  IMAD.IADD R17, R17, 0x1, R8 ;  /* 0x0000000111117824 */ /* 0x000fe200078e0208 */
[----:B------:R4:W-:Y:S01]  /*1ee0*/  @!P3 LDGSTS.E.BYPASS.LTC128B.128 [R241+0xe000], [R22.64+0x180] ;  /* 0x0e00018016f1bfae */ /* 0x0009e2000b901d4a */
[----:B------:R-:W-:Y:S01]  /*1ef0*/  ISETP.GE.AND P3, PT, R6, R5, PT ;  /* 0x000000050600720c */ /* 0x000fe20003f66270 */
[C---:B------:R-:W-:Y:S01]  /*1f00*/  IMAD R9, R170.reuse, c[0x0][0x1a4], R9 ;  /* 0x00006900aa097a24 */ /* 0x040fe200078e0209 */
[----:B------:R-:W-:Y:S01]  /*1f10*/  SHF.R.S32.HI R6, RZ, 0x4, R7 ;  /* 0x00000004ff067819 */ /* 0x000fe20000011407 */
[----:B------:R1:W-:Y:S01]  /*1f20*/  @!P1 LDGSTS.E.BYPASS.LTC128B.128 [R241+0x8800], [R18.64] ;  /* 0x0880000012f19fae */ /* 0x0003e2000b901d4a */
[----:B------:R-:W-:-:S03]  /*1f30*/  IMAD.WIDE.U32 R170, R170, c[0x0][0x1a0], R16 ;  /* 0x00006800aaaa7a25 */ /* 0x000fc600078e0010 */
[----:B------:R1:W-:Y:S01]  /*1f40*/  @!P1 LDGSTS.E.BYPASS.LTC128B.128 [R241+0xa800], [R18.64+0x80] ;  /* 0x0a80008012f19fae */ /* 0x0003e2000b901d4a */
[----:B------:R-:W-:Y:S02]  /*1f50*/  IMAD.IADD R168, R171, 0x1, R9 ;  /* 0x00000001aba87824 */ /* 0x000fe400078e0209 */
[----:B------:R-:W-:Y:S01]  /*1f60*/  IMAD.SHL.U32 R8, R0, 0x40, RZ ;  /* 0x0000004000087824 */ /* 0x000fe200078e00ff */
[----:B------:R1:W-:Y:S04]  /*1f70*/  @!P1 LDGSTS.E.BYPASS.LTC128B.128 [R241+0xc800], [R18.64+0x100] ;  /* 0x0c80010012f19fae */ /* 0x0003e8000b901d4a */
[----:B------:R1:W-:Y:S01]  /*1f80*/  @!P1 LDGSTS.E.BYPASS.LTC128B.128 [R241+0xe800], [R18.64+0x180] ;  /* 0x0e80018012f19fae */ /* 0x0003e2000b901d4a */
[----:B------:R-:W-:Y:S01]  /*1f90*/  ISETP.GE.AND P1, PT, R12, R5, PT ;  /* 0x000000050c00720c */ /* 0x000fe20003f26270 */
[----:B------:R-:W-:Y:S01]  /*1fa0*/  IMAD.U32 R5, RZ, RZ, UR8 ;  /* 0x00000008ff057e24 */ /* 0x000fe2000f8e00ff */
[----:B------:R-:W-:Y:S01]  /*1fb0*/  LOP3.LUT R8, R8, 0x1c0, RZ, 0xc0, !PT ;  /* 0x000001c008087812 */ /* 0x000fe200078ec0ff */
[----:B------:R2:W-:Y:S02]  /*1fc0*/  @!P0 LDGSTS.E.BYPASS.LTC128B.128 [R241+0x9000], [R24.64] ;  /* 0x0900000018f18fae */ /* 0x0005e4000b901d4a */
[----:B---3--:R-:W-:Y:S01]  /*1fd0*/  @!P2 IMAD.WIDE.U32 R20, R5, 0x30, R164 ;  /* 0x000000300514a825 */ /* 0x008fe200078e00a4 */
[C---:B------:R-:W-:Y:S01]  /*1fe0*/  LEA.HI R5, R7.reuse, R6, RZ, 0x1 ;  /* 0x0000000607057211 */ /* 0x040fe200078f08ff */
[----:B------:R3:W-:Y:S01]  /*1ff0*/  @!P0 LDGSTS.E.BYPASS.LTC128B.128 [R241+0xb000], [R24.64+0x80] ;  /* 0x0b00008018f18fae */ /* 0x0007e2000b901d4a */
[----:B------:R-:W-:Y:S01]  /*2000*/  LOP3.LUT R7, R7, 0xfffffff0, RZ, 0xc0, !PT ;  /* 0xfffffff007077812 */ /* 0x000fe200078ec0ff */
[----:B------:R-:W-:Y:S01]  /*2010*/  @!P2 IMAD.IADD R15, R21, 0x1, R15 ;  /* 0x00000001150fa824 */ /* 0x000fe200078e020f */
[----:B------:R-:W-:Y:S01]  /*2020*/  LOP3.LUT R5, R5, 0xfffffffe, RZ, 0xc0, !PT ;  /* 0xfffffffe05057812 */ /* 0x000fe200078ec0ff */
[----:B------:R3:W-:Y:S04]  /*2030*/  @!P0 LDGSTS.E.BYPASS.LTC128B.128 [R241+0xd000], [R24.64+0x100] ;  /* 0x0d00010018f18fae */ /* 0x0007e8000b901d4a */
[----:B------:R3:W-:Y:S01]  /*2040*/  @!P0 LDGSTS.E.BYPASS.LTC128B.128 [R241+0xf000], [R24.64+0x180] ;  /* 0x0f00018018f18fae */ /* 0x0007e2000b901d4a */
[----:B------:R-:W-:-:S02]  /*2050*/  IMAD.IADD R11, R6, 0x1, -R5 ;  /* 0x00000001060b7824 */ /* 0x000fc400078e0a05 */
[----:B------:R-:W-:Y:S02]  /*2060*/  IMAD.IADD R6, R86, 0x1, -R7 ;  /* 0x0000000156067824 */ /* 0x000fe400078e0a07 */
[----:B------:R-:W-:Y:S02]  /*2070*/  IMAD.MOV.U32 R5, RZ, RZ, 0x20 ;  /* 0x00000020ff057424 */ /* 0x000fe400078e00ff */
[----:B------:R-:W-:Y:S01]  /*2080*/  IMAD.SHL.U32 R7, R12, 0x8, RZ ;  /* 0x000000080c077824 */ /* 0x000fe200078e00ff */
[----:B------:R-:W-:Y:S01]  /*2090*/  SHF.R.S32.HI R85, RZ, 0x1f, R6 ;  /* 0x0000001fff557819 */ /* 0x000fe20000011406 */
[----:B------:R-:W-:Y:S01]  /*20a0*/  IMAD R10, R5, c[0x0][0x1a4], RZ ;  /* 0x00006900050a7a24 */ /* 0x000fe200078e02ff */
[C---:B-1----:R-:W-:Y:S02]  /*20b0*/  @!P2 LEA R18, P0, R20.reuse, c[0x0][0x168], 0x1 ;  /* 0x00005a001412aa11 */ /* 0x042fe400078008ff */
[----:B------:R-:W-:Y:S02]  /*20c0*/  LEA.HI R85, R85, R6, RZ, 0x3 ;  /* 0x0000000655557211 */ /* 0x000fe400078f18ff */
[----:B------:R-:W-:Y:S01]  /*20d0*/  @!P2 LEA.HI.X R19, R20, c[0x0][0x16c], R15, 0x1, P0 ;  /* 0x00005b001413aa11 */ /* 0x000fe200000f0c0f */
[----:B------:R-:W-:Y:S01]  /*20e0*/  IMAD.WIDE.U32 R14, R5, c[0x0][0x1a0], RZ ;  /* 0x00006800050e7a25 */ /* 0x000fe200078e00ff */
[----:B------:R-:W-:-:S02]  /*20f0*/  LEA R236, P0, R170, c[0x0][0x170], 0x1 ;  /* 0x00005c00aaec7a11 */ /* 0x000fc400078008ff */
[C---:B------:R-:W-:Y:S01]  /*2100*/  LOP3.LUT R9, R85.reuse, 0xfffffff8, RZ, 0xc0, !PT ;  /* 0xfffffff855097812 */ /* 0x040fe200078ec0ff */
[----:B------:R1:W-:Y:S01]  /*2110*/  @!P2 LDGSTS.E.BYPASS.LTC128B.128 [R241+0x9800], [R18.64] ;  /* 0x0980000012f1afae */ /* 0x0003e2000b901d4a */
[----:B------:R-:W-:Y:S01]  /*2120*/  LEA.HI.X R237, R170, c[0x0][0x174], R168, 0x1, P0 ;  /* 0x00005d00aaed7a11 */ /* 0x000fe200000f0ca8 */
[----:B------:R-:W-:Y:S01]  /*2130*/  IMAD.SHL.U32 R85, R85, 0x40, RZ ;  /* 0x0000004055557824 */ /* 0x000fe200078e00ff */
[----:B------:R-:W-:Y:S01]  /*2140*/  @!P5 IADD3 R12, P0, R236, R14, RZ ;  /* 0x0000000eec0cd210 */ /* 0x000fe20007f1e0ff */
[----:B------:R1:W-:Y:S01]  /*2150*/  @!P2 LDGSTS.E.BYPASS.LTC128B.128 [R241+0xb800], [R18.64+0x80] ;  /* 0x0b80008012f1afae */ /* 0x0003e2000b901d4a */
[----:B------:R-:W-:Y:S01]  /*2160*/  LOP3.LUT R7, R8, 0x8, R7, 0xf8, !PT ;  /* 0x0000000808077812 */ /* 0x000fe200078ef807 */
[----:B------:R-:W-:Y:S01]  /*2170*/  IMAD.IADD R6, R6, 0x1, -R9 ;  /* 0x0000000106067824 */ /* 0x000fe200078e0a09 */
[----:B------:R-:W-:Y:S01]  /*2180*/  SHF.R.U32.HI R8, RZ, 0x3, R8 ;  /* 0x00000003ff087819 */ /* 0x000fe20000011608 */
[----:B------:R1:W-:Y:S01]  /*2190*/  @!P2 LDGSTS.E.BYPASS.LTC128B.128 [R241+0xd800], [R18.64+0x100] ;  /* 0x0d80010012f1afae */ /* 0x0003e2000b901d4a */
[----:B------:R-:W-:Y:S01]  /*21a0*/  @!P5 IADD3.X R13, R237, R15, R10, P0, !PT ;  /* 0x0000000fed0dd210 */ /* 0x000fe200007fe40a */
[----:B------:R-:W-:Y:S01]  /*21b0*/  @!P3 IMAD.MOV.U32 R14, RZ, RZ, c[0x0][0x1a0] ;  /* 0x00006800ff0eb624 */ /* 0x000fe200078e00ff */
[----:B------:R-:W-:Y:S01]  /*21c0*/  LOP3.LUT R8, R7, R8, RZ, 0x3c, !PT ;  /* 0x0000000807087212 */ /* 0x000fe200078e3cff */
[----:B------:R1:W-:Y:S01]  /*21d0*/  @!P2 LDGSTS.E.BYPASS.LTC128B.128 [R241+0xf800], [R18.64+0x180] ;  /* 0x0f80018012f1afae */ /* 0x0003e2000b901d4a */
[----:B------:R-:W-:Y:S01]  /*21e0*/  @!P4 IMAD.MOV.U32 R7, RZ, RZ, c[0x0][0x1a0] ;  /* 0x00006800ff07c624 */ /* 0x000fe200078e00ff */
[----:B------:R-:W-:Y:S01]  /*21f0*/  LOP3.LUT R85, R85, 0xfffffe00, RZ, 0xc0, !PT ;  /* 0xfffffe0055557812 */ /* 0x000fe200078ec0ff */
[----:B------:R-:W-:Y:S01]  /*2200*/  @!P3 IMAD.MOV.U32 R9, RZ, RZ, c[0x0][0x1a4] ;  /* 0x00006900ff09b624 */ /* 0x000fe200078e00ff */
[----:B------:R-:W0:Y:S01]  /*2210*/  LDGDEPBAR ;  /* 0x00000000000079af */ /* 0x000e220000000000 */
[----:B------:R-:W-:-:S02]  /*2220*/  IMAD R233, R11, 0x200, R8 ;  /* 0x000002000be97824 */ /* 0x000fc400078e0208 */
[----:B------:R-:W-:Y:S02]  /*2230*/  IMAD.SHL.U32 R11, R11, 0x8, RZ ;  /* 0x000000080b0b7824 */ /* 0x000fe400078e00ff */
[----:B------:R-:W-:Y:S02]  /*2240*/  @!P4 IMAD.MOV.U32 R8, RZ, RZ, c[0x0][0x1a4] ;  /* 0x00006900ff08c624 */ /* 0x000fe400078e00ff */
[----:B------:R-:W-:-:S04]  /*2250*/  @!P3 IMAD.WIDE.U32 R14, R14, 0x60, R236 ;  /* 0x000000600e0eb825 */ /* 0x000fc800078e00ec */
[----:B------:R-:W-:Y:S02]  /*2260*/  @!P3 IMAD R9, R9, 0x60, RZ ;  /* 0x000000600909b824 */ /* 0x000fe400078e02ff */
[----:B------:R-:W-:Y:S02]  /*2270*/  IMAD.SHL.U32 R233, R233, 0x2, RZ ;  /* 0x00000002e9e97824 */ /* 0x000fe400078e00ff */
[----:B------:R-:W-:-:S03]  /*2280*/  @!P3 IMAD.IADD R9, R15, 0x1, R9 ;  /* 0x000000010f09b824 */ /* 0x000fc600078e0209 */
[----:B------:R-:W-:Y:S01]  /*2290*/  IADD3 R231, R233, 0x8020, RZ ;  /* 0x00008020e9e77810 */ /* 0x000fe20007ffe0ff */
[----:B------:R-:W-:-:S04]  /*22a0*/  DEPBAR.LE SB0, 0x0 ;  /* 0x000080000000791a */ /* 0x000fc80000000000 */
[----:B------:R-:W-:Y:S06]  /*22b0*/  BAR.SYNC.DEFER_BLOCKING 0x0 ;  /* 0x0000000000007b1d */ /* 0x000fec0000010000 */
[----:B------:R-:W-:Y:S04]  /*22c0*/  @P1 STS.128 [R241+0x10000], RZ ;  /* 0x010000fff1001388 */ /* 0x000fe80000000c00 */
[----:B------:R-:W-:Y:S04]  /*22d0*/  @P1 STS.128 [R241+0x12000], RZ ;  /* 0x012000fff1001388 */ /* 0x000fe80000000c00 */
[----:B------:R-:W-:Y:S04]  /*22e0*/  @P1 STS.128 [R241+0x14000], RZ ;  /* 0x014000fff1001388 */ /* 0x000fe80000000c00 */
[----:B------:R-:W-:Y:S04]  /*22f0*/  @P1 STS.128 [R241+0x16000], RZ ;  /* 0x016000fff1001388 */ /* 0x000fe80000000c00 */
[----:B------:R-:W-:Y:S01]  /*2300*/  @!PT LDS RZ, [RZ] ;  /* 0x00000000fffff984 */ /* 0x000fe20000000800 */
[----:B------:R-:W-:Y:S01]  /*2310*/  @!PT LDS RZ, [RZ] ;  /* 0x00000000fffff984 */ /* 0x000fe20000000800 */
[----:B------:R-:W-:Y:S01]  /*2320*/  @!PT LDS RZ, [RZ] ;  /* 0x00000000fffff984 */ /* 0x000fe20000000800 */
[----:B------:R1:W-:Y:S04]  /*2330*/  @!P1 LDGSTS.E.BYPASS.LTC128B.128 [R241+0x10000], [R236.64] ;  /* 0x10000000ecf19fae */ /* 0x0003e8000b901d4a */
[----:B------:R1:W-:Y:S04]  /*2340*/  @!P1 LDGSTS.E.BYPASS.LTC128B.128 [R241+0x12000], [R236.64+0x80] ;  /* 0x12000080ecf19fae */ /* 0x0003e8000b901d4a */
[----:B------:R1:W-:Y:S04]  /*2350*/  @!P1 LDGSTS.E.BYPASS.LTC128B.128 [R241+0x14000], [R236.64+0x100] ;  /* 0x14000100ecf19fae */ /* 0x0003e8000b901d4a */
[----:B------:R1:W-:Y:S01]  /*2360*/  @!P1 LDGSTS.E.BYPASS.LTC128B.128 [R241+0x16000], [R236.64+0x180] ;  /* 0x16000180ecf19fae */ /* 0x0003e2000b901d4a */
[C---:B------:R-:W-:Y:S01]  /*2370*/  R2P PR, R6.reuse, 0x6 ;  /* 0x0000000606007804 */ /* 0x040fe20000000000 */
[----:B------:R-:W-:Y:S01]  /*2380*/  IMAD.SHL.U32 R6, R6, 0x40, RZ ;  /* 0x0000004006067824 */ /* 0x000fe200078e00ff */
[----:B------:R-:W-:Y:S01]  /*2390*/  @!P4 LEA R10, P0, R7, R236, 0x6 ;  /* 0x000000ec070ac211 */ /* 0x000fe200078030ff */
[----:B------:R-:W-:Y:S02]  /*23a0*/  @P5 STS.128 [R241+0x10800], RZ ;  /* 0x010800fff1005388 */ /* 0x000fe40000000c00 */
[----:B------:R-:W-:-:S02]  /*23b0*/  SEL R5, R5, 0xffffffe0, !P2 ;  /* 0xffffffe005057807 */ /* 0x000fc40005000000 */
[----:B------:R-:W-:Y:S01]  /*23c0*/  LOP3.LUT R6, R6, 0x1c0, RZ, 0xc0, !PT ;  /* 0x000001c006067812 */ /* 0x000fe200078ec0ff */
[----:B------:R-:W-:Y:S03]  /*23d0*/  @P5 STS.128 [R241+0x12800], RZ ;  /* 0x012800fff1005388 */ /* 0x000fe60000000c00 */
[----:B------:R-:W-:Y:S01]  /*23e0*/  LOP3.LUT R11, R6, 0x8, R11, 0xf8, !PT ;  /* 0x00000008060b7812 */ /* 0x000fe200078ef80b */
[----:B------:R-:W-:Y:S01]  /*23f0*/  @P5 STS.128 [R241+0x14800], RZ ;  /* 0x014800fff1005388 */ /* 0x000fe20000000c00 */
[----:B------:R-:W-:-:S03]  /*2400*/  SHF.R.U32.HI R6, RZ, 0x3, R6 ;  /* 0x00000003ff067819 */ /* 0x000fc60000011606 */
[----:B------:R-:W-:Y:S01]  /*2410*/  @P5 STS.128 [R241+0x16800], RZ ;  /* 0x016800fff1005388 */ /* 0x000fe20000000c00 */
[----:B------:R-:W-:Y:S02]  /*2420*/  LOP3.LUT R6, R11, R6, RZ, 0x3c, !PT ;  /* 0x000000060b067212 */ /* 0x000fe400078e3cff */
[----:B------:R-:W-:Y:S01]  /*2430*/  @!P4 LEA.HI.X R11, R7, R237, R8, 0x6, P0 ;  /* 0x000000ed070bc211 */ /* 0x000fe200000f3408 */
[----:B------:R-:W-:Y:S01]  /*2440*/  @!PT LDS RZ, [RZ] ;  /* 0x00000000fffff984 */ /* 0x000fe20000000800 */
[----:B------:R-:W-:Y:S01]  /*2450*/  @!PT LDS RZ, [RZ] ;  /* 0x00000000fffff984 */ /* 0x000fe20000000800 */
[----:B------:R-:W-:Y:S01]  /*2460*/  @!PT LDS RZ, [RZ] ;  /* 0x00000000fffff984 */ /* 0x000fe20000000800 */
[----:B------:R1:W-:Y:S01]  /*2470*/  @!P5 LDGSTS.E.BYPASS.LTC128B.128 [R241+0x10800], [R12.64] ;  /* 0x108000000cf1dfae */ /* 0x0003e2000b901d4a */
[----:B------:R-:W-:Y:S02]  /*2480*/  IMAD R7, R88, 0x400, R85 ;  /* 0x0000040058077824 */ /* 0x000fe400078e0255 */
[----:B------:R-:W-:Y:S01]  /*2490*/  @!P3 IMAD.MOV.U32 R8, RZ, RZ, R14 ;  /* 0x000000ffff08b224 */ /* 0x000fe200078e000e */
[----:B------:R1:W-:Y:S01]  /*24a0*/  @!P5 LDGSTS.E.BYPASS.LTC128B.128 [R241+0x12800], [R12.64+0x80] ;  /* 0x128000800cf1dfae */ /* 0x0003e2000b901d4a */
[----:B------:R-:W-:Y:S02]  /*24b0*/  IMAD.IADD R234, R6, 0x1, R7 ;  /* 0x0000000106ea7824 */ /* 0x000fe400078e0207 */
[----:B------:R-:W-:Y:S01]  /*24c0*/  IMAD.MOV.U32 R7, RZ, RZ, 0x10 ;  /* 0x00000010ff077424 */ /* 0x000fe200078e00ff */
[----:B------:R1:W-:Y:S01]  /*24d0*/  @!P5 LDGSTS.E.BYPASS.LTC128B.128 [R241+0x14800], [R12.64+0x100] ;  /* 0x148001000cf1dfae */ /* 0x0003e2000b901d4a */
[----:B------:R-:W-:-:S03]  /*24e0*/  IMAD.SHL.U32 R234, R234, 0x2, RZ ;  /* 0x00000002eaea7824 */ /* 0x000fc600078e00ff */
[----:B------:R1:W-:Y:S01]  /*24f0*/  @!P5 LDGSTS.E.BYPASS.LTC128B.128 [R241+0x16800], [R12.64+0x180] ;  /* 0x168001800cf1dfae */ /* 0x0003e2000b901d4a */
[----:B------:R-:W-:Y:S01]  /*2500*/  SEL R7, R7, 0xfffffff0, !P1 ;  /* 0xfffffff007077807 */ /* 0x000fe20004800000 */
[--C-:B------:R-:W-:Y:S01]  /*2510*/  IMAD R230, R5, 0x2, R234.reuse ;  /* 0x0000000205e67824 */ /* 0x100fe200078e02ea */
[----:B------:R-:W-:Y:S01]  /*2520*/  R2P PR, R0, 0x6 ;  /* 0x0000000600007804 */ /* 0x000fe20000000000 */
[----:B------:R-:W-:Y:S01]  /*2530*/  @P4 STS.128 [R241+0x11000], RZ ;  /* 0x011000fff1004388 */ /* 0x000fe20000000c00 */
[----:B------:R-:W-:Y:S01]  /*2540*/  IADD3 R0, R233, 0x8000, RZ ;  /* 0x00008000e9007810 */ /* 0x000fe20007ffe0ff */
[----:B------:R-:W-:Y:S02]  /*2550*/  IMAD R232, R7, 0x2, R234 ;  /* 0x0000000207e87824 */ /* 0x000fe400078e02ea */
[----:B------:R-:W-:Y:S02]  /*2560*/  @P4 STS.128 [R241+0x13000], RZ ;  /* 0x013000fff1004388 */ /* 0x000fe40000000c00 */
[----:B------:R-:W-:-:S02]  /*2570*/  IMAD R229, R5, 0x2, R232 ;  /* 0x0000000205e57824 */ /* 0x000fc400078e02e8 */
[----:B------:R-:W-:Y:S04]  /*2580*/  @P4 STS.128 [R241+0x15000], RZ ;  /* 0x015000fff1004388 */ /* 0x000fe80000000c00 */
[----:B------:R-:W-:Y:S01]  /*2590*/  @P4 STS.128 [R241+0x17000], RZ ;  /* 0x017000fff1004388 */ /* 0x000fe20000000c00 */
[----:B------:R-:W-:Y:S01]  /*25a0*/  @P1 IADD3 R231, R0, -0x20, RZ ;  /* 0xffffffe000e71810 */ /* 0x000fe20007ffe0ff */
[----:B------:R-:W-:Y:S02]  /*25b0*/  IMAD.MOV.U32 R0, RZ, RZ, 0x40 ;  /* 0x00000040ff007424 */ /* 0x000fe400078e00ff */
[----:B------:R-:W-:Y:S01]  /*25c0*/  @!PT LDS RZ, [RZ] ;  /* 0x00000000fffff984 */ /* 0x000fe20000000800 */
[----:B------:R-:W-:Y:S01]  /*25d0*/  @!PT LDS RZ, [RZ] ;  /* 0x00000000fffff984 */ /* 0x000fe20000000800 */
[----:B------:R-:W-:Y:S01]  /*25e0*/  @!PT LDS RZ, [RZ] ;  /* 0x00000000fffff984 */ /* 0x000fe20000000800 */
[----:B------:R1:W-:Y:S01]  /*25f0*/  @!P4 LDGSTS.E.BYPASS.LTC128B.128 [R241+0x11000], [R10.64] ;  /* 0x110000000af1cfae */ /* 0x0003e2000b901d4a */
[C---:B------:R-:W-:Y:S02]  /*2600*/  IADD3 R223, R231.reuse, 0x800, RZ ;  /* 0x00000800e7df7810 */ /* 0x040fe40007ffe0ff */
[----:B------:R-:W-:Y:S01]  /*2610*/  SEL R0, R0, 0xffffffc0, !P2 ;  /* 0xffffffc000007807 */ /* 0x000fe20005000000 */
[----:B------:R1:W-:Y:S01]  /*2620*/  @!P4 LDGSTS.E.BYPASS.LTC128B.128 [R241+0x13000], [R10.64+0x80] ;  /* 0x130000800af1cfae */ /* 0x0003e2000b901d4a */
[----:B------:R-:W-:-:S02]  /*2630*/  IADD3 R222, R231, 0x1000, RZ ;  /* 0x00001000e7de7810 */ /* 0x000fc40007ffe0ff */
[----:B------:R-:W-:Y:S01]  /*2640*/  IADD3 R221, R231, 0x1800, RZ ;  /* 0x00001800e7dd7810 */ /* 0x000fe20007ffe0ff */
[----:B------:R1:W-:Y:S01]  /*2650*/  @!P4 LDGSTS.E.BYPASS.LTC128B.128 [R241+0x15000], [R10.64+0x100] ;  /* 0x150001000af1cfae */ /* 0x0003e2000b901d4a */
[----:B------:R-:W-:Y:S01]  /*2660*/  IMAD.IADD R227, R233, 0x1, R0 ;  /* 0x00000001e9e37824 */ /* 0x000fe200078e0200 */
[C---:B------:R-:W-:Y:S01]  /*2670*/  IADD3 R219, R231.reuse, 0x2000, RZ ;  /* 0x00002000e7db7810 */ /* 0x040fe20007ffe0ff */
[----:B------:R-:W-:Y:S01]  /*2680*/  IMAD.IADD R220, R0, 0x1, R231 ;  /* 0x0000000100dc7824 */ /* 0x000fe200078e02e7 */
[----:B------:R1:W-:Y:S01]  /*2690*/  @!P4 LDGSTS.E.BYPASS.LTC128B.128 [R241+0x17000], [R10.64+0x180] ;  /* 0x170001800af1cfae */ /* 0x0003e2000b901d4a */
[----:B------:R-:W-:Y:S01]  /*26a0*/  IMAD.IADD R0, R86, 0x1, -R87 ;  /* 0x0000000156007824 */ /* 0x000fe200078e0a57 */
[C---:B------:R-:W-:Y:S02]  /*26b0*/  IADD3 R218, R231.reuse, 0x2800, RZ ;  /* 0x00002800e7da7810 */ /* 0x040fe40007ffe0ff */
[----:B------:R-:W-:Y:S01]  /*26c0*/  @P3 STS.128 [R241+0x11800], RZ ;  /* 0x011800fff1003388 */ /* 0x000fe20000000c00 */
[----:B------:R-:W-:-:S02]  /*26d0*/  IADD3 R217, R231, 0x3000, RZ ;  /* 0x00003000e7d97810 */ /* 0x000fc40007ffe0ff */
[C---:B------:R-:W-:Y:S01]  /*26e0*/  IADD3 R216, R231.reuse, 0x3800, RZ ;  /* 0x00003800e7d87810 */ /* 0x040fe20007ffe0ff */
[----:B------:R-:W-:Y:S01]  /*26f0*/  @P3 STS.128 [R241+0x13800], RZ ;  /* 0x013800fff1003388 */ /* 0x000fe20000000c00 */
[C---:B------:R-:W-:Y:S02]  /*2700*/  IADD3 R215, R231.reuse, 0x4000, RZ ;  /* 0x00004000e7d77810 */ /* 0x040fe40007ffe0ff */
[C---:B------:R-:W-:Y:S01]  /*2710*/  IADD3 R214, R231.reuse, 0x4800, RZ ;  /* 0x00004800e7d67810 */ /* 0x040fe20007ffe0ff */
[----:B------:R-:W-:Y:S01]  /*2720*/  @P3 STS.128 [R241+0x15800], RZ ;  /* 0x015800fff1003388 */ /* 0x000fe20000000c00 */
[C---:B------:R-:W-:Y:S02]  /*2730*/  IADD3 R213, R231.reuse, 0x5000, RZ ;  /* 0x00005000e7d57810 */ /* 0x040fe40007ffe0ff */
[C---:B------:R-:W-:Y:S01]  /*2740*/  IADD3 R212, R231.reuse, 0x5800, RZ ;  /* 0x00005800e7d47810 */ /* 0x040fe20007ffe0ff */
[----:B------:R-:W-:Y:S01]  /*2750*/  @P3 STS.128 [R241+0x17800], RZ ;  /* 0x017800fff1003388 */ /* 0x000fe20000000c00 */
[----:B------:R-:W-:-:S02]  /*2760*/  IADD3 R211, R231, 0x6000, RZ ;  /* 0x00006000e7d37810 */ /* 0x000fc40007ffe0ff */
[C---:B------:R-:W-:Y:S01]  /*2770*/  IADD3 R210, R231.reuse, 0x6800, RZ ;  /* 0x00006800e7d27810 */ /* 0x040fe20007ffe0ff */
[----:B------:R-:W-:Y:S01]  /*2780*/  @!PT LDS RZ, [RZ] ;  /* 0x00000000fffff984 */ /* 0x000fe20000000800 */
[----:B------:R-:W-:Y:S01]  /*2790*/  @!PT LDS RZ, [RZ] ;  /* 0x00000000fffff984 */ /* 0x000fe20000000800 */
[----:B------:R-:W-:Y:S01]  /*27a0*/  @!PT LDS RZ, [RZ] ;  /* 0x00000000fffff984 */ /* 0x000fe20000000800 */
[----:B------:R2:W-:Y:S01]  /*27b0*/  @!P3 LDGSTS.E.BYPASS.LTC128B.128 [R241+0x11800], [R8.64] ;  /* 0x1180000008f1bfae */ /* 0x0005e2000b901d4a */
[C---:B------:R-:W-:Y:S02]  /*27c0*/  IADD3 R209, R231.reuse, 0x7000, RZ ;  /* 0x00007000e7d17810 */ /* 0x040fe40007ffe0ff */
[----:B------:R-:W-:Y:S01]  /*27d0*/  IADD3 R208, R231, 0x7800, RZ ;  /* 0x00007800e7d07810 */ /* 0x000fe20007ffe0ff */
[----:B------:R2:W-:Y:S04]  /*27e0*/  @!P3 LDGSTS.E.BYPASS.LTC128B.128 [R241+0x13800], [R8.64+0x80] ;  /* 0x1380008008f1bfae */ /* 0x0005e8000b901d4a */
[----:B------:R2:W-:Y:S04]  /*27f0*/  @!P3 LDGSTS.E.BYPASS.LTC128B.128 [R241+0x15800], [R8.64+0x100] ;  /* 0x1580010008f1bfae */ /* 0x0005e8000b901d4a */
[----:B------:R2:W-:Y:S04]  /*2800*/  @!P3 LDGSTS.E.BYPASS.LTC128B.128 [R241+0x17800], [R8.64+0x180] ;  /* 0x1780018008f1bfae */ /* 0x0005e8000b901d4a */
[----:B-1----:R-:W-:Y:S04]  /*2810*/  LDSM.16.M88.4 R12, [R234] ;  /* 0x00000000ea0c783b */ /* 0x002fe80000000200 */
[----:B------:R-:W4:Y:S04]  /*2820*/  LDSM.16.M88.4 R16, [R233+0x8000] ;  /* 0x00800000e910783b */ /* 0x000f280000000200 */
[----:B------:R-:W1:Y:S04]  /*2830*/  LDSM.16.M88.4 R60, [R233+0x8800] ;  /* 0x00880000e93c783b */ /* 0x000e680000000200 */
[----:B------:R-:W1:Y:S04]  /*2840*/  LDSM.16.M88.4 R52, [R233+0x9000] ;  /* 0x00900000e934783b */ /* 0x000e680000000200 */
[----:B------:R-:W1:Y:S04]  /*2850*/  LDSM.16.M88.4 R32, [R233+0x9800] ;  /* 0x00980000e920783b */ /* 0x000e680000000200 */
[----:B------:R-:W-:Y:S04]  /*2860*/  LDSM.16.M88.4 R36, [R232] ;  /* 0x00000000e824783b */ /* 0x000fe80000000200 */
[----:B--2---:R-:W2:Y:S04]  /*2870*/  LDSM.16.M88.4 R28, [R231] ;  /* 0x00000000e71c783b */ /* 0x004ea80000000200 */
[----:B---3--:R-:W3:Y:S04]  /*2880*/  LDSM.16.M88.4 R24, [R231+0x800] ;  /* 0x00080000e718783b */ /* 0x008ee80000000200 */
[----:B------:R-:W2:Y:S04]  /*2890*/  LDSM.16.M88.4 R8, [R231+0x1000] ;  /* 0x00100000e708783b */ /* 0x000ea80000000200 */
[----:B------:R-:W2:Y:S04]  /*28a0*/  LDSM.16.M88.4 R72, [R231+0x1800] ;  /* 0x00180000e748783b */ /* 0x000ea80000000200 */
[----:B------:R-:W-:Y:S01]  /*28b0*/  LDSM.16.M88.4 R44, [R230] ;  /* 0x00000000e62c783b */ /* 0x000fe20000000200 */
[C---:B----4-:R-:W-:Y:S03]  /*28c0*/  HMMA.16816.F32.BF16 R20, R12.reuse, R16, RZ ;  /* 0x000000100c14723c */ /* 0x050fe600000418ff */
[----:B------:R-:W-:Y:S04]  /*28d0*/  LDSM.16.M88.4 R40, [R227+0x8800] ;  /* 0x00880000e328783b */ /* 0x000fe80000000200 */
[----:B------:R-:W-:Y:S01]  /*28e0*/  LDSM.16.M88.4 R68, [R227+0x9000] ;  /* 0x00900000e344783b */ /* 0x000fe20000000200 */
[C---:B------:R-:W-:Y:S03]  /*28f0*/  HMMA.16816.F32.BF16 R16, R12.reuse, R18, RZ ;  /* 0x000000120c10723c */ /* 0x040fe600000418ff */
[----:B------:R-:W-:Y:S04]  /*2900*/  LDSM.16.M88.4 R76, [R231+0x4800] ;  /* 0x00480000e74c783b */ /* 0x000fe80000000200 */
[----:B------:R-:W-:Y:S01]  /*2910*/  LDSM.16.M88.4 R80, [R229+0x4000] ;  /* 0x00400000e550783b */ /* 0x000fe20000000200 */
[C---:B-1----:R-:W-:Y:S03]  /*2920*/  HMMA.16816.F32.BF16 R64, R12.reuse, R60, RZ ;  /* 0x0000003c0c40723c */ /* 0x042fe600000418ff */
[----:B------:R-:W0:Y:S05]  /*2930*/  LDGDEPBAR ;  /* 0x00000000000079af */ /* 0x000e2a0000000000 */
[C---:B------:R-:W-:Y:S08]  /*2940*/  HMMA.16816.F32.BF16 R56, R12.reuse, R52, RZ ;  /* 0x000000340c38723c */ /* 0x040ff000000418ff */
[C---:B------:R-:W-:Y:S08]  /*2950*/  HMMA.16816.F32.BF16 R60, R12.reuse, R62, RZ ;  /* 0x0000003e0c3c723c */ /* 0x040ff000000418ff */
[C---:B------:R-:W-:Y:S08]  /*2960*/  HMMA.16816.F32.BF16 R52, R12.reuse, R54, RZ ;  /* 0x000000360c34723c */ /* 0x040ff000000418ff */
[C---:B------:R-:W-:Y:S08]  /*2970*/  HMMA.16816.F32.BF16 R48, R12.reuse, R32, RZ ;  /* 0x000000200c30723c */ /* 0x040ff000000418ff */
[----:B------:R-:W-:Y:S01]  /*2980*/  HMMA.16816.F32.BF16 R12, R12, R34, RZ ;  /* 0x000000220c0c723c */ /* 0x000fe200000418ff */
[----:B------:R-:W1:Y:S07]  /*2990*/  LDSM.16.M88.4 R32, [R227+0x8000] ;  /* 0x00800000e320783b */ /* 0x000e6e0000000200 */
[C---:B--2---:R-:W-:Y:S08]  /*29a0*/  HMMA.16816.F32.BF16 R20, R36.reuse, R28, R20 ;  /* 0x0000001c2414723c */ /* 0x044ff00000041814 */
[C---:B------:R-:W-:Y:S01]  /*29b0*/  HMMA.16816.F32.BF16 R16, R36.reuse, R30, R16 ;  /* 0x0000001e2410723c */ /* 0x040fe20000041810 */
[----:B------:R-:W-:Y:S07]  /*29c0*/  LDSM.16.M88.4 R28, [R229] ;  /* 0x00000000e51c783b */ /* 0x000fee0000000200 */
[C---:B---3--:R-:W-:Y:S08]  /*29d0*/  HMMA.16816.F32.BF16 R64, R36.reuse, R24, R64 ;  /* 0x000000182440723c */ /* 0x048ff00000041840 */
        /* <DEDUP_REMOVED lines=28> */
[C---:B-1----:R-:W-:Y:S08]  /*2ba0*/  HMMA.16816.F32.BF16 R56, R28.reuse, R32, R56 ;  /* 0x000000201c38723c */ /* 0x042ff00000041838 */
[C---:B------:R-:W-:Y:S01]  /*2bb0*/  HMMA.16816.F32.BF16 R52, R28.reuse, R34, R52 ;  /* 0x000000221c34723c */ /* 0x040fe20000041834 */
[----:B------:R-:W1:Y:S07]  /*2bc0*/  LDSM.16.M88.4 R32, [R233+0xb800] ;  /* 0x00b80000e920783b */ /* 0x000e6e0000000200 */
[C---:B------:R-:W-:Y:S08]  /*2bd0*/  HMMA.16816.F32.BF16 R48, R28.reuse, R40, R48 ;  /* 0x000000281c30723c */ /* 0x040ff00000041830 */
[----:B------:R-:W-:Y:S01]  /*2be0*/  HMMA.16816.F32.BF16 R44, R28, R42, R44 ;  /* 0x0000002a1c2c723c */ /* 0x000fe2000004182c */
[----:B------:R-:W-:Y:S04]  /*2bf0*/  LDSM.16.M88.4 R40, [R232+0x2000] ;  /* 0x00200000e828783b */ /* 0x000fe80000000200 */
[----:B------:R-:W-:Y:S03]  /*2c00*/  LDSM.16.M88.4 R28, [R231+0x2000] ;  /* 0x00200000e71c783b */ /* 0x000fe60000000200 */
[C---:B--2---:R-:W-:Y:S08]  /*2c10*/  HMMA.16816.F32.BF16 R20, R24.reuse, R8, R20 ;  /* 0x000000081814723c */ /* 0x044ff00000041814 */
[C---:B------:R-:W-:Y:S01]  /*2c20*/  HMMA.16816.F32.BF16 R16, R24.reuse, R10, R16 ;  /* 0x0000000a1810723c */ /* 0x040fe20000041810 */
[----:B------:R-:W2:Y:S07]  /*2c30*/  LDSM.16.M88.4 R8, [R231+0x2800] ;  /* 0x00280000e708783b */ /* 0x000eae0000000200 */
[C---:B------:R-:W-:Y:S08]  /*2c40*/  HMMA.16816.F32.BF16 R64, R24.reuse, R12, R64 ;  /* 0x0000000c1840723c */ /* 0x040ff00000041840 */
[C---:B------:R-:W-:Y:S01]  /*2c50*/  HMMA.16816.F32.BF16 R60, R24.reuse, R14, R60 ;  /* 0x0000000e183c723c */ /* 0x040fe2000004183c */
[----:B------:R-:W4:Y:S07]  /*2c60*/  LDSM.16.M88.4 R12, [R231+0x3000] ;  /* 0x00300000e70c783b */ /* 0x000f2e0000000200 */
[C---:B---3--:R-:W-:Y:S08]  /*2c70*/  HMMA.16816.F32.BF16 R56, R24.reuse, R36, R56 ;  /* 0x000000241838723c */ /* 0x048ff00000041838 */
[C---:B------:R-:W-:Y:S01]  /*2c80*/  HMMA.16816.F32.BF16 R52, R24.reuse, R38, R52 ;  /* 0x000000261834723c */ /* 0x040fe20000041834 */
[----:B------:R-:W-:Y:S07]  /*2c90*/  LDSM.16.M88.4 R36, [R227+0xa000] ;  /* 0x00a00000e324783b */ /* 0x000fee0000000200 */
[C---:B-1----:R-:W-:Y:S08]  /*2ca0*/  HMMA.16816.F32.BF16 R48, R24.reuse, R32, R48 ;  /* 0x000000201830723c */ /* 0x042ff00000041830 */
        /* <DEDUP_REMOVED lines=8> */
[----:B------:R-:W3:Y:S07]  /*2d30*/  LDSM.16.M88.4 R28, [R227+0xb800] ;  /* 0x00b80000e31c783b */ /* 0x000eee0000000200 */
[C---:B----4-:R-:W-:Y:S08]  /*2d40*/  HMMA.16816.F32.BF16 R56, R40.reuse, R12, R56 ;  /* 0x0000000c2838723c */ /* 0x050ff00000041838 */
[C---:B------:R-:W-:Y:S01]  /*2d50*/  HMMA.16816.F32.BF16 R52, R40.reuse, R14, R52 ;  /* 0x0000000e2834723c */ /* 0x040fe20000041834 */
[----:B------:R-:W4:Y:S07]  /*2d60*/  LDSM.16.M88.4 R12, [R220+0x2000] ;  /* 0x00200000dc0c783b */ /* 0x000f2e0000000200 */
[C---:B------:R-:W-:Y:S08]  /*2d70*/  HMMA.16816.F32.BF16 R48, R40.reuse, R72, R48 ;  /* 0x000000482830723c */ /* 0x040ff00000041830 */
[----:B------:R-:W-:Y:S01]  /*2d80*/  HMMA.16816.F32.BF16 R44, R40, R74, R44 ;  /* 0x0000004a282c723c */ /* 0x000fe2000004182c */
[----:B------:R-:W3:Y:S04]  /*2d90*/  LDSM.16.M88.4 R40, [R220+0x2800] ;  /* 0x00280000dc28783b */ /* 0x000ee80000000200 */
[----:B------:R-:W-:Y:S03]  /*2da0*/  LDSM.16.M88.4 R72, [R220+0x3800] ;  /* 0x00380000dc48783b */ /* 0x000fe60000000200 */
[C---:B-1----:R-:W-:Y:S08]  /*2db0*/  HMMA.16816.F32.BF16 R20, R24.reuse, R36, R20 ;  /* 0x000000241814723c */ /* 0x042ff00000041814 */
[C---:B------:R-:W-:Y:S01]  /*2dc0*/  HMMA.16816.F32.BF16 R16, R24.reuse, R38, R16 ;  /* 0x000000261810723c */ /* 0x040fe20000041810 */
[----:B------:R-:W-:Y:S07]  /*2dd0*/  LDSM.16.M88.4 R36, [R233+0xc000] ;  /* 0x00c00000e924783b */ /* 0x000fee0000000200 */
[C---:B--2---:R-:W-:Y:S08]  /*2de0*/  HMMA.16816.F32.BF16 R56, R24.reuse, R8, R56 ;  /* 0x000000081838723c */ /* 0x044ff00000041838 */
[C---:B------:R-:W-:Y:S01]  /*2df0*/  HMMA.16816.F32.BF16 R52, R24.reuse, R10, R52 ;  /* 0x0000000a1834723c */ /* 0x040fe20000041834 */
[----:B------:R-:W1:Y:S07]  /*2e00*/  LDSM.16.M88.4 R8, [R220+0x3000] ;  /* 0x00300000dc08783b */ /* 0x000e6e0000000200 */
[C---:B------:R-:W-:Y:S08]  /*2e10*/  HMMA.16816.F32.BF16 R64, R24.reuse, R32, R64 ;  /* 0x000000201840723c */ /* 0x040ff00000041840 */
[C---:B------:R-:W-:Y:S01]  /*2e20*/  HMMA.16816.F32.BF16 R60, R24.reuse, R34, R60 ;  /* 0x00000022183c723c */ /* 0x040fe2000004183c */
[----:B------:R-:W-:Y:S07]  /*2e30*/  LDSM.16.M88.4 R32, [R233+0xc800] ;  /* 0x00c80000e920783b */ /* 0x000fee0000000200 */
[C---:B---3--:R-:W-:Y:S08]  /*2e40*/  HMMA.16816.F32.BF16 R48, R24.reuse, R28, R48 ;  /* 0x0000001c1830723c */ /* 0x048ff00000041830 */
[----:B------:R-:W-:Y:S01]  /*2e50*/  HMMA.16816.F32.BF16 R44, R24, R30, R44 ;  /* 0x0000001e182c723c */ /* 0x000fe2000004182c */
[----:B------:R-:W2:Y:S04]  /*2e60*/  LDSM.16.M88.4 R24, [R234+0x4000] ;  /* 0x00400000ea18783b */ /* 0x000ea80000000200 */
[----:B------:R-:W-:Y:S03]  /*2e70*/  LDSM.16.M88.4 R28, [R233+0xd800] ;  /* 0x00d80000e91c783b */ /* 0x000fe60000000200 */
[C---:B----4-:R-:W-:Y:S08]  /*2e80*/  HMMA.16816.F32.BF16 R20, R68.reuse, R12, R20 ;  /* 0x0000000c4414723c */ /* 0x050ff00000041814 */
        /* <DEDUP_REMOVED lines=15> */
[C---:B---3--:R-:W-:Y:S08]  /*2f80*/  HMMA.16816.F32.BF16 R56, R24.reuse, R12, R56 ;  /* 0x0000000c1838723c */ /* 0x048ff00000041838 */
[C---:B------:R-:W-:Y:S01]  /*2f90*/  HMMA.16816.F32.BF16 R52, R24.reuse, R14, R52 ;  /* 0x0000000e1834723c */ /* 0x040fe20000041834 */
[----:B------:R-:W2:Y:S07]  /*2fa0*/  LDSM.16.M88.4 R12, [R230+0x4000] ;  /* 0x00400000e60c783b */ /* 0x000eae0000000200 */
[C---:B------:R-:W-:Y:S08]  /*2fb0*/  HMMA.16816.F32.BF16 R48, R24.reuse, R28, R48 ;  /* 0x0000001c1830723c */ /* 0x040ff00000041830 */
[C---:B------:R-:W-:Y:S08]  /*2fc0*/  HMMA.16816.F32.BF16 R64, R24.reuse, R32, R64 ;  /* 0x000000201840723c */ /* 0x040ff00000041840 */
[C---:B------:R-:W-:Y:S01]  /*2fd0*/  HMMA.16816.F32.BF16 R60, R24.reuse, R34, R60 ;  /* 0x00000022183c723c */ /* 0x040fe2000004183c */
[----:B------:R-:W-:Y:S07]  /*2fe0*/  LDSM.16.M88.4 R32, [R227+0xc800] ;  /* 0x00c80000e320783b */ /* 0x000fee0000000200 */
[----:B------:R-:W-:Y:S01]  /*2ff0*/  HMMA.16816.F32.BF16 R44, R24, R30, R44 ;  /* 0x0000001e182c723c */ /* 0x000fe2000004182c */
[----:B------:R-:W3:Y:S04]  /*3000*/  LDSM.16.M88.4 R24, [R227+0xd800] ;  /* 0x00d80000e318783b */ /* 0x000ee80000000200 */
[----:B------:R-:W2:Y:S03]  /*3010*/  LDSM.16.M88.4 R28, [R227+0xd000] ;  /* 0x00d00000e31c783b */ /* 0x000ea60000000200 */
[C---:B-1----:R-:W-:Y:S08]  /*3020*/  HMMA.16816.F32.BF16 R20, R40.reuse, R8, R20 ;  /* 0x000000082814723c */ /* 0x042ff00000041814 */
[C---:B------:R-:W-:Y:S01]  /*3030*/  HMMA.16816.F32.BF16 R16, R40.reuse, R10, R16 ;  /* 0x0000000a2810723c */ /* 0x040fe20000041810 */
[----:B------:R-:W1:Y:S07]  /*3040*/  LDSM.16.M88.4 R8, [R220+0x4000] ;  /* 0x00400000dc08783b */ /* 0x000e6e0000000200 */
[C---:B----4-:R-:W-:Y:S08]  /*3050*/  HMMA.16816.F32.BF16 R48, R40.reuse, R68, R48 ;  /* 0x000000442830723c */ /* 0x050ff00000041830 */
[C---:B------:R-:W-:Y:S08]  /*3060*/  HMMA.16816.F32.BF16 R64, R40.reuse, R76, R64 ;  /* 0x0000004c2840723c */ /* 0x040ff00000041840 */
[C---:B------:R-:W-:Y:S01]  /*3070*/  HMMA.16816.F32.BF16 R60, R40.reuse, R78, R60 ;  /* 0x0000004e283c723c */ /* 0x040fe2000004183c */
[----:B------:R-:W-:Y:S07]  /*3080*/  LDSM.16.M88.4 R76, [R220+0x4800] ;  /* 0x00480000dc4c783b */ /* 0x000fee0000000200 */
[C---:B------:R-:W-:Y:S01]  /*3090*/  HMMA.16816.F32.BF16 R44, R40.reuse, R70, R44 ;  /* 0x00000046282c723c */ /* 0x040fe2000004182c */
[----:B------:R-:W4:Y:S07]  /*30a0*/  LDSM.16.M88.4 R68, [R220+0x5800] ;  /* 0x00580000dc44783b */ /* 0x000f2e0000000200 */
        /* <DEDUP_REMOVED lines=9> */
[C---:B------:R-:W-:Y:S01]  /*3140*/  HMMA.16816.F32.BF16 R60, R12.reuse, R34, R60 ;  /* 0x000000220c3c723c */ /* 0x040fe2000004183c */
[----:B------:R-:W3:Y:S07]  /*3150*/  LDSM.16.M88.4 R32, [R233+0xe800] ;  /* 0x00e80000e920783b */ /* 0x000eee0000000200 */
[C---:B------:R-:W-:Y:S01]  /*3160*/  HMMA.16816.F32.BF16 R44, R12.reuse, R26, R44 ;  /* 0x0000001a0c2c723c */ /* 0x040fe2000004182c */
[----:B------:R-:W2:Y:S07]  /*3170*/  LDSM.16.M88.4 R24, [R233+0xf800] ;  /* 0x00f80000e918783b */ /* 0x000eae0000000200 */
        /* <DEDUP_REMOVED lines=8> */
[C---:B------:R-:W-:Y:S08]  /*3200*/  HMMA.16816.F32.BF16 R64, R80.reuse, R76, R64 ;  /* 0x0000004c5040723c */ /* 0x040ff00000041840 */
[C---:B------:R-:W-:Y:S08]  /*3210*/  HMMA.16816.F32.BF16 R60, R80.reuse, R78, R60 ;  /* 0x0000004e503c723c */ /* 0x040ff0000004183c */
[C---:B------:R-:W-:Y:S01]  /*3220*/  HMMA.16816.F32.BF16 R68, R80.reuse, R70, R44 ;  /* 0x000000465044723c */ /* 0x040fe2000004182c */
[----:B------:R-:W4:Y:S07]  /*3230*/  LDSM.16.M88.4 R44, [R231+0x6800] ;  /* 0x00680000e72c783b */ /* 0x000f2e0000000200 */
[C---:B------:R-:W-:Y:S08]  /*3240*/  HMMA.16816.F32.BF16 R56, R80.reuse, R72, R56 ;  /* 0x000000485038723c */ /* 0x040ff00000041838 */
[----:B------:R-:W-:Y:S08]  /*3250*/  HMMA.16816.F32.BF16 R52, R80, R74, R52 ;  /* 0x0000004a5034723c */ /* 0x000ff00000041834 */
        /* <DEDUP_REMOVED lines=8> */
[----:B------:R-:W3:Y:S07]  /*32e0*/  LDSM.16.M88.4 R24, [R231+0x7800] ;  /* 0x00780000e718783b */ /* 0x000eee0000000200 */
[C---:B------:R-:W-:Y:S08]  /*32f0*/  HMMA.16816.F32.BF16 R56, R40.reuse, R28, R56 ;  /* 0x0000001c2838723c */ /* 0x040ff00000041838 */
[----:B------:R-:W-:Y:S01]  /*3300*/  HMMA.16816.F32.BF16 R52, R40, R30, R52 ;  /* 0x0000001e2834723c */ /* 0x000fe20000041834 */
[----:B------:R-:W-:Y:S04]  /*3310*/  LDSM.16.M88.4 R28, [R227+0xe800] ;  /* 0x00e80000e31c783b */ /* 0x000fe80000000200 */
[----:B------:R-:W-:Y:S03]  /*3320*/  LDSM.16.M88.4 R40, [R227+0xf000] ;  /* 0x00f00000e328783b */ /* 0x000fe60000000200 */
[C---:B-1----:R-:W-:Y:S08]  /*3330*/  HMMA.16816.F32.BF16 R20, R12.reuse, R8, R20 ;  /* 0x000000080c14723c */ /* 0x042ff00000041814 */
[C---:B------:R-:W-:Y:S01]  /*3340*/  HMMA.16816.F32.BF16 R16, R12.reuse, R10, R16 ;  /* 0x0000000a0c10723c */ /* 0x040fe20000041810 */
[----:B------:R-:W1:Y:S07]  /*3350*/  LDSM.16.M88.4 R8, [R230+0x6000] ;  /* 0x00600000e608783b */ /* 0x000e6e0000000200 */
[C---:B----4-:R-:W-:Y:S08]  /*3360*/  HMMA.16816.F32.BF16 R64, R12.reuse, R44, R64 ;  /* 0x0000002c0c40723c */ /* 0x050ff00000041840 */
[C---:B------:R-:W-:Y:S01]  /*3370*/  HMMA.16816.F32.BF16 R60, R12.reuse, R46, R60 ;  /* 0x0000002e0c3c723c */ /* 0x040fe2000004183c */
[----:B------:R-:W4:Y:S07]  /*3380*/  LDSM.16.M88.4 R44, [R227+0xf800] ;  /* 0x00f80000e32c783b */ /* 0x000f2e0000000200 */
[C---:B--2---:R-:W-:Y:S08]  /*3390*/  HMMA.16816.F32.BF16 R56, R12.reuse, R36, R56 ;  /* 0x000000240c38723c */ /* 0x044ff00000041838 */
[C---:B------:R-:W-:Y:S01]  /*33a0*/  HMMA.16816.F32.BF16 R72, R12.reuse, R38, R52 ;  /* 0x000000260c48723c */ /* 0x040fe20000041834 */
[----:B------:R-:W-:Y:S04]  /*33b0*/  LDSM.16.M88.4 R36, [R229+0x6000] ;  /* 0x00600000e524783b */ /* 0x000fe80000000200 */
[----:B------:R-:W2:Y:S03]  /*33c0*/  LDSM.16.M88.4 R52, [R220+0x6000] ;  /* 0x00600000dc34783b */ /* 0x000ea60000000200 */
[C---:B---3--:R-:W-:Y:S07]  /*33d0*/  HMMA.16816.F32.BF16 R48, R12.reuse, R24, R48 ;  /* 0x000000180c30723c */ /* 0x048fee0000041830 */
[----:B------:R-:W-:Y:S01]  /*33e0*/  SHF.R.S32.HI R25, RZ, 0x1f, R0 ;  /* 0x0000001fff197819 */ /* 0x000fe20000011400 */
[----:B------:R-:W-:Y:S01]  /*33f0*/  HMMA.16816.F32.BF16 R68, R12, R26, R68 ;  /* 0x0000001a0c44723c */ /* 0x000fe20000041844 */
[----:B------:R-:W3:Y:S02]  /*3400*/  LDSM.16.M88.4 R12, [R220+0x6800] ;  /* 0x00680000dc0c783b */ /* 0x000ee40000000200 */
[----:B------:R-:W-:-:S02]  /*3410*/  LEA.HI R0, R25, R0, RZ, 0x2 ;  /* 0x0000000019007211 */ /* 0x000fc400078f10ff */
[----:B------:R-:W2:Y:S02]  /*3420*/  LDSM.16.M88.4 R24, [R220+0x7000] ;  /* 0x00700000dc18783b */ /* 0x000ea40000000200 */
[----:B------:R-:W-:Y:S01]  /*3430*/  SHF.R.S32.HI R0, RZ, 0x2, R0 ;  /* 0x00000002ff007819 */ /* 0x000fe20000011400 */
[C---:B-1----:R-:W-:Y:S08]  /*3440*/  HMMA.16816.F32.BF16 R20, R8.reuse, R32, R20 ;  /* 0x000000200814723c */ /* 0x042ff00000041814 */
[C---:B------:R-:W-:Y:S08]  /*3450*/  HMMA.16816.F32.BF16 R16, R8.reuse, R34, R16 ;  /* 0x000000220810723c */ /* 0x040ff00000041810 */
[C---:B------:R-:W-:Y:S07]  /*3460*/  HMMA.16816.F32.BF16 R64, R8.reuse, R28, R64 ;  /* 0x0000001c0840723c */ /* 0x040fee0000041840 */
[----:B------:R-:W-:Y:S01]  /*3470*/  IMAD R29, R88, 0x10, R89 ;  /* 0x00000010581d7824 */ /* 0x000fe200078e0259 */
[----:B------:R-:W-:Y:S04]  /*3480*/  HMMA.16816.F32.BF16 R60, R8, R30, R60 ;  /* 0x0000001e083c723c */ /* 0x000fe8000004183c */
[----:B------:R-:W-:Y:S01]  /*3490*/  IADD3 R29, R29, 0x1, R0 ;  /* 0x000000011d1d7810 */ /* 0x000fe20007ffe000 */
[----:B------:R-:W-:-:S03]  /*34a0*/  IMAD.IADD R0, R85, 0x1, R6 ;  /* 0x0000000155007824 */ /* 0x000fc600078e0206 */
[----:B------:R-:W-:Y:S01]  /*34b0*/  HMMA.16816.F32.BF16 R56, R8, R40, R56 ;  /* 0x000000280838723c */ /* 0x000fe20000041838 */
[----:B------:R-:W-:-:S04]  /*34c0*/  IADD3 R29, R84, R29, -R90 ;  /* 0x0000001d541d7210 */ /* 0x000fc80007ffe85a */
[----:B------:R-:W-:Y:S01]  /*34d0*/  IADD3 R31, R29, c[0x0][0x2e8], RZ ;  /* 0x0000ba001d1f7a10 */ /* 0x000fe20007ffe0ff */
[----:B------:R-:W-:Y:S02]  /*34e0*/  IMAD.IADD R29, R3, 0x1, R202 ;  /* 0x00000001031d7824 */ /* 0x000fe400078e02ca */
[C---:B------:R-:W-:Y:S01]  /*34f0*/  HMMA.16816.F32.BF16 R72, R8.reuse, R42, R72 ;  /* 0x0000002a0848723c */ /* 0x040fe20000041848 */
[C---:B------:R-:W-:Y:S02]  /*3500*/  IADD3 R167, R31.reuse, 0x8, RZ ;  /* 0x000000081fa77810 */ /* 0x040fe40007ffe0ff */
[-C--:B------:R-:W-:Y:S02]  /*3510*/  IMNMX R200, R31, R84.reuse, PT ;  /* 0x000000541fc87217 */ /* 0x080fe40003800200 */
[----:B------:R-:W-:Y:S02]  /*3520*/  IMNMX R167, R167, R84, PT ;  /* 0x00000054a7a77217 */ /* 0x000fe40003800200 */
[----:B------:R-:W-:Y:S01]  /*3530*/  IADD3 R6, R29, 0x1, RZ ;  /* 0x000000011d067810 */ /* 0x000fe20007ffe0ff */
[----:B----4-:R-:W-:Y:S03]  /*3540*/  HMMA.16816.F32.BF16 R48, R8, R44, R48 ;  /* 0x0000002c0830723c */ /* 0x010fe60000041830 */
[----:B------:R-:W-:-:S02]  /*3550*/  ISETP.GE.AND P0, PT, R6, R200, PT ;  /* 0x000000c80600720c */ /* 0x000fc40003f06270 */
[----:B------:R-:W-:Y:S02]  /*3560*/  ISETP.GE.AND P5, PT, R6, R167, PT ;  /* 0x000000a70600720c */ /* 0x000fe40003fa6270 */
[----:B------:R-:W-:Y:S01]  /*3570*/  IADD3 R6, R29, 0x10, RZ ;  /* 0x000000101d067810 */ /* 0x000fe20007ffe0ff */
[----:B------:R-:W-:Y:S01]  /*3580*/  HMMA.16816.F32.BF16 R68, R8, R46, R68 ;  /* 0x0000002e0844723c */ /* 0x000fe20000041844 */
[----:B------:R-:W1:Y:S01]  /*3590*/  LDSM.16.M88.4 R8, [R220+0x7800] ;  /* 0x00780000dc08783b */ /* 0x000e620000000200 */
[----:B------:R-:W-:-:S06]  /*35a0*/  DEPBAR.LE SB0, 0x0 ;  /* 0x000080000000791a */ /* 0x000fcc0000000000 */
[C---:B--2---:R-:W-:Y:S08]  /*35b0*/  HMMA.16816.F32.BF16 R20, R36.reuse, R52, R20 ;  /* 0x000000342414723c */ /* 0x044ff00000041814 */
[C---:B------:R-:W-:Y:S08]  /*35c0*/  HMMA.16816.F32.BF16 R16, R36.reuse, R54, R16 ;  /* 0x000000362410723c */ /* 0x040ff00000041810 */
[C---:B---3--:R-:W-:Y:S07]  /*35d0*/  HMMA.16816.F32.BF16 R64, R36.reuse, R12, R64 ;  /* 0x0000000c2440723c */ /* 0x048fee0000041840 */
[C---:B------:R-:W-:Y:S01]  /*35e0*/  IADD3 R13, R29.reuse, 0x8, RZ ;  /* 0x000000081d0d7810 */ /* 0x040fe20007ffe0ff */
[----:B------:R-:W-:Y:S01]  /*35f0*/  HMMA.16816.F32.BF16 R60, R36, R14, R60 ;  /* 0x0000000e243c723c */ /* 0x000fe2000004183c */
[----:B------:R-:W-:-:S02]  /*3600*/  IADD3 R12, R29, 0x9, RZ ;  /* 0x000000091d0c7810 */ /* 0x000fc40007ffe0ff */
[CC--:B------:R-:W-:Y:S02]  /*3610*/  ISETP.GE.AND P2, PT, R13.reuse, R200.reuse, PT ;  /* 0x000000c80d00720c */ /* 0x0c0fe40003f46270 */
[-C--:B------:R-:W-:Y:S02]  /*3620*/  ISETP.GE.AND P1, PT, R13, R167.reuse, PT ;  /* 0x000000a70d00720c */ /* 0x080fe40003f26270 */
[C---:B------:R-:W-:Y:S01]  /*3630*/  ISETP.GE.AND P3, PT, R12.reuse, R200, PT ;  /* 0x000000c80c00720c */ /* 0x040fe20003f66270 */
[----:B------:R-:W-:Y:S01]  /*3640*/  HMMA.16816.F32.BF16 R56, R36, R24, R56 ;  /* 0x000000182438723c */ /* 0x000fe20000041838 */
[----:B------:R-:W-:Y:S02]  /*3650*/  ISETP.GE.AND P4, PT, R12, R167, PT ;  /* 0x000000a70c00720c */ /* 0x000fe40003f86270 */
[----:B------:R-:W-:Y:S02]  /*3660*/  IADD3 R12, R29, 0x11, RZ ;  /* 0x000000111d0c7810 */ /* 0x000fe40007ffe0ff */
[----:B------:R-:W-:-:S02]  /*3670*/  FSEL R30, R21, -INF , !P0 ;  /* 0xff800000151e7808 */ /* 0x000fc40004000000 */
[----:B------:R-:W-:Y:S01]  /*3680*/  FSEL R28, R16, -INF , !P2 ;  /* 0xff800000101c7808 */ /* 0x000fe20005000000 */
[C---:B------:R-:W-:Y:S01]  /*3690*/  HMMA.16816.F32.BF16 R72, R36.reuse, R26, R72 ;  /* 0x0000001a2448723c */ /* 0x040fe20000041848 */
[C---:B------:R-:W-:Y:S02]  /*36a0*/  ISETP.GE.AND P0, PT, R6.reuse, R200, PT ;  /* 0x000000c80600720c */ /* 0x040fe40003f06270 */
[----:B------:R-:W-:Y:S02]  /*36b0*/  ISETP.GE.AND P2, PT, R6, R167, PT ;  /* 0x000000a70600720c */ /* 0x000fe40003f46270 */
[----:B------:R-:W-:Y:S02]  /*36c0*/  FSEL R21, R18, -INF , !P1 ;  /* 0xff80000012157808 */ /* 0x000fe40004800000 */
[----:B------:R-:W-:Y:S01]  /*36d0*/  IADD3 R6, R29, 0x18, RZ ;  /* 0x000000181d067810 */ /* 0x000fe20007ffe0ff */
[----:B-1----:R-:W-:Y:S01]  /*36e0*/  HMMA.16816.F32.BF16 R48, R36, R8, R48 ;  /* 0x000000082430723c */ /* 0x002fe20000041830 */
[----:B------:R-:W-:-:S02]  /*36f0*/  FSEL R18, R17, -INF , !P3 ;  /* 0xff80000011127808 */ /* 0x000fc40005800000 */
[C---:B------:R-:W-:Y:S02]  /*3700*/  ISETP.GE.AND P1, PT, R12.reuse, R200, PT ;  /* 0x000000c80c00720c */ /* 0x040fe40003f26270 */
[-C--:B------:R-:W-:Y:S02]  /*3710*/  ISETP.GE.AND P3, PT, R12, R167.reuse, PT ;  /* 0x000000a70c00720c */ /* 0x080fe40003f66270 */
[----:B------:R-:W-:Y:S01]  /*3720*/  IADD3 R12, R29, 0x19, RZ ;  /* 0x000000191d0c7810 */ /* 0x000fe20007ffe0ff */
[----:B------:R-:W-:Y:S01]  /*3730*/  HMMA.16816.F32.BF16 R68, R36, R10, R68 ;  /* 0x0000000a2444723c */ /* 0x000fe20000041844 */
[----:B------:R-:W-:Y:S02]  /*3740*/  FSEL R16, R64, -INF , !P0 ;  /* 0xff80000040107808 */ /* 0x000fe40004000000 */
[----:B------:R-:W-:Y:S02]  /*3750*/  FSEL R25, R19, -INF , !P4 ;  /* 0xff80000013197808 */ /* 0x000fe40006000000 */
[----:B------:R-:W-:-:S02]  /*3760*/  ISETP.GE.AND P0, PT, R6, R167, PT ;  /* 0x000000a70600720c */ /* 0x000fc40003f06270 */
[-C--:B------:R-:W-:Y:S02]  /*3770*/  ISETP.GE.AND P4, PT, R6, R200.reuse, PT ;  /* 0x000000c80600720c */ /* 0x080fe40003f86270 */
[----:B------:R-:W-:Y:S02]  /*3780*/  IADD3 R13, R29, 0x21, RZ ;  /* 0x000000211d0d7810 */ /* 0x000fe40007ffe0ff */
[----:B------:R-:W-:Y:S02]  /*3790*/  FSEL R19, R66, -INF , !P2 ;  /* 0xff80000042137808 */ /* 0x000fe40005000000 */
[----:B------:R-:W-:Y:S02]  /*37a0*/  FSEL R6, R65, -INF , !P1 ;  /* 0xff80000041067808 */ /* 0x000fe40004800000 */
[C---:B------:R-:W-:Y:S02]  /*37b0*/  ISETP.GE.AND P2, PT, R12.reuse, R200, PT ;  /* 0x000000c80c00720c */ /* 0x040fe40003f46270 */
[----:B------:R-:W-:-:S02]  /*37c0*/  ISETP.GE.AND P1, PT, R12, R167, PT ;  /* 0x000000a70c00720c */ /* 0x000fc40003f26270 */
[----:B------:R-:W-:Y:S02]  /*37d0*/  IADD3 R12, R29, 0x20, RZ ;  /* 0x000000201d0c7810 */ /* 0x000fe40007ffe0ff */
[----:B------:R-:W-:Y:S01]  /*37e0*/  FSEL R15, R62, -INF , !P0 ;  /* 0xff8000003e0f7808 */ /* 0x000fe20004000000 */
[----:B------:R-:W-:Y:S01]  /*37f0*/  BAR.SYNC.DEFER_BLOCKING 0x0 ;  /* 0x0000000000007b1d */ /* 0x000fe20000010000 */
[----:B------:R-:W-:Y:S02]  /*3800*/  ISETP.GE.AND P0, PT, R13, R200, PT ;  /* 0x000000c80d00720c */ /* 0x000fe40003f06270 */
[----:B------:R-:W-:Y:S02]  /*3810*/  IADD3 R8, R29, 0x29, RZ ;  /* 0x000000291d087810 */ /* 0x000fe40007ffe0ff */
[----:B------:R-:W-:Y:S02]  /*3820*/  FSEL R17, R67, -INF , !P3 ;  /* 0xff80000043117808 */ /* 0x000fe40005800000 */
[----:B------:R-:W-:-:S02]  /*3830*/  FSEL R14, R60, -INF , !P4 ;  /* 0xff8000003c0e7808 */ /* 0x000fc40006000000 */
[C---:B------:R-:W-:Y:S02]  /*3840*/  ISETP.GE.AND P3, PT, R12.reuse, R200, PT ;  /* 0x000000c80c00720c */ /* 0x040fe40003f66270 */
[-C--:B------:R-:W-:Y:S02]  /*3850*/  ISETP.GE.AND P4, PT, R12, R167.reuse, PT ;  /* 0x000000a70c00720c */ /* 0x080fe40003f86270 */
[----:B------:R-:W-:Y:S02]  /*3860*/  IADD3 R24, R29, 0x28, RZ ;  /* 0x000000281d187810 */ /* 0x000fe40007ffe0ff */
[----:B------:R-:W-:Y:S02]  /*3870*/  FSEL R192, R57, -INF , !P0 ;  /* 0xff80000039c07808 */ /* 0x000fe40004000000 */
[----:B------:R-:W-:Y:S02]  /*3880*/  FSEL R12, R61, -INF , !P2 ;  /* 0xff8000003d0c7808 */ /* 0x000fe40005000000 */
[----:B------:R-:W-:-:S02]  /*3890*/  ISETP.GE.AND P0, PT, R8, R167, PT ;  /* 0x000000a70800720c */ /* 0x000fc40003f06270 */
[-C--:B------:R-:W-:Y:S02]  /*38a0*/  ISETP.GE.AND P2, PT, R13, R167.reuse, PT ;  /* 0x000000a70d00720c */ /* 0x080fe40003f46270 */
[----:B------:R-:W-:Y:S02]  /*38b0*/  FSEL R13, R63, -INF , !P1 ;  /* 0xff8000003f0d7808 */ /* 0x000fe40004800000 */
[----:B------:R-:W-:Y:S02]  /*38c0*/  FSEL R186, R56, -INF , !P3 ;  /* 0xff80000038ba7808 */ /* 0x000fe40005800000 */
[----:B------:R-:W-:Y:S02]  /*38d0*/  FSEL R201, R58, -INF , !P4 ;  /* 0xff8000003ac97808 */ /* 0x000fe40006000000 */
[C---:B------:R-:W-:Y:S02]  /*38e0*/  ISETP.GE.AND P1, PT, R24.reuse, R200, PT ;  /* 0x000000c81800720c */ /* 0x040fe40003f26270 */
[----:B------:R-:W-:-:S02]  /*38f0*/  ISETP.GE.AND P3, PT, R24, R167, PT ;  /* 0x000000a71800720c */ /* 0x000fc40003f66270 */
[----:B------:R-:W-:Y:S02]  /*3900*/  ISETP.GE.AND P4, PT, R8, R200, PT ;  /* 0x000000c80800720c */ /* 0x000fe40003f86270 */
[C---:B------:R-:W-:Y:S02]  /*3910*/  IADD3 R8, R29.reuse, 0x30, RZ ;  /* 0x000000301d087810 */ /* 0x040fe40007ffe0ff */
[----:B------:R-:W-:Y:S02]  /*3920*/  IADD3 R9, R29, 0x31, RZ ;  /* 0x000000311d097810 */ /* 0x000fe40007ffe0ff */
[----:B------:R-:W-:Y:S02]  /*3930*/  FSEL R193, R75, -INF , !P0 ;  /* 0xff8000004bc17808 */ /* 0x000fe40004000000 */
[----:B------:R-:W-:Y:S02]  /*3940*/  ISETP.GT.AND P0, PT, R2, 0x1, PT ;  /* 0x000000010200780c */ /* 0x000fe40003f04270 */
        /* <DEDUP_REMOVED lines=8> */
[----:B------:R-:W-:Y:S02]  /*39d0*/  FSEL R23, R23, -INF , !P5 ;  /* 0xff80000017177808 */ /* 0x000fe40006800000 */
[----:B------:R-:W-:Y:S02]  /*39e0*/  FSEL R204, R48, -INF , !P2 ;  /* 0xff80000030cc7808 */ /* 0x000fe40005000000 */
[----:B------:R-:W-:Y:S02]  /*39f0*/  FSEL R195, R50, -INF , !P1 ;  /* 0xff80000032c37808 */ /* 0x000fe40004800000 */
[----:B------:R-:W-:Y:S02]  /*3a00*/  FSEL R198, R49, -INF , !P3 ;  /* 0xff80000031c67808 */ /* 0x000fe40005800000 */
[----:B------:R-:W-:-:S02]  /*3a10*/  ISETP.GE.AND P4, PT, R9, R167, PT ;  /* 0x000000a70900720c */ /* 0x000fc40003f86270 */
[CC--:B------:R-:W-:Y:S02]  /*3a20*/  ISETP.GE.AND P5, PT, R8.reuse, R200.reuse, PT ;  /* 0x000000c80800720c */ /* 0x0c0fe40003fa6270 */
[-C--:B------:R-:W-:Y:S02]  /*3a30*/  ISETP.GE.AND P2, PT, R8, R167.reuse, PT ;  /* 0x000000a70800720c */ /* 0x080fe40003f46270 */
[C---:B------:R-:W-:Y:S02]  /*3a40*/  ISETP.GE.AND P1, PT, R29.reuse, R200, PT ;  /* 0x000000c81d00720c */ /* 0x040fe40003f26270 */
[C---:B------:R-:W-:Y:S02]  /*3a50*/  ISETP.GE.AND P3, PT, R29.reuse, R167, PT ;  /* 0x000000a71d00720c */ /* 0x040fe40003f66270 */
[----:B------:R-:W-:Y:S02]  /*3a60*/  IADD3 R8, R29, 0x39, RZ ;  /* 0x000000391d087810 */ /* 0x000fe40007ffe0ff */
[----:B------:R-:W-:-:S02]  /*3a70*/  FSEL R35, R51, -INF , !P4 ;  /* 0xff80000033237808 */ /* 0x000fc40006000000 */
[----:B------:R-:W-:Y:S02]  /*3a80*/  FSEL R20, R20, -INF , !P1 ;  /* 0xff80000014147808 */ /* 0x000fe40004800000 */
[----:B------:R-:W-:Y:S02]  /*3a90*/  FSEL R22, R22, -INF , !P3 ;  /* 0xff80000016167808 */ /* 0x000fe40005800000 */
[C---:B------:R-:W-:Y:S02]  /*3aa0*/  ISETP.GE.AND P4, PT, R8.reuse, R200, PT ;  /* 0x000000c80800720c */ /* 0x040fe40003f86270 */
[----:B------:R-:W-:Y:S02]  /*3ab0*/  ISETP.GE.AND P1, PT, R8, R167, PT ;  /* 0x000000a70800720c */ /* 0x000fe40003f26270 */
[----:B------:R-:W-:Y:S02]  /*3ac0*/  @!P0 LEA R244, P3, R166, c[0x0][0x168], 0x1 ;  /* 0x00005a00a6f48a11 */ /* 0x000fe400078608ff */
[----:B------:R-:W-:-:S02]  /*3ad0*/  FSEL R196, R68, -INF , !P5 ;  /* 0xff80000044c47808 */ /* 0x000fc40006800000 */
[----:B------:R-:W-:Y:S02]  /*3ae0*/  FSEL R33, R70, -INF , !P2 ;  /* 0xff80000046217808 */ /* 0x000fe40005000000 */
[----:B------:R-:W-:Y:S02]  /*3af0*/  FSEL R194, R69, -INF , !P4 ;  /* 0xff80000045c27808 */ /* 0x000fe40006000000 */
[----:B------:R-:W-:Y:S02]  /*3b00*/  FSEL R32, R71, -INF , !P1 ;  /* 0xff80000047207808 */ /* 0x000fe40004800000 */
[----:B------:R-:W-:Y:S01]  /*3b10*/  @!P0 LEA.HI.X R245, R166, c[0x0][0x16c], R165, 0x1, P3 ;  /* 0x00005b00a6f58a11 */ /* 0x000fe200018f0ca5 */
[----:B------:R-:W-:Y:S05]  /*3b20*/  @!P0 BRA `(.L_x_2338) ;  /* 0x0000060000008947 */ /* 0x000fea0003800000 */
[----:B------:R-:W-:Y:S05]  /*3b30*/  @!P6 BRA `(.L_x_2339) ;  /* 0x000003900000e947 */ /* 0x000fea0003800000 */
[----:B------:R-:W1:Y:S01]  /*3b40*/  I2F.RP R11, R4 ;  /* 0x00000004000b7306 */ /* 0x000e620000209400 */
[----:B------:R-:W-:Y:S02]  /*3b50*/  IADD3 R26, R3, -0x40, RZ ;  /* 0xffffffc0031a7810 */ /* 0x000fe40007ffe0ff */
[----:B------:R-:W-:-:S02]  /*3b60*/  IABS R10, R3 ;  /* 0x00000003000a7213 */ /* 0x000fc40000000000 */
[----:B------:R-:W-:Y:S02]  /*3b70*/  IABS R8, R26 ;  /* 0x0000001a00087213 */ /* 0x000fe40000000000 */
[----:B------:R-:W-:Y:S02]  /*3b80*/  LOP3.LUT R3, R3, c[0x0][0x2d0], RZ, 0x3c, !PT ;  /* 0x0000b40003037a12 */ /* 0x000fe400078e3cff */
[----:B------:R-:W-:Y:S02]  /*3b90*/  LOP3.LUT R26, R26, c[0x0][0x2d0], RZ, 0x3c, !PT ;  /* 0x0000b4001a1a7a12 */ /* 0x000fe400078e3cff */
        /* <DEDUP_REMOVED lines=10> */
[----:B------:R-:W-:Y:S01]  /*3c40*/  IMAD.HI.U32 R24, R9, R8, RZ ;  /* 0x0000000809187227 */ /* 0x000fe200078e00ff */
[----:B------:R-:W-:-:S03]  /*3c50*/  IADD3 R11, -R27, RZ, RZ ;  /* 0x000000ff1b0b7210 */ /* 0x000fc60007ffe1ff */
[----:B------:R-:W-:Y:S02]  /*3c60*/  IMAD.MOV R9, RZ, RZ, -R24 ;  /* 0x000000ffff097224 */ /* 0x000fe400078e0a18 */
[C---:B------:R-:W-:Y:S02]  /*3c70*/  IMAD R11, R4.reuse, R11, R10 ;  /* 0x0000000b040b7224 */ /* 0x040fe400078e020a */
[C---:B------:R-:W-:Y:S01]  /*3c80*/  IMAD R9, R4.reuse, R9, R8 ;  /* 0x0000000904097224 */ /* 0x040fe200078e0208 */
[----:B------:R-:W-:Y:S02]  /*3c90*/  LOP3.LUT R8, RZ, c[0x0][0x2d0], RZ, 0x33, !PT ;  /* 0x0000b400ff087a12 */ /* 0x000fe400078e33ff */
        /* <DEDUP_REMOVED lines=8> */
[----:B------:R-:W-:-:S07]  /*3d20*/  ISETP.NE.AND P1, PT, RZ, c[0x0][0x2d0], PT ;  /* 0x0000b400ff007a0c */ /* 0x000fce0003f25270 */
[----:B------:R-:W-:Y:S02]  /*3d30*/  @P5 IADD3 R27, R27, 0x1, RZ ;  /* 0x000000011b1b5810 */ /* 0x000fe40007ffe0ff */
[----:B------:R-:W-:-:S03]  /*3d40*/  @P4 IADD3 R24, R24, 0x1, RZ ;  /* 0x0000000118184810 */ /* 0x000fc60007ffe0ff */
[----:B------:R-:W-:Y:S02]  /*3d50*/  @!P2 IMAD.MOV R27, RZ, RZ, -R27 ;  /* 0x000000ffff1ba224 */ /* 0x000fe400078e0a1b */
[----:B------:R-:W-:-:S03]  /*3d60*/  @!P0 IMAD.MOV R24, RZ, RZ, -R24 ;  /* 0x000000ffff188224 */ /* 0x000fc600078e0a18 */
[C---:B------:R-:W-:Y:S02]  /*3d70*/  SEL R3, R8.reuse, R27, !P1 ;  /* 0x0000001b08037207 */ /* 0x040fe40004800000 */
[----:B------:R-:W-:-:S03]  /*3d80*/  SEL R8, R8, R24, !P1 ;  /* 0x0000001808087207 */ /* 0x000fc60004800000 */
[----:B------:R-:W-:-:S04]  /*3d90*/  IMAD.WIDE R36, R3, 0x4, R242 ;  /* 0x0000000403247825 */ /* 0x000fc800078e02f2 */
[----:B------:R-:W-:Y:S01]  /*3da0*/  IMAD.WIDE R26, R8, 0x4, R242 ;  /* 0x00000004081a7825 */ /* 0x000fe200078e02f2 */
[----:B------:R-:W2:Y:S04]  /*3db0*/  LDG.E R4, [R36.64] ;  /* 0x0000000a24047981 */ /* 0x000ea8000c1e1900 */
[----:B------:R-:W2:Y:S01]  /*3dc0*/  LDG.E R9, [R26.64] ;  /* 0x0000000a1a097981 */ /* 0x000ea2000c1e1900 */
[----:B------:R-:W-:Y:S01]  /*3dd0*/  IADD3 R3, R3, -R8, RZ ;  /* 0x8000000803037210 */ /* 0x000fe20007ffe0ff */
[----:B------:R-:W-:-:S04]  /*3de0*/  IMAD.MOV.U32 R8, RZ, RZ, 0x40 ;  /* 0x00000040ff087424 */ /* 0x000fc800078e00ff */
[----:B------:R-:W-:-:S04]  /*3df0*/  IMAD R8, R3, c[0x0][0x2d0], -R8 ;  /* 0x0000b40003087a24 */ /* 0x000fc800078e0a08 */
[----:B------:R-:W-:Y:S01]  /*3e00*/  IMAD.WIDE.U32 R10, R8, c[0x0][0x198], RZ ;  /* 0x00006600080a7a25 */ /* 0x000fe200078e00ff */
[----:B------:R-:W-:-:S05]  /*3e10*/  SHF.R.S32.HI R3, RZ, 0x1f, R8 ;  /* 0x0000001fff037819 */ /* 0x000fca0000011408 */
[----:B------:R-:W-:-:S04]  /*3e20*/  IMAD R3, R3, c[0x0][0x198], RZ ;  /* 0x0000660003037a24 */ /* 0x000fc800078e02ff */
[----:B------:R-:W-:-:S05]  /*3e30*/  IMAD R3, R8, c[0x0][0x19c], R3 ;  /* 0x0000670008037a24 */ /* 0x000fca00078e0203 */
[----:B------:R-:W-:Y:S01]  /*3e40*/  IADD3 R11, R11, R3, RZ ;  /* 0x000000030b0b7210 */ /* 0x000fe20007ffe0ff */
[----:B--2---:R-:W-:-:S04]  /*3e50*/  IMAD.IADD R9, R9, 0x1, -R4 ;  /* 0x0000000109097824 */ /* 0x004fc800078e0a04 */
[----:B------:R-:W-:Y:S01]  /*3e60*/  IMAD.WIDE.U32 R10, R9, c[0x0][0x180], R10 ;  /* 0x00006000090a7a25 */ /* 0x000fe200078e000a */
[----:B------:R-:W-:-:S04]  /*3e70*/  SHF.R.S32.HI R4, RZ, 0x1f, R9 ;  /* 0x0000001fff047819 */ /* 0x000fc80000011409 */
[----:B------:R-:W-:Y:S01]  /*3e80*/  MOV R3, R10 ;  /* 0x0000000a00037202 */ /* 0x000fe20000000f00 */
[----:B------:R-:W-:-:S04]  /*3e90*/  IMAD R4, R4, c[0x0][0x180], RZ ;  /* 0x0000600004047a24 */ /* 0x000fc800078e02ff */
[----:B------:R-:W-:-:S04]  /*3ea0*/  IMAD R4, R9, c[0x0][0x184], R4 ;  /* 0x0000610009047a24 */ /* 0x000fc800078e0204 */
[----:B------:R-:W-:Y:S01]  /*3eb0*/  IMAD.IADD R4, R11, 0x1, R4 ;  /* 0x000000010b047824 */ /* 0x000fe200078e0204 */
[----:B------:R-:W-:Y:S05]  /*3ec0*/  BRA `(.L_x_2340) ;  /* 0x0000004000007947 */ /* 0x000fea0003800000 */
.L_x_2339:
[----:B------:R-:W-:-:S04]  /*3ed0*/  ULEA UR4, -UR8, URZ, 0x6 ;  /* 0x0000003f08047291 */ /* 0x000fc8000f8e313f */
[----:B------:R-:W-:Y:S02]  /*3ee0*/  USHF.R.S32.HI UR5, URZ, 0x1f, UR4 ;  /* 0x0000001f3f057899 */ /* 0x000fe40008011404 */
[----:B------:R-:W-:-:S04]  /*3ef0*/  MOV R3, UR4 ;  /* 0x0000000400037c02 */ /* 0x000fc80008000f00 */
[----:B------:R-:W-:Y:S02]  /*3f00*/  MOV R4, UR5 ;  /* 0x0000000500047c02 */ /* 0x000fe40008000f00 */
.L_x_2340:
[----:B------:R-:W-:Y:S01]  /*3f10*/  IADD3 R166, P0, R3, R166, RZ ;  /* 0x000000a603a67210 */ /* 0x000fe20007f1e0ff */
[----:B------:R-:W-:Y:S02]  /*3f20*/  USHF.L.U32 UR6, UR8, 0x5, URZ ;  /* 0x0000000508067899 */ /* 0x000fe4000800063f */
[----:B------:R-:W-:Y:S02]  /*3f30*/  UMOV UR5, 0x5 ;  /* 0x0000000500057882 */ /* 0x000fe40000000000 */
[----:B------:R-:W-:Y:S01]  /*3f40*/  IMAD.X R165, R4, 0x1, R165, P0 ;  /* 0x0000000104a57824 */ /* 0x000fe200000e06a5 */
[C---:B------:R-:W-:Y:S01]  /*3f50*/  LEA R244, P0, R166.reuse, c[0x0][0x168], 0x1 ;  /* 0x00005a00a6f47a11 */ /* 0x040fe200078008ff */
[----:B------:R-:W-:Y:S02]  /*3f60*/  ULDC UR4, c[0x0][0x19c] ;  /* 0x0000670000047ab9 */ /* 0x000fe40000000800 */
[----:B------:R-:W-:Y:S01]  /*3f70*/  USHF.L.U64.HI UR4, UR8, UR5, UR4 ;  /* 0x0000000508047299 */ /* 0x000fe20008010204 */
[----:B------:R-:W-:-:S02]  /*3f80*/  LEA.HI.X R245, R166, c[0x0][0x16c], R165, 0x1, P0 ;  /* 0x00005b00a6f57a11 */ /* 0x000fc400000f0ca5 */
[----:B------:R-:W-:-:S03]  /*3f90*/  IADD3 R26, P0, R244, UR6, RZ ;  /* 0x00000006f41a7c10 */ /* 0x000fc6000ff1e0ff */
[----:B------:R-:W-:Y:S01]  /*3fa0*/  @!PT LDS RZ, [RZ] ;  /* 0x00000000fffff984 */ /* 0x000fe20000000800 */
[----:B------:R-:W-:Y:S01]  /*3fb0*/  @!PT LDS RZ, [RZ] ;  /* 0x00000000fffff984 */ /* 0x000fe20000000800 */
[----:B------:R-:W-:Y:S01]  /*3fc0*/  @!PT LDS RZ, [RZ] ;  /* 0x00000000fffff984 */ /* 0x000fe20000000800 */
[----:B------:R1:W-:Y:S01]  /*3fd0*/  LDGSTS.E.BYPASS.LTC128B.128 [R241+0x8000], [R244.64] ;  /* 0x08000000f4f17fae */ /* 0x0003e2000b901d4a */
[----:B------:R-:W-:Y:S02]  /*3fe0*/  IADD3.X R27, R245, UR4, RZ, P0, !PT ;  /* 0x00000004f51b7c10 */ /* 0x000fe400087fe4ff */
[----:B------:R-:W-:Y:S01]  /*3ff0*/  IADD3 R10, P0, R26, UR6, RZ ;  /* 0x000000061a0a7c10 */ /* 0x000fe2000ff1e0ff */
[----:B------:R1:W-:Y:S03]  /*4000*/  LDGSTS.E.BYPASS.LTC128B.128 [R241+0xa000], [R244.64+0x80] ;  /* 0x0a000080f4f17fae */ /* 0x0003e6000b901d4a */
[----:B------:R-:W-:Y:S01]  /*4010*/  IADD3.X R11, R27, UR4, RZ, P0, !PT ;  /* 0x000000041b0b7c10 */ /* 0x000fe200087fe4ff */
[----:B------:R1:W-:Y:S01]  /*4020*/  LDGSTS.E.BYPASS.LTC128B.128 [R241+0xc000], [R244.64+0x100] ;  /* 0x0c000100f4f17fae */ /* 0x0003e2000b901d4a */
[----:B------:R-:W-:-:S03]  /*4030*/  IADD3 R8, P0, R10, UR6, RZ ;  /* 0x000000060a087c10 */ /* 0x000fc6000ff1e0ff */
[----:B------:R1:W-:Y:S01]  /*4040*/  LDGSTS.E.BYPASS.LTC128B.128 [R241+0xe000], [R244.64+0x180] ;  /* 0x0e000180f4f17fae */ /* 0x0003e2000b901d4a */
[----:B------:R-:W-:-:S03]  /*4050*/  IADD3.X R9, R11, UR4, RZ, P0, !PT ;  /* 0x000000040b097c10 */ /* 0x000fc600087fe4ff */
[----:B------:R1:W-:Y:S04]  /*4060*/  LDGSTS.E.BYPASS.LTC128B.128 [R241+0x8800], [R26.64] ;  /* 0x088000001af17fae */ /* 0x0003e8000b901d4a */
[----:B------:R1:W-:Y:S04]  /*4070*/  LDGSTS.E.BYPASS.LTC128B.128 [R241+0xa800], [R26.64+0x80] ;  /* 0x0a8000801af17fae */ /* 0x0003e8000b901d4a */
[----:B------:R1:W-:Y:S04]  /*4080*/  LDGSTS.E.BYPASS.LTC128B.128 [R241+0xc800], [R26.64+0x100] ;  /* 0x0c8001001af17fae */ /* 0x0003e8000b901d4a */
[----:B------:R1:W-:Y:S04]  /*4090*/  LDGSTS.E.BYPASS.LTC128B.128 [R241+0xe800], [R26.64+0x180] ;  /* 0x0e8001801af17fae */ /* 0x0003e8000b901d4a */
        /* <DEDUP_REMOVED lines=8> */
[----:B------:R-:W0:Y:S02]  /*4120*/  LDGDEPBAR ;  /* 0x00000000000079af */ /* 0x000e240000000000 */
.L_x_2338:
        /* <DEDUP_REMOVED lines=27> */
[----:B-1----:R-:W-:Y:S02]  /*42e0*/  FMNMX.FTZ R11, R33, R4, !PT ;  /* 0x00000004210b7209 */ /* 0x002fe40007810000 */
[----:B------:R-:W-:Y:S02]  /*42f0*/  FMNMX.FTZ R8, R194, R3, !PT ;  /* 0x00000003c2087209 */ /* 0x000fe40007810000 */
[----:B------:R-:W-:Y:S02]  /*4300*/  FMNMX.FTZ R11, R32, R11, !PT ;  /* 0x0000000b200b7209 */ /* 0x000fe40007810000 */
[----:B------:R-:W-:Y:S01]  /*4310*/  SHF.L.U32 R228, R0, 0x1, RZ ;  /* 0x0000000100e47819 */ /* 0x000fe200000006ff */
[----:B------:R-:W1:Y:S03]  /*4320*/  SHFL.BFLY PT, R9, R8, 0x2, 0x1f ;  /* 0x0c401f0008097f89 */ /* 0x000e6600000e0000 */
[-C--:B------:R-:W-:Y:S01]  /*4330*/  LEA R226, R7, R228.reuse, 0x1 ;  /* 0x000000e407e27211 */ /* 0x080fe200078e08ff */
[----:B------:R-:W2:Y:S01]  /*4340*/  SHFL.BFLY PT, R4, R11, 0x2, 0x1f ;  /* 0x0c401f000b047f89 */ /* 0x000ea200000e0000 */
[----:B------:R-:W-:-:S02]  /*4350*/  LEA R225, R5, R228, 0x1 ;  /* 0x000000e405e17211 */ /* 0x000fc400078e08ff */
[----:B------:R-:W-:Y:S01]  /*4360*/  LEA R224, R5, R226, 0x1 ;  /* 0x000000e205e07211 */ /* 0x000fe200078e08ff */
[----:B------:R-:W-:Y:S04]  /*4370*/  LDSM.16.MT88.4 R36, [R228+0x10000] ;  /* 0x01000000e424783b */ /* 0x000fe80000004200 */
[----:B------:R-:W-:Y:S04]  /*4380*/  LDSM.16.MT88.4 R44, [R226+0x10000] ;  /* 0x01000000e22c783b */ /* 0x000fe80000004200 */
[----:B------:R-:W-:Y:S04]  /*4390*/  LDSM.16.MT88.4 R52, [R225+0x10000] ;  /* 0x01000000e134783b */ /* 0x000fe80000004200 */
[----:B------:R-:W-:Y:S01]  /*43a0*/  LDSM.16.MT88.4 R60, [R224+0x10000] ;  /* 0x01000000e03c783b */ /* 0x000fe20000004200 */
[----:B-1----:R-:W-:-:S03]  /*43b0*/  FMNMX.FTZ R9, R8, R9, !PT ;  /* 0x0000000908097209 */ /* 0x002fc60007810000 */
[----:B------:R-:W-:Y:S01]  /*43c0*/  LDSM.16.MT88.4 R68, [R228+0x12000] ;  /* 0x01200000e444783b */ /* 0x000fe20000004200 */
[----:B--2---:R-:W-:-:S03]  /*43d0*/  FMNMX.FTZ R4, R11, R4, !PT ;  /* 0x000000040b047209 */ /* 0x004fc60007810000 */
[----:B------:R-:W1:Y:S04]  /*43e0*/  SHFL.BFLY PT, R164, R9, 0x1, 0x1f ;  /* 0x0c201f0009a47f89 */ /* 0x000e6800000e0000 */
[----:B------:R-:W2:Y:S04]  /*43f0*/  SHFL.BFLY PT, R3, R4, 0x1, 0x1f ;  /* 0x0c201f0004037f89 */ /* 0x000ea800000e0000 */
[----:B------:R-:W3:Y:S04]  /*4400*/  LDSM.16.MT88.4 R76, [R226+0x12000] ;  /* 0x01200000e24c783b */ /* 0x000ee80000004200 */
[----:B------:R-:W4:Y:S04]  /*4410*/  LDSM.16.MT88.4 R84, [R225+0x12000] ;  /* 0x01200000e154783b */ /* 0x000f280000004200 */
[----:B------:R-:W5:Y:S04]  /*4420*/  LDSM.16.MT88.4 R92, [R224+0x12000] ;  /* 0x01200000e05c783b */ /* 0x000f680000004200 */
[----:B------:R-:W3:Y:S01]  /*4430*/  LDSM.16.MT88.4 R100, [R228+0x14000] ;  /* 0x01400000e464783b */ /* 0x000ee20000004200 */
[----:B-1----:R-:W-:-:S03]  /*4440*/  FMNMX.FTZ R164, R9, R164, !PT ;  /* 0x000000a409a47209 */ /* 0x002fc60007810000 */
[----:B------:R-:W1:Y:S01]  /*4450*/  LDSM.16.MT88.4 R108, [R226+0x14000] ;  /* 0x01400000e26c783b */ /* 0x000e620000004200 */
[----:B--2---:R-:W-:Y:S01]  /*4460*/  FMNMX.FTZ R3, R4, R3, !PT ;  /* 0x0000000304037209 */ /* 0x004fe20007810000 */
[C---:B------:R-:W-:Y:S01]  /*4470*/  FMUL.FTZ R197, R164.reuse, c[0x0][0x23c] ;  /* 0x00008f00a4c57a20 */ /* 0x040fe20000410000 */
[----:B------:R-:W-:Y:S01]  /*4480*/  FSETP.NEU.FTZ.AND P0, PT, R164, -INF , PT ;  /* 0xff800000a400780b */ /* 0x000fe20003f1d000 */
[----:B------:R-:W2:Y:S02]  /*4490*/  LDSM.16.MT88.4 R116, [R225+0x14000] ;  /* 0x01400000e174783b */ /* 0x000ea40000004200 */
[----:B------:R-:W-:Y:S01]  /*44a0*/  FMUL.FTZ R34, R3, c[0x0][0x23c] ;  /* 0x00008f0003227a20 */ /* 0x000fe20000410000 */
[----:B------:R-:W-:Y:S01]  /*44b0*/  FSEL R197, R197, RZ, P0 ;  /* 0x000000ffc5c57208 */ /* 0x000fe20000000000 */
[----:B------:R-:W1:Y:S01]  /*44c0*/  LDSM.16.MT88.4 R124, [R224+0x14000] ;  /* 0x01400000e07c783b */ /* 0x000e620000004200 */
[----:B------:R-:W-:-:S03]  /*44d0*/  FSETP.NEU.FTZ.AND P0, PT, R3, -INF , PT ;  /* 0xff8000000300780b */ /* 0x000fc60003f1d000 */
[--C-:B------:R-:W-:Y:S01]  /*44e0*/  FFMA.FTZ R183, R20, c[0x0][0x23c], -R197.reuse ;  /* 0x00008f0014b77a23 */ /* 0x100fe200000108c5 */
[----:B------:R-:W-:Y:S01]  /*44f0*/  FSEL R34, R34, RZ, P0 ;  /* 0x000000ff22227208 */ /* 0x000fe20000000000 */
[--C-:B------:R-:W-:Y:S01]  /*4500*/  FFMA.FTZ R180, R30, c[0x0][0x23c], -R197.reuse ;  /* 0x00008f001eb47a23 */ /* 0x100fe200000108c5 */
[----:B------:R-:W1:Y:S01]  /*4510*/  LDSM.16.MT88.4 R132, [R228+0x16000] ;  /* 0x01600000e484783b */ /* 0x000e620000004200 */
[--C-:B------:R-:W-:Y:S01]  /*4520*/  FFMA.FTZ R181, R28, c[0x0][0x23c], -R197.reuse ;  /* 0x00008f001cb57a23 */ /* 0x100fe200000108c5 */
[----:B------:R-:W-:Y:S01]  /*4530*/  ISETP.GE.AND P0, PT, R2, 0x2, PT ;  /* 0x000000020200780c */ /* 0x000fe20003f06270 */
[----:B------:R-:W-:Y:S01]  /*4540*/  FFMA.FTZ R176, R18, c[0x0][0x23c], -R197 ;  /* 0x00008f0012b07a23 */ /* 0x000fe200000108c5 */
[----:B------:R-:W1:Y:S01]  /*4550*/  LDSM.16.MT88.4 R156, [R226+0x16000] ;  /* 0x01600000e29c783b */ /* 0x000e620000004200 */
[--C-:B------:R-:W-:Y:S01]  /*4560*/  FFMA.FTZ R182, R22, c[0x0][0x23c], -R34.reuse ;  /* 0x00008f0016b67a23 */ /* 0x100fe20000010822 */
[----:B------:R-:W-:Y:S01]  /*4570*/  MUFU.EX2 R183, R183 ;  /* 0x000000b700b77308 */ /* 0x000fe20000000800 */
[--C-:B------:R-:W-:Y:S01]  /*4580*/  FFMA.FTZ R185, R23, c[0x0][0x23c], -R34.reuse ;  /* 0x00008f0017b97a23 */ /* 0x100fe20000010822 */
[----:B------:R-:W1:Y:S01]  /*4590*/  LDSM.16.MT88.4 R144, [R225+0x16000] ;  /* 0x01600000e190783b */ /* 0x000e620000004200 */
[----:B------:R-:W-:-:S02]  /*45a0*/  FFMA.FTZ R184, R21, c[0x0][0x23c], -R34 ;  /* 0x00008f0015b87a23 */ /* 0x000fc40000010822 */
[--C-:B------:R-:W-:Y:S01]  /*45b0*/  FFMA.FTZ R177, R25, c[0x0][0x23c], -R34.reuse ;  /* 0x00008f0019b17a23 */ /* 0x100fe20000010822 */
[----:B------:R-:W-:Y:S01]  /*45c0*/  LDSM.16.MT88.4 R8, [R228+0x10800] ;  /* 0x01080000e408783b */ /* 0x000fe20000004200 */
[--C-:B------:R-:W-:Y:S01]  /*45d0*/  FFMA.FTZ R175, R6, c[0x0][0x23c], -R197.reuse ;  /* 0x00008f0006af7a23 */ /* 0x100fe200000108c5 */
[----:B------:R-:W2:Y:S01]  /*45e0*/  MUFU.EX2 R180, R180 ;  /* 0x000000b400b47308 */ /* 0x000ea20000000800 */
[--C-:B------:R-:W-:Y:S01]  /*45f0*/  FFMA.FTZ R178, R16, c[0x0][0x23c], -R197.reuse ;  /* 0x00008f0010b27a23 */ /* 0x100fe200000108c5 */
[----:B------:R-:W1:Y:S01]  /*4600*/  LDSM.16.MT88.4 R4, [R224+0x16000] ;  /* 0x01600000e004783b */ /* 0x000e620000004200 */
[--C-:B------:R-:W-:Y:S02]  /*4610*/  FFMA.FTZ R174, R14, c[0x0][0x23c], -R197.reuse ;  /* 0x00008f000eae7a23 */ /* 0x100fe400000108c5 */
[----:B------:R-:W-:Y:S01]  /*4620*/  FFMA.FTZ R169, R12, c[0x0][0x23c], -R197 ;  /* 0x00008f000ca97a23 */ /* 0x000fe200000108c5 */
[----:B------:R-:W-:Y:S01]  /*4630*/  LDSM.16.MT88.4 R24, [R228+0x12800] ;  /* 0x01280000e418783b */ /* 0x000fe20000004200 */
[--C-:B------:R-:W-:Y:S01]  /*4640*/  FFMA.FTZ R179, R19, c[0x0][0x23c], -R34.reuse ;  /* 0x00008f0013b37a23 */ /* 0x100fe20000010822 */
[----:B------:R-:W-:Y:S01]  /*4650*/  MUFU.EX2 R181, R181 ;  /* 0x000000b500b57308 */ /* 0x000fe20000000800 */
[--C-:B------:R-:W-:Y:S01]  /*4660*/  FFMA.FTZ R172, R17, c[0x0][0x23c], -R34.reuse ;  /* 0x00008f0011ac7a23 */ /* 0x100fe20000010822 */
[----:B------:R-:W-:Y:S01]  /*4670*/  LDSM.16.MT88.4 R20, [R224+0x12800] ;  /* 0x01280000e014783b */ /* 0x000fe20000004200 */
[----:B------:R-:W-:-:S02]  /*4680*/  FFMA.FTZ R173, R15, c[0x0][0x23c], -R34 ;  /* 0x00008f000fad7a23 */ /* 0x000fc40000010822 */
[--C-:B------:R-:W-:Y:S01]  /*4690*/  FFMA.FTZ R0, R13, c[0x0][0x23c], -R34.reuse ;  /* 0x00008f000d007a23 */ /* 0x100fe20000010822 */
[----:B------:R-:W1:Y:S01]  /*46a0*/  LDSM.16.MT88.4 R16, [R226+0x10800] ;  /* 0x01080000e210783b */ /* 0x000e620000004200 */
[--C-:B------:R-:W-:Y:S01]  /*46b0*/  FFMA.FTZ R187, R192, c[0x0][0x23c], -R197.reuse ;  /* 0x00008f00c0bb7a23 */ /* 0x100fe200000108c5 */
[----:B------:R-:W3:Y:S01]  /*46c0*/  MUFU.EX2 R176, R176 ;  /* 0x000000b000b07308 */ /* 0x000ee20000000800 */
[----:B--2---:R-:W-:Y:S01]  /*46d0*/  F2FP.BF16.PACK_AB R148, R180, R183 ;  /* 0x000000b7b494723e */ /* 0x004fe200000010ff */
[----:B------:R-:W2:Y:S01]  /*46e0*/  LDSM.16.MT88.4 R12, [R224+0x10800] ;  /* 0x01080000e00c783b */ /* 0x000ea20000004200 */
[--C-:B------:R-:W-:Y:S02]  /*46f0*/  FFMA.FTZ R189, R190, c[0x0][0x23c], -R197.reuse ;  /* 0x00008f00bebd7a23 */ /* 0x100fe400000108c5 */
[--C-:B------:R-:W-:Y:S01]  /*4700*/  FFMA.FTZ R186, R186, c[0x0][0x23c], -R197.reuse ;  /* 0x00008f00baba7a23 */ /* 0x100fe200000108c5 */
[----:B------:R-:W-:Y:S01]  /*4710*/  LDSM.16.MT88.4 R28, [R225+0x10800] ;  /* 0x01080000e11c783b */ /* 0x000fe20000004200 */
[----:B------:R-:W-:Y:S01]  /*4720*/  FFMA.FTZ R188, R188, c[0x0][0x23c], -R197 ;  /* 0x00008f00bcbc7a23 */ /* 0x000fe200000108c5 */
[----:B------:R-:W-:Y:S01]  /*4730*/  MUFU.EX2 R182, R182 ;  /* 0x000000b600b67308 */ /* 0x000fe20000000800 */
[----:B------:R-:W-:-:S02]  /*4740*/  FFMA.FTZ R190, R201, c[0x0][0x23c], -R34 ;  /* 0x00008f00c9be7a23 */ /* 0x000fc40000010822 */
[--C-:B------:R-:W-:Y:S02]  /*4750*/  FFMA.FTZ R191, R191, c[0x0][0x23c], -R34.reuse ;  /* 0x00008f00bfbf7a23 */ /* 0x100fe40000010822 */
[--C-:B------:R-:W-:Y:S02]  /*4760*/  FFMA.FTZ R192, R199, c[0x0][0x23c], -R34.reuse ;  /* 0x00008f00c7c07a23 */ /* 0x100fe40000010822 */
[----:B------:R-:W-:Y:S01]  /*4770*/  FFMA.FTZ R193, R193, c[0x0][0x23c], -R34 ;  /* 0x00008f00c1c17a23 */ /* 0x000fe20000010822 */
[----:B------:R-:W4:Y:S01]  /*4780*/  MUFU.EX2 R185, R185 ;  /* 0x000000b900b97308 */ /* 0x000f220000000800 */
[----:B---3--:R-:W-:Y:S01]  /*4790*/  F2FP.BF16.PACK_AB R150, R176, R181 ;  /* 0x000000b5b096723e */ /* 0x008fe200000010ff */
[--C-:B------:R-:W-:Y:S02]  /*47a0*/  FFMA.FTZ R249, R194, c[0x0][0x23c], -R197.reuse ;  /* 0x00008f00c2f97a23 */ /* 0x100fe400000108c5 */
[--C-:B------:R-:W-:Y:S02]  /*47b0*/  FFMA.FTZ R199, R204, c[0x0][0x23c], -R197.reuse ;  /* 0x00008f00ccc77a23 */ /* 0x100fe400000108c5 */
[----:B------:R-:W-:-:S02]  /*47c0*/  FFMA.FTZ R198, R198, c[0x0][0x23c], -R197 ;  /* 0x00008f00c6c67a23 */ /* 0x000fc400000108c5 */
[----:B------:R-:W-:Y:S01]  /*47d0*/  MUFU.EX2 R184, R184 ;  /* 0x000000b800b87308 */ /* 0x000fe20000000800 */
[----:B------:R-:W-:Y:S02]  /*47e0*/  FFMA.FTZ R196, R196, c[0x0][0x23c], -R197 ;  /* 0x00008f00c4c47a23 */ /* 0x000fe400000108c5 */
[--C-:B------:R-:W-:Y:S02]  /*47f0*/  FFMA.FTZ R194, R195, c[0x0][0x23c], -R34.reuse ;  /* 0x00008f00c3c27a23 */ /* 0x100fe40000010822 */
[--C-:B------:R-:W-:Y:S02]  /*4800*/  FFMA.FTZ R195, R35, c[0x0][0x23c], -R34.reuse ;  /* 0x00008f0023c37a23 */ /* 0x100fe40000010822 */
[--C-:B------:R-:W-:Y:S01]  /*4810*/  FFMA.FTZ R197, R33, c[0x0][0x23c], -R34.reuse ;  /* 0x00008f0021c57a23 */ /* 0x100fe20000010822 */
[----:B------:R-:W3:Y:S01]  /*4820*/  MUFU.EX2 R177, R177 ;  /* 0x000000b100b17308 */ /* 0x000ee20000000800 */
[----:B----4-:R-:W-:Y:S01]  /*4830*/  F2FP.BF16.PACK_AB R149, R185, R182 ;  /* 0x000000b6b995723e */ /* 0x010fe200000010ff */
[----:B------:R-:W-:-:S02]  /*4840*/  FFMA.FTZ R204, R32, c[0x0][0x23c], -R34 ;  /* 0x00008f0020cc7a23 */ /* 0x000fc40000010822 */
[----:B------:R-:W-:Y:S01]  /*4850*/  FADD.FTZ R180, R183, R180 ;  /* 0x000000b4b7b47221 */ /* 0x000fe20000010000 */
[----:B------:R-:W-:Y:S01]  /*4860*/  LDSM.16.MT88.4 R32, [R226+0x11800] ;  /* 0x01180000e220783b */ /* 0x000fe20000004200 */
[----:B------:R-:W-:Y:S02]  /*4870*/  FADD.FTZ R185, R182, R185 ;  /* 0x000000b9b6b97221 */ /* 0x000fe40000010000 */
[----:B------:R-:W-:Y:S01]  /*4880*/  MUFU.EX2 R178, R178 ;  /* 0x000000b200b27308 */ /* 0x000fe20000000800 */
[----:B------:R-:W-:-:S04]  /*4890*/  FADD.FTZ R181, R181, R180 ;  /* 0x000000b4b5b57221 */ /* 0x000fc80000010000 */
[----:B------:R-:W-:Y:S01]  /*48a0*/  FADD.FTZ R181, R176, R181 ;  /* 0x000000b5b0b57221 */ /* 0x000fe20000010000 */
[----:B---3--:R-:W-:Y:S02]  /*48b0*/  F2FP.BF16.PACK_AB R151, R177, R184 ;  /* 0x000000b8b197723e */ /* 0x008fe400000010ff */
[----:B------:R-:W3:Y:S01]  /*48c0*/  MUFU.EX2 R175, R175 ;  /* 0x000000af00af7308 */ /* 0x000ee20000000800 */
        /* <DEDUP_REMOVED lines=9> */
[----:B------:R-:W4:Y:S06]  /*4960*/  MUFU.EX2 R172, R172 ;  /* 0x000000ac00ac7308 */ /* 0x000f2c0000000800 */
        /* <DEDUP_REMOVED lines=8> */
[C---:B-----5:R-:W-:Y:S02]  /*49f0*/  HMMA.16816.F32.BF16 R88, R148.reuse, R92, RZ ;  /* 0x0000005c9458723c */ /* 0x060fe400000418ff */
        /* <DEDUP_REMOVED lines=18> */
[----:B------:R-:W-:Y:S06]  /*4b20*/  MUFU.EX2 R249, R249 ;  /* 0x000000f900f97308 */ /* 0x000fec0000000800 */
        /* <DEDUP_REMOVED lines=17> */
[----:B---3--:R-:W-:Y:S01]  /*4c40*/  F2FP.BF16.PACK_AB R4, R175, R178 ;  /* 0x000000b2af04723e */ /* 0x008fe200000010ff */
[----:B------:R-:W-:Y:S01]  /*4c50*/  HMMA.16816.F32.BF16 R148, R148, R6, RZ ;  /* 0x000000069494723c */ /* 0x000fe200000418ff */
[----:B----4-:R-:W-:Y:S01]  /*4c60*/  F2FP.BF16.PACK_AB R5, R172, R179 ;  /* 0x000000b3ac05723e */ /* 0x010fe200000010ff */
        /* <DEDUP_REMOVED lines=9> */
[----:B------:R-:W-:Y:S01]  /*4d00*/  HMMA.16816.F32.BF16 R160, R4, R8, R160 ;  /* 0x0000000804a0723c */ /* 0x000fe200000418a0 */
[----:B------:R-:W-:-:S07]  /*4d10*/  FADD.FTZ R173, R0, R173 ;  /* 0x000000ad00ad7221 */ /* 0x000fce0000010000 */
        /* <DEDUP_REMOVED lines=18> */
[C---:B------:R-:W-:Y:S01]  /*4e40*/  HMMA.16816.F32.BF16 R68, R4.reuse, R26, R68 ;  /* 0x0000001a0444723c */ /* 0x040fe20000041844 */
[----:B------:R-:W-:Y:S07]  /*4e50*/  LDSM.16.MT88.4 R24, [R225+0x14800] ;  /* 0x01480000e118783b */ /* 0x000fee0000004200 */
[C---:B---3--:R-:W-:Y:S08]  /*4e60*/  HMMA.16816.F32.BF16 R104, R4.reuse, R8, R104 ;  /* 0x000000080468723c */ /* 0x048ff00000041868 */
[C---:B------:R-:W-:Y:S01]  /*4e70*/  HMMA.16816.F32.BF16 R108, R4.reuse, R10, R108 ;  /* 0x0000000a046c723c */ /* 0x040fe2000004186c */
[----:B------:R-:W3:Y:S07]  /*4e80*/  LDSM.16.MT88.4 R8, [R225+0x16800] ;  /* 0x01680000e108783b */ /* 0x000eee0000004200 */
        /* <DEDUP_REMOVED lines=17> */
[----:B------:R-:W2:Y:S07]  /*4fa0*/  LDSM.16.MT88.4 R24, [R226+0x11000] ;  /* 0x01100000e218783b */ /* 0x000eae0000004200 */
[C---:B-1----:R-:W-:Y:S08]  /*4fb0*/  HMMA.16816.F32.BF16 R128, R4.reuse, R20, R128 ;  /* 0x000000140480723c */ /* 0x042ff00000041880 */
[C---:B------:R-:W-:Y:S01]  /*4fc0*/  HMMA.16816.F32.BF16 R132, R4.reuse, R22, R132 ;  /* 0x000000160484723c */ /* 0x040fe20000041884 */
[----:B------:R-:W1:Y:S07]  /*4fd0*/  LDSM.16.MT88.4 R20, [R224+0x11000] ;  /* 0x01100000e014783b */ /* 0x000e6e0000004200 */
        /* <DEDUP_REMOVED lines=18> */
[C---:B---3--:R-:W-:Y:S08]  /*5100*/  HMMA.16816.F32.BF16 R48, R4.reuse, R8, R48 ;  /* 0x000000080430723c */ /* 0x048ff00000041830 */
[C---:B------:R-:W-:Y:S01]  /*5110*/  HMMA.16816.F32.BF16 R52, R4.reuse, R10, R52 ;  /* 0x0000000a0434723c */ /* 0x040fe20000041834 */
[----:B------:R-:W3:Y:S07]  /*5120*/  LDSM.16.MT88.4 R8, [R225+0x13000] ;  /* 0x01300000e108783b */ /* 0x000eee0000004200 */
[C---:B------:R-:W-:Y:S08]  /*5130*/  HMMA.16816.F32.BF16 R40, R4.reuse, R24, R40 ;  /* 0x000000180428723c */ /* 0x040ff00000041828 */
        /* <DEDUP_REMOVED lines=31> */
[----:B------:R-:W-:Y:S07]  /*5330*/  LDSM.16.MT88.4 R24, [R224+0x11800] ;  /* 0x01180000e018783b */ /* 0x000fee0000004200 */
[C---:B-1----:R-:W-:Y:S08]  /*5340*/  HMMA.16816.F32.BF16 R136, R4.reuse, R20, R136 ;  /* 0x000000140488723c */ /* 0x042ff00000041888 */
[C---:B------:R-:W-:Y:S01]  /*5350*/  HMMA.16816.F32.BF16 R156, R4.reuse, R22, R156 ;  /* 0x00000016049c723c */ /* 0x040fe2000004189c */
[----:B------:R-:W-:Y:S07]  /*5360*/  LDSM.16.MT88.4 R20, [R226+0x13800] ;  /* 0x01380000e214783b */ /* 0x000fee0000004200 */
[C---:B----4-:R-:W-:Y:S08]  /*5370*/  HMMA.16816.F32.BF16 R140, R4.reuse, R16, R140 ;  /* 0x00000010048c723c */ /* 0x050ff0000004188c */
[C---:B------:R-:W-:Y:S01]  /*5380*/  HMMA.16816.F32.BF16 R144, R4.reuse, R18, R144 ;  /* 0x000000120490723c */ /* 0x040fe20000041890 */
[----:B------:R-:W-:Y:S07]  /*5390*/  LDSM.16.MT88.4 R16, [R224+0x13800] ;  /* 0x01380000e010783b */ /* 0x000fee0000004200 */
[C---:B--2---:R-:W-:Y:S08]  /*53a0*/  HMMA.16816.F32.BF16 R152, R4.reuse, R12, R152 ;  /* 0x0000000c0498723c */ /* 0x044ff00000041898 */
        /* <DEDUP_REMOVED lines=14> */
[----:B------:R-:W-:-:S05]  /*5490*/  FADD.FTZ R247, R204, R197 ;  /* 0x000000c5ccf77221 */ /* 0x000fca0000010000 */
[C---:B------:R-:W-:Y:S01]  /*54a0*/  HMMA.16816.F32.BF16 R36, R4.reuse, R10, R36 ;  /* 0x0000000a0424723c */ /* 0x040fe20000041824 */
[----:B------:R-:W2:Y:S07]  /*54b0*/  LDSM.16.MT88.4 R8, [R225+0x13800] ;  /* 0x01380000e108783b */ /* 0x000eae0000004200 */
[C---:B------:R-:W-:Y:S08]  /*54c0*/  HMMA.16816.F32.BF16 R48, R4.reuse, R28, R48 ;  /* 0x0000001c0430723c */ /* 0x040ff00000041830 */
[C---:B-1----:R-:W-:Y:S08]  /*54d0*/  HMMA.16816.F32.BF16 R64, R4.reuse, R12, R64 ;  /* 0x0000000c0440723c */ /* 0x042ff00000041840 */
[C---:B------:R-:W-:Y:S01]  /*54e0*/  HMMA.16816.F32.BF16 R68, R4.reuse, R14, R68 ;  /* 0x0000000e0444723c */ /* 0x040fe20000041844 */
[----:B------:R-:W1:Y:S07]  /*54f0*/  LDSM.16.MT88.4 R12, [R228+0x15800] ;  /* 0x01580000e40c783b */ /* 0x000e6e0000004200 */
[C---:B------:R-:W-:Y:S01]  /*5500*/  HMMA.16816.F32.BF16 R52, R4.reuse, R30, R52 ;  /* 0x0000001e0434723c */ /* 0x040fe20000041834 */
[----:B------:R-:W-:Y:S07]  /*5510*/  LDSM.16.MT88.4 R28, [R226+0x15800] ;  /* 0x01580000e21c783b */ /* 0x000fee0000004200 */
[C---:B------:R-:W-:Y:S08]  /*5520*/  HMMA.16816.F32.BF16 R56, R4.reuse, R24, R56 ;  /* 0x000000180438723c */ /* 0x040ff00000041838 */
[C---:B--2---:R-:W-:Y:S08]  /*5530*/  HMMA.16816.F32.BF16 R80, R4.reuse, R8, R80 ;  /* 0x000000080450723c */ /* 0x044ff00000041850 */
[C---:B------:R-:W-:Y:S01]  /*5540*/  HMMA.16816.F32.BF16 R84, R4.reuse, R10, R84 ;  /* 0x0000000a0454723c */ /* 0x040fe20000041854 */
[----:B------:R-:W2:Y:S07]  /*5550*/  LDSM.16.MT88.4 R8, [R228+0x17800] ;  /* 0x01780000e408783b */ /* 0x000eae0000004200 */
        /* <DEDUP_REMOVED lines=14> */
[C---:B------:R-:W-:Y:S08]  /*5640*/  HMMA.16816.F32.BF16 R40, R4.reuse, R32, R40 ;  /* 0x000000200428723c */ /* 0x040ff00000041828 */
[C---:B------:R-:W-:Y:S08]  /*5650*/  HMMA.16816.F32.BF16 R44, R4.reuse, R34, R44 ;  /* 0x00000022042c723c */ /* 0x040ff0000004182c */
[C---:B------:R-:W-:Y:S08]  /*5660*/  HMMA.16816.F32.BF16 R104, R4.reuse, R28, R104 ;  /* 0x0000001c0468723c */ /* 0x040ff00000041868 */
[C---:B------:R-:W-:Y:S08]  /*5670*/  HMMA.16816.F32.BF16 R108, R4.reuse, R30, R108 ;  /* 0x0000001e046c723c */ /* 0x040ff0000004186c */
[C---:B---3--:R-:W-:Y:S08]  /*5680*/  HMMA.16816.F32.BF16 R112, R4.reuse, R24, R112 ;  /* 0x000000180470723c */ /* 0x048ff00000041870 */
[C---:B------:R-:W-:Y:S08]  /*5690*/  HMMA.16816.F32.BF16 R116, R4.reuse, R26, R116 ;  /* 0x0000001a0474723c */ /* 0x040ff00000041874 */
[C---:B----4-:R-:W-:Y:S08]  /*56a0*/  HMMA.16816.F32.BF16 R120, R4.reuse, R20, R120 ;  /* 0x000000140478723c */ /* 0x050ff00000041878 */
[C---:B------:R-:W-:Y:S08]  /*56b0*/  HMMA.16816.F32.BF16 R124, R4.reuse, R22, R124 ;  /* 0x00000016047c723c */ /* 0x040ff0000004187c */
[C---:B-----5:R-:W-:Y:S08]  /*56c0*/  HMMA.16816.F32.BF16 R136, R4.reuse, R16, R136 ;  /* 0x000000100488723c */ /* 0x060ff00000041888 */
[C---:B------:R-:W-:Y:S08]  /*56d0*/  HMMA.16816.F32.BF16 R156, R4.reuse, R18, R156 ;  /* 0x00000012049c723c */ /* 0x040ff0000004189c */
[C---:B-1----:R-:W-:Y:S08]  /*56e0*/  HMMA.16816.F32.BF16 R140, R4.reuse, R12, R140 ;  /* 0x0000000c048c723c */ /* 0x042ff0000004188c */
[C---:B------:R-:W-:Y:S08]  /*56f0*/  HMMA.16816.F32.BF16 R144, R4.reuse, R14, R144 ;  /* 0x0000000e0490723c */ /* 0x040ff00000041890 */
[C---:B--2---:R-:W-:Y:S08]  /*5700*/  HMMA.16816.F32.BF16 R152, R4.reuse, R8, R152 ;  /* 0x000000080498723c */ /* 0x044ff00000041898 */
[----:B------:R-:W-:Y:S01]  /*5710*/  HMMA.16816.F32.BF16 R148, R4, R10, R148 ;  /* 0x0000000a0494723c */ /* 0x000fe20000041894 */
[----:B------:R-:W-:Y:S07]  /*5720*/  @!P0 BRA `(.L_x_2341) ;  /* 0x00003eb000008947 */ /* 0x000fee0003800000 */
[----:B------:R-:W-:Y:S01]  /*5730*/  IABS R0, c[0x0][0x2d0] ;  /* 0x0000b40000007a13 */ /* 0x000fe20000000000 */
[----:B------:R-:W-:-:S04]  /*5740*/  DEPBAR.LE SB0, 0x0 ;  /* 0x000080000000791a */ /* 0x000fc80000000000 */
[----:B------:R1:W2:Y:S01]  /*5750*/  R2UR UR6, R0 ;  /* 0x00000000000673c2 */ /* 0x0002a200000e0000 */
[----:B------:R-:W-:Y:S01]  /*5760*/  IADD3 R239, R2, -0x2, RZ ;  /* 0xfffffffe02ef7810 */ /* 0x000fe20007ffe0ff */
[----:B------:R-:W-:Y:S06]  /*5770*/  BAR.SYNC.DEFER_BLOCKING 0x0 ;  /* 0x0000000000007b1d */ /* 0x000fec0000010000 */
[----:B-12---:R-:W-:Y:S05]  /*5780*/  @!P6 BRA `(.L_x_2342) ;  /* 0x000004700000e947 */ /* 0x006fea0003800000 */
[----:B------:R-:W1:Y:S01]  /*5790*/  I2F.RP R8, UR6 ;  /* 0x0000000600087d06 */ /* 0x000e620008209400 */
[----:B------:R-:W-:-:S05]  /*57a0*/  IMAD.SHL.U32 R5, R239, 0x40, RZ ;  /* 0x00000040ef057824 */ /* 0x000fca00078e00ff */
[----:B------:R-:W-:Y:S02]  /*57b0*/  IADD3 R6, R5, 0x40, RZ ;  /* 0x0000004005067810 */ /* 0x000fe40007ffe0ff */
        /* <DEDUP_REMOVED lines=9> */
[----:B------:R-:W-:-:S03]  /*5850*/  UIMAD UR9, UR4, UR6, URZ ;  /* 0x00000006040972a4 */ /* 0x000fc6000f8e023f */
[----:B------:R-:W-:Y:S02]  /*5860*/  UMOV UR4, URZ ;  /* 0x0000003f00047c82 */ /* 0x000fe40008000000 */
[----:B------:R-:W-:Y:S02]  /*5870*/  UIMAD.WIDE.U32 UR16, UR5, UR9, UR4 ;  /* 0x00000009051072a5 */ /* 0x000fe4000f8e0004 */
[----:B------:R-:W1:Y:S02]  /*5880*/  R2UR UR4, R5 ;  /* 0x00000000050473c2 */ /* 0x000e6400000e0000 */
[----:B---3--:R-:W-:Y:S02]  /*5890*/  UIMAD.WIDE.U32 UR14, UR17, UR12, URZ ;  /* 0x0000000c110e72a5 */ /* 0x008fe4000f8e003f */
[----:B--2---:R-:W-:Y:S02]  /*58a0*/  UIMAD.WIDE.U32 UR16, UR17, UR7, URZ ;  /* 0x00000007111072a5 */ /* 0x004fe4000f8e003f */
[----:B------:R-:W-:-:S04]  /*58b0*/  UIADD3 UR9, -UR15, URZ, URZ ;  /* 0x0000003f0f097290 */ /* 0x000fc8000fffe13f */
[----:B------:R-:W-:Y:S02]  /*58c0*/  UIMAD UR12, UR6, UR9, UR12 ;  /* 0x00000009060c72a4 */ /* 0x000fe4000f8e020c */
[----:B------:R-:W-:Y:S02]  /*58d0*/  UMOV UR13, UR17 ;  /* 0x00000011000d7c82 */ /* 0x000fe40008000000 */
[----:B------:R-:W-:Y:S02]  /*58e0*/  UIADD3 UR5, -UR13, URZ, URZ ;  /* 0x0000003f0d057290 */ /* 0x000fe4000fffe13f */
[----:B------:R-:W-:Y:S01]  /*58f0*/  UISETP.GT.U32.AND UP2, UPT, UR6, UR12, UPT ;  /* 0x0000000c0600728c */ /* 0x000fe2000bf44070 */
[----:B------:R-:W2:Y:S01]  /*5900*/  R2UR UR9, R6 ;  /* 0x00000000060973c2 */ /* 0x000ea200000e0000 */
[----:B------:R-:W-:-:S03]  /*5910*/  UIMAD UR7, UR6, UR5, UR7 ;  /* 0x00000005060772a4 */ /* 0x000fc6000f8e0207 */
[----:B------:R-:W-:Y:S02]  /*5920*/  ULDC UR5, c[0x0][0x2d0] ;  /* 0x0000b40000057ab9 */ /* 0x000fe40000000800 */
[----:B------:R-:W-:Y:S02]  /*5930*/  UISETP.GT.U32.AND UP1, UPT, UR6, UR7, UPT ;  /* 0x000000070600728c */ /* 0x000fe4000bf24070 */
[----:B-1----:R-:W-:Y:S02]  /*5940*/  ULOP3.LUT UR4, UR4, UR5, URZ, 0x3c, !UPT ;  /* 0x0000000504047292 */ /* 0x002fe4000f8e3c3f */
[----:B------:R-:W-:Y:S02]  /*5950*/  @!UP2 UIADD3 UR12, UR12, -UR6, URZ ;  /* 0x800000060c0ca290 */ /* 0x000fe4000fffe03f */
[----:B------:R-:W-:Y:S02]  /*5960*/  UISETP.GE.AND UP0, UPT, UR4, URZ, UPT ;  /* 0x0000003f0400728c */ /* 0x000fe4000bf06270 */
[----:B------:R-:W-:-:S02]  /*5970*/  UISETP.GE.U32.AND UP4, UPT, UR12, UR6, UPT ;  /* 0x000000060c00728c */ /* 0x000fc4000bf86070 */
[----:B------:R-:W-:Y:S02]  /*5980*/  @!UP2 UIADD3 UR15, UR15, 0x1, URZ ;  /* 0x000000010f0fa890 */ /* 0x000fe4000fffe03f */
[----:B------:R-:W-:Y:S02]  /*5990*/  @!UP1 UIADD3 UR7, UR7, -UR6, URZ ;  /* 0x8000000607079290 */ /* 0x000fe4000fffe03f */
[----:B------:R-:W-:Y:S02]  /*59a0*/  @!UP1 UIADD3 UR13, UR13, 0x1, URZ ;  /* 0x000000010d0d9890 */ /* 0x000fe4000fffe03f */
[----:B------:R-:W-:Y:S02]  /*59b0*/  UISETP.GE.U32.AND UP3, UPT, UR7, UR6, UPT ;  /* 0x000000060700728c */ /* 0x000fe4000bf66070 */
[----:B--2---:R-:W-:Y:S02]  /*59c0*/  ULOP3.LUT UR9, UR9, UR5, URZ, 0x3c, !UPT ;  /* 0x0000000509097292 */ /* 0x004fe4000f8e3c3f */
[----:B------:R-:W-:-:S02]  /*59d0*/  @UP4 UIADD3 UR15, UR15, 0x1, URZ ;  /* 0x000000010f0f4890 */ /* 0x000fc4000fffe03f */
[----:B------:R-:W-:-:S03]  /*59e0*/  UISETP.GE.AND UP1, UPT, UR9, URZ, UPT ;  /* 0x0000003f0900728c */ /* 0x000fc6000bf26270 */
[----:B------:R-:W-:Y:S02]  /*59f0*/  ULDC UR9, c[0x0][0x2d0] ;  /* 0x0000b40000097ab9 */ /* 0x000fe40000000800 */
[----:B------:R-:W-:Y:S02]  /*5a00*/  @UP3 UIADD3 UR13, UR13, 0x1, URZ ;  /* 0x000000010d0d3890 */ /* 0x000fe4000fffe03f */
[----:B------:R-:W-:Y:S02]  /*5a10*/  UISETP.NE.AND UP2, UPT, URZ, UR9, UPT ;  /* 0x000000093f00728c */ /* 0x000fe4000bf45270 */
[----:B------:R-:W-:Y:S02]  /*5a20*/  ULOP3.LUT UR4, URZ, UR9, URZ, 0x33, !UPT ;  /* 0x000000093f047292 */ /* 0x000fe4000f8e333f */
[----:B------:R-:W-:Y:S02]  /*5a30*/  @!UP1 UIADD3 UR15, -UR15, URZ, URZ ;  /* 0x0000003f0f0f9290 */ /* 0x000fe4000fffe13f */
[----:B------:R-:W-:-:S02]  /*5a40*/  @!UP0 UIADD3 UR13, -UR13, URZ, URZ ;  /* 0x0000003f0d0d8290 */ /* 0x000fc4000fffe13f */
[----:B------:R-:W-:Y:S02]  /*5a50*/  USEL UR5, UR4, UR15, !UP2 ;  /* 0x0000000f04057287 */ /* 0x000fe4000d000000 */
[----:B------:R-:W-:-:S04]  /*5a60*/  USEL UR4, UR4, UR13, !UP2 ;  /* 0x0000000d04047287 */ /* 0x000fc8000d000000 */
[----:B------:R-:W-:Y:S02]  /*5a70*/  MOV R5, UR5 ;  /* 0x0000000500057c02 */ /* 0x000fe40008000f00 */
[----:B------:R-:W-:-:S03]  /*5a80*/  IMAD.U32 R7, RZ, RZ, UR4 ;  /* 0x00000004ff077e24 */ /* 0x000fc6000f8e00ff */
[----:B------:R-:W-:-:S04]  /*5a90*/  IMAD.WIDE R4, R5, 0x4, R242 ;  /* 0x0000000405047825 */ /* 0x000fc800078e02f2 */
[----:B------:R-:W-:Y:S02]  /*5aa0*/  IMAD.WIDE R6, R7, 0x4, R242 ;  /* 0x0000000407067825 */ /* 0x000fe400078e02f2 */
[----:B------:R-:W2:Y:S04]  /*5ab0*/  LDG.E R4, [R4.64] ;  /* 0x0000000a04047981 */ /* 0x000ea8000c1e1900 */
[----:B------:R-:W3:Y:S01]  /*5ac0*/  LDG.E R0, [R6.64] ;  /* 0x0000000a06007981 */ /* 0x000ee2000c1e1900 */
[----:B------:R-:W-:-:S03]  /*5ad0*/  UIADD3 UR5, UR5, -UR4, URZ ;  /* 0x8000000405057290 */ /* 0x000fc6000fffe03f */
        /* <DEDUP_REMOVED lines=18> */
.L_x_2342:
[----:B------:R-:W-:Y:S02]  /*5c00*/  ULDC UR14, c[0x0][0x1a0] ;  /* 0x00006800000e7ab9 */ /* 0x000fe40000000800 */
[----:B------:R-:W-:-:S04]  /*5c10*/  ULEA UR14, -UR14, URZ, 0x6 ;  /* 0x0000003f0e0e7291 */ /* 0x000fc8000f8e313f */
[----:B------:R-:W-:Y:S02]  /*5c20*/  USHF.R.S32.HI UR12, URZ, 0x1f, UR14 ;  /* 0x0000001f3f0c7899 */ /* 0x000fe4000801140e */
.L_x_2343:
[----:B------:R-:W-:Y:S01]  /*5c30*/  IMAD.U32 R5, RZ, RZ, UR14 ;  /* 0x0000000eff057e24 */ /* 0x000fe2000f8e00ff */
[----:B------:R-:W-:Y:S01]  /*5c40*/  ULDC.64 UR4, c[0x0][0x1a0] ;  /* 0x0000680000047ab9 */ /* 0x000fe20000000a00 */
[----:B------:R-:W-:Y:S01]  /*5c50*/  IADD3 R7, P0, R170, UR14, RZ ;  /* 0x0000000eaa077c10 */ /* 0x000fe2000ff1e0ff */
[----:B------:R-:W-:Y:S01]  /*5c60*/  ULEA UR7, UP0, UR4, UR14, 0x4 ;  /* 0x0000000e04077291 */ /* 0x000fe2000f80203f */
[----:B------:R-:W-:Y:S01]  /*5c70*/  IMAD.U32 R0, RZ, RZ, UR12 ;  /* 0x0000000cff007e24 */ /* 0x000fe2000f8e00ff */
[C---:B------:R-:W-:Y:S01]  /*5c80*/  LEA R236, P1, R5.reuse, R236, 0x1 ;  /* 0x000000ec05ec7211 */ /* 0x040fe200078208ff */
[----:B------:R-:W-:Y:S01]  /*5c90*/  USHF.L.U32 UR9, UR4, 0x5, URZ ;  /* 0x0000000504097899 */ /* 0x000fe2000800063f */
[----:B------:R-:W-:Y:S01]  /*5ca0*/  IADD3.X R4, R168, UR12, RZ, P0, !PT ;  /* 0x0000000ca8047c10 */ /* 0x000fe200087fe4ff */
[----:B------:R-:W-:Y:S01]  /*5cb0*/  ULEA.HI.X UR12, UR4, UR12, UR5, 0x4, UP0 ;  /* 0x0000000c040c7291 */ /* 0x000fe200080f2405 */
[----:B------:R-:W-:Y:S01]  /*5cc0*/  LEA.HI.X R237, R5, R237, R0, 0x1, P1 ;  /* 0x000000ed05ed7211 */ /* 0x000fe200008f0c00 */
[----:B------:R-:W-:Y:S01]  /*5cd0*/  IMAD R0, R239, 0x40, R202 ;  /* 0x00000040ef007824 */ /* 0x000fe200078e02ca */
[----:B------:R-:W-:Y:S01]  /*5ce0*/  IADD3 R170, P0, R170, UR7, RZ ;  /* 0x00000007aaaa7c10 */ /* 0x000fe2000ff1e0ff */
[----:B------:R-:W-:Y:S01]  /*5cf0*/  UMOV UR7, 0x5 ;  /* 0x0000000500077882 */ /* 0x000fe20000000000 */
[C---:B------:R-:W-:Y:S01]  /*5d00*/  LEA R6, P1, R7.reuse, c[0x0][0x170], 0x1 ;  /* 0x00005c0007067a11 */ /* 0x040fe200078208ff */
[----:B------:R-:W-:Y:S01]  /*5d10*/  USHF.L.U64.HI UR4, UR4, UR7, UR5 ;  /* 0x0000000704047299 */ /* 0x000fe20008010205 */
[----:B------:R-:W-:Y:S01]  /*5d20*/  IADD3.X R5, R168, UR12, RZ, P0, !PT ;  /* 0x0000000ca8057c10 */ /* 0x000fe200087fe4ff */
[----:B------:R-:W-:Y:S01]  /*5d30*/  @!PT LDS RZ, [RZ] ;  /* 0x00000000fffff984 */ /* 0x000fe20000000800 */
[----:B------:R-:W-:Y:S01]  /*5d40*/  @!PT LDS RZ, [RZ] ;  /* 0x00000000fffff984 */ /* 0x000fe20000000800 */
[----:B------:R-:W-:Y:S01]  /*5d50*/  @!PT LDS RZ, [RZ] ;  /* 0x00000000fffff984 */ /* 0x000fe20000000800 */
[----:B------:R1:W-:Y:S01]  /*5d60*/  LDGSTS.E.BYPASS.LTC128B.128 [R241+0x10000], [R236.64] ;  /* 0x10000000ecf17fae */ /* 0x0003e2000b901d4a */
[----:B------:R-:W-:-:S02]  /*5d70*/  LEA.HI.X R7, R7, c[0x0][0x174], R4, 0x1, P1 ;  /* 0x00005d0007077a11 */ /* 0x000fc400008f0c04 */
[----:B------:R-:W-:Y:S02]  /*5d80*/  LEA R8, P0, R170, c[0x0][0x170], 0x1 ;  /* 0x00005c00aa087a11 */ /* 0x000fe400078008ff */
[----:B------:R-:W-:Y:S01]  /*5d90*/  IADD3 R4, P1, R236, UR9, RZ ;  /* 0x00000009ec047c10 */ /* 0x000fe2000ff3e0ff */
[----:B------:R2:W-:Y:S01]  /*5da0*/  LDGSTS.E.BYPASS.LTC128B.128 [R241+0x12000], [R6.64+0x80] ;  /* 0x1200008006f17fae */ /* 0x0005e2000b901d4a */
[----:B------:R-:W-:Y:S02]  /*5db0*/  LEA.HI.X R9, R170, c[0x0][0x174], R5, 0x1, P0 ;  /* 0x00005d00aa097a11 */ /* 0x000fe400000f0c05 */
[----:B------:R-:W-:Y:S01]  /*5dc0*/  IADD3.X R5, R237, UR4, RZ, P1, !PT ;  /* 0x00000004ed057c10 */ /* 0x000fe20008ffe4ff */
[----:B------:R2:W-:Y:S01]  /*5dd0*/  LDGSTS.E.BYPASS.LTC128B.128 [R241+0x14000], [R6.64+0x100] ;  /* 0x1400010006f17fae */ /* 0x0005e2000b901d4a */
[----:B------:R-:W-:Y:S02]  /*5de0*/  IADD3 R10, P1, R4, UR9, RZ ;  /* 0x00000009040a7c10 */ /* 0x000fe4000ff3e0ff */
[----:B------:R-:W-:Y:S01]  /*5df0*/  IADD3 R24, P0, R8, UR9, RZ ;  /* 0x0000000908187c10 */ /* 0x000fe2000ff1e0ff */
[----:B------:R2:W-:Y:S01]  /*5e00*/  LDGSTS.E.BYPASS.LTC128B.128 [R241+0x16000], [R6.64+0x180] ;  /* 0x1600018006f17fae */ /* 0x0005e2000b901d4a */
[----:B------:R-:W-:-:S02]  /*5e10*/  IADD3.X R11, R5, UR4, RZ, P1, !PT ;  /* 0x00000004050b7c10 */ /* 0x000fc40008ffe4ff */
[----:B------:R-:W-:Y:S01]  /*5e20*/  IADD3 R16, P1, R10, UR9, RZ ;  /* 0x000000090a107c10 */ /* 0x000fe2000ff3e0ff */
[----:B------:R2:W-:Y:S01]  /*5e30*/  LDGSTS.E.BYPASS.LTC128B.128 [R241+0x10800], [R4.64] ;  /* 0x1080000004f17fae */ /* 0x0005e2000b901d4a */
[----:B------:R-:W-:Y:S02]  /*5e40*/  IADD3.X R25, R9, UR4, RZ, P0, !PT ;  /* 0x0000000409197c10 */ /* 0x000fe400087fe4ff */
[----:B------:R-:W-:Y:S01]  /*5e50*/  IADD3 R18, P0, R24, UR9, RZ ;  /* 0x0000000918127c10 */ /* 0x000fe2000ff1e0ff */
[----:B------:R3:W-:Y:S01]  /*5e60*/  LDGSTS.E.BYPASS.LTC128B.128 [R241+0x12800], [R8.64+0x80] ;  /* 0x1280008008f17fae */ /* 0x0007e2000b901d4a */
[----:B------:R-:W-:Y:S02]  /*5e70*/  IADD3.X R17, R11, UR4, RZ, P1, !PT ;  /* 0x000000040b117c10 */ /* 0x000fe40008ffe4ff */
[----:B------:R-:W-:Y:S01]  /*5e80*/  IADD3.X R19, R25, UR4, RZ, P0, !PT ;  /* 0x0000000419137c10 */ /* 0x000fe200087fe4ff */
[----:B------:R3:W-:Y:S01]  /*5e90*/  LDGSTS.E.BYPASS.LTC128B.128 [R241+0x14800], [R8.64+0x100] ;  /* 0x1480010008f17fae */ /* 0x0007e2000b901d4a */
[----:B------:R-:W-:-:S02]  /*5ea0*/  ISETP.GE.AND P3, PT, R0, R200, PT ;  /* 0x000000c80000720c */ /* 0x000fc40003f66270 */
[----:B------:R-:W-:Y:S01]  /*5eb0*/  ISETP.GE.AND P1, PT, R0, R167, PT ;  /* 0x000000a70000720c */ /* 0x000fe20003f26270 */
[----:B------:R3:W-:Y:S01]  /*5ec0*/  LDGSTS.E.BYPASS.LTC128B.128 [R241+0x16800], [R8.64+0x180] ;  /* 0x1680018008f17fae */ /* 0x0007e2000b901d4a */
[----:B------:R-:W-:Y:S02]  /*5ed0*/  ISETP.GE.AND P0, PT, R2, 0x3, PT ;  /* 0x000000030200780c */ /* 0x000fe40003f06270 */
[----:B------:R-:W-:Y:S01]  /*5ee0*/  IADD3 R2, R0, 0x38, RZ ;  /* 0x0000003800027810 */ /* 0x000fe20007ffe0ff */
        /* <DEDUP_REMOVED lines=8> */
[----:B------:R-:W-:Y:S04]  /*5f70*/  LDSM.16.M88.4 R180, [R234] ;  /* 0x00000000eab4783b */ /* 0x000fe80000000200 */
[----:B------:R-:W4:Y:S04]  /*5f80*/  LDSM.16.M88.4 R20, [R233+0x8000] ;  /* 0x00800000e914783b */ /* 0x000f280000000200 */
[----:B------:R-:W5:Y:S04]  /*5f90*/  LDSM.16.M88.4 R12, [R233+0x8800] ;  /* 0x00880000e90c783b */ /* 0x000f680000000200 */
[----:B--2---:R-:W3:Y:S04]  /*5fa0*/  LDSM.16.M88.4 R4, [R233+0x9000] ;  /* 0x00900000e904783b */ /* 0x004ee80000000200 */
[----:B------:R-:W2:Y:S04]  /*5fb0*/  LDSM.16.M88.4 R32, [R233+0x9800] ;  /* 0x00980000e920783b */ /* 0x000ea80000000200 */
[----:B------:R-:W-:Y:S04]  /*5fc0*/  LDSM.16.M88.4 R172, [R232] ;  /* 0x00000000e8ac783b */ /* 0x000fe80000000200 */
[----:B------:R-:W1:Y:S04]  /*5fd0*/  LDSM.16.M88.4 R28, [R231] ;  /* 0x00000000e71c783b */ /* 0x000e680000000200 */
[----:B------:R-:W1:Y:S04]  /*5fe0*/  LDSM.16.M88.4 R192, [R223] ;  /* 0x00000000dfc0783b */ /* 0x000e680000000200 */
[----:B------:R-:W1:Y:S04]  /*5ff0*/  LDSM.16.M88.4 R188, [R222] ;  /* 0x00000000debc783b */ /* 0x000e680000000200 */
[----:B------:R-:W1:Y:S04]  /*6000*/  LDSM.16.M88.4 R176, [R221] ;  /* 0x00000000ddb0783b */ /* 0x000e680000000200 */
[----:B------:R-:W-:Y:S01]  /*6010*/  LDSM.16.M88.4 R168, [R227+0x8000] ;  /* 0x00800000e3a8783b */ /* 0x000fe20000000200 */
[C---:B----4-:R-:W-:Y:S03]  /*6020*/  HMMA.16816.F32.BF16 R24, R180.reuse, R20, RZ ;  /* 0x00000014b418723c */ /* 0x050fe600000418ff */
[----:B------:R-:W-:Y:S04]  /*6030*/  LDSM.16.M88.4 R196, [R227+0x9000] ;  /* 0x00900000e3c4783b */ /* 0x000fe80000000200 */
[----:B------:R-:W0:Y:S01]  /*6040*/  LDGDEPBAR ;  /* 0x00000000000079af */ /* 0x000e220000000000 */
[C---:B------:R-:W-:Y:S08]  /*6050*/  HMMA.16816.F32.BF16 R20, R180.reuse, R22, RZ ;  /* 0x00000016b414723c */ /* 0x040ff000000418ff */
[C---:B-----5:R-:W-:Y:S08]  /*6060*/  HMMA.16816.F32.BF16 R16, R180.reuse, R12, RZ ;  /* 0x0000000cb410723c */ /* 0x060ff000000418ff */
[C---:B------:R-:W-:Y:S08]  /*6070*/  HMMA.16816.F32.BF16 R12, R180.reuse, R14, RZ ;  /* 0x0000000eb40c723c */ /* 0x040ff000000418ff */
[C---:B---3--:R-:W-:Y:S08]  /*6080*/  HMMA.16816.F32.BF16 R8, R180.reuse, R4, RZ ;  /* 0x00000004b408723c */ /* 0x048ff000000418ff */
[C---:B------:R-:W-:Y:S08]  /*6090*/  HMMA.16816.F32.BF16 R4, R180.reuse, R6, RZ ;  /* 0x00000006b404723c */ /* 0x040ff000000418ff */
[C---:B--2---:R-:W-:Y:S08]  /*60a0*/  HMMA.16816.F32.BF16 R184, R180.reuse, R32, RZ ;  /* 0x00000020b4b8723c */ /* 0x044ff000000418ff */
[----:B------:R-:W-:Y:S01]  /*60b0*/  HMMA.16816.F32.BF16 R180, R180, R34, RZ ;  /* 0x00000022b4b4723c */ /* 0x000fe200000418ff */
[----:B------:R-:W-:Y:S07]  /*60c0*/  LDSM.16.M88.4 R32, [R230] ;  /* 0x00000000e620783b */ /* 0x000fee0000000200 */
[C---:B-1----:R-:W-:Y:S08]  /*60d0*/  HMMA.16816.F32.BF16 R24, R172.reuse, R28, R24 ;  /* 0x0000001cac18723c */ /* 0x042ff00000041818 */
[C---:B------:R-:W-:Y:S01]  /*60e0*/  HMMA.16816.F32.BF16 R20, R172.reuse, R30, R20 ;  /* 0x0000001eac14723c */ /* 0x040fe20000041814 */
[----:B------:R-:W1:Y:S07]  /*60f0*/  LDSM.16.M88.4 R28, [R227+0x8800] ;  /* 0x00880000e31c783b */ /* 0x000e6e0000000200 */
[C---:B------:R-:W-:Y:S08]  /*6100*/  HMMA.16816.F32.BF16 R16, R172.reuse, R192, R16 ;  /* 0x000000c0ac10723c */ /* 0x040ff00000041810 */
[C---:B------:R-:W-:Y:S01]  /*6110*/  HMMA.16816.F32.BF16 R12, R172.reuse, R194, R12 ;  /* 0x000000c2ac0c723c */ /* 0x040fe2000004180c */
[----:B------:R-:W2:Y:S07]  /*6120*/  LDSM.16.M88.4 R192, [R227+0x9800] ;  /* 0x00980000e3c0783b */ /* 0x000eae0000000200 */
[C---:B------:R-:W-:Y:S08]  /*6130*/  HMMA.16816.F32.BF16 R8, R172.reuse, R188, R8 ;  /* 0x000000bcac08723c */ /* 0x040ff00000041808 */
[C---:B------:R-:W-:Y:S01]  /*6140*/  HMMA.16816.F32.BF16 R4, R172.reuse, R190, R4 ;  /* 0x000000beac04723c */ /* 0x040fe20000041804 */
[----:B------:R-:W-:Y:S07]  /*6150*/  LDSM.16.M88.4 R188, [R220] ;  /* 0x00000000dcbc783b */ /* 0x000fee0000000200 */
[C---:B------:R-:W-:Y:S08]  /*6160*/  HMMA.16816.F32.BF16 R184, R172.reuse, R176, R184 ;  /* 0x000000b0acb8723c */ /* 0x040ff000000418b8 */
[----:B------:R-:W-:Y:S01]  /*6170*/  HMMA.16816.F32.BF16 R180, R172, R178, R180 ;  /* 0x000000b2acb4723c */ /* 0x000fe200000418b4 */
[----:B------:R-:W-:Y:S04]  /*6180*/  LDSM.16.M88.4 R176, [R220+0x800] ;  /* 0x00080000dcb0783b */ /* 0x000fe80000000200 */
[----:B------:R-:W-:Y:S03]  /*6190*/  LDSM.16.M88.4 R172, [R220+0x1000] ;  /* 0x00100000dcac783b */ /* 0x000fe60000000200 */
[C---:B-1----:R-:W-:Y:S08]  /*61a0*/  HMMA.16816.F32.BF16 R16, R32.reuse, R28, R16 ;  /* 0x0000001c2010723c */ /* 0x042ff00000041810 */
[C---:B------:R-:W-:Y:S01]  /*61b0*/  HMMA.16816.F32.BF16 R12, R32.reuse, R30, R12 ;  /* 0x0000001e200c723c */ /* 0x040fe2000004180c */
[----:B------:R-:W1:Y:S07]  /*61c0*/  LDSM.16.M88.4 R28, [R229] ;  /* 0x00000000e51c783b */ /* 0x000e6e0000000200 */
[C---:B------:R-:W-:Y:S08]  /*61d0*/  HMMA.16816.F32.BF16 R24, R32.reuse, R168, R24 ;  /* 0x000000a82018723c */ /* 0x040ff00000041818 */
[C---:B------:R-:W-:Y:S01]  /*61e0*/  HMMA.16816.F32.BF16 R20, R32.reuse, R170, R20 ;  /* 0x000000aa2014723c */ /* 0x040fe20000041814 */
[----:B------:R-:W3:Y:S07]  /*61f0*/  LDSM.16.M88.4 R168, [R220+0x1800] ;  /* 0x00180000dca8783b */ /* 0x000eee0000000200 */
[C---:B------:R-:W-:Y:S08]  /*6200*/  HMMA.16816.F32.BF16 R8, R32.reuse, R196, R8 ;  /* 0x000000c42008723c */ /* 0x040ff00000041808 */
[C---:B------:R-:W-:Y:S01]  /*6210*/  HMMA.16816.F32.BF16 R4, R32.reuse, R198, R4 ;  /* 0x000000c62004723c */ /* 0x040fe20000041804 */
[----:B------:R-:W-:Y:S07]  /*6220*/  LDSM.16.M88.4 R196, [R227+0xb000] ;  /* 0x00b00000e3c4783b */ /* 0x000fee0000000200 */
[C---:B--2---:R-:W-:Y:S08]  /*6230*/  HMMA.16816.F32.BF16 R184, R32.reuse, R192, R184 ;  /* 0x000000c020b8723c */ /* 0x044ff000000418b8 */
[----:B------:R-:W-:Y:S01]  /*6240*/  HMMA.16816.F32.BF16 R180, R32, R194, R180 ;  /* 0x000000c220b4723c */ /* 0x000fe200000418b4 */
[----:B------:R-:W-:Y:S04]  /*6250*/  LDSM.16.M88.4 R32, [R234+0x2000] ;  /* 0x00200000ea20783b */ /* 0x000fe80000000200 */
[----:B------:R-:W2:Y:S03]  /*6260*/  LDSM.16.M88.4 R192, [R233+0xa000] ;  /* 0x00a00000e9c0783b */ /* 0x000ea60000000200 */
        /* <DEDUP_REMOVED lines=8> */
[----:B------:R-:W5:Y:S07]  /*62f0*/  LDSM.16.M88.4 R172, [R233+0xb800] ;  /* 0x00b80000e9ac783b */ /* 0x000f6e0000000200 */
[C---:B---3--:R-:W-:Y:S08]  /*6300*/  HMMA.16816.F32.BF16 R184, R28.reuse, R168, R184 ;  /* 0x000000a81cb8723c */ /* 0x048ff000000418b8 */
[----:B------:R-:W-:Y:S01]  /*6310*/  HMMA.16816.F32.BF16 R180, R28, R170, R180 ;  /* 0x000000aa1cb4723c */ /* 0x000fe200000418b4 */
[----:B------:R-:W-:Y:S04]  /*6320*/  LDSM.16.M88.4 R28, [R232+0x2000] ;  /* 0x00200000e81c783b */ /* 0x000fe80000000200 */
[----:B------:R-:W3:Y:S03]  /*6330*/  LDSM.16.M88.4 R168, [R219] ;  /* 0x00000000dba8783b */ /* 0x000ee60000000200 */
[C---:B--2---:R-:W-:Y:S08]  /*6340*/  HMMA.16816.F32.BF16 R24, R32.reuse, R192, R24 ;  /* 0x000000c02018723c */ /* 0x044ff00000041818 */
[C---:B------:R-:W-:Y:S01]  /*6350*/  HMMA.16816.F32.BF16 R20, R32.reuse, R194, R20 ;  /* 0x000000c22014723c */ /* 0x040fe20000041814 */
[----:B------:R-:W2:Y:S07]  /*6360*/  LDSM.16.M88.4 R192, [R218] ;  /* 0x00000000dac0783b */ /* 0x000eae0000000200 */
[C---:B-1----:R-:W-:Y:S08]  /*6370*/  HMMA.16816.F32.BF16 R16, R32.reuse, R188, R16 ;  /* 0x000000bc2010723c */ /* 0x042ff00000041810 */
[C---:B------:R-:W-:Y:S01]  /*6380*/  HMMA.16816.F32.BF16 R12, R32.reuse, R190, R12 ;  /* 0x000000be200c723c */ /* 0x040fe2000004180c */
[----:B------:R-:W1:Y:S07]  /*6390*/  LDSM.16.M88.4 R188, [R217] ;  /* 0x00000000d9bc783b */ /* 0x000e6e0000000200 */
[C---:B----4-:R-:W-:Y:S08]  /*63a0*/  HMMA.16816.F32.BF16 R8, R32.reuse, R176, R8 ;  /* 0x000000b02008723c */ /* 0x050ff00000041808 */
[C---:B------:R-:W-:Y:S01]  /*63b0*/  HMMA.16816.F32.BF16 R4, R32.reuse, R178, R4 ;  /* 0x000000b22004723c */ /* 0x040fe20000041804 */
[----:B------:R-:W4:Y:S07]  /*63c0*/  LDSM.16.M88.4 R176, [R216] ;  /* 0x00000000d8b0783b */ /* 0x000f2e0000000200 */
[C---:B-----5:R-:W-:Y:S08]  /*63d0*/  HMMA.16816.F32.BF16 R184, R32.reuse, R172, R184 ;  /* 0x000000ac20b8723c */ /* 0x060ff000000418b8 */
[----:B------:R-:W-:Y:S01]  /*63e0*/  HMMA.16816.F32.BF16 R180, R32, R174, R180 ;  /* 0x000000ae20b4723c */ /* 0x000fe200000418b4 */
[----:B------:R-:W-:Y:S04]  /*63f0*/  LDSM.16.M88.4 R32, [R230+0x2000] ;  /* 0x00200000e620783b */ /* 0x000fe80000000200 */
[----:B------:R-:W5:Y:S03]  /*6400*/  LDSM.16.M88.4 R172, [R227+0xa000] ;  /* 0x00a00000e3ac783b */ /* 0x000f660000000200 */
[C---:B---3--:R-:W-:Y:S08]  /*6410*/  HMMA.16816.F32.BF16 R24, R28.reuse, R168, R24 ;  /* 0x000000a81c18723c */ /* 0x048ff00000041818 */
[C---:B------:R-:W-:Y:S01]  /*6420*/  HMMA.16816.F32.BF16 R20, R28.reuse, R170, R20 ;  /* 0x000000aa1c14723c */ /* 0x040fe20000041814 */
[----:B------:R-:W3:Y:S07]  /*6430*/  LDSM.16.M88.4 R168, [R227+0xa800] ;  /* 0x00a80000e3a8783b */ /* 0x000eee0000000200 */
[C---:B--2---:R-:W-:Y:S08]  /*6440*/  HMMA.16816.F32.BF16 R16, R28.reuse, R192, R16 ;  /* 0x000000c01c10723c */ /* 0x044ff00000041810 */
[C---:B------:R-:W-:Y:S01]  /*6450*/  HMMA.16816.F32.BF16 R12, R28.reuse, R194, R12 ;  /* 0x000000c21c0c723c */ /* 0x040fe2000004180c */
[----:B------:R-:W2:Y:S07]  /*6460*/  LDSM.16.M88.4 R192, [R227+0xb800] ;  /* 0x00b80000e3c0783b */ /* 0x000eae0000000200 */
[C---:B-1----:R-:W-:Y:S08]  /*6470*/  HMMA.16816.F32.BF16 R8, R28.reuse, R188, R8 ;  /* 0x000000bc1c08723c */ /* 0x042ff00000041808 */
[C---:B------:R-:W-:Y:S01]  /*6480*/  HMMA.16816.F32.BF16 R4, R28.reuse, R190, R4 ;  /* 0x000000be1c04723c */ /* 0x040fe20000041804 */
[----:B------:R-:W-:Y:S07]  /*6490*/  LDSM.16.M88.4 R188, [R220+0x2000] ;  /* 0x00200000dcbc783b */ /* 0x000fee0000000200 */
[C---:B----4-:R-:W-:Y:S08]  /*64a0*/  HMMA.16816.F32.BF16 R184, R28.reuse, R176, R184 ;  /* 0x000000b01cb8723c */ /* 0x050ff000000418b8 */
[----:B------:R-:W-:Y:S01]  /*64b0*/  HMMA.16816.F32.BF16 R180, R28, R178, R180 ;  /* 0x000000b21cb4723c */ /* 0x000fe200000418b4 */
[----:B------:R-:W1:Y:S04]  /*64c0*/  LDSM.16.M88.4 R28, [R229+0x2000] ;  /* 0x00200000e51c783b */ /* 0x000e680000000200 */
[----:B------:R-:W-:Y:S03]  /*64d0*/  LDSM.16.M88.4 R176, [R220+0x3800] ;  /* 0x00380000dcb0783b */ /* 0x000fe60000000200 */
[C---:B-----5:R-:W-:Y:S08]  /*64e0*/  HMMA.16816.F32.BF16 R24, R32.reuse, R172, R24 ;  /* 0x000000ac2018723c */ /* 0x060ff00000041818 */
[C---:B------:R-:W-:Y:S01]  /*64f0*/  HMMA.16816.F32.BF16 R20, R32.reuse, R174, R20 ;  /* 0x000000ae2014723c */ /* 0x040fe20000041814 */
[----:B------:R-:W4:Y:S07]  /*6500*/  LDSM.16.M88.4 R172, [R220+0x2800] ;  /* 0x00280000dcac783b */ /* 0x000f2e0000000200 */
[C---:B---3--:R-:W-:Y:S08]  /*6510*/  HMMA.16816.F32.BF16 R16, R32.reuse, R168, R16 ;  /* 0x000000a82010723c */ /* 0x048ff00000041810 */
[C---:B------:R-:W-:Y:S01]  /*6520*/  HMMA.16816.F32.BF16 R12, R32.reuse, R170, R12 ;  /* 0x000000aa200c723c */ /* 0x040fe2000004180c */
[----:B------:R-:W3:Y:S07]  /*6530*/  LDSM.16.M88.4 R168, [R220+0x3000] ;  /* 0x00300000dca8783b */ /* 0x000eee0000000200 */
[C---:B------:R-:W-:Y:S08]  /*6540*/  HMMA.16816.F32.BF16 R8, R32.reuse, R196, R8 ;  /* 0x000000c42008723c */ /* 0x040ff00000041808 */
[C---:B------:R-:W-:Y:S01]  /*6550*/  HMMA.16816.F32.BF16 R4, R32.reuse, R198, R4 ;  /* 0x000000c62004723c */ /* 0x040fe20000041804 */
[----:B------:R-:W-:Y:S07]  /*6560*/  LDSM.16.M88.4 R196, [R214] ;  /* 0x00000000d6c4783b */ /* 0x000fee0000000200 */
[C---:B--2---:R-:W-:Y:S08]  /*6570*/  HMMA.16816.F32.BF16 R184, R32.reuse, R192, R184 ;  /* 0x000000c020b8723c */ /* 0x044ff000000418b8 */
[----:B------:R-:W-:Y:S01]  /*6580*/  HMMA.16816.F32.BF16 R180, R32, R194, R180 ;  /* 0x000000c220b4723c */ /* 0x000fe200000418b4 */
[----:B------:R-:W-:Y:S04]  /*6590*/  LDSM.16.M88.4 R32, [R234+0x4000] ;  /* 0x00400000ea20783b */ /* 0x000fe80000000200 */
[----:B------:R-:W2:Y:S03]  /*65a0*/  LDSM.16.M88.4 R192, [R233+0xc000] ;  /* 0x00c00000e9c0783b */ /* 0x000ea60000000200 */
[C---:B-1----:R-:W-:Y:S08]  /*65b0*/  HMMA.16816.F32.BF16 R24, R28.reuse, R188, R24 ;  /* 0x000000bc1c18723c */ /* 0x042ff00000041818 */
[C---:B------:R-:W-:Y:S01]  /*65c0*/  HMMA.16816.F32.BF16 R20, R28.reuse, R190, R20 ;  /* 0x000000be1c14723c */ /* 0x040fe20000041814 */
[----:B------:R-:W1:Y:S07]  /*65d0*/  LDSM.16.M88.4 R188, [R233+0xc800] ;  /* 0x00c80000e9bc783b */ /* 0x000e6e0000000200 */
[C---:B----4-:R-:W-:Y:S08]  /*65e0*/  HMMA.16816.F32.BF16 R16, R28.reuse, R172, R16 ;  /* 0x000000ac1c10723c */ /* 0x050ff00000041810 */
[C---:B------:R-:W-:Y:S01]  /*65f0*/  HMMA.16816.F32.BF16 R12, R28.reuse, R174, R12 ;  /* 0x000000ae1c0c723c */ /* 0x040fe2000004180c */
[----:B------:R-:W4:Y:S07]  /*6600*/  LDSM.16.M88.4 R172, [R233+0xd000] ;  /* 0x00d00000e9ac783b */ /* 0x000f2e0000000200 */
[C---:B---3--:R-:W-:Y:S08]  /*6610*/  HMMA.16816.F32.BF16 R8, R28.reuse, R168, R8 ;  /* 0x000000a81c08723c */ /* 0x048ff00000041808 */
[C---:B------:R-:W-:Y:S01]  /*6620*/  HMMA.16816.F32.BF16 R4, R28.reuse, R170, R4 ;  /* 0x000000aa1c04723c */ /* 0x040fe20000041804 */
[----:B------:R-:W3:Y:S07]  /*6630*/  LDSM.16.M88.4 R168, [R233+0xd800] ;  /* 0x00d80000e9a8783b */ /* 0x000eee0000000200 */
[C---:B------:R-:W-:Y:S08]  /*6640*/  HMMA.16816.F32.BF16 R184, R28.reuse, R176, R184 ;  /* 0x000000b01cb8723c */ /* 0x040ff000000418b8 */
[----:B------:R-:W-:Y:S01]  /*6650*/  HMMA.16816.F32.BF16 R180, R28, R178, R180 ;  /* 0x000000b21cb4723c */ /* 0x000fe200000418b4 */
[----:B------:R-:W-:Y:S04]  /*6660*/  LDSM.16.M88.4 R176, [R232+0x4000] ;  /* 0x00400000e8b0783b */ /* 0x000fe80000000200 */
[----:B------:R-:W5:Y:S03]  /*6670*/  LDSM.16.M88.4 R28, [R215] ;  /* 0x00000000d71c783b */ /* 0x000f660000000200 */
        /* <DEDUP_REMOVED lines=8> */
[----:B------:R-:W-:Y:S07]  /*6700*/  LDSM.16.M88.4 R172, [R227+0xc000] ;  /* 0x00c00000e3ac783b */ /* 0x000fee0000000200 */
[C---:B---3--:R-:W-:Y:S08]  /*6710*/  HMMA.16816.F32.BF16 R184, R32.reuse, R168, R184 ;  /* 0x000000a820b8723c */ /* 0x048ff000000418b8 */
[----:B------:R-:W-:Y:S01]  /*6720*/  HMMA.16816.F32.BF16 R180, R32, R170, R180 ;  /* 0x000000aa20b4723c */ /* 0x000fe200000418b4 */
[----:B------:R-:W3:Y:S04]  /*6730*/  LDSM.16.M88.4 R32, [R230+0x4000] ;  /* 0x00400000e620783b */ /* 0x000ee80000000200 */
[----:B------:R-:W-:Y:S03]  /*6740*/  LDSM.16.M88.4 R168, [R227+0xd000] ;  /* 0x00d00000e3a8783b */ /* 0x000fe60000000200 */
[C---:B-----5:R-:W-:Y:S08]  /*6750*/  HMMA.16816.F32.BF16 R24, R176.reuse, R28, R24 ;  /* 0x0000001cb018723c */ /* 0x060ff00000041818 */
[C---:B------:R-:W-:Y:S01]  /*6760*/  HMMA.16816.F32.BF16 R20, R176.reuse, R30, R20 ;  /* 0x0000001eb014723c */ /* 0x040fe20000041814 */
[----:B------:R-:W4:Y:S07]  /*6770*/  LDSM.16.M88.4 R28, [R227+0xc800] ;  /* 0x00c80000e31c783b */ /* 0x000f2e0000000200 */
[C---:B------:R-:W-:Y:S08]  /*6780*/  HMMA.16816.F32.BF16 R16, R176.reuse, R196, R16 ;  /* 0x000000c4b010723c */ /* 0x040ff00000041810 */
[C---:B------:R-:W-:Y:S01]  /*6790*/  HMMA.16816.F32.BF16 R12, R176.reuse, R198, R12 ;  /* 0x000000c6b00c723c */ /* 0x040fe2000004180c */
[----:B------:R-:W-:Y:S07]  /*67a0*/  LDSM.16.M88.4 R196, [R233+0xe000] ;  /* 0x00e00000e9c4783b */ /* 0x000fee0000000200 */
[C---:B--2---:R-:W-:Y:S08]  /*67b0*/  HMMA.16816.F32.BF16 R8, R176.reuse, R192, R8 ;  /* 0x000000c0b008723c */ /* 0x044ff00000041808 */
[C---:B------:R-:W-:Y:S01]  /*67c0*/  HMMA.16816.F32.BF16 R4, R176.reuse, R194, R4 ;  /* 0x000000c2b004723c */ /* 0x040fe20000041804 */
[----:B------:R-:W2:Y:S07]  /*67d0*/  LDSM.16.M88.4 R192, [R227+0xd800] ;  /* 0x00d80000e3c0783b */ /* 0x000eae0000000200 */
[C---:B-1----:R-:W-:Y:S08]  /*67e0*/  HMMA.16816.F32.BF16 R184, R176.reuse, R188, R184 ;  /* 0x000000bcb0b8723c */ /* 0x042ff000000418b8 */
        /* <DEDUP_REMOVED lines=8> */
[----:B------:R-:W1:Y:S07]  /*6870*/  LDSM.16.M88.4 R28, [R229+0x4000] ;  /* 0x00400000e51c783b */ /* 0x000e6e0000000200 */
[C---:B------:R-:W-:Y:S08]  /*6880*/  HMMA.16816.F32.BF16 R8, R32.reuse, R168, R8 ;  /* 0x000000a82008723c */ /* 0x040ff00000041808 */
[C---:B------:R-:W-:Y:S01]  /*6890*/  HMMA.16816.F32.BF16 R4, R32.reuse, R170, R4 ;  /* 0x000000aa2004723c */ /* 0x040fe20000041804 */
[----:B------:R-:W3:Y:S07]  /*68a0*/  LDSM.16.M88.4 R168, [R220+0x5800] ;  /* 0x00580000dca8783b */ /* 0x000eee0000000200 */
[C---:B--2---:R-:W-:Y:S08]  /*68b0*/  HMMA.16816.F32.BF16 R184, R32.reuse, R192, R184 ;  /* 0x000000c020b8723c */ /* 0x044ff000000418b8 */
        /* <DEDUP_REMOVED lines=11> */
[----:B------:R-:W-:Y:S07]  /*6970*/  LDSM.16.M88.4 R188, [R210] ;  /* 0x00000000d2bc783b */ /* 0x000fee0000000200 */
[C---:B---3--:R-:W-:Y:S08]  /*6980*/  HMMA.16816.F32.BF16 R184, R28.reuse, R168, R184 ;  /* 0x000000a81cb8723c */ /* 0x048ff000000418b8 */
[----:B------:R-:W-:Y:S01]  /*6990*/  HMMA.16816.F32.BF16 R180, R28, R170, R180 ;  /* 0x000000aa1cb4723c */ /* 0x000fe200000418b4 */
[----:B------:R-:W-:Y:S04]  /*69a0*/  LDSM.16.M88.4 R168, [R232+0x6000] ;  /* 0x00600000e8a8783b */ /* 0x000fe80000000200 */
[----:B------:R-:W3:Y:S03]  /*69b0*/  LDSM.16.M88.4 R28, [R211] ;  /* 0x00000000d31c783b */ /* 0x000ee60000000200 */
[C---:B--2---:R-:W-:Y:S08]  /*69c0*/  HMMA.16816.F32.BF16 R24, R32.reuse, R196, R24 ;  /* 0x000000c42018723c */ /* 0x044ff00000041818 */
[C---:B------:R-:W-:Y:S01]  /*69d0*/  HMMA.16816.F32.BF16 R20, R32.reuse, R198, R20 ;  /* 0x000000c62014723c */ /* 0x040fe20000041814 */
[----:B------:R-:W-:Y:S07]  /*69e0*/  LDSM.16.M88.4 R196, [R227+0xf000] ;  /* 0x00f00000e3c4783b */ /* 0x000fee0000000200 */
[C---:B-1----:R-:W-:Y:S08]  /*69f0*/  HMMA.16816.F32.BF16 R8, R32.reuse, R176, R8 ;  /* 0x000000b02008723c */ /* 0x042ff00000041808 */
[C---:B------:R-:W-:Y:S01]  /*6a00*/  HMMA.16816.F32.BF16 R4, R32.reuse, R178, R4 ;  /* 0x000000b22004723c */ /* 0x040fe20000041804 */
[----:B------:R-:W1:Y:S07]  /*6a10*/  LDSM.16.M88.4 R176, [R209] ;  /* 0x00000000d1b0783b */ /* 0x000e6e0000000200 */
[C---:B----4-:R-:W-:Y:S08]  /*6a20*/  HMMA.16816.F32.BF16 R184, R32.reuse, R172, R184 ;  /* 0x000000ac20b8723c */ /* 0x050ff000000418b8 */
[C---:B------:R-:W-:Y:S01]  /*6a30*/  HMMA.16816.F32.BF16 R180, R32.reuse, R174, R180 ;  /* 0x000000ae20b4723c */ /* 0x040fe200000418b4 */
[----:B------:R-:W2:Y:S07]  /*6a40*/  LDSM.16.M88.4 R172, [R208] ;  /* 0x00000000d0ac783b */ /* 0x000eae0000000200 */
[C---:B------:R-:W-:Y:S08]  /*6a50*/  HMMA.16816.F32.BF16 R16, R32.reuse, R192, R16 ;  /* 0x000000c02010723c */ /* 0x040ff00000041810 */
[----:B------:R-:W-:Y:S01]  /*6a60*/  HMMA.16816.F32.BF16 R12, R32, R194, R12 ;  /* 0x000000c2200c723c */ /* 0x000fe2000004180c */
[----:B------:R-:W-:Y:S04]  /*6a70*/  LDSM.16.M88.4 R192, [R230+0x6000] ;  /* 0x00600000e6c0783b */ /* 0x000fe80000000200 */
[----:B------:R-:W4:Y:S03]  /*6a80*/  LDSM.16.M88.4 R32, [R227+0xe000] ;  /* 0x00e00000e320783b */ /* 0x000f260000000200 */
[C---:B---3--:R-:W-:Y:S08]  /*6a90*/  HMMA.16816.F32.BF16 R24, R168.reuse, R28, R24 ;  /* 0x0000001ca818723c */ /* 0x048ff00000041818 */
[C---:B------:R-:W-:Y:S01]  /*6aa0*/  HMMA.16816.F32.BF16 R20, R168.reuse, R30, R20 ;  /* 0x0000001ea814723c */ /* 0x040fe20000041814 */
[----:B------:R-:W3:Y:S07]  /*6ab0*/  LDSM.16.M88.4 R28, [R227+0xe800] ;  /* 0x00e80000e31c783b */ /* 0x000eee0000000200 */
[C---:B------:R-:W-:Y:S08]  /*6ac0*/  HMMA.16816.F32.BF16 R16, R168.reuse, R188, R16 ;  /* 0x000000bca810723c */ /* 0x040ff00000041810 */
[C---:B------:R-:W-:Y:S01]  /*6ad0*/  HMMA.16816.F32.BF16 R12, R168.reuse, R190, R12 ;  /* 0x000000bea80c723c */ /* 0x040fe2000004180c */
[----:B------:R-:W5:Y:S07]  /*6ae0*/  LDSM.16.M88.4 R188, [R227+0xf800] ;  /* 0x00f80000e3bc783b */ /* 0x000f6e0000000200 */
[C---:B-1----:R-:W-:Y:S08]  /*6af0*/  HMMA.16816.F32.BF16 R8, R168.reuse, R176, R8 ;  /* 0x000000b0a808723c */ /* 0x042ff00000041808 */
[C---:B------:R-:W-:Y:S01]  /*6b00*/  HMMA.16816.F32.BF16 R4, R168.reuse, R178, R4 ;  /* 0x000000b2a804723c */ /* 0x040fe20000041804 */
[----:B------:R-:W-:Y:S07]  /*6b10*/  LDSM.16.M88.4 R176, [R229+0x6000] ;  /* 0x00600000e5b0783b */ /* 0x000fee0000000200 */
[C---:B--2---:R-:W-:Y:S08]  /*6b20*/  HMMA.16816.F32.BF16 R184, R168.reuse, R172, R184 ;  /* 0x000000aca8b8723c */ /* 0x044ff000000418b8 */
[----:B------:R-:W-:Y:S01]  /*6b30*/  HMMA.16816.F32.BF16 R180, R168, R174, R180 ;  /* 0x000000aea8b4723c */ /* 0x000fe200000418b4 */
[----:B------:R-:W1:Y:S04]  /*6b40*/  LDSM.16.M88.4 R172, [R220+0x6000] ;  /* 0x00600000dcac783b */ /* 0x000e680000000200 */
[----:B------:R-:W2:Y:S03]  /*6b50*/  LDSM.16.M88.4 R168, [R220+0x6800] ;  /* 0x00680000dca8783b */ /* 0x000ea60000000200 */
[C---:B----4-:R-:W-:Y:S08]  /*6b60*/  HMMA.16816.F32.BF16 R24, R192.reuse, R32, R24 ;  /* 0x00000020c018723c */ /* 0x050ff00000041818 */
[C---:B------:R-:W-:Y:S01]  /*6b70*/  HMMA.16816.F32.BF16 R20, R192.reuse, R34, R20 ;  /* 0x00000022c014723c */ /* 0x040fe20000041814 */
[----:B------:R-:W4:Y:S07]  /*6b80*/  LDSM.16.M88.4 R32, [R220+0x7000] ;  /* 0x00700000dc20783b */ /* 0x000f2e0000000200 */
[C---:B---3--:R-:W-:Y:S08]  /*6b90*/  HMMA.16816.F32.BF16 R16, R192.reuse, R28, R16 ;  /* 0x0000001cc010723c */ /* 0x048ff00000041810 */
[----:B------:R-:W-:Y:S01]  /*6ba0*/  HMMA.16816.F32.BF16 R12, R192, R30, R12 ;  /* 0x0000001ec00c723c */ /* 0x000fe2000004180c */
[----:B------:R-:W3:Y:S01]  /*6bb0*/  LDSM.16.M88.4 R28, [R220+0x7800] ;  /* 0x00780000dc1c783b */ /* 0x000ee20000000200 */
[----:B------:R-:W-:-:S06]  /*6bc0*/  DEPBAR.LE SB0, 0x0 ;  /* 0x000080000000791a */ /* 0x000fcc0000000000 */
[C---:B------:R-:W-:Y:S08]  /*6bd0*/  HMMA.16816.F32.BF16 R8, R192.reuse, R196, R8 ;  /* 0x000000c4c008723c */ /* 0x040ff00000041808 */
[C---:B-----5:R-:W-:Y:S07]  /*6be0*/  HMMA.16816.F32.BF16 R184, R192.reuse, R188, R184 ;  /* 0x000000bcc0b8723c */ /* 0x060fee00000418b8 */
[C---:B------:R-:W-:Y:S01]  /*6bf0*/  IADD3 R189, R0.reuse, 0x10, RZ ;  /* 0x0000001000bd7810 */ /* 0x040fe20007ffe0ff */
[----:B------:R-:W-:Y:S01]  /*6c00*/  HMMA.16816.F32.BF16 R4, R192, R198, R4 ;  /* 0x000000c6c004723c */ /* 0x000fe20000041804 */
[----:B------:R-:W-:-:S07]  /*6c10*/  IADD3 R188, R0, 0x11, RZ ;  /* 0x0000001100bc7810 */ /* 0x000fce0007ffe0ff */
[C---:B-1----:R-:W-:Y:S07]  /*6c20*/  HMMA.16816.F32.BF16 R24, R176.reuse, R172, R24 ;  /* 0x000000acb018723c */ /* 0x042fee0000041818 */
[C---:B------:R-:W-:Y:S01]  /*6c30*/  IADD3 R172, R0.reuse, 0x28, RZ ;  /* 0x0000002800ac7810 */ /* 0x040fe20007ffe0ff */
[C---:B--2---:R-:W-:Y:S07]  /*6c40*/  HMMA.16816.F32.BF16 R16, R176.reuse, R168, R16 ;  /* 0x000000a8b010723c */ /* 0x044fee0000041810 */
[C---:B------:R-:W-:Y:S01]  /*6c50*/  IADD3 R168, R0.reuse, 0x30, RZ ;  /* 0x0000003000a87810 */ /* 0x040fe20007ffe0ff */
[C---:B----4-:R-:W-:Y:S07]  /*6c60*/  HMMA.16816.F32.BF16 R8, R176.reuse, R32, R8 ;  /* 0x00000020b008723c */ /* 0x050fee0000041808 */
[----:B------:R-:W-:Y:S01]  /*6c70*/  IADD3 R32, R0, 0x21, RZ ;  /* 0x0000002100207810 */ /* 0x000fe20007ffe0ff */
[----:B------:R-:W-:Y:S01]  /*6c80*/  HMMA.16816.F32.BF16 R20, R176, R174, R20 ;  /* 0x000000aeb014723c */ /* 0x000fe20000041814 */
[----:B------:R-:W-:Y:S01]  /*6c90*/  FSEL R173, R24, -INF , !P3 ;  /* 0xff80000018ad7808 */ /* 0x000fe20005800000 */
[----:B------:R-:W-:Y:S01]  /*6ca0*/  BAR.SYNC.DEFER_BLOCKING 0x0 ;  /* 0x0000000000007b1d */ /* 0x000fe20000010000 */
[----:B------:R-:W-:-:S02]  /*6cb0*/  ISETP.GE.AND P3, PT, R189, R200, PT ;  /* 0x000000c8bd00720c */ /* 0x000fc40003f66270 */
[----:B------:R-:W-:Y:S02]  /*6cc0*/  FSEL R26, R26, -INF , !P1 ;  /* 0xff8000001a1a7808 */ /* 0x000fe40004800000 */
[C---:B------:R-:W-:Y:S01]  /*6cd0*/  IADD3 R174, R0.reuse, 0x20, RZ ;  /* 0x0000002000ae7810 */ /* 0x040fe20007ffe0ff */
[----:B---3--:R-:W-:Y:S07]  /*6ce0*/  HMMA.16816.F32.BF16 R184, R176, R28, R184 ;  /* 0x0000001cb0b8723c */ /* 0x008fee00000418b8 */
[C---:B------:R-:W-:Y:S01]  /*6cf0*/  IADD3 R29, R0.reuse, 0x18, RZ ;  /* 0x00000018001d7810 */ /* 0x040fe20007ffe0ff */
[----:B------:R-:W-:Y:S01]  /*6d00*/  HMMA.16816.F32.BF16 R180, R192, R190, R180 ;  /* 0x000000bec0b4723c */ /* 0x000fe200000418b4 */
[----:B------:R-:W-:-:S06]  /*6d10*/  IADD3 R28, R0, 0x19, RZ ;  /* 0x00000019001c7810 */ /* 0x000fcc0007ffe0ff */
[C---:B------:R-:W-:Y:S01]  /*6d20*/  IADD3 R192, R0.reuse, 0x1, RZ ;  /* 0x0000000100c07810 */ /* 0x040fe20007ffe0ff */
[C---:B------:R-:W-:Y:S01]  /*6d30*/  HMMA.16816.F32.BF16 R12, R176.reuse, R170, R12 ;  /* 0x000000aab00c723c */ /* 0x040fe2000004180c */
[----:B------:R-:W-:Y:S02]  /*6d40*/  IADD3 R191, R0, 0x8, RZ ;  /* 0x0000000800bf7810 */ /* 0x000fe40007ffe0ff */
[-C--:B------:R-:W-:Y:S02]  /*6d50*/  ISETP.GE.AND P2, PT, R192, R200.reuse, PT ;  /* 0x000000c8c000720c */ /* 0x080fe40003f46270 */
[-C--:B------:R-:W-:Y:S02]  /*6d60*/  ISETP.GE.AND P5, PT, R191, R200.reuse, PT ;  /* 0x000000c8bf00720c */ /* 0x080fe40003fa6270 */
[----:B------:R-:W-:Y:S01]  /*6d70*/  FSEL R171, R25, -INF , !P2 ;  /* 0xff80000019ab7808 */ /* 0x000fe20005000000 */
[----:B------:R-:W-:Y:S01]  /*6d80*/  HMMA.16816.F32.BF16 R4, R176, R34, R4 ;  /* 0x00000022b004723c */ /* 0x000fe20000041804 */
[----:B------:R-:W-:-:S02]  /*6d90*/  ISETP.GE.AND P2, PT, R188, R200, PT ;  /* 0x000000c8bc00720c */ /* 0x000fc40003f46270 */
[----:B------:R-:W-:Y:S02]  /*6da0*/  FSEL R175, R20, -INF , !P5 ;  /* 0xff80000014af7808 */ /* 0x000fe40006800000 */
[----:B------:R-:W-:Y:S02]  /*6db0*/  FSEL R33, R17, -INF , !P2 ;  /* 0xff80000011217808 */ /* 0x000fe40005000000 */
[----:B------:R-:W-:Y:S02]  /*6dc0*/  FSEL R35, R16, -INF , !P3 ;  /* 0xff80000010237808 */ /* 0x000fe40005800000 */
[-C--:B------:R-:W-:Y:S02]  /*6dd0*/  ISETP.GE.AND P3, PT, R174, R200.reuse, PT ;  /* 0x000000c8ae00720c */ /* 0x080fe40003f66270 */
[----:B------:R-:W-:Y:S02]  /*6de0*/  ISETP.GE.AND P2, PT, R32, R200, PT ;  /* 0x000000c82000720c */ /* 0x000fe40003f46270 */
[----:B------:R-:W-:-:S02]  /*6df0*/  FSEL R199, R8, -INF , !P3 ;  /* 0xff80000008c77808 */ /* 0x000fc40005800000 */
[----:B------:R-:W-:Y:S02]  /*6e00*/  IADD3 R34, R0, 0x31, RZ ;  /* 0x0000003100227810 */ /* 0x000fe40007ffe0ff */
[-C--:B------:R-:W-:Y:S02]  /*6e10*/  ISETP.GE.AND P3, PT, R168, R200.reuse, PT ;  /* 0x000000c8a800720c */ /* 0x080fe40003f66270 */
[----:B------:R-:W-:Y:S02]  /*6e20*/  FSEL R197, R9, -INF , !P2 ;  /* 0xff80000009c57808 */ /* 0x000fe40005000000 */
[-C--:B------:R-:W-:Y:S02]  /*6e30*/  ISETP.GE.AND P5, PT, R29, R200.reuse, PT ;  /* 0x000000c81d00720c */ /* 0x080fe40003fa6270 */
[----:B------:R-:W-:Y:S02]  /*6e40*/  ISETP.GE.AND P2, PT, R34, R200, PT ;  /* 0x000000c82200720c */ /* 0x000fe40003f46270 */
[----:B------:R-:W-:-:S02]  /*6e50*/  FSEL R184, R184, -INF , !P3 ;  /* 0xff800000b8b87808 */ /* 0x000fc40005800000 */
[-C--:B------:R-:W-:Y:S02]  /*6e60*/  ISETP.GE.AND P3, PT, R192, R167.reuse, PT ;  /* 0x000000a7c000720c */ /* 0x080fe40003f66270 */
[----:B------:R-:W-:Y:S02]  /*6e70*/  IADD3 R190, R0, 0x9, RZ ;  /* 0x0000000900be7810 */ /* 0x000fe40007ffe0ff */
[----:B------:R-:W-:Y:S02]  /*6e80*/  FSEL R25, R12, -INF , !P5 ;  /* 0xff8000000c197808 */ /* 0x000fe40006800000 */
[----:B------:R-:W-:Y:S02]  /*6e90*/  FSEL R185, R185, -INF , !P2 ;  /* 0xff800000b9b97808 */ /* 0x000fe40005000000 */
[----:B------:R-:W-:Y:S02]  /*6ea0*/  ISETP.GE.AND P5, PT, R172, R200, PT ;  /* 0x000000c8ac00720c */ /* 0x000fe40003fa6270 */
[----:B------:R-:W-:-:S02]  /*6eb0*/  ISETP.GE.AND P2, PT, R191, R167, PT ;  /* 0x000000a7bf00720c */ /* 0x000fc40003f46270 */
[----:B------:R-:W-:Y:S02]  /*6ec0*/  FSEL R12, R27, -INF , !P3 ;  /* 0xff8000001b0c7808 */ /* 0x000fe40005800000 */
[C---:B------:R-:W-:Y:S02]  /*6ed0*/  ISETP.GE.AND P4, PT, R190.reuse, R200, PT ;  /* 0x000000c8be00720c */ /* 0x040fe40003f86270 */
[-C--:B------:R-:W-:Y:S02]  /*6ee0*/  ISETP.GE.AND P1, PT, R190, R167.reuse, PT ;  /* 0x000000a7be00720c */ /* 0x080fe40003f26270 */
[----:B------:R-:W-:Y:S02]  /*6ef0*/  ISETP.GE.AND P3, PT, R189, R167, PT ;  /* 0x000000a7bd00720c */ /* 0x000fe40003f66270 */
[----:B------:R-:W-:Y:S02]  /*6f00*/  FSEL R195, R4, -INF , !P5 ;  /* 0xff80000004c37808 */ /* 0x000fe40006800000 */
[----:B------:R-:W-:-:S02]  /*6f10*/  FSEL R8, R22, -INF , !P2 ;  /* 0xff80000016087808 */ /* 0x000fc40005000000 */
[----:B------:R-:W-:Y:S02]  /*6f20*/  FSEL R169, R21, -INF , !P4 ;  /* 0xff80000015a97808 */ /* 0x000fe40006000000 */
[----:B------:R-:W-:Y:S02]  /*6f30*/  FSEL R4, R23, -INF , !P1 ;  /* 0xff80000017047808 */ /* 0x000fe40004800000 */
[----:B------:R-:W-:Y:S02]  /*6f40*/  FSEL R22, R18, -INF , !P3 ;  /* 0xff80000012167808 */ /* 0x000fe40005800000 */
[C---:B------:R-:W-:Y:S02]  /*6f50*/  ISETP.GE.AND P4, PT, R28.reuse, R200, PT ;  /* 0x000000c81c00720c */ /* 0x040fe40003f86270 */
[-C--:B------:R-:W-:Y:S02]  /*6f60*/  ISETP.GE.AND P1, PT, R29, R167.reuse, PT ;  /* 0x000000a71d00720c */ /* 0x080fe40003f26270 */
[----:B------:R-:W-:-:S02]  /*6f70*/  ISETP.GE.AND P3, PT, R28, R167, PT ;  /* 0x000000a71c00720c */ /* 0x000fc40003f66270 */
[----:B------:R-:W-:Y:S01]  /*6f80*/  HMMA.16816.F32.BF16 R28, R176, R30, R180 ;  /* 0x0000001eb01c723c */ /* 0x000fe200000418b4 */
[----:B------:R-:W-:Y:S02]  /*6f90*/  IADD3 R170, R0, 0x29, RZ ;  /* 0x0000002900aa7810 */ /* 0x000fe40007ffe0ff */
[----:B------:R-:W-:Y:S02]  /*6fa0*/  ISETP.GE.AND P2, PT, R188, R167, PT ;  /* 0x000000a7bc00720c */ /* 0x000fe40003f46270 */
[----:B------:R-:W-:Y:S02]  /*6fb0*/  FSEL R21, R13, -INF , !P4 ;  /* 0xff8000000d157808 */ /* 0x000fe40006000000 */
[----:B------:R-:W-:Y:S02]  /*6fc0*/  ISETP.GE.AND P4, PT, R170, R200, PT ;  /* 0x000000c8aa00720c */ /* 0x000fe40003f86270 */
[----:B------:R-:W-:Y:S02]  /*6fd0*/  IADD3 R0, R0, 0x39, RZ ;  /* 0x0000003900007810 */ /* 0x000fe40007ffe0ff */
[----:B------:R-:W-:-:S02]  /*6fe0*/  FSEL R24, R19, -INF , !P2 ;  /* 0xff80000013187808 */ /* 0x000fc40005000000 */
[----:B------:R-:W-:Y:S02]  /*6ff0*/  FSEL R20, R14, -INF , !P1 ;  /* 0xff8000000e147808 */ /* 0x000fe40004800000 */
[-C--:B------:R-:W-:Y:S02]  /*7000*/  ISETP.GE.AND P2, PT, R174, R167.reuse, PT ;  /* 0x000000a7ae00720c */ /* 0x080fe40003f46270 */
[----:B------:R-:W-:Y:S02]  /*7010*/  ISETP.GE.AND P1, PT, R32, R167, PT ;  /* 0x000000a72000720c */ /* 0x000fe40003f26270 */
[----:B------:R-:W-:Y:S02]  /*7020*/  FSEL R193, R5, -INF , !P4 ;  /* 0xff80000005c17808 */ /* 0x000fe40006000000 */
[-C--:B------:R-:W-:Y:S02]  /*7030*/  ISETP.GE.AND P5, PT, R2, R200.reuse, PT ;  /* 0x000000c80200720c */ /* 0x080fe40003fa6270 */
[----:B------:R-:W-:-:S02]  /*7040*/  ISETP.GE.AND P4, PT, R0, R200, PT ;  /* 0x000000c80000720c */ /* 0x000fc40003f86270 */
[----:B------:R-:W-:Y:S02]  /*7050*/  FSEL R32, R15, -INF , !P3 ;  /* 0xff8000000f207808 */ /* 0x000fe40005800000 */
[----:B------:R-:W-:Y:S02]  /*7060*/  FSEL R200, R10, -INF , !P2 ;  /* 0xff8000000ac87808 */ /* 0x000fe40005000000 */
[----:B------:R-:W-:Y:S02]  /*7070*/  FSEL R198, R11, -INF , !P1 ;  /* 0xff8000000bc67808 */ /* 0x000fe40004800000 */
[-C--:B------:R-:W-:Y:S02]  /*7080*/  ISETP.GE.AND P3, PT, R172, R167.reuse, PT ;  /* 0x000000a7ac00720c */ /* 0x080fe40003f66270 */
        /* <DEDUP_REMOVED lines=11> */
[----:B------:R-:W-:Y:S02]  /*7140*/  FSEL R179, R30, -INF , !P2 ;  /* 0xff8000001eb37808 */ /* 0x000fe40005000000 */
[----:B------:R-:W-:Y:S01]  /*7150*/  FSEL R178, R31, -INF , !P1 ;  /* 0xff8000001fb27808 */ /* 0x000fe20004800000 */
[----:B------:R-:W-:Y:S05]  /*7160*/  @!P0 BRA `(.L_x_2344) ;  /* 0x000005f000008947 */ /* 0x000fea0003800000 */
[----:B------:R-:W-:Y:S05]  /*7170*/  @!P6 BRA `(.L_x_2345) ;  /* 0x000003900000e947 */ /* 0x000fea0003800000 */
[----:B------:R-:W1:Y:S01]  /*7180*/  I2F.RP R6, UR6 ;  /* 0x0000000600067d06 */ /* 0x000e620008209400 */
[----:B------:R-:W-:-:S05]  /*7190*/  IMAD.SHL.U32 R0, R239, 0x40, RZ ;  /* 0x00000040ef007824 */ /* 0x000fca00078e00ff */
[C---:B------:R-:W-:Y:S02]  /*71a0*/  IADD3 R10, R0.reuse, -0x40, RZ ;  /* 0xffffffc0000a7810 */ /* 0x040fe40007ffe0ff */
[----:B------:R-:W-:Y:S02]  /*71b0*/  IABS R7, R0 ;  /* 0x0000000000077213 */ /* 0x000fe40000000000 */
[----:B------:R-:W-:Y:S02]  /*71c0*/  IABS R5, R10 ;  /* 0x0000000a00057213 */ /* 0x000fe40000000000 */
[----:B------:R-:W-:Y:S02]  /*71d0*/  LOP3.LUT R0, R0, c[0x0][0x2d0], RZ, 0x3c, !PT ;  /* 0x0000b40000007a12 */ /* 0x000fe400078e3cff */
[----:B------:R-:W-:Y:S01]  /*71e0*/  LOP3.LUT R10, R10, c[0x0][0x2d0], RZ, 0x3c, !PT ;  /* 0x0000b4000a0a7a12 */ /* 0x000fe200078e3cff */
[----:B-1----:R-:W1:Y:S01]  /*71f0*/  MUFU.RCP R14, R6 ;  /* 0x00000006000e7308 */ /* 0x002e620000001000 */
[----:B------:R-:W-:-:S02]  /*7200*/  ISETP.GE.AND P2, PT, R0, RZ, PT ;  /* 0x000000ff0000720c */ /* 0x000fc40003f46270 */
[----:B------:R-:W-:Y:S02]  /*7210*/  ISETP.GE.AND P0, PT, R10, RZ, PT ;  /* 0x000000ff0a00720c */ /* 0x000fe40003f06270 */
[----:B------:R-:W-:Y:S02]  /*7220*/  LOP3.LUT R0, RZ, c[0x0][0x2d0], RZ, 0x33, !PT ;  /* 0x0000b400ff007a12 */ /* 0x000fe400078e33ff */
[----:B-1----:R-:W-:-:S04]  /*7230*/  IADD3 R14, R14, 0xffffffe, RZ ;  /* 0x0ffffffe0e0e7810 */ /* 0x002fc80007ffe0ff */
[----:B------:R-:W1:Y:S02]  /*7240*/  F2I.FTZ.U32.TRUNC.NTZ R15, R14 ;  /* 0x0000000e000f7305 */ /* 0x000e64000021f000 */
[----:B-1----:R-:W-:Y:S02]  /*7250*/  IMAD.MOV R2, RZ, RZ, -R15 ;  /* 0x000000ffff027224 */ /* 0x002fe400078e0a0f */
[----:B------:R-:W-:Y:S02]  /*7260*/  IMAD.MOV.U32 R14, RZ, RZ, RZ ;  /* 0x000000ffff0e7224 */ /* 0x000fe400078e00ff */
[----:B------:R-:W-:-:S04]  /*7270*/  IMAD R2, R2, UR6, RZ ;  /* 0x0000000602027c24 */ /* 0x000fc8000f8e02ff */
[----:B------:R-:W-:-:S06]  /*7280*/  IMAD.HI.U32 R2, R15, R2, R14 ;  /* 0x000000020f027227 */ /* 0x000fcc00078e000e */
[----:B------:R-:W-:-:S04]  /*7290*/  IMAD.HI.U32 R9, R2, R5, RZ ;  /* 0x0000000502097227 */ /* 0x000fc800078e00ff */
[----:B------:R-:W-:Y:S01]  /*72a0*/  IMAD.HI.U32 R11, R2, R7, RZ ;  /* 0x00000007020b7227 */ /* 0x000fe200078e00ff */
[----:B------:R-:W-:-:S03]  /*72b0*/  IADD3 R2, -R9, RZ, RZ ;  /* 0x000000ff09027210 */ /* 0x000fc60007ffe1ff */
[----:B------:R-:W-:Y:S02]  /*72c0*/  IMAD.MOV R6, RZ, RZ, -R11 ;  /* 0x000000ffff067224 */ /* 0x000fe400078e0a0b */
[----:B------:R-:W-:Y:S02]  /*72d0*/  IMAD R2, R2, UR6, R5 ;  /* 0x0000000602027c24 */ /* 0x000fe4000f8e0205 */
[----:B------:R-:W-:-:S03]  /*72e0*/  IMAD R6, R6, UR6, R7 ;  /* 0x0000000606067c24 */ /* 0x000fc6000f8e0207 */
[----:B------:R-:W-:Y:S02]  /*72f0*/  ISETP.LT.U32.AND P1, PT, R2, UR6, PT ;  /* 0x0000000602007c0c */ /* 0x000fe4000bf21070 */
[----:B------:R-:W-:-:S11]  /*7300*/  ISETP.LT.U32.AND P3, PT, R6, UR6, PT ;  /* 0x0000000606007c0c */ /* 0x000fd6000bf61070 */
[----:B------:R-:W-:Y:S02]  /*7310*/  @!P1 IADD3 R2, R2, -UR6, RZ ;  /* 0x8000000602029c10 */ /* 0x000fe4000fffe0ff */
[----:B------:R-:W-:Y:S02]  /*7320*/  @!P3 IADD3 R6, R6, -UR6, RZ ;  /* 0x800000060606bc10 */ /* 0x000fe4000fffe0ff */
[----:B------:R-:W-:Y:S02]  /*7330*/  ISETP.GE.U32.AND P4, PT, R2, UR6, PT ;  /* 0x0000000602007c0c */ /* 0x000fe4000bf86070 */
[----:B------:R-:W-:Y:S02]  /*7340*/  ISETP.GE.U32.AND P5, PT, R6, UR6, PT ;  /* 0x0000000606007c0c */ /* 0x000fe4000bfa6070 */
[----:B------:R-:W-:Y:S02]  /*7350*/  @!P3 IADD3 R11, R11, 0x1, RZ ;  /* 0x000000010b0bb810 */ /* 0x000fe40007ffe0ff */
[----:B------:R-:W-:-:S02]  /*7360*/  @!P1 IADD3 R9, R9, 0x1, RZ ;  /* 0x0000000109099810 */ /* 0x000fc40007ffe0ff */
[----:B------:R-:W-:-:S05]  /*7370*/  ISETP.NE.AND P1, PT, RZ, c[0x0][0x2d0], PT ;  /* 0x0000b400ff007a0c */ /* 0x000fca0003f25270 */
[----:B------:R-:W-:Y:S02]  /*7380*/  @P4 IADD3 R9, R9, 0x1, RZ ;  /* 0x0000000109094810 */ /* 0x000fe40007ffe0ff */
[----:B------:R-:W-:-:S03]  /*7390*/  @P5 IADD3 R11, R11, 0x1, RZ ;  /* 0x000000010b0b5810 */ /* 0x000fc60007ffe0ff */
[----:B------:R-:W-:Y:S02]  /*73a0*/  @!P0 IMAD.MOV R9, RZ, RZ, -R9 ;  /* 0x000000ffff098224 */ /* 0x000fe400078e0a09 */
[----:B------:R-:W-:-:S05]  /*73b0*/  @!P2 IMAD.MOV R11, RZ, RZ, -R11 ;  /* 0x000000ffff0ba224 */ /* 0x000fca00078e0a0b */
        /* <DEDUP_REMOVED lines=14> */
[----:B--2---:R-:W-:-:S05]  /*74a0*/  IMAD.IADD R6, R6, 0x1, -R7 ;  /* 0x0000000106067824 */ /* 0x004fca00078e0a07 */
[----:B------:R-:W-:-:S05]  /*74b0*/  SHF.R.S32.HI R2, RZ, 0x1f, R6 ;  /* 0x0000001fff027819 */ /* 0x000fca0000011406 */
[----:B------:R-:W-:-:S04]  /*74c0*/  IMAD R5, R2, c[0x0][0x180], RZ ;  /* 0x0000600002057a24 */ /* 0x000fc800078e02ff */
[C---:B------:R-:W-:Y:S02]  /*74d0*/  IMAD R5, R6.reuse, c[0x0][0x184], R5 ;  /* 0x0000610006057a24 */ /* 0x040fe400078e0205 */
[----:B------:R-:W-:-:S04]  /*74e0*/  IMAD.WIDE.U32 R6, R6, c[0x0][0x180], R10 ;  /* 0x0000600006067a25 */ /* 0x000fc800078e000a */
[----:B------:R-:W-:Y:S01]  /*74f0*/  IMAD.IADD R0, R7, 0x1, R5 ;  /* 0x0000000107007824 */ /* 0x000fe200078e0205 */
[----:B------:R-:W-:Y:S05]  /*7500*/  BRA `(.L_x_2346) ;  /* 0x0000004000007947 */ /* 0x000fea0003800000 */
.L_x_2345:
[----:B------:R-:W-:-:S04]  /*7510*/  ULEA UR5, -UR8, URZ, 0x6 ;  /* 0x0000003f08057291 */ /* 0x000fc8000f8e313f */
[----:B------:R-:W-:Y:S02]  /*7520*/  USHF.R.S32.HI UR4, URZ, 0x1f, UR5 ;  /* 0x0000001f3f047899 */ /* 0x000fe40008011405 */
[----:B------:R-:W-:-:S04]  /*7530*/  MOV R6, UR5 ;  /* 0x0000000500067c02 */ /* 0x000fc80008000f00 */
[----:B------:R-:W-:Y:S02]  /*7540*/  MOV R0, UR4 ;  /* 0x0000000400007c02 */ /* 0x000fe40008000f00 */
.L_x_2346:
[----:B------:R-:W-:Y:S01]  /*7550*/  IADD3 R6, P0, R166, R6, RZ ;  /* 0x00000006a6067210 */ /* 0x000fe20007f1e0ff */
[----:B------:R-:W-:Y:S02]  /*7560*/  USHF.L.U32 UR5, UR8, 0x5, URZ ;  /* 0x0000000508057899 */ /* 0x000fe4000800063f */
[----:B------:R-:W-:Y:S02]  /*7570*/  ULDC UR4, c[0x0][0x19c] ;  /* 0x0000670000047ab9 */ /* 0x000fe40000000800 */
[----:B------:R-:W-:Y:S01]  /*7580*/  IMAD.X R245, R165, 0x1, R0, P0 ;  /* 0x00000001a5f57824 */ /* 0x000fe200000e0600 */
[----:B------:R-:W-:Y:S01]  /*7590*/  LEA R244, P0, R6, c[0x0][0x168], 0x1 ;  /* 0x00005a0006f47a11 */ /* 0x000fe200078008ff */
[----:B------:R-:W-:-:S03]  /*75a0*/  USHF.L.U64.HI UR4, UR8, UR7, UR4 ;  /* 0x0000000708047299 */ /* 0x000fc60008010204 */
[----:B------:R-:W-:Y:S02]  /*75b0*/  LEA.HI.X R245, R6, c[0x0][0x16c], R245, 0x1, P0 ;  /* 0x00005b0006f57a11 */ /* 0x000fe400000f0cf5 */
        /* <DEDUP_REMOVED lines=26> */
.L_x_2344:
[----:B------:R-:W-:Y:S01]  /*7760*/  FMNMX.FTZ R0, R164, R173, !PT ;  /* 0x000000ada4007209 */ /* 0x000fe20007810000 */
[----:B------:R-:W-:Y:S01]  /*7770*/  LDSM.16.MT88.4 R16, [R226+0x10000] ;  /* 0x01000000e210783b */ /* 0x000fe20000004200 */
        /* <DEDUP_REMOVED lines=22> */
[----:B-1----:R-:W-:Y:S02]  /*78e0*/  FMNMX.FTZ R7, R193, R0, !PT ;  /* 0x00000000c1077209 */ /* 0x002fe40007810000 */
        /* <DEDUP_REMOVED lines=15> */
[----:B-1----:R-:W-:-:S04]  /*79e0*/  FMNMX.FTZ R174, R7, R174, !PT ;  /* 0x000000ae07ae7209 */ /* 0x002fc80007810000 */
[C---:B------:R-:W-:Y:S01]  /*79f0*/  FSETP.NEU.FTZ.AND P1, PT, R174.reuse, -INF , PT ;  /* 0xff800000ae00780b */ /* 0x040fe20003f3d000 */
[----:B------:R-:W-:-:S05]  /*7a00*/  FMUL.FTZ R166, R174, c[0x0][0x23c] ;  /* 0x00008f00aea67a20 */ /* 0x000fca0000410000 */
[----:B------:R-:W-:-:S05]  /*7a10*/  FSEL R166, R166, RZ, P1 ;  /* 0x000000ffa6a67208 */ /* 0x000fca0000800000 */
[--C-:B------:R-:W-:Y:S01]  /*7a20*/  FFMA.FTZ R172, R173, c[0x0][0x23c], -R166.reuse ;  /* 0x00008f00adac7a23 */ /* 0x100fe200000108a6 */
[----:B--2---:R-:W-:Y:S01]  /*7a30*/  FMNMX.FTZ R173, R5, R0, !PT ;  /* 0x0000000005ad7209 */ /* 0x004fe20007810000 */
[--C-:B------:R-:W-:Y:S01]  /*7a40*/  FFMA.FTZ R170, R175, c[0x0][0x23c], -R166.reuse ;  /* 0x00008f00afaa7a23 */ /* 0x100fe200000108a6 */
[----:B------:R-:W-:Y:S01]  /*7a50*/  FSEL R5, R174, RZ, P1 ;  /* 0x000000ffae057208 */ /* 0x000fe20000800000 */
[--C-:B------:R-:W-:Y:S01]  /*7a60*/  FFMA.FTZ R171, R171, c[0x0][0x23c], -R166.reuse ;  /* 0x00008f00abab7a23 */ /* 0x100fe200000108a6 */
[C---:B------:R-:W-:Y:S01]  /*7a70*/  FSETP.NEU.FTZ.AND P0, PT, R173.reuse, -INF , PT ;  /* 0xff800000ad00780b */ /* 0x040fe20003f1d000 */
[----:B------:R-:W-:Y:S01]  /*7a80*/  FMUL.FTZ R181, R173, c[0x0][0x23c] ;  /* 0x00008f00adb57a20 */ /* 0x000fe20000410000 */
[----:B------:R-:W-:Y:S01]  /*7a90*/  MUFU.EX2 R172, R172 ;  /* 0x000000ac00ac7308 */ /* 0x000fe20000000800 */
[----:B------:R-:W-:Y:S02]  /*7aa0*/  FADD.FTZ R5, R164, -R5 ;  /* 0x80000005a4057221 */ /* 0x000fe40000010000 */
[----:B------:R-:W-:Y:S01]  /*7ab0*/  FFMA.FTZ R169, R169, c[0x0][0x23c], -R166 ;  /* 0x00008f00a9a97a23 */ /* 0x000fe200000108a6 */
[----:B------:R-:W-:Y:S01]  /*7ac0*/  FSEL R181, R181, RZ, P0 ;  /* 0x000000ffb5b57208 */ /* 0x000fe20000000000 */
[----:B------:R-:W-:-:S02]  /*7ad0*/  FMUL.FTZ R176, R5, c[0x0][0x23c] ;  /* 0x00008f0005b07a20 */ /* 0x000fc40000410000 */
[----:B------:R-:W-:Y:S01]  /*7ae0*/  FFMA.FTZ R188, R21, c[0x0][0x23c], -R166 ;  /* 0x00008f0015bc7a23 */ /* 0x000fe200000108a6 */
[----:B------:R-:W1:Y:S01]  /*7af0*/  MUFU.EX2 R171, R171 ;  /* 0x000000ab00ab7308 */ /* 0x000e620000000800 */
[--C-:B------:R-:W-:Y:S02]  /*7b00*/  FFMA.FTZ R2, R12, c[0x0][0x23c], -R181.reuse ;  /* 0x00008f000c027a23 */ /* 0x100fe400000108b5 */
[----:B------:R-:W2:Y:S01]  /*7b10*/  LDSM.16.MT88.4 R12, [R228+0x10000] ;  /* 0x01000000e40c783b */ /* 0x000ea20000004200 */
[--C-:B------:R-:W-:Y:S01]  /*7b20*/  FFMA.FTZ R175, R4, c[0x0][0x23c], -R181.reuse ;  /* 0x00008f0004af7a23 */ /* 0x100fe200000108b5 */
[----:B------:R-:W-:Y:S01]  /*7b30*/  FSEL R4, R173, RZ, P0 ;  /* 0x000000ffad047208 */ /* 0x000fe20000000000 */
[--C-:B------:R-:W-:Y:S02]  /*7b40*/  FFMA.FTZ R168, R26, c[0x0][0x23c], -R181.reuse ;  /* 0x00008f001aa87a23 */ /* 0x100fe400000108b5 */
[--C-:B------:R-:W-:Y:S01]  /*7b50*/  FFMA.FTZ R0, R8, c[0x0][0x23c], -R181.reuse ;  /* 0x00008f0008007a23 */ /* 0x100fe200000108b5 */
[----:B------:R-:W-:Y:S01]  /*7b60*/  MUFU.EX2 R170, R170 ;  /* 0x000000aa00aa7308 */ /* 0x000fe20000000800 */
[----:B------:R-:W-:Y:S01]  /*7b70*/  FADD.FTZ R4, R3, -R4 ;  /* 0x8000000403047221 */ /* 0x000fe20000010000 */
[----:B------:R-:W3:Y:S01]  /*7b80*/  LDSM.16.MT88.4 R8, [R225+0x10000] ;  /* 0x01000000e108783b */ /* 0x000ee20000004200 */
[----:B------:R-:W-:-:S02]  /*7b90*/  FFMA.FTZ R189, R22, c[0x0][0x23c], -R181 ;  /* 0x00008f0016bd7a23 */ /* 0x000fc400000108b5 */
[----:B------:R-:W-:Y:S01]  /*7ba0*/  FMUL.FTZ R3, R4, c[0x0][0x23c] ;  /* 0x00008f0004037a20 */ /* 0x000fe20000410000 */
[----:B-1----:R-:W-:Y:S02]  /*7bb0*/  F2FP.BF16.PACK_AB R4, R171, R172 ;  /* 0x000000acab04723e */ /* 0x002fe400000010ff */
[----:B------:R-:W1:Y:S01]  /*7bc0*/  MUFU.EX2 R169, R169 ;  /* 0x000000a900a97308 */ /* 0x000e620000000800 */
[----:B------:R-:W-:Y:S02]  /*7bd0*/  FFMA.FTZ R191, R20, c[0x0][0x23c], -R181 ;  /* 0x00008f0014bf7a23 */ /* 0x000fe400000108b5 */
[----:B------:R-:W-:Y:S01]  /*7be0*/  LDSM.16.MT88.4 R20, [R226+0x10800] ;  /* 0x01080000e214783b */ /* 0x000fe20000004200 */
[--C-:B------:R-:W-:Y:S02]  /*7bf0*/  FFMA.FTZ R177, R35, c[0x0][0x23c], -R166.reuse ;  /* 0x00008f0023b17a23 */ /* 0x100fe400000108a6 */
[--C-:B------:R-:W-:Y:S02]  /*7c00*/  FFMA.FTZ R180, R33, c[0x0][0x23c], -R166.reuse ;  /* 0x00008f0021b47a23 */ /* 0x100fe400000108a6 */
[----:B------:R-:W-:Y:S01]  /*7c10*/  MUFU.EX2 R168, R168 ;  /* 0x000000a800a87308 */ /* 0x000fe20000000800 */
[----:B------:R-:W-:-:S02]  /*7c20*/  FFMA.FTZ R187, R25, c[0x0][0x23c], -R166 ;  /* 0x00008f0019bb7a23 */ /* 0x000fc400000108a6 */
[--C-:B------:R-:W-:Y:S02]  /*7c30*/  FFMA.FTZ R190, R24, c[0x0][0x23c], -R181.reuse ;  /* 0x00008f0018be7a23 */ /* 0x100fe400000108b5 */
[----:B------:R-:W-:Y:S01]  /*7c40*/  FFMA.FTZ R192, R32, c[0x0][0x23c], -R181 ;  /* 0x00008f0020c07a23 */ /* 0x000fe200000108b5 */
[----:B------:R-:W-:Y:S01]  /*7c50*/  LDSM.16.MT88.4 R24, [R228+0x10800] ;  /* 0x01080000e418783b */ /* 0x000fe20000004200 */
[--C-:B------:R-:W-:Y:S01]  /*7c60*/  FFMA.FTZ R202, R197, c[0x0][0x23c], -R166.reuse ;  /* 0x00008f00c5ca7a23 */ /* 0x100fe200000108a6 */
[----:B------:R-:W4:Y:S01]  /*7c70*/  MUFU.EX2 R2, R2 ;  /* 0x0000000200027308 */ /* 0x000f220000000800 */
[----:B-1----:R-:W-:Y:S01]  /*7c80*/  F2FP.BF16.PACK_AB R6, R169, R170 ;  /* 0x000000aaa906723e */ /* 0x002fe200000010ff */
[----:B------:R-:W-:Y:S01]  /*7c90*/  LDSM.16.MT88.4 R32, [R225+0x12800] ;  /* 0x01280000e120783b */ /* 0x000fe20000004200 */
[--C-:B------:R-:W-:Y:S02]  /*7ca0*/  FFMA.FTZ R204, R193, c[0x0][0x23c], -R166.reuse ;  /* 0x00008f00c1cc7a23 */ /* 0x100fe400000108a6 */
[----:B------:R-:W-:-:S02]  /*7cb0*/  FFMA.FTZ R199, R199, c[0x0][0x23c], -R166 ;  /* 0x00008f00c7c77a23 */ /* 0x000fc400000108a6 */
[--C-:B------:R-:W-:Y:S01]  /*7cc0*/  FFMA.FTZ R195, R195, c[0x0][0x23c], -R166.reuse ;  /* 0x00008f00c3c37a23 */ /* 0x100fe200000108a6 */
[----:B------:R-:W-:Y:S01]  /*7cd0*/  MUFU.EX2 R0, R0 ;  /* 0x0000000000007308 */ /* 0x000fe20000000800 */
[--C-:B------:R-:W-:Y:S02]  /*7ce0*/  FFMA.FTZ R193, R200, c[0x0][0x23c], -R181.reuse ;  /* 0x00008f00c8c17a23 */ /* 0x100fe400000108b5 */
[--C-:B------:R-:W-:Y:S02]  /*7cf0*/  FFMA.FTZ R198, R198, c[0x0][0x23c], -R181.reuse ;  /* 0x00008f00c6c67a23 */ /* 0x100fe400000108b5 */
[--C-:B------:R-:W-:Y:S02]  /*7d00*/  FFMA.FTZ R196, R196, c[0x0][0x23c], -R181.reuse ;  /* 0x00008f00c4c47a23 */ /* 0x100fe400000108b5 */
[----:B------:R-:W-:Y:S01]  /*7d10*/  FFMA.FTZ R197, R194, c[0x0][0x23c], -R181 ;  /* 0x00008f00c2c57a23 */ /* 0x000fe200000108b5 */
[----:B------:R-:W1:Y:S01]  /*7d20*/  MUFU.EX2 R175, R175 ;  /* 0x000000af00af7308 */ /* 0x000e620000000800 */
[----:B----4-:R-:W-:Y:S01]  /*7d30*/  F2FP.BF16.PACK_AB R5, R2, R168 ;  /* 0x000000a80205723e */ /* 0x010fe200000010ff */
[----:B------:R-:W-:-:S02]  /*7d40*/  FFMA.FTZ R184, R184, c[0x0][0x23c], -R166 ;  /* 0x00008f00b8b87a23 */ /* 0x000fc400000108a6 */
[--C-:B------:R-:W-:Y:S02]  /*7d50*/  FFMA.FTZ R185, R185, c[0x0][0x23c], -R166.reuse ;  /* 0x00008f00b9b97a23 */ /* 0x100fe400000108a6 */
[--C-:B------:R-:W-:Y:S02]  /*7d60*/  FFMA.FTZ R183, R183, c[0x0][0x23c], -R166.reuse ;  /* 0x00008f00b7b77a23 */ /* 0x100fe400000108a6 */
[----:B------:R-:W4:Y:S01]  /*7d70*/  MUFU.EX2 R176, R176 ;  /* 0x000000b000b07308 */ /* 0x000f220000000800 */
[----:B------:R-:W-:Y:S02]  /*7d80*/  FFMA.FTZ R194, R167, c[0x0][0x23c], -R166 ;  /* 0x00008f00a7c27a23 */ /* 0x000fe400000108a6 */
[--C-:B------:R-:W-:Y:S01]  /*7d90*/  FFMA.FTZ R186, R186, c[0x0][0x23c], -R181.reuse ;  /* 0x00008f00baba7a23 */ /* 0x100fe200000108b5 */
[----:B------:R-:W-:Y:S01]  /*7da0*/  LDSM.16.MT88.4 R164, [R228+0x11800] ;  /* 0x01180000e4a4783b */ /* 0x000fe20000004200 */
[--C-:B------:R-:W-:Y:S02]  /*7db0*/  FFMA.FTZ R201, R182, c[0x0][0x23c], -R181.reuse ;  /* 0x00008f00b6c97a23 */ /* 0x100fe400000108b5 */
[--C-:B------:R-:W-:Y:S01]  /*7dc0*/  FFMA.FTZ R179, R179, c[0x0][0x23c], -R181.reuse ;  /* 0x00008f00b3b37a23 */ /* 0x100fe200000108b5 */
[----:B------:R-:W5:Y:S01]  /*7dd0*/  MUFU.EX2 R3, R3 ;  /* 0x0000000300037308 */ /* 0x000f620000000800 */
[----:B-1----:R-:W-:Y:S01]  /*7de0*/  F2FP.BF16.PACK_AB R7, R175, R0 ;  /* 0x00000000af07723e */ /* 0x002fe200000010ff */
[----:B------:R-:W-:-:S02]  /*7df0*/  FFMA.FTZ R178, R178, c[0x0][0x23c], -R181 ;  /* 0x00008f00b2b27a23 */ /* 0x000fc400000108b5 */
[----:B----4-:R-:W-:-:S04]  /*7e00*/  FMUL.FTZ R160, R160, R176 ;  /* 0x000000b0a0a07220 */ /* 0x010fc80000410000 */
[----:B------:R-:W-:Y:S01]  /*7e10*/  MUFU.EX2 R177, R177 ;  /* 0x000000b100b17308 */ /* 0x000fe20000000800 */
[-C--:B------:R-:W-:Y:S02]  /*7e20*/  FMUL.FTZ R161, R161, R176.reuse ;  /* 0x000000b0a1a17220 */ /* 0x080fe40000410000 */
[-C--:B------:R-:W-:Y:S02]  /*7e30*/  FMUL.FTZ R36, R36, R176.reuse ;  /* 0x000000b024247220 */ /* 0x080fe40000410000 */
[----:B------:R-:W-:Y:S02]  /*7e40*/  FMUL.FTZ R37, R37, R176 ;  /* 0x000000b025257220 */ /* 0x000fe40000410000 */
[-C--:B-----5:R-:W-:Y:S01]  /*7e50*/  FMUL.FTZ R162, R162, R3.reuse ;  /* 0x00000003a2a27220 */ /* 0x0a0fe20000410000 */
[----:B------:R-:W1:Y:S01]  /*7e60*/  MUFU.EX2 R180, R180 ;  /* 0x000000b400b47308 */ /* 0x000e620000000800 */
[-C--:B------:R-:W-:Y:S02]  /*7e70*/  FMUL.FTZ R163, R163, R3.reuse ;  /* 0x00000003a3a37220 */ /* 0x080fe40000410000 */
[----:B------:R-:W-:-:S02]  /*7e80*/  FMUL.FTZ R38, R38, R3 ;  /* 0x0000000326267220 */ /* 0x000fc40000410000 */
[-C--:B------:R-:W-:Y:S02]  /*7e90*/  FMUL.FTZ R39, R39, R3.reuse ;  /* 0x0000000327277220 */ /* 0x080fe40000410000 */
[-C--:B------:R-:W-:Y:S01]  /*7ea0*/  FMUL.FTZ R40, R40, R176.reuse ;  /* 0x000000b028287220 */ /* 0x080fe20000410000 */
[C---:B--2---:R-:W-:Y:S01]  /*7eb0*/  HMMA.16816.F32.BF16 R160, R4.reuse, R12, R160 ;  /* 0x0000000c04a0723c */ /* 0x044fe200000418a0 */
        /* <DEDUP_REMOVED lines=19> */
[----:B------:R-:W-:Y:S01]  /*7ff0*/  FMUL.FTZ R53, R53, R176 ;  /* 0x000000b035357220 */ /* 0x000fe20000410000 */
[----:B------:R-:W4:Y:S01]  /*8000*/  LDSM.16.MT88.4 R16, [R228+0x12000] ;  /* 0x01200000e410783b */ /* 0x000f220000004200 */
[-C--:B------:R-:W-:Y:S01]  /*8010*/  FMUL.FTZ R54, R54, R3.reuse ;  /* 0x0000000336367220 */ /* 0x080fe20000410000 */
[----:B------:R-:W5:Y:S01]  /*8020*/  MUFU.EX2 R190, R190 ;  /* 0x000000be00be7308 */ /* 0x000f620000000800 */
[----:B------:R-:W-:-:S02]  /*8030*/  FMUL.FTZ R55, R55, R3 ;  /* 0x0000000337377220 */ /* 0x000fc40000410000 */
[-C--:B------:R-:W-:Y:S01]  /*8040*/  FMUL.FTZ R56, R56, R176.reuse ;  /* 0x000000b038387220 */ /* 0x080fe20000410000 */
[C---:B---3--:R-:W-:Y:S01]  /*8050*/  HMMA.16816.F32.BF16 R48, R4.reuse, R8, R48 ;  /* 0x000000080430723c */ /* 0x048fe20000041830 */
[-C--:B------:R-:W-:Y:S02]  /*8060*/  FMUL.FTZ R57, R57, R176.reuse ;  /* 0x000000b039397220 */ /* 0x080fe40000410000 */
[-C--:B------:R-:W-:Y:S01]  /*8070*/  FMUL.FTZ R58, R58, R3.reuse ;  /* 0x000000033a3a7220 */ /* 0x080fe20000410000 */
[----:B------:R-:W-:Y:S01]  /*8080*/  MUFU.EX2 R191, R191 ;  /* 0x000000bf00bf7308 */ /* 0x000fe20000000800 */
[-C--:B------:R-:W-:Y:S02]  /*8090*/  FMUL.FTZ R59, R59, R3.reuse ;  /* 0x000000033b3b7220 */ /* 0x080fe40000410000 */
[-C--:B------:R-:W-:Y:S01]  /*80a0*/  FMUL.FTZ R60, R60, R176.reuse ;  /* 0x000000b03c3c7220 */ /* 0x080fe20000410000 */
[----:B------:R-:W-:Y:S01]  /*80b0*/  HMMA.16816.F32.BF16 R52, R4, R10, R52 ;  /* 0x0000000a0434723c */ /* 0x000fe20000041834 */
[----:B------:R-:W-:Y:S01]  /*80c0*/  FMUL.FTZ R61, R61, R176 ;  /* 0x000000b03d3d7220 */ /* 0x000fe20000410000 */
[----:B------:R-:W3:Y:S01]  /*80d0*/  LDSM.16.MT88.4 R8, [R226+0x12000] ;  /* 0x01200000e208783b */ /* 0x000ee20000004200 */
[-C--:B------:R-:W-:Y:S01]  /*80e0*/  FMUL.FTZ R62, R62, R3.reuse ;  /* 0x000000033e3e7220 */ /* 0x080fe20000410000 */
[----:B------:R-:W1:Y:S01]  /*80f0*/  MUFU.EX2 R192, R192 ;  /* 0x000000c000c07308 */ /* 0x000e620000000800 */
[----:B------:R-:W-:-:S02]  /*8100*/  FMUL.FTZ R63, R63, R3 ;  /* 0x000000033f3f7220 */ /* 0x000fc40000410000 */
[-C--:B------:R-:W-:Y:S01]  /*8110*/  FMUL.FTZ R64, R64, R176.reuse ;  /* 0x000000b040407220 */ /* 0x080fe20000410000 */
[C---:B--2---:R-:W-:Y:S01]  /*8120*/  HMMA.16816.F32.BF16 R56, R4.reuse, R12, R56 ;  /* 0x0000000c0438723c */ /* 0x044fe20000041838 */
[-C--:B------:R-:W-:Y:S02]  /*8130*/  FMUL.FTZ R65, R65, R176.reuse ;  /* 0x000000b041417220 */ /* 0x080fe40000410000 */
[-C--:B------:R-:W-:Y:S01]  /*8140*/  FMUL.FTZ R66, R66, R3.reuse ;  /* 0x0000000342427220 */ /* 0x080fe20000410000 */
[----:B------:R-:W-:Y:S01]  /*8150*/  MUFU.EX2 R199, R199 ;  /* 0x000000c700c77308 */ /* 0x000fe20000000800 */
[----:B------:R-:W-:Y:S02]  /*8160*/  FMUL.FTZ R67, R67, R3 ;  /* 0x0000000343437220 */ /* 0x000fe40000410000 */
[-C--:B------:R-:W-:Y:S01]  /*8170*/  FMUL.FTZ R68, R68, R176.reuse ;  /* 0x000000b044447220 */ /* 0x080fe20000410000 */
[----:B------:R-:W-:Y:S01]  /*8180*/  HMMA.16816.F32.BF16 R60, R4, R14, R60 ;  /* 0x0000000e043c723c */ /* 0x000fe2000004183c */
[----:B------:R-:W2:Y:S01]  /*8190*/  LDSM.16.MT88.4 R12, [R225+0x12000] ;  /* 0x01200000e10c783b */ /* 0x000ea20000004200 */
[----:B------:R-:W-:-:S02]  /*81a0*/  FMUL.FTZ R69, R69, R176 ;  /* 0x000000b045457220 */ /* 0x000fc40000410000 */
[-C--:B------:R-:W-:Y:S01]  /*81b0*/  FMUL.FTZ R70, R70, R3.reuse ;  /* 0x0000000346467220 */ /* 0x080fe20000410000 */
[----:B------:R-:W-:Y:S01]  /*81c0*/  MUFU.EX2 R202, R202 ;  /* 0x000000ca00ca7308 */ /* 0x000fe20000000800 */
[-C--:B------:R-:W-:Y:S02]  /*81d0*/  FMUL.FTZ R71, R71, R3.reuse ;  /* 0x0000000347477220 */ /* 0x080fe40000410000 */
[-C--:B------:R-:W-:Y:S02]  /*81e0*/  FMUL.FTZ R72, R72, R176.reuse ;  /* 0x000000b048487220 */ /* 0x080fe40000410000 */
[----:B------:R-:W-:Y:S01]  /*81f0*/  FMUL.FTZ R73, R73, R176 ;  /* 0x000000b049497220 */ /* 0x000fe20000410000 */
[----:B----4-:R-:W-:Y:S01]  /*8200*/  HMMA.16816.F32.BF16 R64, R4, R16, R64 ;  /* 0x000000100440723c */ /* 0x010fe20000041840 */
[-C--:B------:R-:W-:Y:S01]  /*8210*/  FMUL.FTZ R74, R74, R3.reuse ;  /* 0x000000034a4a7220 */ /* 0x080fe20000410000 */
[----:B------:R-:W-:Y:S01]  /*8220*/  MUFU.EX2 R195, R195 ;  /* 0x000000c300c37308 */ /* 0x000fe20000000800 */
[----:B------:R-:W-:-:S02]  /*8230*/  FMUL.FTZ R75, R75, R3 ;  /* 0x000000034b4b7220 */ /* 0x000fc40000410000 */
[-C--:B------:R-:W-:Y:S02]  /*8240*/  FMUL.FTZ R76, R76, R176.reuse ;  /* 0x000000b04c4c7220 */ /* 0x080fe40000410000 */
[-C--:B------:R-:W-:Y:S01]  /*8250*/  FMUL.FTZ R77, R77, R176.reuse ;  /* 0x000000b04d4d7220 */ /* 0x080fe20000410000 */
[C---:B------:R-:W-:Y:S01]  /*8260*/  HMMA.16816.F32.BF16 R68, R4.reuse, R18, R68 ;  /* 0x000000120444723c */ /* 0x040fe20000041844 */
[-C--:B------:R-:W-:Y:S01]  /*8270*/  FMUL.FTZ R78, R78, R3.reuse ;  /* 0x000000034e4e7220 */ /* 0x080fe20000410000 */
[----:B------:R-:W4:Y:S01]  /*8280*/  LDSM.16.MT88.4 R16, [R224+0x12000] ;  /* 0x01200000e010783b */ /* 0x000f220000004200 */
[-C--:B------:R-:W-:Y:S01]  /*8290*/  FMUL.FTZ R79, R79, R3.reuse ;  /* 0x000000034f4f7220 */ /* 0x080fe20000410000 */
[----:B------:R-:W-:Y:S01]  /*82a0*/  MUFU.EX2 R204, R204 ;  /* 0x000000cc00cc7308 */ /* 0x000fe20000000800 */
        /* <DEDUP_REMOVED lines=9> */
[-C--:B------:R-:W-:Y:S01]  /*8340*/  FMUL.FTZ R86, R86, R3.reuse ;  /* 0x0000000356567220 */ /* 0x080fe20000410000 */
[----:B------:R-:W1:Y:S01]  /*8350*/  LDSM.16.MT88.4 R8, [R228+0x14000] ;  /* 0x01400000e408783b */ /* 0x000e620000004200 */
[----:B------:R-:W-:Y:S01]  /*8360*/  FMUL.FTZ R87, R87, R3 ;  /* 0x0000000357577220 */ /* 0x000fe20000410000 */
[----:B------:R-:W1:Y:S01]  /*8370*/  MUFU.EX2 R198, R198 ;  /* 0x000000c600c67308 */ /* 0x000e620000000800 */
[----:B------:R-:W-:-:S02]  /*8380*/  FMUL.FTZ R88, R88, R176 ;  /* 0x000000b058587220 */ /* 0x000fc40000410000 */
[-C--:B------:R-:W-:Y:S01]  /*8390*/  FMUL.FTZ R89, R89, R176.reuse ;  /* 0x000000b059597220 */ /* 0x080fe20000410000 */
[C---:B--2---:R-:W-:Y:S01]  /*83a0*/  HMMA.16816.F32.BF16 R80, R4.reuse, R12, R80 ;  /* 0x0000000c0450723c */ /* 0x044fe20000041850 */
[-C--:B------:R-:W-:Y:S02]  /*83b0*/  FMUL.FTZ R90, R90, R3.reuse ;  /* 0x000000035a5a7220 */ /* 0x080fe40000410000 */
[-C--:B------:R-:W-:Y:S01]  /*83c0*/  FMUL.FTZ R91, R91, R3.reuse ;  /* 0x000000035b5b7220 */ /* 0x080fe20000410000 */
[----:B------:R-:W-:Y:S01]  /*83d0*/  MUFU.EX2 R196, R196 ;  /* 0x000000c400c47308 */ /* 0x000fe20000000800 */
[-C--:B------:R-:W-:Y:S02]  /*83e0*/  FMUL.FTZ R92, R92, R176.reuse ;  /* 0x000000b05c5c7220 */ /* 0x080fe40000410000 */
[----:B------:R-:W-:Y:S01]  /*83f0*/  FMUL.FTZ R93, R93, R176 ;  /* 0x000000b05d5d7220 */ /* 0x000fe20000410000 */
[----:B------:R-:W-:Y:S01]  /*8400*/  HMMA.16816.F32.BF16 R84, R4, R14, R84 ;  /* 0x0000000e0454723c */ /* 0x000fe20000041854 */
[----:B------:R-:W2:Y:S01]  /*8410*/  LDSM.16.MT88.4 R12, [R226+0x14000] ;  /* 0x01400000e20c783b */ /* 0x000ea20000004200 */
[----:B------:R-:W-:-:S02]  /*8420*/  FMUL.FTZ R94, R94, R3 ;  /* 0x000000035e5e7220 */ /* 0x000fc40000410000 */
[-C--:B------:R-:W-:Y:S01]  /*8430*/  FMUL.FTZ R95, R95, R3.reuse ;  /* 0x000000035f5f7220 */ /* 0x080fe20000410000 */
[----:B------:R-:W1:Y:S01]  /*8440*/  MUFU.EX2 R197, R197 ;  /* 0x000000c500c57308 */ /* 0x000e620000000800 */
[-C--:B------:R-:W-:Y:S02]  /*8450*/  FMUL.FTZ R96, R96, R176.reuse ;  /* 0x000000b060607220 */ /* 0x080fe40000410000 */
[-C--:B------:R-:W-:Y:S02]  /*8460*/  FMUL.FTZ R97, R97, R176.reuse ;  /* 0x000000b061617220 */ /* 0x080fe40000410000 */
[-C--:B------:R-:W-:Y:S01]  /*8470*/  FMUL.FTZ R98, R98, R3.reuse ;  /* 0x0000000362627220 */ /* 0x080fe20000410000 */
[----:B----4-:R-:W-:Y:S01]  /*8480*/  HMMA.16816.F32.BF16 R88, R4, R16, R88 ;  /* 0x000000100458723c */ /* 0x010fe20000041858 */
[----:B------:R-:W-:Y:S01]  /*8490*/  FMUL.FTZ R99, R99, R3 ;  /* 0x0000000363637220 */ /* 0x000fe20000410000 */
        /* <DEDUP_REMOVED lines=8> */
[----:B------:R-:W2:Y:S01]  /*8520*/  MUFU.EX2 R185, R185 ;  /* 0x000000b900b97308 */ /* 0x000ea20000000800 */
[----:B------:R-:W-:Y:S02]  /*8530*/  FMUL.FTZ R105, R105, R176 ;  /* 0x000000b069697220 */ /* 0x000fe40000410000 */
[-C--:B------:R-:W-:Y:S01]  /*8540*/  FMUL.FTZ R106, R106, R3.reuse ;  /* 0x000000036a6a7220 */ /* 0x080fe20000410000 */
[----:B-1----:R-:W-:Y:S01]  /*8550*/  HMMA.16816.F32.BF16 R96, R4, R8, R96 ;  /* 0x000000080460723c */ /* 0x002fe20000041860 */
[----:B------:R-:W-:-:S02]  /*8560*/  FMUL.FTZ R107, R107, R3 ;  /* 0x000000036b6b7220 */ /* 0x000fc40000410000 */
[-C--:B------:R-:W-:Y:S01]  /*8570*/  FMUL.FTZ R108, R108, R176.reuse ;  /* 0x000000b06c6c7220 */ /* 0x080fe20000410000 */
[----:B------:R-:W-:Y:S01]  /*8580*/  MUFU.EX2 R183, R183 ;  /* 0x000000b700b77308 */ /* 0x000fe20000000800 */
        /* <DEDUP_REMOVED lines=19> */
[----:B------:R-:W1:Y:S01]  /*86c0*/  MUFU.EX2 R201, R201 ;  /* 0x000000c900c97308 */ /* 0x000e620000000800 */
        /* <DEDUP_REMOVED lines=34> */
[-C--:B------:R-:W-:Y:S02]  /*88f0*/  FMUL.FTZ R140, R140, R176.reuse ;  /* 0x000000b08c8c7220 */ /* 0x080fe40000410000 */
[-C--:B------:R-:W-:Y:S02]  /*8900*/  FMUL.FTZ R141, R141, R176.reuse ;  /* 0x000000b08d8d7220 */ /* 0x080fe40000410000 */
[-C--:B------:R-:W-:Y:S02]  /*8910*/  FMUL.FTZ R142, R142, R3.reuse ;  /* 0x000000038e8e7220 */ /* 0x080fe40000410000 */
[----:B------:R-:W-:Y:S01]  /*8920*/  FMUL.FTZ R143, R143, R3 ;  /* 0x000000038f8f7220 */ /* 0x000fe20000410000 */
[----:B----4-:R-:W-:Y:S01]  /*8930*/  HMMA.16816.F32.BF16 R136, R4, R16, R136 ;  /* 0x000000100488723c */ /* 0x010fe20000041888 */
[-C--:B------:R-:W-:Y:S02]  /*8940*/  FMUL.FTZ R144, R144, R176.reuse ;  /* 0x000000b090907220 */ /* 0x080fe40000410000 */
[----:B------:R-:W-:-:S02]  /*8950*/  FMUL.FTZ R145, R145, R176 ;  /* 0x000000b091917220 */ /* 0x000fc40000410000 */
[-C--:B------:R-:W-:Y:S02]  /*8960*/  FMUL.FTZ R146, R146, R3.reuse ;  /* 0x0000000392927220 */ /* 0x080fe40000410000 */
[-C--:B------:R-:W-:Y:S01]  /*8970*/  FMUL.FTZ R147, R147, R3.reuse ;  /* 0x0000000393937220 */ /* 0x080fe20000410000 */
[C---:B------:R-:W-:Y:S01]  /*8980*/  HMMA.16816.F32.BF16 R156, R4.reuse, R18, R156 ;  /* 0x00000012049c723c */ /* 0x040fe2000004189c */
[-C--:B------:R-:W-:Y:S01]  /*8990*/  FMUL.FTZ R152, R152, R176.reuse ;  /* 0x000000b098987220 */ /* 0x080fe20000410000 */
[----:B------:R-:W4:Y:S01]  /*89a0*/  LDSM.16.MT88.4 R16, [R225+0x10800] ;  /* 0x01080000e110783b */ /* 0x000f220000004200 */
        /* <DEDUP_REMOVED lines=10> */
[----:B------:R-:W-:Y:S02]  /*8a50*/  FFMA.FTZ R172, R249, R176, R172 ;  /* 0x000000b0f9ac7223 */ /* 0x000fe400000100ac */
[----:B------:R-:W-:Y:S02]  /*8a60*/  FFMA.FTZ R3, R247, R3, R168 ;  /* 0x00000003f7037223 */ /* 0x000fe400000100a8 */
[----:B------:R-:W-:-:S02]  /*8a70*/  FADD.FTZ R171, R171, R172 ;  /* 0x000000acabab7221 */ /* 0x000fc40000010000 */
[C---:B--2---:R-:W-:Y:S01]  /*8a80*/  HMMA.16816.F32.BF16 R152, R4.reuse, R12, R152 ;  /* 0x0000000c0498723c */ /* 0x044fe20000041898 */
[----:B------:R-:W-:Y:S02]  /*8a90*/  FADD.FTZ R3, R2, R3 ;  /* 0x0000000302037221 */ /* 0x000fe40000010000 */
[----:B------:R-:W-:Y:S02]  /*8aa0*/  FADD.FTZ R170, R170, R171 ;  /* 0x000000abaaaa7221 */ /* 0x000fe40000010000 */
[----:B------:R-:W-:Y:S02]  /*8ab0*/  FADD.FTZ R2, R0, R3 ;  /* 0x0000000300027221 */ /* 0x000fe40000010000 */
[----:B------:R-:W-:Y:S01]  /*8ac0*/  FADD.FTZ R0, R169, R170 ;  /* 0x000000aaa9007221 */ /* 0x000fe20000010000 */
[----:B------:R-:W-:Y:S01]  /*8ad0*/  HMMA.16816.F32.BF16 R148, R4, R14, R148 ;  /* 0x0000000e0494723c */ /* 0x000fe20000041894 */
[----:B------:R-:W-:Y:S01]  /*8ae0*/  LDSM.16.MT88.4 R12, [R226+0x12800] ;  /* 0x01280000e20c783b */ /* 0x000fe20000004200 */
[----:B------:R-:W-:-:S05]  /*8af0*/  FADD.FTZ R2, R175, R2 ;  /* 0x00000002af027221 */ /* 0x000fca0000010000 */
[----:B------:R-:W-:Y:S01]  /*8b00*/  F2FP.BF16.PACK_AB R4, R180, R177 ;  /* 0x000000b1b404723e */ /* 0x000fe200000010ff */
[----:B------:R-:W-:Y:S01]  /*8b10*/  FADD.FTZ R177, R177, R0 ;  /* 0x00000000b1b17221 */ /* 0x000fe20000010000 */
[----:B-----5:R-:W-:Y:S01]  /*8b20*/  F2FP.BF16.PACK_AB R5, R190, R189 ;  /* 0x000000bdbe05723e */ /* 0x020fe200000010ff */
        /* <DEDUP_REMOVED lines=8> */
[----:B------:R-:W-:Y:S02]  /*8bb0*/  FADD.FTZ R188, R188, R187 ;  /* 0x000000bbbcbc7221 */ /* 0x000fe40000010000 */
[----:B------:R-:W-:-:S04]  /*8bc0*/  FADD.FTZ R192, R192, R191 ;  /* 0x000000bfc0c07221 */ /* 0x000fc80000010000 */
[----:B---3--:R-:W-:Y:S01]  /*8bd0*/  FADD.FTZ R3, R193, R192 ;  /* 0x000000c0c1037221 */ /* 0x008fe20000010000 */
[----:B------:R-:W-:Y:S01]  /*8be0*/  HMMA.16816.F32.BF16 R44, R4, R22, R44 ;  /* 0x00000016042c723c */ /* 0x000fe2000004182c */
[----:B------:R-:W2:Y:S02]  /*8bf0*/  LDSM.16.MT88.4 R20, [R228+0x14800] ;  /* 0x01480000e414783b */ /* 0x000ea40000004200 */
[----:B------:R-:W-:-:S05]  /*8c00*/  FADD.FTZ R3, R198, R3 ;  /* 0x00000003c6037221 */ /* 0x000fca0000010000 */
[C---:B----4-:R-:W-:Y:S08]  /*8c10*/  HMMA.16816.F32.BF16 R48, R4.reuse, R16, R48 ;  /* 0x000000100430723c */ /* 0x050ff00000041830 */
[C---:B------:R-:W-:Y:S01]  /*8c20*/  HMMA.16816.F32.BF16 R52, R4.reuse, R18, R52 ;  /* 0x000000120434723c */ /* 0x040fe20000041834 */
[----:B------:R-:W3:Y:S07]  /*8c30*/  LDSM.16.MT88.4 R16, [R226+0x14800] ;  /* 0x01480000e210783b */ /* 0x000eee0000004200 */
[C---:B-1----:R-:W-:Y:S08]  /*8c40*/  HMMA.16816.F32.BF16 R56, R4.reuse, R8, R56 ;  /* 0x000000080438723c */ /* 0x042ff00000041838 */
[C---:B------:R-:W-:Y:S01]  /*8c50*/  HMMA.16816.F32.BF16 R60, R4.reuse, R10, R60 ;  /* 0x0000000a043c723c */ /* 0x040fe2000004183c */
[----:B------:R-:W1:Y:S07]  /*8c60*/  LDSM.16.MT88.4 R8, [R225+0x14800] ;  /* 0x01480000e108783b */ /* 0x000e6e0000004200 */
[C---:B------:R-:W-:Y:S08]  /*8c70*/  HMMA.16816.F32.BF16 R160, R4.reuse, R24, R160 ;  /* 0x0000001804a0723c */ /* 0x040ff000000418a0 */
[C---:B--2---:R-:W-:Y:S08]  /*8c80*/  HMMA.16816.F32.BF16 R96, R4.reuse, R20, R96 ;  /* 0x000000140460723c */ /* 0x044ff00000041860 */
[C---:B------:R-:W-:Y:S01]  /*8c90*/  HMMA.16816.F32.BF16 R100, R4.reuse, R22, R100 ;  /* 0x000000160464723c */ /* 0x040fe20000041864 */
[----:B------:R-:W2:Y:S07]  /*8ca0*/  LDSM.16.MT88.4 R20, [R226+0x16800] ;  /* 0x01680000e214783b */ /* 0x000eae0000004200 */
[C---:B------:R-:W-:Y:S01]  /*8cb0*/  HMMA.16816.F32.BF16 R36, R4.reuse, R26, R36 ;  /* 0x0000001a0424723c */ /* 0x040fe20000041824 */
[----:B------:R-:W4:Y:S07]  /*8cc0*/  LDSM.16.MT88.4 R24, [R224+0x12800] ;  /* 0x01280000e018783b */ /* 0x000f2e0000004200 */
[C---:B------:R-:W-:Y:S08]  /*8cd0*/  HMMA.16816.F32.BF16 R64, R4.reuse, R28, R64 ;  /* 0x0000001c0440723c */ /* 0x040ff00000041840 */
[C---:B------:R-:W-:Y:S01]  /*8ce0*/  HMMA.16816.F32.BF16 R68, R4.reuse, R30, R68 ;  /* 0x0000001e0444723c */ /* 0x040fe20000041844 */
[----:B------:R-:W-:Y:S07]  /*8cf0*/  LDSM.16.MT88.4 R28, [R228+0x16800] ;  /* 0x01680000e41c783b */ /* 0x000fee0000004200 */
[C---:B------:R-:W-:Y:S08]  /*8d00*/  HMMA.16816.F32.BF16 R72, R4.reuse, R12, R72 ;  /* 0x0000000c0448723c */ /* 0x040ff00000041848 */
        /* <DEDUP_REMOVED lines=23> */
[C---:B---3--:R-:W-:Y:S08]  /*8e80*/  HMMA.16816.F32.BF16 R140, R4.reuse, R16, R140 ;  /* 0x00000010048c723c */ /* 0x048ff0000004188c */
[C---:B------:R-:W-:Y:S01]  /*8e90*/  HMMA.16816.F32.BF16 R144, R4.reuse, R18, R144 ;  /* 0x000000120490723c */ /* 0x040fe20000041890 */
[----:B------:R-:W-:Y:S07]  /*8ea0*/  LDSM.16.MT88.4 R16, [R226+0x13000] ;  /* 0x01300000e210783b */ /* 0x000fee0000004200 */
[C---:B-1----:R-:W-:Y:S08]  /*8eb0*/  HMMA.16816.F32.BF16 R152, R4.reuse, R8, R152 ;  /* 0x000000080498723c */ /* 0x042ff00000041898 */
        /* <DEDUP_REMOVED lines=12> */
[----:B------:R-:W-:-:S07]  /*8f80*/  FADD.FTZ R3, R204, R195 ;  /* 0x000000c3cc037221 */ /* 0x000fce0000010000 */
[C---:B------:R-:W-:Y:S01]  /*8f90*/  HMMA.16816.F32.BF16 R68, R4.reuse, R22, R68 ;  /* 0x000000160444723c */ /* 0x040fe20000041844 */
[----:B------:R-:W1:Y:S07]  /*8fa0*/  LDSM.16.MT88.4 R20, [R226+0x15000] ;  /* 0x01500000e214783b */ /* 0x000e6e0000004200 */
[C---:B----4-:R-:W-:Y:S08]  /*8fb0*/  HMMA.16816.F32.BF16 R40, R4.reuse, R28, R40 ;  /* 0x0000001c0428723c */ /* 0x050ff00000041828 */
        /* <DEDUP_REMOVED lines=25> */
[----:B------:R-:W-:Y:S07]  /*9150*/  LDSM.16.MT88.4 R12, [R226+0x13800] ;  /* 0x01380000e20c783b */ /* 0x000fee0000004200 */
[C---:B-1----:R-:W-:Y:S08]  /*9160*/  HMMA.16816.F32.BF16 R140, R4.reuse, R20, R140 ;  /* 0x00000014048c723c */ /* 0x042ff0000004188c */
[C---:B------:R-:W-:Y:S01]  /*9170*/  HMMA.16816.F32.BF16 R144, R4.reuse, R22, R144 ;  /* 0x000000160490723c */ /* 0x040fe20000041890 */
[----:B------:R-:W1:Y:S07]  /*9180*/  LDSM.16.MT88.4 R20, [R224+0x11800] ;  /* 0x01180000e014783b */ /* 0x000e6e0000004200 */
        /* <DEDUP_REMOVED lines=53> */
[C---:B------:R-:W-:Y:S08]  /*94e0*/  HMMA.16816.F32.BF16 R88, R4.reuse, R32, R88 ;  /* 0x000000200458723c */ /* 0x040ff00000041858 */
[C---:B------:R-:W-:Y:S08]  /*94f0*/  HMMA.16816.F32.BF16 R92, R4.reuse, R34, R92 ;  /* 0x00000022045c723c */ /* 0x040ff0000004185c */
        /* <DEDUP_REMOVED lines=8> */
[C---:B-1----:R-:W-:Y:S08]  /*9580*/  HMMA.16816.F32.BF16 R140, R4.reuse, R20, R140 ;  /* 0x00000014048c723c */ /* 0x042ff0000004188c */
[C---:B------:R-:W-:Y:S08]  /*9590*/  HMMA.16816.F32.BF16 R144, R4.reuse, R22, R144 ;  /* 0x000000160490723c */ /* 0x040ff00000041890 */
[C---:B---3--:R-:W-:Y:S08]  /*95a0*/  HMMA.16816.F32.BF16 R152, R4.reuse, R12, R152 ;  /* 0x0000000c0498723c */ /* 0x048ff00000041898 */
[C---:B------:R-:W-:Y:S08]  /*95b0*/  HMMA.16816.F32.BF16 R148, R4.reuse, R14, R148 ;  /* 0x0000000e0494723c */ /* 0x040ff00000041894 */
[----:B------:R-:W-:Y:S07]  /*95c0*/  HMMA.16816.F32.BF16 R160, R4, R164, R160 ;  /* 0x000000a404a0723c */ /* 0x000fee00000418a0 */
[----:B------:R-:W-:-:S02]  /*95d0*/  MOV R164, R174 ;  /* 0x000000ae00a47202 */ /* 0x000fc40000000f00 */
.L_x_2341:
[----:B------:R-:W-:-:S13]  /*95e0*/  ISETP.GE.AND P0, PT, R239, 0x1, PT ;  /* 0x00000001ef00780c */ /* 0x000fda0003f06270 */
[----:B------:R-:W-:Y:S05]  /*95f0*/  @!P0 BRA `(.L_x_2347) ;  /* 0x0000385000008947 */ /* 0x000fea0003800000 */
[----:B------:R-:W-:Y:S01]  /*9600*/  ULDC.64 UR4, c[0x0][0x1a0] ;  /* 0x0000680000047ab9 */ /* 0x000fe20000000a00 */
[----:B------:R-:W-:Y:S01]  /*9610*/  IMAD.MOV.U32 R0, RZ, RZ, R3 ;  /* 0x000000ffff007224 */ /* 0x000fe200078e0003 */
[----:B------:R-:W-:Y:S01]  /*9620*/  ULEA UR7, -UR4, URZ, 0x6 ;  /* 0x0000003f04077291 */ /* 0x000fe2000f8e313f */
[----:B------:R-:W-:Y:S01]  /*9630*/  IMAD.MOV.U32 R165, RZ, RZ, R164 ;  /* 0x000000ffffa57224 */ /* 0x000fe200078e00a4 */
[----:B------:R-:W-:Y:S02]  /*9640*/  UMOV UR6, 0x5 ;  /* 0x0000000500067882 */ /* 0x000fe40000000000 */
[----:B------:R-:W-:Y:S02]  /*9650*/  USHF.R.S32.HI UR15, URZ, 0x1f, UR7 ;  /* 0x0000001f3f0f7899 */ /* 0x000fe40008011407 */
[----:B------:R-:W-:Y:S01]  /*9660*/  ULEA UR14, -UR8, URZ, 0x6 ;  /* 0x0000003f080e7291 */ /* 0x000fe2000f8e313f */
[----:B------:R-:W-:Y:S01]  /*9670*/  MOV R246, UR7 ;  /* 0x0000000700f67c02 */ /* 0x000fe20008000f00 */
[----:B------:R-:W-:-:S02]  /*9680*/  USHF.L.U64.HI UR5, UR4, UR6, UR5 ;  /* 0x0000000604057299 */ /* 0x000fc40008010205 */
[----:B------:R-:W-:Y:S01]  /*9690*/  USHF.L.U32 UR12, UR4, 0x5, URZ ;  /* 0x00000005040c7899 */ /* 0x000fe2000800063f */
[----:B------:R-:W-:Y:S01]  /*96a0*/  MOV R240, UR15 ;  /* 0x0000000f00f07c02 */ /* 0x000fe20008000f00 */
[----:B------:R-:W-:Y:S02]  /*96b0*/  USHF.L.U32 UR9, UR8, 0x5, URZ ;  /* 0x0000000508097899 */ /* 0x000fe4000800063f */
[----:B------:R-:W-:Y:S02]  /*96c0*/  ULDC UR4, c[0x0][0x19c] ;  /* 0x0000670000047ab9 */ /* 0x000fe40000000800 */
[----:B------:R-:W-:Y:S02]  /*96d0*/  USHF.R.S32.HI UR13, URZ, 0x1f, UR14 ;  /* 0x0000001f3f0d7899 */ /* 0x000fe4000801140e */
[----:B------:R-:W-:Y:S02]  /*96e0*/  USHF.L.U64.HI UR4, UR8, UR6, UR4 ;  /* 0x0000000608047299 */ /* 0x000fe40008010204 */
.L_x_2351:
[----:B------:R-:W-:Y:S01]  /*96f0*/  MOV R6, R246 ;  /* 0x000000f600067202 */ /* 0x000fe20000000f00 */
[----:B------:R-:W-:Y:S04]  /*9700*/  DEPBAR.LE SB0, 0x0 ;  /* 0x000080000000791a */ /* 0x000fe80000000000 */
[----:B------:R-:W-:Y:S01]  /*9710*/  BAR.SYNC.DEFER_BLOCKING 0x0 ;  /* 0x0000000000007b1d */ /* 0x000fe20000010000 */
[----:B------:R-:W-:Y:S05]  /*9720*/  MOV R3, R240 ;  /* 0x000000f000037202 */ /* 0x000fea0000000f00 */
[----:B------:R-:W-:-:S05]  /*9730*/  @!P6 BRA `(.L_x_2348) ;  /* 0x000003b00000e947 */ /* 0x000fca0003800000 */
[----:B------:R-:W-:Y:S01]  /*9740*/  IMAD.SHL.U32 R10, R239, 0x40, RZ ;  /* 0x00000040ef0a7824 */ /* 0x000fe200078e00ff */
[----:B------:R-:W-:Y:S04]  /*9750*/  IABS R2, c[0x0][0x2d0] ;  /* 0x0000b40000027a13 */ /* 0x000fe80000000000 */
[----:B------:R-:W1:Y:S01]  /*9760*/  I2F.RP R7, R2 ;  /* 0x0000000200077306 */ /* 0x000e620000209400 */
[----:B------:R-:W-:Y:S09]  /*9770*/  IABS R6, R10 ;  /* 0x0000000a00067213 */ /* 0x000ff20000000000 */
[----:B-1----:R-:W1:Y:S02]  /*9780*/  MUFU.RCP R3, R7 ;  /* 0x0000000700037308 */ /* 0x002e640000001000 */
[----:B-1----:R-:W-:Y:S02]  /*9790*/  IADD3 R8, R3, 0xffffffe, RZ ;  /* 0x0ffffffe03087810 */ /* 0x002fe40007ffe0ff */
[C---:B------:R-:W-:Y:S06]  /*97a0*/  IADD3 R3, R10.reuse, -0x40, RZ ;  /* 0xffffffc00a037810 */ /* 0x040fec0007ffe0ff */
[----:B------:R-:W1:Y:S01]  /*97b0*/  F2I.FTZ.U32.TRUNC.NTZ R9, R8 ;  /* 0x0000000800097305 */ /* 0x000e62000021f000 */
[----:B------:R-:W-:Y:S02]  /*97c0*/  LOP3.LUT R10, R10, c[0x0][0x2d0], RZ, 0x3c, !PT ;  /* 0x0000b4000a0a7a12 */ /* 0x000fe400078e3cff */
[----:B------:R-:W-:Y:S02]  /*97d0*/  IABS R4, R3 ;  /* 0x0000000300047213 */ /* 0x000fe40000000000 */
[----:B------:R-:W-:Y:S02]  /*97e0*/  ISETP.GE.AND P2, PT, R10, RZ, PT ;  /* 0x000000ff0a00720c */ /* 0x000fe40003f46270 */
[----:B------:R-:W-:Y:S04]  /*97f0*/  LOP3.LUT R3, R3, c[0x0][0x2d0], RZ, 0x3c, !PT ;  /* 0x0000b40003037a12 */ /* 0x000fe800078e3cff */
[----:B------:R-:W-:Y:S01]  /*9800*/  ISETP.GE.AND P0, PT, R3, RZ, PT ;  /* 0x000000ff0300720c */ /* 0x000fe20003f06270 */
[--C-:B-1----:R-:W-:Y:S02]  /*9810*/  IMAD.MOV R5, RZ, RZ, -R9.reuse ;  /* 0x000000ffff057224 */ /* 0x102fe400078e0a09 */
[----:B------:R-:W-:Y:S02]  /*9820*/  IMAD.MOV.U32 R8, RZ, RZ, RZ ;  /* 0x000000ffff087224 */ /* 0x000fe400078e00ff */
[----:B------:R-:W-:Y:S04]  /*9830*/  IMAD R5, R5, R2, RZ ;  /* 0x0000000205057224 */ /* 0x000fe800078e02ff */
[----:B------:R-:W-:Y:S06]  /*9840*/  IMAD.HI.U32 R9, R9, R5, R8 ;  /* 0x0000000509097227 */ /* 0x000fec00078e0008 */
[C---:B------:R-:W-:Y:S04]  /*9850*/  IMAD.HI.U32 R8, R9.reuse, R4, RZ ;  /* 0x0000000409087227 */ /* 0x040fe800078e00ff */
[----:B------:R-:W-:Y:S04]  /*9860*/  IMAD.HI.U32 R9, R9, R6, RZ ;  /* 0x0000000609097227 */ /* 0x000fe800078e00ff */
[----:B------:R-:W-:Y:S02]  /*9870*/  IMAD.MOV R5, RZ, RZ, -R8 ;  /* 0x000000ffff057224 */ /* 0x000fe400078e0a08 */
[----:B------:R-:W-:Y:S02]  /*9880*/  IMAD.MOV R7, RZ, RZ, -R9 ;  /* 0x000000ffff077224 */ /* 0x000fe400078e0a09 */
[C---:B------:R-:W-:Y:S02]  /*9890*/  IMAD R4, R2.reuse, R5, R4 ;  /* 0x0000000502047224 */ /* 0x040fe400078e0204 */
        /* <DEDUP_REMOVED lines=9> */
[----:B------:R-:W-:Y:S02]  /*9930*/  ISETP.NE.AND P1, PT, RZ, c[0x0][0x2d0], PT ;  /* 0x0000b400ff007a0c */ /* 0x000fe40003f25270 */
[----:B------:R-:W-:Y:S07]  /*9940*/  LOP3.LUT R2, RZ, c[0x0][0x2d0], RZ, 0x33, !PT ;  /* 0x0000b400ff027a12 */ /* 0x000fee00078e33ff */
[----:B------:R-:W-:Y:S02]  /*9950*/  @P4 IADD3 R8, R8, 0x1, RZ ;  /* 0x0000000108084810 */ /* 0x000fe40007ffe0ff */
[----:B------:R-:W-:Y:S03]  /*9960*/  @P5 IADD3 R9, R9, 0x1, RZ ;  /* 0x0000000109095810 */ /* 0x000fe60007ffe0ff */
[----:B------:R-:W-:Y:S02]  /*9970*/  @!P0 IMAD.MOV R8, RZ, RZ, -R8 ;  /* 0x000000ffff088224 */ /* 0x000fe400078e0a08 */
[----:B------:R-:W-:Y:S03]  /*9980*/  @!P2 IMAD.MOV R9, RZ, RZ, -R9 ;  /* 0x000000ffff09a224 */ /* 0x000fe600078e0a09 */
[C---:B------:R-:W-:Y:S02]  /*9990*/  SEL R3, R2.reuse, R8, !P1 ;  /* 0x0000000802037207 */ /* 0x040fe40004800000 */
[----:B------:R-:W-:Y:S02]  /*99a0*/  SEL R9, R2, R9, !P1 ;  /* 0x0000000902097207 */ /* 0x000fe40004800000 */
[-C--:B------:R-:W-:Y:S02]  /*99b0*/  LEA R12, P1, R3, R242.reuse, 0x2 ;  /* 0x000000f2030c7211 */ /* 0x080fe400078210ff */
[C---:B------:R-:W-:Y:S01]  /*99c0*/  LEA R10, P0, R9.reuse, R242, 0x2 ;  /* 0x000000f2090a7211 */ /* 0x040fe200078010ff */
[----:B------:R-:W-:Y:S01]  /*99d0*/  IMAD.IADD R2, R9, 0x1, -R3 ;  /* 0x0000000109027824 */ /* 0x000fe200078e0a03 */
[-C--:B------:R-:W-:Y:S01]  /*99e0*/  LEA.HI.X.SX32 R13, R3, R243.reuse, 0x2, P1 ;  /* 0x000000f3030d7211 */ /* 0x080fe200008f16ff */
[----:B------:R-:W-:Y:S01]  /*99f0*/  IMAD.MOV.U32 R3, RZ, RZ, 0x40 ;  /* 0x00000040ff037424 */ /* 0x000fe200078e00ff */
[----:B------:R-:W-:Y:S03]  /*9a00*/  LEA.HI.X.SX32 R11, R9, R243, 0x2, P0 ;  /* 0x000000f3090b7211 */ /* 0x000fe600000f16ff */
[----:B------:R-:W-:Y:S01]  /*9a10*/  IMAD R3, R2, c[0x0][0x2d0], -R3 ;  /* 0x0000b40002037a24 */ /* 0x000fe200078e0a03 */
[----:B------:R-:W2:Y:S03]  /*9a20*/  LDG.E R4, [R12.64] ;  /* 0x0000000a0c047981 */ /* 0x000ea6000c1e1900 */
[C---:B------:R-:W-:Y:S01]  /*9a30*/  IMAD.WIDE.U32 R6, R3.reuse, c[0x0][0x1a0], RZ ;  /* 0x0000680003067a25 */ /* 0x040fe200078e00ff */
[----:B------:R-:W2:Y:S01]  /*9a40*/  LDG.E R5, [R10.64] ;  /* 0x0000000a0a057981 */ /* 0x000ea2000c1e1900 */
[----:B------:R-:W-:Y:S05]  /*9a50*/  SHF.R.S32.HI R2, RZ, 0x1f, R3 ;  /* 0x0000001fff027819 */ /* 0x000fea0000011403 */
[----:B------:R-:W-:Y:S04]  /*9a60*/  IMAD R2, R2, c[0x0][0x1a0], RZ ;  /* 0x0000680002027a24 */ /* 0x000fe800078e02ff */
[----:B------:R-:W-:Y:S04]  /*9a70*/  IMAD R2, R3, c[0x0][0x1a4], R2 ;  /* 0x0000690003027a24 */ /* 0x000fe800078e0202 */
[----:B------:R-:W-:Y:S02]  /*9a80*/  IMAD.IADD R7, R7, 0x1, R2 ;  /* 0x0000000107077824 */ /* 0x000fe400078e0202 */
[----:B--2---:R-:W-:Y:S04]  /*9a90*/  IMAD.IADD R4, R4, 0x1, -R5 ;  /* 0x0000000104047824 */ /* 0x004fe800078e0a05 */
[C---:B------:R-:W-:Y:S01]  /*9aa0*/  IMAD.WIDE.U32 R6, R4.reuse, c[0x0][0x188], R6 ;  /* 0x0000620004067a25 */ /* 0x040fe200078e0006 */
[----:B------:R-:W-:Y:S05]  /*9ab0*/  SHF.R.S32.HI R3, RZ, 0x1f, R4 ;  /* 0x0000001fff037819 */ /* 0x000fea0000011404 */
[----:B------:R-:W-:Y:S04]  /*9ac0*/  IMAD R3, R3, c[0x0][0x188], RZ ;  /* 0x0000620003037a24 */ /* 0x000fe800078e02ff */
[----:B------:R-:W-:Y:S04]  /*9ad0*/  IMAD R3, R4, c[0x0][0x18c], R3 ;  /* 0x0000630004037a24 */ /* 0x000fe800078e0203 */
[----:B------:R-:W-:Y:S02]  /*9ae0*/  IMAD.IADD R3, R7, 0x1, R3 ;  /* 0x0000000107037824 */ /* 0x000fe400078e0203 */
.L_x_2348:
[C---:B------:R-:W-:Y:S04]  /*9af0*/  LEA R236, P0, R6.reuse, R236, 0x1 ;  /* 0x000000ec06ec7211 */ /* 0x040fe800078008ff */
[----:B------:R-:W-:Y:S02]  /*9b00*/  LEA.HI.X R237, R6, R237, R3, 0x1, P0 ;  /* 0x000000ed06ed7211 */ /* 0x000fe400000f0c03 */
[----:B------:R-:W-:Y:S03]  /*9b10*/  IADD3 R250, P0, R236, UR12, RZ ;  /* 0x0000000cecfa7c10 */ /* 0x000fe6000ff1e0ff */
        /* <DEDUP_REMOVED lines=9> */
[----:B------:R-:W-:Y:S03]  /*9bb0*/  IADD3 R2, P0, R166, UR12, RZ ;  /* 0x0000000ca6027c10 */ /* 0x000fe6000ff1e0ff */
[----:B------:R1:W-:Y:S01]  /*9bc0*/  LDGSTS.E.BYPASS.LTC128B.128 [R241+0x16000], [R236.64+0x180] ;  /* 0x16000180ecf17fae */ /* 0x0003e2000b901d4a */
[----:B------:R-:W-:Y:S02]  /*9bd0*/  IADD3.X R3, R167, UR5, RZ, P0, !PT ;  /* 0x00000005a7037c10 */ /* 0x000fe400087fe4ff */
[----:B------:R-:W-:Y:S01]  /*9be0*/  ISETP.GE.AND P0, PT, R239, 0x2, PT ;  /* 0x00000002ef00780c */ /* 0x000fe20003f06270 */
        /* <DEDUP_REMOVED lines=13> */
[----:B------:R-:W2:Y:S04]  /*9cc0*/  LDSM.16.M88.4 R172, [R233+0x8000] ;  /* 0x00800000e9ac783b */ /* 0x000ea80000000200 */
[----:B------:R-:W3:Y:S04]  /*9cd0*/  LDSM.16.M88.4 R176, [R233+0x8800] ;  /* 0x00880000e9b0783b */ /* 0x000ee80000000200 */
[----:B------:R-:W4:Y:S04]  /*9ce0*/  LDSM.16.M88.4 R180, [R233+0x9000] ;  /* 0x00900000e9b4783b */ /* 0x000f280000000200 */
[----:B------:R-:W0:Y:S04]  /*9cf0*/  LDGDEPBAR ;  /* 0x00000000000079af */ /* 0x000e280000000000 */
[----:B------:R-:W5:Y:S04]  /*9d00*/  LDSM.16.M88.4 R184, [R233+0x9800] ;  /* 0x00980000e9b8783b */ /* 0x000f680000000200 */
        /* <DEDUP_REMOVED lines=11> */
[C---:B----4-:R-:W-:Y:S08]  /*9dc0*/  HMMA.16816.F32.BF16 R20, R168.reuse, R180, RZ ;  /* 0x000000b4a814723c */ /* 0x050ff000000418ff */
[C---:B------:R-:W-:Y:S01]  /*9dd0*/  HMMA.16816.F32.BF16 R24, R168.reuse, R182, RZ ;  /* 0x000000b6a818723c */ /* 0x040fe200000418ff */
[----:B------:R-:W3:Y:S07]  /*9de0*/  LDSM.16.M88.4 R180, [R227+0x8800] ;  /* 0x00880000e3b4783b */ /* 0x000eee0000000200 */
[C---:B-----5:R-:W-:Y:S08]  /*9df0*/  HMMA.16816.F32.BF16 R28, R168.reuse, R184, RZ ;  /* 0x000000b8a81c723c */ /* 0x060ff000000418ff */
        /* <DEDUP_REMOVED lines=190> */
[----:B------:R-:W-:Y:S03]  /*a9e0*/  @!UPT UIADD3 URZ, URZ, URZ, URZ ;  /* 0x0000003f3f3ff290 */ /* 0x000fe6000fffe03f */
[----:B------:R-:W-:-:S11]  /*a9f0*/  @!P0 BRA `(.L_x_2349) ;  /* 0x000005b000008947 */ /* 0x000fd60003800000 */
[----:B------:R-:W-:Y:S02]  /*aa00*/  MOV R168, UR14 ;  /* 0x0000000e00a87c02 */ /* 0x000fe40008000f00 */
[----:B------:R-:W-:Y:S01]  /*aa10*/  MOV R3, UR13 ;  /* 0x0000000d00037c02 */ /* 0x000fe20008000f00 */
[----:B------:R-:W-:-:S06]  /*aa20*/  @!P6 BRA `(.L_x_2350) ;  /* 0x000003c00000e947 */ /* 0x000fcc0003800000 */
[----:B------:R-:W-:Y:S01]  /*aa30*/  IMAD.SHL.U32 R171, R239, 0x40, RZ ;  /* 0x00000040efab7824 */ /* 0x000fe200078e00ff */
[----:B------:R-:W-:Y:S04]  /*aa40*/  IABS R2, c[0x0][0x2d0] ;  /* 0x0000b40000027a13 */ /* 0x000fe80000000000 */
[----:B------:R-:W1:Y:S01]  /*aa50*/  I2F.RP R167, R2 ;  /* 0x0000000200a77306 */ /* 0x000e620000209400 */
[C---:B------:R-:W-:Y:S02]  /*aa60*/  IADD3 R169, R171.reuse, -0x80, RZ ;  /* 0xffffff80aba97810 */ /* 0x040fe40007ffe0ff */
[----:B------:R-:W-:Y:S02]  /*aa70*/  IADD3 R171, R171, -0x40, RZ ;  /* 0xffffffc0abab7810 */ /* 0x000fe40007ffe0ff */
[----:B------:R-:W-:Y:S02]  /*aa80*/  IABS R164, R169 ;  /* 0x000000a900a47213 */ /* 0x000fe40000000000 */
[----:B------:R-:W-:Y:S02]  /*aa90*/  IABS R166, R171 ;  /* 0x000000ab00a67213 */ /* 0x000fe40000000000 */
[----:B------:R-:W-:Y:S02]  /*aaa0*/  LOP3.LUT R169, R169, c[0x0][0x2d0], RZ, 0x3c, !PT ;  /* 0x0000b400a9a97a12 */ /* 0x000fe400078e3cff */
[----:B------:R-:W-:Y:S02]  /*aab0*/  LOP3.LUT R171, R171, c[0x0][0x2d0], RZ, 0x3c, !PT ;  /* 0x0000b400abab7a12 */ /* 0x000fe400078e3cff */
[----:B------:R-:W-:Y:S02]  /*aac0*/  ISETP.GE.AND P0, PT, R169, RZ, PT ;  /* 0x000000ffa900720c */ /* 0x000fe40003f06270 */
[----:B------:R-:W-:Y:S01]  /*aad0*/  ISETP.GE.AND P2, PT, R171, RZ, PT ;  /* 0x000000ffab00720c */ /* 0x000fe20003f46270 */
[----:B-1----:R-:W1:Y:S02]  /*aae0*/  MUFU.RCP R3, R167 ;  /* 0x000000a700037308 */ /* 0x002e640000001000 */
[----:B-1----:R-:W-:Y:S08]  /*aaf0*/  IADD3 R172, R3, 0xffffffe, RZ ;  /* 0x0ffffffe03ac7810 */ /* 0x002ff00007ffe0ff */
[----:B------:R-:W1:Y:S02]  /*ab00*/  F2I.FTZ.U32.TRUNC.NTZ R173, R172 ;  /* 0x000000ac00ad7305 */ /* 0x000e64000021f000 */
        /* <DEDUP_REMOVED lines=8> */
[C---:B------:R-:W-:Y:S01]  /*ab90*/  IMAD R164, R2.reuse, R3, R164 ;  /* 0x0000000302a47224 */ /* 0x040fe200078e02a4 */
[----:B------:R-:W-:Y:S01]  /*aba0*/  LOP3.LUT R3, RZ, c[0x0][0x2d0], RZ, 0x33, !PT ;  /* 0x0000b400ff037a12 */ /* 0x000fe200078e33ff */
        /* <DEDUP_REMOVED lines=9> */
[----:B------:R-:W-:Y:S09]  /*ac40*/  ISETP.NE.AND P1, PT, RZ, c[0x0][0x2d0], PT ;  /* 0x0000b400ff007a0c */ /* 0x000ff20003f25270 */
        /* <DEDUP_REMOVED lines=9> */
[-C--:B------:R-:W-:Y:S02]  /*ace0*/  LEA.HI.X.SX32 R173, R169, R243.reuse, 0x2, P1 ;  /* 0x000000f3a9ad7211 */ /* 0x080fe400008f16ff */
[----:B------:R-:W-:Y:S01]  /*acf0*/  LEA.HI.X.SX32 R167, R3, R243, 0x2, P0 ;  /* 0x000000f303a77211 */ /* 0x000fe200000f16ff */
[----:B------:R-:W-:Y:S02]  /*ad00*/  IMAD.MOV.U32 R3, RZ, RZ, 0x40 ;  /* 0x00000040ff037424 */ /* 0x000fe400078e00ff */
[----:B------:R-:W2:Y:S02]  /*ad10*/  LDG.E R164, [R172.64] ;  /* 0x0000000aaca47981 */ /* 0x000ea4000c1e1900 */
[----:B------:R-:W-:Y:S02]  /*ad20*/  IMAD R3, R2, c[0x0][0x2d0], -R3 ;  /* 0x0000b40002037a24 */ /* 0x000fe400078e0a03 */
[----:B------:R-:W2:Y:S02]  /*ad30*/  LDG.E R167, [R166.64] ;  /* 0x0000000aa6a77981 */ /* 0x000ea4000c1e1900 */
[C---:B------:R-:W-:Y:S01]  /*ad40*/  IMAD.WIDE.U32 R168, R3.reuse, c[0x0][0x198], RZ ;  /* 0x0000660003a87a25 */ /* 0x040fe200078e00ff */
        /* <DEDUP_REMOVED lines=10> */
.L_x_2350:
        /* <DEDUP_REMOVED lines=14> */
[----:B------:R-:W-:Y:S03]  /*aed0*/  IADD3.X R3, R167, UR4, RZ, P0, !PT ;  /* 0x00000004a7037c10 */ /* 0x000fe600087fe4ff */
        /* <DEDUP_REMOVED lines=13> */
.L_x_2349:
        /* <DEDUP_REMOVED lines=61> */
[----:B------:R-:W-:Y:S01]  /*b380*/  ISETP.GT.AND P0, PT, R239, 0x1, PT ;  /* 0x00000001ef00780c */ /* 0x000fe20003f04270 */
        /* <DEDUP_REMOVED lines=217> */
[----:B------:R-:W-:Y:S01]  /*c120*/  IADD3 R0, R239, -0x1, RZ ;  /* 0xffffffffef007810 */ /* 0x000fe20007ffe0ff */
[----:B------:R-:W-:Y:S01]  /*c130*/  FADD.FTZ R5, R5, R196 ;  /* 0x000000c405057221 */ /* 0x000fe20000010000 */
[----:B-----5:R-:W-:Y:S01]  /*c140*/  F2FP.BF16.PACK_AB R155, R248, R207 ;  /* 0x000000cff89b723e */ /* 0x020fe200000010ff */
[----:B------:R-:W-:Y:S01]  /*c150*/  FADD.FTZ R6, R7, R6 ;  /* 0x0000000607067221 */ /* 0x000fe20000010000 */
[----:B------:R-:W-:Y:S02]  /*c160*/  MOV R239, R0 ;  /* 0x0000000000ef7202 */ /* 0x000fe40000000f00 */
[----:B------:R-:W4:Y:S03]  /*c170*/  LDSM.16.MT88.4 R160, [R226+0x12800] ;  /* 0x01280000e2a0783b */ /* 0x000f260000004200 */
[----:B------:R-:W-:Y:S01]  /*c180*/  FADD.FTZ R166, R166, R5 ;  /* 0x00000005a6a67221 */ /* 0x000fe20000010000 */
[C---:B------:R-:W-:Y:S05]  /*c190*/  HMMA.16816.F32.BF16 R8, R152.reuse, R168, R8 ;  /* 0x000000a89808723c */ /* 0x040fea0000041808 */
[----:B------:R-:W-:Y:S01]  /*c1a0*/  FADD.FTZ R197, R197, R6 ;  /* 0x00000006c5c57221 */ /* 0x000fe20000010000 */
[----:B------:R-:W-:Y:S01]  /*c1b0*/  MOV R0, R3 ;  /* 0x0000000300007202 */ /* 0x000fe20000000f00 */
        /* <DEDUP_REMOVED lines=201> */
.L_x_2347:
[----:B------:R-:W1:Y:S01]  /*ce50*/  SHFL.BFLY PT, R0, R247, 0x2, 0x1f ;  /* 0x0c401f00f7007f89 */ /* 0x000e6200000e0000 */
[C---:B------:R-:W-:Y:S01]  /*ce60*/  ISETP.NE.AND P0, PT, R238.reuse, -0x1, PT ;  /* 0xffffffffee00780c */ /* 0x040fe20003f05270 */
[----:B------:R-:W-:Y:S01]  /*ce70*/  BSSY B0, `(.L_x_2352) ;  /* 0x0000177000007945 */ /* 0x000fe20003800000 */
[----:B------:R-:W-:Y:S01]  /*ce80*/  MOV R5, 0x3f800000 ;  /* 0x3f80000000057802 */ /* 0x000fe20000000f00 */
[----:B------:R-:W2:Y:S10]  /*ce90*/  SHFL.BFLY PT, R2, R249, 0x2, 0x1f ;  /* 0x0c401f00f9027f89 */ /* 0x000eb400000e0000 */
[----:B------:R-:W-:-:S04]  /*cea0*/  @P0 IMAD.WIDE.U32 R8, R238, c[0x0][0x1e8], RZ ;  /* 0x00007a00ee080a25 */ /* 0x000fc800078e00ff */
[----:B------:R-:W-:Y:S01]  /*ceb0*/  @P0 IMAD R4, R238, c[0x0][0x1ec], R9 ;  /* 0x00007b00ee040a24 */ /* 0x000fe200078e0209 */
[----:B------:R-:W-:Y:S02]  /*cec0*/  @P0 MOV R6, R8 ;  /* 0x0000000800060202 */ /* 0x000fe40000000f00 */
[----:B------:R-:W3:Y:S01]  /*ced0*/  S2R R8, SR_TID.X ;  /* 0x0000000000087919 */ /* 0x000ee20000002100 */
[----:B-1----:R-:W-:Y:S02]  /*cee0*/  FADD.FTZ R11, R0, R247 ;  /* 0x000000f7000b7221 */ /* 0x002fe40000010000 */
[----:B--2---:R-:W-:-:S03]  /*cef0*/  FADD.FTZ R7, R2, R249 ;  /* 0x000000f902077221 */ /* 0x004fc60000010000 */
[----:B------:R-:W1:Y:S04]  /*cf00*/  SHFL.BFLY PT, R0, R11, 0x1, 0x1f ;  /* 0x0c201f000b007f89 */ /* 0x000e6800000e0000 */
[----:B------:R-:W2:Y:S01]  /*cf10*/  SHFL.BFLY PT, R2, R7, 0x1, 0x1f ;  /* 0x0c201f0007027f89 */ /* 0x000ea200000e0000 */
[----:B---3--:R-:W-:-:S04]  /*cf20*/  SHF.R.S32.HI R9, RZ, 0x1f, R8 ;  /* 0x0000001fff097819 */ /* 0x008fc80000011408 */
[----:B------:R-:W-:Y:S01]  /*cf30*/  LEA.HI R10, R9, R8, RZ, 0x2 ;  /* 0x00000008090a7211 */ /* 0x000fe200078f10ff */
[----:B-1----:R-:W-:-:S03]  /*cf40*/  FADD.FTZ R0, R11, R0 ;  /* 0x000000000b007221 */ /* 0x002fc60000010000 */
[--C-:B------:R-:W-:Y:S02]  /*cf50*/  SHF.R.S32.HI R12, RZ, 0x2, R10.reuse ;  /* 0x00000002ff0c7819 */ /* 0x100fe4000001140a */
[----:B------:R-:W-:Y:S01]  /*cf60*/  SHF.R.S32.HI R11, RZ, 0x1f, R10 ;  /* 0x0000001fff0b7819 */ /* 0x000fe2000001140a */
[----:B--2---:R-:W-:Y:S01]  /*cf70*/  FADD.FTZ R2, R7, R2 ;  /* 0x0000000207027221 */ /* 0x004fe20000010000 */
[----:B------:R-:W-:Y:S02]  /*cf80*/  FSETP.NE.FTZ.AND P4, PT, R0, RZ, PT ;  /* 0x000000ff0000720b */ /* 0x000fe40003f95000 */
[----:B------:R-:W-:Y:S02]  /*cf90*/  MOV R7, 0x3f800000 ;  /* 0x3f80000000077802 */ /* 0x000fe40000000f00 */
[----:B------:R-:W-:Y:S02]  /*cfa0*/  FSETP.NE.FTZ.AND P5, PT, R2, RZ, PT ;  /* 0x000000ff0200720b */ /* 0x000fe40003fb5000 */
[----:B------:R-:W-:-:S04]  /*cfb0*/  LEA.HI R11, R11, R12, RZ, 0x3 ;  /* 0x0000000c0b0b7211 */ /* 0x000fc800078f18ff */
[----:B------:R-:W-:-:S03]  /*cfc0*/  LOP3.LUT R11, R11, 0xfffffff8, RZ, 0xc0, !PT ;  /* 0xfffffff80b0b7812 */ /* 0x000fc600078ec0ff */
[----:B------:R-:W1:Y:S01]  /*cfd0*/  @P4 MUFU.RCP R7, R0 ;  /* 0x0000000000074308 */ /* 0x000e620000001000 */
[----:B------:R-:W-:-:S04]  /*cfe0*/  IADD3 R11, R12, -R11, RZ ;  /* 0x8000000b0c0b7210 */ /* 0x000fc80007ffe0ff */
[C---:B------:R-:W-:Y:S02]  /*cff0*/  SHF.L.U32 R12, R11.reuse, 0x6, RZ ;  /* 0x000000060b0c7819 */ /* 0x040fe400000006ff */
[----:B------:R-:W-:Y:S01]  /*d000*/  LOP3.LUT R13, R11, 0x1, RZ, 0xc0, !PT ;  /* 0x000000010b0d7812 */ /* 0x000fe200078ec0ff */
[----:B------:R-:W2:Y:S01]  /*d010*/  @P5 MUFU.RCP R5, R2 ;  /* 0x0000000200055308 */ /* 0x000ea20000001000 */
[----:B------:R-:W-:Y:S02]  /*d020*/  LOP3.LUT R12, R12, 0x1c0, RZ, 0xc0, !PT ;  /* 0x000001c00c0c7812 */ /* 0x000fe400078ec0ff */
[----:B------:R-:W-:Y:S02]  /*d030*/  ISETP.NE.U32.AND P3, PT, R13, 0x1, PT ;  /* 0x000000010d00780c */ /* 0x000fe40003f65070 */
[----:B------:R-:W-:Y:S02]  /*d040*/  LEA.HI R12, R12, R12, RZ, 0x1d ;  /* 0x0000000c0c0c7211 */ /* 0x000fe400078fe8ff */
[----:B------:R-:W-:Y:S01]  /*d050*/  R2P PR, R11, 0x6 ;  /* 0x000000060b007804 */ /* 0x000fe20000000000 */
[C---:B-1----:R-:W-:Y:S01]  /*d060*/  FMUL.FTZ R163, R7.reuse, R163 ;  /* 0x000000a307a37220 */ /* 0x042fe20000410000 */
[----:B------:R-:W1:Y:S01]  /*d070*/  @P5 MUFU.LG2 R2, R2 ;  /* 0x0000000200025308 */ /* 0x000e620000000c00 */
[----:B------:R-:W-:-:S02]  /*d080*/  FMUL.FTZ R162, R7, R162 ;  /* 0x000000a207a27220 */ /* 0x000fc40000410000 */
[C---:B------:R-:W-:Y:S02]  /*d090*/  FMUL.FTZ R39, R7.reuse, R39 ;  /* 0x0000002707277220 */ /* 0x040fe40000410000 */
[----:B------:R-:W-:Y:S01]  /*d0a0*/  FMUL.FTZ R38, R7, R38 ;  /* 0x0000002607267220 */ /* 0x000fe20000410000 */
[----:B------:R-:W-:Y:S01]  /*d0b0*/  F2FP.BF16.PACK_AB R162, R163, R162 ;  /* 0x000000a2a3a2723e */ /* 0x000fe200000010ff */
[C---:B------:R-:W-:Y:S01]  /*d0c0*/  FMUL.FTZ R43, R7.reuse, R43 ;  /* 0x0000002b072b7220 */ /* 0x040fe20000410000 */
[----:B------:R-:W3:Y:S01]  /*d0d0*/  @P4 MUFU.LG2 R0, R0 ;  /* 0x0000000000004308 */ /* 0x000ee20000000c00 */
        /* <DEDUP_REMOVED lines=88> */
[----:B------:R-:W-:Y:S01]  /*d660*/  LEA.HI R7, R9, R8, RZ, 0x5 ;  /* 0x0000000809077211 */ /* 0x000fe200078f28ff */
[C---:B--2---:R-:W-:Y:S01]  /*d670*/  FMUL.FTZ R160, R5.reuse, R160 ;  /* 0x000000a005a07220 */ /* 0x044fe20000410000 */
[----:B------:R-:W-:Y:S01]  /*d680*/  LOP3.LUT R9, R10, 0x3ffffffc, RZ, 0xc0, !PT ;  /* 0x3ffffffc0a097812 */ /* 0x000fe200078ec0ff */
[C---:B------:R-:W-:Y:S01]  /*d690*/  FMUL.FTZ R161, R5.reuse, R161 ;  /* 0x000000a105a17220 */ /* 0x040fe20000410000 */
[----:B------:R-:W-:Y:S01]  /*d6a0*/  SHF.R.S32.HI R10, RZ, 0x5, R7 ;  /* 0x00000005ff0a7819 */ /* 0x000fe20000011407 */
[----:B------:R-:W-:Y:S01]  /*d6b0*/  FMUL.FTZ R36, R5, R36 ;  /* 0x0000002405247220 */ /* 0x000fe20000410000 */
[----:B------:R-:W-:Y:S01]  /*d6c0*/  IADD3 R9, -R9, R8, RZ ;  /* 0x0000000809097210 */ /* 0x000fe20007ffe1ff */
[----:B------:R-:W-:Y:S01]  /*d6d0*/  FMUL.FTZ R37, R5, R37 ;  /* 0x0000002505257220 */ /* 0x000fe20000410000 */
[----:B------:R-:W-:Y:S01]  /*d6e0*/  F2FP.BF16.PACK_AB R160, R161, R160 ;  /* 0x000000a0a1a0723e */ /* 0x000fe200000010ff */
[C---:B------:R-:W-:Y:S01]  /*d6f0*/  FMUL.FTZ R40, R5.reuse, R40 ;  /* 0x0000002805287220 */ /* 0x040fe20000410000 */
[----:B------:R-:W-:Y:S01]  /*d700*/  LEA R9, R10, R9, 0x9 ;  /* 0x000000090a097211 */ /* 0x000fe200078e48ff */
[----:B------:R-:W-:Y:S01]  /*d710*/  FMUL.FTZ R41, R5, R41 ;  /* 0x0000002905297220 */ /* 0x000fe20000410000 */
[----:B------:R-:W-:Y:S01]  /*d720*/  F2FP.BF16.PACK_AB R36, R37, R36 ;  /* 0x000000242524723e */ /* 0x000fe200000010ff */
[----:B------:R-:W-:Y:S01]  /*d730*/  FMUL.FTZ R44, R5, R44 ;  /* 0x0000002c052c7220 */ /* 0x000fe20000410000 */
[----:B------:R-:W-:Y:S01]  /*d740*/  LEA R9, R9, R12, 0x1 ;  /* 0x0000000c09097211 */ /* 0x000fe200078e08ff */
[----:B------:R-:W-:Y:S01]  /*d750*/  FMUL.FTZ R45, R5, R45 ;  /* 0x0000002d052d7220 */ /* 0x000fe20000410000 */
[----:B------:R-:W-:Y:S01]  /*d760*/  F2FP.BF16.PACK_AB R40, R41, R40 ;  /* 0x000000282928723e */ /* 0x000fe200000010ff */
[----:B------:R-:W-:Y:S01]  /*d770*/  FMUL.FTZ R48, R5, R48 ;  /* 0x0000003005307220 */ /* 0x000fe20000410000 */
[----:B------:R-:W-:Y:S01]  /*d780*/  SHF.L.U32 R13, R9, 0x1, RZ ;  /* 0x00000001090d7819 */ /* 0x000fe200000006ff */
[C---:B------:R-:W-:Y:S01]  /*d790*/  FMUL.FTZ R49, R5.reuse, R49 ;  /* 0x0000003105317220 */ /* 0x040fe20000410000 */
[----:B------:R-:W-:Y:S01]  /*d7a0*/  MOV R9, 0x20 ;  /* 0x0000002000097802 */ /* 0x000fe20000000f00 */
[----:B------:R-:W-:Y:S01]  /*d7b0*/  FMUL.FTZ R52, R5, R52 ;  /* 0x0000003405347220 */ /* 0x000fe20000410000 */
[----:B------:R-:W-:Y:S01]  /*d7c0*/  IADD3 R11, R13, -0x10, RZ ;  /* 0xfffffff00d0b7810 */ /* 0x000fe20007ffe0ff */
[----:B------:R-:W-:Y:S01]  /*d7d0*/  FMUL.FTZ R53, R5, R53 ;  /* 0x0000003505357220 */ /* 0x000fe20000410000 */
[----:B------:R-:W-:Y:S01]  /*d7e0*/  SEL R12, R9, 0xffffffe0, !P1 ;  /* 0xffffffe0090c7807 */ /* 0x000fe20004800000 */
[----:B------:R-:W-:Y:S01]  /*d7f0*/  FMUL.FTZ R56, R5, R56 ;  /* 0x0000003805387220 */ /* 0x000fe20000410000 */
[----:B------:R-:W-:Y:S01]  /*d800*/  @P3 IADD3 R11, R13, 0x10, RZ ;  /* 0x000000100d0b3810 */ /* 0x000fe20007ffe0ff */
[----:B------:R-:W-:Y:S01]  /*d810*/  FMUL.FTZ R57, R5, R57 ;  /* 0x0000003905397220 */ /* 0x000fe20000410000 */
[----:B------:R-:W-:Y:S01]  /*d820*/  IADD3 R15, R13, R12, RZ ;  /* 0x0000000c0d0f7210 */ /* 0x000fe20007ffe0ff */
[----:B------:R-:W-:Y:S01]  /*d830*/  FMUL.FTZ R60, R5, R60 ;  /* 0x0000003c053c7220 */ /* 0x000fe20000410000 */
[----:B------:R-:W-:Y:S01]  /*d840*/  F2FP.BF16.PACK_AB R44, R45, R44 ;  /* 0x0000002c2d2c723e */ /* 0x000fe200000010ff */
[C---:B------:R-:W-:Y:S01]  /*d850*/  FMUL.FTZ R61, R5.reuse, R61 ;  /* 0x0000003d053d7220 */ /* 0x040fe20000410000 */
[----:B------:R-:W-:Y:S01]  /*d860*/  IADD3 R17, R12, R11, RZ ;  /* 0x0000000b0c117210 */ /* 0x000fe20007ffe0ff */
[----:B------:R-:W-:Y:S01]  /*d870*/  FMUL.FTZ R64, R5, R64 ;  /* 0x0000004005407220 */ /* 0x000fe20000410000 */
[----:B------:R-:W-:Y:S01]  /*d880*/  F2FP.BF16.PACK_AB R48, R49, R48 ;  /* 0x000000303130723e */ /* 0x000fe200000010ff */
[----:B------:R-:W-:Y:S01]  /*d890*/  FMUL.FTZ R65, R5, R65 ;  /* 0x0000004105417220 */ /* 0x000fe20000410000 */
[----:B------:R-:W-:Y:S01]  /*d8a0*/  F2FP.BF16.PACK_AB R52, R53, R52 ;  /* 0x000000343534723e */ /* 0x000fe200000010ff */
[C---:B------:R-:W-:Y:S01]  /*d8b0*/  FMUL.FTZ R68, R5.reuse, R68 ;  /* 0x0000004405447220 */ /* 0x040fe20000410000 */
[----:B------:R-:W-:Y:S01]  /*d8c0*/  STS [R13], R160 ;  /* 0x000000a00d007388 */ /* 0x000fe20000000800 */
[----:B------:R-:W-:Y:S01]  /*d8d0*/  FMUL.FTZ R69, R5, R69 ;  /* 0x0000004505457220 */ /* 0x000fe20000410000 */
[----:B------:R-:W-:Y:S01]  /*d8e0*/  F2FP.BF16.PACK_AB R56, R57, R56 ;  /* 0x000000383938723e */ /* 0x000fe200000010ff */
[C---:B------:R-:W-:Y:S01]  /*d8f0*/  FMUL.FTZ R72, R5.reuse, R72 ;  /* 0x0000004805487220 */ /* 0x040fe20000410000 */
[----:B------:R-:W-:Y:S01]  /*d900*/  STS [R13+0x400], R162 ;  /* 0x000400a20d007388 */ /* 0x000fe20000000800 */
        /* <DEDUP_REMOVED lines=42> */
[C---:B------:R-:W-:Y:S01]  /*dbb0*/  FMUL.FTZ R116, R5.reuse, R116 ;  /* 0x0000007405747220 */ /* 0x040fe20000410000 */
[----:B------:R-:W2:Y:S01]  /*dbc0*/  LDC.U8 R12, c[0x0][0x328] ;  /* 0x0000ca00ff0c7b82 */ /* 0x000ea20000000000 */
[----:B------:R-:W-:Y:S01]  /*dbd0*/  FMUL.FTZ R117, R5, R117 ;  /* 0x0000007505757220 */ /* 0x000fe20000410000 */
[----:B------:R-:W-:Y:S01]  /*dbe0*/  F2FP.BF16.PACK_AB R112, R113, R112 ;  /* 0x000000707170723e */ /* 0x000fe200000010ff */
[C---:B------:R-:W-:Y:S01]  /*dbf0*/  FMUL.FTZ R120, R5.reuse, R120 ;  /* 0x0000007805787220 */ /* 0x040fe20000410000 */
[----:B------:R-:W4:Y:S01]  /*dc00*/  S2R R9, SR_TID.X ;  /* 0x0000000000097919 */ /* 0x000f220000002100 */
[----:B------:R-:W-:Y:S01]  /*dc10*/  FMUL.FTZ R121, R5, R121 ;  /* 0x0000007905797220 */ /* 0x000fe20000410000 */
[----:B------:R-:W-:Y:S01]  /*dc20*/  F2FP.BF16.PACK_AB R116, R117, R116 ;  /* 0x000000747574723e */ /* 0x000fe200000010ff */
[----:B------:R-:W-:Y:S01]  /*dc30*/  FMUL.FTZ R124, R5, R124 ;  /* 0x0000007c057c7220 */ /* 0x000fe20000410000 */
[----:B------:R-:W-:Y:S01]  /*dc40*/  LOP3.LUT R7, R7, 0xffffffe0, RZ, 0xc0, !PT ;  /* 0xffffffe007077812 */ /* 0x000fe200078ec0ff */
[----:B------:R-:W-:Y:S01]  /*dc50*/  FMUL.FTZ R125, R5, R125 ;  /* 0x0000007d057d7220 */ /* 0x000fe20000410000 */
[----:B------:R-:W-:Y:S01]  /*dc60*/  F2FP.BF16.PACK_AB R120, R121, R120 ;  /* 0x000000787978723e */ /* 0x000fe200000010ff */
[C---:B------:R-:W-:Y:S01]  /*dc70*/  FMUL.FTZ R128, R5.reuse, R128 ;  /* 0x0000008005807220 */ /* 0x040fe20000410000 */
[----:B------:R-:W-:Y:S01]  /*dc80*/  IADD3 R8, R8, -R7, RZ ;  /* 0x8000000708087210 */ /* 0x000fe20007ffe0ff */
        /* <DEDUP_REMOVED lines=23> */
[----:B-1----:R-:W-:Y:S02]  /*de00*/  @P5 FMUL.FTZ R79, R2, 0.69314718246459960938 ;  /* 0x3f317218024f5820 */ /* 0x002fe40000410000 */
[----:B---3--:R-:W-:Y:S01]  /*de10*/  @P4 FMUL.FTZ R0, R0, 0.69314718246459960938 ;  /* 0x3f31721800004820 */ /* 0x008fe20000410000 */
[----:B------:R-:W-:Y:S02]  /*de20*/  F2FP.BF16.PACK_AB R148, R5, R148 ;  /* 0x000000940594723e */ /* 0x000fe400000010ff */
[----:B------:R-:W-:-:S04]  /*de30*/  MOV R5, 0x40 ;  /* 0x0000004000057802 */ /* 0x000fc80000000f00 */
[----:B------:R-:W-:Y:S02]  /*de40*/  SEL R14, R5, 0xffffffc0, !P2 ;  /* 0xffffffc0050e7807 */ /* 0x000fe40005000000 */
[----:B------:R-:W1:Y:S01]  /*de50*/  S2R R5, SR_CTAID.Y ;  /* 0x0000000000057919 */ /* 0x000e620000002600 */
[----:B--2---:R-:W-:Y:S02]  /*de60*/  ISETP.NE.AND P2, PT, R12, RZ, PT ;  /* 0x000000ff0c00720c */ /* 0x004fe40003f45270 */
[-C--:B------:R-:W-:Y:S02]  /*de70*/  IADD3 R19, R13, R14.reuse, RZ ;  /* 0x0000000e0d137210 */ /* 0x080fe40007ffe0ff */
[----:B------:R-:W-:Y:S02]  /*de80*/  IADD3 R21, R14, R11, RZ ;  /* 0x0000000b0e157210 */ /* 0x000fe40007ffe0ff */
[-C--:B------:R-:W-:Y:S01]  /*de90*/  IADD3 R23, R15, R14.reuse, RZ ;  /* 0x0000000e0f177210 */ /* 0x080fe20007ffe0ff */
[----:B------:R-:W-:Y:S01]  /*dea0*/  STS [R19], R48 ;  /* 0x0000003013007388 */ /* 0x000fe20000000800 */
[----:B------:R-:W-:-:S02]  /*deb0*/  IADD3 R25, R17, R14, RZ ;  /* 0x0000000e11197210 */ /* 0x000fc40007ffe0ff */
[----:B------:R-:W-:Y:S01]  /*dec0*/  ISETP.NE.OR P1, PT, R238, -0x1, !P2 ;  /* 0xffffffffee00780c */ /* 0x000fe20005725670 */
[----:B------:R-:W-:Y:S04]  /*ded0*/  STS [R19+0x400], R50 ;  /* 0x0004003213007388 */ /* 0x000fe80000000800 */
[----:B------:R-:W-:Y:S04]  /*dee0*/  STS [R21], R52 ;  /* 0x0000003415007388 */ /* 0x000fe80000000800 */
[----:B------:R-:W-:Y:S04]  /*def0*/  STS [R21+0x400], R54 ;  /* 0x0004003615007388 */ /* 0x000fe80000000800 */
[----:B------:R-:W-:Y:S01]  /*df00*/  STS [R23], R56 ;  /* 0x0000003817007388 */ /* 0x000fe20000000800 */
[----:B-1----:R-:W-:-:S03]  /*df10*/  @!P1 IMAD R238, R5, c[0x0][0x214], RZ ;  /* 0x0000850005ee9a24 */ /* 0x002fc600078e02ff */
        /* <DEDUP_REMOVED lines=12> */
[----:B------:R-:W-:Y:S04]  /*dfe0*/  STS [R19+0x2400], R82 ;  /* 0x0024005213007388 */ /* 0x000fe80000000800 */
[----:B------:R-:W-:Y:S04]  /*dff0*/  STS [R21+0x2000], R84 ;  /* 0x0020005415007388 */ /* 0x000fe80000000800 */
[----:B------:R-:W-:Y:S04]  /*e000*/  STS [R21+0x2400], R86 ;  /* 0x0024005615007388 */ /* 0x000fe80000000800 */
[----:B------:R-:W-:Y:S01]  /*e010*/  STS [R23+0x2000], R88 ;  /* 0x0020005817007388 */ /* 0x000fe20000000800 */
[----:B----4-:R-:W-:-:S03]  /*e020*/  SHF.R.S32.HI R76, RZ, 0x1f, R9 ;  /* 0x0000001fff4c7819 */ /* 0x010fc60000011409 */
[----:B------:R-:W-:Y:S01]  /*e030*/  STS [R23+0x2400], R90 ;  /* 0x0024005a17007388 */ /* 0x000fe20000000800 */
[----:B-1----:R-:W-:-:S03]  /*e040*/  @!P0 SHF.R.S32.HI R78, RZ, 0x1f, R5 ;  /* 0x0000001fff4e8819 */ /* 0x002fc60000011405 */
[----:B------:R-:W-:Y:S01]  /*e050*/  STS [R25+0x2000], R92 ;  /* 0x0020005c19007388 */ /* 0x000fe20000000800 */
[----:B--2---:R-:W-:-:S03]  /*e060*/  @!P0 IMAD.WIDE.U32 R80, R5, c[0x0][0x1e0], RZ ;  /* 0x0000780005508a25 */ /* 0x004fc600078e00ff */
[----:B------:R-:W-:Y:S01]  /*e070*/  STS [R25+0x2400], R94 ;  /* 0x0024005e19007388 */ /* 0x000fe20000000800 */
[----:B------:R-:W-:Y:S01]  /*e080*/  @!P0 IMAD R78, R78, c[0x0][0x1e0], RZ ;  /* 0x000078004e4e8a24 */ /* 0x000fe200078e02ff */
[----:B------:R-:W-:Y:S02]  /*e090*/  @!P0 MOV R6, R80 ;  /* 0x0000005000068202 */ /* 0x000fe40000000f00 */
[----:B------:R-:W-:Y:S01]  /*e0a0*/  STS [R13+0x4000], R96 ;  /* 0x004000600d007388 */ /* 0x000fe20000000800 */
[----:B------:R-:W-:Y:S01]  /*e0b0*/  @!P0 IMAD R77, R5, c[0x0][0x1e4], R78 ;  /* 0x00007900054d8a24 */ /* 0x000fe200078e024e */
[----:B------:R-:W-:Y:S02]  /*e0c0*/  LEA.HI R78, R76, R9, RZ, 0x5 ;  /* 0x000000094c4e7211 */ /* 0x000fe400078f28ff */
[----:B------:R-:W-:Y:S02]  /*e0d0*/  STS [R13+0x4400], R98 ;  /* 0x004400620d007388 */ /* 0x000fe40000000800 */
[----:B------:R-:W-:-:S02]  /*e0e0*/  LOP3.LUT R78, R78, 0xffffffe0, RZ, 0xc0, !PT ;  /* 0xffffffe04e4e7812 */ /* 0x000fc400078ec0ff */
[----:B------:R-:W-:Y:S01]  /*e0f0*/  STS [R11+0x4000], R100 ;  /* 0x004000640b007388 */ /* 0x000fe20000000800 */
[----:B------:R-:W-:Y:S02]  /*e100*/  @!P0 IADD3 R4, R81, R77, RZ ;  /* 0x0000004d51048210 */ /* 0x000fe40007ffe0ff */
[----:B------:R-:W-:Y:S01]  /*e110*/  SHF.R.S32.HI R77, RZ, 0x1f, R10 ;  /* 0x0000001fff4d7819 */ /* 0x000fe2000001140a */
[----:B------:R-:W-:Y:S01]  /*e120*/  STS [R11+0x4400], R102 ;  /* 0x004400660b007388 */ /* 0x000fe20000000800 */
[----:B------:R-:W-:Y:S02]  /*e130*/  IADD3 R78, R9, -R78, RZ ;  /* 0x8000004e094e7210 */ /* 0x000fe40007ffe0ff */
[----:B------:R-:W-:Y:S01]  /*e140*/  LOP3.LUT P0, RZ, R8, 0x3, RZ, 0xc0, !PT ;  /* 0x0000000308ff7812 */ /* 0x000fe2000780c0ff */
[----:B------:R-:W-:Y:S01]  /*e150*/  STS [R15+0x4000], R104 ;  /* 0x004000680f007388 */ /* 0x000fe20000000800 */
[----:B------:R-:W-:Y:S02]  /*e160*/  LEA.HI R77, R77, R10, RZ, 0x2 ;  /* 0x0000000a4d4d7211 */ /* 0x000fe400078f10ff */
[----:B------:R-:W-:Y:S01]  /*e170*/  SHF.R.S32.HI R7, RZ, 0x1f, R78 ;  /* 0x0000001fff077819 */ /* 0x000fe2000001144e */
[----:B------:R-:W-:Y:S01]  /*e180*/  STS [R15+0x4400], R106 ;  /* 0x0044006a0f007388 */ /* 0x000fe20000000800 */
[----:B------:R-:W-:-:S02]  /*e190*/  LOP3.LUT R77, R77, 0xffffffc, RZ, 0xc0, !PT ;  /* 0x0ffffffc4d4d7812 */ /* 0x000fc400078ec0ff */
[----:B------:R-:W-:Y:S01]  /*e1a0*/  LEA.HI R7, R7, R78, RZ, 0x2 ;  /* 0x0000004e07077211 */ /* 0x000fe200078f10ff */
[----:B------:R-:W-:Y:S01]  /*e1b0*/  STS [R17+0x4000], R108 ;  /* 0x0040006c11007388 */ /* 0x000fe20000000800 */
[----:B------:R-:W-:Y:S02]  /*e1c0*/  IADD3 R77, R10, -R77, RZ ;  /* 0x8000004d0a4d7210 */ /* 0x000fe40007ffe0ff */
[----:B------:R-:W-:Y:S01]  /*e1d0*/  SHF.R.S32.HI R2, RZ, 0x2, R7 ;  /* 0x00000002ff027819 */ /* 0x000fe20000011407 */
[----:B------:R-:W-:Y:S01]  /*e1e0*/  STS [R17+0x4400], R110 ;  /* 0x0044006e11007388 */ /* 0x000fe20000000800 */
[----:B------:R-:W-:Y:S01]  /*e1f0*/  MOV R8, 0x7f800000 ;  /* 0x7f80000000087802 */ /* 0x000fe20000000f00 */
[----:B------:R-:W-:Y:S01]  /*e200*/  @P5 FFMA.FTZ R8, R164, c[0x0][0x238], R79 ;  /* 0x00008e00a4085a23 */ /* 0x000fe2000001004f */
[----:B------:R-:W-:Y:S01]  /*e210*/  MOV R10, 0x7f800000 ;  /* 0x7f800000000a7802 */ /* 0x000fe20000000f00 */
[----:B------:R-:W-:Y:S01]  /*e220*/  STS [R19+0x4000], R112 ;  /* 0x0040007013007388 */ /* 0x000fe20000000800 */
[----:B------:R-:W-:Y:S01]  /*e230*/  @P4 FFMA.FTZ R10, R3, c[0x0][0x238], R0 ;  /* 0x00008e00030a4a23 */ /* 0x000fe20000010000 */
[----:B------:R-:W-:-:S02]  /*e240*/  LEA R2, R77, R2, 0x4 ;  /* 0x000000024d027211 */ /* 0x000fc400078e20ff */
        /* <DEDUP_REMOVED lines=24> */
[----:B-1----:R-:W1:Y:S04]  /*e3d0*/  S2R R11, SR_CTAID.Z ;  /* 0x00000000000b7919 */ /* 0x002e680000002700 */
[----:B------:R2:W3:Y:S04]  /*e3e0*/  LDS.128 R68, [R241] ;  /* 0x00000000f1447984 */ /* 0x0004e80000000c00 */
[----:B------:R2:W4:Y:S01]  /*e3f0*/  LDS.128 R64, [R241+0x800] ;  /* 0x00080000f1407984 */ /* 0x0005220000000c00 */
[----:B-1----:R-:W-:-:S03]  /*e400*/  @!P2 IMAD R5, R5, c[0x0][0x1c0], R11 ;  /* 0x000070000505aa24 */ /* 0x002fc600078e020b */
[----:B------:R2:W1:Y:S01]  /*e410*/  LDS.128 R60, [R241+0x1000] ;  /* 0x00100000f13c7984 */ /* 0x0004620000000c00 */
[----:B------:R-:W-:Y:S02]  /*e420*/  @P2 IMAD R238, R11, c[0x0][0x234], R238 ;  /* 0x00008d000bee2a24 */ /* 0x000fe400078e02ee */
[----:B------:R-:W-:Y:S01]  /*e430*/  @!P2 IMAD R238, R5, c[0x0][0x214], RZ ;  /* 0x0000850005eeaa24 */ /* 0x000fe200078e02ff */
[----:B------:R2:W1:Y:S04]  /*e440*/  LDS.128 R56, [R241+0x1800] ;  /* 0x00180000f1387984 */ /* 0x0004680000000c00 */
        /* <DEDUP_REMOVED lines=13> */
[----:B---34-:R-:W3:Y:S01]  /*e520*/  S2R R5, SR_CTAID.X ;  /* 0x0000000000057919 */ /* 0x018ee20000002500 */
[----:B------:R-:W-:-:S02]  /*e530*/  IADD3 R78, R2, 0x8, RZ ;  /* 0x00000008024e7810 */ /* 0x000fc40007ffe0ff */
[-C--:B------:R-:W-:Y:S02]  /*e540*/  ISETP.GE.AND P2, PT, R2, R235.reuse, PT ;  /* 0x000000eb0200720c */ /* 0x080fe40003f46270 */
[----:B------:R-:W-:Y:S01]  /*e550*/  ISETP.GE.AND P1, PT, R78, R235, PT ;  /* 0x000000eb4e00720c */ /* 0x000fe20003f26270 */
[----:B---3--:R-:W-:-:S05]  /*e560*/  IMAD R5, R5, 0x40, R238 ;  /* 0x0000004005057824 */ /* 0x008fca00078e02ee */
[----:B------:R-:W-:Y:S02]  /*e570*/  SHF.R.S32.HI R3, RZ, 0x1f, R5 ;  /* 0x0000001fff037819 */ /* 0x000fe40000011405 */
[----:B------:R-:W-:-:S04]  /*e580*/  IADD3 R0, P0, R2, R5, RZ ;  /* 0x0000000502007210 */ /* 0x000fc80007f1e0ff */
[----:B------:R-:W-:Y:S02]  /*e590*/  LEA.HI.X.SX32 R3, R2, R3, 0x1, P0 ;  /* 0x0000000302037211 */ /* 0x000fe400000f0eff */
[----:B------:R-:W-:-:S04]  /*e5a0*/  LEA R2, P0, R0, c[0x0][0x200], 0x2 ;  /* 0x0000800000027a11 */ /* 0x000fc800078010ff */
[----:B------:R-:W-:-:S05]  /*e5b0*/  LEA.HI.X R3, R0, c[0x0][0x204], R3, 0x2, P0 ;  /* 0x0000810000037a11 */ /* 0x000fca00000f1403 */
[----:B------:R3:W-:Y:S04]  /*e5c0*/  @!P2 STG.E [R2.64], R8 ;  /* 0x000000080200a986 */ /* 0x0007e8000c10190a */
[----:B------:R3:W-:Y:S02]  /*e5d0*/  @!P1 STG.E [R2.64+0x20], R10 ;  /* 0x0000200a02009986 */ /* 0x0007e4000c10190a */
.L_x_2353:
[----:B---34-:R-:W-:Y:S05]  /*e5e0*/  BSYNC B0 ;  /* 0x0000000000007941 */ /* 0x018fea0003800000 */
.L_x_2352:
[----:B------:R-:W3:Y:S01]  /*e5f0*/  S2R R0, SR_CTAID.X ;  /* 0x0000000000007919 */ /* 0x000ee20000002500 */
[----:B------:R-:W-:Y:S01]  /*e600*/  LEA.HI R76, R76, R9, RZ, 0x3 ;  /* 0x000000094c4c7211 */ /* 0x000fe200078f18ff */
[----:B------:R-:W-:Y:S03]  /*e610*/  BSSY B0, `(.L_x_2354) ;  /* 0x0000020000007945 */ /* 0x000fe60003800000 */
[----:B------:R-:W-:Y:S02]  /*e620*/  LOP3.LUT R2, R76, 0xfffffff8, RZ, 0xc0, !PT ;  /* 0xfffffff84c027812 */ /* 0x000fe400078ec0ff */
[----:B------:R-:W-:-:S03]  /*e630*/  SHF.R.S32.HI R76, RZ, 0x3, R76 ;  /* 0x00000003ff4c7819 */ /* 0x000fc6000001144c */
[----:B------:R-:W-:-:S04]  /*e640*/  IMAD.IADD R2, R9, 0x1, -R2 ;  /* 0x0000000109027824 */ /* 0x000fc800078e0a02 */
[----:B------:R-:W-:Y:S01]  /*e650*/  IMAD.SHL.U32 R8, R2, 0x8, RZ ;  /* 0x0000000802087824 */ /* 0x000fe200078e00ff */
[----:B------:R-:W-:-:S04]  /*e660*/  SHF.R.S32.HI R2, RZ, 0x1f, R11 ;  /* 0x0000001fff027819 */ /* 0x000fc8000001140b */
[----:B------:R-:W-:Y:S01]  /*e670*/  SHF.R.S32.HI R9, RZ, 0x1f, R8 ;  /* 0x0000001fff097819 */ /* 0x000fe20000011408 */
[----:B------:R-:W-:Y:S02]  /*e680*/  IMAD R2, R2, c[0x0][0x1f0], RZ ;  /* 0x00007c0002027a24 */ /* 0x000fe400078e02ff */
[----:B---3--:R-:W-:Y:S02]  /*e690*/  IMAD.SHL.U32 R0, R0, 0x40, RZ ;  /* 0x0000004000007824 */ /* 0x008fe400078e00ff */
[----:B------:R-:W-:Y:S02]  /*e6a0*/  IMAD R2, R11, c[0x0][0x1f4], R2 ;  /* 0x00007d000b027a24 */ /* 0x000fe400078e0202 */
[----:B------:R-:W-:Y:S01]  /*e6b0*/  IMAD.WIDE.U32 R8, R0, c[0x0][0x1e8], R8 ;  /* 0x00007a0000087a25 */ /* 0x000fe200078e0008 */
[----:B------:R-:W-:-:S04]  /*e6c0*/  SHF.R.S32.HI R3, RZ, 0x1f, R0 ;  /* 0x0000001fff037819 */ /* 0x000fc80000011400 */
[----:B------:R-:W-:Y:S01]  /*e6d0*/  IADD3 R6, P0, R6, R8, RZ ;  /* 0x0000000806067210 */ /* 0x000fe20007f1e0ff */
[----:B------:R-:W-:-:S04]  /*e6e0*/  IMAD R3, R3, c[0x0][0x1e8], RZ ;  /* 0x00007a0003037a24 */ /* 0x000fc800078e02ff */
[----:B------:R-:W-:Y:S01]  /*e6f0*/  IMAD R3, R0, c[0x0][0x1ec], R3 ;  /* 0x00007b0000037a24 */ /* 0x000fe200078e0203 */
[----:B------:R-:W-:-:S04]  /*e700*/  SHF.R.S32.HI R0, RZ, 0x1f, R76 ;  /* 0x0000001fff007819 */ /* 0x000fc8000001144c */
[----:B------:R-:W-:Y:S02]  /*e710*/  IADD3.X R7, R4, R3, R9, P0, !PT ;  /* 0x0000000304077210 */ /* 0x000fe400007fe409 */
[----:B------:R-:W-:-:S03]  /*e720*/  ISETP.GE.AND P0, PT, R76, R235, PT ;  /* 0x000000eb4c00720c */ /* 0x000fc60003f06270 */
[----:B------:R-:W-:-:S04]  /*e730*/  IMAD.WIDE.U32 R4, R11, c[0x0][0x1f0], R6 ;  /* 0x00007c000b047a25 */ /* 0x000fc800078e0006 */
[----:B------:R-:W-:-:S06]  /*e740*/  IMAD.IADD R7, R2, 0x1, R5 ;  /* 0x0000000102077824 */ /* 0x000fcc00078e0205 */
        /* <DEDUP_REMOVED lines=8> */
[----:B------:R3:W-:Y:S04]  /*e7d0*/  STG.E.128 [R10.64], R68 ;  /* 0x000000440a007986 */ /* 0x0007e8000c101d0a */
[----:B-1----:R3:W-:Y:S04]  /*e7e0*/  STG.E.128 [R10.64+0x80], R52 ;  /* 0x000080340a007986 */ /* 0x0027e8000c101d0a */
[----:B------:R3:W-:Y:S04]  /*e7f0*/  STG.E.128 [R10.64+0x100], R36 ;  /* 0x000100240a007986 */ /* 0x0007e8000c101d0a */
[----:B------:R3:W-:Y:S02]  /*e800*/  STG.E.128 [R10.64+0x180], R20 ;  /* 0x000180140a007986 */ /* 0x0007e4000c101d0a */
.L_x_2355:
[----:B------:R-:W-:Y:S05]  /*e810*/  BSYNC B0 ;  /* 0x0000000000007941 */ /* 0x000fea0003800000 */
.L_x_2354:
[----:B------:R-:W-:Y:S01]  /*e820*/  IADD3 R2, R76, 0x10, RZ ;  /* 0x000000104c027810 */ /* 0x000fe20007ffe0ff */
        /* <DEDUP_REMOVED lines=9> */
[----:B---3--:R-:W-:-:S03]  /*e8c0*/  LEA R10, P0, R8, c[0x0][0x1d0], 0x1 ;  /* 0x00007400080a7a11 */ /* 0x008fc600078008ff */
[----:B------:R-:W-:-:S05]  /*e8d0*/  IMAD R2, R3, c[0x0][0x1ec], R2 ;  /* 0x00007b0003027a24 */ /* 0x000fca00078e0202 */
[----:B------:R-:W-:-:S04]  /*e8e0*/  IADD3 R2, R2, R9, RZ ;  /* 0x0000000902027210 */ /* 0x000fc80007ffe0ff */
[----:B------:R-:W-:-:S05]  /*e8f0*/  LEA.HI.X R11, R8, c[0x0][0x1d4], R2, 0x1, P0 ;  /* 0x00007500080b7a11 */ /* 0x000fca00000f0c02 */
[----:B------:R3:W-:Y:S04]  /*e900*/  STG.E.128 [R10.64], R64 ;  /* 0x000000400a007986 */ /* 0x0007e8000c101d0a */
[----:B-1----:R3:W-:Y:S04]  /*e910*/  STG.E.128 [R10.64+0x80], R48 ;  /* 0x000080300a007986 */ /* 0x0027e8000c101d0a */
[----:B------:R3:W-:Y:S04]  /*e920*/  STG.E.128 [R10.64+0x100], R32 ;  /* 0x000100200a007986 */ /* 0x0007e8000c101d0a */
[----:B------:R3:W-:Y:S02]  /*e930*/  STG.E.128 [R10.64+0x180], R16 ;  /* 0x000180100a007986 */ /* 0x0007e4000c101d0a */
.L_x_2357:
[----:B------:R-:W-:Y:S05]  /*e940*/  BSYNC B0 ;  /* 0x0000000000007941 */ /* 0x000fea0003800000 */
.L_x_2356:
        /* <DEDUP_REMOVED lines=14> */
[----:B-1----:R1:W-:Y:S04]  /*ea30*/  STG.E.128 [R10.64], R60 ;  /* 0x0000003c0a007986 */ /* 0x0023e8000c101d0a */
[----:B------:R1:W-:Y:S04]  /*ea40*/  STG.E.128 [R10.64+0x80], R44 ;  /* 0x0000802c0a007986 */ /* 0x0003e8000c101d0a */
[----:B------:R1:W-:Y:S04]  /*ea50*/  STG.E.128 [R10.64+0x100], R28 ;  /* 0x0001001c0a007986 */ /* 0x0003e8000c101d0a */
[----:B------:R1:W-:Y:S02]  /*ea60*/  STG.E.128 [R10.64+0x180], R12 ;  /* 0x0001800c0a007986 */ /* 0x0003e4000c101d0a */
.L_x_2359:
[----:B------:R-:W-:Y:S05]  /*ea70*/  BSYNC B0 ;  /* 0x0000000000007941 */ /* 0x000fea0003800000 */
.L_x_2358:
[----:B------:R-:W-:-:S04]  /*ea80*/  IADD3 R2, R76, 0x30, RZ ;  /* 0x000000304c027810 */ /* 0x000fc80007ffe0ff */
[----:B------:R-:W-:-:S13]  /*ea90*/  ISETP.GE.AND P0, PT, R2, R235, PT ;  /* 0x000000eb0200720c */ /* 0x000fda0003f06270 */
[----:B------:R-:W-:Y:S05]  /*eaa0*/  @P0 EXIT ;  /* 0x000000000000094d */ /* 0x000fea0003800000 */
        /* <DEDUP_REMOVED lines=9> */
[----:B-1----:R-:W-:Y:S04]  /*eb40*/  STG.E.128 [R2.64], R56 ;  /* 0x0000003802007986 */ /* 0x002fe8000c101d0a */
[----:B------:R-:W-:Y:S04]  /*eb50*/  STG.E.128 [R2.64+0x80], R40 ;  /* 0x0000802802007986 */ /* 0x000fe8000c101d0a */
[----:B------:R-:W-:Y:S04]  /*eb60*/  STG.E.128 [R2.64+0x100], R24 ;  /* 0x0001001802007986 */ /* 0x000fe8000c101d0a */
[----:B------:R-:W-:Y:S01]  /*eb70*/  STG.E.128 [R2.64+0x180], R72 ;  /* 0x0001804802007986 */ /* 0x000fe2000c101d0a */
[----:B------:R-:W-:Y:S05]  /*eb80*/  EXIT ;  /* 0x000000000000794d */ /* 0x000fea0003800000 */
.L_x_2360:
        /* <DEDUP_REMOVED lines=15> */
.L_x_4920:


//--------------------- .text._ZN5flash24flash_fwd_splitkv_kernelI23Flash_fwd_kernel_traitsILi256ELi64ELi64ELi4ELb0ELb0EN7cutlass10bfloat16_tE19Flash_kernel_traitsILi256ELi64ELi64ELi4ES3_EELb1ELb0ELb0ELb0ELb1ELb1ELb0ELb0EEEvNS_16Flash_fwd_paramsE --------------------------
	.section	.text._ZN5flash24flash_fwd_splitkv_kernelI23Flash_fwd_kernel_traitsILi256ELi64ELi64ELi4ELb0ELb0EN7cutlass10bfloat16_tE19Flash_kernel_traitsILi256ELi64ELi64ELi4ES3_EELb1ELb0ELb0ELb0ELb1ELb1ELb0ELb0EEEvNS_16Flash_fwd_paramsE,"ax",@progbits
	.sectioninfo	@"SHI_REGISTERS=255"
	.align	128
        .global         _ZN5flash24flash_fwd_splitkv_kernelI23Flash_fwd_kernel_traitsILi256ELi64ELi64ELi4ELb0ELb0EN7cutlass10bfloat16_tE19Flash_kernel_traitsILi256ELi64ELi64ELi4ES3_EELb1ELb0ELb0ELb0ELb1ELb1ELb0ELb0EEEvNS_16Flash_fwd_paramsE
        .type           _ZN5flash24flash_fwd_splitkv_kernelI23Flash_fwd_kernel_traitsILi256ELi64ELi64ELi4ELb0ELb0EN7cutlass10bfloat16_tE19Flash_kernel_traitsILi256ELi64ELi64ELi4ES3_EELb1ELb0ELb0ELb0ELb1ELb1ELb0ELb0EEEvNS_16Flash_fwd_paramsE,@function
        .size           _ZN5flash24flash_fwd_splitkv_kernelI23Flash_fwd_kernel_traitsILi256ELi64ELi64ELi4ELb0ELb0EN7cutlass10bfloat16_tE19Flash_kernel_traitsILi256ELi64ELi64ELi4ES3_EELb1ELb0ELb0ELb0ELb1ELb1ELb0ELb0EEEvNS_16Flash_fwd_paramsE,(.L_x_4921 - _ZN5flash24flash_fwd_splitkv_kernelI23Flash_fwd_kernel_traitsILi256ELi64ELi64ELi4ELb0ELb0EN7cutlass10bfloat16_tE19Flash_kernel_traitsILi256ELi64ELi64ELi4ES3_EELb1ELb0ELb0ELb0ELb1ELb1ELb0ELb0EEEvNS_16Flash_fwd_paramsE)
        .other          _ZN5flash24flash_fwd_splitkv_kernelI23Flash_fwd_kernel_traitsILi256ELi64ELi64ELi4ELb0ELb0EN7cutlass10bfloat16_tE19Flash_kernel_traitsILi256ELi64ELi64ELi4ES3_EELb1ELb0ELb0ELb0ELb1ELb1ELb0ELb0EEEvNS_16Flash_fwd_paramsE,@"STO_CUDA_ENTRY STV_DEFAULT"
_ZN5flash24flash_fwd_splitkv_kernelI23Flash_fwd_kernel_traitsILi256ELi64ELi64ELi4ELb0ELb0EN7cutlass10bfloat16_tE19Flash_kernel_traitsILi256ELi64ELi64ELi4ES3_EELb1ELb0ELb0ELb0ELb1ELb1ELb0ELb0EEEvNS_16Flash_fwd_paramsE:
.text._ZN5flash24flash_fwd_splitkv_kernelI23Flash_fwd_kernel_traitsILi256ELi64ELi64ELi4ELb0ELb0EN7cutlass10bfloat16_tE19Flash_kernel_traitsILi256ELi64ELi64ELi4ES3_EELb1ELb0ELb0ELb0ELb1ELb1ELb0ELb0EEEvNS_16Flash_fwd_paramsE:
        /* <DEDUP_REMOVED lines=16> */
[----:B------:R1:W2:Y:S04]  /*0100*/  @P2 LDG.E R242, [R2.64] ;  /* 0x0000000a02f22981 */ /* 0x0002a8000c1e1900 */
[----:B------:R1:W2:Y:S01]  /*0110*/  @P2 LDG.E R97, [R2.64+0x4] ;  /* 0x0000040a02612981 */ /* 0x0002a2000c1e1900 */
[----:B------:R-:W-:-:S06]  /*0120*/  @P0 IMAD.WIDE R4, R10, R0, c[0x0][0x250] ;  /* 0x000094000a040625 */ /* 0x000fcc00078e0200 */
[----:B------:R3:W5:Y:S04]  /*0130*/  @!P1 LDG.E R7, [R8.64] ;  /* 0x0000000a08079981 */ /* 0x000768000c1e1900 */
[----:B------:R-:W4:Y:S04]  /*0140*/  S2R R32, SR_CTAID.X ;  /* 0x0000000000207919 */ /* 0x000f280000002500 */
[----:B------:R-:W2:Y:S04]  /*0150*/  S2R R26, SR_CTAID.Z ;  /* 0x00000000001a7919 */ /* 0x000ea80000002700 */
[----:B------:R-:W2:Y:S01]  /*0160*/  S2R R93, SR_TID.X ;  /* 0x00000000005d7919 */ /* 0x000ea20000002100 */
[----:B-1----:R-:W-:-:S06]  /*0170*/  IMAD.MOV.U32 R3, RZ, RZ, RZ ;  /* 0x000000ffff037224 */ /* 0x002fcc00078e00ff */
[----:B------:R3:W5:Y:S01]  /*0180*/  @P0 LDG.E R3, [R4.64] ;  /* 0x0000000a04030981 */ /* 0x000762000c1e1900 */
[----:B------:R-:W-:-:S04]  /*0190*/  ISETP.NE.U32.AND P0, PT, RZ, c[0x0][0x248], PT ;  /* 0x00009200ff007a0c */ /* 0x000fc80003f05070 */
[----:B------:R-:W-:Y:S01]  /*01a0*/  ISETP.NE.AND.EX P0, PT, RZ, c[0x0][0x24c], PT, P0 ;  /* 0x00009300ff007a0c */ /* 0x000fe20003f05300 */
[----:B--2---:R-:W-:Y:S02]  /*01b0*/  @P2 IMAD.IADD R97, R97, 0x1, -R242 ;  /* 0x0000000161612824 */ /* 0x004fe400078e0af2 */
[----:B------:R-:W-:-:S10]  /*01c0*/  @!P2 IMAD.MOV.U32 R97, RZ, RZ, c[0x0][0x214] ;  /* 0x00008500ff61a624 */ /* 0x000fd400078e00ff */
[----:B------:R-:W-:Y:S05]  /*01d0*/  @!P0 BRA `(.L_x_2361) ;  /* 0x0000004000008947 */ /* 0x000fea0003800000 */
[----:B---34-:R-:W2:Y:S02]  /*01e0*/  @P3 LDG.E R4, [R8.64+0x4] ;  /* 0x0000040a08043981 */ /* 0x018ea4000c1e1900 */
[----:B--2--5:R-:W-:-:S06]  /*01f0*/  @P3 IADD3 R4, R4, -R7, RZ ;  /* 0x8000000704043210 */ /* 0x024fcc0007ffe0ff */
[----:B------:R1:W5:Y:S01]  /*0200*/  @!P3 LDG.E R4, [R8.64] ;  /* 0x0000000a0804b981 */ /* 0x000362000c1e1900 */
[----:B------:R-:W-:Y:S05]  /*0210*/  BRA `(.L_x_2362) ;  /* 0x0000001000007947 */ /* 0x000fea0003800000 */
.L_x_2361:
[----:B---34-:R-:W-:Y:S02]  /*0220*/  MOV R4, c[0x0][0x218] ;  /* 0x0000860000047a02 */ /* 0x018fe40000000f00 */
.L_x_2362:
        /* <DEDUP_REMOVED lines=37> */
[----:B------:R-:W-:Y:S01]  /*0480*/  IMAD R0, R0, c[0x0][0x1e8], RZ ;  /* 0x00007a0000007a24 */ /* 0x000fe200078e02ff */
[----:B------:R-:W-:Y:S01]  /*0490*/  SHF.R.S32.HI R2, RZ, 0x3, R2 ;  /* 0x00000003ff027819 */ /* 0x000fe20000011402 */
[----:B------:R-:W-:-:S02]  /*04a0*/  IMAD.IADD R4, R93, 0x1, -R4 ;  /* 0x000000015d047824 */ /* 0x000fc400078e0a04 */
[----:B------:R-:W-:Y:S01]  /*04b0*/  @!P0 SHF.R.S32.HI R3, RZ, 0x1f, R10 ;  /* 0x0000001fff038819 */ /* 0x000fe2000001140a */
[----:B------:R-:W-:-:S04]  /*04c0*/  @!P0 IMAD.WIDE.U32 R8, R10, c[0x0][0x1e0], RZ ;  /* 0x000078000a088a25 */ /* 0x000fc800078e00ff */
[----:B------:R-:W-:Y:S02]  /*04d0*/  IMAD.SHL.U32 R4, R4, 0x8, RZ ;  /* 0x0000000804047824 */ /* 0x000fe400078e00ff */
[----:B------:R-:W-:Y:S02]  /*04e0*/  @!P0 IMAD R3, R3, c[0x0][0x1e0], RZ ;  /* 0x0000780003038a24 */ /* 0x000fe400078e02ff */
[----:B------:R-:W-:Y:S01]  /*04f0*/  @P0 IMAD.WIDE.U32 R6, R242, c[0x0][0x1e8], RZ ;  /* 0x00007a00f2060a25 */ /* 0x000fe200078e00ff */
[--C-:B------:R-:W-:Y:S02]  /*0500*/  SHF.R.S32.HI R5, RZ, 0x1f, R4.reuse ;  /* 0x0000001fff057819 */ /* 0x100fe40000011404 */
        /* <DEDUP_REMOVED lines=8> */
[----:B------:R-:W-:Y:S01]  /*0590*/  IMAD R10, R10, c[0x0][0x1c0], R26 ;  /* 0x000070000a0a7a24 */ /* 0x000fe200078e021a */
[----:B------:R-:W-:Y:S02]  /*05a0*/  SHF.R.S32.HI R4, RZ, 0x1f, R2 ;  /* 0x0000001fff047819 */ /* 0x000fe40000011402 */
[----:B------:R-:W-:Y:S01]  /*05b0*/  IADD3.X R7, R242, R5, R0, P0, !PT ;  /* 0x00000005f2077210 */ /* 0x000fe200007fe400 */
[----:B------:R-:W-:Y:S01]  /*05c0*/  IMAD R3, R3, c[0x0][0x1f0], RZ ;  /* 0x00007c0003037a24 */ /* 0x000fe200078e02ff */
[----:B------:R-:W-:Y:S01]  /*05d0*/  ISETP.GE.AND P0, PT, R2, R97, PT ;  /* 0x000000610200720c */ /* 0x000fe20003f06270 */
[----:B------:R-:W-:-:S02]  /*05e0*/  IMAD R96, R10, c[0x0][0x214], R96 ;  /* 0x000085000a607a24 */ /* 0x000fc400078e0260 */
[C---:B------:R-:W-:Y:S02]  /*05f0*/  IMAD R3, R26.reuse, c[0x0][0x1f4], R3 ;  /* 0x00007d001a037a24 */ /* 0x040fe400078e0203 */
[----:B------:R-:W-:-:S05]  /*0600*/  IMAD.WIDE.U32 R26, R26, c[0x0][0x1f0], R6 ;  /* 0x00007c001a1a7a25 */ /* 0x000fca00078e0006 */
[----:B------:R-:W-:-:S03]  /*0610*/  IADD3 R11, R27, R3, RZ ;  /* 0x000000031b0b7210 */ /* 0x000fc60007ffe0ff */
        /* <DEDUP_REMOVED lines=12> */
.L_x_2365:
[----:B------:R-:W-:Y:S05]  /*06e0*/  BSYNC B0 ;  /* 0x0000000000007941 */ /* 0x000fea0003800000 */
.L_x_2364:
        /* <DEDUP_REMOVED lines=18> */
.L_x_2367:
[----:B------:R-:W-:Y:S05]  /*0810*/  BSYNC B0 ;  /* 0x0000000000007941 */ /* 0x000fea0003800000 */
.L_x_2366:
        /* <DEDUP_REMOVED lines=18> */
.L_x_2369:
[----:B------:R-:W-:Y:S05]  /*0940*/  BSYNC B0 ;  /* 0x0000000000007941 */ /* 0x000fea0003800000 */
.L_x_2368:
        /* <DEDUP_REMOVED lines=18> */
.L_x_2371:
[----:B------:R-:W-:Y:S05]  /*0a70*/  BSYNC B0 ;  /* 0x0000000000007941 */ /* 0x000fea0003800000 */
.L_x_2370:
[----:B------:R-:W-:-:S04]  /*0a80*/  LOP3.LUT P4, RZ, R93, 0x7, RZ, 0xc0, !PT ;  /* 0x000000075dff7812 */ /* 0x000fc8000788c0ff */
[-C--:B------:R-:W-:Y:S02]  /*0a90*/  ISETP.GE.OR P3, PT, R2, R97.reuse, P4 ;  /* 0x000000610200720c */ /* 0x080fe40002766670 */
[-C--:B------:R-:W-:Y:S02]  /*0aa0*/  ISETP.GE.OR P2, PT, R6, R97.reuse, P4 ;  /* 0x000000610600720c */ /* 0x080fe40002746670 */
[-C--:B------:R-:W-:Y:S02]  /*0ab0*/  ISETP.GE.OR P1, PT, R5, R97.reuse, P4 ;  /* 0x000000610500720c */ /* 0x080fe40002726670 */
[C---:B------:R-:W-:Y:S02]  /*0ac0*/  IADD3 R2, P0, R96.reuse, R2, RZ ;  /* 0x0000000260027210 */ /* 0x040fe40007f1e0ff */
        /* <DEDUP_REMOVED lines=14> */
.L_x_2363:
[----:B------:R-:W-:Y:S01]  /*0bb0*/  ISETP.NE.U32.AND P0, PT, RZ, c[0x0][0x2b8], PT ;  /* 0x0000ae00ff007a0c */ /* 0x000fe20003f05070 */
[----:B------:R-:W-:Y:S01]  /*0bc0*/  IMAD.MOV.U32 R2, RZ, RZ, R10 ;  /* 0x000000ffff027224 */ /* 0x000fe200078e000a */
[----:B------:R-:W-:Y:S02]  /*0bd0*/  ISETP.NE.U32.AND P2, PT, RZ, c[0x0][0x2c0], PT ;  /* 0x0000b000ff007a0c */ /* 0x000fe40003f45070 */
[----:B------:R-:W-:Y:S02]  /*0be0*/  ISETP.NE.AND.EX P0, PT, RZ, c[0x0][0x2bc], PT, P0 ;  /* 0x0000af00ff007a0c */ /* 0x000fe40003f05300 */
[----:B------:R-:W-:-:S11]  /*0bf0*/  ISETP.NE.AND.EX P2, PT, RZ, c[0x0][0x2c4], PT, P2 ;  /* 0x0000b100ff007a0c */ /* 0x000fd60003f45320 */
[----:B------:R-:W-:Y:S02]  /*0c00*/  @P0 IMAD.WIDE R4, R10, R0, c[0x0][0x2b8] ;  /* 0x0000ae000a040625 */ /* 0x000fe400078e0200 */
[----:B------:R-:W-:-:S03]  /*0c10*/  @P2 SHF.R.S32.HI R0, RZ, 0x1f, R10 ;  /* 0x0000001fff002819 */ /* 0x000fc6000001140a */
[----:B------:R1:W5:Y:S01]  /*0c20*/  @P0 LDG.E R2, [R4.64] ;  /* 0x0000000a04020981 */ /* 0x000362000c1e1900 */
[----:B------:R-:W-:Y:S01]  /*0c30*/  CS2R R246, SRZ ;  /* 0x0000000000f67805 */ /* 0x000fe2000001ff00 */
[----:B------:R-:W-:Y:S01]  /*0c40*/  @P2 IMAD R0, R0, c[0x0][0x2c8], RZ ;  /* 0x0000b20000002a24 */ /* 0x000fe200078e02ff */
[----:B------:R-:W-:Y:S02]  /*0c50*/  PLOP3.LUT P0, PT, PT, PT, PT, 0x8, 0x0 ;  /* 0x000000000000781c */ /* 0x000fe40003f0e170 */
[----:B------:R-:W-:Y:S01]  /*0c60*/  IABS R89, c[0x0][0x2d0] ;  /* 0x0000b40000597a13 */ /* 0x000fe20000000000 */
[C---:B------:R-:W-:Y:S02]  /*0c70*/  @P2 IMAD R0, R10.reuse, c[0x0][0x2cc], R0 ;  /* 0x0000b3000a002a24 */ /* 0x040fe400078e0200 */
[----:B-1----:R-:W-:-:S04]  /*0c80*/  @P2 IMAD.WIDE.U32 R4, R10, c[0x0][0x2c8], RZ ;  /* 0x0000b2000a042a25 */ /* 0x002fc800078e00ff */
[----:B------:R-:W-:Y:S01]  /*0c90*/  @P2 IMAD.IADD R0, R5, 0x1, R0 ;  /* 0x0000000105002824 */ /* 0x000fe200078e0200 */
[----:B------:R-:W-:-:S04]  /*0ca0*/  @P2 LEA R246, P1, R4, c[0x0][0x2c0], 0x2 ;  /* 0x0000b00004f62a11 */ /* 0x000fc800078210ff */
[----:B------:R-:W-:-:S04]  /*0cb0*/  @P2 SHF.L.U64.HI R0, R4, 0x2, R0 ;  /* 0x0000000204002819 */ /* 0x000fc80000010200 */
[----:B------:R-:W-:Y:S02]  /*0cc0*/  @P2 IADD3.X R247, R0, c[0x0][0x2c4], RZ, P1, !PT ;  /* 0x0000b10000f72a10 */ /* 0x000fe40000ffe4ff */
[----:B------:R-:W-:-:S04]  /*0cd0*/  @P2 ISETP.NE.U32.AND P1, PT, R246, RZ, PT ;  /* 0x000000fff600220c */ /* 0x000fc80003f25070 */
[----:B------:R-:W-:-:S13]  /*0ce0*/  @P2 ISETP.NE.AND.EX P0, PT, R247, RZ, PT, P1 ;  /* 0x000000fff700220c */ /* 0x000fda0003f05310 */
[----:B------:R-:W-:Y:S05]  /*0cf0*/  @!P0 BRA `(.L_x_2372) ;  /* 0x000004a000008947 */ /* 0x000fea0003800000 */
[----:B------:R-:W1:Y:S01]  /*0d00*/  I2F.RP R4, R89 ;  /* 0x0000005900047306 */ /* 0x000e620000209400 */
[----:B------:R-:W-:-:S04]  /*0d10*/  LEA R170, R165, 0xffffffc0, 0x6 ;  /* 0xffffffc0a5aa7811 */ /* 0x000fc800078e30ff */
[----:B------:R-:W-:-:S03]  /*0d20*/  IABS R0, R170 ;  /* 0x000000aa00007213 */ /* 0x000fc60000000000 */
[----:B-1----:R-:W1:Y:S02]  /*0d30*/  MUFU.RCP R4, R4 ;  /* 0x0000000400047308 */ /* 0x002e640000001000 */
[----:B-1----:R-:W-:-:S06]  /*0d40*/  IADD3 R4, R4, 0xffffffe, RZ ;  /* 0x0ffffffe04047810 */ /* 0x002fcc0007ffe0ff */
[----:B------:R-:W1:Y:S02]  /*0d50*/  F2I.FTZ.U32.TRUNC.NTZ R5, R4 ;  /* 0x0000000400057305 */ /* 0x000e64000021f000 */
[----:B-1---5:R-:W-:Y:S02]  /*0d60*/  IMAD.MOV R2, RZ, RZ, -R5 ;  /* 0x000000ffff027224 */ /* 0x022fe400078e0a05 */
[----:B------:R-:W-:Y:S02]  /*0d70*/  IMAD.MOV.U32 R4, RZ, RZ, RZ ;  /* 0x000000ffff047224 */ /* 0x000fe400078e00ff */
[----:B------:R-:W-:-:S04]  /*0d80*/  IMAD R2, R2, R89, RZ ;  /* 0x0000005902027224 */ /* 0x000fc800078e02ff */
[----:B------:R-:W-:Y:S01]  /*0d90*/  IMAD.HI.U32 R3, R5, R2, R4 ;  /* 0x0000000205037227 */ /* 0x000fe200078e0004 */
[----:B------:R-:W-:-:S05]  /*0da0*/  MOV R2, R0 ;  /* 0x0000000000027202 */ /* 0x000fca0000000f00 */
[----:B------:R-:W-:-:S04]  /*0db0*/  IMAD.HI.U32 R3, R3, R2, RZ ;  /* 0x0000000203037227 */ /* 0x000fc800078e00ff */
[----:B------:R-:W-:-:S04]  /*0dc0*/  IMAD.MOV R0, RZ, RZ, -R3 ;  /* 0x000000ffff007224 */ /* 0x000fc800078e0a03 */
[----:B------:R-:W-:-:S05]  /*0dd0*/  IMAD R0, R89, R0, R2 ;  /* 0x0000000059007224 */ /* 0x000fca00078e0202 */
[----:B------:R-:W-:-:S13]  /*0de0*/  ISETP.GT.U32.AND P2, PT, R89, R0, PT ;  /* 0x000000005900720c */ /* 0x000fda0003f44070 */
[-C--:B------:R-:W-:Y:S02]  /*0df0*/  @!P2 IADD3 R0, R0, -R89.reuse, RZ ;  /* 0x800000590000a210 */ /* 0x080fe40007ffe0ff */
[----:B------:R-:W-:Y:S02]  /*0e00*/  @!P2 IADD3 R3, R3, 0x1, RZ ;  /* 0x000000010303a810 */ /* 0x000fe40007ffe0ff */
[----:B------:R-:W-:Y:S02]  /*0e10*/  ISETP.GE.U32.AND P3, PT, R0, R89, PT ;  /* 0x000000590000720c */ /* 0x000fe40003f66070 */
[----:B------:R-:W-:Y:S02]  /*0e20*/  LOP3.LUT R0, R170, c[0x0][0x2d0], RZ, 0x3c, !PT ;  /* 0x0000b400aa007a12 */ /* 0x000fe400078e3cff */
[----:B------:R-:W-:Y:S02]  /*0e30*/  ISETP.NE.AND P2, PT, RZ, c[0x0][0x2d0], PT ;  /* 0x0000b400ff007a0c */ /* 0x000fe40003f45270 */
[----:B------:R-:W-:-:S07]  /*0e40*/  ISETP.GE.AND P1, PT, R0, RZ, PT ;  /* 0x000000ff0000720c */ /* 0x000fce0003f26270 */
[----:B------:R-:W-:-:S06]  /*0e50*/  @P3 IADD3 R3, R3, 0x1, RZ ;  /* 0x0000000103033810 */ /* 0x000fcc0007ffe0ff */
[----:B------:R-:W-:Y:S01]  /*0e60*/  @!P1 IMAD.MOV R3, RZ, RZ, -R3 ;  /* 0x000000ffff039224 */ /* 0x000fe200078e0a03 */
[----:B------:R-:W-:-:S05]  /*0e70*/  @!P2 LOP3.LUT R3, RZ, c[0x0][0x2d0], RZ, 0x33, !PT ;  /* 0x0000b400ff03aa12 */ /* 0x000fca00078e33ff */
[----:B------:R-:W-:-:S05]  /*0e80*/  IMAD.WIDE R4, R3, 0x4, R246 ;  /* 0x0000000403047825 */ /* 0x000fca00078e02f6 */
[----:B------:R1:W2:Y:S01]  /*0e90*/  LDG.E R2, [R4.64] ;  /* 0x0000000a04027981 */ /* 0x0002a2000c1e1900 */
[----:B------:R-:W-:Y:S01]  /*0ea0*/  IABS R0, c[0x0][0x1c8] ;  /* 0x0000720000007a13 */ /* 0x000fe20000000000 */
[----:B------:R-:W-:-:S03]  /*0eb0*/  IMAD.MOV R3, RZ, RZ, -R3 ;  /* 0x000000ffff037224 */ /* 0x000fc600078e0a03 */
[----:B------:R-:W3:Y:S01]  /*0ec0*/  I2F.RP R6, R0 ;  /* 0x0000000000067306 */ /* 0x000ee20000209400 */
[----:B------:R-:W-:-:S07]  /*0ed0*/  IMAD R170, R3, c[0x0][0x2d0], R170 ;  /* 0x0000b40003aa7a24 */ /* 0x000fce00078e02aa */
[----:B---3--:R-:W3:Y:S02]  /*0ee0*/  MUFU.RCP R6, R6 ;  /* 0x0000000600067308 */ /* 0x008ee40000001000 */
[----:B---3--:R-:W-:-:S06]  /*0ef0*/  IADD3 R6, R6, 0xffffffe, RZ ;  /* 0x0ffffffe06067810 */ /* 0x008fcc0007ffe0ff */
[----:B------:R-:W1:Y:S02]  /*0f00*/  F2I.FTZ.U32.TRUNC.NTZ R7, R6 ;  /* 0x0000000600077305 */ /* 0x000e64000021f000 */
[----:B-1----:R-:W-:Y:S01]  /*0f10*/  IADD3 R4, RZ, -R7, RZ ;  /* 0x80000007ff047210 */ /* 0x002fe20007ffe0ff */
[----:B------:R-:W-:-:S04]  /*0f20*/  IMAD.MOV.U32 R6, RZ, RZ, RZ ;  /* 0x000000ffff067224 */ /* 0x000fc800078e00ff */
[----:B------:R-:W-:Y:S01]  /*0f30*/  IMAD R5, R4, R0, RZ ;  /* 0x0000000004057224 */ /* 0x000fe200078e02ff */
[----:B------:R-:W-:-:S03]  /*0f40*/  IABS R4, R26 ;  /* 0x0000001a00047213 */ /* 0x000fc60000000000 */
        /* <DEDUP_REMOVED lines=9> */
[----:B------:R-:W-:-:S04]  /*0fe0*/  LOP3.LUT R0, R26, c[0x0][0x1c8], RZ, 0x3c, !PT ;  /* 0x000072001a007a12 */ /* 0x000fc800078e3cff */
[----:B------:R-:W-:Y:S02]  /*0ff0*/  ISETP.GE.AND P1, PT, R0, RZ, PT ;  /* 0x000000ff0000720c */ /* 0x000fe40003f26270 */
[----:B------:R-:W-:-:S05]  /*1000*/  SHF.R.S32.HI R0, RZ, 0x1f, R170 ;  /* 0x0000001fff007819 */ /* 0x000fca00000114aa */
[----:B------:R-:W-:Y:S01]  /*1010*/  @P2 IADD3 R9, R9, 0x1, RZ ;  /* 0x0000000109092810 */ /* 0x000fe20007ffe0ff */
[----:B------:R-:W-:Y:S01]  /*1020*/  IMAD R3, R0, c[0x0][0x198], RZ ;  /* 0x0000660000037a24 */ /* 0x000fe200078e02ff */
[----:B------:R-:W-:-:S03]  /*1030*/  ISETP.NE.AND P2, PT, RZ, c[0x0][0x1c8], PT ;  /* 0x00007200ff007a0c */ /* 0x000fc60003f45270 */
[----:B------:R-:W-:Y:S01]  /*1040*/  IMAD R3, R170, c[0x0][0x19c], R3 ;  /* 0x00006700aa037a24 */ /* 0x000fe200078e0203 */
[----:B------:R-:W-:-:S09]  /*1050*/  @!P1 IADD3 R9, -R9, RZ, RZ ;  /* 0x000000ff09099210 */ /* 0x000fd20007ffe1ff */
[----:B------:R-:W-:-:S04]  /*1060*/  @!P2 LOP3.LUT R9, RZ, c[0x0][0x1c8], RZ, 0x33, !PT ;  /* 0x00007200ff09aa12 */ /* 0x000fc800078e33ff */
[----:B------:R-:W-:-:S05]  /*1070*/  SHF.R.S32.HI R8, RZ, 0x1f, R9 ;  /* 0x0000001fff087819 */ /* 0x000fca0000011409 */
[----:B------:R-:W-:-:S04]  /*1080*/  IMAD R6, R8, c[0x0][0x1b0], RZ ;  /* 0x00006c0008067a24 */ /* 0x000fc800078e02ff */
[----:B------:R-:W-:Y:S01]  /*1090*/  IMAD R6, R9, c[0x0][0x1b4], R6 ;  /* 0x00006d0009067a24 */ /* 0x000fe200078e0206 */
[----:B--2---:R-:W-:Y:S01]  /*10a0*/  SHF.R.S32.HI R7, RZ, 0x1f, R2 ;  /* 0x0000001fff077819 */ /* 0x004fe20000011402 */
[----:B------:R-:W-:-:S04]  /*10b0*/  IMAD.WIDE.U32 R12, R2, c[0x0][0x180], RZ ;  /* 0x00006000020c7a25 */ /* 0x000fc800078e00ff */
[C---:B------:R-:W-:Y:S02]  /*10c0*/  IMAD R4, R7.reuse, c[0x0][0x180], RZ ;  /* 0x0000600007047a24 */ /* 0x040fe400078e02ff */
[----:B------:R-:W-:Y:S02]  /*10d0*/  IMAD R7, R7, c[0x0][0x188], RZ ;  /* 0x0000620007077a24 */ /* 0x000fe400078e02ff */
[C---:B------:R-:W-:Y:S02]  /*10e0*/  IMAD R4, R2.reuse, c[0x0][0x184], R4 ;  /* 0x0000610002047a24 */ /* 0x040fe400078e0204 */
[----:B------:R-:W-:Y:S02]  /*10f0*/  IMAD R7, R2, c[0x0][0x18c], R7 ;  /* 0x0000630002077a24 */ /* 0x000fe400078e0207 */
[----:B------:R-:W-:Y:S01]  /*1100*/  IMAD.IADD R5, R13, 0x1, R4 ;  /* 0x000000010d057824 */ /* 0x000fe200078e0204 */
[----:B------:R-:W-:-:S05]  /*1110*/  MOV R4, R12 ;  /* 0x0000000c00047202 */ /* 0x000fca0000000f00 */
[----:B------:R-:W-:-:S04]  /*1120*/  IMAD.WIDE.U32 R28, R170, c[0x0][0x198], R4 ;  /* 0x00006600aa1c7a25 */ /* 0x000fc800078e0004 */
[----:B------:R-:W-:Y:S02]  /*1130*/  IMAD.IADD R29, R29, 0x1, R3 ;  /* 0x000000011d1d7824 */ /* 0x000fe400078e0203 */
[----:B------:R-:W-:-:S04]  /*1140*/  IMAD.WIDE.U32 R2, R2, c[0x0][0x188], RZ ;  /* 0x0000620002027a25 */ /* 0x000fc800078e00ff */
[----:B------:R-:W-:Y:S01]  /*1150*/  IMAD.WIDE.U32 R28, R9, c[0x0][0x1b0], R28 ;  /* 0x00006c00091c7a25 */ /* 0x000fe200078e001c */
[----:B------:R-:W-:-:S03]  /*1160*/  MOV R16, R2 ;  /* 0x0000000200107202 */ /* 0x000fc60000000f00 */
[----:B------:R-:W-:Y:S01]  /*1170*/  IMAD.IADD R7, R3, 0x1, R7 ;  /* 0x0000000103077824 */ /* 0x000fe200078e0207 */
[----:B------:R-:W-:Y:S01]  /*1180*/  IADD3 R6, R29, R6, RZ ;  /* 0x000000061d067210 */ /* 0x000fe20007ffe0ff */
[----:B------:R-:W-:Y:S05]  /*1190*/  BRA `(.L_x_2373) ;  /* 0x0000048000007947 */ /* 0x000fea0003800000 */
.L_x_2372:
[----:B------:R-:W-:-:S13]  /*11a0*/  ISETP.NE.AND P4, PT, R7, -0x1, PT ;  /* 0xffffffff0700780c */ /* 0x000fda0003f85270 */
[----:B------:R-:W-:-:S05]  /*11b0*/  @P4 IADD3 R4, R3, R7, RZ ;  /* 0x0000000703044210 */ /* 0x000fca0007ffe0ff */
[----:B------:R-:W-:-:S04]  /*11c0*/  @P4 IMAD.WIDE.U32 R8, R4, c[0x0][0x198], RZ ;  /* 0x0000660004084a25 */ /* 0x000fc800078e00ff */
[----:B------:R-:W-:Y:S01]  /*11d0*/  @P4 IMAD R4, R4, c[0x0][0x19c], R9 ;  /* 0x0000670004044a24 */ /* 0x000fe200078e0209 */
[----:B------:R-:W-:Y:S01]  /*11e0*/  @P4 MOV R5, R8 ;  /* 0x0000000800054202 */ /* 0x000fe20000000f00 */
        /* <DEDUP_REMOVED lines=8> */
[----:B------:R-:W-:Y:S02]  /*1270*/  IADD3 R5, R9, R4, RZ ;  /* 0x0000000409057210 */ /* 0x000fe40007ffe0ff */
[----:B------:R-:W-:-:S05]  /*1280*/  MOV R4, R8 ;  /* 0x0000000800047202 */ /* 0x000fca0000000f00 */
[----:B------:R-:W-:-:S05]  /*1290*/  IMAD.WIDE.U32 R8, R2, c[0x0][0x180], R4 ;  /* 0x0000600002087a25 */ /* 0x000fca00078e0004 */
[----:B------:R-:W-:Y:S02]  /*12a0*/  IADD3 R4, R9, R0, RZ ;  /* 0x0000000009047210 */ /* 0x000fe40007ffe0ff */
[----:B------:R-:W-:Y:S02]  /*12b0*/  MOV R5, R8 ;  /* 0x0000000800057202 */ /* 0x000fe40000000f00 */
.L_x_2374:
[----:B------:R-:W-:Y:S01]  /*12c0*/  IABS R8, c[0x0][0x1c8] ;  /* 0x0000720000087a13 */ /* 0x000fe20000000000 */
[----:B------:R-:W-:Y:S01]  /*12d0*/  @P4 IMAD.IADD R7, R3, 0x1, R7 ;  /* 0x0000000103074824 */ /* 0x000fe200078e0207 */
[----:B------:R-:W-:Y:S02]  /*12e0*/  LEA R170, R165, 0xffffffc0, 0x6 ;  /* 0xffffffc0a5aa7811 */ /* 0x000fe400078e30ff */
[----:B------:R-:W1:Y:S01]  /*12f0*/  I2F.RP R12, R8 ;  /* 0x00000008000c7306 */ /* 0x000e620000209400 */
[----:B------:R-:W-:Y:S01]  /*1300*/  LOP3.LUT R5, R5, R4, RZ, 0x3c, !PT ;  /* 0x0000000405057212 */ /* 0x000fe200078e3cff */
[----:B------:R-:W-:-:S03]  /*1310*/  @P4 IMAD.WIDE.U32 R16, R7, c[0x0][0x1a0], RZ ;  /* 0x0000680007104a25 */ /* 0x000fc600078e00ff */
[----:B------:R-:W-:Y:S01]  /*1320*/  LOP3.LUT R4, R5, R4, RZ, 0x3c, !PT ;  /* 0x0000000405047212 */ /* 0x000fe200078e3cff */
[----:B------:R-:W-:-:S03]  /*1330*/  @P4 IMAD R7, R7, c[0x0][0x1a4], R17 ;  /* 0x0000690007074a24 */ /* 0x000fc600078e0211 */
[----:B------:R-:W-:-:S05]  /*1340*/  LOP3.LUT R5, R5, R4, RZ, 0x3c, !PT ;  /* 0x0000000405057212 */ /* 0x000fca00078e3cff */
[----:B------:R-:W-:Y:S01]  /*1350*/  IMAD.WIDE.U32 R4, R170, c[0x0][0x198], R4 ;  /* 0x00006600aa047a25 */ /* 0x000fe200078e0004 */
[----:B-1----:R-:W1:Y:S02]  /*1360*/  MUFU.RCP R12, R12 ;  /* 0x0000000c000c7308 */ /* 0x002e640000001000 */
[----:B-1----:R-:W-:-:S06]  /*1370*/  IADD3 R12, R12, 0xffffffe, RZ ;  /* 0x0ffffffe0c0c7810 */ /* 0x002fcc0007ffe0ff */
[----:B------:R-:W1:Y:S02]  /*1380*/  F2I.FTZ.U32.TRUNC.NTZ R13, R12 ;  /* 0x0000000c000d7305 */ /* 0x000e64000021f000 */
[----:B-1----:R-:W-:Y:S02]  /*1390*/  IMAD.MOV R0, RZ, RZ, -R13 ;  /* 0x000000ffff007224 */ /* 0x002fe400078e0a0d */
[----:B------:R-:W-:Y:S02]  /*13a0*/  IMAD.MOV.U32 R12, RZ, RZ, RZ ;  /* 0x000000ffff0c7224 */ /* 0x000fe400078e00ff */
        /* <DEDUP_REMOVED lines=12> */
[----:B------:R-:W-:-:S04]  /*1470*/  LOP3.LUT R0, R26, c[0x0][0x1c8], RZ, 0x3c, !PT ;  /* 0x000072001a007a12 */ /* 0x000fc800078e3cff */
[----:B------:R-:W-:Y:S02]  /*1480*/  ISETP.GE.AND P2, PT, R0, RZ, PT ;  /* 0x000000ff0000720c */ /* 0x000fe40003f46270 */
[----:B------:R-:W-:-:S05]  /*1490*/  SHF.R.S32.HI R0, RZ, 0x1f, R170 ;  /* 0x0000001fff007819 */ /* 0x000fca00000114aa */
[----:B------:R-:W-:Y:S01]  /*14a0*/  @P3 IADD3 R9, R9, 0x1, RZ ;  /* 0x0000000109093810 */ /* 0x000fe20007ffe0ff */
[----:B------:R-:W-:-:S04]  /*14b0*/  IMAD R6, R0, c[0x0][0x198], RZ ;  /* 0x0000660000067a24 */ /* 0x000fc800078e02ff */
[----:B------:R-:W-:Y:S01]  /*14c0*/  IMAD R6, R170, c[0x0][0x19c], R6 ;  /* 0x00006700aa067a24 */ /* 0x000fe200078e0206 */
[----:B------:R-:W-:Y:S02]  /*14d0*/  @!P2 IADD3 R9, -R9, RZ, RZ ;  /* 0x000000ff0909a210 */ /* 0x000fe40007ffe1ff */
[----:B------:R-:W-:Y:S02]  /*14e0*/  @!P1 LOP3.LUT R9, RZ, c[0x0][0x1c8], RZ, 0x33, !PT ;  /* 0x00007200ff099a12 */ /* 0x000fe400078e33ff */
[----:B------:R-:W-:Y:S02]  /*14f0*/  IADD3 R5, R5, R6, RZ ;  /* 0x0000000605057210 */ /* 0x000fe40007ffe0ff */
[----:B------:R-:W-:-:S03]  /*1500*/  SHF.R.S32.HI R8, RZ, 0x1f, R9 ;  /* 0x0000001fff087819 */ /* 0x000fc60000011409 */
[----:B------:R-:W-:-:S04]  /*1510*/  IMAD.WIDE.U32 R4, R9, c[0x0][0x1b0], R4 ;  /* 0x00006c0009047a25 */ /* 0x000fc800078e0004 */
[----:B------:R-:W-:Y:S02]  /*1520*/  IMAD R6, R8, c[0x0][0x1b0], RZ ;  /* 0x00006c0008067a24 */ /* 0x000fe400078e02ff */
[----:B------:R-:W-:Y:S02]  /*1530*/  IMAD.MOV.U32 R28, RZ, RZ, R4 ;  /* 0x000000ffff1c7224 */ /* 0x000fe400078e0004 */
[----:B------:R-:W-:-:S05]  /*1540*/  IMAD R6, R9, c[0x0][0x1b4], R6 ;  /* 0x00006d0009067a24 */ /* 0x000fca00078e0206 */
[----:B------:R-:W-:Y:S01]  /*1550*/  IADD3 R6, R5, R6, RZ ;  /* 0x0000000605067210 */ /* 0x000fe20007ffe0ff */
        /* <DEDUP_REMOVED lines=11> */
[----:B------:R-:W-:Y:S02]  /*1610*/  MOV R16, R12 ;  /* 0x0000000c00107202 */ /* 0x000fe40000000f00 */
.L_x_2373:
[----:B------:R-:W-:Y:S01]  /*1620*/  ISETP.NE.AND P1, PT, R242, -0x1, PT ;  /* 0xfffffffff200780c */ /* 0x000fe20003f25270 */
[----:B------:R-:W-:Y:S01]  /*1630*/  IMAD.IADD R239, R97, 0x1, -R96 ;  /* 0x0000000161ef7824 */ /* 0x000fe200078e0a60 */
[----:B------:R-:W-:Y:S01]  /*1640*/  SHF.R.S32.HI R95, RZ, 0x1f, R93 ;  /* 0x0000001fff5f7819 */ /* 0x000fe2000001145d */
[----:B------:R-:W-:Y:S01]  /*1650*/  ULDC UR8, c[0x0][0x198] ;  /* 0x0000660000087ab9 */ /* 0x000fe20000000800 */
[----:B------:R-:W-:Y:S01]  /*1660*/  SHF.R.S32.HI R20, RZ, 0x1f, R26 ;  /* 0x0000001fff147819 */ /* 0x000fe2000001141a */
[----:B------:R-:W-:Y:S01]  /*1670*/  UIMAD.WIDE.U32 UR4, UR8, 0x20, URZ ;  /* 0x00000020080478a5 */ /* 0x000fe2000f8e003f */
[----:B------:R-:W-:Y:S01]  /*1680*/  LEA.HI R3, R95, R93, RZ, 0x3 ;  /* 0x0000005d5f037211 */ /* 0x000fe200078f18ff */
[----:B------:R-:W-:Y:S01]  /*1690*/  IMAD R8, R8, c[0x0][0x1b8], RZ ;  /* 0x00006e0008087a24 */ /* 0x000fe200078e02ff */
[----:B------:R-:W-:Y:S01]  /*16a0*/  IADD3 R243, R165, -0x1, RZ ;  /* 0xffffffffa5f37810 */ /* 0x000fe20007ffe0ff */
[----:B------:R-:W-:Y:S01]  /*16b0*/  IMAD R20, R20, c[0x0][0x1a8], RZ ;  /* 0x00006a0014147a24 */ /* 0x000fe200078e02ff */
[----:B------:R-:W-:Y:S01]  /*16c0*/  SHF.R.S32.HI R14, RZ, 0x3, R3 ;  /* 0x00000003ff0e7819 */ /* 0x000fe20000011403 */
[----:B------:R-:W-:Y:S01]  /*16d0*/  IMAD R8, R9, c[0x0][0x1bc], R8 ;  /* 0x00006f0009087a24 */ /* 0x000fe200078e0208 */
[----:B------:R-:W-:Y:S01]  /*16e0*/  LOP3.LUT R3, R3, 0xfffffff8, RZ, 0xc0, !PT ;  /* 0xfffffff803037812 */ /* 0x000fe200078ec0ff */
[----:B------:R-:W-:Y:S01]  /*16f0*/  @P1 IMAD.WIDE.U32 R18, R242, c[0x0][0x190], RZ ;  /* 0x00006400f2121a25 */ /* 0x000fe200078e00ff */
[----:B-----5:R-:W-:-:S02]  /*1700*/  @!P1 SHF.R.S32.HI R2, RZ, 0x1f, R10 ;  /* 0x0000001fff029819 */ /* 0x020fc4000001140a */
[----:B------:R-:W-:Y:S01]  /*1710*/  SHF.R.S32.HI R15, RZ, 0x1f, R14 ;  /* 0x0000001fff0f7819 */ /* 0x000fe2000001140e */
[----:B------:R-:W-:-:S04]  /*1720*/  @!P1 IMAD.WIDE.U32 R4, R10, c[0x0][0x178], RZ ;  /* 0x00005e000a049a25 */ /* 0x000fc800078e00ff */
[----:B------:R-:W-:Y:S02]  /*1730*/  @!P1 IMAD R2, R2, c[0x0][0x178], RZ ;  /* 0x00005e0002029a24 */ /* 0x000fe400078e02ff */
[----:B------:R-:W-:Y:S02]  /*1740*/  IMAD.IADD R3, R93, 0x1, -R3 ;  /* 0x000000015d037824 */ /* 0x000fe400078e0a03 */
[----:B------:R-:W-:Y:S02]  /*1750*/  @!P1 IMAD R2, R10, c[0x0][0x17c], R2 ;  /* 0x00005f000a029a24 */ /* 0x000fe400078e0202 */
[----:B------:R-:W-:Y:S02]  /*1760*/  @P1 IMAD R13, R242, c[0x0][0x194], R19 ;  /* 0x00006500f20d1a24 */ /* 0x000fe400078e0213 */
[----:B------:R-:W-:Y:S01]  /*1770*/  @!P1 IMAD.IADD R13, R5, 0x1, R2 ;  /* 0x00000001050d9824 */ /* 0x000fe200078e0202 */
[C---:B------:R-:W-:Y:S01]  /*1780*/  IADD3 R5, R14.reuse, 0x10, RZ ;  /* 0x000000100e057810 */ /* 0x040fe20007ffe0ff */
[----:B------:R-:W-:Y:S01]  /*1790*/  @!P1 IMAD.MOV.U32 R18, RZ, RZ, R4 ;  /* 0x000000ffff129224 */ /* 0x000fe200078e0004 */
[----:B------:R-:W-:Y:S01]  /*17a0*/  IADD3 R2, R14, 0x30, RZ ;  /* 0x000000300e027810 */ /* 0x000fe20007ffe0ff */
[----:B------:R-:W-:Y:S01]  /*17b0*/  IMAD.SHL.U32 R11, R3, 0x8, RZ ;  /* 0x00000008030b7824 */ /* 0x000fe200078e00ff */
[----:B------:R-:W-:Y:S01]  /*17c0*/  ISETP.GE.AND P5, PT, R5, R239, PT ;  /* 0x000000ef0500720c */ /* 0x000fe20003fa6270 */
[----:B------:R-:W-:Y:S01]  /*17d0*/  IMAD.WIDE R32, R32, 0x40, R14 ;  /* 0x0000004020207825 */ /* 0x000fe200078e020e */
[----:B------:R-:W-:-:S02]  /*17e0*/  IADD3 R4, R14, 0x20, RZ ;  /* 0x000000200e047810 */ /* 0x000fc40007ffe0ff */
[----:B------:R-:W-:Y:S01]  /*17f0*/  IADD3 R18, P3, R11, R18, RZ ;  /* 0x000000120b127210 */ /* 0x000fe20007f7e0ff */
[----:B------:R-:W-:Y:S01]  /*1800*/  IMAD.SHL.U32 R12, R14, 0x40, RZ ;  /* 0x000000400e0c7824 */ /* 0x000fe200078e00ff */
[----:B------:R-:W-:Y:S01]  /*1810*/  SHF.R.S32.HI R10, RZ, 0x1f, R11 ;  /* 0x0000001fff0a7819 */ /* 0x000fe2000001140b */
[----:B------:R-:W-:Y:S01]  /*1820*/  IMAD R20, R26, c[0x0][0x1ac], R20 ;  /* 0x00006b001a147a24 */ /* 0x000fe200078e0214 */
[-C--:B------:R-:W-:Y:S01]  /*1830*/  ISETP.GE.AND P2, PT, R2, R239.reuse, PT ;  /* 0x000000ef0200720c */ /* 0x080fe20003f46270 */
[----:B------:R-:W-:Y:S01]  /*1840*/  IMAD.SHL.U32 R88, R243, 0x40, RZ ;  /* 0x00000040f3587824 */ /* 0x000fe200078e00ff */
[-C--:B------:R-:W-:Y:S01]  /*1850*/  ISETP.GE.AND P4, PT, R4, R239.reuse, PT ;  /* 0x000000ef0400720c */ /* 0x080fe20003f86270 */
[----:B------:R-:W-:Y:S01]  /*1860*/  IMAD.X R19, R10, 0x1, R13, P3 ;  /* 0x000000010a137824 */ /* 0x000fe200018e060d */
[----:B------:R-:W-:Y:S01]  /*1870*/  IADD3 R28, P3, R11, R28, RZ ;  /* 0x0000001c0b1c7210 */ /* 0x000fe20007f7e0ff */
[----:B------:R-:W-:Y:S01]  /*1880*/  IMAD R166, R15, c[0x0][0x198], RZ ;  /* 0x000066000fa67a24 */ /* 0x000fe200078e02ff */
[----:B------:R-:W-:Y:S01]  /*1890*/  ISETP.GE.AND P1, PT, R14, R239, PT ;  /* 0x000000ef0e00720c */ /* 0x000fe20003f26270 */
[----:B------:R-:W-:Y:S01]  /*18a0*/  IMAD.WIDE.U32 R26, R26, c[0x0][0x1a8], R18 ;  /* 0x00006a001a1a7a25 */ /* 0x000fe200078e0012 */
[----:B------:R-:W-:-:S02]  /*18b0*/  IADD3 R16, P6, R11, R16, RZ ;  /* 0x000000100b107210 */ /* 0x000fc40007fde0ff */
[----:B------:R-:W-:Y:S01]  /*18c0*/  LOP3.LUT R12, R12, 0x1c0, RZ, 0xc0, !PT ;  /* 0x000001c00c0c7812 */ /* 0x000fe200078ec0ff */
[----:B------:R-:W-:Y:S01]  /*18d0*/  IMAD.X R29, R10, 0x1, R6, P3 ;  /* 0x000000010a1d7824 */ /* 0x000fe200018e0606 */
[----:B------:R-:W-:Y:S01]  /*18e0*/  @!P5 IADD3 R30, P3, R32, 0x10, RZ ;  /* 0x00000010201ed810 */ /* 0x000fe20007f7e0ff */
[----:B------:R-:W-:Y:S01]  /*18f0*/  IMAD.X R17, R10, 0x1, R7, P6 ;  /* 0x000000010a117824 */ /* 0x000fe200030e0607 */
[----:B------:R-:W-:Y:S01]  /*1900*/  LOP3.LUT R11, R12, 0x38, R11, 0xf8, !PT ;  /* 0x000000380c0b7812 */ /* 0x000fe200078ef80b */
[----:B------:R-:W-:Y:S01]  /*1910*/  IMAD.IADD R21, R27, 0x1, R20 ;  /* 0x000000011b157824 */ /* 0x000fe200078e0214 */
[----:B------:R-:W-:Y:S01]  /*1920*/  SHF.R.U32.HI R12, RZ, 0x3, R12 ;  /* 0x00000003ff0c7819 */ /* 0x000fe2000001160c */
[--C-:B------:R-:W-:Y:S01]  /*1930*/  @!P5 IMAD.X R10, RZ, RZ, R33.reuse, P3 ;  /* 0x000000ffff0ad224 */ /* 0x100fe200018e0621 */
[C---:B------:R-:W-:Y:S01]  /*1940*/  @!P2 IADD3 R13, P3, R32.reuse, 0x30, RZ ;  /* 0x00000030200da810 */ /* 0x040fe20007f7e0ff */
[----:B------:R-:W-:Y:S01]  /*1950*/  @!P1 IMAD R6, R33, c[0x0][0x190], RZ ;  /* 0x0000640021069a24 */ /* 0x000fe200078e02ff */
[----:B------:R-:W-:Y:S01]  /*1960*/  @!P4 IADD3 R18, P6, R32, 0x20, RZ ;  /* 0x000000202012c810 */ /* 0x000fe20007fde0ff */
[----:B------:R-:W-:Y:S01]  /*1970*/  @!P1 IMAD.MOV.U32 R20, RZ, RZ, R26 ;  /* 0x000000ffff149224 */ /* 0x000fe200078e001a */
[----:B------:R-:W-:Y:S01]  /*1980*/  LOP3.LUT R12, R11, R12, RZ, 0x3c, !PT ;  /* 0x0000000c0b0c7212 */ /* 0x000fe200078e3cff */
[----:B------:R-:W-:Y:S01]  /*1990*/  @!P2 IMAD.X R7, RZ, RZ, R33, P3 ;  /* 0x000000ffff07a224 */ /* 0x000fe200018e0621 */
[----:B------:R-:W-:Y:S01]  /*19a0*/  IADD3 R170, P3, R14, R170, RZ ;  /* 0x000000aa0eaa7210 */ /* 0x000fe20007f7e0ff */
[----:B------:R-:W-:-:S02]  /*19b0*/  @!P5 IMAD.MOV.U32 R25, RZ, RZ, R21 ;  /* 0x000000ffff19d224 */ /* 0x000fc400078e0015 */
[--C-:B------:R-:W-:Y:S02]  /*19c0*/  @!P4 IMAD.MOV.U32 R23, RZ, RZ, R21.reuse ;  /* 0x000000ffff17c224 */ /* 0x100fe400078e0015 */
[----:B------:R-:W-:Y:S02]  /*19d0*/  @!P2 IMAD.MOV.U32 R27, RZ, RZ, R21 ;  /* 0x000000ffff1ba224 */ /* 0x000fe400078e0015 */
[----:B------:R-:W-:Y:S02]  /*19e0*/  @!P5 IMAD R10, R10, c[0x0][0x190], RZ ;  /* 0x000064000a0ada24 */ /* 0x000fe400078e02ff */
[----:B------:R-:W-:Y:S02]  /*19f0*/  @!P5 IMAD.MOV.U32 R24, RZ, RZ, R26 ;  /* 0x000000ffff18d224 */ /* 0x000fe400078e001a */
[----:B------:R-:W-:Y:S02]  /*1a00*/  @!P1 IMAD R6, R32, c[0x0][0x194], R6 ;  /* 0x0000650020069a24 */ /* 0x000fe400078e0206 */
[----:B------:R-:W-:-:S02]  /*1a10*/  @!P4 IMAD.X R11, RZ, RZ, R33, P6 ;  /* 0x000000ffff0bc224 */ /* 0x000fc400030e0621 */
[----:B------:R-:W-:-:S04]  /*1a20*/  @!P1 IMAD.WIDE.U32 R20, R32, c[0x0][0x190], R20 ;  /* 0x0000640020149a25 */ /* 0x000fc800078e0014 */
[C---:B------:R-:W-:Y:S02]  /*1a30*/  @!P5 IMAD R10, R30.reuse, c[0x0][0x194], R10 ;  /* 0x000065001e0ada24 */ /* 0x040fe400078e020a */
[----:B------:R-:W-:-:S04]  /*1a40*/  @!P5 IMAD.WIDE.U32 R30, R30, c[0x0][0x190], R24 ;  /* 0x000064001e1eda25 */ /* 0x000fc800078e0018 */
[----:B------:R-:W-:Y:S02]  /*1a50*/  @!P4 IMAD R11, R11, c[0x0][0x190], RZ ;  /* 0x000064000b0bca24 */ /* 0x000fe400078e02ff */
[----:B------:R-:W-:Y:S01]  /*1a60*/  IMAD.X R0, R15, 0x1, R0, P3 ;  /* 0x000000010f007824 */ /* 0x000fe200018e0600 */
[C---:B------:R-:W-:Y:S01]  /*1a70*/  @!P1 LEA R24, P3, R20.reuse, c[0x0][0x160], 0x1 ;  /* 0x0000580014189a11 */ /* 0x040fe200078608ff */
[----:B------:R-:W-:Y:S02]  /*1a80*/  @!P1 IMAD.IADD R6, R21, 0x1, R6 ;  /* 0x0000000115069824 */ /* 0x000fe400078e0206 */
[----:B------:R-:W-:Y:S02]  /*1a90*/  @!P4 IMAD.MOV.U32 R22, RZ, RZ, R26 ;  /* 0x000000ffff16c224 */ /* 0x000fe400078e001a */
[----:B------:R-:W-:Y:S01]  /*1aa0*/  @!P2 IMAD R7, R7, c[0x0][0x190], RZ ;  /* 0x000064000707aa24 */ /* 0x000fe200078e02ff */
[----:B------:R-:W-:Y:S01]  /*1ab0*/  @!P1 LEA.HI.X R25, R20, c[0x0][0x164], R6, 0x1, P3 ;  /* 0x0000590014199a11 */ /* 0x000fe200018f0c06 */
[----:B------:R-:W-:-:S02]  /*1ac0*/  @!P4 IMAD R11, R18, c[0x0][0x194], R11 ;  /* 0x00006500120bca24 */ /* 0x000fc400078e020b */
[----:B------:R-:W-:Y:S01]  /*1ad0*/  @!P4 IMAD.WIDE.U32 R18, R18, c[0x0][0x190], R22 ;  /* 0x000064001212ca25 */ /* 0x000fe200078e0016 */
[----:B------:R-:W-:-:S03]  /*1ae0*/  @!P5 LEA R22, P3, R30, c[0x0][0x160], 0x1 ;  /* 0x000058001e16da11 */ /* 0x000fc600078608ff */
[----:B------:R-:W-:Y:S01]  /*1af0*/  @!P2 IMAD R7, R13, c[0x0][0x194], R7 ;  /* 0x000065000d07aa24 */ /* 0x000fe200078e0207 */
[----:B------:R-:W-:Y:S01]  /*1b00*/  @!P4 LEA R20, P6, R18, c[0x0][0x160], 0x1 ;  /* 0x000058001214ca11 */ /* 0x000fe200078c08ff */
[----:B------:R-:W-:Y:S02]  /*1b10*/  @!P5 IMAD.IADD R10, R31, 0x1, R10 ;  /* 0x000000011f0ad824 */ /* 0x000fe400078e020a */
[----:B------:R-:W-:Y:S01]  /*1b20*/  @!P2 IMAD.WIDE.U32 R26, R13, c[0x0][0x190], R26 ;  /* 0x000064000d1aaa25 */ /* 0x000fe200078e001a */
[----:B------:R-:W-:Y:S02]  /*1b30*/  LEA.HI R13, R95, R93, RZ, 0x6 ;  /* 0x0000005d5f0d7211 */ /* 0x000fe400078f30ff */
[----:B------:R-:W-:Y:S01]  /*1b40*/  @!P5 LEA.HI.X R23, R30, c[0x0][0x164], R10, 0x1, P3 ;  /* 0x000059001e17da11 */ /* 0x000fe200018f0c0a */
[----:B------:R-:W-:Y:S02]  /*1b50*/  IMAD.IADD R6, R92, 0x1, -R88 ;  /* 0x000000015c067824 */ /* 0x000fe400078e0a58 */
[----:B------:R-:W-:-:S02]  /*1b60*/  IMAD.SHL.U32 R13, R13, 0x8, RZ ;  /* 0x000000080d0d7824 */ /* 0x000fc400078e00ff */
[----:B------:R-:W-:Y:S01]  /*1b70*/  @!P4 IMAD.IADD R11, R19, 0x1, R11 ;  /* 0x00000001130bc824 */ /* 0x000fe200078e020b */
[----:B------:R-:W-:Y:S01]  /*1b80*/  ISETP.GE.AND P3, PT, R5, R6, PT ;  /* 0x000000060500720c */ /* 0x000fe20003f66270 */
[----:B------:R-:W-:Y:S01]  /*1b90*/  IMAD.WIDE.U32 R28, R14, c[0x0][0x198], R28 ;  /* 0x000066000e1c7a25 */ /* 0x000fe200078e001c */
[----:B------:R-:W-:Y:S02]  /*1ba0*/  LOP3.LUT R12, R12, 0xfffffe00, R13, 0xf8, !PT ;  /* 0xfffffe000c0c7812 */ /* 0x000fe400078ef80d */
[----:B------:R-:W-:Y:S01]  /*1bb0*/  @!P4 LEA.HI.X R21, R18, c[0x0][0x164], R11, 0x1, P6 ;  /* 0x000059001215ca11 */ /* 0x000fe200030f0c0b */
[----:B------:R-:W-:Y:S01]  /*1bc0*/  @!P2 IMAD.IADD R7, R27, 0x1, R7 ;  /* 0x000000011b07a824 */ /* 0x000fe200078e0207 */
[----:B------:R-:W-:Y:S01]  /*1bd0*/  @!P2 LEA R18, P6, R26, c[0x0][0x160], 0x1 ;  /* 0x000058001a12aa11 */ /* 0x000fe200078c08ff */
[----:B------:R-:W-:Y:S02]  /*1be0*/  IMAD R166, R14, c[0x0][0x19c], R166 ;  /* 0x000067000ea67a24 */ /* 0x000fe400078e02a6 */
[----:B------:R-:W-:Y:S01]  /*1bf0*/  IMAD.MOV.U32 R167, RZ, RZ, R28 ;  /* 0x000000ffffa77224 */ /* 0x000fe200078e001c */
[----:B------:R-:W-:Y:S01]  /*1c00*/  @!P2 LEA.HI.X R19, R26, c[0x0][0x164], R7, 0x1, P6 ;  /* 0x000059001a13aa11 */ /* 0x000fe200030f0c07 */
[----:B------:R-:W-:-:S02]  /*1c10*/  IMAD.U32 R10, RZ, RZ, UR8 ;  /* 0x00000008ff0a7e24 */ /* 0x000fc4000f8e00ff */
[----:B------:R-:W-:Y:S01]  /*1c20*/  IMAD.SHL.U32 R244, R12, 0x2, RZ ;  /* 0x000000020cf47824 */ /* 0x000fe200078e00ff */
[----:B------:R-:W-:Y:S01]  /*1c30*/  LEA.HI R12, R95, R93, RZ, 0x4 ;  /* 0x0000005d5f0c7211 */ /* 0x000fe200078f20ff */
[----:B------:R-:W-:Y:S01]  /*1c40*/  IMAD.IADD R166, R29, 0x1, R166 ;  /* 0x000000011da67824 */ /* 0x000fe200078e02a6 */
[----:B------:R-:W-:Y:S01]  /*1c50*/  @!P3 LEA R10, P6, R10, R167, 0x4 ;  /* 0x000000a70a0ab211 */ /* 0x000fe200078c20ff */
[----:B------:R-:W-:Y:S01]  /*1c60*/  IMAD.MOV.U32 R7, RZ, RZ, c[0x0][0x19c] ;  /* 0x00006700ff077624 */ /* 0x000fe200078e00ff */
[----:B------:R-:W-:Y:S01]  /*1c70*/  @!PT LDS RZ, [RZ] ;  /* 0x00000000fffff984 */ /* 0x000fe20000000800 */
[----:B------:R-:W-:Y:S01]  /*1c80*/  @!PT LDS RZ, [RZ] ;  /* 0x00000000fffff984 */ /* 0x000fe20000000800 */
[----:B------:R-:W-:Y:S01]  /*1c90*/  @!PT LDS RZ, [RZ] ;  /* 0x00000000fffff984 */ /* 0x000fe20000000800 */
[----:B------:R1:W-:Y:S01]  /*1ca0*/  @!P1 LDGSTS.E.BYPASS.LTC128B.128 [R244], [R24.64] ;  /* 0x0000000018f49fae */ /* 0x0003e2000b901d4a */
[----:B------:R-:W-:Y:S01]  /*1cb0*/  IMAD.U32 R11, RZ, RZ, UR8 ;  /* 0x00000008ff0b7e24 */ /* 0x000fe2000f8e00ff */
[----:B------:R-:W-:Y:S01]  /*1cc0*/  LEA.HI R95, R95, R93, RZ, 0x5 ;  /* 0x0000005d5f5f7211 */ /* 0x000fe200078f28ff */
[----:B------:R-:W-:Y:S01]  /*1cd0*/  IMAD.WIDE.U32 R16, R9, c[0x0][0x1b8], R16 ;  /* 0x00006e0009107a25 */ /* 0x000fe200078e0010 */
[----:B------:R1:W-:Y:S02]  /*1ce0*/  @!P1 LDGSTS.E.BYPASS.LTC128B.128 [R244+0x2000], [R24.64+0x80] ;  /* 0x0200008018f49fae */ /* 0x0003e4000b901d4a */
[----:B------:R-:W-:Y:S01]  /*1cf0*/  @!P3 LEA.HI.X R11, R11, R166, R7, 0x4, P6 ;  /* 0x000000a60b0bb211 */ /* 0x000fe200030f2407 */
[----:B------:R-:W-:Y:S01]  /*1d00*/  IMAD.IADD R17, R17, 0x1, R8 ;  /* 0x0000000111117824 */ /* 0x000fe200078e0208 */
[----:B------:R1:W-:Y:S01]  /*1d10*/  @!P1 LDGSTS.E.BYPASS.LTC128B.128 [R244+0x4000], [R24.64+0x100] ;  /* 0x0400010018f49fae */ /* 0x0003e2000b901d4a */
[----:B------:R-:W-:Y:S01]  /*1d20*/  @!P3 LEA R26, P6, R10, c[0x0][0x168], 0x1 ;  /* 0x00005a000a1aba11 */ /* 0x000fe200078c08ff */
[----:B------:R-:W-:Y:S01]  /*1d30*/  IMAD R0, R0, c[0x0][0x1a0], RZ ;  /* 0x0000680000007a24 */ /* 0x000fe200078e02ff */
[----:B------:R-:W-:Y:S01]  /*1d40*/  SHF.R.S32.HI R94, RZ, 0x5, R95 ;  /* 0x00000005ff5e7819 */ /* 0x000fe2000001145f */
[----:B------:R1:W-:Y:S01]  /*1d50*/  @!P1 LDGSTS.E.BYPASS.LTC128B.128 [R244+0x6000], [R24.64+0x180] ;  /* 0x0600018018f49fae */ /* 0x0003e2000b901d4a */
[-C--:B------:R-:W-:Y:S01]  /*1d60*/  ISETP.GE.AND P1, PT, R4, R6.reuse, PT ;  /* 0x000000060400720c */ /* 0x080fe20003f26270 */
[----:B------:R-:W-:Y:S01]  /*1d70*/  IMAD R168, R170, c[0x0][0x1a4], R0 ;  /* 0x00006900aaa87a24 */ /* 0x000fe200078e0200 */
[----:B------:R-:W-:Y:S01]  /*1d80*/  @!P3 LEA.HI.X R27, R10, c[0x0][0x16c], R11, 0x1, P6 ;  /* 0x00005b000a1bba11 */ /* 0x000fe200030f0c0b */
[----:B------:R2:W-:Y:S01]  /*1d90*/  @!P5 LDGSTS.E.BYPASS.LTC128B.128 [R244+0x800], [R22.64] ;  /* 0x0080000016f4dfae */ /* 0x0005e2000b901d4a */
[----:B------:R-:W-:Y:S01]  /*1da0*/  ISETP.GE.AND P6, PT, R14, R6, PT ;  /* 0x000000060e00720c */ /* 0x000fe20003fc6270 */
[----:B------:R-:W-:Y:S01]  /*1db0*/  IMAD.SHL.U32 R10, R7, 0x20, RZ ;  /* 0x00000020070a7824 */ /* 0x000fe200078e00ff */
[----:B------:R-:W-:Y:S01]  /*1dc0*/  LOP3.LUT R95, R95, 0xffffffe0, RZ, 0xc0, !PT ;  /* 0xffffffe05f5f7812 */ /* 0x000fe200078ec0ff */
[----:B------:R2:W-:Y:S01]  /*1dd0*/  @!P5 LDGSTS.E.BYPASS.LTC128B.128 [R244+0x2800], [R22.64+0x80] ;  /* 0x0280008016f4dfae */ /* 0x0005e2000b901d4a */
[----:B------:R-:W-:-:S03]  /*1de0*/  IMAD.WIDE.U32 R170, R170, c[0x0][0x1a0], R16 ;  /* 0x00006800aaaa7a25 */ /* 0x000fc600078e0010 */
[----:B------:R2:W-:Y:S01]  /*1df0*/  @!P5 LDGSTS.E.BYPASS.LTC128B.128 [R244+0x4800], [R22.64+0x100] ;  /* 0x0480010016f4dfae */ /* 0x0005e2000b901d4a */
[----:B------:R-:W-:Y:S02]  /*1e00*/  IMAD.IADD R168, R171, 0x1, R168 ;  /* 0x00000001aba87824 */ /* 0x000fe400078e02a8 */
[----:B------:R-:W-:Y:S01]  /*1e10*/  IMAD.MOV.U32 R0, RZ, RZ, 0x20 ;  /* 0x00000020ff007424 */ /* 0x000fe200078e00ff */
[----:B------:R2:W-:Y:S01]  /*1e20*/  @!P5 LDGSTS.E.BYPASS.LTC128B.128 [R244+0x6800], [R22.64+0x180] ;  /* 0x0680018016f4dfae */ /* 0x0005e2000b901d4a */
[----:B------:R-:W-:-:S03]  /*1e30*/  IMAD.SHL.U32 R202, R93, 0x2, RZ ;  /* 0x000000025dca7824 */ /* 0x000fc600078e00ff */
[----:B------:R3:W-:Y:S02]  /*1e40*/  @!P4 LDGSTS.E.BYPASS.LTC128B.128 [R244+0x1000], [R20.64] ;  /* 0x0100000014f4cfae */ /* 0x0007e4000b901d4a */
[----:B------:R-:W-:Y:S02]  /*1e50*/  LOP3.LUT R202, R202, 0x6, RZ, 0xc0, !PT ;  /* 0x00000006caca7812 */ /* 0x000fe400078ec0ff */
[----:B------:R3:W-:Y:S04]  /*1e60*/  @!P4 LDGSTS.E.BYPASS.LTC128B.128 [R244+0x3000], [R20.64+0x80] ;  /* 0x0300008014f4cfae */ /* 0x0007e8000b901d4a */
[----:B------:R3:W-:Y:S04]  /*1e70*/  @!P4 LDGSTS.E.BYPASS.LTC128B.128 [R244+0x5000], [R20.64+0x100] ;  /* 0x0500010014f4cfae */ /* 0x0007e8000b901d4a */
[----:B------:R3:W-:Y:S01]  /*1e80*/  @!P4 LDGSTS.E.BYPASS.LTC128B.128 [R244+0x7000], [R20.64+0x180] ;  /* 0x0700018014f4cfae */ /* 0x0007e2000b901d4a */
[----:B------:R-:W-:-:S03]  /*1e90*/  @!P1 IADD3 R11, P4, R167, UR4, RZ ;  /* 0x00000004a70b9c10 */ /* 0x000fc6000ff9e0ff */
[----:B------:R4:W-:Y:S01]  /*1ea0*/  @!P2 LDGSTS.E.BYPASS.LTC128B.128 [R244+0x1800], [R18.64] ;  /* 0x0180000012f4afae */ /* 0x0009e2000b901d4a */
[----:B------:R-:W-:Y:S02]  /*1eb0*/  @!P1 IADD3.X R10, R166, UR5, R10, P4, !PT ;  /* 0x00000005a60a9c10 */ /* 0x000fe4000a7fe40a */
[----:B------:R-:W-:Y:S01]  /*1ec0*/  ISETP.GE.AND P4, PT, R4, R6, PT ;  /* 0x000000060400720c */ /* 0x000fe20003f86270 */
[----:B------:R4:W-:Y:S04]  /*1ed0*/  @!P2 LDGSTS.E.BYPASS.LTC128B.128 [R244+0x3800], [R18.64+0x80] ;  /* 0x0380008012f4afae */ /* 0x0009e8000b901d4a */
[----:B------:R4:W-:Y:S04]  /*1ee0*/  @!P2 LDGSTS.E.BYPASS.LTC128B.128 [R244+0x5800], [R18.64+0x100] ;  /* 0x0580010012f4afae */ /* 0x0009e8000b901d4a */
[----:B------:R4:W-:Y:S01]  /*1ef0*/  @!P2 LDGSTS.E.BYPASS.LTC128B.128 [R244+0x7800], [R18.64+0x180] ;  /* 0x0780018012f4afae */ /* 0x0009e2000b901d4a */
[----:B---3--:R-:W-:-:S04]  /*1f00*/  @!P6 LEA R20, P5, R167, c[0x0][0x168], 0x1 ;  /* 0x00005a00a714ea11 */ /* 0x008fc800078a08ff */
[----:B------:R-:W-:Y:S02]  /*1f10*/  @!P6 LEA.HI.X R21, R167, c[0x0][0x16c], R166, 0x1, P5 ;  /* 0x00005b00a715ea11 */ /* 0x000fe400028f0ca6 */
[----:B------:R-:W-:Y:S02]  /*1f20*/  ISETP.GE.AND P5, PT, R5, R6, PT ;  /* 0x000000060500720c */ /* 0x000fe40003fa6270 */
[----:B------:R-:W-:Y:S01]  /*1f30*/  SHF.R.S32.HI R5, RZ, 0x4, R12 ;  /* 0x00000004ff057819 */ /* 0x000fe2000001140c */
[----:B------:R2:W-:Y:S03]  /*1f40*/  @!P6 LDGSTS.E.BYPASS.LTC128B.128 [R244+0x8000], [R20.64] ;  /* 0x0800000014f4efae */ /* 0x0005e6000b901d4a */
[C---:B------:R-:W-:Y:S01]  /*1f50*/  LEA.HI R4, R12.reuse, R5, RZ, 0x1 ;  /* 0x000000050c047211 */ /* 0x040fe200078f08ff */
[----:B------:R2:W-:Y:S01]  /*1f60*/  @!P6 LDGSTS.E.BYPASS.LTC128B.128 [R244+0xa000], [R20.64+0x80] ;  /* 0x0a00008014f4efae */ /* 0x0005e2000b901d4a */
[----:B------:R-:W-:-:S02]  /*1f70*/  LOP3.LUT R12, R12, 0xfffffff0, RZ, 0xc0, !PT ;  /* 0xfffffff00c0c7812 */ /* 0x000fc400078ec0ff */
[----:B----4-:R-:W-:Y:S01]  /*1f80*/  @!P1 LEA R18, P2, R11, c[0x0][0x168], 0x1 ;  /* 0x00005a000b129a11 */ /* 0x010fe200078408ff */
[----:B------:R2:W-:Y:S01]  /*1f90*/  @!P6 LDGSTS.E.BYPASS.LTC128B.128 [R244+0xc000], [R20.64+0x100] ;  /* 0x0c00010014f4efae */ /* 0x0005e2000b901d4a */
[----:B------:R-:W-:Y:S01]  /*1fa0*/  LOP3.LUT R4, R4, 0xfffffffe, RZ, 0xc0, !PT ;  /* 0xfffffffe04047812 */ /* 0x000fe200078ec0ff */
[----:B------:R-:W-:Y:S01]  /*1fb0*/  IMAD.IADD R12, R93, 0x1, -R12 ;  /* 0x000000015d0c7824 */ /* 0x000fe200078e0a0c */
[----:B------:R-:W-:Y:S01]  /*1fc0*/  @!P1 LEA.HI.X R19, R11, c[0x0][0x16c], R10, 0x1, P2 ;  /* 0x00005b000b139a11 */ /* 0x000fe200010f0c0a */
[----:B------:R2:W-:Y:S01]  /*1fd0*/  @!P6 LDGSTS.E.BYPASS.LTC128B.128 [R244+0xe000], [R20.64+0x180] ;  /* 0x0e00018014f4efae */ /* 0x0005e2000b901d4a */
[-C--:B------:R-:W-:Y:S01]  /*1fe0*/  ISETP.GE.AND P2, PT, R2, R6.reuse, PT ;  /* 0x000000060200720c */ /* 0x080fe20003f46270 */
[----:B------:R-:W-:Y:S01]  /*1ff0*/  IMAD.IADD R5, R5, 0x1, -R4 ;  /* 0x0000000105057824 */ /* 0x000fe200078e0a04 */
[----:B------:R-:W-:Y:S01]  /*2000*/  ISETP.GE.AND P6, PT, R14, R6, PT ;  /* 0x000000060e00720c */ /* 0x000fe20003fc6270 */
[----:B------:R1:W-:Y:S01]  /*2010*/  @!P3 LDGSTS.E.BYPASS.LTC128B.128 [R244+0x8800], [R26.64] ;  /* 0x088000001af4bfae */ /* 0x0003e2000b901d4a */
[----:B------:R-:W-:-:S02]  /*2020*/  IMAD.SHL.U32 R4, R3, 0x40, RZ ;  /* 0x0000004003047824 */ /* 0x000fc400078e00ff */
[----:B------:R-:W-:Y:S01]  /*2030*/  IMAD.SHL.U32 R14, R14, 0x8, RZ ;  /* 0x000000080e0e7824 */ /* 0x000fe200078e00ff */
[----:B------:R1:W-:Y:S04]  /*2040*/  @!P3 LDGSTS.E.BYPASS.LTC128B.128 [R244+0xa800], [R26.64+0x80] ;  /* 0x0a8000801af4bfae */ /* 0x0003e8000b901d4a */
[----:B------:R1:W-:Y:S02]  /*2050*/  @!P3 LDGSTS.E.BYPASS.LTC128B.128 [R244+0xc800], [R26.64+0x100] ;  /* 0x0c8001001af4bfae */ /* 0x0003e4000b901d4a */
[----:B------:R-:W-:Y:S02]  /*2060*/  @!P2 IMAD.MOV.U32 R10, RZ, RZ, R167 ;  /* 0x000000ffff0aa224 */ /* 0x000fe400078e00a7 */
[----:B------:R1:W-:Y:S01]  /*2070*/  @!P3 LDGSTS.E.BYPASS.LTC128B.128 [R244+0xe800], [R26.64+0x180] ;  /* 0x0e8001801af4bfae */ /* 0x0003e2000b901d4a */
[----:B------:R-:W-:Y:S01]  /*2080*/  ISETP.GE.AND P3, PT, R2, R6, PT ;  /* 0x000000060200720c */ /* 0x000fe20003f66270 */
[----:B------:R-:W-:Y:S01]  /*2090*/  IMAD.U32 R2, RZ, RZ, UR8 ;  /* 0x00000008ff027e24 */ /* 0x000fe2000f8e00ff */
[----:B------:R-:W-:Y:S01]  /*20a0*/  SHF.R.S32.HI R6, RZ, 0x1f, R12 ;  /* 0x0000001fff067819 */ /* 0x000fe2000001140c */
[----:B------:R-:W-:Y:S01]  /*20b0*/  @!P2 IMAD.MOV.U32 R11, RZ, RZ, R166 ;  /* 0x000000ffff0ba224 */ /* 0x000fe200078e00a6 */
[----:B------:R3:W-:Y:S01]  /*20c0*/  @!P1 LDGSTS.E.BYPASS.LTC128B.128 [R244+0x9000], [R18.64] ;  /* 0x0900000012f49fae */ /* 0x0007e2000b901d4a */
[----:B------:R-:W-:-:S02]  /*20d0*/  @!P2 IMAD R7, R7, 0x30, RZ ;  /* 0x000000300707a824 */ /* 0x000fc400078e02ff */
[----:B------:R-:W-:Y:S01]  /*20e0*/  @!P2 IMAD.WIDE.U32 R10, R2, 0x30, R10 ;  /* 0x00000030020aa825 */ /* 0x000fe200078e000a */
[----:B------:R3:W-:Y:S01]  /*20f0*/  @!P1 LDGSTS.E.BYPASS.LTC128B.128 [R244+0xb000], [R18.64+0x80] ;  /* 0x0b00008012f49fae */ /* 0x0007e2000b901d4a */
[----:B------:R-:W-:Y:S02]  /*2100*/  LOP3.LUT R2, R4, 0x1c0, RZ, 0xc0, !PT ;  /* 0x000001c004027812 */ /* 0x000fe400078ec0ff */
[----:B------:R-:W-:Y:S01]  /*2110*/  @!P2 IMAD.IADD R7, R11, 0x1, R7 ;  /* 0x000000010b07a824 */ /* 0x000fe200078e0207 */
[----:B------:R3:W-:Y:S01]  /*2120*/  @!P1 LDGSTS.E.BYPASS.LTC128B.128 [R244+0xd000], [R18.64+0x100] ;  /* 0x0d00010012f49fae */ /* 0x0007e2000b901d4a */
[----:B------:R-:W-:Y:S02]  /*2130*/  LEA.HI R4, R6, R12, RZ, 0x3 ;  /* 0x0000000c06047211 */ /* 0x000fe400078f18ff */
[----:B------:R-:W-:Y:S01]  /*2140*/  LOP3.LUT R14, R2, 0x8, R14, 0xf8, !PT ;  /* 0x00000008020e7812 */ /* 0x000fe200078ef80e */
[----:B------:R3:W-:Y:S01]  /*2150*/  @!P1 LDGSTS.E.BYPASS.LTC128B.128 [R244+0xf000], [R18.64+0x180] ;  /* 0x0f00018012f49fae */ /* 0x0007e2000b901d4a */
[----:B------:R-:W-:Y:S01]  /*2160*/  @!P2 LEA R8, P1, R10, c[0x0][0x168], 0x1 ;  /* 0x00005a000a08aa11 */ /* 0x000fe200078208ff */
[----:B------:R-:W-:Y:S01]  /*2170*/  IMAD.SHL.U32 R91, R4, 0x40, RZ ;  /* 0x00000040045b7824 */ /* 0x000fe200078e00ff */
[----:B------:R-:W-:-:S02]  /*2180*/  SHF.R.U32.HI R6, RZ, 0x3, R2 ;  /* 0x00000003ff067819 */ /* 0x000fc40000011602 */
[----:B------:R-:W-:Y:S01]  /*2190*/  @!P2 LEA.HI.X R9, R10, c[0x0][0x16c], R7, 0x1, P1 ;  /* 0x00005b000a09aa11 */ /* 0x000fe200008f0c07 */
[----:B------:R-:W-:Y:S01]  /*21a0*/  IMAD.WIDE.U32 R10, R0, c[0x0][0x1a0], RZ ;  /* 0x00006800000a7a25 */ /* 0x000fe200078e00ff */
[----:B------:R-:W-:Y:S02]  /*21b0*/  LOP3.LUT R2, R4, 0xfffffff8, RZ, 0xc0, !PT ;  /* 0xfffffff804027812 */ /* 0x000fe400078ec0ff */
[----:B------:R-:W-:Y:S01]  /*21c0*/  LEA R241, P1, R170, c[0x0][0x170], 0x1 ;  /* 0x00005c00aaf17a11 */ /* 0x000fe200078208ff */
[----:B------:R4:W-:Y:S01]  /*21d0*/  @!P2 LDGSTS.E.BYPASS.LTC128B.128 [R244+0x9800], [R8.64] ;  /* 0x0980000008f4afae */ /* 0x0009e2000b901d4a */
[----:B------:R-:W-:Y:S01]  /*21e0*/  LOP3.LUT R6, R14, R6, RZ, 0x3c, !PT ;  /* 0x000000060e067212 */ /* 0x000fe200078e3cff */
[----:B------:R-:W-:Y:S01]  /*21f0*/  IMAD.IADD R2, R12, 0x1, -R2 ;  /* 0x000000010c027824 */ /* 0x000fe200078e0a02 */
[----:B------:R-:W-:Y:S01]  /*2200*/  LEA.HI.X R240, R170, c[0x0][0x174], R168, 0x1, P1 ;  /* 0x00005d00aaf07a11 */ /* 0x000fe200008f0ca8 */
[----:B------:R4:W-:Y:S01]  /*2210*/  @!P2 LDGSTS.E.BYPASS.LTC128B.128 [R244+0xb800], [R8.64+0x80] ;  /* 0x0b80008008f4afae */ /* 0x0009e2000b901d4a */
[----:B------:R-:W-:Y:S01]  /*2220*/  @!P3 IMAD.MOV.U32 R14, RZ, RZ, c[0x0][0x1a0] ;  /* 0x00006800ff0eb624 */ /* 0x000fe200078e00ff */
[----:B------:R-:W-:Y:S01]  /*2230*/  LOP3.LUT R91, R91, 0xfffffe00, RZ, 0xc0, !PT ;  /* 0xfffffe005b5b7812 */ /* 0x000fe200078ec0ff */
[----:B------:R-:W-:Y:S01]  /*2240*/  IMAD.SHL.U32 R90, R2, 0x40, RZ ;  /* 0x00000040025a7824 */ /* 0x000fe200078e00ff */
[----:B------:R4:W-:Y:S01]  /*2250*/  @!P2 LDGSTS.E.BYPASS.LTC128B.128 [R244+0xd800], [R8.64+0x100] ;  /* 0x0d80010008f4afae */ /* 0x0009e2000b901d4a */
[----:B------:R-:W-:-:S02]  /*2260*/  IMAD R237, R5, 0x200, R6 ;  /* 0x0000020005ed7824 */ /* 0x000fc400078e0206 */
[----:B------:R-:W-:Y:S01]  /*2270*/  IMAD.SHL.U32 R5, R5, 0x8, RZ ;  /* 0x0000000805057824 */ /* 0x000fe200078e00ff */
[----:B------:R4:W-:Y:S01]  /*2280*/  @!P2 LDGSTS.E.BYPASS.LTC128B.128 [R244+0xf800], [R8.64+0x180] ;  /* 0x0f80018008f4afae */ /* 0x0009e2000b901d4a */
[----:B------:R-:W-:Y:S01]  /*2290*/  LOP3.LUT R90, R90, 0x1c0, RZ, 0xc0, !PT ;  /* 0x000001c05a5a7812 */ /* 0x000fe200078ec0ff */
[----:B------:R-:W-:Y:S01]  /*22a0*/  @!P3 IMAD.MOV.U32 R6, RZ, RZ, R241 ;  /* 0x000000ffff06b224 */ /* 0x000fe200078e00f1 */
[----:B------:R-:W-:Y:S01]  /*22b0*/  @!P5 IADD3 R12, P2, R241, R10, RZ ;  /* 0x0000000af10cd210 */ /* 0x000fe20007f5e0ff */
[----:B------:R-:W0:Y:S01]  /*22c0*/  LDGDEPBAR ;  /* 0x00000000000079af */ /* 0x000e220000000000 */
[----:B------:R-:W-:Y:S01]  /*22d0*/  @!P3 IMAD.MOV.U32 R7, RZ, RZ, R240 ;  /* 0x000000ffff07b224 */ /* 0x000fe200078e00f0 */
[----:B------:R-:W-:Y:S01]  /*22e0*/  LOP3.LUT R5, R90, 0x8, R5, 0xf8, !PT ;  /* 0x000000085a057812 */ /* 0x000fe200078ef805 */
[----:B------:R-:W-:Y:S01]  /*22f0*/  @!P6 IMAD.MOV.U32 R4, RZ, RZ, R241 ;  /* 0x000000ffff04e224 */ /* 0x000fe200078e00f1 */
[----:B------:R-:W-:Y:S01]  /*2300*/  SHF.R.U32.HI R90, RZ, 0x3, R90 ;  /* 0x00000003ff5a7819 */ /* 0x000fe2000001165a */
[----:B------:R-:W-:-:S03]  /*2310*/  @!P3 IMAD.WIDE.U32 R14, R14, 0x60, R6 ;  /* 0x000000600e0eb825 */ /* 0x000fc600078e0006 */
[----:B------:R-:W-:Y:S01]  /*2320*/  LOP3.LUT R90, R5, R90, RZ, 0x3c, !PT ;  /* 0x0000005a055a7212 */ /* 0x000fe200078e3cff */
[----:B------:R-:W-:Y:S02]  /*2330*/  @!P4 IMAD.MOV.U32 R6, RZ, RZ, c[0x0][0x1a0] ;  /* 0x00006800ff06c624 */ /* 0x000fe400078e00ff */
[----:B------:R-:W-:Y:S02]  /*2340*/  IMAD R7, R0, c[0x0][0x1a4], RZ ;  /* 0x0000690000077a24 */ /* 0x000fe400078e02ff */
[----:B------:R-:W-:Y:S01]  /*2350*/  @!P4 IMAD.MOV.U32 R5, RZ, RZ, c[0x0][0x1a4] ;  /* 0x00006900ff05c624 */ /* 0x000fe200078e00ff */
[----:B------:R-:W-:Y:S01]  /*2360*/  @!P4 LEA R10, P1, R6, R241, 0x6 ;  /* 0x000000f1060ac211 */ /* 0x000fe200078230ff */
[----:B------:R-:W-:Y:S01]  /*2370*/  IMAD R238, R94, 0x400, R91 ;  /* 0x000004005eee7824 */ /* 0x000fe200078e025b */
[----:B------:R-:W-:Y:S01]  /*2380*/  @!P5 IADD3.X R13, R240, R11, R7, P2, !PT ;  /* 0x0000000bf00dd210 */ /* 0x000fe200017fe407 */
[----:B------:R-:W-:Y:S01]  /*2390*/  IMAD.SHL.U32 R237, R237, 0x2, RZ ;  /* 0x00000002eded7824 */ /* 0x000fe200078e00ff */
[----:B------:R-:W-:Y:S01]  /*23a0*/  @!P4 LEA.HI.X R11, R6, R240, R5, 0x6, P1 ;  /* 0x000000f0060bc211 */ /* 0x000fe200008f3405 */
[----:B------:R-:W-:-:S02]  /*23b0*/  @!P6 IMAD.MOV.U32 R5, RZ, RZ, R240 ;  /* 0x000000ffff05e224 */ /* 0x000fc400078e00f0 */
[----:B------:R-:W-:Y:S01]  /*23c0*/  IMAD.IADD R238, R90, 0x1, R238 ;  /* 0x000000015aee7824 */ /* 0x000fe200078e02ee */
[----:B------:R-:W-:Y:S01]  /*23d0*/  IADD3 R235, R237, 0x8020, RZ ;  /* 0x00008020edeb7810 */ /* 0x000fe20007ffe0ff */
[----:B----4-:R-:W-:Y:S01]  /*23e0*/  @!P3 IMAD.MOV.U32 R8, RZ, RZ, c[0x0][0x1a4] ;  /* 0x00006900ff08b624 */ /* 0x010fe200078e00ff */
[----:B------:R-:W-:-:S04]  /*23f0*/  DEPBAR.LE SB0, 0x0 ;  /* 0x000080000000791a */ /* 0x000fc80000000000 */
[----:B------:R-:W-:Y:S01]  /*2400*/  BAR.SYNC.DEFER_BLOCKING 0x0 ;  /* 0x0000000000007b1d */ /* 0x000fe20000010000 */
[----:B------:R-:W-:Y:S01]  /*2410*/  @!P3 IMAD R8, R8, 0x60, RZ ;  /* 0x000000600808b824 */ /* 0x000fe200078e02ff */
[----:B------:R-:W-:Y:S01]  /*2420*/  R2P PR, R2, 0x6 ;  /* 0x0000000602007804 */ /* 0x000fe20000000000 */
[----:B------:R-:W-:Y:S02]  /*2430*/  IMAD.SHL.U32 R238, R238, 0x2, RZ ;  /* 0x00000002eeee7824 */ /* 0x000fe400078e00ff */
[----:B------:R-:W-:Y:S02]  /*2440*/  @!P3 IMAD.IADD R9, R15, 0x1, R8 ;  /* 0x000000010f09b824 */ /* 0x000fe400078e0208 */
[----:B------:R-:W-:Y:S01]  /*2450*/  @!P3 IMAD.MOV.U32 R8, RZ, RZ, R14 ;  /* 0x000000ffff08b224 */ /* 0x000fe200078e000e */
[----:B------:R-:W-:Y:S01]  /*2460*/  SEL R0, R0, 0xffffffe0, !P2 ;  /* 0xffffffe000007807 */ /* 0x000fe20005000000 */
[----:B------:R-:W-:Y:S02]  /*2470*/  IMAD.MOV.U32 R2, RZ, RZ, 0x10 ;  /* 0x00000010ff027424 */ /* 0x000fe400078e00ff */
[----:B------:R-:W-:-:S02]  /*2480*/  IMAD R94, R94, 0x10, R96 ;  /* 0x000000105e5e7824 */ /* 0x000fc400078e0260 */
[--C-:B------:R-:W-:Y:S01]  /*2490*/  IMAD R234, R0, 0x2, R238.reuse ;  /* 0x0000000200ea7824 */ /* 0x100fe200078e02ee */
[----:B------:R-:W-:Y:S02]  /*24a0*/  SEL R2, R2, 0xfffffff0, !P1 ;  /* 0xfffffff002027807 */ /* 0x000fe40004800000 */
[----:B------:R-:W-:Y:S02]  /*24b0*/  R2P PR, R3, 0x6 ;  /* 0x0000000603007804 */ /* 0x000fe40000000000 */
[----:B------:R-:W-:Y:S01]  /*24c0*/  IADD3 R3, R237, 0x8000, RZ ;  /* 0x00008000ed037810 */ /* 0x000fe20007ffe0ff */
[----:B------:R-:W-:-:S04]  /*24d0*/  IMAD R236, R2, 0x2, R238 ;  /* 0x0000000202ec7824 */ /* 0x000fc800078e02ee */
[----:B------:R-:W-:Y:S01]  /*24e0*/  IMAD R233, R0, 0x2, R236 ;  /* 0x0000000200e97824 */ /* 0x000fe200078e02ec */
[----:B------:R-:W-:Y:S04]  /*24f0*/  @P6 STS.128 [R244+0x10000], RZ ;  /* 0x010000fff4006388 */ /* 0x000fe80000000c00 */
[----:B------:R-:W-:Y:S01]  /*2500*/  @P6 STS.128 [R244+0x12000], RZ ;  /* 0x012000fff4006388 */ /* 0x000fe20000000c00 */
[----:B------:R-:W-:Y:S01]  /*2510*/  @P1 IADD3 R235, R3, -0x20, RZ ;  /* 0xffffffe003eb1810 */ /* 0x000fe20007ffe0ff */
[----:B------:R-:W-:Y:S02]  /*2520*/  IMAD.MOV.U32 R3, RZ, RZ, 0x40 ;  /* 0x00000040ff037424 */ /* 0x000fe400078e00ff */
[----:B------:R-:W-:Y:S01]  /*2530*/  @P6 STS.128 [R244+0x14000], RZ ;  /* 0x014000fff4006388 */ /* 0x000fe20000000c00 */
[----:B------:R-:W-:-:S02]  /*2540*/  IADD3 R227, R235, 0x800, RZ ;  /* 0x00000800ebe37810 */ /* 0x000fc40007ffe0ff */
[----:B------:R-:W-:Y:S01]  /*2550*/  SEL R3, R3, 0xffffffc0, !P2 ;  /* 0xffffffc003037807 */ /* 0x000fe20005000000 */
[----:B------:R-:W-:Y:S01]  /*2560*/  @P6 STS.128 [R244+0x16000], RZ ;  /* 0x016000fff4006388 */ /* 0x000fe20000000c00 */
[C---:B------:R-:W-:Y:S02]  /*2570*/  IADD3 R226, R235.reuse, 0x1000, RZ ;  /* 0x00001000ebe27810 */ /* 0x040fe40007ffe0ff */
[----:B------:R-:W-:Y:S01]  /*2580*/  IADD3 R225, R235, 0x1800, RZ ;  /* 0x00001800ebe17810 */ /* 0x000fe20007ffe0ff */
[----:B------:R-:W-:Y:S01]  /*2590*/  @!PT LDS RZ, [RZ] ;  /* 0x00000000fffff984 */ /* 0x000fe20000000800 */
[----:B------:R-:W-:Y:S01]  /*25a0*/  @!PT LDS RZ, [RZ] ;  /* 0x00000000fffff984 */ /* 0x000fe20000000800 */
[----:B------:R-:W-:Y:S01]  /*25b0*/  @!PT LDS RZ, [RZ] ;  /* 0x00000000fffff984 */ /* 0x000fe20000000800 */
[----:B------:R4:W-:Y:S01]  /*25c0*/  @!P6 LDGSTS.E.BYPASS.LTC128B.128 [R244+0x10000], [R4.64] ;  /* 0x1000000004f4efae */ /* 0x0009e2000b901d4a */
[----:B------:R-:W-:Y:S01]  /*25d0*/  IMAD.IADD R231, R237, 0x1, R3 ;  /* 0x00000001ede77824 */ /* 0x000fe200078e0203 */
[----:B------:R-:W-:Y:S01]  /*25e0*/  IADD3 R223, R235, 0x2000, RZ ;  /* 0x00002000ebdf7810 */ /* 0x000fe20007ffe0ff */
[----:B------:R-:W-:Y:S01]  /*25f0*/  IMAD.IADD R224, R3, 0x1, R235 ;  /* 0x0000000103e07824 */ /* 0x000fe200078e02eb */
[----:B------:R4:W-:Y:S01]  /*2600*/  @!P6 LDGSTS.E.BYPASS.LTC128B.128 [R244+0x12000], [R4.64+0x80] ;  /* 0x1200008004f4efae */ /* 0x0009e2000b901d4a */
[----:B------:R-:W-:-:S02]  /*2610*/  IADD3 R222, R235, 0x2800, RZ ;  /* 0x00002800ebde7810 */ /* 0x000fc40007ffe0ff */
[C---:B------:R-:W-:Y:S01]  /*2620*/  IADD3 R221, R235.reuse, 0x3000, RZ ;  /* 0x00003000ebdd7810 */ /* 0x040fe20007ffe0ff */
[----:B------:R4:W-:Y:S01]  /*2630*/  @!P6 LDGSTS.E.BYPASS.LTC128B.128 [R244+0x14000], [R4.64+0x100] ;  /* 0x1400010004f4efae */ /* 0x0009e2000b901d4a */
[C---:B------:R-:W-:Y:S02]  /*2640*/  IADD3 R220, R235.reuse, 0x3800, RZ ;  /* 0x00003800ebdc7810 */ /* 0x040fe40007ffe0ff */
[C---:B------:R-:W-:Y:S01]  /*2650*/  IADD3 R219, R235.reuse, 0x4000, RZ ;  /* 0x00004000ebdb7810 */ /* 0x040fe20007ffe0ff */
[----:B------:R4:W-:Y:S01]  /*2660*/  @!P6 LDGSTS.E.BYPASS.LTC128B.128 [R244+0x16000], [R4.64+0x180] ;  /* 0x1600018004f4efae */ /* 0x0009e2000b901d4a */
[C---:B------:R-:W-:Y:S02]  /*2670*/  IADD3 R218, R235.reuse, 0x4800, RZ ;  /* 0x00004800ebda7810 */ /* 0x040fe40007ffe0ff */
[C---:B------:R-:W-:Y:S01]  /*2680*/  IADD3 R217, R235.reuse, 0x5000, RZ ;  /* 0x00005000ebd97810 */ /* 0x040fe20007ffe0ff */
[----:B------:R-:W-:Y:S01]  /*2690*/  @P5 STS.128 [R244+0x10800], RZ ;  /* 0x010800fff4005388 */ /* 0x000fe20000000c00 */
[----:B------:R-:W-:-:S02]  /*26a0*/  IADD3 R216, R235, 0x5800, RZ ;  /* 0x00005800ebd87810 */ /* 0x000fc40007ffe0ff */
[C---:B------:R-:W-:Y:S01]  /*26b0*/  IADD3 R215, R235.reuse, 0x6000, RZ ;  /* 0x00006000ebd77810 */ /* 0x040fe20007ffe0ff */
[----:B------:R-:W-:Y:S01]  /*26c0*/  @P5 STS.128 [R244+0x12800], RZ ;  /* 0x012800fff4005388 */ /* 0x000fe20000000c00 */
[C---:B------:R-:W-:Y:S02]  /*26d0*/  IADD3 R214, R235.reuse, 0x6800, RZ ;  /* 0x00006800ebd67810 */ /* 0x040fe40007ffe0ff */
[C---:B------:R-:W-:Y:S01]  /*26e0*/  IADD3 R213, R235.reuse, 0x7000, RZ ;  /* 0x00007000ebd57810 */ /* 0x040fe20007ffe0ff */
[----:B------:R-:W-:Y:S01]  /*26f0*/  @P5 STS.128 [R244+0x14800], RZ ;  /* 0x014800fff4005388 */ /* 0x000fe20000000c00 */
[----:B------:R-:W-:-:S03]  /*2700*/  IADD3 R212, R235, 0x7800, RZ ;  /* 0x00007800ebd47810 */ /* 0x000fc60007ffe0ff */
[----:B------:R-:W-:Y:S04]  /*2710*/  @P5 STS.128 [R244+0x16800], RZ ;  /* 0x016800fff4005388 */ /* 0x000fe80000000c00 */
[----:B------:R-:W-:Y:S01]  /*2720*/  @!PT LDS RZ, [RZ] ;  /* 0x00000000fffff984 */ /* 0x000fe20000000800 */
[----:B------:R-:W-:Y:S01]  /*2730*/  @!PT LDS RZ, [RZ] ;  /* 0x00000000fffff984 */ /* 0x000fe20000000800 */
[----:B------:R-:W-:Y:S01]  /*2740*/  @!PT LDS RZ, [RZ] ;  /* 0x00000000fffff984 */ /* 0x000fe20000000800 */
[----:B------:R1:W-:Y:S04]  /*2750*/  @!P5 LDGSTS.E.BYPASS.LTC128B.128 [R244+0x10800], [R12.64] ;  /* 0x108000000cf4dfae */ /* 0x0003e8000b901d4a */
[----:B------:R1:W-:Y:S04]  /*2760*/  @!P5 LDGSTS.E.BYPASS.LTC128B.128 [R244+0x12800], [R12.64+0x80] ;  /* 0x128000800cf4dfae */ /* 0x0003e8000b901d4a */
[----:B------:R1:W-:Y:S04]  /*2770*/  @!P5 LDGSTS.E.BYPASS.LTC128B.128 [R244+0x14800], [R12.64+0x100] ;  /* 0x148001000cf4dfae */ /* 0x0003e8000b901d4a */
[----:B------:R1:W-:Y:S04]  /*2780*/  @!P5 LDGSTS.E.BYPASS.LTC128B.128 [R244+0x16800], [R12.64+0x180] ;  /* 0x168001800cf4dfae */ /* 0x0003e8000b901d4a */
        /* <DEDUP_REMOVED lines=22> */
[----:B------:R-:W-:Y:S04]  /*28f0*/  LDSM.16.M88.4 R28, [R238] ;  /* 0x00000000ee1c783b */ /* 0x000fe80000000200 */
[----:B----4-:R-:W4:Y:S04]  /*2900*/  LDSM.16.M88.4 R4, [R237+0x8000] ;  /* 0x00800000ed04783b */ /* 0x010f280000000200 */
[----:B------:R-:W4:Y:S04]  /*2910*/  LDSM.16.M88.4 R60, [R237+0x9000] ;  /* 0x00900000ed3c783b */ /* 0x000f280000000200 */
[----:B------:R-:W4:Y:S04]  /*2920*/  LDSM.16.M88.4 R36, [R237+0x8800] ;  /* 0x00880000ed24783b */ /* 0x000f280000000200 */
[----:B------:R-:W4:Y:S04]  /*2930*/  LDSM.16.M88.4 R40, [R237+0x9800] ;  /* 0x00980000ed28783b */ /* 0x000f280000000200 */
[----:B------:R-:W-:Y:S04]  /*2940*/  LDSM.16.M88.4 R68, [R236] ;  /* 0x00000000ec44783b */ /* 0x000fe80000000200 */
[----:B--2---:R-:W2:Y:S04]  /*2950*/  LDSM.16.M88.4 R20, [R235] ;  /* 0x00000000eb14783b */ /* 0x004ea80000000200 */
[----:B-1----:R-:W1:Y:S04]  /*2960*/  LDSM.16.M88.4 R12, [R235+0x1000] ;  /* 0x00100000eb0c783b */ /* 0x002e680000000200 */
[----:B---3--:R-:W3:Y:S04]  /*2970*/  LDSM.16.M88.4 R16, [R235+0x800] ;  /* 0x00080000eb10783b */ /* 0x008ee80000000200 */
[----:B------:R-:W1:Y:S04]  /*2980*/  LDSM.16.M88.4 R72, [R235+0x1800] ;  /* 0x00180000eb48783b */ /* 0x000e680000000200 */
[----:B------:R-:W-:Y:S01]  /*2990*/  LDSM.16.M88.4 R52, [R234] ;  /* 0x00000000ea34783b */ /* 0x000fe20000000200 */
[C---:B----4-:R-:W-:Y:S03]  /*29a0*/  HMMA.16816.F32.BF16 R8, R28.reuse, R4, RZ ;  /* 0x000000041c08723c */ /* 0x050fe600000418ff */
[----:B------:R-:W4:Y:S04]  /*29b0*/  LDSM.16.M88.4 R64, [R231+0x8000] ;  /* 0x00800000e740783b */ /* 0x000f280000000200 */
[----:B------:R-:W-:Y:S01]  /*29c0*/  LDSM.16.M88.4 R44, [R231+0x8800] ;  /* 0x00880000e72c783b */ /* 0x000fe20000000200 */
[C---:B------:R-:W-:Y:S03]  /*29d0*/  HMMA.16816.F32.BF16 R4, R28.reuse, R6, RZ ;  /* 0x000000061c04723c */ /* 0x040fe600000418ff */
[----:B------:R-:W-:Y:S04]  /*29e0*/  LDSM.16.M88.4 R48, [R231+0x9800] ;  /* 0x00980000e730783b */ /* 0x000fe80000000200 */
[----:B------:R-:W-:Y:S01]  /*29f0*/  LDSM.16.M88.4 R76, [R235+0x5800] ;  /* 0x00580000eb4c783b */ /* 0x000fe20000000200 */
[C---:B------:R-:W-:Y:S03]  /*2a00*/  HMMA.16816.F32.BF16 R32, R28.reuse, R60, RZ ;  /* 0x0000003c1c20723c */ /* 0x040fe600000418ff */
[----:B------:R-:W-:Y:S04]  /*2a10*/  LDSM.16.M88.4 R84, [R224+0x5000] ;  /* 0x00500000e054783b */ /* 0x000fe80000000200 */
[----:B------:R-:W-:Y:S01]  /*2a20*/  LDSM.16.M88.4 R80, [R235+0x6800] ;  /* 0x00680000eb50783b */ /* 0x000fe20000000200 */
[C---:B------:R-:W-:Y:S03]  /*2a30*/  HMMA.16816.F32.BF16 R60, R28.reuse, R62, RZ ;  /* 0x0000003e1c3c723c */ /* 0x040fe600000418ff */
[----:B------:R-:W0:Y:S05]  /*2a40*/  LDGDEPBAR ;  /* 0x00000000000079af */ /* 0x000e2a0000000000 */
[C---:B------:R-:W-:Y:S08]  /*2a50*/  HMMA.16816.F32.BF16 R24, R28.reuse, R36, RZ ;  /* 0x000000241c18723c */ /* 0x040ff000000418ff */
[C---:B------:R-:W-:Y:S08]  /*2a60*/  HMMA.16816.F32.BF16 R36, R28.reuse, R38, RZ ;  /* 0x000000261c24723c */ /* 0x040ff000000418ff */
[C---:B------:R-:W-:Y:S08]  /*2a70*/  HMMA.16816.F32.BF16 R56, R28.reuse, R40, RZ ;  /* 0x000000281c38723c */ /* 0x040ff000000418ff */
[----:B------:R-:W-:Y:S01]  /*2a80*/  HMMA.16816.F32.BF16 R28, R28, R42, RZ ;  /* 0x0000002a1c1c723c */ /* 0x000fe200000418ff */
[----:B------:R-:W4:Y:S07]  /*2a90*/  LDSM.16.M88.4 R40, [R231+0x9000] ;  /* 0x00900000e728783b */ /* 0x000f2e0000000200 */
[C---:B--2---:R-:W-:Y:S08]  /*2aa0*/  HMMA.16816.F32.BF16 R8, R68.reuse, R20, R8 ;  /* 0x000000144408723c */ /* 0x044ff00000041808 */
[C---:B------:R-:W-:Y:S01]  /*2ab0*/  HMMA.16816.F32.BF16 R4, R68.reuse, R22, R4 ;  /* 0x000000164404723c */ /* 0x040fe20000041804 */
[----:B------:R-:W-:Y:S07]  /*2ac0*/  LDSM.16.M88.4 R20, [R233] ;  /* 0x00000000e914783b */ /* 0x000fee0000000200 */
[C---:B-1----:R-:W-:Y:S08]  /*2ad0*/  HMMA.16816.F32.BF16 R32, R68.reuse, R12, R32 ;  /* 0x0000000c4420723c */ /* 0x042ff00000041820 */
[C---:B------:R-:W-:Y:S01]  /*2ae0*/  HMMA.16816.F32.BF16 R60, R68.reuse, R14, R60 ;  /* 0x0000000e443c723c */ /* 0x040fe2000004183c */
[----:B------:R-:W1:Y:S07]  /*2af0*/  LDSM.16.M88.4 R12, [R224] ;  /* 0x00000000e00c783b */ /* 0x000e6e0000000200 */
[C---:B---3--:R-:W-:Y:S08]  /*2b00*/  HMMA.16816.F32.BF16 R24, R68.reuse, R16, R24 ;  /* 0x000000104418723c */ /* 0x048ff00000041818 */
[C---:B------:R-:W-:Y:S01]  /*2b10*/  HMMA.16816.F32.BF16 R36, R68.reuse, R18, R36 ;  /* 0x000000124424723c */ /* 0x040fe20000041824 */
[----:B------:R-:W2:Y:S07]  /*2b20*/  LDSM.16.M88.4 R16, [R224+0x800] ;  /* 0x00080000e010783b */ /* 0x000eae0000000200 */
[C---:B------:R-:W-:Y:S08]  /*2b30*/  HMMA.16816.F32.BF16 R56, R68.reuse, R72, R56 ;  /* 0x000000484438723c */ /* 0x040ff00000041838 */
[----:B------:R-:W-:Y:S01]  /*2b40*/  HMMA.16816.F32.BF16 R28, R68, R74, R28 ;  /* 0x0000004a441c723c */ /* 0x000fe2000004181c */
[----:B------:R-:W-:Y:S04]  /*2b50*/  LDSM.16.M88.4 R72, [R235+0x3000] ;  /* 0x00300000eb48783b */ /* 0x000fe80000000200 */
[----:B------:R-:W-:Y:S03]  /*2b60*/  LDSM.16.M88.4 R68, [R235+0x3800] ;  /* 0x00380000eb44783b */ /* 0x000fe60000000200 */
[C---:B----4-:R-:W-:Y:S08]  /*2b70*/  HMMA.16816.F32.BF16 R8, R52.reuse, R64, R8 ;  /* 0x000000403408723c */ /* 0x050ff00000041808 */
[C---:B------:R-:W-:Y:S01]  /*2b80*/  HMMA.16816.F32.BF16 R4, R52.reuse, R66, R4 ;  /* 0x000000423404723c */ /* 0x040fe20000041804 */
[----:B------:R-:W-:Y:S07]  /*2b90*/  LDSM.16.M88.4 R64, [R231+0xa000] ;  /* 0x00a00000e740783b */ /* 0x000fee0000000200 */
[C---:B------:R-:W-:Y:S08]  /*2ba0*/  HMMA.16816.F32.BF16 R32, R52.reuse, R40, R32 ;  /* 0x000000283420723c */ /* 0x040ff00000041820 */
[C---:B------:R-:W-:Y:S01]  /*2bb0*/  HMMA.16816.F32.BF16 R60, R52.reuse, R42, R60 ;  /* 0x0000002a343c723c */ /* 0x040fe2000004183c */
[----:B------:R-:W3:Y:S07]  /*2bc0*/  LDSM.16.M88.4 R40, [R224+0x1000] ;  /* 0x00100000e028783b */ /* 0x000eee0000000200 */
[C---:B------:R-:W-:Y:S08]  /*2bd0*/  HMMA.16816.F32.BF16 R24, R52.reuse, R44, R24 ;  /* 0x0000002c3418723c */ /* 0x040ff00000041818 */
[C---:B------:R-:W-:Y:S01]  /*2be0*/  HMMA.16816.F32.BF16 R36, R52.reuse, R46, R36 ;  /* 0x0000002e3424723c */ /* 0x040fe20000041824 */
[----:B------:R-:W4:Y:S07]  /*2bf0*/  LDSM.16.M88.4 R44, [R224+0x1800] ;  /* 0x00180000e02c783b */ /* 0x000f2e0000000200 */
[C---:B------:R-:W-:Y:S08]  /*2c00*/  HMMA.16816.F32.BF16 R56, R52.reuse, R48, R56 ;  /* 0x000000303438723c */ /* 0x040ff00000041838 */
        /* <DEDUP_REMOVED lines=40> */
[----:B------:R-:W4:Y:S04]  /*2e90*/  LDSM.16.M88.4 R44, [R224+0x2800] ;  /* 0x00280000e02c783b */ /* 0x000f280000000200 */
[----:B------:R-:W-:Y:S03]  /*2ea0*/  LDSM.16.M88.4 R68, [R237+0xd000] ;  /* 0x00d00000ed44783b */ /* 0x000fe60000000200 */
[C---:B--2---:R-:W-:Y:S08]  /*2eb0*/  HMMA.16816.F32.BF16 R8, R16.reuse, R64, R8 ;  /* 0x000000401008723c */ /* 0x044ff00000041808 */
[C---:B------:R-:W-:Y:S01]  /*2ec0*/  HMMA.16816.F32.BF16 R4, R16.reuse, R66, R4 ;  /* 0x000000421004723c */ /* 0x040fe20000041804 */
[----:B------:R-:W-:Y:S07]  /*2ed0*/  LDSM.16.M88.4 R64, [R237+0xd800] ;  /* 0x00d80000ed40783b */ /* 0x000fee0000000200 */
[C---:B---3--:R-:W-:Y:S08]  /*2ee0*/  HMMA.16816.F32.BF16 R24, R16.reuse, R28, R24 ;  /* 0x0000001c1018723c */ /* 0x048ff00000041818 */
[C---:B------:R-:W-:Y:S01]  /*2ef0*/  HMMA.16816.F32.BF16 R36, R16.reuse, R30, R36 ;  /* 0x0000001e1024723c */ /* 0x040fe20000041824 */
[----:B------:R-:W2:Y:S07]  /*2f00*/  LDSM.16.M88.4 R28, [R224+0x3000] ;  /* 0x00300000e01c783b */ /* 0x000eae0000000200 */
[C---:B------:R-:W-:Y:S08]  /*2f10*/  HMMA.16816.F32.BF16 R32, R16.reuse, R48, R32 ;  /* 0x000000301020723c */ /* 0x040ff00000041820 */
[C---:B------:R-:W-:Y:S01]  /*2f20*/  HMMA.16816.F32.BF16 R60, R16.reuse, R50, R60 ;  /* 0x00000032103c723c */ /* 0x040fe2000004183c */
[----:B------:R-:W-:Y:S07]  /*2f30*/  LDSM.16.M88.4 R48, [R224+0x3800] ;  /* 0x00380000e030783b */ /* 0x000fee0000000200 */
[C---:B------:R-:W-:Y:S08]  /*2f40*/  HMMA.16816.F32.BF16 R56, R16.reuse, R40, R56 ;  /* 0x000000281038723c */ /* 0x040ff00000041838 */
[----:B------:R-:W-:Y:S01]  /*2f50*/  HMMA.16816.F32.BF16 R52, R16, R42, R52 ;  /* 0x0000002a1034723c */ /* 0x000fe20000041834 */
[----:B------:R-:W-:Y:S04]  /*2f60*/  LDSM.16.M88.4 R40, [R238+0x4000] ;  /* 0x00400000ee28783b */ /* 0x000fe80000000200 */
[----:B------:R-:W3:Y:S03]  /*2f70*/  LDSM.16.M88.4 R16, [R237+0xc000] ;  /* 0x00c00000ed10783b */ /* 0x000ee60000000200 */
        /* <DEDUP_REMOVED lines=8> */
[----:B------:R-:W2:Y:S07]  /*3000*/  LDSM.16.M88.4 R28, [R235+0x4000] ;  /* 0x00400000eb1c783b */ /* 0x000eae0000000200 */
[C---:B---3--:R-:W-:Y:S08]  /*3010*/  HMMA.16816.F32.BF16 R4, R40.reuse, R18, R4 ;  /* 0x000000122804723c */ /* 0x048ff00000041804 */
[C---:B------:R-:W-:Y:S01]  /*3020*/  HMMA.16816.F32.BF16 R8, R40.reuse, R16, R8 ;  /* 0x000000102808723c */ /* 0x040fe20000041808 */
[----:B------:R-:W-:Y:S07]  /*3030*/  LDSM.16.M88.4 R16, [R234+0x4000] ;  /* 0x00400000ea10783b */ /* 0x000fee0000000200 */
[C---:B-1----:R-:W-:Y:S08]  /*3040*/  HMMA.16816.F32.BF16 R24, R40.reuse, R12, R24 ;  /* 0x0000000c2818723c */ /* 0x042ff00000041818 */
        /* <DEDUP_REMOVED lines=10> */
[C---:B------:R-:W-:Y:S01]  /*30f0*/  HMMA.16816.F32.BF16 R60, R40.reuse, R70, R60 ;  /* 0x00000046283c723c */ /* 0x040fe2000004183c */
[----:B------:R-:W2:Y:S07]  /*3100*/  LDSM.16.M88.4 R68, [R233+0x4000] ;  /* 0x00400000e944783b */ /* 0x000eae0000000200 */
[C---:B------:R-:W-:Y:S08]  /*3110*/  HMMA.16816.F32.BF16 R56, R40.reuse, R64, R56 ;  /* 0x000000402838723c */ /* 0x040ff00000041838 */
[----:B------:R-:W-:Y:S01]  /*3120*/  HMMA.16816.F32.BF16 R52, R40, R66, R52 ;  /* 0x000000422834723c */ /* 0x000fe20000041834 */
[----:B------:R-:W2:Y:S04]  /*3130*/  LDSM.16.M88.4 R40, [R231+0xc800] ;  /* 0x00c80000e728783b */ /* 0x000ea80000000200 */
[----:B------:R-:W-:Y:S03]  /*3140*/  LDSM.16.M88.4 R64, [R237+0xe000] ;  /* 0x00e00000ed40783b */ /* 0x000fe60000000200 */
[C---:B-1----:R-:W-:Y:S08]  /*3150*/  HMMA.16816.F32.BF16 R4, R16.reuse, R14, R4 ;  /* 0x0000000e1004723c */ /* 0x042ff00000041804 */
[----:B------:R-:W-:Y:S01]  /*3160*/  HMMA.16816.F32.BF16 R8, R16, R12, R8 ;  /* 0x0000000c1008723c */ /* 0x000fe20000041808 */
[----:B------:R-:W-:Y:S07]  /*3170*/  LDSM.16.M88.4 R12, [R224+0x4800] ;  /* 0x00480000e00c783b */ /* 0x000fee0000000200 */
[C---:B---3--:R-:W-:Y:S08]  /*3180*/  HMMA.16816.F32.BF16 R24, R44.reuse, R48, R24 ;  /* 0x000000302c18723c */ /* 0x048ff00000041818 */
[C---:B------:R-:W-:Y:S01]  /*3190*/  HMMA.16816.F32.BF16 R36, R44.reuse, R50, R36 ;  /* 0x000000322c24723c */ /* 0x040fe20000041824 */
[----:B------:R-:W1:Y:S07]  /*31a0*/  LDSM.16.M88.4 R48, [R238+0x6000] ;  /* 0x00600000ee30783b */ /* 0x000e6e0000000200 */
[C---:B----4-:R-:W-:Y:S08]  /*31b0*/  HMMA.16816.F32.BF16 R32, R44.reuse, R20, R32 ;  /* 0x000000142c20723c */ /* 0x050ff00000041820 */
[----:B------:R-:W-:Y:S01]  /*31c0*/  HMMA.16816.F32.BF16 R60, R44, R22, R60 ;  /* 0x000000162c3c723c */ /* 0x000fe2000004183c */
[----:B------:R-:W3:Y:S07]  /*31d0*/  LDSM.16.M88.4 R20, [R231+0xd800] ;  /* 0x00d80000e714783b */ /* 0x000eee0000000200 */
[C---:B--2---:R-:W-:Y:S08]  /*31e0*/  HMMA.16816.F32.BF16 R4, R68.reuse, R30, R4 ;  /* 0x0000001e4404723c */ /* 0x044ff00000041804 */
[----:B------:R-:W-:Y:S01]  /*31f0*/  HMMA.16816.F32.BF16 R8, R68, R28, R8 ;  /* 0x0000001c4408723c */ /* 0x000fe20000041808 */
[----:B------:R-:W-:Y:S07]  /*3200*/  LDSM.16.M88.4 R28, [R237+0xe800] ;  /* 0x00e80000ed1c783b */ /* 0x000fee0000000200 */
[C---:B------:R-:W-:Y:S08]  /*3210*/  HMMA.16816.F32.BF16 R24, R16.reuse, R40, R24 ;  /* 0x000000281018723c */ /* 0x040ff00000041818 */
[----:B------:R-:W-:Y:S01]  /*3220*/  HMMA.16816.F32.BF16 R36, R16, R42, R36 ;  /* 0x0000002a1024723c */ /* 0x000fe20000041824 */
[----:B------:R-:W-:Y:S07]  /*3230*/  LDSM.16.M88.4 R40, [R235+0x6000] ;  /* 0x00600000eb28783b */ /* 0x000fee0000000200 */
[C---:B------:R-:W-:Y:S08]  /*3240*/  HMMA.16816.F32.BF16 R56, R44.reuse, R76, R56 ;  /* 0x0000004c2c38723c */ /* 0x040ff00000041838 */
[----:B------:R-:W-:Y:S01]  /*3250*/  HMMA.16816.F32.BF16 R52, R44, R78, R52 ;  /* 0x0000004e2c34723c */ /* 0x000fe20000041834 */
[----:B------:R-:W2:Y:S04]  /*3260*/  LDSM.16.M88.4 R44, [R236+0x6000] ;  /* 0x00600000ec2c783b */ /* 0x000ea80000000200 */
[----:B------:R-:W-:Y:S03]  /*3270*/  LDSM.16.M88.4 R76, [R237+0xf000] ;  /* 0x00f00000ed4c783b */ /* 0x000fe60000000200 */
[C---:B-1----:R-:W-:Y:S08]  /*3280*/  HMMA.16816.F32.BF16 R4, R48.reuse, R66, R4 ;  /* 0x000000423004723c */ /* 0x042ff00000041804 */
[----:B------:R-:W-:Y:S01]  /*3290*/  HMMA.16816.F32.BF16 R8, R48, R64, R8 ;  /* 0x000000403008723c */ /* 0x000fe20000041808 */
[----:B------:R-:W-:Y:S07]  /*32a0*/  LDSM.16.M88.4 R64, [R224+0x5800] ;  /* 0x00580000e040783b */ /* 0x000fee0000000200 */
[C---:B------:R-:W-:Y:S08]  /*32b0*/  HMMA.16816.F32.BF16 R24, R68.reuse, R12, R24 ;  /* 0x0000000c4418723c */ /* 0x040ff00000041818 */
[----:B------:R-:W-:Y:S01]  /*32c0*/  HMMA.16816.F32.BF16 R36, R68, R14, R36 ;  /* 0x0000000e4424723c */ /* 0x000fe20000041824 */
[----:B------:R-:W-:Y:S07]  /*32d0*/  LDSM.16.M88.4 R12, [R233+0x6000] ;  /* 0x00600000e90c783b */ /* 0x000fee0000000200 */
[C---:B------:R-:W-:Y:S08]  /*32e0*/  HMMA.16816.F32.BF16 R32, R16.reuse, R72, R32 ;  /* 0x000000481020723c */ /* 0x040ff00000041820 */
[C---:B------:R-:W-:Y:S01]  /*32f0*/  HMMA.16816.F32.BF16 R60, R16.reuse, R74, R60 ;  /* 0x0000004a103c723c */ /* 0x040fe2000004183c */
[----:B------:R-:W-:Y:S07]  /*3300*/  LDSM.16.M88.4 R72, [R224+0x6000] ;  /* 0x00600000e048783b */ /* 0x000fee0000000200 */
[C---:B---3--:R-:W-:Y:S08]  /*3310*/  HMMA.16816.F32.BF16 R56, R16.reuse, R20, R56 ;  /* 0x000000141038723c */ /* 0x048ff00000041838 */
[----:B------:R-:W-:Y:S01]  /*3320*/  HMMA.16816.F32.BF16 R52, R16, R22, R52 ;  /* 0x000000161034723c */ /* 0x000fe20000041834 */
[----:B------:R-:W-:Y:S04]  /*3330*/  LDSM.16.M88.4 R16, [R234+0x6000] ;  /* 0x00600000ea10783b */ /* 0x000fe80000000200 */
[----:B------:R-:W1:Y:S03]  /*3340*/  LDSM.16.M88.4 R20, [R231+0xe000] ;  /* 0x00e00000e714783b */ /* 0x000e660000000200 */
[C---:B--2---:R-:W-:Y:S08]  /*3350*/  HMMA.16816.F32.BF16 R4, R44.reuse, R42, R4 ;  /* 0x0000002a2c04723c */ /* 0x044ff00000041804 */
[----:B------:R-:W-:Y:S01]  /*3360*/  HMMA.16816.F32.BF16 R8, R44, R40, R8 ;  /* 0x000000282c08723c */ /* 0x000fe20000041808 */
[----:B------:R-:W-:Y:S07]  /*3370*/  LDSM.16.M88.4 R40, [R235+0x7000] ;  /* 0x00700000eb28783b */ /* 0x000fee0000000200 */
[C---:B------:R-:W-:Y:S08]  /*3380*/  HMMA.16816.F32.BF16 R24, R48.reuse, R28, R24 ;  /* 0x0000001c3018723c */ /* 0x040ff00000041818 */
[----:B------:R-:W-:Y:S01]  /*3390*/  HMMA.16816.F32.BF16 R36, R48, R30, R36 ;  /* 0x0000001e3024723c */ /* 0x000fe20000041824 */
[----:B------:R-:W2:Y:S07]  /*33a0*/  LDSM.16.M88.4 R28, [R231+0xe800] ;  /* 0x00e80000e71c783b */ /* 0x000eae0000000200 */
[----:B------:R-:W-:Y:S08]  /*33b0*/  HMMA.16816.F32.BF16 R32, R68, R84, R32 ;  /* 0x000000544420723c */ /* 0x000ff00000041820 */
[C---:B-1----:R-:W-:Y:S08]  /*33c0*/  HMMA.16816.F32.BF16 R4, R16.reuse, R22, R4 ;  /* 0x000000161004723c */ /* 0x042ff00000041804 */
[----:B------:R-:W-:Y:S01]  /*33d0*/  HMMA.16816.F32.BF16 R8, R16, R20, R8 ;  /* 0x000000141008723c */ /* 0x000fe20000041808 */
[----:B------:R-:W-:Y:S07]  /*33e0*/  LDSM.16.M88.4 R20, [R224+0x6800] ;  /* 0x00680000e014783b */ /* 0x000fee0000000200 */
[C---:B------:R-:W-:Y:S08]  /*33f0*/  HMMA.16816.F32.BF16 R24, R44.reuse, R80, R24 ;  /* 0x000000502c18723c */ /* 0x040ff00000041818 */
[----:B------:R-:W-:Y:S08]  /*3400*/  HMMA.16816.F32.BF16 R36, R44, R82, R36 ;  /* 0x000000522c24723c */ /* 0x000ff00000041824 */
[C---:B------:R-:W-:Y:S08]  /*3410*/  HMMA.16816.F32.BF16 R4, R12.reuse, R74, R4 ;  /* 0x0000004a0c04723c */ /* 0x040ff00000041804 */
[----:B------:R-:W-:Y:S01]  /*3420*/  HMMA.16816.F32.BF16 R8, R12, R72, R8 ;  /* 0x000000480c08723c */ /* 0x000fe20000041808 */
[----:B------:R-:W-:Y:S07]  /*3430*/  LDSM.16.M88.4 R72, [R231+0xf000] ;  /* 0x00f00000e748783b */ /* 0x000fee0000000200 */
[----:B------:R-:W-:Y:S08]  /*3440*/  HMMA.16816.F32.BF16 R32, R48, R76, R32 ;  /* 0x0000004c3020723c */ /* 0x000ff00000041820 */
[----:B--2---:R-:W-:Y:S01]  /*3450*/  HMMA.16816.F32.BF16 R24, R16, R28, R24 ;  /* 0x0000001c1018723c */ /* 0x004fe20000041818 */
[----:B------:R-:W-:-:S02]  /*3460*/  FMUL.FTZ R4, R4, c[0x0][0x2ec] ;  /* 0x0000bb0004047a20 */ /* 0x000fc40000410000 */
[----:B------:R-:W-:Y:S02]  /*3470*/  FMUL.FTZ R5, R5, c[0x0][0x2ec] ;  /* 0x0000bb0005057a20 */ /* 0x000fe40000410000 */
[----:B------:R-:W-:Y:S02]  /*3480*/  FMUL.FTZ R6, R6, c[0x0][0x2ec] ;  /* 0x0000bb0006067a20 */ /* 0x000fe40000410000 */
[----:B------:R-:W-:Y:S01]  /*3490*/  FMUL.FTZ R7, R7, c[0x0][0x2ec] ;  /* 0x0000bb0007077a20 */ /* 0x000fe20000410000 */
[----:B------:R-:W-:Y:S01]  /*34a0*/  HMMA.16816.F32.BF16 R36, R16, R30, R36 ;  /* 0x0000001e1024723c */ /* 0x000fe20000041824 */
[----:B------:R-:W1:Y:S01]  /*34b0*/  LDSM.16.M88.4 R28, [R237+0xf800] ;  /* 0x00f80000ed1c783b */ /* 0x000e620000000200 */
[----:B------:R-:W-:Y:S02]  /*34c0*/  FMUL.FTZ R3, R9, c[0x0][0x2ec] ;  /* 0x0000bb0009037a20 */ /* 0x000fe40000410000 */
[----:B------:R-:W-:Y:S02]  /*34d0*/  FMUL.FTZ R9, R11, c[0x0][0x2ec] ;  /* 0x0000bb000b097a20 */ /* 0x000fe40000410000 */
[----:B------:R-:W2:Y:S02]  /*34e0*/  MUFU.TANH R11, R4 ;  /* 0x00000004000b7308 */ /* 0x000ea40000002400 */
[C---:B------:R-:W-:Y:S06]  /*34f0*/  HMMA.16816.F32.BF16 R60, R68.reuse, R86, R60 ;  /* 0x00000056443c723c */ /* 0x040fec000004183c */
[----:B------:R-:W-:Y:S02]  /*3500*/  MUFU.TANH R3, R3 ;  /* 0x0000000300037308 */ /* 0x000fe40000002400 */
[----:B------:R-:W-:Y:S06]  /*3510*/  HMMA.16816.F32.BF16 R56, R68, R64, R56 ;  /* 0x000000404438723c */ /* 0x000fec0000041838 */
[----:B------:R-:W-:Y:S02]  /*3520*/  MUFU.TANH R64, R7 ;  /* 0x0000000700407308 */ /* 0x000fe40000002400 */
[----:B------:R-:W-:Y:S06]  /*3530*/  HMMA.16816.F32.BF16 R32, R44, R40, R32 ;  /* 0x000000282c20723c */ /* 0x000fec0000041820 */
[----:B------:R-:W-:Y:S02]  /*3540*/  MUFU.TANH R40, R5 ;  /* 0x0000000500287308 */ /* 0x000fe40000002400 */
[----:B------:R-:W-:Y:S06]  /*3550*/  HMMA.16816.F32.BF16 R52, R68, R66, R52 ;  /* 0x000000424434723c */ /* 0x000fec0000041834 */
[----:B------:R3:W4:Y:S02]  /*3560*/  MUFU.TANH R41, R6 ;  /* 0x0000000600297308 */ /* 0x0007240000002400 */
[C---:B------:R-:W-:Y:S01]  /*3570*/  HMMA.16816.F32.BF16 R60, R48.reuse, R78, R60 ;  /* 0x0000004e303c723c */ /* 0x040fe2000004183c */
[----:B------:R-:W-:Y:S05]  /*3580*/  LDSM.16.M88.4 R76, [R224+0x7000] ;  /* 0x00700000e04c783b */ /* 0x000fea0000000200 */
[----:B------:R-:W2:Y:S02]  /*3590*/  MUFU.TANH R9, R9 ;  /* 0x0000000900097308 */ /* 0x000ea40000002400 */
[----:B-1----:R-:W-:Y:S01]  /*35a0*/  HMMA.16816.F32.BF16 R56, R48, R28, R56 ;  /* 0x0000001c3038723c */ /* 0x002fe20000041838 */
[----:B---3--:R-:W1:Y:S07]  /*35b0*/  LDSM.16.M88.4 R4, [R235+0x7800] ;  /* 0x00780000eb04783b */ /* 0x008e6e0000000200 */
[C---:B------:R-:W-:Y:S08]  /*35c0*/  HMMA.16816.F32.BF16 R24, R12.reuse, R20, R24 ;  /* 0x000000140c18723c */ /* 0x040ff00000041818 */
[----:B------:R-:W-:Y:S01]  /*35d0*/  HMMA.16816.F32.BF16 R36, R12, R22, R36 ;  /* 0x000000160c24723c */ /* 0x000fe20000041824 */
[----:B------:R-:W3:Y:S07]  /*35e0*/  LDSM.16.M88.4 R20, [R231+0xf800] ;  /* 0x00f80000e714783b */ /* 0x000eee0000000200 */
[----:B------:R-:W-:Y:S08]  /*35f0*/  HMMA.16816.F32.BF16 R52, R48, R30, R52 ;  /* 0x0000001e3034723c */ /* 0x000ff00000041834 */
[----:B------:R-:W-:Y:S01]  /*3600*/  HMMA.16816.F32.BF16 R60, R44, R42, R60 ;  /* 0x0000002a2c3c723c */ /* 0x000fe2000004183c */
        /* <DEDUP_REMOVED lines=9> */
[----:B------:R-:W-:Y:S01]  /*36a0*/  MUFU.TANH R42, R25 ;  /* 0x00000019002a7308 */ /* 0x000fe20000002400 */
[----:B------:R-:W-:Y:S01]  /*36b0*/  FMUL.FTZ R37, R39, c[0x0][0x2ec] ;  /* 0x0000bb0027257a20 */ /* 0x000fe20000410000 */
[C---:B-1----:R-:W-:Y:S06]  /*36c0*/  HMMA.16816.F32.BF16 R56, R44.reuse, R4, R56 ;  /* 0x000000042c38723c */ /* 0x042fec0000041838 */
[----:B------:R-:W1:Y:S01]  /*36d0*/  MUFU.TANH R28, R26 ;  /* 0x0000001a001c7308 */ /* 0x000e620000002400 */
[----:B------:R-:W-:Y:S01]  /*36e0*/  IMAD.IADD R4, R93, 0x1, -R95 ;  /* 0x000000015d047824 */ /* 0x000fe200078e0a5f */
[----:B------:R-:W-:Y:S04]  /*36f0*/  HMMA.16816.F32.BF16 R52, R44, R6, R52 ;  /* 0x000000062c34723c */ /* 0x000fe80000041834 */
[----:B------:R-:W-:-:S02]  /*3700*/  SHF.R.S32.HI R5, RZ, 0x1f, R4 ;  /* 0x0000001fff057819 */ /* 0x000fc40000011404 */
[----:B------:R1:W1:Y:S02]  /*3710*/  MUFU.TANH R29, R27 ;  /* 0x0000001b001d7308 */ /* 0x0002640000002400 */
[----:B------:R-:W-:Y:S01]  /*3720*/  HMMA.16816.F32.BF16 R60, R16, R74, R60 ;  /* 0x0000004a103c723c */ /* 0x000fe2000004183c */
[----:B------:R-:W-:-:S04]  /*3730*/  LEA.HI R4, R5, R4, RZ, 0x2 ;  /* 0x0000000405047211 */ /* 0x000fc800078f10ff */
[----:B------:R-:W-:Y:S01]  /*3740*/  SHF.R.S32.HI R4, RZ, 0x2, R4 ;  /* 0x00000002ff047819 */ /* 0x000fe20000011404 */
[----:B------:R-:W2:Y:S02]  /*3750*/  MUFU.TANH R30, R30 ;  /* 0x0000001e001e7308 */ /* 0x000ea40000002400 */
[----:B---3--:R-:W-:Y:S01]  /*3760*/  HMMA.16816.F32.BF16 R56, R16, R20, R56 ;  /* 0x000000141038723c */ /* 0x008fe20000041838 */
[----:B------:R-:W-:-:S04]  /*3770*/  IADD3 R4, R94, 0x1, R4 ;  /* 0x000000015e047810 */ /* 0x000fc80007ffe004 */
[----:B------:R-:W-:Y:S01]  /*3780*/  IADD3 R97, R92, R4, -R97 ;  /* 0x000000045c617210 */ /* 0x000fe20007ffe861 */
[----:B-1----:R-:W1:Y:S01]  /*3790*/  LDSM.16.M88.4 R24, [R224+0x7800] ;  /* 0x00780000e018783b */ /* 0x002e620000000200 */
[----:B------:R-:W-:Y:S01]  /*37a0*/  IMAD.IADD R20, R88, 0x1, R202 ;  /* 0x0000000158147824 */ /* 0x000fe200078e02ca */
[----:B------:R-:W-:Y:S01]  /*37b0*/  HMMA.16816.F32.BF16 R32, R12, R76, R32 ;  /* 0x0000004c0c20723c */ /* 0x000fe20000041820 */
[----:B------:R-:W-:Y:S01]  /*37c0*/  IADD3 R97, R97, c[0x0][0x2e8], RZ ;  /* 0x0000ba0061617a10 */ /* 0x000fe20007ffe0ff */
[----:B------:R-:W3:Y:S01]  /*37d0*/  MUFU.TANH R36, R36 ;  /* 0x0000002400247308 */ /* 0x000ee20000002400 */
[----:B------:R-:W-:-:S04]  /*37e0*/  DEPBAR.LE SB0, 0x0 ;  /* 0x000080000000791a */ /* 0x000fc80000000000 */
[C---:B------:R-:W-:Y:S01]  /*37f0*/  IADD3 R200, R97.reuse, 0x8, RZ ;  /* 0x0000000861c87810 */ /* 0x040fe20007ffe0ff */
[----:B------:R-:W-:Y:S01]  /*3800*/  HMMA.16816.F32.BF16 R52, R16, R22, R52 ;  /* 0x000000161034723c */ /* 0x000fe20000041834 */
[----:B------:R-:W-:Y:S01]  /*3810*/  IADD3 R5, R20, 0x1, RZ ;  /* 0x0000000114057810 */ /* 0x000fe20007ffe0ff */
[----:B------:R-:W1:Y:S01]  /*3820*/  MUFU.TANH R31, R31 ;  /* 0x0000001f001f7308 */ /* 0x000e620000002400 */
[-C--:B------:R-:W-:Y:S01]  /*3830*/  IMNMX R201, R97, R92.reuse, PT ;  /* 0x0000005c61c97217 */ /* 0x080fe20003800200 */
[----:B------:R-:W-:Y:S01]  /*3840*/  IMAD.IADD R4, R91, 0x1, R90 ;  /* 0x000000015b047824 */ /* 0x000fe200078e025a */
[----:B------:R-:W-:Y:S02]  /*3850*/  IMNMX R200, R200, R92, PT ;  /* 0x0000005cc8c87217 */ /* 0x000fe40003800200 */
[C---:B------:R-:W-:Y:S01]  /*3860*/  ISETP.GE.AND P4, PT, R5.reuse, R201, PT ;  /* 0x000000c90500720c */ /* 0x040fe20003f86270 */
[----:B------:R-:W-:Y:S01]  /*3870*/  HMMA.16816.F32.BF16 R60, R12, R78, R60 ;  /* 0x0000004e0c3c723c */ /* 0x000fe2000004183c */
[----:B------:R-:W-:Y:S01]  /*3880*/  ISETP.GE.AND P1, PT, R5, R200, PT ;  /* 0x000000c80500720c */ /* 0x000fe20003f26270 */
[----:B------:R-:W1:Y:S01]  /*3890*/  MUFU.TANH R37, R37 ;  /* 0x0000002500257308 */ /* 0x000e620000002400 */
[----:B------:R-:W-:-:S02]  /*38a0*/  IADD3 R5, R20, 0x8, RZ ;  /* 0x0000000814057810 */ /* 0x000fc40007ffe0ff */
[----:B------:R-:W-:Y:S02]  /*38b0*/  IADD3 R6, R20, 0x9, RZ ;  /* 0x0000000914067810 */ /* 0x000fe40007ffe0ff */
[CC--:B------:R-:W-:Y:S01]  /*38c0*/  ISETP.GE.AND P2, PT, R5.reuse, R201.reuse, PT ;  /* 0x000000c90500720c */ /* 0x0c0fe20003f46270 */
[----:B------:R-:W-:Y:S01]  /*38d0*/  FMUL.FTZ R32, R32, c[0x0][0x2ec] ;  /* 0x0000bb0020207a20 */ /* 0x000fe20000410000 */
[-C--:B------:R-:W-:Y:S01]  /*38e0*/  ISETP.GE.AND P5, PT, R5, R200.reuse, PT ;  /* 0x000000c80500720c */ /* 0x080fe20003fa6270 */
[----:B------:R-:W-:Y:S01]  /*38f0*/  FMUL.FTZ R34, R34, c[0x0][0x2ec] ;  /* 0x0000bb0022227a20 */ /* 0x000fe20000410000 */
[----:B------:R-:W-:Y:S01]  /*3900*/  IADD3 R5, R20, 0x11, RZ ;  /* 0x0000001114057810 */ /* 0x000fe20007ffe0ff */
[----:B------:R-:W3:Y:S01]  /*3910*/  MUFU.TANH R185, R32 ;  /* 0x0000002000b97308 */ /* 0x000ee20000002400 */
[C---:B------:R-:W-:Y:S01]  /*3920*/  ISETP.GE.AND P3, PT, R6.reuse, R201, PT ;  /* 0x000000c90600720c */ /* 0x040fe20003f66270 */
[----:B------:R-:W-:Y:S01]  /*3930*/  FMUL.FTZ R33, R33, c[0x0][0x2ec] ;  /* 0x0000bb0021217a20 */ /* 0x000fe20000410000 */
[----:B------:R-:W-:Y:S01]  /*3940*/  ISETP.GE.AND P6, PT, R6, R200, PT ;  /* 0x000000c80600720c */ /* 0x000fe20003fc6270 */
[----:B------:R-:W-:Y:S01]  /*3950*/  FMUL.FTZ R35, R35, c[0x0][0x2ec] ;  /* 0x0000bb0023237a20 */ /* 0x000fe20000410000 */
[----:B------:R-:W-:-:S02]  /*3960*/  IADD3 R6, R20, 0x10, RZ ;  /* 0x0000001014067810 */ /* 0x000fc40007ffe0ff */
[----:B--2---:R-:W-:Y:S01]  /*3970*/  FSEL R17, R11, -INF , !P2 ;  /* 0xff8000000b117808 */ /* 0x004fe20005000000 */
[----:B------:R-:W2:Y:S01]  /*3980*/  MUFU.TANH R189, R34 ;  /* 0x0000002200bd7308 */ /* 0x000ea20000002400 */
[----:B----4-:R-:W-:Y:S01]  /*3990*/  FSEL R41, R41, -INF , !P5 ;  /* 0xff80000029297808 */ /* 0x010fe20006800000 */
[C---:B-1----:R-:W-:Y:S01]  /*39a0*/  HMMA.16816.F32.BF16 R56, R12.reuse, R24, R56 ;  /* 0x000000180c38723c */ /* 0x042fe20000041838 */
[CC--:B------:R-:W-:Y:S01]  /*39b0*/  ISETP.GE.AND P2, PT, R5.reuse, R201.reuse, PT ;  /* 0x000000c90500720c */ /* 0x0c0fe20003f46270 */
[----:B------:R-:W-:Y:S01]  /*39c0*/  FMUL.FTZ R60, R60, c[0x0][0x2ec] ;  /* 0x0000bb003c3c7a20 */ /* 0x000fe20000410000 */
[-C--:B------:R-:W-:Y:S01]  /*39d0*/  ISETP.GE.AND P5, PT, R5, R200.reuse, PT ;  /* 0x000000c80500720c */ /* 0x080fe20003fa6270 */
[----:B------:R-:W-:Y:S01]  /*39e0*/  FMUL.FTZ R62, R62, c[0x0][0x2ec] ;  /* 0x0000bb003e3e7a20 */ /* 0x000fe20000410000 */
[----:B------:R-:W-:Y:S01]  /*39f0*/  FSEL R16, R3, -INF , !P4 ;  /* 0xff80000003107808 */ /* 0x000fe20006000000 */
[----:B------:R-:W1:Y:S01]  /*3a00*/  MUFU.TANH R186, R33 ;  /* 0x0000002100ba7308 */ /* 0x000e620000002400 */
[----:B------:R-:W-:Y:S01]  /*3a10*/  FSEL R7, R9, -INF , !P1 ;  /* 0xff80000009077808 */ /* 0x000fe20004800000 */
[----:B------:R-:W-:Y:S01]  /*3a20*/  HMMA.16816.F32.BF16 R24, R12, R26, R52 ;  /* 0x0000001a0c18723c */ /* 0x000fe20000041834 */
[----:B------:R-:W-:Y:S01]  /*3a30*/  IADD3 R5, R20, 0x18, RZ ;  /* 0x0000001814057810 */ /* 0x000fe20007ffe0ff */
[----:B------:R-:W-:Y:S01]  /*3a40*/  FMUL.FTZ R61, R61, c[0x0][0x2ec] ;  /* 0x0000bb003d3d7a20 */ /* 0x000fe20000410000 */
[C---:B------:R-:W-:Y:S01]  /*3a50*/  ISETP.GE.AND P4, PT, R6.reuse, R201, PT ;  /* 0x000000c90600720c */ /* 0x040fe20003f86270 */
[----:B------:R-:W-:Y:S01]  /*3a60*/  FMUL.FTZ R63, R63, c[0x0][0x2ec] ;  /* 0x0000bb003f3f7a20 */ /* 0x000fe20000410000 */
[----:B------:R-:W-:Y:S01]  /*3a70*/  ISETP.GE.AND P1, PT, R6, R200, PT ;  /* 0x000000c80600720c */ /* 0x000fe20003f26270 */
[----:B------:R4:W1:Y:S01]  /*3a80*/  MUFU.TANH R190, R35 ;  /* 0x0000002300be7308 */ /* 0x0008620000002400 */
[----:B------:R-:W-:-:S02]  /*3a90*/  IADD3 R3, R20, 0x19, RZ ;  /* 0x0000001914037810 */ /* 0x000fc40007ffe0ff */
[----:B------:R-:W-:Y:S02]  /*3aa0*/  FSEL R40, R40, -INF , !P3 ;  /* 0xff80000028287808 */ /* 0x000fe40005800000 */
[----:B------:R-:W-:Y:S02]  /*3ab0*/  FSEL R64, R64, -INF , !P6 ;  /* 0xff80000040407808 */ /* 0x000fe40007000000 */
[CC--:B------:R-:W-:Y:S01]  /*3ac0*/  ISETP.GE.AND P3, PT, R5.reuse, R201.reuse, PT ;  /* 0x000000c90500720c */ /* 0x0c0fe20003f66270 */
[----:B------:R-:W1:Y:S01]  /*3ad0*/  MUFU.TANH R187, R60 ;  /* 0x0000003c00bb7308 */ /* 0x000e620000002400 */
[-C--:B------:R-:W-:Y:S01]  /*3ae0*/  ISETP.GE.AND P6, PT, R5, R200.reuse, PT ;  /* 0x000000c80500720c */ /* 0x080fe20003fc6270 */
[----:B------:R-:W-:Y:S01]  /*3af0*/  FMUL.FTZ R56, R56, c[0x0][0x2ec] ;  /* 0x0000bb0038387a20 */ /* 0x000fe20000410000 */
[----:B------:R-:W-:Y:S01]  /*3b00*/  FSEL R5, R65, -INF , !P4 ;  /* 0xff80000041057808 */ /* 0x000fe20006000000 */
[----:B------:R-:W-:Y:S01]  /*3b10*/  FMUL.FTZ R57, R57, c[0x0][0x2ec] ;  /* 0x0000bb0039397a20 */ /* 0x000fe20000410000 */
[----:B------:R-:W-:Y:S01]  /*3b20*/  FSEL R9, R28, -INF , !P1 ;  /* 0xff8000001c097808 */ /* 0x000fe20004800000 */
[----:B------:R-:W-:Y:S01]  /*3b30*/  FMUL.FTZ R58, R58, c[0x0][0x2ec] ;  /* 0x0000bb003a3a7a20 */ /* 0x000fe20000410000 */
[C---:B------:R-:W-:Y:S01]  /*3b40*/  ISETP.GE.AND P4, PT, R3.reuse, R201, PT ;  /* 0x000000c90300720c */ /* 0x040fe20003f86270 */
[----:B------:R-:W1:Y:S01]  /*3b50*/  MUFU.TANH R191, R62 ;  /* 0x0000003e00bf7308 */ /* 0x000e620000002400 */
[----:B------:R-:W-:Y:S01]  /*3b60*/  ISETP.GE.AND P1, PT, R3, R200, PT ;  /* 0x000000c80300720c */ /* 0x000fe20003f26270 */
[----:B----4-:R-:W-:Y:S01]  /*3b70*/  FMUL.FTZ R35, R59, c[0x0][0x2ec] ;  /* 0x0000bb003b237a20 */ /* 0x010fe20000410000 */
[----:B------:R-:W-:Y:S01]  /*3b80*/  IADD3 R11, R20, 0x20, RZ ;  /* 0x00000020140b7810 */ /* 0x000fe20007ffe0ff */
[----:B------:R-:W-:Y:S01]  /*3b90*/  FMUL.FTZ R24, R24, c[0x0][0x2ec] ;  /* 0x0000bb0018187a20 */ /* 0x000fe20000410000 */
[----:B------:R-:W-:Y:S01]  /*3ba0*/  IADD3 R3, R20, 0x21, RZ ;  /* 0x0000002114037810 */ /* 0x000fe20007ffe0ff */
[----:B------:R-:W-:Y:S01]  /*3bb0*/  FMUL.FTZ R26, R26, c[0x0][0x2ec] ;  /* 0x0000bb001a1a7a20 */ /* 0x000fe20000410000 */
[----:B------:R-:W-:Y:S01]  /*3bc0*/  FSEL R6, R42, -INF , !P2 ;  /* 0xff8000002a067808 */ /* 0x000fe20005000000 */
[----:B------:R-:W4:Y:S01]  /*3bd0*/  MUFU.TANH R188, R61 ;  /* 0x0000003d00bc7308 */ /* 0x000f220000002400 */
[----:B------:R-:W-:Y:S01]  /*3be0*/  FSEL R14, R29, -INF , !P5 ;  /* 0xff8000001d0e7808 */ /* 0x000fe20006800000 */
[----:B------:R-:W-:Y:S01]  /*3bf0*/  FMUL.FTZ R25, R25, c[0x0][0x2ec] ;  /* 0x0000bb0019197a20 */ /* 0x000fe20000410000 */
[----:B------:R-:W-:Y:S01]  /*3c00*/  FSEL R15, R30, -INF , !P3 ;  /* 0xff8000001e0f7808 */ /* 0x000fe20005800000 */
[----:B------:R-:W-:Y:S01]  /*3c10*/  FMUL.FTZ R27, R27, c[0x0][0x2ec] ;  /* 0x0000bb001b1b7a20 */ /* 0x000fe20000410000 */
[----:B---3--:R-:W-:-:S02]  /*3c20*/  FSEL R13, R36, -INF , !P6 ;  /* 0xff800000240d7808 */ /* 0x008fc40007000000 */
[CC--:B------:R-:W-:Y:S01]  /*3c30*/  ISETP.GE.AND P2, PT, R11.reuse, R201.reuse, PT ;  /* 0x000000c90b00720c */ /* 0x0c0fe20003f46270 */
[----:B------:R-:W3:Y:S01]  /*3c40*/  MUFU.TANH R192, R63 ;  /* 0x0000003f00c07308 */ /* 0x000ee20000002400 */
[-C--:B------:R-:W-:Y:S02]  /*3c50*/  ISETP.GE.AND P5, PT, R11, R200.reuse, PT ;  /* 0x000000c80b00720c */ /* 0x080fe40003fa6270 */
[C---:B------:R-:W-:Y:S02]  /*3c60*/  ISETP.GE.AND P3, PT, R3.reuse, R201, PT ;  /* 0x000000c90300720c */ /* 0x040fe40003f66270 */
[----:B------:R-:W-:Y:S02]  /*3c70*/  ISETP.GE.AND P6, PT, R3, R200, PT ;  /* 0x000000c80300720c */ /* 0x000fe40003fc6270 */
[C---:B------:R-:W-:Y:S01]  /*3c80*/  IADD3 R18, R20.reuse, 0x28, RZ ;  /* 0x0000002814127810 */ /* 0x040fe20007ffe0ff */
[----:B------:R-:W1:Y:S01]  /*3c90*/  MUFU.TANH R198, R56 ;  /* 0x0000003800c67308 */ /* 0x000e620000002400 */
[----:B------:R-:W-:-:S02]  /*3ca0*/  IADD3 R3, R20, 0x29, RZ ;  /* 0x0000002914037810 */ /* 0x000fc40007ffe0ff */
[----:B------:R-:W-:Y:S02]  /*3cb0*/  FSEL R11, R31, -INF , !P4 ;  /* 0xff8000001f0b7808 */ /* 0x000fe40006000000 */
[----:B------:R-:W-:Y:S02]  /*3cc0*/  FSEL R12, R37, -INF , !P1 ;  /* 0xff800000250c7808 */ /* 0x000fe40004800000 */
[C---:B------:R-:W-:Y:S01]  /*3cd0*/  ISETP.GE.AND P4, PT, R18.reuse, R201, PT ;  /* 0x000000c91200720c */ /* 0x040fe20003f86270 */
[----:B------:R-:W-:Y:S01]  /*3ce0*/  MUFU.TANH R197, R57 ;  /* 0x0000003900c57308 */ /* 0x000fe20000002400 */
[----:B------:R-:W-:Y:S02]  /*3cf0*/  ISETP.GE.AND P1, PT, R18, R200, PT ;  /* 0x000000c81200720c */ /* 0x000fe40003f26270 */
[----:B------:R-:W-:Y:S02]  /*3d00*/  FSEL R185, R185, -INF , !P2 ;  /* 0xff800000b9b97808 */ /* 0x000fe40005000000 */
[----:B--2---:R-:W-:-:S02]  /*3d10*/  FSEL R189, R189, -INF , !P5 ;  /* 0xff800000bdbd7808 */ /* 0x004fc40006800000 */
[C---:B------:R-:W-:Y:S01]  /*3d20*/  ISETP.GE.AND P2, PT, R3.reuse, R201, PT ;  /* 0x000000c90300720c */ /* 0x040fe20003f46270 */
[----:B------:R-:W2:Y:S01]  /*3d30*/  MUFU.TANH R193, R58 ;  /* 0x0000003a00c17308 */ /* 0x000ea20000002400 */
[----:B------:R-:W-:Y:S02]  /*3d40*/  ISETP.GE.AND P5, PT, R3, R200, PT ;  /* 0x000000c80300720c */ /* 0x000fe40003fa6270 */
[C---:B------:R-:W-:Y:S02]  /*3d50*/  IADD3 R18, R20.reuse, 0x30, RZ ;  /* 0x0000003014127810 */ /* 0x040fe40007ffe0ff */
[----:B------:R-:W-:Y:S02]  /*3d60*/  IADD3 R3, R20, 0x31, RZ ;  /* 0x0000003114037810 */ /* 0x000fe40007ffe0ff */
[----:B-1----:R-:W-:Y:S01]  /*3d70*/  FSEL R186, R186, -INF , !P3 ;  /* 0xff800000baba7808 */ /* 0x002fe20005800000 */
[----:B------:R-:W1:Y:S01]  /*3d80*/  MUFU.TANH R35, R35 ;  /* 0x0000002300237308 */ /* 0x000e620000002400 */
[----:B------:R-:W-:-:S02]  /*3d90*/  FSEL R190, R190, -INF , !P6 ;  /* 0xff800000bebe7808 */ /* 0x000fc40007000000 */
[CC--:B------:R-:W-:Y:S02]  /*3da0*/  ISETP.GE.AND P3, PT, R18.reuse, R201.reuse, PT ;  /* 0x000000c91200720c */ /* 0x0c0fe40003f66270 */
[-C--:B------:R-:W-:Y:S01]  /*3db0*/  ISETP.GE.AND P6, PT, R18, R200.reuse, PT ;  /* 0x000000c81200720c */ /* 0x080fe20003fc6270 */
[----:B------:R-:W-:Y:S01]  /*3dc0*/  FMUL.FTZ R18, R8, c[0x0][0x2ec] ;  /* 0x0000bb0008127a20 */ /* 0x000fe20000410000 */
[----:B------:R-:W-:Y:S01]  /*3dd0*/  FSEL R187, R187, -INF , !P4 ;  /* 0xff800000bbbb7808 */ /* 0x000fe20006000000 */
[----:B------:R-:W-:Y:S01]  /*3de0*/  FMUL.FTZ R8, R10, c[0x0][0x2ec] ;  /* 0x0000bb000a087a20 */ /* 0x000fe20000410000 */
[----:B------:R-:W-:Y:S01]  /*3df0*/  FSEL R191, R191, -INF , !P1 ;  /* 0xff800000bfbf7808 */ /* 0x000fe20004800000 */
[----:B------:R-:W1:Y:S01]  /*3e00*/  MUFU.TANH R196, R24 ;  /* 0x0000001800c47308 */ /* 0x000e620000002400 */
[C---:B------:R-:W-:Y:S02]  /*3e10*/  ISETP.GE.AND P4, PT, R3.reuse, R201, PT ;  /* 0x000000c90300720c */ /* 0x040fe40003f86270 */
[----:B------:R-:W-:-:S02]  /*3e20*/  ISETP.GE.AND P1, PT, R3, R200, PT ;  /* 0x000000c80300720c */ /* 0x000fc40003f26270 */
[----:B------:R-:W-:Y:S02]  /*3e30*/  IADD3 R3, R20, 0x38, RZ ;  /* 0x0000003814037810 */ /* 0x000fe40007ffe0ff */
[----:B----4-:R-:W-:Y:S01]  /*3e40*/  FSEL R188, R188, -INF , !P2 ;  /* 0xff800000bcbc7808 */ /* 0x010fe20005000000 */
[----:B------:R-:W4:Y:S01]  /*3e50*/  MUFU.TANH R33, R26 ;  /* 0x0000001a00217308 */ /* 0x000f220000002400 */
[----:B---3--:R-:W-:Y:S02]  /*3e60*/  FSEL R192, R192, -INF , !P5 ;  /* 0xff800000c0c07808 */ /* 0x008fe40006800000 */
[----:B------:R-:W-:Y:S02]  /*3e70*/  FSEL R198, R198, -INF , !P3 ;  /* 0xff800000c6c67808 */ /* 0x000fe40005800000 */
[----:B------:R-:W-:Y:S02]  /*3e80*/  ISETP.GT.AND P2, PT, R165, 0x1, PT ;  /* 0x00000001a500780c */ /* 0x000fe40003f44270 */
[C---:B------:R-:W-:Y:S01]  /*3e90*/  ISETP.GE.AND P5, PT, R3.reuse, R201, PT ;  /* 0x000000c90300720c */ /* 0x040fe20003fa6270 */
[----:B------:R-:W-:Y:S01]  /*3ea0*/  MUFU.TANH R8, R8 ;  /* 0x0000000800087308 */ /* 0x000fe20000002400 */
[----:B------:R-:W-:Y:S01]  /*3eb0*/  BAR.SYNC.DEFER_BLOCKING 0x0 ;  /* 0x0000000000007b1d */ /* 0x000fe20000010000 */
[----:B------:R-:W-:-:S02]  /*3ec0*/  ISETP.GE.AND P3, PT, R3, R200, PT ;  /* 0x000000c80300720c */ /* 0x000fc40003f66270 */
[----:B--2---:R-:W-:Y:S02]  /*3ed0*/  FSEL R193, R193, -INF , !P6 ;  /* 0xff800000c1c17808 */ /* 0x004fe40007000000 */
[----:B------:R-:W-:Y:S02]  /*3ee0*/  FSEL R197, R197, -INF , !P4 ;  /* 0xff800000c5c57808 */ /* 0x000fe40006000000 */
[----:B------:R-:W2:Y:S01]  /*3ef0*/  MUFU.TANH R3, R18 ;  /* 0x0000001200037308 */ /* 0x000ea20000002400 */
[C---:B------:R-:W-:Y:S02]  /*3f00*/  ISETP.GE.AND P6, PT, R20.reuse, R201, PT ;  /* 0x000000c91400720c */ /* 0x040fe40003fc6270 */
[C---:B------:R-:W-:Y:S02]  /*3f10*/  ISETP.GE.AND P4, PT, R20.reuse, R200, PT ;  /* 0x000000c81400720c */ /* 0x040fe40003f86270 */
[----:B------:R-:W-:Y:S02]  /*3f20*/  IADD3 R20, R20, 0x39, RZ ;  /* 0x0000003914147810 */ /* 0x000fe40007ffe0ff */
[----:B-1----:R-:W-:Y:S01]  /*3f30*/  FSEL R35, R35, -INF , !P1 ;  /* 0xff80000023237808 */ /* 0x002fe20004800000 */
[----:B------:R-:W1:Y:S01]  /*3f40*/  MUFU.TANH R194, R25 ;  /* 0x0000001900c27308 */ /* 0x000e620000002400 */
[----:B------:R-:W-:-:S02]  /*3f50*/  FSEL R196, R196, -INF , !P5 ;  /* 0xff800000c4c47808 */ /* 0x000fc40006800000 */
[----:B----4-:R-:W-:Y:S02]  /*3f60*/  FSEL R33, R33, -INF , !P3 ;  /* 0xff80000021217808 */ /* 0x010fe40005800000 */
[C---:B------:R-:W-:Y:S02]  /*3f70*/  @!P2 LEA R248, P1, R167.reuse, c[0x0][0x168], 0x1 ;  /* 0x00005a00a7f8aa11 */ /* 0x040fe400078208ff */
[C---:B------:R-:W-:Y:S01]  /*3f80*/  ISETP.GE.AND P5, PT, R20.reuse, R201, PT ;  /* 0x000000c91400720c */ /* 0x040fe20003fa6270 */
[----:B------:R-:W3:Y:S01]  /*3f90*/  MUFU.TANH R32, R27 ;  /* 0x0000001b00207308 */ /* 0x000ee20000002400 */
[----:B------:R-:W-:Y:S02]  /*3fa0*/  ISETP.GE.AND P3, PT, R20, R200, PT ;  /* 0x000000c81400720c */ /* 0x000fe40003f66270 */
[----:B------:R-:W-:Y:S02]  /*3fb0*/  @!P2 LEA.HI.X R249, R167, c[0x0][0x16c], R166, 0x1, P1 ;  /* 0x00005b00a7f9aa11 */ /* 0x000fe400008f0ca6 */
[----:B--2---:R-:W-:-:S02]  /*3fc0*/  FSEL R3, R3, -INF , !P6 ;  /* 0xff80000003037808 */ /* 0x004fc40007000000 */
[----:B------:R-:W-:Y:S02]  /*3fd0*/  FSEL R8, R8, -INF , !P4 ;  /* 0xff80000008087808 */ /* 0x000fe40006000000 */
[----:B-1----:R-:W-:Y:S02]  /*3fe0*/  FSEL R194, R194, -INF , !P5 ;  /* 0xff800000c2c27808 */ /* 0x002fe40006800000 */
[----:B---3--:R-:W-:Y:S01]  /*3ff0*/  FSEL R32, R32, -INF , !P3 ;  /* 0xff80000020207808 */ /* 0x008fe20005800000 */
[----:B------:R-:W-:Y:S05]  /*4000*/  @!P2 BRA `(.L_x_2375) ;  /* 0x000006400000a947 */ /* 0x000fea0003800000 */
[----:B------:R-:W-:Y:S05]  /*4010*/  @!P0 BRA `(.L_x_2376) ;  /* 0x000003a000008947 */ /* 0x000fea0003800000 */
[----:B------:R-:W1:Y:S01]  /*4020*/  I2F.RP R24, R89 ;  /* 0x0000005900187306 */ /* 0x000e620000209400 */
[----:B------:R-:W-:Y:S02]  /*4030*/  IADD3 R22, R88, -0x40, RZ ;  /* 0xffffffc058167810 */ /* 0x000fe40007ffe0ff */
[----:B------:R-:W-:Y:S02]  /*4040*/  IABS R20, R88 ;  /* 0x0000005800147213 */ /* 0x000fe40000000000 */
[----:B------:R-:W-:-:S02]  /*4050*/  IABS R18, R22 ;  /* 0x0000001600127213 */ /* 0x000fc40000000000 */
        /* <DEDUP_REMOVED lines=12> */
[----:B------:R-:W-:-:S04]  /*4120*/  IMAD.HI.U32 R21, R21, R18, RZ ;  /* 0x0000001215157227 */ /* 0x000fc800078e00ff */
[----:B------:R-:W-:Y:S01]  /*4130*/  IMAD.MOV R19, RZ, RZ, -R23 ;  /* 0x000000ffff137224 */ /* 0x000fe200078e0a17 */
[----:B------:R-:W-:-:S03]  /*4140*/  IADD3 R10, -R21, RZ, RZ ;  /* 0x000000ff150a7210 */ /* 0x000fc60007ffe1ff */
[C---:B------:R-:W-:Y:S02]  /*4150*/  IMAD R19, R89.reuse, R19, R20 ;  /* 0x0000001359137224 */ /* 0x040fe400078e0214 */
        /* <DEDUP_REMOVED lines=9> */
[----:B------:R-:W-:Y:S02]  /*41f0*/  ISETP.NE.AND P2, PT, RZ, c[0x0][0x2d0], PT ;  /* 0x0000b400ff007a0c */ /* 0x000fe40003f45270 */
[----:B------:R-:W-:-:S07]  /*4200*/  LOP3.LUT R19, RZ, c[0x0][0x2d0], RZ, 0x33, !PT ;  /* 0x0000b400ff137a12 */ /* 0x000fce00078e33ff */
[----:B------:R-:W-:Y:S02]  /*4210*/  @P6 IADD3 R23, R23, 0x1, RZ ;  /* 0x0000000117176810 */ /* 0x000fe40007ffe0ff */
[----:B------:R-:W-:Y:S02]  /*4220*/  @P5 IADD3 R21, R21, 0x1, RZ ;  /* 0x0000000115155810 */ /* 0x000fe40007ffe0ff */
[----:B------:R-:W-:-:S03]  /*4230*/  MOV R10, R23 ;  /* 0x00000017000a7202 */ /* 0x000fc60000000f00 */
[----:B------:R-:W-:Y:S02]  /*4240*/  @!P1 IMAD.MOV R21, RZ, RZ, -R21 ;  /* 0x000000ffff159224 */ /* 0x000fe400078e0a15 */
[----:B------:R-:W-:-:S05]  /*4250*/  @!P3 IMAD.MOV R10, RZ, RZ, -R10 ;  /* 0x000000ffff0ab224 */ /* 0x000fca00078e0a0a */
[C---:B------:R-:W-:Y:S02]  /*4260*/  SEL R10, R19.reuse, R10, !P2 ;  /* 0x0000000a130a7207 */ /* 0x040fe40005000000 */
[----:B------:R-:W-:-:S03]  /*4270*/  SEL R19, R19, R21, !P2 ;  /* 0x0000001513137207 */ /* 0x000fc60005000000 */
[----:B------:R-:W-:-:S04]  /*4280*/  IMAD.WIDE R22, R10, 0x4, R246 ;  /* 0x000000040a167825 */ /* 0x000fc800078e02f6 */
[----:B------:R-:W-:Y:S01]  /*4290*/  IMAD.WIDE R20, R19, 0x4, R246 ;  /* 0x0000000413147825 */ /* 0x000fe200078e02f6 */
[----:B------:R1:W2:Y:S05]  /*42a0*/  LDG.E R18, [R22.64] ;  /* 0x0000000a16127981 */ /* 0x0002aa000c1e1900 */
[----:B------:R-:W2:Y:S01]  /*42b0*/  LDG.E R20, [R20.64] ;  /* 0x0000000a14147981 */ /* 0x000ea2000c1e1900 */
[----:B------:R-:W-:Y:S01]  /*42c0*/  IADD3 R10, R10, -R19, RZ ;  /* 0x800000130a0a7210 */ /* 0x000fe20007ffe0ff */
[----:B------:R-:W-:-:S04]  /*42d0*/  IMAD.MOV.U32 R19, RZ, RZ, 0x40 ;  /* 0x00000040ff137424 */ /* 0x000fc800078e00ff */
[----:B------:R-:W-:-:S05]  /*42e0*/  IMAD R19, R10, c[0x0][0x2d0], -R19 ;  /* 0x0000b4000a137a24 */ /* 0x000fca00078e0a13 */
[----:B------:R-:W-:-:S05]  /*42f0*/  SHF.R.S32.HI R10, RZ, 0x1f, R19 ;  /* 0x0000001fff0a7819 */ /* 0x000fca0000011413 */
[----:B------:R-:W-:Y:S02]  /*4300*/  IMAD R10, R10, c[0x0][0x198], RZ ;  /* 0x000066000a0a7a24 */ /* 0x000fe400078e02ff */
[----:B-1----:R-:W-:-:S04]  /*4310*/  IMAD.WIDE.U32 R22, R19, c[0x0][0x198], RZ ;  /* 0x0000660013167a25 */ /* 0x002fc800078e00ff */
        /* <DEDUP_REMOVED lines=8> */
[----:B------:R-:W-:Y:S01]  /*43a0*/  MOV R10, R20 ;  /* 0x00000014000a7202 */ /* 0x000fe20000000f00 */
[----:B------:R-:W-:Y:S05]  /*43b0*/  BRA `(.L_x_2377) ;  /* 0x0000004000007947 */ /* 0x000fea0003800000 */
.L_x_2376:
[----:B------:R-:W-:-:S04]  /*43c0*/  ULEA UR4, -UR8, URZ, 0x6 ;  /* 0x0000003f08047291 */ /* 0x000fc8000f8e313f */
[----:B------:R-:W-:Y:S02]  /*43d0*/  USHF.R.S32.HI UR5, URZ, 0x1f, UR4 ;  /* 0x0000001f3f057899 */ /* 0x000fe40008011404 */
[----:B------:R-:W-:-:S04]  /*43e0*/  MOV R10, UR4 ;  /* 0x00000004000a7c02 */ /* 0x000fc80008000f00 */
[----:B------:R-:W-:Y:S02]  /*43f0*/  MOV R18, UR5 ;  /* 0x0000000500127c02 */ /* 0x000fe40008000f00 */
.L_x_2377:
        /* <DEDUP_REMOVED lines=8> */
[C---:B------:R-:W-:Y:S02]  /*4480*/  IADD3 R22, P1, R249.reuse, UR6, RZ ;  /* 0x00000006f9167c10 */ /* 0x040fe4000ff3e0ff */
[-C--:B------:R-:W-:Y:S02]  /*4490*/  LOP3.LUT R249, R249, R248.reuse, RZ, 0x3c, !PT ;  /* 0x000000f8f9f97212 */ /* 0x080fe400078e3cff */
[----:B------:R-:W-:Y:S02]  /*44a0*/  IADD3.X R23, R248, UR4, RZ, P1, !PT ;  /* 0x00000004f8177c10 */ /* 0x000fe40008ffe4ff */
[C---:B------:R-:W-:Y:S02]  /*44b0*/  LOP3.LUT R248, R249.reuse, R248, RZ, 0x3c, !PT ;  /* 0x000000f8f9f87212 */ /* 0x040fe400078e3cff */
[----:B------:R-:W-:Y:S02]  /*44c0*/  IADD3 R20, P1, R22, UR6, RZ ;  /* 0x0000000616147c10 */ /* 0x000fe4000ff3e0ff */
[----:B------:R-:W-:-:S02]  /*44d0*/  LOP3.LUT R249, R249, R248, RZ, 0x3c, !PT ;  /* 0x000000f8f9f97212 */ /* 0x000fc400078e3cff */
[----:B------:R-:W-:Y:S02]  /*44e0*/  IADD3.X R21, R23, UR4, RZ, P1, !PT ;  /* 0x0000000417157c10 */ /* 0x000fe40008ffe4ff */
[----:B------:R-:W-:Y:S01]  /*44f0*/  IADD3 R18, P1, R20, UR6, RZ ;  /* 0x0000000614127c10 */ /* 0x000fe2000ff3e0ff */
[----:B------:R-:W-:Y:S01]  /*4500*/  @!PT LDS RZ, [RZ] ;  /* 0x00000000fffff984 */ /* 0x000fe20000000800 */
[----:B------:R-:W-:Y:S01]  /*4510*/  @!PT LDS RZ, [RZ] ;  /* 0x00000000fffff984 */ /* 0x000fe20000000800 */
[----:B------:R-:W-:Y:S01]  /*4520*/  @!PT LDS RZ, [RZ] ;  /* 0x00000000fffff984 */ /* 0x000fe20000000800 */
[----:B------:R1:W-:Y:S03]  /*4530*/  LDGSTS.E.BYPASS.LTC128B.128 [R244+0x8000], [R248.64] ;  /* 0x08000000f8f47fae */ /* 0x0003e6000b901d4a */
[----:B------:R-:W-:Y:S01]  /*4540*/  IADD3.X R19, R21, UR4, RZ, P1, !PT ;  /* 0x0000000415137c10 */ /* 0x000fe20008ffe4ff */
        /* <DEDUP_REMOVED lines=16> */
.L_x_2375:
[----:B-1----:R-:W-:Y:S02]  /*4650*/  FMNMX.FTZ R20, R3, R16, !PT ;  /* 0x0000001003147209 */ /* 0x002fe40007810000 */
        /* <DEDUP_REMOVED lines=44> */
[----:B------:R-:W-:Y:S04]  /*4920*/  LDSM.16.MT88.4 R56, [R229+0x12000] ;  /* 0x01200000e538783b */ /* 0x000fe80000004200 */
[----:B------:R-:W-:Y:S04]  /*4930*/  LDSM.16.MT88.4 R72, [R232+0x14000] ;  /* 0x01400000e848783b */ /* 0x000fe80000004200 */
[----:B------:R-:W-:Y:S04]  /*4940*/  LDSM.16.MT88.4 R80, [R230+0x14000] ;  /* 0x01400000e650783b */ /* 0x000fe80000004200 */
[----:B------:R-:W-:Y:S01]  /*4950*/  LDSM.16.MT88.4 R88, [R229+0x14000] ;  /* 0x01400000e558783b */ /* 0x000fe20000004200 */
[----:B-1----:R-:W-:-:S03]  /*4960*/  FMNMX.FTZ R164, R19, R164, !PT ;  /* 0x000000a413a47209 */ /* 0x002fc60007810000 */
[----:B------:R-:W-:Y:S01]  /*4970*/  LDSM.16.MT88.4 R96, [R228+0x14000] ;  /* 0x01400000e460783b */ /* 0x000fe20000004200 */
[C---:B------:R-:W-:Y:S01]  /*4980*/  FSETP.NEU.FTZ.AND P1, PT, R164.reuse, -INF , PT ;  /* 0xff800000a400780b */ /* 0x040fe20003f3d000 */
[----:B------:R-:W-:Y:S02]  /*4990*/  FMUL.FTZ R195, R164, c[0x0][0x23c] ;  /* 0x00008f00a4c37a20 */ /* 0x000fe40000410000 */
[----:B------:R-:W-:Y:S03]  /*49a0*/  LDSM.16.MT88.4 R104, [R232+0x16000] ;  /* 0x01600000e868783b */ /* 0x000fe60000004200 */
[----:B------:R-:W-:Y:S01]  /*49b0*/  FSEL R195, R195, RZ, P1 ;  /* 0x000000ffc3c37208 */ /* 0x000fe20000800000 */
[----:B------:R-:W-:Y:S04]  /*49c0*/  LDSM.16.MT88.4 R112, [R230+0x16000] ;  /* 0x01600000e670783b */ /* 0x000fe80000004200 */
[--C-:B------:R-:W-:Y:S01]  /*49d0*/  FFMA.FTZ R181, R3, c[0x0][0x23c], -R195.reuse ;  /* 0x00008f0003b57a23 */ /* 0x100fe200000108c3 */
[----:B--2---:R-:W-:Y:S01]  /*49e0*/  FMNMX.FTZ R3, R18, R10, !PT ;  /* 0x0000000a12037209 */ /* 0x004fe20007810000 */
[--C-:B------:R-:W-:Y:S01]  /*49f0*/  FFMA.FTZ R180, R16, c[0x0][0x23c], -R195.reuse ;  /* 0x00008f0010b47a23 */ /* 0x100fe200000108c3 */
[----:B------:R-:W-:Y:S01]  /*4a00*/  LDSM.16.MT88.4 R120, [R229+0x16000] ;  /* 0x01600000e578783b */ /* 0x000fe20000004200 */
[--C-:B------:R-:W-:Y:S01]  /*4a10*/  FFMA.FTZ R179, R17, c[0x0][0x23c], -R195.reuse ;  /* 0x00008f0011b37a23 */ /* 0x100fe200000108c3 */
[C---:B------:R-:W-:Y:S01]  /*4a20*/  FSETP.NEU.FTZ.AND P1, PT, R3.reuse, -INF , PT ;  /* 0xff8000000300780b */ /* 0x040fe20003f3d000 */
[----:B------:R-:W-:Y:S01]  /*4a30*/  FMUL.FTZ R34, R3, c[0x0][0x23c] ;  /* 0x00008f0003227a20 */ /* 0x000fe20000410000 */
[----:B------:R-:W-:Y:S01]  /*4a40*/  MUFU.EX2 R181, R181 ;  /* 0x000000b500b57308 */ /* 0x000fe20000000800 */
[--C-:B------:R-:W-:Y:S01]  /*4a50*/  FFMA.FTZ R175, R40, c[0x0][0x23c], -R195.reuse ;  /* 0x00008f0028af7a23 */ /* 0x100fe200000108c3 */
[----:B------:R-:W-:Y:S01]  /*4a60*/  LDSM.16.MT88.4 R16, [R230+0x10800] ;  /* 0x01080000e610783b */ /* 0x000fe20000004200 */
[--C-:B------:R-:W-:Y:S01]  /*4a70*/  FFMA.FTZ R178, R5, c[0x0][0x23c], -R195.reuse ;  /* 0x00008f0005b27a23 */ /* 0x100fe200000108c3 */
[----:B------:R-:W-:Y:S01]  /*4a80*/  FSEL R34, R34, RZ, P1 ;  /* 0x000000ff22227208 */ /* 0x000fe20000800000 */
[--C-:B------:R-:W-:Y:S01]  /*4a90*/  FFMA.FTZ R174, R6, c[0x0][0x23c], -R195.reuse ;  /* 0x00008f0006ae7a23 */ /* 0x100fe200000108c3 */
[----:B------:R-:W-:Y:S01]  /*4aa0*/  LDSM.16.MT88.4 R24, [R232+0x12800] ;  /* 0x01280000e818783b */ /* 0x000fe20000004200 */
[--C-:B------:R-:W-:Y:S01]  /*4ab0*/  FFMA.FTZ R2, R11, c[0x0][0x23c], -R195.reuse ;  /* 0x00008f000b027a23 */ /* 0x100fe200000108c3 */
[----:B------:R-:W1:Y:S01]  /*4ac0*/  MUFU.EX2 R180, R180 ;  /* 0x000000b400b47308 */ /* 0x000e620000000800 */
[--C-:B------:R-:W-:Y:S01]  /*4ad0*/  FFMA.FTZ R182, R8, c[0x0][0x23c], -R34.reuse ;  /* 0x00008f0008b67a23 */ /* 0x100fe20000010822 */
[----:B------:R-:W-:Y:S01]  /*4ae0*/  LDSM.16.MT88.4 R20, [R228+0x12800] ;  /* 0x01280000e414783b */ /* 0x000fe20000004200 */
[--C-:B------:R-:W-:Y:S01]  /*4af0*/  FFMA.FTZ R184, R7, c[0x0][0x23c], -R34.reuse ;  /* 0x00008f0007b87a23 */ /* 0x100fe20000010822 */
[----:B------:R-:W-:Y:S01]  /*4b00*/  ISETP.GE.AND P1, PT, R165, 0x2, PT ;  /* 0x00000002a500780c */ /* 0x000fe20003f26270 */
[--C-:B------:R-:W-:Y:S01]  /*4b10*/  FFMA.FTZ R183, R41, c[0x0][0x23c], -R34.reuse ;  /* 0x00008f0029b77a23 */ /* 0x100fe20000010822 */
[----:B------:R-:W-:Y:S01]  /*4b20*/  LDSM.16.MT88.4 R4, [R228+0x16000] ;  /* 0x01600000e404783b */ /* 0x000fe20000004200 */
[--C-:B------:R-:W-:Y:S01]  /*4b30*/  FFMA.FTZ R176, R64, c[0x0][0x23c], -R34.reuse ;  /* 0x00008f0040b07a23 */ /* 0x100fe20000010822 */
[----:B------:R-:W-:Y:S01]  /*4b40*/  MUFU.EX2 R179, R179 ;  /* 0x000000b300b37308 */ /* 0x000fe20000000800 */
[----:B------:R-:W-:Y:S01]  /*4b50*/  FFMA.FTZ R177, R9, c[0x0][0x23c], -R34 ;  /* 0x00008f0009b17a23 */ /* 0x000fe20000010822 */
[----:B------:R-:W2:Y:S01]  /*4b60*/  LDSM.16.MT88.4 R40, [R232+0x12000] ;  /* 0x01200000e828783b */ /* 0x000ea20000004200 */
[----:B------:R-:W-:-:S02]  /*4b70*/  FFMA.FTZ R173, R15, c[0x0][0x23c], -R195 ;  /* 0x00008f000fad7a23 */ /* 0x000fc400000108c3 */
[--C-:B------:R-:W-:Y:S01]  /*4b80*/  FFMA.FTZ R172, R14, c[0x0][0x23c], -R34.reuse ;  /* 0x00008f000eac7a23 */ /* 0x100fe20000010822 */
[----:B------:R-:W3:Y:S01]  /*4b90*/  LDSM.16.MT88.4 R64, [R228+0x12000] ;  /* 0x01200000e440783b */ /* 0x000ee20000004200 */
[--C-:B------:R-:W-:Y:S01]  /*4ba0*/  FFMA.FTZ R169, R13, c[0x0][0x23c], -R34.reuse ;  /* 0x00008f000da97a23 */ /* 0x100fe20000010822 */
[----:B------:R-:W4:Y:S01]  /*4bb0*/  MUFU.EX2 R175, R175 ;  /* 0x000000af00af7308 */ /* 0x000f220000000800 */
[----:B-1----:R-:W-:Y:S01]  /*4bc0*/  F2FP.BF16.PACK_AB R128, R180, R181 ;  /* 0x000000b5b480723e */ /* 0x002fe200000010ff */
[----:B------:R-:W1:Y:S01]  /*4bd0*/  LDSM.16.MT88.4 R8, [R232+0x10800] ;  /* 0x01080000e808783b */ /* 0x000e620000004200 */
[----:B------:R-:W-:Y:S02]  /*4be0*/  FFMA.FTZ R0, R12, c[0x0][0x23c], -R34 ;  /* 0x00008f000c007a23 */ /* 0x000fe40000010822 */
[--C-:B------:R-:W-:Y:S01]  /*4bf0*/  FFMA.FTZ R185, R185, c[0x0][0x23c], -R195.reuse ;  /* 0x00008f00b9b97a23 */ /* 0x100fe200000108c3 */
[----:B------:R-:W5:Y:S01]  /*4c00*/  LDSM.16.MT88.4 R12, [R228+0x10800] ;  /* 0x01080000e40c783b */ /* 0x000f620000004200 */
[--C-:B------:R-:W-:Y:S01]  /*4c10*/  FFMA.FTZ R186, R186, c[0x0][0x23c], -R195.reuse ;  /* 0x00008f00baba7a23 */ /* 0x100fe200000108c3 */
[----:B------:R-:W-:Y:S01]  /*4c20*/  MUFU.EX2 R182, R182 ;  /* 0x000000b600b67308 */ /* 0x000fe20000000800 */
[--C-:B------:R-:W-:Y:S01]  /*4c30*/  FFMA.FTZ R187, R187, c[0x0][0x23c], -R195.reuse ;  /* 0x00008f00bbbb7a23 */ /* 0x100fe200000108c3 */
[----:B------:R-:W-:Y:S01]  /*4c40*/  LDSM.16.MT88.4 R28, [R229+0x10800] ;  /* 0x01080000e51c783b */ /* 0x000fe20000004200 */
[----:B------:R-:W-:-:S02]  /*4c50*/  FFMA.FTZ R188, R188, c[0x0][0x23c], -R195 ;  /* 0x00008f00bcbc7a23 */ /* 0x000fc400000108c3 */
[--C-:B------:R-:W-:Y:S02]  /*4c60*/  FFMA.FTZ R189, R189, c[0x0][0x23c], -R34.reuse ;  /* 0x00008f00bdbd7a23 */ /* 0x100fe40000010822 */
[--C-:B------:R-:W-:Y:S01]  /*4c70*/  FFMA.FTZ R190, R190, c[0x0][0x23c], -R34.reuse ;  /* 0x00008f00bebe7a23 */ /* 0x100fe20000010822 */
[----:B------:R-:W2:Y:S01]  /*4c80*/  MUFU.EX2 R184, R184 ;  /* 0x000000b800b87308 */ /* 0x000ea20000000800 */
[----:B----4-:R-:W-:Y:S01]  /*4c90*/  F2FP.BF16.PACK_AB R130, R175, R179 ;  /* 0x000000b3af82723e */ /* 0x010fe200000010ff */
[--C-:B------:R-:W-:Y:S02]  /*4ca0*/  FFMA.FTZ R191, R191, c[0x0][0x23c], -R34.reuse ;  /* 0x00008f00bfbf7a23 */ /* 0x100fe40000010822 */
[----:B------:R-:W-:Y:S02]  /*4cb0*/  FFMA.FTZ R192, R192, c[0x0][0x23c], -R34 ;  /* 0x00008f00c0c07a23 */ /* 0x000fe40000010822 */
[--C-:B------:R-:W-:Y:S02]  /*4cc0*/  FFMA.FTZ R198, R198, c[0x0][0x23c], -R195.reuse ;  /* 0x00008f00c6c67a23 */ /* 0x100fe400000108c3 */
[----:B------:R-:W-:Y:S01]  /*4cd0*/  MUFU.EX2 R183, R183 ;  /* 0x000000b700b77308 */ /* 0x000fe20000000800 */
[----:B------:R-:W-:-:S02]  /*4ce0*/  FFMA.FTZ R197, R197, c[0x0][0x23c], -R195 ;  /* 0x00008f00c5c57a23 */ /* 0x000fc400000108c3 */
[--C-:B------:R-:W-:Y:S02]  /*4cf0*/  FFMA.FTZ R196, R196, c[0x0][0x23c], -R195.reuse ;  /* 0x00008f00c4c47a23 */ /* 0x100fe400000108c3 */
[----:B------:R-:W-:Y:S02]  /*4d00*/  FFMA.FTZ R252, R194, c[0x0][0x23c], -R195 ;  /* 0x00008f00c2fc7a23 */ /* 0x000fe400000108c3 */
[--C-:B------:R-:W-:Y:S01]  /*4d10*/  FFMA.FTZ R193, R193, c[0x0][0x23c], -R34.reuse ;  /* 0x00008f00c1c17a23 */ /* 0x100fe20000010822 */
[----:B------:R-:W4:Y:S01]  /*4d20*/  MUFU.EX2 R176, R176 ;  /* 0x000000b000b07308 */ /* 0x000f220000000800 */
[----:B--2---:R-:W-:Y:S01]  /*4d30*/  F2FP.BF16.PACK_AB R129, R184, R182 ;  /* 0x000000b6b881723e */ /* 0x004fe200000010ff */
[--C-:B------:R-:W-:Y:S02]  /*4d40*/  FFMA.FTZ R194, R35, c[0x0][0x23c], -R34.reuse ;  /* 0x00008f0023c27a23 */ /* 0x100fe40000010822 */
[--C-:B------:R-:W-:Y:S02]  /*4d50*/  FFMA.FTZ R195, R33, c[0x0][0x23c], -R34.reuse ;  /* 0x00008f0021c37a23 */ /* 0x100fe40000010822 */
[----:B------:R-:W-:-:S02]  /*4d60*/  FFMA.FTZ R251, R32, c[0x0][0x23c], -R34 ;  /* 0x00008f0020fb7a23 */ /* 0x000fc40000010822 */
[----:B------:R-:W-:Y:S01]  /*4d70*/  MUFU.EX2 R178, R178 ;  /* 0x000000b200b27308 */ /* 0x000fe20000000800 */
[----:B------:R-:W-:Y:S01]  /*4d80*/  FADD.FTZ R180, R181, R180 ;  /* 0x000000b4b5b47221 */ /* 0x000fe20000010000 */
[----:B------:R-:W-:Y:S01]  /*4d90*/  LDSM.16.MT88.4 R32, [R230+0x11800] ;  /* 0x01180000e620783b */ /* 0x000fe20000004200 */
[----:B------:R-:W-:Y:S02]  /*4da0*/  FADD.FTZ R182, R182, R184 ;  /* 0x000000b8b6b67221 */ /* 0x000fe40000010000 */
[----:B------:R-:W-:Y:S01]  /*4db0*/  FADD.FTZ R179, R179, R180 ;  /* 0x000000b4b3b37221 */ /* 0x000fe20000010000 */
[----:B----4-:R-:W-:Y:S02]  /*4dc0*/  F2FP.BF16.PACK_AB R131, R176, R183 ;  /* 0x000000b7b083723e */ /* 0x010fe400000010ff */
[----:B------:R-:W2:Y:S01]  /*4dd0*/  MUFU.EX2 R174, R174 ;  /* 0x000000ae00ae7308 */ /* 0x000ea20000000800 */
[----:B------:R-:W-:Y:S02]  /*4de0*/  FADD.FTZ R183, R183, R182 ;  /* 0x000000b6b7b77221 */ /* 0x000fe40000010000 */
[----:B------:R-:W-:-:S02]  /*4df0*/  FADD.FTZ R179, R175, R179 ;  /* 0x000000b3afb37221 */ /* 0x000fc40000010000 */
        /* <DEDUP_REMOVED lines=17> */
[C---:B---3--:R-:W-:Y:S02]  /*4f10*/  HMMA.16816.F32.BF16 R60, R128.reuse, R64, RZ ;  /* 0x00000040803c723c */ /* 0x048fe400000418ff */
        /* <DEDUP_REMOVED lines=22> */
[----:B------:R-:W1:Y:S06]  /*5080*/  MUFU.EX2 R194, R194 ;  /* 0x000000c200c27308 */ /* 0x000e6c0000000800 */
[C---:B------:R-:W-:Y:S02]  /*5090*/  HMMA.16816.F32.BF16 R48, R128.reuse, R50, RZ ;  /* 0x000000328030723c */ /* 0x040fe400000418ff */
[----:B------:R-:W1:Y:S06]  /*50a0*/  MUFU.EX2 R195, R195 ;  /* 0x000000c300c37308 */ /* 0x000e6c0000000800 */
        /* <DEDUP_REMOVED lines=13> */
[----:B----4-:R-:W-:Y:S01]  /*5180*/  F2FP.BF16.PACK_AB R5, R172, R177 ;  /* 0x000000b1ac05723e */ /* 0x010fe200000010ff */
        /* <DEDUP_REMOVED lines=9> */
[----:B------:R-:W-:Y:S01]  /*5220*/  HMMA.16816.F32.BF16 R160, R4, R8, R160 ;  /* 0x0000000804a0723c */ /* 0x000fe200000418a0 */
[----:B------:R-:W-:-:S07]  /*5230*/  FADD.FTZ R169, R0, R169 ;  /* 0x000000a900a97221 */ /* 0x000fce0000010000 */
[C---:B------:R-:W-:Y:S01]  /*5240*/  HMMA.16816.F32.BF16 R156, R4.reuse, R10, R156 ;  /* 0x0000000a049c723c */ /* 0x040fe2000004189c */
[----:B------:R-:W1:Y:S07]  /*5250*/  LDSM.16.MT88.4 R8, [R230+0x12800] ;  /* 0x01280000e608783b */ /* 0x000e6e0000004200 */
[C---:B------:R-:W-:Y:S08]  /*5260*/  HMMA.16816.F32.BF16 R152, R4.reuse, R16, R152 ;  /* 0x000000100498723c */ /* 0x040ff00000041898 */
[C---:B------:R-:W-:Y:S01]  /*5270*/  HMMA.16816.F32.BF16 R148, R4.reuse, R18, R148 ;  /* 0x000000120494723c */ /* 0x040fe20000041894 */
[----:B------:R-:W2:Y:S07]  /*5280*/  LDSM.16.MT88.4 R16, [R229+0x12800] ;  /* 0x01280000e510783b */ /* 0x000eae0000004200 */
[C---:B-----5:R-:W-:Y:S08]  /*5290*/  HMMA.16816.F32.BF16 R136, R4.reuse, R12, R136 ;  /* 0x0000000c0488723c */ /* 0x060ff00000041888 */
[C---:B------:R-:W-:Y:S01]  /*52a0*/  HMMA.16816.F32.BF16 R132, R4.reuse, R14, R132 ;  /* 0x0000000e0484723c */ /* 0x040fe20000041884 */
[----:B------:R-:W4:Y:S07]  /*52b0*/  LDSM.16.MT88.4 R12, [R232+0x14800] ;  /* 0x01480000e80c783b */ /* 0x000f2e0000004200 */
[C---:B------:R-:W-:Y:S08]  /*52c0*/  HMMA.16816.F32.BF16 R36, R4.reuse, R24, R36 ;  /* 0x000000180424723c */ /* 0x040ff00000041824 */
        /* <DEDUP_REMOVED lines=9> */
[C---:B------:R-:W-:Y:S01]  /*5360*/  HMMA.16816.F32.BF16 R40, R4.reuse, R26, R40 ;  /* 0x0000001a0428723c */ /* 0x040fe20000041828 */
[----:B------:R-:W-:Y:S07]  /*5370*/  LDSM.16.MT88.4 R24, [R229+0x14800] ;  /* 0x01480000e518783b */ /* 0x000fee0000004200 */
[C---:B-1----:R-:W-:Y:S08]  /*5380*/  HMMA.16816.F32.BF16 R76, R4.reuse, R8, R76 ;  /* 0x00000008044c723c */ /* 0x042ff0000004184c */
[C---:B------:R-:W-:Y:S01]  /*5390*/  HMMA.16816.F32.BF16 R80, R4.reuse, R10, R80 ;  /* 0x0000000a0450723c */ /* 0x040fe20000041850 */
[----:B------:R-:W1:Y:S07]  /*53a0*/  LDSM.16.MT88.4 R8, [R229+0x16800] ;  /* 0x01680000e508783b */ /* 0x000e6e0000004200 */
[C---:B------:R-:W-:Y:S08]  /*53b0*/  HMMA.16816.F32.BF16 R60, R4.reuse, R20, R60 ;  /* 0x00000014043c723c */ /* 0x040ff0000004183c */
[C---:B------:R-:W-:Y:S01]  /*53c0*/  HMMA.16816.F32.BF16 R64, R4.reuse, R22, R64 ;  /* 0x000000160440723c */ /* 0x040fe20000041840 */
[----:B------:R-:W5:Y:S07]  /*53d0*/  LDSM.16.MT88.4 R20, [R232+0x16800] ;  /* 0x01680000e814783b */ /* 0x000f6e0000004200 */
[C---:B--2---:R-:W-:Y:S08]  /*53e0*/  HMMA.16816.F32.BF16 R92, R4.reuse, R16, R92 ;  /* 0x00000010045c723c */ /* 0x044ff0000004185c */
        /* <DEDUP_REMOVED lines=20> */
[----:B------:R-:W-:Y:S01]  /*5530*/  F2FP.BF16.PACK_AB R4, R186, R185 ;  /* 0x000000b9ba04723e */ /* 0x000fe200000010ff */
[----:B------:R-:W-:Y:S01]  /*5540*/  FADD.FTZ R185, R185, R173 ;  /* 0x000000adb9b97221 */ /* 0x000fe20000010000 */
[----:B---3--:R-:W-:Y:S01]  /*5550*/  F2FP.BF16.PACK_AB R5, R190, R189 ;  /* 0x000000bdbe05723e */ /* 0x008fe200000010ff */
[----:B------:R-:W-:Y:S01]  /*5560*/  FADD.FTZ R189, R189, R169 ;  /* 0x000000a9bdbd7221 */ /* 0x000fe20000010000 */
[----:B------:R-:W-:Y:S01]  /*5570*/  F2FP.BF16.PACK_AB R6, R188, R187 ;  /* 0x000000bbbc06723e */ /* 0x000fe200000010ff */
[----:B------:R-:W-:Y:S01]  /*5580*/  FADD.FTZ R185, R186, R185 ;  /* 0x000000b9bab97221 */ /* 0x000fe20000010000 */
[----:B------:R-:W-:Y:S01]  /*5590*/  F2FP.BF16.PACK_AB R7, R192, R191 ;  /* 0x000000bfc007723e */ /* 0x000fe200000010ff */
[----:B------:R-:W-:-:S02]  /*55a0*/  FADD.FTZ R189, R190, R189 ;  /* 0x000000bdbebd7221 */ /* 0x000fc40000010000 */
[----:B------:R-:W-:Y:S02]  /*55b0*/  FADD.FTZ R187, R187, R185 ;  /* 0x000000b9bbbb7221 */ /* 0x000fe40000010000 */
[----:B------:R-:W-:Y:S02]  /*55c0*/  FADD.FTZ R191, R191, R189 ;  /* 0x000000bdbfbf7221 */ /* 0x000fe40000010000 */
[C---:B----4-:R-:W-:Y:S01]  /*55d0*/  HMMA.16816.F32.BF16 R160, R4.reuse, R12, R160 ;  /* 0x0000000c04a0723c */ /* 0x050fe200000418a0 */
[----:B------:R-:W-:Y:S02]  /*55e0*/  FADD.FTZ R187, R188, R187 ;  /* 0x000000bbbcbb7221 */ /* 0x000fe40000010000 */
[----:B------:R-:W-:Y:S02]  /*55f0*/  FADD.FTZ R191, R192, R191 ;  /* 0x000000bfc0bf7221 */ /* 0x000fe40000010000 */
[----:B------:R-:W-:Y:S02]  /*5600*/  FADD.FTZ R187, R198, R187 ;  /* 0x000000bbc6bb7221 */ /* 0x000fe40000010000 */
[----:B------:R-:W-:Y:S01]  /*5610*/  FADD.FTZ R191, R193, R191 ;  /* 0x000000bfc1bf7221 */ /* 0x000fe20000010000 */
[----:B------:R-:W-:Y:S01]  /*5620*/  HMMA.16816.F32.BF16 R156, R4, R14, R156 ;  /* 0x0000000e049c723c */ /* 0x000fe2000004189c */
[----:B------:R-:W3:Y:S01]  /*5630*/  LDSM.16.MT88.4 R12, [R230+0x13000] ;  /* 0x01300000e60c783b */ /* 0x000ee20000004200 */
[----:B------:R-:W-:-:S02]  /*5640*/  FADD.FTZ R187, R197, R187 ;  /* 0x000000bbc5bb7221 */ /* 0x000fc40000010000 */
[----:B------:R-:W-:Y:S02]  /*5650*/  FADD.FTZ R191, R194, R191 ;  /* 0x000000bfc2bf7221 */ /* 0x000fe40000010000 */
[----:B------:R-:W-:Y:S02]  /*5660*/  FADD.FTZ R187, R196, R187 ;  /* 0x000000bbc4bb7221 */ /* 0x000fe40000010000 */
[----:B-1----:R-:W-:Y:S01]  /*5670*/  HMMA.16816.F32.BF16 R144, R4, R8, R144 ;  /* 0x000000080490723c */ /* 0x002fe20000041890 */
[----:B------:R-:W-:-:S07]  /*5680*/  FADD.FTZ R191, R195, R191 ;  /* 0x000000bfc3bf7221 */ /* 0x000fce0000010000 */
[C---:B------:R-:W-:Y:S01]  /*5690*/  HMMA.16816.F32.BF16 R140, R4.reuse, R10, R140 ;  /* 0x0000000a048c723c */ /* 0x040fe2000004188c */
[----:B------:R-:W1:Y:S07]  /*56a0*/  LDSM.16.MT88.4 R8, [R229+0x13000] ;  /* 0x01300000e508783b */ /* 0x000e6e0000004200 */
        /* <DEDUP_REMOVED lines=36> */
[C---:B--2---:R-:W-:Y:S08]  /*58f0*/  HMMA.16816.F32.BF16 R116, R4.reuse, R16, R116 ;  /* 0x000000100474723c */ /* 0x044ff00000041874 */
[C---:B------:R-:W-:Y:S01]  /*5900*/  HMMA.16816.F32.BF16 R120, R4.reuse, R18, R120 ;  /* 0x000000120478723c */ /* 0x040fe20000041878 */
[----:B------:R-:W-:Y:S07]  /*5910*/  LDSM.16.MT88.4 R16, [R228+0x13800] ;  /* 0x01380000e410783b */ /* 0x000fee0000004200 */
[C---:B---3--:R-:W-:Y:S08]  /*5920*/  HMMA.16816.F32.BF16 R124, R4.reuse, R12, R124 ;  /* 0x0000000c047c723c */ /* 0x048ff0000004187c */
[----:B------:R-:W-:Y:S01]  /*5930*/  HMMA.16816.F32.BF16 R128, R4, R14, R128 ;  /* 0x0000000e0480723c */ /* 0x000fe20000041880 */
[----:B------:R-:W2:Y:S06]  /*5940*/  LDSM.16.MT88.4 R12, [R232+0x13800] ;  /* 0x01380000e80c783b */ /* 0x000eac0000004200 */
[----:B------:R-:W-:-:S02]  /*5950*/  F2FP.BF16.PACK_AB R4, R197, R198 ;  /* 0x000000c6c504723e */ /* 0x000fc400000010ff */
[----:B------:R-:W-:Y:S02]  /*5960*/  F2FP.BF16.PACK_AB R5, R194, R193 ;  /* 0x000000c1c205723e */ /* 0x000fe400000010ff */
[C---:B------:R-:W-:Y:S01]  /*5970*/  F2FP.BF16.PACK_AB R6, R252.reuse, R196 ;  /* 0x000000c4fc06723e */ /* 0x040fe200000010ff */
[----:B------:R-:W-:Y:S01]  /*5980*/  FADD.FTZ R252, R252, R187 ;  /* 0x000000bbfcfc7221 */ /* 0x000fe20000010000 */
[C---:B------:R-:W-:Y:S01]  /*5990*/  F2FP.BF16.PACK_AB R7, R251.reuse, R195 ;  /* 0x000000c3fb07723e */ /* 0x040fe200000010ff */
[----:B------:R-:W-:-:S06]  /*59a0*/  FADD.FTZ R251, R251, R191 ;  /* 0x000000bffbfb7221 */ /* 0x000fcc0000010000 */
        /* <DEDUP_REMOVED lines=37> */
[C---:B--2---:R-:W-:Y:S08]  /*5c00*/  HMMA.16816.F32.BF16 R116, R4.reuse, R12, R116 ;  /* 0x0000000c0474723c */ /* 0x044ff00000041874 */
[C---:B------:R-:W-:Y:S08]  /*5c10*/  HMMA.16816.F32.BF16 R120, R4.reuse, R14, R120 ;  /* 0x0000000e0478723c */ /* 0x040ff00000041878 */
[C---:B-1----:R-:W-:Y:S08]  /*5c20*/  HMMA.16816.F32.BF16 R124, R4.reuse, R8, R124 ;  /* 0x00000008047c723c */ /* 0x042ff0000004187c */
        /* <DEDUP_REMOVED lines=10> */
[----:B------:R-:W-:-:S04]  /*5cd0*/  IADD3 R5, R4, 0x40, RZ ;  /* 0x0000004004057810 */ /* 0x000fc80007ffe0ff */
[----:B------:R-:W-:-:S04]  /*5ce0*/  IABS R2, R5 ;  /* 0x0000000500027213 */ /* 0x000fc80000000000 */
[----:B------:R-:W2:Y:S01]  /*5cf0*/  R2UR UR12, R2 ;  /* 0x00000000020c73c2 */ /* 0x000ea200000e0000 */
[----:B-1----:R-:W1:Y:S02]  /*5d00*/  MUFU.RCP R0, R0 ;  /* 0x0000000000007308 */ /* 0x002e640000001000 */
[----:B-1----:R-:W-:-:S06]  /*5d10*/  IADD3 R0, R0, 0xffffffe, RZ ;  /* 0x0ffffffe00007810 */ /* 0x002fcc0007ffe0ff */
[----:B------:R-:W1:Y:S02]  /*5d20*/  F2I.FTZ.U32.TRUNC.NTZ R0, R0 ;  /* 0x0000000000007305 */ /* 0x000e64000021f000 */
[----:B-1----:R1:W3:Y:S02]  /*5d30*/  R2UR UR5, R0 ;  /* 0x00000000000573c2 */ /* 0x0022e400000e0000 */
[----:B-1----:R-:W-:Y:S01]  /*5d40*/  IABS R0, R4 ;  /* 0x0000000400007213 */ /* 0x002fe20000000000 */
[----:B---3--:R-:W-:-:S05]  /*5d50*/  UIADD3 UR4, URZ, -UR5, URZ ;  /* 0x800000053f047290 */ /* 0x008fca000fffe03f */
[----:B------:R-:W1:Y:S01]  /*5d60*/  R2UR UR7, R0 ;  /* 0x00000000000773c2 */ /* 0x000e6200000e0000 */
[----:B------:R-:W-:-:S03]  /*5d70*/  UIMAD UR9, UR4, UR6, URZ ;  /* 0x00000006040972a4 */ /* 0x000fc6000f8e023f */
[----:B------:R-:W-:Y:S02]  /*5d80*/  UMOV UR4, URZ ;  /* 0x0000003f00047c82 */ /* 0x000fe40008000000 */
[----:B------:R-:W-:Y:S02]  /*5d90*/  UIMAD.WIDE.U32 UR16, UR5, UR9, UR4 ;  /* 0x00000009051072a5 */ /* 0x000fe4000f8e0004 */
[----:B------:R-:W3:Y:S02]  /*5da0*/  R2UR UR4, R4 ;  /* 0x00000000040473c2 */ /* 0x000ee400000e0000 */
[----:B--2---:R-:W-:-:S04]  /*5db0*/  UIMAD.WIDE.U32 UR14, UR17, UR12, URZ ;  /* 0x0000000c110e72a5 */ /* 0x004fc8000f8e003f */
[----:B------:R-:W-:-:S04]  /*5dc0*/  UIADD3 UR9, -UR15, URZ, URZ ;  /* 0x0000003f0f097290 */ /* 0x000fc8000fffe13f */
[----:B------:R-:W-:-:S04]  /*5dd0*/  UIMAD UR12, UR6, UR9, UR12 ;  /* 0x00000009060c72a4 */ /* 0x000fc8000f8e020c */
[----:B------:R-:W-:Y:S02]  /*5de0*/  UISETP.GT.U32.AND UP2, UPT, UR6, UR12, UPT ;  /* 0x0000000c0600728c */ /* 0x000fe4000bf44070 */
[----:B-1----:R-:W-:Y:S01]  /*5df0*/  UIMAD.WIDE.U32 UR16, UR17, UR7, URZ ;  /* 0x00000007111072a5 */ /* 0x002fe2000f8e003f */
[----:B------:R-:W1:Y:S06]  /*5e00*/  R2UR UR9, R5 ;  /* 0x00000000050973c2 */ /* 0x000e6c00000e0000 */
[----:B------:R-:W-:Y:S02]  /*5e10*/  UMOV UR13, UR17 ;  /* 0x00000011000d7c82 */ /* 0x000fe40008000000 */
[----:B------:R-:W-:-:S02]  /*5e20*/  UIADD3 UR5, -UR13, URZ, URZ ;  /* 0x0000003f0d057290 */ /* 0x000fc4000fffe13f */
[----:B------:R-:W-:Y:S02]  /*5e30*/  @!UP2 UIADD3 UR12, UR12, -UR6, URZ ;  /* 0x800000060c0ca290 */ /* 0x000fe4000fffe03f */
[----:B------:R-:W-:Y:S02]  /*5e40*/  UIMAD UR7, UR6, UR5, UR7 ;  /* 0x00000005060772a4 */ /* 0x000fe4000f8e0207 */
[----:B------:R-:W-:Y:S02]  /*5e50*/  UISETP.GE.U32.AND UP4, UPT, UR12, UR6, UPT ;  /* 0x000000060c00728c */ /* 0x000fe4000bf86070 */
[----:B------:R-:W-:Y:S02]  /*5e60*/  UISETP.GT.U32.AND UP1, UPT, UR6, UR7, UPT ;  /* 0x000000070600728c */ /* 0x000fe4000bf24070 */
[----:B------:R-:W-:Y:S02]  /*5e70*/  ULDC UR5, c[0x0][0x2d0] ;  /* 0x0000b40000057ab9 */ /* 0x000fe40000000800 */
[----:B---3--:R-:W-:-:S02]  /*5e80*/  ULOP3.LUT UR4, UR4, UR5, URZ, 0x3c, !UPT ;  /* 0x0000000504047292 */ /* 0x008fc4000f8e3c3f */
[----:B------:R-:W-:Y:S02]  /*5e90*/  @!UP2 UIADD3 UR15, UR15, 0x1, URZ ;  /* 0x000000010f0fa890 */ /* 0x000fe4000fffe03f */
[----:B-1----:R-:W-:Y:S02]  /*5ea0*/  ULOP3.LUT UR9, UR9, UR5, URZ, 0x3c, !UPT ;  /* 0x0000000509097292 */ /* 0x002fe4000f8e3c3f */
[----:B------:R-:W-:Y:S02]  /*5eb0*/  UISETP.GE.AND UP0, UPT, UR4, URZ, UPT ;  /* 0x0000003f0400728c */ /* 0x000fe4000bf06270 */
[----:B------:R-:W-:Y:S02]  /*5ec0*/  @!UP1 UIADD3 UR7, UR7, -UR6, URZ ;  /* 0x8000000607079290 */ /* 0x000fe4000fffe03f */
[----:B------:R-:W-:Y:S02]  /*5ed0*/  @!UP1 UIADD3 UR13, UR13, 0x1, URZ ;  /* 0x000000010d0d9890 */ /* 0x000fe4000fffe03f */
[----:B------:R-:W-:-:S02]  /*5ee0*/  UISETP.GE.U32.AND UP3, UPT, UR7, UR6, UPT ;  /* 0x000000060700728c */ /* 0x000fc4000bf66070 */
[----:B------:R-:W-:Y:S02]  /*5ef0*/  UISETP.GE.AND UP1, UPT, UR9, URZ, UPT ;  /* 0x0000003f0900728c */ /* 0x000fe4000bf26270 */
[----:B------:R-:W-:Y:S02]  /*5f00*/  @UP4 UIADD3 UR15, UR15, 0x1, URZ ;  /* 0x000000010f0f4890 */ /* 0x000fe4000fffe03f */
[----:B------:R-:W-:Y:S02]  /*5f10*/  ULDC UR9, c[0x0][0x2d0] ;  /* 0x0000b40000097ab9 */ /* 0x000fe40000000800 */
[----:B------:R-:W-:Y:S02]  /*5f20*/  UISETP.NE.AND UP2, UPT, URZ, UR9, UPT ;  /* 0x000000093f00728c */ /* 0x000fe4000bf45270 */
[----:B------:R-:W-:Y:S02]  /*5f30*/  ULOP3.LUT UR4, URZ, UR9, URZ, 0x33, !UPT ;  /* 0x000000093f047292 */ /* 0x000fe4000f8e333f */
[----:B------:R-:W-:-:S02]  /*5f40*/  @UP3 UIADD3 UR13, UR13, 0x1, URZ ;  /* 0x000000010d0d3890 */ /* 0x000fc4000fffe03f */
[----:B------:R-:W-:Y:S02]  /*5f50*/  @!UP1 UIADD3 UR15, -UR15, URZ, URZ ;  /* 0x0000003f0f0f9290 */ /* 0x000fe4000fffe13f */
[----:B------:R-:W-:Y:S02]  /*5f60*/  @!UP0 UIADD3 UR13, -UR13, URZ, URZ ;  /* 0x0000003f0d0d8290 */ /* 0x000fe4000fffe13f */
        /* <DEDUP_REMOVED lines=27> */
.L_x_2379:
[----:B------:R-:W-:Y:S02]  /*6120*/  ULDC UR14, c[0x0][0x1a0] ;  /* 0x00006800000e7ab9 */ /* 0x000fe40000000800 */
[----:B------:R-:W-:-:S04]  /*6130*/  ULEA UR14, -UR14, URZ, 0x6 ;  /* 0x0000003f0e0e7291 */ /* 0x000fc8000f8e313f */
[----:B------:R-:W-:-:S04]  /*6140*/  USHF.R.S32.HI UR12, URZ, 0x1f, UR14 ;  /* 0x0000001f3f0c7899 */ /* 0x000fc8000801140e */
.L_x_2380:
[----:B------:R-:W-:Y:S01]  /*6150*/  IMAD.U32 R2, RZ, RZ, UR14 ;  /* 0x0000000eff027e24 */ /* 0x000fe2000f8e00ff */
[----:B------:R-:W-:Y:S01]  /*6160*/  ULDC.64 UR4, c[0x0][0x1a0] ;  /* 0x0000680000047ab9 */ /* 0x000fe20000000a00 */
[----:B------:R-:W-:Y:S01]  /*6170*/  IMAD.U32 R0, RZ, RZ, UR12 ;  /* 0x0000000cff007e24 */ /* 0x000fe2000f8e00ff */
[----:B------:R-:W-:Y:S01]  /*6180*/  IADD3 R5, P1, R170, UR14, RZ ;  /* 0x0000000eaa057c10 */ /* 0x000fe2000ff3e0ff */
[----:B------:R-:W-:Y:S01]  /*6190*/  ULEA UR7, UP0, UR4, UR14, 0x4 ;  /* 0x0000000e04077291 */ /* 0x000fe2000f80203f */
[----:B------:R-:W-:Y:S01]  /*61a0*/  LEA R241, P2, R2, R241, 0x1 ;  /* 0x000000f102f17211 */ /* 0x000fe200078408ff */
[----:B------:R-:W-:Y:S01]  /*61b0*/  USHF.L.U32 UR9, UR4, 0x5, URZ ;  /* 0x0000000504097899 */ /* 0x000fe2000800063f */
[----:B------:R-:W-:Y:S01]  /*61c0*/  IADD3.X R4, R168, UR12, RZ, P1, !PT ;  /* 0x0000000ca8047c10 */ /* 0x000fe20008ffe4ff */
[----:B------:R-:W-:Y:S01]  /*61d0*/  ULEA.HI.X UR12, UR4, UR12, UR5, 0x4, UP0 ;  /* 0x0000000c040c7291 */ /* 0x000fe200080f2405 */
[----:B------:R-:W-:Y:S01]  /*61e0*/  LEA.HI.X R240, R2, R240, R0, 0x1, P2 ;  /* 0x000000f002f07211 */ /* 0x000fe200010f0c00 */
[----:B------:R-:W-:Y:S01]  /*61f0*/  IMAD.MOV.U32 R8, RZ, RZ, R241 ;  /* 0x000000ffff087224 */ /* 0x000fe200078e00f1 */
[----:B------:R-:W-:-:S02]  /*6200*/  LEA R6, P2, R5, c[0x0][0x170], 0x1 ;  /* 0x00005c0005067a11 */ /* 0x000fc400078408ff */
[----:B------:R-:W-:Y:S01]  /*6210*/  IADD3 R170, P1, R170, UR7, RZ ;  /* 0x00000007aaaa7c10 */ /* 0x000fe2000ff3e0ff */
[----:B------:R-:W-:Y:S01]  /*6220*/  UMOV UR7, 0x5 ;  /* 0x0000000500077882 */ /* 0x000fe20000000000 */
[----:B------:R-:W-:Y:S01]  /*6230*/  LEA.HI.X R7, R5, c[0x0][0x174], R4, 0x1, P2 ;  /* 0x00005d0005077a11 */ /* 0x000fe200010f0c04 */
[----:B------:R-:W-:Y:S01]  /*6240*/  USHF.L.U64.HI UR4, UR4, UR7, UR5 ;  /* 0x0000000704047299 */ /* 0x000fe20008010205 */
[----:B------:R-:W-:Y:S01]  /*6250*/  IMAD.MOV.U32 R9, RZ, RZ, R240 ;  /* 0x000000ffff097224 */ /* 0x000fe200078e00f0 */
[----:B------:R-:W-:Y:S02]  /*6260*/  IADD3.X R168, R168, UR12, RZ, P1, !PT ;  /* 0x0000000ca8a87c10 */ /* 0x000fe40008ffe4ff */
[----:B------:R-:W-:Y:S02]  /*6270*/  IADD3 R4, P2, R241, UR9, RZ ;  /* 0x00000009f1047c10 */ /* 0x000fe4000ff5e0ff */
[----:B------:R-:W-:Y:S01]  /*6280*/  LEA R10, P1, R170, c[0x0][0x170], 0x1 ;  /* 0x00005c00aa0a7a11 */ /* 0x000fe200078208ff */
[----:B------:R-:W-:Y:S01]  /*6290*/  @!PT LDS RZ, [RZ] ;  /* 0x00000000fffff984 */ /* 0x000fe20000000800 */
[----:B------:R-:W-:Y:S01]  /*62a0*/  @!PT LDS RZ, [RZ] ;  /* 0x00000000fffff984 */ /* 0x000fe20000000800 */
[----:B------:R-:W-:Y:S01]  /*62b0*/  @!PT LDS RZ, [RZ] ;  /* 0x00000000fffff984 */ /* 0x000fe20000000800 */
[----:B------:R1:W-:Y:S01]  /*62c0*/  LDGSTS.E.BYPASS.LTC128B.128 [R244+0x10000], [R8.64] ;  /* 0x1000000008f47fae */ /* 0x0003e2000b901d4a */
[----:B------:R-:W-:-:S02]  /*62d0*/  IADD3.X R5, R240, UR4, RZ, P2, !PT ;  /* 0x00000004f0057c10 */ /* 0x000fc400097fe4ff */
[----:B------:R-:W-:Y:S01]  /*62e0*/  LEA.HI.X R11, R170, c[0x0][0x174], R168, 0x1, P1 ;  /* 0x00005d00aa0b7a11 */ /* 0x000fe200008f0ca8 */
[----:B------:R2:W-:Y:S01]  /*62f0*/  LDGSTS.E.BYPASS.LTC128B.128 [R244+0x12000], [R6.64+0x80] ;  /* 0x1200008006f47fae */ /* 0x0005e2000b901d4a */
[----:B------:R-:W-:-:S03]  /*6300*/  IADD3 R14, P1, R10, UR9, RZ ;  /* 0x000000090a0e7c10 */ /* 0x000fc6000ff3e0ff */
[----:B------:R2:W-:Y:S01]  /*6310*/  LDGSTS.E.BYPASS.LTC128B.128 [R244+0x14000], [R6.64+0x100] ;  /* 0x1400010006f47fae */ /* 0x0005e2000b901d4a */
[----:B------:R-:W-:Y:S02]  /*6320*/  IADD3.X R15, R11, UR4, RZ, P1, !PT ;  /* 0x000000040b0f7c10 */ /* 0x000fe40008ffe4ff */
[----:B------:R-:W-:Y:S01]  /*6330*/  IADD3 R12, P1, R14, UR9, RZ ;  /* 0x000000090e0c7c10 */ /* 0x000fe2000ff3e0ff */
[----:B------:R2:W-:Y:S03]  /*6340*/  LDGSTS.E.BYPASS.LTC128B.128 [R244+0x16000], [R6.64+0x180] ;  /* 0x1600018006f47fae */ /* 0x0005e6000b901d4a */
[----:B------:R-:W-:Y:S01]  /*6350*/  IADD3.X R13, R15, UR4, RZ, P1, !PT ;  /* 0x000000040f0d7c10 */ /* 0x000fe20008ffe4ff */
[----:B------:R3:W-:Y:S01]  /*6360*/  LDGSTS.E.BYPASS.LTC128B.128 [R244+0x10800], [R4.64] ;  /* 0x1080000004f47fae */ /* 0x0007e2000b901d4a */
[----:B------:R-:W-:-:S03]  /*6370*/  ISETP.GE.AND P1, PT, R165, 0x3, PT ;  /* 0x00000003a500780c */ /* 0x000fc60003f26270 */
[----:B------:R4:W-:Y:S04]  /*6380*/  LDGSTS.E.BYPASS.LTC128B.128 [R244+0x12800], [R10.64+0x80] ;  /* 0x128000800af47fae */ /* 0x0009e8000b901d4a */
[----:B------:R4:W-:Y:S01]  /*6390*/  LDGSTS.E.BYPASS.LTC128B.128 [R244+0x14800], [R10.64+0x100] ;  /* 0x148001000af47fae */ /* 0x0009e2000b901d4a */
[----:B-1----:R-:W-:-:S03]  /*63a0*/  IADD3 R8, P2, R4, UR9, RZ ;  /* 0x0000000904087c10 */ /* 0x002fc6000ff5e0ff */
[----:B------:R4:W-:Y:S01]  /*63b0*/  LDGSTS.E.BYPASS.LTC128B.128 [R244+0x16800], [R10.64+0x180] ;  /* 0x168001800af47fae */ /* 0x0009e2000b901d4a */
[----:B------:R-:W-:-:S05]  /*63c0*/  IADD3.X R9, R5, UR4, RZ, P2, !PT ;  /* 0x0000000405097c10 */ /* 0x000fca00097fe4ff */
[----:B------:R4:W-:Y:S01]  /*63d0*/  LDGSTS.E.BYPASS.LTC128B.128 [R244+0x11000], [R8.64] ;  /* 0x1100000008f47fae */ /* 0x0009e2000b901d4a */
[----:B--2---:R-:W-:-:S03]  /*63e0*/  IADD3 R6, P2, R8, UR9, RZ ;  /* 0x0000000908067c10 */ /* 0x004fc6000ff5e0ff */
[----:B------:R1:W-:Y:S01]  /*63f0*/  LDGSTS.E.BYPASS.LTC128B.128 [R244+0x13000], [R14.64+0x80] ;  /* 0x130000800ef47fae */ /* 0x0003e2000b901d4a */
[----:B------:R-:W-:-:S03]  /*6400*/  IADD3.X R7, R9, UR4, RZ, P2, !PT ;  /* 0x0000000409077c10 */ /* 0x000fc600097fe4ff */
        /* <DEDUP_REMOVED lines=8> */
[----:B------:R-:W-:Y:S04]  /*6490*/  LDSM.16.M88.4 R168, [R237+0x9000] ;  /* 0x00900000eda8783b */ /* 0x000fe80000000200 */
[----:B---3--:R-:W4:Y:S04]  /*64a0*/  LDSM.16.M88.4 R4, [R237+0x8000] ;  /* 0x00800000ed04783b */ /* 0x008f280000000200 */
[----:B------:R-:W-:Y:S04]  /*64b0*/  LDSM.16.M88.4 R16, [R236] ;  /* 0x00000000ec10783b */ /* 0x000fe80000000200 */
[----:B------:R-:W-:Y:S04]  /*64c0*/  LDSM.16.M88.4 R24, [R235] ;  /* 0x00000000eb18783b */ /* 0x000fe80000000200 */
[----:B-1----:R-:W1:Y:S04]  /*64d0*/  LDSM.16.M88.4 R12, [R237+0x9800] ;  /* 0x00980000ed0c783b */ /* 0x002e680000000200 */
[----:B------:R-:W3:Y:S04]  /*64e0*/  LDSM.16.M88.4 R188, [R227] ;  /* 0x00000000e3bc783b */ /* 0x000ee80000000200 */
[----:B------:R-:W5:Y:S04]  /*64f0*/  LDSM.16.M88.4 R20, [R226] ;  /* 0x00000000e214783b */ /* 0x000f680000000200 */
[----:B------:R-:W1:Y:S04]  /*6500*/  LDSM.16.M88.4 R192, [R225] ;  /* 0x00000000e1c0783b */ /* 0x000e680000000200 */
[----:B------:R-:W-:Y:S01]  /*6510*/  LDSM.16.M88.4 R184, [R231+0x8000] ;  /* 0x00800000e7b8783b */ /* 0x000fe20000000200 */
[C---:B--2---:R-:W-:Y:S03]  /*6520*/  HMMA.16816.F32.BF16 R180, R28.reuse, R176, RZ ;  /* 0x000000b01cb4723c */ /* 0x044fe600000418ff */
[----:B------:R-:W-:Y:S04]  /*6530*/  LDSM.16.M88.4 R196, [R224] ;  /* 0x00000000e0c4783b */ /* 0x000fe80000000200 */
[----:B------:R-:W0:Y:S01]  /*6540*/  LDGDEPBAR ;  /* 0x00000000000079af */ /* 0x000e220000000000 */
[C---:B----4-:R-:W-:Y:S08]  /*6550*/  HMMA.16816.F32.BF16 R8, R28.reuse, R4, RZ ;  /* 0x000000041c08723c */ /* 0x050ff000000418ff */
[C---:B------:R-:W-:Y:S08]  /*6560*/  HMMA.16816.F32.BF16 R4, R28.reuse, R6, RZ ;  /* 0x000000061c04723c */ /* 0x040ff000000418ff */
        /* <DEDUP_REMOVED lines=17> */
[----:B------:R-:W5:Y:S04]  /*6680*/  LDSM.16.M88.4 R16, [R233] ;  /* 0x00000000e910783b */ /* 0x000f680000000200 */
        /* <DEDUP_REMOVED lines=14> */
[C---:B-----5:R-:W-:Y:S08]  /*6770*/  HMMA.16816.F32.BF16 R8, R16.reuse, R196, R8 ;  /* 0x000000c41008723c */ /* 0x060ff00000041808 */
[C---:B------:R-:W-:Y:S01]  /*6780*/  HMMA.16816.F32.BF16 R4, R16.reuse, R198, R4 ;  /* 0x000000c61004723c */ /* 0x040fe20000041804 */
[----:B------:R-:W-:Y:S07]  /*6790*/  LDSM.16.M88.4 R196, [R221] ;  /* 0x00000000ddc4783b */ /* 0x000fee0000000200 */
        /* <DEDUP_REMOVED lines=8> */
[----:B------:R-:W-:Y:S04]  /*6820*/  LDSM.16.M88.4 R188, [R223] ;  /* 0x00000000dfbc783b */ /* 0x000fe80000000200 */
[----:B------:R-:W-:Y:S03]  /*6830*/  LDSM.16.M88.4 R16, [R222] ;  /* 0x00000000de10783b */ /* 0x000fe60000000200 */
        /* <DEDUP_REMOVED lines=18> */
[----:B------:R-:W4:Y:S07]  /*6960*/  LDSM.16.M88.4 R16, [R231+0xb000] ;  /* 0x00b00000e710783b */ /* 0x000f2e0000000200 */
[C---:B------:R-:W-:Y:S08]  /*6970*/  HMMA.16816.F32.BF16 R172, R12.reuse, R196, R172 ;  /* 0x000000c40cac723c */ /* 0x040ff000000418ac */
        /* <DEDUP_REMOVED lines=12> */
[C---:B----4-:R-:W-:Y:S08]  /*6a40*/  HMMA.16816.F32.BF16 R172, R20.reuse, R16, R172 ;  /* 0x0000001014ac723c */ /* 0x050ff000000418ac */
[C---:B------:R-:W-:Y:S01]  /*6a50*/  HMMA.16816.F32.BF16 R168, R20.reuse, R18, R168 ;  /* 0x0000001214a8723c */ /* 0x040fe200000418a8 */
[----:B------:R-:W4:Y:S07]  /*6a60*/  LDSM.16.M88.4 R16, [R224+0x3800] ;  /* 0x00380000e010783b */ /* 0x000f2e0000000200 */
[C---:B------:R-:W-:Y:S08]  /*6a70*/  HMMA.16816.F32.BF16 R32, R20.reuse, R192, R32 ;  /* 0x000000c01420723c */ /* 0x040ff00000041820 */
[----:B------:R-:W-:Y:S01]  /*6a80*/  HMMA.16816.F32.BF16 R28, R20, R194, R28 ;  /* 0x000000c2141c723c */ /* 0x000fe2000004181c */
[----:B------:R-:W5:Y:S04]  /*6a90*/  LDSM.16.M88.4 R20, [R238+0x4000] ;  /* 0x00400000ee14783b */ /* 0x000f680000000200 */
[----:B------:R-:W-:Y:S03]  /*6aa0*/  LDSM.16.M88.4 R192, [R218] ;  /* 0x00000000dac0783b */ /* 0x000fe60000000200 */
        /* <DEDUP_REMOVED lines=12> */
[----:B------:R-:W4:Y:S03]  /*6b70*/  LDSM.16.M88.4 R12, [R219] ;  /* 0x00000000db0c783b */ /* 0x000f260000000200 */
[C---:B-----5:R-:W-:Y:S08]  /*6b80*/  HMMA.16816.F32.BF16 R8, R20.reuse, R196, R8 ;  /* 0x000000c41408723c */ /* 0x060ff00000041808 */
[C---:B------:R-:W-:Y:S01]  /*6b90*/  HMMA.16816.F32.BF16 R4, R20.reuse, R198, R4 ;  /* 0x000000c61404723c */ /* 0x040fe20000041804 */
[----:B------:R-:W-:Y:S07]  /*6ba0*/  LDSM.16.M88.4 R196, [R231+0xd000] ;  /* 0x00d00000e7c4783b */ /* 0x000fee0000000200 */
[C---:B-1----:R-:W-:Y:S08]  /*6bb0*/  HMMA.16816.F32.BF16 R180, R20.reuse, R184, R180 ;  /* 0x000000b814b4723c */ /* 0x042ff000000418b4 */
[C---:B------:R-:W-:Y:S01]  /*6bc0*/  HMMA.16816.F32.BF16 R176, R20.reuse, R186, R176 ;  /* 0x000000ba14b0723c */ /* 0x040fe200000418b0 */
[----:B------:R-:W1:Y:S07]  /*6bd0*/  LDSM.16.M88.4 R184, [R217] ;  /* 0x00000000d9b8783b */ /* 0x000e6e0000000200 */
[C---:B--2---:R-:W-:Y:S08]  /*6be0*/  HMMA.16816.F32.BF16 R172, R20.reuse, R24, R172 ;  /* 0x0000001814ac723c */ /* 0x044ff000000418ac */
[C---:B------:R-:W-:Y:S01]  /*6bf0*/  HMMA.16816.F32.BF16 R168, R20.reuse, R26, R168 ;  /* 0x0000001a14a8723c */ /* 0x040fe200000418a8 */
[----:B------:R-:W2:Y:S07]  /*6c00*/  LDSM.16.M88.4 R24, [R216] ;  /* 0x00000000d818783b */ /* 0x000eae0000000200 */
[C---:B---3--:R-:W-:Y:S08]  /*6c10*/  HMMA.16816.F32.BF16 R32, R20.reuse, R188, R32 ;  /* 0x000000bc1420723c */ /* 0x048ff00000041820 */
[----:B------:R-:W-:Y:S01]  /*6c20*/  HMMA.16816.F32.BF16 R28, R20, R190, R28 ;  /* 0x000000be141c723c */ /* 0x000fe2000004181c */
[----:B------:R-:W-:Y:S04]  /*6c30*/  LDSM.16.M88.4 R188, [R231+0xc000] ;  /* 0x00c00000e7bc783b */ /* 0x000fe80000000200 */
        /* <DEDUP_REMOVED lines=21> */
[C---:B------:R-:W-:Y:S08]  /*6d90*/  HMMA.16816.F32.BF16 R168, R12.reuse, R198, R168 ;  /* 0x000000c60ca8723c */ /* 0x040ff000000418a8 */
        /* <DEDUP_REMOVED lines=15> */
[----:B------:R-:W4:Y:S04]  /*6e90*/  LDSM.16.M88.4 R20, [R215] ;  /* 0x00000000d714783b */ /* 0x000f280000000200 */
[----:B------:R-:W5:Y:S03]  /*6ea0*/  LDSM.16.M88.4 R16, [R237+0xf800] ;  /* 0x00f80000ed10783b */ /* 0x000f660000000200 */
[C---:B-1----:R-:W-:Y:S08]  /*6eb0*/  HMMA.16816.F32.BF16 R4, R12.reuse, R186, R4 ;  /* 0x000000ba0c04723c */ /* 0x042ff00000041804 */
[C---:B------:R-:W-:Y:S01]  /*6ec0*/  HMMA.16816.F32.BF16 R8, R12.reuse, R184, R8 ;  /* 0x000000b80c08723c */ /* 0x040fe20000041808 */
[----:B------:R-:W-:Y:S07]  /*6ed0*/  LDSM.16.M88.4 R184, [R231+0xe000] ;  /* 0x00e00000e7b8783b */ /* 0x000fee0000000200 */
[C---:B--2---:R-:W-:Y:S08]  /*6ee0*/  HMMA.16816.F32.BF16 R180, R12.reuse, R24, R180 ;  /* 0x000000180cb4723c */ /* 0x044ff000000418b4 */
[C---:B------:R-:W-:Y:S01]  /*6ef0*/  HMMA.16816.F32.BF16 R176, R12.reuse, R26, R176 ;  /* 0x0000001a0cb0723c */ /* 0x040fe200000418b0 */
[----:B------:R-:W1:Y:S07]  /*6f00*/  LDSM.16.M88.4 R24, [R234+0x6000] ;  /* 0x00600000ea18783b */ /* 0x000e6e0000000200 */
[C---:B---3--:R-:W-:Y:S08]  /*6f10*/  HMMA.16816.F32.BF16 R172, R12.reuse, R188, R172 ;  /* 0x000000bc0cac723c */ /* 0x048ff000000418ac */
[----:B------:R-:W-:Y:S01]  /*6f20*/  HMMA.16816.F32.BF16 R168, R12, R190, R168 ;  /* 0x000000be0ca8723c */ /* 0x000fe200000418a8 */
[----:B------:R-:W2:Y:S07]  /*6f30*/  LDSM.16.M88.4 R188, [R214] ;  /* 0x00000000d6bc783b */ /* 0x000eae0000000200 */
[----:B----4-:R-:W-:Y:S08]  /*6f40*/  HMMA.16816.F32.BF16 R4, R192, R22, R4 ;  /* 0x00000016c004723c */ /* 0x010ff00000041804 */
[C---:B-----5:R-:W-:Y:S08]  /*6f50*/  HMMA.16816.F32.BF16 R32, R12.reuse, R16, R32 ;  /* 0x000000100c20723c */ /* 0x060ff00000041820 */
[----:B------:R-:W-:Y:S01]  /*6f60*/  HMMA.16816.F32.BF16 R28, R12, R18, R28 ;  /* 0x000000120c1c723c */ /* 0x000fe2000004181c */
[----:B------:R-:W-:Y:S04]  /*6f70*/  LDSM.16.M88.4 R16, [R233+0x6000] ;  /* 0x00600000e910783b */ /* 0x000fe80000000200 */
[----:B------:R-:W3:Y:S03]  /*6f80*/  LDSM.16.M88.4 R12, [R224+0x6000] ;  /* 0x00600000e00c783b */ /* 0x000ee60000000200 */
[----:B------:R-:W-:Y:S01]  /*6f90*/  HMMA.16816.F32.BF16 R8, R192, R20, R8 ;  /* 0x00000014c008723c */ /* 0x000fe20000041808 */
[----:B------:R-:W4:Y:S07]  /*6fa0*/  LDSM.16.M88.4 R20, [R231+0xe800] ;  /* 0x00e80000e714783b */ /* 0x000f2e0000000200 */
[----:B-1----:R-:W-:Y:S08]  /*6fb0*/  HMMA.16816.F32.BF16 R4, R24, R186, R4 ;  /* 0x000000ba1804723c */ /* 0x002ff00000041804 */
[C---:B--2---:R-:W-:Y:S08]  /*6fc0*/  HMMA.16816.F32.BF16 R180, R192.reuse, R188, R180 ;  /* 0x000000bcc0b4723c */ /* 0x044ff000000418b4 */
[----:B------:R-:W-:Y:S01]  /*6fd0*/  HMMA.16816.F32.BF16 R188, R192, R190, R176 ;  /* 0x000000bec0bc723c */ /* 0x000fe200000418b0 */
[----:B------:R-:W1:Y:S07]  /*6fe0*/  LDSM.16.M88.4 R176, [R224+0x6800] ;  /* 0x00680000e0b0783b */ /* 0x000e6e0000000200 */
[----:B------:R-:W-:Y:S01]  /*6ff0*/  HMMA.16816.F32.BF16 R8, R24, R184, R8 ;  /* 0x000000b81808723c */ /* 0x000fe20000041808 */
[----:B------:R-:W2:Y:S07]  /*7000*/  LDSM.16.M88.4 R184, [R213] ;  /* 0x00000000d5b8783b */ /* 0x000eae0000000200 */
[----:B---3--:R-:W-:Y:S08]  /*7010*/  HMMA.16816.F32.BF16 R4, R16, R14, R4 ;  /* 0x0000000e1004723c */ /* 0x008ff00000041804 */
[C---:B----4-:R-:W-:Y:S08]  /*7020*/  HMMA.16816.F32.BF16 R180, R24.reuse, R20, R180 ;  /* 0x0000001418b4723c */ /* 0x050ff000000418b4 */
[----:B------:R-:W-:Y:S01]  /*7030*/  HMMA.16816.F32.BF16 R188, R24, R22, R188 ;  /* 0x0000001618bc723c */ /* 0x000fe200000418bc */
[----:B------:R-:W3:Y:S07]  /*7040*/  LDSM.16.M88.4 R20, [R212] ;  /* 0x00000000d414783b */ /* 0x000eee0000000200 */
[----:B------:R-:W-:Y:S01]  /*7050*/  HMMA.16816.F32.BF16 R8, R16, R12, R8 ;  /* 0x0000000c1008723c */ /* 0x000fe20000041808 */
[----:B------:R-:W4:Y:S01]  /*7060*/  LDSM.16.M88.4 R12, [R231+0xf000] ;  /* 0x00f00000e70c783b */ /* 0x000f220000000200 */
[----:B------:R-:W-:-:S02]  /*7070*/  FMUL.FTZ R4, R4, c[0x0][0x2ec] ;  /* 0x0000bb0004047a20 */ /* 0x000fc40000410000 */
[----:B------:R-:W-:Y:S02]  /*7080*/  FMUL.FTZ R5, R5, c[0x0][0x2ec] ;  /* 0x0000bb0005057a20 */ /* 0x000fe40000410000 */
[----:B------:R-:W-:Y:S02]  /*7090*/  FMUL.FTZ R6, R6, c[0x0][0x2ec] ;  /* 0x0000bb0006067a20 */ /* 0x000fe40000410000 */
[----:B-1----:R-:W-:Y:S01]  /*70a0*/  HMMA.16816.F32.BF16 R180, R16, R176, R180 ;  /* 0x000000b010b4723c */ /* 0x002fe200000418b4 */
[----:B------:R-:W-:Y:S07]  /*70b0*/  MUFU.TANH R176, R4 ;  /* 0x0000000400b07308 */ /* 0x000fee0000002400 */
[----:B--2---:R-:W-:Y:S01]  /*70c0*/  HMMA.16816.F32.BF16 R172, R192, R184, R172 ;  /* 0x000000b8c0ac723c */ /* 0x004fe200000418ac */
[----:B------:R-:W-:Y:S07]  /*70d0*/  MUFU.TANH R185, R5 ;  /* 0x0000000500b97308 */ /* 0x000fee0000002400 */
[----:B------:R-:W-:Y:S01]  /*70e0*/  HMMA.16816.F32.BF16 R188, R16, R178, R188 ;  /* 0x000000b210bc723c */ /* 0x000fe200000418bc */
[----:B------:R1:W-:Y:S01]  /*70f0*/  MUFU.TANH R177, R6 ;  /* 0x0000000600b17308 */ /* 0x0003e20000002400 */
[----:B------:R-:W-:-:S02]  /*7100*/  FMUL.FTZ R9, R9, c[0x0][0x2ec] ;  /* 0x0000bb0009097a20 */ /* 0x000fc40000410000 */
[----:B------:R-:W-:Y:S02]  /*7110*/  FMUL.FTZ R11, R11, c[0x0][0x2ec] ;  /* 0x0000bb000b0b7a20 */ /* 0x000fe40000410000 */
[----:B------:R-:W-:Y:S02]  /*7120*/  FMUL.FTZ R0, R8, c[0x0][0x2ec] ;  /* 0x0000bb0008007a20 */ /* 0x000fe40000410000 */
[----:B------:R-:W-:Y:S01]  /*7130*/  HMMA.16816.F32.BF16 R168, R192, R186, R168 ;  /* 0x000000bac0a8723c */ /* 0x000fe200000418a8 */
[----:B------:R-:W-:Y:S01]  /*7140*/  FMUL.FTZ R178, R7, c[0x0][0x2ec] ;  /* 0x0000bb0007b27a20 */ /* 0x000fe20000410000 */
[----:B------:R-:W-:Y:S01]  /*7150*/  MUFU.TANH R184, R9 ;  /* 0x0000000900b87308 */ /* 0x000fe20000002400 */
[----:B------:R-:W-:Y:S02]  /*7160*/  FMUL.FTZ R2, R10, c[0x0][0x2ec] ;  /* 0x0000bb000a027a20 */ /* 0x000fe40000410000 */
[----:B------:R-:W-:-:S03]  /*7170*/  FMUL.FTZ R179, R180, c[0x0][0x2ec] ;  /* 0x0000bb00b4b37a20 */ /* 0x000fc60000410000 */
[C---:B---3--:R-:W-:Y:S01]  /*7180*/  HMMA.16816.F32.BF16 R32, R192.reuse, R20, R32 ;  /* 0x00000014c020723c */ /* 0x048fe20000041820 */
[----:B-1----:R-:W1:Y:S01]  /*7190*/  LDSM.16.M88.4 R4, [R231+0xf800] ;  /* 0x00f80000e704783b */ /* 0x002e620000000200 */
[----:B------:R2:W-:Y:S05]  /*71a0*/  MUFU.TANH R197, R11 ;  /* 0x0000000b00c57308 */ /* 0x0005ea0000002400 */
[----:B------:R-:W-:Y:S01]  /*71b0*/  FMUL.FTZ R20, R181, c[0x0][0x2ec] ;  /* 0x0000bb00b5147a20 */ /* 0x000fe20000410000 */
[----:B------:R-:W-:Y:S01]  /*71c0*/  HMMA.16816.F32.BF16 R28, R192, R22, R28 ;  /* 0x00000016c01c723c */ /* 0x000fe2000004181c */
[----:B------:R-:W-:Y:S01]  /*71d0*/  FMUL.FTZ R21, R183, c[0x0][0x2ec] ;  /* 0x0000bb00b7157a20 */ /* 0x000fe20000410000 */
[----:B------:R-:W3:Y:S05]  /*71e0*/  MUFU.TANH R0, R0 ;  /* 0x0000000000007308 */ /* 0x000eea0000002400 */
[----:B------:R-:W-:Y:S01]  /*71f0*/  FMUL.FTZ R23, R189, c[0x0][0x2ec] ;  /* 0x0000bb00bd177a20 */ /* 0x000fe20000410000 */
[C---:B----4-:R-:W-:Y:S01]  /*7200*/  HMMA.16816.F32.BF16 R172, R24.reuse, R12, R172 ;  /* 0x0000000c18ac723c */ /* 0x050fe200000418ac */
[----:B------:R-:W-:Y:S01]  /*7210*/  FMUL.FTZ R22, R182, c[0x0][0x2ec] ;  /* 0x0000bb00b6167a20 */ /* 0x000fe20000410000 */
[----:B--2---:R-:W2:Y:S01]  /*7220*/  LDSM.16.M88.4 R8, [R224+0x7000] ;  /* 0x00700000e008783b */ /* 0x004ea20000000200 */
[----:B------:R-:W-:Y:S05]  /*7230*/  MUFU.TANH R179, R179 ;  /* 0x000000b300b37308 */ /* 0x000fea0000002400 */
[----:B------:R-:W-:Y:S01]  /*7240*/  HMMA.16816.F32.BF16 R168, R24, R14, R168 ;  /* 0x0000000e18a8723c */ /* 0x000fe200000418a8 */
[----:B------:R-:W4:Y:S01]  /*7250*/  LDSM.16.M88.4 R12, [R224+0x7800] ;  /* 0x00780000e00c783b */ /* 0x000f220000000200 */
[----:B------:R-:W-:-:S04]  /*7260*/  DEPBAR.LE SB0, 0x0 ;  /* 0x000080000000791a */ /* 0x000fc80000000000 */
[----:B------:R-:W-:Y:S08]  /*7270*/  MUFU.TANH R20, R20 ;  /* 0x0000001400147308 */ /* 0x000ff00000002400 */
[----:B------:R-:W-:Y:S01]  /*7280*/  MUFU.TANH R23, R23 ;  /* 0x0000001700177308 */ /* 0x000fe20000002400 */
[C---:B-1----:R-:W-:Y:S07]  /*7290*/  HMMA.16816.F32.BF16 R32, R24.reuse, R4, R32 ;  /* 0x000000041820723c */ /* 0x042fee0000041820 */
[----:B------:R-:W-:Y:S01]  /*72a0*/  MUFU.TANH R178, R178 ;  /* 0x000000b200b27308 */ /* 0x000fe20000002400 */
[----:B------:R-:W-:Y:S01]  /*72b0*/  FMUL.FTZ R4, R190, c[0x0][0x2ec] ;  /* 0x0000bb00be047a20 */ /* 0x000fe20000410000 */
[----:B------:R-:W-:Y:S01]  /*72c0*/  HMMA.16816.F32.BF16 R28, R24, R6, R28 ;  /* 0x00000006181c723c */ /* 0x000fe2000004181c */
[----:B------:R-:W-:-:S05]  /*72d0*/  FMUL.FTZ R5, R191, c[0x0][0x2ec] ;  /* 0x0000bb00bf057a20 */ /* 0x000fca0000410000 */
[----:B------:R-:W-:Y:S02]  /*72e0*/  MUFU.TANH R2, R2 ;  /* 0x0000000200027308 */ /* 0x000fe40000002400 */
[C---:B--2---:R-:W-:Y:S06]  /*72f0*/  HMMA.16816.F32.BF16 R172, R16.reuse, R8, R172 ;  /* 0x0000000810ac723c */ /* 0x044fec00000418ac */
[----:B------:R-:W-:Y:S01]  /*7300*/  MUFU.TANH R22, R22 ;  /* 0x0000001600167308 */ /* 0x000fe20000002400 */
[----:B------:R-:W-:Y:S01]  /*7310*/  FMUL.FTZ R8, R188, c[0x0][0x2ec] ;  /* 0x0000bb00bc087a20 */ /* 0x000fe20000410000 */
[C---:B------:R-:W-:Y:S06]  /*7320*/  HMMA.16816.F32.BF16 R168, R16.reuse, R10, R168 ;  /* 0x0000000a10a8723c */ /* 0x040fec00000418a8 */
[----:B------:R-:W-:Y:S01]  /*7330*/  MUFU.TANH R21, R21 ;  /* 0x0000001500157308 */ /* 0x000fe20000002400 */
[----:B------:R-:W-:Y:S01]  /*7340*/  IMAD R11, R243, 0x40, R202 ;  /* 0x00000040f30b7824 */ /* 0x000fe200078e02ca */
[----:B----4-:R-:W-:Y:S06]  /*7350*/  HMMA.16816.F32.BF16 R32, R16, R12, R32 ;  /* 0x0000000c1020723c */ /* 0x010fec0000041820 */
[----:B------:R-:W1:Y:S01]  /*7360*/  MUFU.TANH R8, R8 ;  /* 0x0000000800087308 */ /* 0x000e620000002400 */
[----:B------:R-:W-:-:S02]  /*7370*/  IADD3 R27, R11, 0x18, RZ ;  /* 0x000000180b1b7810 */ /* 0x000fc40007ffe0ff */
[CC--:B------:R-:W-:Y:S01]  /*7380*/  ISETP.GE.AND P6, PT, R11.reuse, R201.reuse, PT ;  /* 0x000000c90b00720c */ /* 0x0c0fe20003fc6270 */
[----:B------:R-:W-:Y:S01]  /*7390*/  HMMA.16816.F32.BF16 R28, R16, R14, R28 ;  /* 0x0000000e101c723c */ /* 0x000fe2000004181c */
[----:B------:R-:W-:Y:S01]  /*73a0*/  FMUL.FTZ R7, R172, c[0x0][0x2ec] ;  /* 0x0000bb00ac077a20 */ /* 0x000fe20000410000 */
[----:B------:R-:W-:Y:S01]  /*73b0*/  IADD3 R165, R11, 0x11, RZ ;  /* 0x000000110ba57810 */ /* 0x000fe20007ffe0ff */
[----:B------:R-:W-:Y:S01]  /*73c0*/  FMUL.FTZ R173, R173, c[0x0][0x2ec] ;  /* 0x0000bb00adad7a20 */ /* 0x000fe20000410000 */
[----:B---3--:R-:W-:Y:S01]  /*73d0*/  FSEL R10, R0, -INF , !P6 ;  /* 0xff800000000a7808 */ /* 0x008fe20007000000 */
[----:B------:R-:W-:Y:S01]  /*73e0*/  FMUL.FTZ R6, R174, c[0x0][0x2ec] ;  /* 0x0000bb00ae067a20 */ /* 0x000fe20000410000 */
[----:B------:R-:W-:Y:S01]  /*73f0*/  IADD3 R12, R11, 0x38, RZ ;  /* 0x000000380b0c7810 */ /* 0x000fe20007ffe0ff */
[----:B------:R-:W-:Y:S01]  /*7400*/  MUFU.TANH R7, R7 ;  /* 0x0000000700077308 */ /* 0x000fe20000002400 */
[----:B------:R-:W-:Y:S01]  /*7410*/  FMUL.FTZ R172, R171, c[0x0][0x2ec] ;  /* 0x0000bb00abac7a20 */ /* 0x000fe20000410000 */
[C---:B------:R-:W-:Y:S01]  /*7420*/  IADD3 R171, R11.reuse, 0x1, RZ ;  /* 0x000000010bab7810 */ /* 0x040fe20007ffe0ff */
[----:B------:R-:W-:Y:S01]  /*7430*/  FMUL.FTZ R168, R168, c[0x0][0x2ec] ;  /* 0x0000bb00a8a87a20 */ /* 0x000fe20000410000 */
[C---:B------:R-:W-:Y:S01]  /*7440*/  IADD3 R16, R11.reuse, 0x28, RZ ;  /* 0x000000280b107810 */ /* 0x040fe20007ffe0ff */
[----:B------:R-:W-:Y:S01]  /*7450*/  FMUL.FTZ R194, R170, c[0x0][0x2ec] ;  /* 0x0000bb00aac27a20 */ /* 0x000fe20000410000 */
[----:B------:R-:W-:Y:S01]  /*7460*/  IADD3 R170, R11, 0x8, RZ ;  /* 0x000000080baa7810 */ /* 0x000fe20007ffe0ff */
[----:B------:R-:W-:Y:S01]  /*7470*/  FMUL.FTZ R196, R169, c[0x0][0x2ec] ;  /* 0x0000bb00a9c47a20 */ /* 0x000fe20000410000 */
[----:B------:R2:W3:Y:S01]  /*7480*/  MUFU.TANH R198, R168 ;  /* 0x000000a800c67308 */ /* 0x0004e20000002400 */
[-C--:B------:R-:W-:Y:S01]  /*7490*/  ISETP.GE.AND P5, PT, R171, R201.reuse, PT ;  /* 0x000000c9ab00720c */ /* 0x080fe20003fa6270 */
[----:B------:R-:W-:Y:S01]  /*74a0*/  FMUL.FTZ R32, R32, c[0x0][0x2ec] ;  /* 0x0000bb0020207a20 */ /* 0x000fe20000410000 */
[-C--:B------:R-:W-:Y:S01]  /*74b0*/  ISETP.GE.AND P4, PT, R170, R201.reuse, PT ;  /* 0x000000c9aa00720c */ /* 0x080fe20003f86270 */
[----:B------:R-:W-:Y:S01]  /*74c0*/  FMUL.FTZ R175, R175, c[0x0][0x2ec] ;  /* 0x0000bb00afaf7a20 */ /* 0x000fe20000410000 */
[----:B------:R-:W-:Y:S01]  /*74d0*/  FSEL R9, R184, -INF , !P5 ;  /* 0xff800000b8097808 */ /* 0x000fe20006800000 */
[----:B------:R-:W-:Y:S01]  /*74e0*/  FMUL.FTZ R35, R35, c[0x0][0x2ec] ;  /* 0x0000bb0023237a20 */ /* 0x000fe20000410000 */
[----:B------:R-:W-:Y:S01]  /*74f0*/  IADD3 R169, R11, 0x9, RZ ;  /* 0x000000090ba97810 */ /* 0x000fe20007ffe0ff */
[----:B------:R4:W-:Y:S01]  /*7500*/  MUFU.TANH R186, R32 ;  /* 0x0000002000ba7308 */ /* 0x0009e20000002400 */
[----:B------:R-:W-:Y:S01]  /*7510*/  FMUL.FTZ R28, R28, c[0x0][0x2ec] ;  /* 0x0000bb001c1c7a20 */ /* 0x000fe20000410000 */
[----:B------:R-:W-:Y:S01]  /*7520*/  FSEL R176, R176, -INF , !P4 ;  /* 0xff800000b0b07808 */ /* 0x000fe20006000000 */
[----:B------:R-:W-:Y:S01]  /*7530*/  FMUL.FTZ R29, R29, c[0x0][0x2ec] ;  /* 0x0000bb001d1d7a20 */ /* 0x000fe20000410000 */
[-C--:B------:R-:W-:Y:S01]  /*7540*/  ISETP.GE.AND P4, PT, R27, R201.reuse, PT ;  /* 0x000000c91b00720c */ /* 0x080fe20003f86270 */
[----:B------:R-:W-:Y:S01]  /*7550*/  FMUL.FTZ R30, R30, c[0x0][0x2ec] ;  /* 0x0000bb001e1e7a20 */ /* 0x000fe20000410000 */
[----:B------:R-:W-:Y:S01]  /*7560*/  ISETP.GE.AND P3, PT, R169, R201, PT ;  /* 0x000000c9a900720c */ /* 0x000fe20003f66270 */
[----:B------:R-:W-:Y:S01]  /*7570*/  FMUL.FTZ R31, R31, c[0x0][0x2ec] ;  /* 0x0000bb001f1f7a20 */ /* 0x000fe20000410000 */
[----:B------:R-:W5:Y:S01]  /*7580*/  MUFU.TANH R184, R28 ;  /* 0x0000001c00b87308 */ /* 0x000f620000002400 */
[----:B--2---:R-:W-:-:S02]  /*7590*/  IADD3 R168, R11, 0x10, RZ ;  /* 0x000000100ba87810 */ /* 0x004fc40007ffe0ff */
[----:B------:R-:W-:Y:S02]  /*75a0*/  IADD3 R19, R11, 0x19, RZ ;  /* 0x000000190b137810 */ /* 0x000fe40007ffe0ff */
[----:B-1----:R-:W-:Y:S02]  /*75b0*/  FSEL R24, R8, -INF , !P4 ;  /* 0xff80000008187808 */ /* 0x002fe40006000000 */
[-C--:B------:R-:W-:Y:S01]  /*75c0*/  ISETP.GE.AND P4, PT, R16, R201.reuse, PT ;  /* 0x000000c91000720c */ /* 0x080fe20003f86270 */
[----:B----4-:R-:W-:Y:S01]  /*75d0*/  FMUL.FTZ R32, R33, c[0x0][0x2ec] ;  /* 0x0000bb0021207a20 */ /* 0x010fe20000410000 */
[----:B------:R-:W1:Y:S01]  /*75e0*/  MUFU.TANH R199, R173 ;  /* 0x000000ad00c77308 */ /* 0x000e620000002400 */
[----:B------:R-:W-:Y:S02]  /*75f0*/  FSEL R0, R185, -INF , !P3 ;  /* 0xff800000b9007808 */ /* 0x000fe40005800000 */
[-C--:B------:R-:W-:Y:S02]  /*7600*/  ISETP.GE.AND P6, PT, R168, R201.reuse, PT ;  /* 0x000000c9a800720c */ /* 0x080fe40003fc6270 */
[----:B------:R-:W-:-:S02]  /*7610*/  ISETP.GE.AND P5, PT, R165, R201, PT ;  /* 0x000000c9a500720c */ /* 0x000fc40003fa6270 */
[-C--:B------:R-:W-:Y:S01]  /*7620*/  ISETP.GE.AND P3, PT, R19, R201.reuse, PT ;  /* 0x000000c91300720c */ /* 0x080fe20003f66270 */
[----:B------:R-:W2:Y:S01]  /*7630*/  MUFU.TANH R196, R196 ;  /* 0x000000c400c47308 */ /* 0x000ea20000002400 */
[C---:B------:R-:W-:Y:S02]  /*7640*/  IADD3 R18, R11.reuse, 0x20, RZ ;  /* 0x000000200b127810 */ /* 0x040fe40007ffe0ff */
[C---:B------:R-:W-:Y:S02]  /*7650*/  IADD3 R17, R11.reuse, 0x21, RZ ;  /* 0x000000210b117810 */ /* 0x040fe40007ffe0ff */
[----:B------:R-:W-:Y:S02]  /*7660*/  IADD3 R15, R11, 0x29, RZ ;  /* 0x000000290b0f7810 */ /* 0x000fe40007ffe0ff */
[----:B---3--:R-:W-:Y:S01]  /*7670*/  FSEL R198, R198, -INF , !P4 ;  /* 0xff800000c6c67808 */ /* 0x008fe20006000000 */
[----:B------:R-:W3:Y:S01]  /*7680*/  MUFU.TANH R32, R32 ;  /* 0x0000002000207308 */ /* 0x000ee20000002400 */
[----:B------:R-:W-:-:S02]  /*7690*/  ISETP.GE.AND P4, PT, R12, R201, PT ;  /* 0x000000c90c00720c */ /* 0x000fc40003f86270 */
[----:B------:R-:W-:Y:S02]  /*76a0*/  FSEL R26, R179, -INF , !P6 ;  /* 0xff800000b31a7808 */ /* 0x000fe40007000000 */
[----:B------:R-:W-:Y:S02]  /*76b0*/  FSEL R25, R20, -INF , !P5 ;  /* 0xff80000014197808 */ /* 0x000fe40006800000 */
[----:B------:R-:W-:Y:S01]  /*76c0*/  FSEL R23, R23, -INF , !P3 ;  /* 0xff80000017177808 */ /* 0x000fe20005800000 */
[----:B------:R4:W1:Y:S01]  /*76d0*/  MUFU.TANH R183, R29 ;  /* 0x0000001d00b77308 */ /* 0x0008620000002400 */
[C---:B------:R-:W-:Y:S02]  /*76e0*/  ISETP.GE.AND P2, PT, R11.reuse, R200, PT ;  /* 0x000000c80b00720c */ /* 0x040fe40003f46270 */
[C---:B------:R-:W-:Y:S02]  /*76f0*/  IADD3 R14, R11.reuse, 0x30, RZ ;  /* 0x000000300b0e7810 */ /* 0x040fe40007ffe0ff */
[----:B------:R-:W-:-:S02]  /*7700*/  IADD3 R13, R11, 0x31, RZ ;  /* 0x000000310b0d7810 */ /* 0x000fc40007ffe0ff */
[-C--:B------:R-:W-:Y:S01]  /*7710*/  ISETP.GE.AND P6, PT, R18, R201.reuse, PT ;  /* 0x000000c91200720c */ /* 0x080fe20003fc6270 */
[----:B------:R-:W2:Y:S01]  /*7720*/  MUFU.TANH R4, R4 ;  /* 0x0000000400047308 */ /* 0x000ea20000002400 */
[-C--:B------:R-:W-:Y:S02]  /*7730*/  ISETP.GE.AND P5, PT, R17, R201.reuse, PT ;  /* 0x000000c91100720c */ /* 0x080fe40003fa6270 */
[----:B------:R-:W-:Y:S02]  /*7740*/  ISETP.GE.AND P3, PT, R15, R201, PT ;  /* 0x000000c90f00720c */ /* 0x000fe40003f66270 */
[----:B------:R-:W-:Y:S02]  /*7750*/  IADD3 R11, R11, 0x39, RZ ;  /* 0x000000390b0b7810 */ /* 0x000fe40007ffe0ff */
[----:B-----5:R-:W-:Y:S01]  /*7760*/  FSEL R184, R184, -INF , !P4 ;  /* 0xff800000b8b87808 */ /* 0x020fe20006000000 */
[----:B----4-:R-:W-:Y:S01]  /*7770*/  FMUL.FTZ R29, R34, c[0x0][0x2ec] ;  /* 0x0000bb00221d7a20 */ /* 0x010fe20000410000 */
[----:B------:R-:W4:Y:S01]  /*7780*/  MUFU.TANH R5, R5 ;  /* 0x0000000500057308 */ /* 0x000f220000002400 */
[----:B------:R-:W-:-:S02]  /*7790*/  ISETP.GE.AND P4, PT, R169, R200, PT ;  /* 0x000000c8a900720c */ /* 0x000fc40003f86270 */
[----:B------:R-:W-:Y:S02]  /*77a0*/  FSEL R202, R7, -INF , !P6 ;  /* 0xff80000007ca7808 */ /* 0x000fe40007000000 */
[----:B-1----:R-:W-:Y:S02]  /*77b0*/  FSEL R199, R199, -INF , !P5 ;  /* 0xff800000c7c77808 */ /* 0x002fe40006800000 */
[----:B--2---:R-:W-:Y:S01]  /*77c0*/  FSEL R196, R196, -INF , !P3 ;  /* 0xff800000c4c47808 */ /* 0x004fe20005800000 */
[----:B------:R-:W1:Y:S01]  /*77d0*/  MUFU.TANH R6, R6 ;  /* 0x0000000600067308 */ /* 0x000e620000002400 */
[-C--:B------:R-:W-:Y:S02]  /*77e0*/  ISETP.GE.AND P6, PT, R14, R201.reuse, PT ;  /* 0x000000c90e00720c */ /* 0x080fe40003fc6270 */
[-C--:B------:R-:W-:Y:S02]  /*77f0*/  ISETP.GE.AND P5, PT, R13, R201.reuse, PT ;  /* 0x000000c90d00720c */ /* 0x080fe40003fa6270 */
[----:B------:R-:W-:-:S02]  /*7800*/  ISETP.GE.AND P3, PT, R11, R201, PT ;  /* 0x000000c90b00720c */ /* 0x000fc40003f66270 */
[----:B------:R-:W-:Y:S01]  /*7810*/  FSEL R7, R178, -INF , !P4 ;  /* 0xff800000b2077808 */ /* 0x000fe20006000000 */
[----:B------:R-:W2:Y:S01]  /*7820*/  MUFU.TANH R195, R175 ;  /* 0x000000af00c37308 */ /* 0x000ea20000002400 */
[----:B------:R-:W-:Y:S02]  /*7830*/  FSEL R186, R186, -INF , !P6 ;  /* 0xff800000baba7808 */ /* 0x000fe40007000000 */
[----:B---3--:R-:W-:Y:S02]  /*7840*/  FSEL R185, R32, -INF , !P5 ;  /* 0xff80000020b97808 */ /* 0x008fe40006800000 */
[----:B------:R-:W-:Y:S02]  /*7850*/  FSEL R183, R183, -INF , !P3 ;  /* 0xff800000b7b77808 */ /* 0x000fe40005800000 */
[----:B------:R-:W-:Y:S01]  /*7860*/  FSEL R8, R2, -INF , !P2 ;  /* 0xff80000002087808 */ /* 0x000fe20005000000 */
[----:B------:R-:W3:Y:S01]  /*7870*/  MUFU.TANH R194, R194 ;  /* 0x000000c200c27308 */ /* 0x000ee20000002400 */
[----:B------:R-:W-:-:S02]  /*7880*/  ISETP.GE.AND P6, PT, R171, R200, PT ;  /* 0x000000c8ab00720c */ /* 0x000fc40003fc6270 */
[-C--:B------:R-:W-:Y:S02]  /*7890*/  ISETP.GE.AND P5, PT, R170, R200.reuse, PT ;  /* 0x000000c8aa00720c */ /* 0x080fe40003fa6270 */
[-C--:B------:R-:W-:Y:S02]  /*78a0*/  ISETP.GE.AND P3, PT, R168, R200.reuse, PT ;  /* 0x000000c8a800720c */ /* 0x080fe40003f66270 */
[----:B------:R-:W-:Y:S01]  /*78b0*/  ISETP.GE.AND P2, PT, R165, R200, PT ;  /* 0x000000c8a500720c */ /* 0x000fe20003f46270 */
[----:B------:R-:W5:Y:S01]  /*78c0*/  MUFU.TANH R172, R172 ;  /* 0x000000ac00ac7308 */ /* 0x000f620000002400 */
[----:B------:R-:W-:Y:S02]  /*78d0*/  FSEL R2, R197, -INF , !P6 ;  /* 0xff800000c5027808 */ /* 0x000fe40007000000 */
[----:B------:R-:W-:Y:S02]  /*78e0*/  FSEL R177, R177, -INF , !P5 ;  /* 0xff800000b1b17808 */ /* 0x000fe40006800000 */
[----:B------:R-:W-:-:S02]  /*78f0*/  FSEL R22, R22, -INF , !P3 ;  /* 0xff80000016167808 */ /* 0x000fc40005800000 */
[----:B------:R-:W-:Y:S01]  /*7900*/  FSEL R21, R21, -INF , !P2 ;  /* 0xff80000015157808 */ /* 0x000fe20005000000 */
[----:B------:R-:W1:Y:S01]  /*7910*/  MUFU.TANH R29, R29 ;  /* 0x0000001d001d7308 */ /* 0x000e620000002400 */
[-C--:B------:R-:W-:Y:S02]  /*7920*/  ISETP.GE.AND P6, PT, R27, R200.reuse, PT ;  /* 0x000000c81b00720c */ /* 0x080fe40003fc6270 */
[-C--:B------:R-:W-:Y:S02]  /*7930*/  ISETP.GE.AND P5, PT, R19, R200.reuse, PT ;  /* 0x000000c81300720c */ /* 0x080fe40003fa6270 */
[-C--:B------:R-:W-:Y:S02]  /*7940*/  ISETP.GE.AND P4, PT, R18, R200.reuse, PT ;  /* 0x000000c81200720c */ /* 0x080fe40003f86270 */
[-C--:B------:R-:W-:Y:S01]  /*7950*/  ISETP.GE.AND P3, PT, R17, R200.reuse, PT ;  /* 0x000000c81100720c */ /* 0x080fe20003f66270 */
[----:B------:R-:W5:Y:S01]  /*7960*/  MUFU.TANH R182, R35 ;  /* 0x0000002300b67308 */ /* 0x000f620000002400 */
[----:B------:R-:W-:Y:S01]  /*7970*/  BAR.SYNC.DEFER_BLOCKING 0x0 ;  /* 0x0000000000007b1d */ /* 0x000fe20000010000 */
[----:B------:R-:W-:-:S02]  /*7980*/  ISETP.GE.AND P2, PT, R16, R200, PT ;  /* 0x000000c81000720c */ /* 0x000fc40003f46270 */
[----:B------:R-:W-:Y:S02]  /*7990*/  FSEL R20, R4, -INF , !P6 ;  /* 0xff80000004147808 */ /* 0x000fe40007000000 */
[----:B----4-:R-:W-:Y:S02]  /*79a0*/  FSEL R28, R5, -INF , !P5 ;  /* 0xff800000051c7808 */ /* 0x010fe40006800000 */
[----:B------:R-:W4:Y:S01]  /*79b0*/  MUFU.TANH R179, R30 ;  /* 0x0000001e00b37308 */ /* 0x000f220000002400 */
[----:B-1----:R-:W-:Y:S02]  /*79c0*/  FSEL R197, R6, -INF , !P4 ;  /* 0xff80000006c57808 */ /* 0x002fe40006000000 */
[----:B--2---:R-:W-:Y:S02]  /*79d0*/  FSEL R195, R195, -INF , !P3 ;  /* 0xff800000c3c37808 */ /* 0x004fe40005800000 */
[----:B---3--:R-:W-:Y:S02]  /*79e0*/  FSEL R194, R194, -INF , !P2 ;  /* 0xff800000c2c27808 */ /* 0x008fe40005000000 */
[-C--:B------:R-:W-:Y:S01]  /*79f0*/  ISETP.GE.AND P6, PT, R15, R200.reuse, PT ;  /* 0x000000c80f00720c */ /* 0x080fe20003fc6270 */
[----:B------:R-:W1:Y:S01]  /*7a00*/  MUFU.TANH R178, R31 ;  /* 0x0000001f00b27308 */ /* 0x000e620000002400 */
[----:B------:R-:W-:-:S02]  /*7a10*/  ISETP.GE.AND P5, PT, R14, R200, PT ;  /* 0x000000c80e00720c */ /* 0x000fc40003fa6270 */
[-C--:B------:R-:W-:Y:S02]  /*7a20*/  ISETP.GE.AND P4, PT, R13, R200.reuse, PT ;  /* 0x000000c80d00720c */ /* 0x080fe40003f86270 */
[-C--:B------:R-:W-:Y:S02]  /*7a30*/  ISETP.GE.AND P3, PT, R12, R200.reuse, PT ;  /* 0x000000c80c00720c */ /* 0x080fe40003f66270 */
[----:B------:R-:W-:Y:S02]  /*7a40*/  ISETP.GE.AND P2, PT, R11, R200, PT ;  /* 0x000000c80b00720c */ /* 0x000fe40003f46270 */
[----:B-----5:R-:W-:Y:S02]  /*7a50*/  FSEL R193, R172, -INF , !P6 ;  /* 0xff800000acc17808 */ /* 0x020fe40007000000 */
[----:B------:R-:W-:Y:S02]  /*7a60*/  FSEL R165, R29, -INF , !P5 ;  /* 0xff8000001da57808 */ /* 0x000fe40006800000 */
[----:B------:R-:W-:-:S02]  /*7a70*/  FSEL R182, R182, -INF , !P4 ;  /* 0xff800000b6b67808 */ /* 0x000fc40006000000 */
[----:B----4-:R-:W-:Y:S02]  /*7a80*/  FSEL R179, R179, -INF , !P3 ;  /* 0xff800000b3b37808 */ /* 0x010fe40005800000 */
[----:B-1----:R-:W-:Y:S01]  /*7a90*/  FSEL R178, R178, -INF , !P2 ;  /* 0xff800000b2b27808 */ /* 0x002fe20005000000 */
        /* <DEDUP_REMOVED lines=12> */
[----:B-1----:R-:W-:-:S04]  /*7b60*/  IADD3 R16, R16, 0xffffffe, RZ ;  /* 0x0ffffffe10107810 */ /* 0x002fc80007ffe0ff */
[----:B------:R-:W1:Y:S02]  /*7b70*/  F2I.FTZ.U32.TRUNC.NTZ R17, R16 ;  /* 0x0000001000117305 */ /* 0x000e64000021f000 */
[----:B-1----:R-:W-:Y:S02]  /*7b80*/  IMAD.MOV R13, RZ, RZ, -R17 ;  /* 0x000000ffff0d7224 */ /* 0x002fe400078e0a11 */
[----:B------:R-:W-:Y:S02]  /*7b90*/  IMAD.MOV.U32 R16, RZ, RZ, RZ ;  /* 0x000000ffff107224 */ /* 0x000fe400078e00ff */
[----:B------:R-:W-:-:S04]  /*7ba0*/  IMAD R13, R13, UR6, RZ ;  /* 0x000000060d0d7c24 */ /* 0x000fc8000f8e02ff */
[----:B------:R-:W-:-:S06]  /*7bb0*/  IMAD.HI.U32 R13, R17, R13, R16 ;  /* 0x0000000d110d7227 */ /* 0x000fcc00078e0010 */
[----:B------:R-:W-:-:S04]  /*7bc0*/  IMAD.HI.U32 R15, R13, R12, RZ ;  /* 0x0000000c0d0f7227 */ /* 0x000fc800078e00ff */
[----:B------:R-:W-:-:S04]  /*7bd0*/  IMAD.HI.U32 R13, R13, R6, RZ ;  /* 0x000000060d0d7227 */ /* 0x000fc800078e00ff */
[----:B------:R-:W-:Y:S01]  /*7be0*/  IMAD.MOV R11, RZ, RZ, -R15 ;  /* 0x000000ffff0b7224 */ /* 0x000fe200078e0a0f */
[----:B------:R-:W-:-:S03]  /*7bf0*/  IADD3 R5, -R13, RZ, RZ ;  /* 0x000000ff0d057210 */ /* 0x000fc60007ffe1ff */
[----:B------:R-:W-:Y:S02]  /*7c00*/  IMAD R11, R11, UR6, R12 ;  /* 0x000000060b0b7c24 */ /* 0x000fe4000f8e020c */
[----:B------:R-:W-:Y:S01]  /*7c10*/  IMAD R5, R5, UR6, R6 ;  /* 0x0000000605057c24 */ /* 0x000fe2000f8e0206 */
[----:B------:R-:W-:Y:S02]  /*7c20*/  LOP3.LUT R6, RZ, c[0x0][0x2d0], RZ, 0x33, !PT ;  /* 0x0000b400ff067a12 */ /* 0x000fe400078e33ff */
        /* <DEDUP_REMOVED lines=11> */
[----:B------:R-:W-:Y:S02]  /*7ce0*/  IMAD.MOV.U32 R4, RZ, RZ, R15 ;  /* 0x000000ffff047224 */ /* 0x000fe400078e000f */
[----:B------:R-:W-:Y:S02]  /*7cf0*/  @!P1 IMAD.MOV R13, RZ, RZ, -R13 ;  /* 0x000000ffff0d9224 */ /* 0x000fe400078e0a0d */
[----:B------:R-:W-:-:S05]  /*7d00*/  @!P3 IMAD.MOV R4, RZ, RZ, -R4 ;  /* 0x000000ffff04b224 */ /* 0x000fca00078e0a04 */
[C---:B------:R-:W-:Y:S02]  /*7d10*/  SEL R4, R6.reuse, R4, !P2 ;  /* 0x0000000406047207 */ /* 0x040fe40005000000 */
[----:B------:R-:W-:-:S03]  /*7d20*/  SEL R6, R6, R13, !P2 ;  /* 0x0000000d06067207 */ /* 0x000fc60005000000 */
[----:B------:R-:W-:-:S04]  /*7d30*/  IMAD.WIDE R14, R4, 0x4, R246 ;  /* 0x00000004040e7825 */ /* 0x000fc800078e02f6 */
[----:B------:R-:W-:Y:S01]  /*7d40*/  IMAD.WIDE R12, R6, 0x4, R246 ;  /* 0x00000004060c7825 */ /* 0x000fe200078e02f6 */
[----:B------:R-:W2:Y:S04]  /*7d50*/  LDG.E R5, [R14.64] ;  /* 0x0000000a0e057981 */ /* 0x000ea8000c1e1900 */
[----:B------:R1:W2:Y:S01]  /*7d60*/  LDG.E R11, [R12.64] ;  /* 0x0000000a0c0b7981 */ /* 0x0002a2000c1e1900 */
[----:B------:R-:W-:Y:S01]  /*7d70*/  IADD3 R4, R4, -R6, RZ ;  /* 0x8000000604047210 */ /* 0x000fe20007ffe0ff */
[----:B------:R-:W-:-:S04]  /*7d80*/  IMAD.MOV.U32 R6, RZ, RZ, 0x40 ;  /* 0x00000040ff067424 */ /* 0x000fc800078e00ff */
[----:B------:R-:W-:-:S05]  /*7d90*/  IMAD R6, R4, c[0x0][0x2d0], -R6 ;  /* 0x0000b40004067a24 */ /* 0x000fca00078e0a06 */
[----:B------:R-:W-:-:S05]  /*7da0*/  SHF.R.S32.HI R4, RZ, 0x1f, R6 ;  /* 0x0000001fff047819 */ /* 0x000fca0000011406 */
[----:B------:R-:W-:-:S04]  /*7db0*/  IMAD R4, R4, c[0x0][0x198], RZ ;  /* 0x0000660004047a24 */ /* 0x000fc800078e02ff */
[C---:B------:R-:W-:Y:S02]  /*7dc0*/  IMAD R4, R6.reuse, c[0x0][0x19c], R4 ;  /* 0x0000670006047a24 */ /* 0x040fe400078e0204 */
[----:B-1----:R-:W-:-:S05]  /*7dd0*/  IMAD.WIDE.U32 R12, R6, c[0x0][0x198], RZ ;  /* 0x00006600060c7a25 */ /* 0x002fca00078e00ff */
[----:B------:R-:W-:Y:S01]  /*7de0*/  IADD3 R13, R13, R4, RZ ;  /* 0x000000040d0d7210 */ /* 0x000fe20007ffe0ff */
[----:B--2---:R-:W-:-:S04]  /*7df0*/  IMAD.IADD R11, R11, 0x1, -R5 ;  /* 0x000000010b0b7824 */ /* 0x004fc800078e0a05 */
[----:B------:R-:W-:Y:S01]  /*7e00*/  IMAD.WIDE.U32 R12, R11, c[0x0][0x180], R12 ;  /* 0x000060000b0c7a25 */ /* 0x000fe200078e000c */
[----:B------:R-:W-:-:S05]  /*7e10*/  SHF.R.S32.HI R5, RZ, 0x1f, R11 ;  /* 0x0000001fff057819 */ /* 0x000fca000001140b */
[----:B------:R-:W-:-:S04]  /*7e20*/  IMAD R5, R5, c[0x0][0x180], RZ ;  /* 0x0000600005057a24 */ /* 0x000fc800078e02ff */
[----:B------:R-:W-:-:S04]  /*7e30*/  IMAD R5, R11, c[0x0][0x184], R5 ;  /* 0x000061000b057a24 */ /* 0x000fc800078e0205 */
[----:B------:R-:W-:Y:S01]  /*7e40*/  IMAD.IADD R5, R13, 0x1, R5 ;  /* 0x000000010d057824 */ /* 0x000fe200078e0205 */
[----:B------:R-:W-:Y:S05]  /*7e50*/  BRA `(.L_x_2383) ;  /* 0x0000004000007947 */ /* 0x000fea0003800000 */
.L_x_2382:
[----:B------:R-:W-:-:S04]  /*7e60*/  ULEA UR5, -UR8, URZ, 0x6 ;  /* 0x0000003f08057291 */ /* 0x000fc8000f8e313f */
[----:B------:R-:W-:Y:S02]  /*7e70*/  USHF.R.S32.HI UR4, URZ, 0x1f, UR5 ;  /* 0x0000001f3f047899 */ /* 0x000fe40008011405 */
[----:B------:R-:W-:-:S04]  /*7e80*/  MOV R12, UR5 ;  /* 0x00000005000c7c02 */ /* 0x000fc80008000f00 */
[----:B------:R-:W-:Y:S02]  /*7e90*/  MOV R5, UR4 ;  /* 0x0000000400057c02 */ /* 0x000fe40008000f00 */
.L_x_2383:
[----:B------:R-:W-:Y:S01]  /*7ea0*/  IADD3 R12, P1, R167, R12, RZ ;  /* 0x0000000ca70c7210 */ /* 0x000fe20007f3e0ff */
[----:B------:R-:W-:Y:S02]  /*7eb0*/  USHF.L.U32 UR5, UR8, 0x5, URZ ;  /* 0x0000000508057899 */ /* 0x000fe4000800063f */
[----:B------:R-:W-:Y:S02]  /*7ec0*/  ULDC UR4, c[0x0][0x19c] ;  /* 0x0000670000047ab9 */ /* 0x000fe40000000800 */
[----:B------:R-:W-:Y:S01]  /*7ed0*/  IMAD.X R5, R166, 0x1, R5, P1 ;  /* 0x00000001a6057824 */ /* 0x000fe200008e0605 */
[----:B------:R-:W-:Y:S01]  /*7ee0*/  LEA R249, P1, R12, c[0x0][0x168], 0x1 ;  /* 0x00005a000cf97a11 */ /* 0x000fe200078208ff */
[----:B------:R-:W-:-:S03]  /*7ef0*/  USHF.L.U64.HI UR4, UR8, UR7, UR4 ;  /* 0x0000000708047299 */ /* 0x000fc60008010204 */
[----:B------:R-:W-:Y:S02]  /*7f00*/  LEA.HI.X R248, R12, c[0x0][0x16c], R5, 0x1, P1 ;  /* 0x00005b000cf87a11 */ /* 0x000fe400008f0c05 */
[C---:B------:R-:W-:Y:S02]  /*7f10*/  IADD3 R14, P1, R249.reuse, UR5, RZ ;  /* 0x00000005f90e7c10 */ /* 0x040fe4000ff3e0ff */
[-C--:B------:R-:W-:Y:S02]  /*7f20*/  LOP3.LUT R249, R249, R248.reuse, RZ, 0x3c, !PT ;  /* 0x000000f8f9f97212 */ /* 0x080fe400078e3cff */
[----:B------:R-:W-:Y:S02]  /*7f30*/  IADD3.X R15, R248, UR4, RZ, P1, !PT ;  /* 0x00000004f80f7c10 */ /* 0x000fe40008ffe4ff */
[----:B------:R-:W-:Y:S02]  /*7f40*/  LOP3.LUT R248, R249, R248, RZ, 0x3c, !PT ;  /* 0x000000f8f9f87212 */ /* 0x000fe400078e3cff */
[----:B------:R-:W-:-:S02]  /*7f50*/  IADD3 R12, P1, R14, UR5, RZ ;  /* 0x000000050e0c7c10 */ /* 0x000fc4000ff3e0ff */
[----:B------:R-:W-:Y:S02]  /*7f60*/  LOP3.LUT R249, R249, R248, RZ, 0x3c, !PT ;  /* 0x000000f8f9f97212 */ /* 0x000fe400078e3cff */
        /* <DEDUP_REMOVED lines=23> */
.L_x_2381:
[----:B------:R-:W-:Y:S01]  /*80e0*/  FMNMX.FTZ R6, R3, R8, !PT ;  /* 0x0000000803067209 */ /* 0x000fe20007810000 */
[----:B-1----:R-:W-:Y:S01]  /*80f0*/  LDSM.16.MT88.4 R12, [R232+0x10000] ;  /* 0x01000000e80c783b */ /* 0x002fe20000004200 */
        /* <DEDUP_REMOVED lines=50> */
[----:B------:R-:W-:-:S02]  /*8420*/  FADD.FTZ R4, R164, -R4 ;  /* 0x80000004a4047221 */ /* 0x000fc40000010000 */
[--C-:B------:R-:W-:Y:S02]  /*8430*/  FFMA.FTZ R169, R0, c[0x0][0x23c], -R166.reuse ;  /* 0x00008f0000a97a23 */ /* 0x100fe400000108a6 */
[--C-:B------:R-:W-:Y:S02]  /*8440*/  FFMA.FTZ R172, R10, c[0x0][0x23c], -R166.reuse ;  /* 0x00008f000aac7a23 */ /* 0x100fe400000108a6 */
[--C-:B------:R-:W-:Y:S02]  /*8450*/  FFMA.FTZ R171, R9, c[0x0][0x23c], -R166.reuse ;  /* 0x00008f0009ab7a23 */ /* 0x100fe400000108a6 */
[----:B------:R-:W-:Y:S01]  /*8460*/  FFMA.FTZ R170, R176, c[0x0][0x23c], -R166 ;  /* 0x00008f00b0aa7a23 */ /* 0x000fe200000108a6 */
[----:B------:R-:W-:Y:S01]  /*8470*/  MUFU.EX2 R169, R169 ;  /* 0x000000a900a97308 */ /* 0x000fe20000000800 */
[--C-:B------:R-:W-:Y:S02]  /*8480*/  FFMA.FTZ R168, R8, c[0x0][0x23c], -R181.reuse ;  /* 0x00008f0008a87a23 */ /* 0x100fe400000108b5 */
[--C-:B------:R-:W-:Y:S01]  /*8490*/  FFMA.FTZ R2, R2, c[0x0][0x23c], -R181.reuse ;  /* 0x00008f0002027a23 */ /* 0x100fe200000108b5 */
[----:B------:R-:W1:Y:S01]  /*84a0*/  LDSM.16.MT88.4 R8, [R229+0x10000] ;  /* 0x01000000e508783b */ /* 0x000e620000004200 */
[----:B------:R-:W-:-:S02]  /*84b0*/  FFMA.FTZ R0, R177, c[0x0][0x23c], -R181 ;  /* 0x00008f00b1007a23 */ /* 0x000fc400000108b5 */
[--C-:B------:R-:W-:Y:S01]  /*84c0*/  FFMA.FTZ R175, R7, c[0x0][0x23c], -R181.reuse ;  /* 0x00008f0007af7a23 */ /* 0x100fe200000108b5 */
[----:B------:R-:W-:Y:S01]  /*84d0*/  MUFU.EX2 R172, R172 ;  /* 0x000000ac00ac7308 */ /* 0x000fe20000000800 */
[----:B------:R-:W-:Y:S02]  /*84e0*/  FMUL.FTZ R3, R5, c[0x0][0x23c] ;  /* 0x00008f0005037a20 */ /* 0x000fe40000410000 */
[----:B------:R-:W-:Y:S02]  /*84f0*/  FMUL.FTZ R4, R4, c[0x0][0x23c] ;  /* 0x00008f0004047a20 */ /* 0x000fe40000410000 */
[----:B------:R-:W-:Y:S02]  /*8500*/  FFMA.FTZ R188, R23, c[0x0][0x23c], -R166 ;  /* 0x00008f0017bc7a23 */ /* 0x000fe400000108a6 */
[--C-:B------:R-:W-:Y:S01]  /*8510*/  FFMA.FTZ R189, R22, c[0x0][0x23c], -R181.reuse ;  /* 0x00008f0016bd7a23 */ /* 0x100fe200000108b5 */
[----:B------:R-:W-:Y:S01]  /*8520*/  MUFU.EX2 R171, R171 ;  /* 0x000000ab00ab7308 */ /* 0x000fe20000000800 */
[----:B------:R-:W-:-:S02]  /*8530*/  FFMA.FTZ R190, R21, c[0x0][0x23c], -R181 ;  /* 0x00008f0015be7a23 */ /* 0x000fc400000108b5 */
[--C-:B------:R-:W-:Y:S02]  /*8540*/  FFMA.FTZ R191, R20, c[0x0][0x23c], -R181.reuse ;  /* 0x00008f0014bf7a23 */ /* 0x100fe400000108b5 */
[----:B------:R-:W-:Y:S01]  /*8550*/  LDSM.16.MT88.4 R20, [R230+0x10800] ;  /* 0x01080000e614783b */ /* 0x000fe20000004200 */
[--C-:B------:R-:W-:Y:S02]  /*8560*/  FFMA.FTZ R177, R26, c[0x0][0x23c], -R166.reuse ;  /* 0x00008f001ab17a23 */ /* 0x100fe400000108a6 */
[----:B------:R-:W2:Y:S01]  /*8570*/  MUFU.EX2 R170, R170 ;  /* 0x000000aa00aa7308 */ /* 0x000ea20000000800 */
[--C-:B------:R-:W-:Y:S02]  /*8580*/  FFMA.FTZ R180, R25, c[0x0][0x23c], -R166.reuse ;  /* 0x00008f0019b47a23 */ /* 0x100fe400000108a6 */
        /* <DEDUP_REMOVED lines=8> */
[--C-:B------:R-:W-:Y:S02]  /*8610*/  FFMA.FTZ R196, R196, c[0x0][0x23c], -R166.reuse ;  /* 0x00008f00c4c47a23 */ /* 0x100fe400000108a6 */
[--C-:B------:R-:W-:Y:S01]  /*8620*/  FFMA.FTZ R197, R197, c[0x0][0x23c], -R181.reuse ;  /* 0x00008f00c5c57a23 */ /* 0x100fe200000108b5 */
[----:B------:R-:W3:Y:S01]  /*8630*/  MUFU.EX2 R2, R2 ;  /* 0x0000000200027308 */ /* 0x000ee20000000800 */
[----:B--2---:R-:W-:Y:S01]  /*8640*/  F2FP.BF16.PACK_AB R6, R169, R170 ;  /* 0x000000aaa906723e */ /* 0x004fe200000010ff */
[--C-:B------:R-:W-:Y:S02]  /*8650*/  FFMA.FTZ R195, R195, c[0x0][0x23c], -R181.reuse ;  /* 0x00008f00c3c37a23 */ /* 0x100fe400000108b5 */
[--C-:B------:R-:W-:Y:S02]  /*8660*/  FFMA.FTZ R194, R194, c[0x0][0x23c], -R181.reuse ;  /* 0x00008f00c2c27a23 */ /* 0x100fe400000108b5 */
[----:B------:R-:W-:Y:S02]  /*8670*/  FFMA.FTZ R193, R193, c[0x0][0x23c], -R181 ;  /* 0x00008f00c1c17a23 */ /* 0x000fe400000108b5 */
[----:B------:R-:W-:Y:S01]  /*8680*/  MUFU.EX2 R0, R0 ;  /* 0x0000000000007308 */ /* 0x000fe20000000800 */
[----:B------:R-:W-:-:S02]  /*8690*/  FFMA.FTZ R186, R186, c[0x0][0x23c], -R166 ;  /* 0x00008f00baba7a23 */ /* 0x000fc400000108a6 */
[--C-:B------:R-:W-:Y:S02]  /*86a0*/  FFMA.FTZ R185, R185, c[0x0][0x23c], -R166.reuse ;  /* 0x00008f00b9b97a23 */ /* 0x100fe400000108a6 */
[--C-:B------:R-:W-:Y:S02]  /*86b0*/  FFMA.FTZ R184, R184, c[0x0][0x23c], -R166.reuse ;  /* 0x00008f00b8b87a23 */ /* 0x100fe400000108a6 */
[----:B------:R-:W-:Y:S01]  /*86c0*/  FFMA.FTZ R183, R183, c[0x0][0x23c], -R166 ;  /* 0x00008f00b7b77a23 */ /* 0x000fe200000108a6 */
[----:B------:R-:W2:Y:S01]  /*86d0*/  MUFU.EX2 R175, R175 ;  /* 0x000000af00af7308 */ /* 0x000ea20000000800 */
[----:B---3--:R-:W-:Y:S01]  /*86e0*/  F2FP.BF16.PACK_AB R5, R2, R168 ;  /* 0x000000a80205723e */ /* 0x008fe200000010ff */
[--C-:B------:R-:W-:Y:S02]  /*86f0*/  FFMA.FTZ R201, R165, c[0x0][0x23c], -R181.reuse ;  /* 0x00008f00a5c97a23 */ /* 0x100fe400000108b5 */
[--C-:B------:R-:W-:Y:S01]  /*8700*/  FFMA.FTZ R182, R182, c[0x0][0x23c], -R181.reuse ;  /* 0x00008f00b6b67a23 */ /* 0x100fe200000108b5 */
[----:B------:R-:W-:Y:S01]  /*8710*/  LDSM.16.MT88.4 R164, [R232+0x11800] ;  /* 0x01180000e8a4783b */ /* 0x000fe20000004200 */
[----:B------:R-:W-:-:S02]  /*8720*/  FFMA.FTZ R179, R179, c[0x0][0x23c], -R181 ;  /* 0x00008f00b3b37a23 */ /* 0x000fc400000108b5 */
[----:B------:R3:W4:Y:S01]  /*8730*/  MUFU.EX2 R176, R4 ;  /* 0x0000000400b07308 */ /* 0x0007220000000800 */
[----:B------:R-:W-:-:S07]  /*8740*/  FFMA.FTZ R178, R178, c[0x0][0x23c], -R181 ;  /* 0x00008f00b2b27a23 */ /* 0x000fce00000108b5 */
[----:B------:R-:W5:Y:S01]  /*8750*/  MUFU.EX2 R3, R3 ;  /* 0x0000000300037308 */ /* 0x000f620000000800 */
[----:B--2---:R-:W-:Y:S02]  /*8760*/  F2FP.BF16.PACK_AB R7, R175, R0 ;  /* 0x00000000af07723e */ /* 0x004fe400000010ff */
[----:B---3--:R-:W-:Y:S01]  /*8770*/  F2FP.BF16.PACK_AB R4, R171, R172 ;  /* 0x000000acab04723e */ /* 0x008fe200000010ff */
[----:B----4-:R-:W-:-:S04]  /*8780*/  FMUL.FTZ R160, R160, R176 ;  /* 0x000000b0a0a07220 */ /* 0x010fc80000410000 */
[----:B------:R-:W2:Y:S01]  /*8790*/  MUFU.EX2 R177, R177 ;  /* 0x000000b100b17308 */ /* 0x000ea20000000800 */
[-C--:B------:R-:W-:Y:S02]  /*87a0*/  FMUL.FTZ R161, R161, R176.reuse ;  /* 0x000000b0a1a17220 */ /* 0x080fe40000410000 */
[-C--:B------:R-:W-:Y:S02]  /*87b0*/  FMUL.FTZ R156, R156, R176.reuse ;  /* 0x000000b09c9c7220 */ /* 0x080fe40000410000 */
[----:B------:R-:W-:Y:S02]  /*87c0*/  FMUL.FTZ R157, R157, R176 ;  /* 0x000000b09d9d7220 */ /* 0x000fe40000410000 */
[-C--:B-----5:R-:W-:Y:S01]  /*87d0*/  FMUL.FTZ R162, R162, R3.reuse ;  /* 0x00000003a2a27220 */ /* 0x0a0fe20000410000 */
[----:B------:R-:W-:Y:S01]  /*87e0*/  MUFU.EX2 R180, R180 ;  /* 0x000000b400b47308 */ /* 0x000fe20000000800 */
        /* <DEDUP_REMOVED lines=17> */
[C---:B------:R-:W-:Y:S01]  /*8900*/  HMMA.16816.F32.BF16 R152, R4.reuse, R16, R152 ;  /* 0x000000100498723c */ /* 0x040fe20000041898 */
[-C--:B------:R-:W-:Y:S01]  /*8910*/  FMUL.FTZ R145, R145, R176.reuse ;  /* 0x000000b091917220 */ /* 0x080fe20000410000 */
[----:B------:R-:W4:Y:S01]  /*8920*/  MUFU.EX2 R189, R189 ;  /* 0x000000bd00bd7308 */ /* 0x000f220000000800 */
[-C--:B------:R-:W-:Y:S02]  /*8930*/  FMUL.FTZ R146, R146, R3.reuse ;  /* 0x0000000392927220 */ /* 0x080fe40000410000 */
[-C--:B------:R-:W-:Y:S02]  /*8940*/  FMUL.FTZ R147, R147, R3.reuse ;  /* 0x0000000393937220 */ /* 0x080fe40000410000 */
[-C--:B------:R-:W-:Y:S01]  /*8950*/  FMUL.FTZ R140, R140, R176.reuse ;  /* 0x000000b08c8c7220 */ /* 0x080fe20000410000 */
[----:B------:R-:W-:Y:S01]  /*8960*/  HMMA.16816.F32.BF16 R148, R4, R18, R148 ;  /* 0x000000120494723c */ /* 0x000fe20000041894 */
[----:B------:R-:W-:Y:S01]  /*8970*/  FMUL.FTZ R141, R141, R176 ;  /* 0x000000b08d8d7220 */ /* 0x000fe20000410000 */
[----:B------:R-:W5:Y:S01]  /*8980*/  LDSM.16.MT88.4 R16, [R232+0x12000] ;  /* 0x01200000e810783b */ /* 0x000f620000004200 */
[-C--:B------:R-:W-:Y:S01]  /*8990*/  FMUL.FTZ R142, R142, R3.reuse ;  /* 0x000000038e8e7220 */ /* 0x080fe20000410000 */
[----:B------:R-:W2:Y:S01]  /*89a0*/  MUFU.EX2 R190, R190 ;  /* 0x000000be00be7308 */ /* 0x000ea20000000800 */
[----:B------:R-:W-:-:S02]  /*89b0*/  FMUL.FTZ R143, R143, R3 ;  /* 0x000000038f8f7220 */ /* 0x000fc40000410000 */
[-C--:B------:R-:W-:Y:S01]  /*89c0*/  FMUL.FTZ R136, R136, R176.reuse ;  /* 0x000000b088887220 */ /* 0x080fe20000410000 */
[C---:B-1----:R-:W-:Y:S01]  /*89d0*/  HMMA.16816.F32.BF16 R144, R4.reuse, R8, R144 ;  /* 0x000000080490723c */ /* 0x042fe20000041890 */
[-C--:B------:R-:W-:Y:S02]  /*89e0*/  FMUL.FTZ R137, R137, R176.reuse ;  /* 0x000000b089897220 */ /* 0x080fe40000410000 */
        /* <DEDUP_REMOVED lines=8> */
[----:B------:R-:W1:Y:S01]  /*8a70*/  MUFU.EX2 R192, R192 ;  /* 0x000000c000c07308 */ /* 0x000e620000000800 */
[----:B------:R-:W-:-:S02]  /*8a80*/  FMUL.FTZ R135, R135, R3 ;  /* 0x0000000387877220 */ /* 0x000fc40000410000 */
[-C--:B------:R-:W-:Y:S01]  /*8a90*/  FMUL.FTZ R36, R36, R176.reuse ;  /* 0x000000b024247220 */ /* 0x080fe20000410000 */
[C---:B---3--:R-:W-:Y:S01]  /*8aa0*/  HMMA.16816.F32.BF16 R136, R4.reuse, R12, R136 ;  /* 0x0000000c0488723c */ /* 0x048fe20000041888 */
[-C--:B------:R-:W-:Y:S02]  /*8ab0*/  FMUL.FTZ R37, R37, R176.reuse ;  /* 0x000000b025257220 */ /* 0x080fe40000410000 */
[-C--:B------:R-:W-:Y:S01]  /*8ac0*/  FMUL.FTZ R38, R38, R3.reuse ;  /* 0x0000000326267220 */ /* 0x080fe20000410000 */
[----:B------:R-:W3:Y:S01]  /*8ad0*/  MUFU.EX2 R200, R200 ;  /* 0x000000c800c87308 */ /* 0x000ee20000000800 */
        /* <DEDUP_REMOVED lines=10> */
[----:B-----5:R-:W-:Y:S01]  /*8b80*/  HMMA.16816.F32.BF16 R36, R4, R16, R36 ;  /* 0x000000100424723c */ /* 0x020fe20000041824 */
[-C--:B------:R-:W-:Y:S01]  /*8b90*/  FMUL.FTZ R46, R46, R3.reuse ;  /* 0x000000032e2e7220 */ /* 0x080fe20000410000 */
[----:B------:R-:W-:Y:S01]  /*8ba0*/  MUFU.EX2 R198, R198 ;  /* 0x000000c600c67308 */ /* 0x000fe20000000800 */
[----:B------:R-:W-:-:S02]  /*8bb0*/  FMUL.FTZ R47, R47, R3 ;  /* 0x000000032f2f7220 */ /* 0x000fc40000410000 */
[-C--:B------:R-:W-:Y:S02]  /*8bc0*/  FMUL.FTZ R48, R48, R176.reuse ;  /* 0x000000b030307220 */ /* 0x080fe40000410000 */
[-C--:B------:R-:W-:Y:S01]  /*8bd0*/  FMUL.FTZ R49, R49, R176.reuse ;  /* 0x000000b031317220 */ /* 0x080fe20000410000 */
[C---:B------:R-:W-:Y:S01]  /*8be0*/  HMMA.16816.F32.BF16 R40, R4.reuse, R18, R40 ;  /* 0x000000120428723c */ /* 0x040fe20000041828 */
[-C--:B------:R-:W-:Y:S01]  /*8bf0*/  FMUL.FTZ R50, R50, R3.reuse ;  /* 0x0000000332327220 */ /* 0x080fe20000410000 */
[----:B------:R-:W5:Y:S01]  /*8c00*/  LDSM.16.MT88.4 R16, [R228+0x12000] ;  /* 0x01200000e410783b */ /* 0x000f620000004200 */
[-C--:B------:R-:W-:Y:S01]  /*8c10*/  FMUL.FTZ R51, R51, R3.reuse ;  /* 0x0000000333337220 */ /* 0x080fe20000410000 */
[----:B------:R-:W-:Y:S01]  /*8c20*/  MUFU.EX2 R196, R196 ;  /* 0x000000c400c47308 */ /* 0x000fe20000000800 */
[-C--:B------:R-:W-:Y:S02]  /*8c30*/  FMUL.FTZ R52, R52, R176.reuse ;  /* 0x000000b034347220 */ /* 0x080fe40000410000 */
[----:B------:R-:W-:Y:S01]  /*8c40*/  FMUL.FTZ R53, R53, R176 ;  /* 0x000000b035357220 */ /* 0x000fe20000410000 */
[----:B-1----:R-:W-:Y:S01]  /*8c50*/  HMMA.16816.F32.BF16 R44, R4, R8, R44 ;  /* 0x00000008042c723c */ /* 0x002fe2000004182c */
[----:B------:R-:W-:-:S02]  /*8c60*/  FMUL.FTZ R54, R54, R3 ;  /* 0x0000000336367220 */ /* 0x000fc40000410000 */
[-C--:B------:R-:W-:Y:S01]  /*8c70*/  FMUL.FTZ R55, R55, R3.reuse ;  /* 0x0000000337377220 */ /* 0x080fe20000410000 */
[----:B------:R-:W1:Y:S01]  /*8c80*/  MUFU.EX2 R197, R197 ;  /* 0x000000c500c57308 */ /* 0x000e620000000800 */
        /* <DEDUP_REMOVED lines=23> */
[----:B-----5:R-:W-:Y:S01]  /*8e00*/  HMMA.16816.F32.BF16 R60, R4, R16, R60 ;  /* 0x00000010043c723c */ /* 0x020fe2000004183c */
[----:B------:R-:W-:Y:S01]  /*8e10*/  FMUL.FTZ R71, R71, R3 ;  /* 0x0000000347477220 */ /* 0x000fe20000410000 */
[----:B------:R-:W5:Y:S01]  /*8e20*/  MUFU.EX2 R186, R186 ;  /* 0x000000ba00ba7308 */ /* 0x000f620000000800 */
[----:B------:R-:W-:-:S02]  /*8e30*/  FMUL.FTZ R72, R72, R176 ;  /* 0x000000b048487220 */ /* 0x000fc40000410000 */
[-C--:B------:R-:W-:Y:S02]  /*8e40*/  FMUL.FTZ R73, R73, R176.reuse ;  /* 0x000000b049497220 */ /* 0x080fe40000410000 */
[-C--:B------:R-:W-:Y:S01]  /*8e50*/  FMUL.FTZ R74, R74, R3.reuse ;  /* 0x000000034a4a7220 */ /* 0x080fe20000410000 */
[C---:B------:R-:W-:Y:S01]  /*8e60*/  HMMA.16816.F32.BF16 R64, R4.reuse, R18, R64 ;  /* 0x000000120440723c */ /* 0x040fe20000041840 */
[-C--:B------:R-:W-:Y:S01]  /*8e70*/  FMUL.FTZ R75, R75, R3.reuse ;  /* 0x000000034b4b7220 */ /* 0x080fe20000410000 */
[----:B------:R-:W3:Y:S01]  /*8e80*/  LDSM.16.MT88.4 R16, [R229+0x14000] ;  /* 0x01400000e510783b */ /* 0x000ee20000004200 */
[-C--:B------:R-:W-:Y:S01]  /*8e90*/  FMUL.FTZ R76, R76, R176.reuse ;  /* 0x000000b04c4c7220 */ /* 0x080fe20000410000 */
[----:B------:R-:W-:Y:S01]  /*8ea0*/  MUFU.EX2 R185, R185 ;  /* 0x000000b900b97308 */ /* 0x000fe20000000800 */
        /* <DEDUP_REMOVED lines=18> */
[----:B------:R-:W2:Y:S01]  /*8fd0*/  MUFU.EX2 R201, R201 ;  /* 0x000000c900c97308 */ /* 0x000ea20000000800 */
        /* <DEDUP_REMOVED lines=10> */
[----:B---3--:R-:W-:Y:S01]  /*9080*/  HMMA.16816.F32.BF16 R84, R4, R16, R84 ;  /* 0x000000100454723c */ /* 0x008fe20000041854 */
[-C--:B------:R-:W-:Y:S01]  /*9090*/  FMUL.FTZ R96, R96, R176.reuse ;  /* 0x000000b060607220 */ /* 0x080fe20000410000 */
[----:B------:R-:W3:Y:S01]  /*90a0*/  MUFU.EX2 R179, R179 ;  /* 0x000000b300b37308 */ /* 0x000ee20000000800 */
[----:B------:R-:W-:-:S02]  /*90b0*/  FMUL.FTZ R97, R97, R176 ;  /* 0x000000b061617220 */ /* 0x000fc40000410000 */
[-C--:B------:R-:W-:Y:S02]  /*90c0*/  FMUL.FTZ R98, R98, R3.reuse ;  /* 0x0000000362627220 */ /* 0x080fe40000410000 */
[-C--:B------:R-:W-:Y:S01]  /*90d0*/  FMUL.FTZ R99, R99, R3.reuse ;  /* 0x0000000363637220 */ /* 0x080fe20000410000 */
[C---:B------:R-:W-:Y:S01]  /*90e0*/  HMMA.16816.F32.BF16 R88, R4.reuse, R18, R88 ;  /* 0x000000120458723c */ /* 0x040fe20000041858 */
[-C--:B------:R-:W-:Y:S01]  /*90f0*/  FMUL.FTZ R100, R100, R176.reuse ;  /* 0x000000b064647220 */ /* 0x080fe20000410000 */
[----:B------:R-:W3:Y:S01]  /*9100*/  LDSM.16.MT88.4 R16, [R230+0x16000] ;  /* 0x01600000e610783b */ /* 0x000ee20000004200 */
        /* <DEDUP_REMOVED lines=26> */
[----:B---3--:R-:W-:Y:S01]  /*92b0*/  HMMA.16816.F32.BF16 R108, R4, R16, R108 ;  /* 0x00000010046c723c */ /* 0x008fe2000004186c */
[-C--:B------:R-:W-:Y:S02]  /*92c0*/  FMUL.FTZ R120, R120, R176.reuse ;  /* 0x000000b078787220 */ /* 0x080fe40000410000 */
[----:B------:R-:W-:-:S02]  /*92d0*/  FMUL.FTZ R121, R121, R176 ;  /* 0x000000b079797220 */ /* 0x000fc40000410000 */
[-C--:B------:R-:W-:Y:S02]  /*92e0*/  FMUL.FTZ R122, R122, R3.reuse ;  /* 0x000000037a7a7220 */ /* 0x080fe40000410000 */
[-C--:B------:R-:W-:Y:S01]  /*92f0*/  FMUL.FTZ R123, R123, R3.reuse ;  /* 0x000000037b7b7220 */ /* 0x080fe20000410000 */
[C---:B------:R-:W-:Y:S01]  /*9300*/  HMMA.16816.F32.BF16 R112, R4.reuse, R18, R112 ;  /* 0x000000120470723c */ /* 0x040fe20000041870 */
[-C--:B------:R-:W-:Y:S01]  /*9310*/  FMUL.FTZ R124, R124, R176.reuse ;  /* 0x000000b07c7c7220 */ /* 0x080fe20000410000 */
[----:B------:R-:W3:Y:S01]  /*9320*/  LDSM.16.MT88.4 R16, [R229+0x10800] ;  /* 0x01080000e510783b */ /* 0x000ee20000004200 */
        /* <DEDUP_REMOVED lines=14> */
[----:B------:R-:W-:Y:S01]  /*9410*/  FADD.FTZ R2, R2, R3 ;  /* 0x0000000302027221 */ /* 0x000fe20000010000 */
[----:B------:R-:W-:Y:S01]  /*9420*/  MOV R3, R173 ;  /* 0x000000ad00037202 */ /* 0x000fe20000000f00 */
[----:B------:R-:W-:Y:S02]  /*9430*/  FADD.FTZ R171, R170, R171 ;  /* 0x000000abaaab7221 */ /* 0x000fe40000010000 */
[----:B------:R-:W-:Y:S02]  /*9440*/  FADD.FTZ R2, R0, R2 ;  /* 0x0000000200027221 */ /* 0x000fe40000010000 */
[----:B------:R-:W-:Y:S01]  /*9450*/  FADD.FTZ R169, R169, R171 ;  /* 0x000000aba9a97221 */ /* 0x000fe20000010000 */
[----:B------:R-:W-:Y:S01]  /*9460*/  HMMA.16816.F32.BF16 R128, R4, R14, R128 ;  /* 0x0000000e0480723c */ /* 0x000fe20000041880 */
[----:B------:R-:W-:Y:S01]  /*9470*/  LDSM.16.MT88.4 R12, [R230+0x12800] ;  /* 0x01280000e60c783b */ /* 0x000fe20000004200 */
[----:B------:R-:W-:-:S02]  /*9480*/  FADD.FTZ R175, R175, R2 ;  /* 0x00000002afaf7221 */ /* 0x000fc40000010000 */
[----:B------:R-:W-:Y:S02]  /*9490*/  FADD.FTZ R169, R177, R169 ;  /* 0x000000a9b1a97221 */ /* 0x000fe40000010000 */
[----:B----4-:R-:W-:Y:S01]  /*94a0*/  FADD.FTZ R175, R189, R175 ;  /* 0x000000afbdaf7221 */ /* 0x010fe20000010000 */
        /* <DEDUP_REMOVED lines=10> */
[----:B------:R-:W-:Y:S01]  /*9550*/  HMMA.16816.F32.BF16 R152, R4, R20, R152 ;  /* 0x000000140498723c */ /* 0x000fe20000041898 */
[----:B------:R-:W-:Y:S02]  /*9560*/  FADD.FTZ R188, R200, R188 ;  /* 0x000000bcc8bc7221 */ /* 0x000fe40000010000 */
[----:B------:R-:W-:-:S05]  /*9570*/  FADD.FTZ R192, R197, R192 ;  /* 0x000000c0c5c07221 */ /* 0x000fca0000010000 */
        /* <DEDUP_REMOVED lines=58> */
[----:B-----5:R-:W-:Y:S02]  /*9920*/  FADD.FTZ R196, R186, R196 ;  /* 0x000000c4bac47221 */ /* 0x020fe40000010000 */
[----:B------:R-:W-:Y:S02]  /*9930*/  FADD.FTZ R193, R201, R193 ;  /* 0x000000c1c9c17221 */ /* 0x000fe40000010000 */
[----:B------:R-:W-:Y:S02]  /*9940*/  FADD.FTZ R196, R185, R196 ;  /* 0x000000c4b9c47221 */ /* 0x000fe40000010000 */
[----:B------:R-:W-:Y:S01]  /*9950*/  FADD.FTZ R193, R182, R193 ;  /* 0x000000c1b6c17221 */ /* 0x000fe20000010000 */
[----:B------:R-:W-:Y:S01]  /*9960*/  HMMA.16816.F32.BF16 R40, R4, R22, R40 ;  /* 0x000000160428723c */ /* 0x000fe20000041828 */
[----:B------:R-:W1:Y:S01]  /*9970*/  LDSM.16.MT88.4 R20, [R230+0x15000] ;  /* 0x01500000e614783b */ /* 0x000e620000004200 */
[----:B------:R-:W-:-:S02]  /*9980*/  FADD.FTZ R196, R184, R196 ;  /* 0x000000c4b8c47221 */ /* 0x000fc40000010000 */
[----:B------:R-:W-:Y:S02]  /*9990*/  FADD.FTZ R193, R179, R193 ;  /* 0x000000c1b3c17221 */ /* 0x000fe40000010000 */
[----:B------:R-:W-:Y:S02]  /*99a0*/  FADD.FTZ R252, R183, R196 ;  /* 0x000000c4b7fc7221 */ /* 0x000fe40000010000 */
[----:B----4-:R-:W-:Y:S01]  /*99b0*/  HMMA.16816.F32.BF16 R152, R4, R28, R152 ;  /* 0x0000001c0498723c */ /* 0x010fe20000041898 */
[----:B------:R-:W-:-:S07]  /*99c0*/  FADD.FTZ R251, R178, R193 ;  /* 0x000000c1b2fb7221 */ /* 0x000fce0000010000 */
        /* <DEDUP_REMOVED lines=44> */
[----:B------:R-:W-:-:S02]  /*9c90*/  F2FP.BF16.PACK_AB R4, R185, R186 ;  /* 0x000000bab904723e */ /* 0x000fc400000010ff */
[----:B------:R-:W-:Y:S02]  /*9ca0*/  F2FP.BF16.PACK_AB R5, R182, R201 ;  /* 0x000000c9b605723e */ /* 0x000fe400000010ff */
[----:B------:R-:W-:Y:S02]  /*9cb0*/  F2FP.BF16.PACK_AB R6, R183, R184 ;  /* 0x000000b8b706723e */ /* 0x000fe400000010ff */
[----:B------:R-:W-:-:S07]  /*9cc0*/  F2FP.BF16.PACK_AB R7, R178, R179 ;  /* 0x000000b3b207723e */ /* 0x000fce00000010ff */
[C---:B-1----:R-:W-:Y:S08]  /*9cd0*/  HMMA.16816.F32.BF16 R136, R4.reuse, R20, R136 ;  /* 0x000000140488723c */ /* 0x042ff00000041888 */
        /* <DEDUP_REMOVED lines=40> */
.L_x_2378:
        /* <DEDUP_REMOVED lines=17> */
.L_x_2388:
        /* <DEDUP_REMOVED lines=8> */
[C---:B------:R-:W-:Y:S02]  /*a0f0*/  IADD3 R4, R11.reuse, -0x40, RZ ;  /* 0xffffffc00b047810 */ /* 0x040fe40007ffe0ff */
        /* <DEDUP_REMOVED lines=39> */
[----:B------:R-:W-:Y:S03]  /*a370*/  IMAD.IADD R3, R3, 0x1, -R9 ;  /* 0x0000000103037824 */ /* 0x000fe600078e0a09 */
[----:B------:R1:W2:Y:S04]  /*a380*/  LDG.E R5, [R4.64] ;  /* 0x0000000a04057981 */ /* 0x0002a8000c1e1900 */
[----:B------:R-:W2:Y:S01]  /*a390*/  LDG.E R6, [R6.64] ;  /* 0x0000000a06067981 */ /* 0x000ea2000c1e1900 */
[----:B-1----:R-:W-:Y:S04]  /*a3a0*/  IMAD.MOV.U32 R4, RZ, RZ, 0x40 ;  /* 0x00000040ff047424 */ /* 0x002fe800078e00ff */
[----:B------:R-:W-:Y:S04]  /*a3b0*/  IMAD R4, R3, c[0x0][0x2d0], -R4 ;  /* 0x0000b40003047a24 */ /* 0x000fe800078e0a04 */
        /* <DEDUP_REMOVED lines=11> */
.L_x_2385:
[C---:B------:R-:W-:Y:S04]  /*a470*/  LEA R241, P1, R8.reuse, R241, 0x1 ;  /* 0x000000f108f17211 */ /* 0x040fe800078208ff */
[----:B------:R-:W-:Y:S02]  /*a480*/  LEA.HI.X R240, R8, R240, R4, 0x1, P1 ;  /* 0x000000f008f07211 */ /* 0x000fe400008f0c04 */
[----:B------:R-:W-:Y:S02]  /*a490*/  MOV R8, R241 ;  /* 0x000000f100087202 */ /* 0x000fe40000000f00 */
[----:B------:R-:W-:Y:S02]  /*a4a0*/  MOV R9, R240 ;  /* 0x000000f000097202 */ /* 0x000fe40000000f00 */
[----:B------:R-:W-:Y:S03]  /*a4b0*/  IADD3 R6, P1, R241, UR12, RZ ;  /* 0x0000000cf1067c10 */ /* 0x000fe6000ff3e0ff */
[----:B------:R-:W-:Y:S01]  /*a4c0*/  @!PT LDS RZ, [RZ] ;  /* 0x00000000fffff984 */ /* 0x000fe20000000800 */
[----:B------:R-:W-:Y:S01]  /*a4d0*/  @!PT LDS RZ, [RZ] ;  /* 0x00000000fffff984 */ /* 0x000fe20000000800 */
[----:B------:R-:W-:Y:S01]  /*a4e0*/  @!PT LDS RZ, [RZ] ;  /* 0x00000000fffff984 */ /* 0x000fe20000000800 */
[----:B------:R1:W-:Y:S01]  /*a4f0*/  LDGSTS.E.BYPASS.LTC128B.128 [R244+0x10000], [R8.64] ;  /* 0x1000000008f47fae */ /* 0x0003e2000b901d4a */
[----:B------:R-:W-:Y:S02]  /*a500*/  IADD3.X R7, R240, UR5, RZ, P1, !PT ;  /* 0x00000005f0077c10 */ /* 0x000fe40008ffe4ff */
[----:B------:R-:W-:Y:S03]  /*a510*/  IADD3 R4, P1, R6, UR12, RZ ;  /* 0x0000000c06047c10 */ /* 0x000fe6000ff3e0ff */
[----:B------:R1:W-:Y:S01]  /*a520*/  LDGSTS.E.BYPASS.LTC128B.128 [R244+0x12000], [R8.64+0x80] ;  /* 0x1200008008f47fae */ /* 0x0003e2000b901d4a */
[----:B------:R-:W-:Y:S02]  /*a530*/  IADD3.X R5, R7, UR5, RZ, P1, !PT ;  /* 0x0000000507057c10 */ /* 0x000fe40008ffe4ff */
[----:B------:R-:W-:Y:S03]  /*a540*/  IADD3 R12, P1, R4, UR12, RZ ;  /* 0x0000000c040c7c10 */ /* 0x000fe6000ff3e0ff */
[----:B------:R1:W-:Y:S01]  /*a550*/  LDGSTS.E.BYPASS.LTC128B.128 [R244+0x14000], [R8.64+0x100] ;  /* 0x1400010008f47fae */ /* 0x0003e2000b901d4a */
[----:B------:R-:W-:Y:S02]  /*a560*/  IADD3.X R13, R5, UR5, RZ, P1, !PT ;  /* 0x00000005050d7c10 */ /* 0x000fe40008ffe4ff */
[----:B------:R-:W-:Y:S03]  /*a570*/  ISETP.GE.AND P1, PT, R243, 0x2, PT ;  /* 0x00000002f300780c */ /* 0x000fe60003f26270 */
[----:B------:R1:W-:Y:S06]  /*a580*/  LDGSTS.E.BYPASS.LTC128B.128 [R244+0x16000], [R8.64+0x180] ;  /* 0x1600018008f47fae */ /* 0x0003ec000b901d4a */
[----:B------:R2:W-:Y:S06]  /*a590*/  LDGSTS.E.BYPASS.LTC128B.128 [R244+0x10800], [R6.64] ;  /* 0x1080000006f47fae */ /* 0x0005ec000b901d4a */
[----:B------:R2:W-:Y:S06]  /*a5a0*/  LDGSTS.E.BYPASS.LTC128B.128 [R244+0x12800], [R6.64+0x80] ;  /* 0x1280008006f47fae */ /* 0x0005ec000b901d4a */
[----:B------:R2:W-:Y:S06]  /*a5b0*/  LDGSTS.E.BYPASS.LTC128B.128 [R244+0x14800], [R6.64+0x100] ;  /* 0x1480010006f47fae */ /* 0x0005ec000b901d4a */
        /* <DEDUP_REMOVED lines=9> */
[----:B------:R-:W-:Y:S06]  /*a650*/  LDSM.16.M88.4 R32, [R238] ;  /* 0x00000000ee20783b */ /* 0x000fec0000000200 */
[----:B-1----:R-:W2:Y:S06]  /*a660*/  LDSM.16.M88.4 R8, [R237+0x8000] ;  /* 0x00800000ed08783b */ /* 0x002eac0000000200 */
[----:B------:R-:W3:Y:S06]  /*a670*/  LDSM.16.M88.4 R16, [R237+0x8800] ;  /* 0x00880000ed10783b */ /* 0x000eec0000000200 */
[----:B------:R-:W1:Y:S06]  /*a680*/  LDSM.16.M88.4 R24, [R237+0x9000] ;  /* 0x00900000ed18783b */ /* 0x000e6c0000000200 */
[----:B------:R-:W0:Y:S06]  /*a690*/  LDGDEPBAR ;  /* 0x00000000000079af */ /* 0x000e2c0000000000 */
[----:B------:R-:W4:Y:S06]  /*a6a0*/  LDSM.16.M88.4 R164, [R237+0x9800] ;  /* 0x00980000eda4783b */ /* 0x000f2c0000000200 */
[----:B------:R-:W-:Y:S06]  /*a6b0*/  LDSM.16.M88.4 R168, [R236] ;  /* 0x00000000eca8783b */ /* 0x000fec0000000200 */
[----:B------:R-:W5:Y:S01]  /*a6c0*/  LDSM.16.M88.4 R172, [R235] ;  /* 0x00000000ebac783b */ /* 0x000f620000000200 */
[C---:B--2---:R-:W-:Y:S05]  /*a6d0*/  HMMA.16816.F32.BF16 R4, R32.reuse, R8, RZ ;  /* 0x000000082004723c */ /* 0x044fea00000418ff */
[----:B------:R-:W2:Y:S03]  /*a6e0*/  LDSM.16.M88.4 R176, [R227] ;  /* 0x00000000e3b0783b */ /* 0x000ea60000000200 */
[C---:B------:R-:W-:Y:S03]  /*a6f0*/  HMMA.16816.F32.BF16 R8, R32.reuse, R10, RZ ;  /* 0x0000000a2008723c */ /* 0x040fe600000418ff */
[----:B------:R-:W2:Y:S06]  /*a700*/  LDSM.16.M88.4 R180, [R226] ;  /* 0x00000000e2b4783b */ /* 0x000eac0000000200 */
[----:B------:R-:W2:Y:S01]  /*a710*/  LDSM.16.M88.4 R184, [R225] ;  /* 0x00000000e1b8783b */ /* 0x000ea20000000200 */
[C---:B---3--:R-:W-:Y:S05]  /*a720*/  HMMA.16816.F32.BF16 R12, R32.reuse, R16, RZ ;  /* 0x00000010200c723c */ /* 0x048fea00000418ff */
[----:B------:R-:W-:Y:S03]  /*a730*/  LDSM.16.M88.4 R188, [R234] ;  /* 0x00000000eabc783b */ /* 0x000fe60000000200 */
[C---:B------:R-:W-:Y:S03]  /*a740*/  HMMA.16816.F32.BF16 R16, R32.reuse, R18, RZ ;  /* 0x000000122010723c */ /* 0x040fe600000418ff */
[----:B------:R-:W3:Y:S05]  /*a750*/  LDSM.16.M88.4 R192, [R231+0x8000] ;  /* 0x00800000e7c0783b */ /* 0x000eea0000000200 */
[C---:B-1----:R-:W-:Y:S01]  /*a760*/  HMMA.16816.F32.BF16 R20, R32.reuse, R24, RZ ;  /* 0x000000182014723c */ /* 0x042fe200000418ff */
[----:B------:R-:W-:Y:S06]  /*a770*/  LDSM.16.M88.4 R196, [R231+0x9000] ;  /* 0x00900000e7c4783b */ /* 0x000fec0000000200 */
[----:B------:R-:W-:Y:S01]  /*a780*/  LDSM.16.M88.4 R200, [R231+0x9800] ;  /* 0x00980000e7c8783b */ /* 0x000fe20000000200 */
[C---:B------:R-:W-:Y:S05]  /*a790*/  HMMA.16816.F32.BF16 R24, R32.reuse, R26, RZ ;  /* 0x0000001a2018723c */ /* 0x040fea00000418ff */
[----:B------:R-:W-:Y:S03]  /*a7a0*/  LDSM.16.M88.4 R204, [R233] ;  /* 0x00000000e9cc783b */ /* 0x000fe60000000200 */
[C---:B----4-:R-:W-:Y:S03]  /*a7b0*/  HMMA.16816.F32.BF16 R28, R32.reuse, R164, RZ ;  /* 0x000000a4201c723c */ /* 0x050fe600000418ff */
[----:B------:R-:W-:Y:S05]  /*a7c0*/  LDSM.16.M88.4 R208, [R224] ;  /* 0x00000000e0d0783b */ /* 0x000fea0000000200 */
[----:B------:R-:W-:Y:S01]  /*a7d0*/  HMMA.16816.F32.BF16 R32, R32, R166, RZ ;  /* 0x000000a62020723c */ /* 0x000fe200000418ff */
[----:B------:R-:W1:Y:S07]  /*a7e0*/  LDSM.16.M88.4 R164, [R231+0x8800] ;  /* 0x00880000e7a4783b */ /* 0x000e6e0000000200 */
[C---:B-----5:R-:W-:Y:S08]  /*a7f0*/  HMMA.16816.F32.BF16 R4, R168.reuse, R172, R4 ;  /* 0x000000aca804723c */ /* 0x060ff00000041804 */
[C---:B------:R-:W-:Y:S01]  /*a800*/  HMMA.16816.F32.BF16 R8, R168.reuse, R174, R8 ;  /* 0x000000aea808723c */ /* 0x040fe20000041808 */
[----:B------:R-:W-:Y:S07]  /*a810*/  LDSM.16.M88.4 R172, [R224+0x1000] ;  /* 0x00100000e0ac783b */ /* 0x000fee0000000200 */
[C---:B--2---:R-:W-:Y:S08]  /*a820*/  HMMA.16816.F32.BF16 R12, R168.reuse, R176, R12 ;  /* 0x000000b0a80c723c */ /* 0x044ff0000004180c */
[C---:B------:R-:W-:Y:S01]  /*a830*/  HMMA.16816.F32.BF16 R16, R168.reuse, R178, R16 ;  /* 0x000000b2a810723c */ /* 0x040fe20000041810 */
[----:B------:R-:W-:Y:S07]  /*a840*/  LDSM.16.M88.4 R176, [R224+0x1800] ;  /* 0x00180000e0b0783b */ /* 0x000fee0000000200 */
[C---:B------:R-:W-:Y:S08]  /*a850*/  HMMA.16816.F32.BF16 R20, R168.reuse, R180, R20 ;  /* 0x000000b4a814723c */ /* 0x040ff00000041814 */
[C---:B------:R-:W-:Y:S01]  /*a860*/  HMMA.16816.F32.BF16 R24, R168.reuse, R182, R24 ;  /* 0x000000b6a818723c */ /* 0x040fe20000041818 */
[----:B------:R-:W-:Y:S07]  /*a870*/  LDSM.16.M88.4 R180, [R238+0x2000] ;  /* 0x00200000eeb4783b */ /* 0x000fee0000000200 */
[C---:B------:R-:W-:Y:S08]  /*a880*/  HMMA.16816.F32.BF16 R28, R168.reuse, R184, R28 ;  /* 0x000000b8a81c723c */ /* 0x040ff0000004181c */
[----:B------:R-:W-:Y:S01]  /*a890*/  HMMA.16816.F32.BF16 R32, R168, R186, R32 ;  /* 0x000000baa820723c */ /* 0x000fe20000041820 */
[----:B------:R-:W2:Y:S06]  /*a8a0*/  LDSM.16.M88.4 R168, [R224+0x800] ;  /* 0x00080000e0a8783b */ /* 0x000eac0000000200 */
[----:B------:R-:W4:Y:S01]  /*a8b0*/  LDSM.16.M88.4 R184, [R237+0xa000] ;  /* 0x00a00000edb8783b */ /* 0x000f220000000200 */
        /* <DEDUP_REMOVED lines=11> */
[----:B------:R-:W3:Y:S06]  /*a970*/  LDSM.16.M88.4 R188, [R237+0xb000] ;  /* 0x00b00000edbc783b */ /* 0x000eec0000000200 */
[----:B------:R-:W5:Y:S01]  /*a980*/  LDSM.16.M88.4 R200, [R223] ;  /* 0x00000000dfc8783b */ /* 0x000f620000000200 */
[C---:B------:R-:W-:Y:S08]  /*a990*/  HMMA.16816.F32.BF16 R4, R204.reuse, R208, R4 ;  /* 0x000000d0cc04723c */ /* 0x040ff00000041804 */
[C---:B------:R-:W-:Y:S01]  /*a9a0*/  HMMA.16816.F32.BF16 R8, R204.reuse, R210, R8 ;  /* 0x000000d2cc08723c */ /* 0x040fe20000041808 */
[----:B------:R-:W-:Y:S07]  /*a9b0*/  LDSM.16.M88.4 R208, [R231+0xa000] ;  /* 0x00a00000e7d0783b */ /* 0x000fee0000000200 */
[C---:B--2---:R-:W-:Y:S08]  /*a9c0*/  HMMA.16816.F32.BF16 R12, R204.reuse, R168, R12 ;  /* 0x000000a8cc0c723c */ /* 0x044ff0000004180c */
[C---:B------:R-:W-:Y:S01]  /*a9d0*/  HMMA.16816.F32.BF16 R16, R204.reuse, R170, R16 ;  /* 0x000000aacc10723c */ /* 0x040fe20000041810 */
[----:B------:R-:W2:Y:S07]  /*a9e0*/  LDSM.16.M88.4 R168, [R222] ;  /* 0x00000000dea8783b */ /* 0x000eae0000000200 */
[C---:B------:R-:W-:Y:S08]  /*a9f0*/  HMMA.16816.F32.BF16 R20, R204.reuse, R172, R20 ;  /* 0x000000accc14723c */ /* 0x040ff00000041814 */
[C---:B------:R-:W-:Y:S01]  /*aa00*/  HMMA.16816.F32.BF16 R24, R204.reuse, R174, R24 ;  /* 0x000000aecc18723c */ /* 0x040fe20000041818 */
[----:B------:R-:W2:Y:S07]  /*aa10*/  LDSM.16.M88.4 R172, [R221] ;  /* 0x00000000ddac783b */ /* 0x000eae0000000200 */
[C---:B------:R-:W-:Y:S08]  /*aa20*/  HMMA.16816.F32.BF16 R28, R204.reuse, R176, R28 ;  /* 0x000000b0cc1c723c */ /* 0x040ff0000004181c */
[----:B------:R-:W-:Y:S01]  /*aa30*/  HMMA.16816.F32.BF16 R32, R204, R178, R32 ;  /* 0x000000b2cc20723c */ /* 0x000fe20000041820 */
[----:B------:R-:W2:Y:S06]  /*aa40*/  LDSM.16.M88.4 R176, [R220] ;  /* 0x00000000dcb0783b */ /* 0x000eac0000000200 */
[----:B------:R-:W2:Y:S01]  /*aa50*/  LDSM.16.M88.4 R204, [R234+0x2000] ;  /* 0x00200000eacc783b */ /* 0x000ea20000000200 */
[C---:B----4-:R-:W-:Y:S08]  /*aa60*/  HMMA.16816.F32.BF16 R4, R180.reuse, R184, R4 ;  /* 0x000000b8b404723c */ /* 0x050ff00000041804 */
[C---:B------:R-:W-:Y:S01]  /*aa70*/  HMMA.16816.F32.BF16 R8, R180.reuse, R186, R8 ;  /* 0x000000bab408723c */ /* 0x040fe20000041808 */
[----:B------:R-:W-:Y:S07]  /*aa80*/  LDSM.16.M88.4 R184, [R231+0xb800] ;  /* 0x00b80000e7b8783b */ /* 0x000fee0000000200 */
[C---:B-1----:R-:W-:Y:S08]  /*aa90*/  HMMA.16816.F32.BF16 R12, R180.reuse, R164, R12 ;  /* 0x000000a4b40c723c */ /* 0x042ff0000004180c */
[C---:B------:R-:W-:Y:S01]  /*aaa0*/  HMMA.16816.F32.BF16 R16, R180.reuse, R166, R16 ;  /* 0x000000a6b410723c */ /* 0x040fe20000041810 */
[----:B------:R-:W1:Y:S07]  /*aab0*/  LDSM.16.M88.4 R164, [R231+0xa800] ;  /* 0x00a80000e7a4783b */ /* 0x000e6e0000000200 */
[C---:B---3--:R-:W-:Y:S08]  /*aac0*/  HMMA.16816.F32.BF16 R20, R180.reuse, R188, R20 ;  /* 0x000000bcb414723c */ /* 0x048ff00000041814 */
[C---:B------:R-:W-:Y:S01]  /*aad0*/  HMMA.16816.F32.BF16 R24, R180.reuse, R190, R24 ;  /* 0x000000beb418723c */ /* 0x040fe20000041818 */
[----:B------:R-:W-:Y:S07]  /*aae0*/  LDSM.16.M88.4 R188, [R233+0x2000] ;  /* 0x00200000e9bc783b */ /* 0x000fee0000000200 */
[C---:B------:R-:W-:Y:S08]  /*aaf0*/  HMMA.16816.F32.BF16 R28, R180.reuse, R192, R28 ;  /* 0x000000c0b41c723c */ /* 0x040ff0000004181c */
[----:B------:R-:W-:Y:S01]  /*ab00*/  HMMA.16816.F32.BF16 R32, R180, R194, R32 ;  /* 0x000000c2b420723c */ /* 0x000fe20000041820 */
[----:B------:R-:W3:Y:S06]  /*ab10*/  LDSM.16.M88.4 R180, [R231+0xb000] ;  /* 0x00b00000e7b4783b */ /* 0x000eec0000000200 */
[----:B------:R-:W4:Y:S01]  /*ab20*/  LDSM.16.M88.4 R192, [R224+0x2000] ;  /* 0x00200000e0c0783b */ /* 0x000f220000000200 */
[C---:B-----5:R-:W-:Y:S08]  /*ab30*/  HMMA.16816.F32.BF16 R4, R196.reuse, R200, R4 ;  /* 0x000000c8c404723c */ /* 0x060ff00000041804 */
[C---:B------:R-:W-:Y:S01]  /*ab40*/  HMMA.16816.F32.BF16 R8, R196.reuse, R202, R8 ;  /* 0x000000cac408723c */ /* 0x040fe20000041808 */
[----:B------:R-:W-:Y:S07]  /*ab50*/  LDSM.16.M88.4 R200, [R237+0xc000] ;  /* 0x00c00000edc8783b */ /* 0x000fee0000000200 */
[C---:B--2---:R-:W-:Y:S08]  /*ab60*/  HMMA.16816.F32.BF16 R12, R196.reuse, R168, R12 ;  /* 0x000000a8c40c723c */ /* 0x044ff0000004180c */
[C---:B------:R-:W-:Y:S01]  /*ab70*/  HMMA.16816.F32.BF16 R16, R196.reuse, R170, R16 ;  /* 0x000000aac410723c */ /* 0x040fe20000041810 */
[----:B------:R-:W2:Y:S07]  /*ab80*/  LDSM.16.M88.4 R168, [R224+0x2800] ;  /* 0x00280000e0a8783b */ /* 0x000eae0000000200 */
[C---:B------:R-:W-:Y:S08]  /*ab90*/  HMMA.16816.F32.BF16 R20, R196.reuse, R172, R20 ;  /* 0x000000acc414723c */ /* 0x040ff00000041814 */
[C---:B------:R-:W-:Y:S01]  /*aba0*/  HMMA.16816.F32.BF16 R24, R196.reuse, R174, R24 ;  /* 0x000000aec418723c */ /* 0x040fe20000041818 */
[----:B------:R-:W5:Y:S07]  /*abb0*/  LDSM.16.M88.4 R172, [R224+0x3000] ;  /* 0x00300000e0ac783b */ /* 0x000f6e0000000200 */
[C---:B------:R-:W-:Y:S08]  /*abc0*/  HMMA.16816.F32.BF16 R28, R196.reuse, R176, R28 ;  /* 0x000000b0c41c723c */ /* 0x040ff0000004181c */
[----:B------:R-:W-:Y:S01]  /*abd0*/  HMMA.16816.F32.BF16 R32, R196, R178, R32 ;  /* 0x000000b2c420723c */ /* 0x000fe20000041820 */
[----:B------:R-:W2:Y:S06]  /*abe0*/  LDSM.16.M88.4 R176, [R224+0x3800] ;  /* 0x00380000e0b0783b */ /* 0x000eac0000000200 */
[----:B------:R-:W2:Y:S01]  /*abf0*/  LDSM.16.M88.4 R196, [R238+0x4000] ;  /* 0x00400000eec4783b */ /* 0x000ea20000000200 */
[C---:B------:R-:W-:Y:S08]  /*ac00*/  HMMA.16816.F32.BF16 R4, R204.reuse, R208, R4 ;  /* 0x000000d0cc04723c */ /* 0x040ff00000041804 */
[C---:B------:R-:W-:Y:S01]  /*ac10*/  HMMA.16816.F32.BF16 R8, R204.reuse, R210, R8 ;  /* 0x000000d2cc08723c */ /* 0x040fe20000041808 */
[----:B------:R-:W-:Y:S07]  /*ac20*/  LDSM.16.M88.4 R208, [R219] ;  /* 0x00000000dbd0783b */ /* 0x000fee0000000200 */
[C---:B-1----:R-:W-:Y:S08]  /*ac30*/  HMMA.16816.F32.BF16 R12, R204.reuse, R164, R12 ;  /* 0x000000a4cc0c723c */ /* 0x042ff0000004180c */
[C---:B------:R-:W-:Y:S01]  /*ac40*/  HMMA.16816.F32.BF16 R16, R204.reuse, R166, R16 ;  /* 0x000000a6cc10723c */ /* 0x040fe20000041810 */
[----:B------:R-:W1:Y:S07]  /*ac50*/  LDSM.16.M88.4 R164, [R237+0xc800] ;  /* 0x00c80000eda4783b */ /* 0x000e6e0000000200 */
[C---:B---3--:R-:W-:Y:S08]  /*ac60*/  HMMA.16816.F32.BF16 R20, R204.reuse, R180, R20 ;  /* 0x000000b4cc14723c */ /* 0x048ff00000041814 */
[C---:B------:R-:W-:Y:S01]  /*ac70*/  HMMA.16816.F32.BF16 R24, R204.reuse, R182, R24 ;  /* 0x000000b6cc18723c */ /* 0x040fe20000041818 */
[----:B------:R-:W3:Y:S07]  /*ac80*/  LDSM.16.M88.4 R180, [R237+0xd000] ;  /* 0x00d00000edb4783b */ /* 0x000eee0000000200 */
[C---:B------:R-:W-:Y:S08]  /*ac90*/  HMMA.16816.F32.BF16 R28, R204.reuse, R184, R28 ;  /* 0x000000b8cc1c723c */ /* 0x040ff0000004181c */
[----:B------:R-:W-:Y:S01]  /*aca0*/  HMMA.16816.F32.BF16 R32, R204, R186, R32 ;  /* 0x000000bacc20723c */ /* 0x000fe20000041820 */
[----:B------:R-:W1:Y:S06]  /*acb0*/  LDSM.16.M88.4 R184, [R237+0xd800] ;  /* 0x00d80000edb8783b */ /* 0x000e6c0000000200 */
[----:B------:R-:W1:Y:S01]  /*acc0*/  LDSM.16.M88.4 R204, [R236+0x4000] ;  /* 0x00400000eccc783b */ /* 0x000e620000000200 */
[C---:B----4-:R-:W-:Y:S08]  /*acd0*/  HMMA.16816.F32.BF16 R4, R188.reuse, R192, R4 ;  /* 0x000000c0bc04723c */ /* 0x050ff00000041804 */
[C---:B------:R-:W-:Y:S01]  /*ace0*/  HMMA.16816.F32.BF16 R8, R188.reuse, R194, R8 ;  /* 0x000000c2bc08723c */ /* 0x040fe20000041808 */
[----:B------:R-:W-:Y:S07]  /*acf0*/  LDSM.16.M88.4 R192, [R231+0xc000] ;  /* 0x00c00000e7c0783b */ /* 0x000fee0000000200 */
[C---:B--2---:R-:W-:Y:S08]  /*ad00*/  HMMA.16816.F32.BF16 R12, R188.reuse, R168, R12 ;  /* 0x000000a8bc0c723c */ /* 0x044ff0000004180c */
[C---:B------:R-:W-:Y:S01]  /*ad10*/  HMMA.16816.F32.BF16 R16, R188.reuse, R170, R16 ;  /* 0x000000aabc10723c */ /* 0x040fe20000041810 */
[----:B------:R-:W2:Y:S07]  /*ad20*/  LDSM.16.M88.4 R168, [R218] ;  /* 0x00000000daa8783b */ /* 0x000eae0000000200 */
[C---:B-----5:R-:W-:Y:S08]  /*ad30*/  HMMA.16816.F32.BF16 R20, R188.reuse, R172, R20 ;  /* 0x000000acbc14723c */ /* 0x060ff00000041814 */
[C---:B------:R-:W-:Y:S01]  /*ad40*/  HMMA.16816.F32.BF16 R24, R188.reuse, R174, R24 ;  /* 0x000000aebc18723c */ /* 0x040fe20000041818 */
[----:B------:R-:W4:Y:S07]  /*ad50*/  LDSM.16.M88.4 R172, [R217] ;  /* 0x00000000d9ac783b */ /* 0x000f2e0000000200 */
[C---:B------:R-:W-:Y:S08]  /*ad60*/  HMMA.16816.F32.BF16 R28, R188.reuse, R176, R28 ;  /* 0x000000b0bc1c723c */ /* 0x040ff0000004181c */
[----:B------:R-:W-:Y:S01]  /*ad70*/  HMMA.16816.F32.BF16 R32, R188, R178, R32 ;  /* 0x000000b2bc20723c */ /* 0x000fe20000041820 */
[----:B------:R-:W5:Y:S06]  /*ad80*/  LDSM.16.M88.4 R176, [R216] ;  /* 0x00000000d8b0783b */ /* 0x000f6c0000000200 */
[----:B------:R-:W2:Y:S01]  /*ad90*/  LDSM.16.M88.4 R188, [R234+0x4000] ;  /* 0x00400000eabc783b */ /* 0x000ea20000000200 */
[C---:B------:R-:W-:Y:S08]  /*ada0*/  HMMA.16816.F32.BF16 R4, R196.reuse, R200, R4 ;  /* 0x000000c8c404723c */ /* 0x040ff00000041804 */
[C---:B------:R-:W-:Y:S01]  /*adb0*/  HMMA.16816.F32.BF16 R8, R196.reuse, R202, R8 ;  /* 0x000000cac408723c */ /* 0x040fe20000041808 */
[----:B------:R-:W-:Y:S07]  /*adc0*/  LDSM.16.M88.4 R200, [R224+0x4000] ;  /* 0x00400000e0c8783b */ /* 0x000fee0000000200 */
        /* <DEDUP_REMOVED lines=10> */
[C---:B------:R-:W-:Y:S08]  /*ae70*/  HMMA.16816.F32.BF16 R4, R204.reuse, R208, R4 ;  /* 0x000000d0cc04723c */ /* 0x040ff00000041804 */
[C---:B------:R-:W-:Y:S01]  /*ae80*/  HMMA.16816.F32.BF16 R8, R204.reuse, R210, R8 ;  /* 0x000000d2cc08723c */ /* 0x040fe20000041808 */
[----:B------:R-:W-:Y:S07]  /*ae90*/  LDSM.16.M88.4 R208, [R237+0xe000] ;  /* 0x00e00000edd0783b */ /* 0x000fee0000000200 */
[C---:B--2---:R-:W-:Y:S08]  /*aea0*/  HMMA.16816.F32.BF16 R12, R204.reuse, R168, R12 ;  /* 0x000000a8cc0c723c */ /* 0x044ff0000004180c */
[C---:B------:R-:W-:Y:S01]  /*aeb0*/  HMMA.16816.F32.BF16 R16, R204.reuse, R170, R16 ;  /* 0x000000aacc10723c */ /* 0x040fe20000041810 */
[----:B------:R-:W2:Y:S07]  /*aec0*/  LDSM.16.M88.4 R168, [R224+0x4800] ;  /* 0x00480000e0a8783b */ /* 0x000eae0000000200 */
[C---:B----4-:R-:W-:Y:S08]  /*aed0*/  HMMA.16816.F32.BF16 R20, R204.reuse, R172, R20 ;  /* 0x000000accc14723c */ /* 0x050ff00000041814 */
[C---:B------:R-:W-:Y:S01]  /*aee0*/  HMMA.16816.F32.BF16 R24, R204.reuse, R174, R24 ;  /* 0x000000aecc18723c */ /* 0x040fe20000041818 */
[----:B------:R-:W4:Y:S07]  /*aef0*/  LDSM.16.M88.4 R172, [R224+0x5000] ;  /* 0x00500000e0ac783b */ /* 0x000f2e0000000200 */
[C---:B-----5:R-:W-:Y:S08]  /*af00*/  HMMA.16816.F32.BF16 R28, R204.reuse, R176, R28 ;  /* 0x000000b0cc1c723c */ /* 0x060ff0000004181c */
[----:B------:R-:W-:Y:S01]  /*af10*/  HMMA.16816.F32.BF16 R32, R204, R178, R32 ;  /* 0x000000b2cc20723c */ /* 0x000fe20000041820 */
[----:B------:R-:W5:Y:S06]  /*af20*/  LDSM.16.M88.4 R176, [R224+0x5800] ;  /* 0x00580000e0b0783b */ /* 0x000f6c0000000200 */
        /* <DEDUP_REMOVED lines=19> */
[----:B------:R-:W2:Y:S07]  /*b060*/  LDSM.16.M88.4 R168, [R214] ;  /* 0x00000000d6a8783b */ /* 0x000eae0000000200 */
[C---:B----4-:R-:W-:Y:S08]  /*b070*/  HMMA.16816.F32.BF16 R20, R196.reuse, R172, R20 ;  /* 0x000000acc414723c */ /* 0x050ff00000041814 */
[C---:B------:R-:W-:Y:S01]  /*b080*/  HMMA.16816.F32.BF16 R24, R196.reuse, R174, R24 ;  /* 0x000000aec418723c */ /* 0x040fe20000041818 */
[----:B------:R-:W4:Y:S07]  /*b090*/  LDSM.16.M88.4 R172, [R213] ;  /* 0x00000000d5ac783b */ /* 0x000f2e0000000200 */
[C---:B-----5:R-:W-:Y:S08]  /*b0a0*/  HMMA.16816.F32.BF16 R28, R196.reuse, R176, R28 ;  /* 0x000000b0c41c723c */ /* 0x060ff0000004181c */
        /* <DEDUP_REMOVED lines=17> */
[C---:B------:R-:W-:Y:S08]  /*b1c0*/  HMMA.16816.F32.BF16 R8, R188.reuse, R194, R8 ;  /* 0x000000c2bc08723c */ /* 0x040ff00000041808 */
[C---:B--2---:R-:W-:Y:S08]  /*b1d0*/  HMMA.16816.F32.BF16 R12, R188.reuse, R168, R12 ;  /* 0x000000a8bc0c723c */ /* 0x044ff0000004180c */
[C---:B------:R-:W-:Y:S08]  /*b1e0*/  HMMA.16816.F32.BF16 R16, R188.reuse, R170, R16 ;  /* 0x000000aabc10723c */ /* 0x040ff00000041810 */
[C---:B----4-:R-:W-:Y:S08]  /*b1f0*/  HMMA.16816.F32.BF16 R20, R188.reuse, R172, R20 ;  /* 0x000000acbc14723c */ /* 0x050ff00000041814 */
[C---:B------:R-:W-:Y:S08]  /*b200*/  HMMA.16816.F32.BF16 R24, R188.reuse, R174, R24 ;  /* 0x000000aebc18723c */ /* 0x040ff00000041818 */
[C---:B-----5:R-:W-:Y:S08]  /*b210*/  HMMA.16816.F32.BF16 R28, R188.reuse, R176, R28 ;  /* 0x000000b0bc1c723c */ /* 0x060ff0000004181c */
[----:B------:R-:W-:Y:S08]  /*b220*/  HMMA.16816.F32.BF16 R32, R188, R178, R32 ;  /* 0x000000b2bc20723c */ /* 0x000ff00000041820 */
[C---:B------:R-:W-:Y:S08]  /*b230*/  HMMA.16816.F32.BF16 R4, R196.reuse, R200, R4 ;  /* 0x000000c8c404723c */ /* 0x040ff00000041804 */
[C---:B------:R-:W-:Y:S08]  /*b240*/  HMMA.16816.F32.BF16 R8, R196.reuse, R202, R8 ;  /* 0x000000cac408723c */ /* 0x040ff00000041808 */
[C---:B-1----:R-:W-:Y:S08]  /*b250*/  HMMA.16816.F32.BF16 R12, R196.reuse, R164, R12 ;  /* 0x000000a4c40c723c */ /* 0x042ff0000004180c */
[C---:B------:R-:W-:Y:S01]  /*b260*/  HMMA.16816.F32.BF16 R16, R196.reuse, R166, R16 ;  /* 0x000000a6c410723c */ /* 0x040fe20000041810 */
[----:B------:R-:W1:Y:S07]  /*b270*/  LDSM.16.M88.4 R164, [R224+0x6800] ;  /* 0x00680000e0a4783b */ /* 0x000e6e0000000200 */
[C---:B---3--:R-:W-:Y:S08]  /*b280*/  HMMA.16816.F32.BF16 R20, R196.reuse, R180, R20 ;  /* 0x000000b4c414723c */ /* 0x048ff00000041814 */
[C---:B------:R-:W-:Y:S08]  /*b290*/  HMMA.16816.F32.BF16 R24, R196.reuse, R182, R24 ;  /* 0x000000b6c418723c */ /* 0x040ff00000041818 */
[C---:B------:R-:W-:Y:S08]  /*b2a0*/  HMMA.16816.F32.BF16 R28, R196.reuse, R184, R28 ;  /* 0x000000b8c41c723c */ /* 0x040ff0000004181c */
[----:B------:R-:W-:Y:S08]  /*b2b0*/  HMMA.16816.F32.BF16 R32, R196, R186, R32 ;  /* 0x000000bac420723c */ /* 0x000ff00000041820 */
[C---:B------:R-:W-:Y:S08]  /*b2c0*/  HMMA.16816.F32.BF16 R4, R204.reuse, R208, R4 ;  /* 0x000000d0cc04723c */ /* 0x040ff00000041804 */
[C---:B------:R-:W-:Y:S08]  /*b2d0*/  HMMA.16816.F32.BF16 R8, R204.reuse, R210, R8 ;  /* 0x000000d2cc08723c */ /* 0x040ff00000041808 */
[C---:B-1----:R-:W-:Y:S08]  /*b2e0*/  HMMA.16816.F32.BF16 R12, R204.reuse, R164, R12 ;  /* 0x000000a4cc0c723c */ /* 0x042ff0000004180c */
[----:B------:R-:W-:Y:S01]  /*b2f0*/  FMUL.FTZ R4, R4, c[0x0][0x2ec] ;  /* 0x0000bb0004047a20 */ /* 0x000fe20000410000 */
[C---:B------:R-:W-:Y:S03]  /*b300*/  HMMA.16816.F32.BF16 R16, R204.reuse, R166, R16 ;  /* 0x000000a6cc10723c */ /* 0x040fe60000041810 */
[----:B------:R-:W1:Y:S01]  /*b310*/  MUFU.TANH R183, R4 ;  /* 0x0000000400b77308 */ /* 0x000e620000002400 */
[----:B------:R-:W-:Y:S02]  /*b320*/  FMUL.FTZ R5, R5, c[0x0][0x2ec] ;  /* 0x0000bb0005057a20 */ /* 0x000fe40000410000 */
[----:B------:R-:W-:Y:S02]  /*b330*/  FMUL.FTZ R6, R6, c[0x0][0x2ec] ;  /* 0x0000bb0006067a20 */ /* 0x000fe40000410000 */
[----:B------:R-:W-:Y:S04]  /*b340*/  FMUL.FTZ R7, R7, c[0x0][0x2ec] ;  /* 0x0000bb0007077a20 */ /* 0x000fe80000410000 */
[----:B------:R-:W-:Y:S01]  /*b350*/  FMUL.FTZ R8, R8, c[0x0][0x2ec] ;  /* 0x0000bb0008087a20 */ /* 0x000fe20000410000 */
[----:B------:R-:W2:Y:S01]  /*b360*/  MUFU.TANH R177, R5 ;  /* 0x0000000500b17308 */ /* 0x000ea20000002400 */
[----:B------:R-:W-:Y:S02]  /*b370*/  FMUL.FTZ R9, R9, c[0x0][0x2ec] ;  /* 0x0000bb0009097a20 */ /* 0x000fe40000410000 */
[----:B------:R-:W-:Y:S02]  /*b380*/  FMUL.FTZ R10, R10, c[0x0][0x2ec] ;  /* 0x0000bb000a0a7a20 */ /* 0x000fe40000410000 */
[----:B------:R-:W-:Y:S02]  /*b390*/  FMUL.FTZ R11, R11, c[0x0][0x2ec] ;  /* 0x0000bb000b0b7a20 */ /* 0x000fe40000410000 */
[----:B------:R-:W-:Y:S02]  /*b3a0*/  FMUL.FTZ R12, R12, c[0x0][0x2ec] ;  /* 0x0000bb000c0c7a20 */ /* 0x000fe40000410000 */
[----:B------:R-:W-:Y:S01]  /*b3b0*/  FMUL.FTZ R13, R13, c[0x0][0x2ec] ;  /* 0x0000bb000d0d7a20 */ /* 0x000fe20000410000 */
[----:B------:R-:W3:Y:S01]  /*b3c0*/  MUFU.TANH R182, R6 ;  /* 0x0000000600b67308 */ /* 0x000ee20000002400 */
[----:B------:R-:W-:Y:S02]  /*b3d0*/  FMUL.FTZ R14, R14, c[0x0][0x2ec] ;  /* 0x0000bb000e0e7a20 */ /* 0x000fe40000410000 */
[----:B------:R-:W-:Y:S02]  /*b3e0*/  FMUL.FTZ R15, R15, c[0x0][0x2ec] ;  /* 0x0000bb000f0f7a20 */ /* 0x000fe40000410000 */
[----:B------:R-:W-:Y:S02]  /*b3f0*/  FMUL.FTZ R16, R16, c[0x0][0x2ec] ;  /* 0x0000bb0010107a20 */ /* 0x000fe40000410000 */
[----:B------:R-:W-:Y:S02]  /*b400*/  FMUL.FTZ R17, R17, c[0x0][0x2ec] ;  /* 0x0000bb0011117a20 */ /* 0x000fe40000410000 */
[----:B------:R-:W-:Y:S01]  /*b410*/  FMUL.FTZ R18, R18, c[0x0][0x2ec] ;  /* 0x0000bb0012127a20 */ /* 0x000fe20000410000 */
[----:B------:R4:W1:Y:S01]  /*b420*/  MUFU.TANH R181, R7 ;  /* 0x0000000700b57308 */ /* 0x0008620000002400 */
[----:B------:R-:W-:Y:S09]  /*b430*/  FMUL.FTZ R19, R19, c[0x0][0x2ec] ;  /* 0x0000bb0013137a20 */ /* 0x000ff20000410000 */
        /* <DEDUP_REMOVED lines=8> */
[----:B------:R-:W-:Y:S04]  /*b4c0*/  DEPBAR.LE SB0, 0x0 ;  /* 0x000080000000791a */ /* 0x000fe80000000000 */
[C---:B----4-:R-:W-:Y:S04]  /*b4d0*/  HMMA.16816.F32.BF16 R20, R204.reuse, R4, R20 ;  /* 0x00000004cc14723c */ /* 0x050fe80000041814 */
[----:B------:R4:W1:Y:S01]  /*b4e0*/  MUFU.TANH R173, R14 ;  /* 0x0000000e00ad7308 */ /* 0x0008620000002400 */
[----:B------:R-:W-:Y:S03]  /*b4f0*/  BAR.SYNC.DEFER_BLOCKING 0x0 ;  /* 0x0000000000007b1d */ /* 0x000fe60000010000 */
[C---:B------:R-:W-:Y:S06]  /*b500*/  HMMA.16816.F32.BF16 R24, R204.reuse, R6, R24 ;  /* 0x00000006cc18723c */ /* 0x040fec0000041818 */
[----:B------:R4:W1:Y:S10]  /*b510*/  MUFU.TANH R172, R15 ;  /* 0x0000000f00ac7308 */ /* 0x0008740000002400 */
[----:B------:R4:W1:Y:S01]  /*b520*/  MUFU.TANH R171, R16 ;  /* 0x0000001000ab7308 */ /* 0x0008620000002400 */
[----:B------:R-:W-:Y:S02]  /*b530*/  FMUL.FTZ R20, R20, c[0x0][0x2ec] ;  /* 0x0000bb0014147a20 */ /* 0x000fe40000410000 */
[----:B------:R-:W-:Y:S02]  /*b540*/  FMUL.FTZ R21, R21, c[0x0][0x2ec] ;  /* 0x0000bb0015157a20 */ /* 0x000fe40000410000 */
[----:B------:R-:W-:Y:S02]  /*b550*/  FMUL.FTZ R22, R22, c[0x0][0x2ec] ;  /* 0x0000bb0016167a20 */ /* 0x000fe40000410000 */
[----:B------:R-:W-:Y:S03]  /*b560*/  FMUL.FTZ R23, R23, c[0x0][0x2ec] ;  /* 0x0000bb0017177a20 */ /* 0x000fe60000410000 */
[----:B------:R4:W1:Y:S01]  /*b570*/  MUFU.TANH R170, R17 ;  /* 0x0000001100aa7308 */ /* 0x0008620000002400 */
[----:B------:R-:W-:Y:S02]  /*b580*/  FMUL.FTZ R24, R24, c[0x0][0x2ec] ;  /* 0x0000bb0018187a20 */ /* 0x000fe40000410000 */
[----:B------:R-:W-:Y:S01]  /*b590*/  FMUL.FTZ R25, R25, c[0x0][0x2ec] ;  /* 0x0000bb0019197a20 */ /* 0x000fe20000410000 */
[C---:B-----5:R-:W-:Y:S03]  /*b5a0*/  HMMA.16816.F32.BF16 R28, R204.reuse, R8, R28 ;  /* 0x00000008cc1c723c */ /* 0x060fe6000004181c */
[----:B------:R-:W-:Y:S02]  /*b5b0*/  FMUL.FTZ R26, R26, c[0x0][0x2ec] ;  /* 0x0000bb001a1a7a20 */ /* 0x000fe40000410000 */
[----:B------:R-:W-:Y:S01]  /*b5c0*/  FMUL.FTZ R27, R27, c[0x0][0x2ec] ;  /* 0x0000bb001b1b7a20 */ /* 0x000fe20000410000 */
[----:B------:R4:W1:Y:S02]  /*b5d0*/  MUFU.TANH R169, R18 ;  /* 0x0000001200a97308 */ /* 0x0008640000002400 */
[----:B------:R-:W-:Y:S08]  /*b5e0*/  HMMA.16816.F32.BF16 R32, R204, R10, R32 ;  /* 0x0000000acc20723c */ /* 0x000ff00000041820 */
[----:B------:R4:W1:Y:S08]  /*b5f0*/  MUFU.TANH R168, R19 ;  /* 0x0000001300a87308 */ /* 0x0008700000002400 */
[----:B------:R-:W-:Y:S02]  /*b600*/  FMUL.FTZ R28, R28, c[0x0][0x2ec] ;  /* 0x0000bb001c1c7a20 */ /* 0x000fe40000410000 */
[----:B------:R4:W1:Y:S01]  /*b610*/  MUFU.TANH R209, R20 ;  /* 0x0000001400d17308 */ /* 0x0008620000002400 */
[----:B------:R-:W-:Y:S02]  /*b620*/  FMUL.FTZ R29, R29, c[0x0][0x2ec] ;  /* 0x0000bb001d1d7a20 */ /* 0x000fe40000410000 */
[----:B------:R-:W-:Y:S02]  /*b630*/  FMUL.FTZ R30, R30, c[0x0][0x2ec] ;  /* 0x0000bb001e1e7a20 */ /* 0x000fe40000410000 */
[----:B------:R-:W-:Y:S02]  /*b640*/  FMUL.FTZ R31, R31, c[0x0][0x2ec] ;  /* 0x0000bb001f1f7a20 */ /* 0x000fe40000410000 */
[----:B------:R-:W-:Y:S02]  /*b650*/  FMUL.FTZ R32, R32, c[0x0][0x2ec] ;  /* 0x0000bb0020207a20 */ /* 0x000fe40000410000 */
[----:B------:R-:W-:Y:S01]  /*b660*/  FMUL.FTZ R33, R33, c[0x0][0x2ec] ;  /* 0x0000bb0021217a20 */ /* 0x000fe20000410000 */
[----:B------:R4:W1:Y:S01]  /*b670*/  MUFU.TANH R210, R21 ;  /* 0x0000001500d27308 */ /* 0x0008620000002400 */
[----:B------:R-:W-:Y:S02]  /*b680*/  FMUL.FTZ R34, R34, c[0x0][0x2ec] ;  /* 0x0000bb0022227a20 */ /* 0x000fe40000410000 */
[----:B------:R-:W-:Y:S07]  /*b690*/  FMUL.FTZ R35, R35, c[0x0][0x2ec] ;  /* 0x0000bb0023237a20 */ /* 0x000fee0000410000 */
        /* <DEDUP_REMOVED lines=15> */
[----:B--23--:R-:W-:Y:S02]  /*b790*/  MOV R8, UR14 ;  /* 0x0000000e00087c02 */ /* 0x00cfe40008000f00 */
[----:B------:R-:W-:Y:S01]  /*b7a0*/  MOV R4, UR13 ;  /* 0x0000000d00047c02 */ /* 0x000fe20008000f00 */
[----:B------:R-:W-:-:S05]  /*b7b0*/  @!P0 BRA `(.L_x_2387) ;  /* 0x000003c000008947 */ /* 0x000fca0003800000 */
[----:B------:R-:W-:Y:S01]  /*b7c0*/  IMAD.SHL.U32 R11, R243, 0x40, RZ ;  /* 0x00000040f30b7824 */ /* 0x000fe200078e00ff */
[----:B------:R-:W-:Y:S04]  /*b7d0*/  IABS R3, c[0x0][0x2d0] ;  /* 0x0000b40000037a13 */ /* 0x000fe80000000000 */
[----:B-1----:R-:W1:Y:S01]  /*b7e0*/  I2F.RP R12, R3 ;  /* 0x00000003000c7306 */ /* 0x002e620000209400 */
        /* <DEDUP_REMOVED lines=57> */
.L_x_2387:
        /* <DEDUP_REMOVED lines=28> */
.L_x_2386:
[----:B-123--:R-:W-:Y:S01]  /*bd40*/  FMNMX.FTZ R5, R183, R2, !PT ;  /* 0x00000002b7057209 */ /* 0x00efe20007810000 */
[----:B----4-:R-:W-:Y:S01]  /*bd50*/  LDSM.16.MT88.4 R12, [R232+0x10000] ;  /* 0x01000000e80c783b */ /* 0x010fe20000004200 */
        /* <DEDUP_REMOVED lines=46> */
[----:B------:R-:W-:Y:S02]  /*c040*/  FADD.FTZ R2, -R164, R2 ;  /* 0x00000002a4027221 */ /* 0x000fe40000010100 */
[----:B------:R-:W1:Y:S01]  /*c050*/  MUFU.EX2 R0, R0 ;  /* 0x0000000000007308 */ /* 0x000e620000000800 */
[----:B------:R-:W-:Y:S01]  /*c060*/  FSEL R187, R187, RZ, P1 ;  /* 0x000000ffbbbb7208 */ /* 0x000fe20000800000 */
[----:B------:R-:W-:Y:S01]  /*c070*/  FMUL.FTZ R2, R2, c[0x0][0x23c] ;  /* 0x00008f0002027a20 */ /* 0x000fe20000410000 */
[----:B------:R-:W-:Y:S03]  /*c080*/  FSETP.NEU.FTZ.AND P1, PT, R3, -INF , PT ;  /* 0xff8000000300780b */ /* 0x000fe60003f3d000 */
[--C-:B------:R-:W-:Y:S01]  /*c090*/  FFMA.FTZ R185, R177, c[0x0][0x23c], -R187.reuse ;  /* 0x00008f00b1b97a23 */ /* 0x100fe200000108bb */
[----:B------:R-:W-:Y:S01]  /*c0a0*/  FSEL R177, R4, RZ, P1 ;  /* 0x000000ff04b17208 */ /* 0x000fe20000800000 */
[--C-:B------:R-:W-:Y:S01]  /*c0b0*/  FFMA.FTZ R186, R183, c[0x0][0x23c], -R187.reuse ;  /* 0x00008f00b7ba7a23 */ /* 0x100fe200000108bb */
[----:B------:R-:W-:Y:S01]  /*c0c0*/  ISETP.GT.AND P1, PT, R243, 0x1, PT ;  /* 0x00000001f300780c */ /* 0x000fe20003f24270 */
[----:B------:R-:W-:Y:S01]  /*c0d0*/  FFMA.FTZ R184, R180, c[0x0][0x23c], -R187 ;  /* 0x00008f00b4b87a23 */ /* 0x000fe200000108bb */
[----:B------:R-:W2:Y:S01]  /*c0e0*/  MUFU.EX2 R2, R2 ;  /* 0x0000000200027308 */ /* 0x000ea20000000800 */
[--C-:B------:R-:W-:Y:S02]  /*c0f0*/  FFMA.FTZ R182, R182, c[0x0][0x23c], -R177.reuse ;  /* 0x00008f00b6b67a23 */ /* 0x100fe400000108b1 */
[----:B------:R-:W-:Y:S02]  /*c100*/  FFMA.FTZ R181, R181, c[0x0][0x23c], -R177 ;  /* 0x00008f00b5b57a23 */ /* 0x000fe400000108b1 */
[----:B------:R-:W-:Y:S02]  /*c110*/  FFMA.FTZ R183, R193, c[0x0][0x23c], -R187 ;  /* 0x00008f00c1b77a23 */ /* 0x000fe400000108bb */
[--C-:B------:R-:W-:Y:S02]  /*c120*/  FFMA.FTZ R180, R192, c[0x0][0x23c], -R177.reuse ;  /* 0x00008f00c0b47a23 */ /* 0x100fe400000108b1 */
[----:B------:R-:W-:Y:S01]  /*c130*/  FFMA.FTZ R167, R191, c[0x0][0x23c], -R177 ;  /* 0x00008f00bfa77a23 */ /* 0x000fe200000108b1 */
        /* <DEDUP_REMOVED lines=18> */
[----:B------:R-:W-:Y:S01]  /*c260*/  FMUL.FTZ R25, R2, R141 ;  /* 0x0000008d02197220 */ /* 0x000fe20000410000 */
[----:B------:R-:W2:Y:S01]  /*c270*/  MUFU.EX2 R181, R181 ;  /* 0x000000b500b57308 */ /* 0x000ea20000000800 */
[C---:B------:R-:W-:Y:S01]  /*c280*/  FMUL.FTZ R26, R0.reuse, R142 ;  /* 0x0000008e001a7220 */ /* 0x040fe20000410000 */
[----:B------:R-:W-:Y:S01]  /*c290*/  LDSM.16.MT88.4 R148, [R228+0x10800] ;  /* 0x01080000e494783b */ /* 0x000fe20000004200 */
[----:B------:R-:W-:Y:S01]  /*c2a0*/  FMUL.FTZ R27, R0, R143 ;  /* 0x0000008f001b7220 */ /* 0x000fe20000410000 */
[----:B-1----:R-:W-:Y:S01]  /*c2b0*/  F2FP.BF16.PACK_AB R160, R185, R186 ;  /* 0x000000bab9a0723e */ /* 0x002fe200000010ff */
[C---:B------:R-:W-:Y:S02]  /*c2c0*/  FMUL.FTZ R32, R2.reuse, R132 ;  /* 0x0000008402207220 */ /* 0x040fe40000410000 */
[----:B------:R-:W-:Y:S02]  /*c2d0*/  FMUL.FTZ R33, R2, R133 ;  /* 0x0000008502217220 */ /* 0x000fe40000410000 */
[C---:B------:R-:W-:Y:S01]  /*c2e0*/  FMUL.FTZ R34, R0.reuse, R134 ;  /* 0x0000008600227220 */ /* 0x040fe20000410000 */
[----:B------:R-:W-:Y:S01]  /*c2f0*/  MUFU.EX2 R184, R184 ;  /* 0x000000b800b87308 */ /* 0x000fe20000000800 */
[----:B------:R-:W-:Y:S01]  /*c300*/  LDSM.16.MT88.4 R140, [R228+0x12000] ;  /* 0x01200000e48c783b */ /* 0x000fe20000004200 */
[----:B------:R-:W-:Y:S02]  /*c310*/  FMUL.FTZ R35, R0, R135 ;  /* 0x0000008700237220 */ /* 0x000fe40000410000 */
[----:B------:R-:W-:Y:S02]  /*c320*/  FFMA.FTZ R192, R174, c[0x0][0x23c], -R187 ;  /* 0x00008f00aec07a23 */ /* 0x000fe400000108bb */
[--C-:B------:R-:W-:Y:S02]  /*c330*/  FFMA.FTZ R193, R173, c[0x0][0x23c], -R177.reuse ;  /* 0x00008f00adc17a23 */ /* 0x100fe400000108b1 */
[----:B------:R-:W-:Y:S01]  /*c340*/  FFMA.FTZ R194, R172, c[0x0][0x23c], -R177 ;  /* 0x00008f00acc27a23 */ /* 0x000fe200000108b1 */
[----:B------:R-:W-:Y:S01]  /*c350*/  LDSM.16.MT88.4 R132, [R229+0x12000] ;  /* 0x01200000e584783b */ /* 0x000fe20000004200 */
[----:B------:R-:W1:Y:S01]  /*c360*/  MUFU.EX2 R183, R183 ;  /* 0x000000b700b77308 */ /* 0x000e620000000800 */
[--C-:B------:R-:W-:Y:S02]  /*c370*/  FFMA.FTZ R196, R171, c[0x0][0x23c], -R187.reuse ;  /* 0x00008f00abc47a23 */ /* 0x100fe400000108bb */
[----:B------:R-:W-:Y:S01]  /*c380*/  FFMA.FTZ R195, R170, c[0x0][0x23c], -R187 ;  /* 0x00008f00aac37a23 */ /* 0x000fe200000108bb */
[----:B--2---:R-:W-:Y:S01]  /*c390*/  F2FP.BF16.PACK_AB R161, R181, R182 ;  /* 0x000000b6b5a1723e */ /* 0x004fe200000010ff */
[--C-:B------:R-:W-:Y:S02]  /*c3a0*/  FFMA.FTZ R197, R169, c[0x0][0x23c], -R177.reuse ;  /* 0x00008f00a9c57a23 */ /* 0x100fe400000108b1 */
[----:B------:R-:W-:Y:S01]  /*c3b0*/  LDSM.16.MT88.4 R172, [R230+0x14800] ;  /* 0x01480000e6ac783b */ /* 0x000fe20000004200 */
[--C-:B------:R-:W-:Y:S02]  /*c3c0*/  FFMA.FTZ R198, R168, c[0x0][0x23c], -R177.reuse ;  /* 0x00008f00a8c67a23 */ /* 0x100fe400000108b1 */
[----:B------:R-:W-:Y:S01]  /*c3d0*/  MUFU.EX2 R180, R180 ;  /* 0x000000b400b47308 */ /* 0x000fe20000000800 */
[----:B------:R-:W-:Y:S02]  /*c3e0*/  FFMA.FTZ R207, R179, c[0x0][0x23c], -R177 ;  /* 0x00008f00b3cf7a23 */ /* 0x000fe400000108b1 */
[C---:B------:R-:W-:Y:S02]  /*c3f0*/  FMUL.FTZ R36, R2.reuse, R36 ;  /* 0x0000002402247220 */ /* 0x040fe40000410000 */
[----:B------:R-:W-:Y:S01]  /*c400*/  LDSM.16.MT88.4 R168, [R232+0x14800] ;  /* 0x01480000e8a8783b */ /* 0x000fe20000004200 */
[----:B------:R-:W-:Y:S02]  /*c410*/  FMUL.FTZ R37, R2, R37 ;  /* 0x0000002502257220 */ /* 0x000fe40000410000 */
[C---:B------:R-:W-:Y:S02]  /*c420*/  FMUL.FTZ R38, R0.reuse, R38 ;  /* 0x0000002600267220 */ /* 0x040fe40000410000 */
        /* <DEDUP_REMOVED lines=16> */
[----:B--2---:R-:W-:Y:S01]  /*c530*/  F2FP.BF16.PACK_AB R163, R167, R180 ;  /* 0x000000b4a7a3723e */ /* 0x004fe200000010ff */
[----:B------:R-:W-:Y:S02]  /*c540*/  FMUL.FTZ R51, R0, R51 ;  /* 0x0000003300337220 */ /* 0x000fe40000410000 */
[C---:B------:R-:W-:Y:S02]  /*c550*/  FMUL.FTZ R52, R2.reuse, R52 ;  /* 0x0000003402347220 */ /* 0x040fe40000410000 */
[----:B------:R-:W-:Y:S01]  /*c560*/  FMUL.FTZ R53, R2, R53 ;  /* 0x0000003502357220 */ /* 0x000fe20000410000 */
[----:B------:R-:W-:Y:S01]  /*c570*/  MUFU.EX2 R193, R193 ;  /* 0x000000c100c17308 */ /* 0x000fe20000000800 */
[C---:B------:R-:W-:Y:S05]  /*c580*/  HMMA.16816.F32.BF16 R4, R160.reuse, R12, R4 ;  /* 0x0000000ca004723c */ /* 0x040fea0000041804 */
[----:B------:R-:W-:Y:S02]  /*c590*/  FMUL.FTZ R54, R0, R54 ;  /* 0x0000003600367220 */ /* 0x000fe40000410000 */
[C---:B------:R-:W-:Y:S01]  /*c5a0*/  FMUL.FTZ R12, R2.reuse, R152 ;  /* 0x00000098020c7220 */ /* 0x040fe20000410000 */
[C---:B------:R-:W-:Y:S01]  /*c5b0*/  HMMA.16816.F32.BF16 R8, R160.reuse, R14, R8 ;  /* 0x0000000ea008723c */ /* 0x040fe20000041808 */
[----:B------:R-:W2:Y:S03]  /*c5c0*/  MUFU.EX2 R194, R194 ;  /* 0x000000c200c27308 */ /* 0x000ea60000000800 */
[----:B------:R-:W-:Y:S02]  /*c5d0*/  FMUL.FTZ R13, R2, R153 ;  /* 0x00000099020d7220 */ /* 0x000fe40000410000 */
[C---:B------:R-:W-:Y:S02]  /*c5e0*/  FMUL.FTZ R55, R0.reuse, R55 ;  /* 0x0000003700377220 */ /* 0x040fe40000410000 */
[C---:B------:R-:W-:Y:S03]  /*c5f0*/  FMUL.FTZ R14, R0.reuse, R154 ;  /* 0x0000009a000e7220 */ /* 0x040fe60000410000 */
[----:B------:R-:W-:Y:S01]  /*c600*/  MUFU.EX2 R196, R196 ;  /* 0x000000c400c47308 */ /* 0x000fe20000000800 */
[----:B------:R-:W-:Y:S02]  /*c610*/  FMUL.FTZ R15, R0, R155 ;  /* 0x0000009b000f7220 */ /* 0x000fe40000410000 */
[----:B------:R-:W3:Y:S01]  /*c620*/  LDSM.16.MT88.4 R152, [R228+0x10000] ;  /* 0x01000000e498783b */ /* 0x000ee20000004200 */
[C---:B------:R-:W-:Y:S02]  /*c630*/  FMUL.FTZ R56, R2.reuse, R56 ;  /* 0x0000003802387220 */ /* 0x040fe40000410000 */
[----:B------:R-:W-:Y:S02]  /*c640*/  FMUL.FTZ R57, R2, R57 ;  /* 0x0000003902397220 */ /* 0x000fe40000410000 */
[C---:B------:R-:W-:Y:S02]  /*c650*/  HMMA.16816.F32.BF16 R12, R160.reuse, R20, R12 ;  /* 0x00000014a00c723c */ /* 0x040fe4000004180c */
[----:B------:R-:W4:Y:S01]  /*c660*/  MUFU.EX2 R195, R195 ;  /* 0x000000c300c37308 */ /* 0x000f220000000800 */
[C---:B------:R-:W-:Y:S02]  /*c670*/  FMUL.FTZ R58, R0.reuse, R58 ;  /* 0x0000003a003a7220 */ /* 0x040fe40000410000 */
[----:B------:R-:W-:Y:S02]  /*c680*/  FMUL.FTZ R59, R0, R59 ;  /* 0x0000003b003b7220 */ /* 0x000fe40000410000 */
[C---:B------:R-:W-:Y:S01]  /*c690*/  FMUL.FTZ R20, R2.reuse, R144 ;  /* 0x0000009002147220 */ /* 0x040fe20000410000 */
[C---:B------:R-:W-:Y:S04]  /*c6a0*/  HMMA.16816.F32.BF16 R16, R160.reuse, R22, R16 ;  /* 0x00000016a010723c */ /* 0x040fe80000041810 */
[C---:B------:R-:W-:Y:S01]  /*c6b0*/  FMUL.FTZ R21, R2.reuse, R145 ;  /* 0x0000009102157220 */ /* 0x040fe20000410000 */
[----:B------:R-:W-:Y:S01]  /*c6c0*/  MUFU.EX2 R197, R197 ;  /* 0x000000c500c57308 */ /* 0x000fe20000000800 */
[----:B------:R-:W-:Y:S02]  /*c6d0*/  FMUL.FTZ R60, R2, R60 ;  /* 0x0000003c023c7220 */ /* 0x000fe40000410000 */
[C---:B------:R-:W-:Y:S04]  /*c6e0*/  FMUL.FTZ R22, R0.reuse, R146 ;  /* 0x0000009200167220 */ /* 0x040fe80000410000 */
[----:B------:R-:W-:Y:S02]  /*c6f0*/  FMUL.FTZ R23, R0, R147 ;  /* 0x0000009300177220 */ /* 0x000fe40000410000 */
[----:B------:R-:W5:Y:S01]  /*c700*/  LDSM.16.MT88.4 R144, [R232+0x12000] ;  /* 0x01200000e890783b */ /* 0x000f620000004200 */
[----:B------:R-:W-:Y:S01]  /*c710*/  FMUL.FTZ R61, R2, R61 ;  /* 0x0000003d023d7220 */ /* 0x000fe20000410000 */
[----:B------:R-:W1:Y:S01]  /*c720*/  MUFU.EX2 R198, R198 ;  /* 0x000000c600c67308 */ /* 0x000e620000000800 */
[C---:B------:R-:W-:Y:S02]  /*c730*/  FMUL.FTZ R62, R0.reuse, R62 ;  /* 0x0000003e003e7220 */ /* 0x040fe40000410000 */
[C---:B------:R-:W-:Y:S03]  /*c740*/  HMMA.16816.F32.BF16 R20, R160.reuse, R28, R20 ;  /* 0x0000001ca014723c */ /* 0x040fe60000041814 */
[----:B------:R-:W-:Y:S02]  /*c750*/  FMUL.FTZ R63, R0, R63 ;  /* 0x0000003f003f7220 */ /* 0x000fe40000410000 */
[C---:B------:R-:W-:Y:S02]  /*c760*/  FMUL.FTZ R64, R2.reuse, R64 ;  /* 0x0000004002407220 */ /* 0x040fe40000410000 */
[C---:B------:R-:W-:Y:S01]  /*c770*/  FMUL.FTZ R28, R2.reuse, R136 ;  /* 0x00000088021c7220 */ /* 0x040fe20000410000 */
[C---:B------:R-:W-:Y:S01]  /*c780*/  HMMA.16816.F32.BF16 R24, R160.reuse, R30, R24 ;  /* 0x0000001ea018723c */ /* 0x040fe20000041818 */
[----:B------:R-:W-:Y:S03]  /*c790*/  MUFU.EX2 R207, R207 ;  /* 0x000000cf00cf7308 */ /* 0x000fe60000000800 */
[C---:B------:R-:W-:Y:S02]  /*c7a0*/  FMUL.FTZ R29, R2.reuse, R137 ;  /* 0x00000089021d7220 */ /* 0x040fe40000410000 */
[----:B------:R-:W-:Y:S02]  /*c7b0*/  FMUL.FTZ R65, R2, R65 ;  /* 0x0000004102417220 */ /* 0x000fe40000410000 */
[C---:B------:R-:W-:Y:S04]  /*c7c0*/  FMUL.FTZ R30, R0.reuse, R138 ;  /* 0x0000008a001e7220 */ /* 0x040fe80000410000 */
[C---:B------:R-:W-:Y:S02]  /*c7d0*/  FMUL.FTZ R31, R0.reuse, R139 ;  /* 0x0000008b001f7220 */ /* 0x040fe40000410000 */
[----:B------:R-:W1:Y:S01]  /*c7e0*/  LDSM.16.MT88.4 R136, [R230+0x12000] ;  /* 0x01200000e688783b */ /* 0x000e620000004200 */
        /* <DEDUP_REMOVED lines=10> */
[C---:B-----5:R-:W-:Y:S04]  /*c890*/  HMMA.16816.F32.BF16 R36, R160.reuse, R144, R36 ;  /* 0x00000090a024723c */ /* 0x060fe80000041824 */
[----:B------:R-:W-:Y:S02]  /*c8a0*/  FMUL.FTZ R73, R2, R73 ;  /* 0x0000004902497220 */ /* 0x000fe40000410000 */
[C---:B------:R-:W-:Y:S02]  /*c8b0*/  FMUL.FTZ R74, R0.reuse, R74 ;  /* 0x0000004a004a7220 */ /* 0x040fe40000410000 */
[C---:B------:R-:W-:Y:S01]  /*c8c0*/  HMMA.16816.F32.BF16 R40, R160.reuse, R146, R40 ;  /* 0x00000092a028723c */ /* 0x040fe20000041828 */
[----:B------:R-:W-:Y:S03]  /*c8d0*/  LDSM.16.MT88.4 R144, [R229+0x10800] ;  /* 0x01080000e590783b */ /* 0x000fe60000004200 */
        /* <DEDUP_REMOVED lines=88> */
[----:B------:R-:W-:Y:S01]  /*ce60*/  F2FP.BF16.PACK_AB R132, R192, R191 ;  /* 0x000000bfc084723e */ /* 0x000fe200000010ff */
[--C-:B------:R-:W-:Y:S01]  /*ce70*/  FFMA.FTZ R204, R209, c[0x0][0x23c], -R187.reuse ;  /* 0x00008f00d1cc7a23 */ /* 0x100fe200000108bb */
[----:B--2---:R-:W-:Y:S03]  /*ce80*/  F2FP.BF16.PACK_AB R133, R194, R193 ;  /* 0x000000c1c285723e */ /* 0x004fe600000010ff */
[----:B------:R-:W-:Y:S01]  /*ce90*/  HMMA.16816.F32.BF16 R128, R160, R134, R128 ;  /* 0x00000086a080723c */ /* 0x000fe20000041880 */
[----:B------:R-:W2:Y:S01]  /*cea0*/  LDSM.16.MT88.4 R160, [R229+0x12800] ;  /* 0x01280000e5a0783b */ /* 0x000ea20000004200 */
[----:B------:R-:W-:Y:S01]  /*ceb0*/  MUFU.EX2 R204, R204 ;  /* 0x000000cc00cc7308 */ /* 0x000fe20000000800 */
[----:B------:R-:W-:Y:S02]  /*cec0*/  FFMA.FTZ R205, R210, c[0x0][0x23c], -R187 ;  /* 0x00008f00d2cd7a23 */ /* 0x000fe400000108bb */
[----:B------:R-:W-:Y:S02]  /*ced0*/  FFMA.FTZ R206, R208, c[0x0][0x23c], -R177 ;  /* 0x00008f00d0ce7a23 */ /* 0x000fe400000108b1 */
[----:B----4-:R-:W-:Y:S01]  /*cee0*/  F2FP.BF16.PACK_AB R134, R195, R196 ;  /* 0x000000c4c386723e */ /* 0x010fe200000010ff */
[----:B------:R-:W-:Y:S01]  /*cef0*/  FFMA.FTZ R208, R178, c[0x0][0x23c], -R187 ;  /* 0x00008f00b2d07a23 */ /* 0x000fe200000108bb */
[----:B------:R-:W-:Y:S03]  /*cf00*/  F2FP.BF16.PACK_AB R135, R198, R197 ;  /* 0x000000c5c687723e */ /* 0x000fe600000010ff */
[----:B------:R-:W-:Y:S01]  /*cf10*/  FFMA.FTZ R202, R202, c[0x0][0x23c], -R177 ;  /* 0x00008f00caca7a23 */ /* 0x000fe200000108b1 */
[----:B------:R-:W-:Y:S01]  /*cf20*/  MUFU.EX2 R205, R205 ;  /* 0x000000cd00cd7308 */ /* 0x000fe20000000800 */
[--C-:B------:R-:W-:Y:S02]  /*cf30*/  FFMA.FTZ R203, R203, c[0x0][0x23c], -R187.reuse ;  /* 0x00008f00cbcb7a23 */ /* 0x100fe400000108bb */
[C---:B-----5:R-:W-:Y:S05]  /*cf40*/  HMMA.16816.F32.BF16 R4, R132.reuse, R140, R4 ;  /* 0x0000008c8404723c */ /* 0x060fea0000041804 */
[----:B------:R-:W-:Y:S02]  /*cf50*/  FFMA.FTZ R201, R201, c[0x0][0x23c], -R187 ;  /* 0x00008f00c9c97a23 */ /* 0x000fe400000108bb */
[--C-:B------:R-:W-:Y:S01]  /*cf60*/  FFMA.FTZ R200, R200, c[0x0][0x23c], -R177.reuse ;  /* 0x00008f00c8c87a23 */ /* 0x100fe200000108b1 */
[C---:B------:R-:W-:Y:S01]  /*cf70*/  HMMA.16816.F32.BF16 R8, R132.reuse, R142, R8 ;  /* 0x0000008e8408723c */ /* 0x040fe20000041808 */
[----:B------:R-:W3:Y:S01]  /*cf80*/  LDSM.16.MT88.4 R140, [R228+0x12800] ;  /* 0x01280000e48c783b */ /* 0x000ee20000004200 */
[----:B------:R-:W4:Y:S02]  /*cf90*/  MUFU.EX2 R206, R206 ;  /* 0x000000ce00ce7308 */ /* 0x000f240000000800 */
[----:B------:R-:W-:Y:S02]  /*cfa0*/  FFMA.FTZ R199, R199, c[0x0][0x23c], -R177 ;  /* 0x00008f00c7c77a23 */ /* 0x000fe400000108b1 */
[--C-:B------:R-:W-:Y:S02]  /*cfb0*/  FFMA.FTZ R189, R189, c[0x0][0x23c], -R187.reuse ;  /* 0x00008f00bdbd7a23 */ /* 0x100fe400000108bb */
[C---:B-1----:R-:W-:Y:S04]  /*cfc0*/  HMMA.16816.F32.BF16 R12, R132.reuse, R136, R12 ;  /* 0x00000088840c723c */ /* 0x042fe8000004180c */
[--C-:B------:R-:W-:Y:S01]  /*cfd0*/  FFMA.FTZ R190, R190, c[0x0][0x23c], -R187.reuse ;  /* 0x00008f00bebe7a23 */ /* 0x100fe200000108bb */
[----:B------:R-:W1:Y:S01]  /*cfe0*/  MUFU.EX2 R202, R202 ;  /* 0x000000ca00ca7308 */ /* 0x000e620000000800 */
[----:B------:R-:W-:Y:S02]  /*cff0*/  FFMA.FTZ R187, R176, c[0x0][0x23c], -R187 ;  /* 0x00008f00b0bb7a23 */ /* 0x000fe400000108bb */
[C---:B------:R-:W-:Y:S01]  /*d000*/  HMMA.16816.F32.BF16 R16, R132.reuse, R138, R16 ;  /* 0x0000008a8410723c */ /* 0x040fe20000041810 */
[----:B------:R-:W5:Y:S03]  /*d010*/  LDSM.16.MT88.4 R136, [R229+0x14800] ;  /* 0x01480000e588783b */ /* 0x000f660000004200 */
[--C-:B------:R-:W-:Y:S02]  /*d020*/  FFMA.FTZ R188, R188, c[0x0][0x23c], -R177.reuse ;  /* 0x00008f00bcbc7a23 */ /* 0x100fe400000108b1 */
[--C-:B------:R-:W-:Y:S01]  /*d030*/  FFMA.FTZ R166, R166, c[0x0][0x23c], -R177.reuse ;  /* 0x00008f00a6a67a23 */ /* 0x100fe200000108b1 */
[----:B------:R-:W-:Y:S01]  /*d040*/  MUFU.EX2 R203, R203 ;  /* 0x000000cb00cb7308 */ /* 0x000fe20000000800 */
[C---:B------:R-:W-:Y:S04]  /*d050*/  HMMA.16816.F32.BF16 R20, R132.reuse, R144, R20 ;  /* 0x000000908414723c */ /* 0x040fe80000041814 */
[----:B------:R-:W-:Y:S02]  /*d060*/  FFMA.FTZ R177, R165, c[0x0][0x23c], -R177 ;  /* 0x00008f00a5b17a23 */ /* 0x000fe400000108b1 */
[----:B------:R-:W-:Y:S01]  /*d070*/  FFMA.FTZ R186, R2, R252, R186 ;  /* 0x000000fc02ba7223 */ /* 0x000fe200000100ba */
[----:B------:R-:W-:Y:S01]  /*d080*/  MOV R2, R164 ;  /* 0x000000a400027202 */ /* 0x000fe20000000f00 */
[C---:B------:R-:W-:Y:S01]  /*d090*/  HMMA.16816.F32.BF16 R24, R132.reuse, R146, R24 ;  /* 0x000000928418723c */ /* 0x040fe20000041818 */
[----:B------:R-:W1:Y:S01]  /*d0a0*/  LDSM.16.MT88.4 R144, [R228+0x14800] ;  /* 0x01480000e490783b */ /* 0x000e620000004200 */
[----:B------:R2:W-:Y:S02]  /*d0b0*/  MUFU.EX2 R165, R177 ;  /* 0x000000b100a57308 */ /* 0x0005e40000000800 */
[----:B------:R-:W-:Y:S01]  /*d0c0*/  FFMA.FTZ R182, R0, R251, R182 ;  /* 0x000000fb00b67223 */ /* 0x000fe200000100b6 */
[----:B------:R-:W-:Y:S01]  /*d0d0*/  IADD3 R0, R243, -0x1, RZ ;  /* 0xfffffffff3007810 */ /* 0x000fe20007ffe0ff */
[----:B------:R-:W-:Y:S02]  /*d0e0*/  FADD.FTZ R186, R185, R186 ;  /* 0x000000bab9ba7221 */ /* 0x000fe40000010000 */
[C---:B------:R-:W-:Y:S04]  /*d0f0*/  HMMA.16816.F32.BF16 R28, R132.reuse, R148, R28 ;  /* 0x00000094841c723c */ /* 0x040fe8000004181c */
[----:B------:R-:W1:Y:S01]  /*d100*/  MUFU.EX2 R201, R201 ;  /* 0x000000c900c97308 */ /* 0x000e620000000800 */
[----:B------:R-:W-:Y:S01]  /*d110*/  FADD.FTZ R182, R181, R182 ;  /* 0x000000b6b5b67221 */ /* 0x000fe20000010000 */
[----:B------:R-:W-:Y:S01]  /*d120*/  MOV R243, R0 ;  /* 0x0000000000f37202 */ /* 0x000fe20000000f00 */
[----:B------:R-:W-:Y:S01]  /*d130*/  FADD.FTZ R184, R184, R186 ;  /* 0x000000bab8b87221 */ /* 0x000fe20000010000 */
[C---:B------:R-:W-:Y:S01]  /*d140*/  HMMA.16816.F32.BF16 R32, R132.reuse, R150, R32 ;  /* 0x000000968420723c */ /* 0x040fe20000041820 */
[----:B------:R-:W1:Y:S03]  /*d150*/  LDSM.16.MT88.4 R148, [R232+0x16800] ;  /* 0x01680000e894783b */ /* 0x000e660000004200 */
[----:B------:R-:W-:Y:S01]  /*d160*/  FADD.FTZ R182, R180, R182 ;  /* 0x000000b6b4b67221 */ /* 0x000fe20000010000 */
[----:B------:R-:W-:Y:S01]  /*d170*/  MOV R0, R3 ;  /* 0x0000000300007202 */ /* 0x000fe20000000f00 */
[----:B------:R-:W-:Y:S01]  /*d180*/  MUFU.EX2 R200, R200 ;  /* 0x000000c800c87308 */ /* 0x000fe20000000800 */
[----:B------:R-:W-:Y:S01]  /*d190*/  FADD.FTZ R184, R183, R184 ;  /* 0x000000b8b7b87221 */ /* 0x000fe20000010000 */
[C---:B------:R-:W-:Y:S01]  /*d1a0*/  HMMA.16816.F32.BF16 R36, R132.reuse, R152, R36 ;  /* 0x000000988424723c */ /* 0x040fe20000041824 */
[----:B--2---:R-:W-:Y:S03]  /*d1b0*/  LDSM.16.MT88.4 R176, [R232+0x15800] ;  /* 0x01580000e8b0783b */ /* 0x004fe60000004200 */
[----:B------:R-:W-:Y:S02]  /*d1c0*/  FADD.FTZ R167, R167, R182 ;  /* 0x000000b6a7a77221 */ /* 0x000fe40000010000 */
[----:B------:R-:W-:Y:S02]  /*d1d0*/  FADD.FTZ R191, R191, R184 ;  /* 0x000000b8bfbf7221 */ /* 0x000fe40000010000 */
[C---:B------:R-:W-:Y:S01]  /*d1e0*/  HMMA.16816.F32.BF16 R40, R132.reuse, R154, R40 ;  /* 0x0000009a8428723c */ /* 0x040fe20000041828 */
[----:B------:R-:W2:Y:S01]  /*d1f0*/  MUFU.EX2 R199, R199 ;  /* 0x000000c700c77308 */ /* 0x000ea20000000800 */
[----:B------:R-:W-:Y:S02]  /*d200*/  LDSM.16.MT88.4 R152, [R232+0x13000] ;  /* 0x01300000e898783b */ /* 0x000fe40000004200 */
[----:B------:R-:W-:Y:S02]  /*d210*/  FADD.FTZ R167, R193, R167 ;  /* 0x000000a7c1a77221 */ /* 0x000fe40000010000 */
[----:B------:R-:W-:Y:S02]  /*d220*/  FADD.FTZ R191, R192, R191 ;  /* 0x000000bfc0bf7221 */ /* 0x000fe40000010000 */
[C---:B------:R-:W-:Y:S03]  /*d230*/  HMMA.16816.F32.BF16 R44, R132.reuse, R156, R44 ;  /* 0x0000009c842c723c */ /* 0x040fe6000004182c */
[----:B------:R-:W-:Y:S01]  /*d240*/  MUFU.EX2 R189, R189 ;  /* 0x000000bd00bd7308 */ /* 0x000fe20000000800 */
[----:B------:R-:W-:Y:S02]  /*d250*/  FADD.FTZ R194, R194, R167 ;  /* 0x000000a7c2c27221 */ /* 0x000fe40000010000 */
[----:B------:R-:W-:Y:S02]  /*d260*/  FADD.FTZ R196, R196, R191 ;  /* 0x000000bfc4c47221 */ /* 0x000fe40000010000 */
[C---:B------:R-:W-:Y:S01]  /*d270*/  HMMA.16816.F32.BF16 R48, R132.reuse, R158, R48 ;  /* 0x0000009e8430723c */ /* 0x040fe20000041830 */
[----:B------:R-:W-:Y:S03]  /*d280*/  LDSM.16.MT88.4 R156, [R230+0x13000] ;  /* 0x01300000e69c783b */ /* 0x000fe60000004200 */
[----:B------:R-:W-:Y:S01]  /*d290*/  FADD.FTZ R194, R197, R194 ;  /* 0x000000c2c5c27221 */ /* 0x000fe20000010000 */
[----:B------:R-:W-:Y:S01]  /*d2a0*/  MUFU.EX2 R190, R190 ;  /* 0x000000be00be7308 */ /* 0x000fe20000000800 */
[----:B------:R-:W-:Y:S02]  /*d2b0*/  FADD.FTZ R196, R195, R196 ;  /* 0x000000c4c3c47221 */ /* 0x000fe40000010000 */
[C---:B------:R-:W-:Y:S04]  /*d2c0*/  HMMA.16816.F32.BF16 R52, R132.reuse, R160, R52 ;  /* 0x000000a08434723c */ /* 0x040fe80000041834 */
[----:B------:R-:W-:Y:S03]  /*d2d0*/  FADD.FTZ R198, R198, R194 ;  /* 0x000000c2c6c67221 */ /* 0x000fe60000010000 */
[----:B------:R-:W1:Y:S01]  /*d2e0*/  MUFU.EX2 R188, R188 ;  /* 0x000000bc00bc7308 */ /* 0x000e620000000800 */
[C---:B------:R-:W-:Y:S01]  /*d2f0*/  HMMA.16816.F32.BF16 R56, R132.reuse, R162, R56 ;  /* 0x000000a28438723c */ /* 0x040fe20000041838 */
[----:B------:R-:W-:Y:S03]  /*d300*/  LDSM.16.MT88.4 R160, [R229+0x13000] ;  /* 0x01300000e5a0783b */ /* 0x000fe60000004200 */
[----:B----4-:R-:W-:Y:S04]  /*d310*/  FADD.FTZ R198, R206, R198 ;  /* 0x000000c6cec67221 */ /* 0x010fe80000010000 */
[C---:B---3--:R-:W-:Y:S01]  /*d320*/  HMMA.16816.F32.BF16 R60, R132.reuse, R140, R60 ;  /* 0x0000008c843c723c */ /* 0x048fe2000004183c */
[----:B------:R-:W-:Y:S07]  /*d330*/  MUFU.EX2 R208, R208 ;  /* 0x000000d000d07308 */ /* 0x000fee0000000800 */
[C---:B------:R-:W-:Y:S01]  /*d340*/  HMMA.16816.F32.BF16 R64, R132.reuse, R142, R64 ;  /* 0x0000008e8440723c */ /* 0x040fe20000041840 */
[----:B------:R-:W3:Y:S02]  /*d350*/  LDSM.16.MT88.4 R140, [R230+0x16800] ;  /* 0x01680000e68c783b */ /* 0x000ee40000004200 */
[----:B------:R-:W-:Y:S05]  /*d360*/  MUFU.EX2 R187, R187 ;  /* 0x000000bb00bb7308 */ /* 0x000fea0000000800 */
[C---:B------:R-:W-:Y:S05]  /*d370*/  HMMA.16816.F32.BF16 R68, R132.reuse, R168, R68 ;  /* 0x000000a88444723c */ /* 0x040fea0000041844 */
[----:B------:R-:W4:Y:S03]  /*d380*/  MUFU.EX2 R166, R166 ;  /* 0x000000a600a67308 */ /* 0x000f260000000800 */
[C---:B------:R-:W-:Y:S01]  /*d390*/  HMMA.16816.F32.BF16 R72, R132.reuse, R170, R72 ;  /* 0x000000aa8448723c */ /* 0x040fe20000041848 */
[----:B------:R-:W-:Y:S07]  /*d3a0*/  LDSM.16.MT88.4 R168, [R228+0x13000] ;  /* 0x01300000e4a8783b */ /* 0x000fee0000004200 */
[C---:B------:R-:W-:Y:S08]  /*d3b0*/  HMMA.16816.F32.BF16 R76, R132.reuse, R172, R76 ;  /* 0x000000ac844c723c */ /* 0x040ff0000004184c */
[C---:B------:R-:W-:Y:S01]  /*d3c0*/  HMMA.16816.F32.BF16 R80, R132.reuse, R174, R80 ;  /* 0x000000ae8450723c */ /* 0x040fe20000041850 */
[----:B------:R-:W-:Y:S07]  /*d3d0*/  LDSM.16.MT88.4 R172, [R232+0x15000] ;  /* 0x01500000e8ac783b */ /* 0x000fee0000004200 */
        /* <DEDUP_REMOVED lines=11> */
[----:B------:R-:W3:Y:S07]  /*d490*/  LDSM.16.MT88.4 R140, [R232+0x11000] ;  /* 0x01100000e88c783b */ /* 0x000eee0000004200 */
[C---:B-----5:R-:W-:Y:S08]  /*d4a0*/  HMMA.16816.F32.BF16 R116, R132.reuse, R136, R116 ;  /* 0x000000888474723c */ /* 0x060ff00000041874 */
[C---:B------:R-:W-:Y:S01]  /*d4b0*/  HMMA.16816.F32.BF16 R120, R132.reuse, R138, R120 ;  /* 0x0000008a8478723c */ /* 0x040fe20000041878 */
[----:B------:R-:W5:Y:S07]  /*d4c0*/  LDSM.16.MT88.4 R136, [R229+0x11000] ;  /* 0x01100000e588783b */ /* 0x000f6e0000004200 */
[C---:B-1----:R-:W-:Y:S08]  /*d4d0*/  HMMA.16816.F32.BF16 R124, R132.reuse, R144, R124 ;  /* 0x00000090847c723c */ /* 0x042ff0000004187c */
[----:B------:R-:W-:Y:S01]  /*d4e0*/  HMMA.16816.F32.BF16 R128, R132, R146, R128 ;  /* 0x000000928480723c */ /* 0x000fe20000041880 */
[----:B------:R-:W1:Y:S06]  /*d4f0*/  LDSM.16.MT88.4 R144, [R228+0x11000] ;  /* 0x01100000e490783b */ /* 0x000e6c0000004200 */
[----:B------:R-:W-:Y:S01]  /*d500*/  F2FP.BF16.PACK_AB R132, R205, R204 ;  /* 0x000000cccd84723e */ /* 0x000fe200000010ff */
[----:B------:R-:W-:Y:S01]  /*d510*/  FADD.FTZ R204, R204, R196 ;  /* 0x000000c4cccc7221 */ /* 0x000fe20000010000 */
[C---:B------:R-:W-:Y:S03]  /*d520*/  F2FP.BF16.PACK_AB R133, R202.reuse, R206 ;  /* 0x000000ceca85723e */ /* 0x040fe600000010ff */
[----:B------:R-:W-:Y:S01]  /*d530*/  F2FP.BF16.PACK_AB R134, R201, R203 ;  /* 0x000000cbc986723e */ /* 0x000fe200000010ff */
[----:B------:R-:W-:Y:S01]  /*d540*/  FADD.FTZ R204, R205, R204 ;  /* 0x000000cccdcc7221 */ /* 0x000fe20000010000 */
[----:B--2---:R-:W-:Y:S01]  /*d550*/  F2FP.BF16.PACK_AB R135, R199, R200 ;  /* 0x000000c8c787723e */ /* 0x004fe200000010ff */
[----:B------:R-:W-:Y:S02]  /*d560*/  FADD.FTZ R202, R202, R198 ;  /* 0x000000c6caca7221 */ /* 0x000fe40000010000 */
[----:B------:R-:W-:Y:S02]  /*d570*/  FADD.FTZ R203, R203, R204 ;  /* 0x000000cccbcb7221 */ /* 0x000fe40000010000 */
[----:B------:R-:W-:Y:S02]  /*d580*/  FADD.FTZ R202, R200, R202 ;  /* 0x000000cac8ca7221 */ /* 0x000fe40000010000 */
[C---:B---3--:R-:W-:Y:S03]  /*d590*/  HMMA.16816.F32.BF16 R4, R132.reuse, R140, R4 ;  /* 0x0000008c8404723c */ /* 0x048fe60000041804 */
[----:B------:R-:W-:Y:S02]  /*d5a0*/  FADD.FTZ R203, R201, R203 ;  /* 0x000000cbc9cb7221 */ /* 0x000fe40000010000 */
[----:B------:R-:W-:Y:S03]  /*d5b0*/  FADD.FTZ R199, R199, R202 ;  /* 0x000000cac7c77221 */ /* 0x000fe60000010000 */
[C---:B------:R-:W-:Y:S01]  /*d5c0*/  HMMA.16816.F32.BF16 R8, R132.reuse, R142, R8 ;  /* 0x0000008e8408723c */ /* 0x040fe20000041808 */
[----:B------:R-:W2:Y:S03]  /*d5d0*/  LDSM.16.MT88.4 R140, [R230+0x15000] ;  /* 0x01500000e68c783b */ /* 0x000ea60000004200 */
[----:B------:R-:W-:Y:S04]  /*d5e0*/  FADD.FTZ R199, R188, R199 ;  /* 0x000000c7bcc77221 */ /* 0x000fe80000010000 */
[C---:B------:R-:W-:Y:S04]  /*d5f0*/  HMMA.16816.F32.BF16 R12, R132.reuse, R148, R12 ;  /* 0x00000094840c723c */ /* 0x040fe8000004180c */
[----:B------:R-:W-:Y:S04]  /*d600*/  FADD.FTZ R199, R207, R199 ;  /* 0x000000c7cfc77221 */ /* 0x000fe80000010000 */
[C---:B------:R-:W-:Y:S01]  /*d610*/  HMMA.16816.F32.BF16 R16, R132.reuse, R150, R16 ;  /* 0x000000968410723c */ /* 0x040fe20000041810 */
[----:B------:R-:W-:Y:S03]  /*d620*/  LDSM.16.MT88.4 R148, [R232+0x17000] ;  /* 0x01700000e894783b */ /* 0x000fe60000004200 */
[----:B----4-:R-:W-:Y:S04]  /*d630*/  FADD.FTZ R199, R166, R199 ;  /* 0x000000c7a6c77221 */ /* 0x010fe80000010000 */
[C---:B-----5:R-:W-:Y:S04]  /*d640*/  HMMA.16816.F32.BF16 R20, R132.reuse, R136, R20 ;  /* 0x000000888414723c */ /* 0x060fe80000041814 */
[----:B------:R-:W-:Y:S04]  /*d650*/  FADD.FTZ R251, R165, R199 ;  /* 0x000000c7a5fb7221 */ /* 0x000fe80000010000 */
        /* <DEDUP_REMOVED lines=13> */
[C---:B------:R-:W-:Y:S01]  /*d730*/  F2FP.BF16.PACK_AB R168, R190.reuse, R189 ;  /* 0x000000bdbea8723e */ /* 0x040fe200000010ff */
[C---:B------:R-:W-:Y:S04]  /*d740*/  HMMA.16816.F32.BF16 R64, R132.reuse, R170, R64 ;  /* 0x000000aa8440723c */ /* 0x040fe80000041840 */
[----:B------:R-:W-:Y:S01]  /*d750*/  F2FP.BF16.PACK_AB R169, R207, R188 ;  /* 0x000000bccfa9723e */ /* 0x000fe200000010ff */
[----:B------:R-:W-:Y:S02]  /*d760*/  FADD.FTZ R189, R189, R203 ;  /* 0x000000cbbdbd7221 */ /* 0x000fe40000010000 */
[----:B------:R-:W-:Y:S01]  /*d770*/  F2FP.BF16.PACK_AB R170, R187, R208 ;  /* 0x000000d0bbaa723e */ /* 0x000fe200000010ff */
[C---:B------:R-:W-:Y:S04]  /*d780*/  HMMA.16816.F32.BF16 R68, R132.reuse, R172, R68 ;  /* 0x000000ac8444723c */ /* 0x040fe80000041844 */
[----:B------:R-:W-:Y:S01]  /*d790*/  F2FP.BF16.PACK_AB R171, R165, R166 ;  /* 0x000000a6a5ab723e */ /* 0x000fe200000010ff */
[----:B------:R-:W-:Y:S03]  /*d7a0*/  FADD.FTZ R189, R190, R189 ;  /* 0x000000bdbebd7221 */ /* 0x000fe60000010000 */
[C---:B------:R-:W-:Y:S01]  /*d7b0*/  HMMA.16816.F32.BF16 R72, R132.reuse, R174, R72 ;  /* 0x000000ae8448723c */ /* 0x040fe20000041848 */
[----:B------:R-:W-:Y:S03]  /*d7c0*/  LDSM.16.MT88.4 R172, [R228+0x11800] ;  /* 0x01180000e4ac783b */ /* 0x000fe60000004200 */
[----:B------:R-:W-:Y:S04]  /*d7d0*/  FADD.FTZ R189, R208, R189 ;  /* 0x000000bdd0bd7221 */ /* 0x000fe80000010000 */
[C---:B--2---:R-:W-:Y:S04]  /*d7e0*/  HMMA.16816.F32.BF16 R76, R132.reuse, R140, R76 ;  /* 0x0000008c844c723c */ /* 0x044fe8000004184c */
[----:B------:R-:W-:Y:S04]  /*d7f0*/  FADD.FTZ R252, R187, R189 ;  /* 0x000000bdbbfc7221 */ /* 0x000fe80000010000 */
        /* <DEDUP_REMOVED lines=62> */
.L_x_2384:
[----:B------:R-:W1:Y:S01]  /*dbe0*/  SHFL.BFLY PT, R0, R251, 0x2, 0x1f ;  /* 0x0c401f00fb007f89 */ /* 0x000e6200000e0000 */
[C---:B------:R-:W-:Y:S01]  /*dbf0*/  ISETP.NE.AND P0, PT, R242.reuse, -0x1, PT ;  /* 0xfffffffff200780c */ /* 0x040fe20003f05270 */
[----:B------:R-:W2:Y:S01]  /*dc00*/  LDC.U8 R19, c[0x0][0x328] ;  /* 0x0000ca00ff137b82 */ /* 0x000ea20000000000 */
[----:B------:R-:W-:Y:S01]  /*dc10*/  MOV R7, 0x3f800000 ;  /* 0x3f80000000077802 */ /* 0x000fe20000000f00 */
[----:B------:R-:W3:Y:S01]  /*dc20*/  SHFL.BFLY PT, R2, R252, 0x2, 0x1f ;  /* 0x0c401f00fc027f89 */ /* 0x000ee200000e0000 */
[----:B------:R-:W-:Y:S01]  /*dc30*/  MOV R6, 0x3f800000 ;  /* 0x3f80000000067802 */ /* 0x000fe20000000f00 */
[----:B------:R-:W-:Y:S08]  /*dc40*/  BSSY B0, `(.L_x_2389) ;  /* 0x0000173000007945 */ /* 0x000ff00003800000 */
[----:B------:R-:W-:-:S04]  /*dc50*/  @P0 IMAD.WIDE.U32 R8, R242, c[0x0][0x1e8], RZ ;  /* 0x00007a00f2080a25 */ /* 0x000fc800078e00ff */
[----:B------:R-:W-:Y:S01]  /*dc60*/  @P0 IMAD R4, R242, c[0x0][0x1ec], R9 ;  /* 0x00007b00f2040a24 */ /* 0x000fe200078e0209 */
[----:B------:R-:W-:Y:S02]  /*dc70*/  @P0 MOV R5, R8 ;  /* 0x0000000800050202 */ /* 0x000fe40000000f00 */
[----:B------:R-:W4:Y:S01]  /*dc80*/  S2R R8, SR_TID.X ;  /* 0x0000000000087919 */ /* 0x000f220000002100 */
[----:B-1----:R-:W-:Y:S02]  /*dc90*/  FADD.FTZ R251, R0, R251 ;  /* 0x000000fb00fb7221 */ /* 0x002fe40000010000 */
[----:B---3--:R-:W-:-:S03]  /*dca0*/  FADD.FTZ R252, R2, R252 ;  /* 0x000000fc02fc7221 */ /* 0x008fc60000010000 */
[----:B------:R-:W1:Y:S04]  /*dcb0*/  SHFL.BFLY PT, R0, R251, 0x1, 0x1f ;  /* 0x0c201f00fb007f89 */ /* 0x000e6800000e0000 */
[----:B------:R-:W3:Y:S01]  /*dcc0*/  SHFL.BFLY PT, R2, R252, 0x1, 0x1f ;  /* 0x0c201f00fc027f89 */ /* 0x000ee200000e0000 */
[----:B----4-:R-:W-:-:S04]  /*dcd0*/  SHF.R.S32.HI R9, RZ, 0x1f, R8 ;  /* 0x0000001fff097819 */ /* 0x010fc80000011408 */
[CC--:B------:R-:W-:Y:S02]  /*dce0*/  LEA.HI R10, R9.reuse, R8.reuse, RZ, 0x2 ;  /* 0x00000008090a7211 */ /* 0x0c0fe400078f10ff */
[----:B------:R-:W-:Y:S01]  /*dcf0*/  LEA.HI R9, R9, R8, RZ, 0x5 ;  /* 0x0000000809097211 */ /* 0x000fe200078f28ff */
[----:B-1----:R-:W-:Y:S01]  /*dd00*/  FADD.FTZ R0, R251, R0 ;  /* 0x00000000fb007221 */ /* 0x002fe20000010000 */
[--C-:B------:R-:W-:Y:S02]  /*dd10*/  SHF.R.S32.HI R12, RZ, 0x2, R10.reuse ;  /* 0x00000002ff0c7819 */ /* 0x100fe4000001140a */
[----:B------:R-:W-:Y:S01]  /*dd20*/  SHF.R.S32.HI R11, RZ, 0x1f, R10 ;  /* 0x0000001fff0b7819 */ /* 0x000fe2000001140a */
[----:B---3--:R-:W-:Y:S01]  /*dd30*/  FADD.FTZ R2, R252, R2 ;  /* 0x00000002fc027221 */ /* 0x008fe20000010000 */
[----:B------:R-:W-:Y:S02]  /*dd40*/  FSETP.NE.FTZ.AND P4, PT, R0, RZ, PT ;  /* 0x000000ff0000720b */ /* 0x000fe40003f95000 */
[----:B------:R-:W-:-:S02]  /*dd50*/  LEA.HI R11, R11, R12, RZ, 0x3 ;  /* 0x0000000c0b0b7211 */ /* 0x000fc400078f18ff */
[----:B------:R-:W-:Y:S02]  /*dd60*/  FSETP.NE.FTZ.AND P5, PT, R2, RZ, PT ;  /* 0x000000ff0200720b */ /* 0x000fe40003fb5000 */
[----:B------:R-:W-:Y:S02]  /*dd70*/  LOP3.LUT R11, R11, 0xfffffff8, RZ, 0xc0, !PT ;  /* 0xfffffff80b0b7812 */ /* 0x000fe400078ec0ff */
[----:B------:R-:W-:Y:S02]  /*dd80*/  LOP3.LUT R10, R10, 0x3ffffffc, RZ, 0xc0, !PT ;  /* 0x3ffffffc0a0a7812 */ /* 0x000fe400078ec0ff */
[----:B------:R-:W-:Y:S02]  /*dd90*/  IADD3 R11, R12, -R11, RZ ;  /* 0x8000000b0c0b7210 */ /* 0x000fe40007ffe0ff */
[----:B------:R-:W-:Y:S01]  /*dda0*/  SHF.R.S32.HI R12, RZ, 0x5, R9 ;  /* 0x00000005ff0c7819 */ /* 0x000fe20000011409 */
[----:B------:R-:W1:Y:S01]  /*ddb0*/  @P4 MUFU.RCP R7, R0 ;  /* 0x0000000000074308 */ /* 0x000e620000001000 */
[----:B------:R-:W-:-:S02]  /*ddc0*/  SHF.L.U32 R13, R11, 0x6, RZ ;  /* 0x000000060b0d7819 */ /* 0x000fc400000006ff */
[----:B------:R-:W-:Y:S02]  /*ddd0*/  IADD3 R10, -R10, R8, RZ ;  /* 0x000000080a0a7210 */ /* 0x000fe40007ffe1ff */
[----:B------:R-:W-:Y:S02]  /*dde0*/  LOP3.LUT R13, R13, 0x1c0, RZ, 0xc0, !PT ;  /* 0x000001c00d0d7812 */ /* 0x000fe400078ec0ff */
[----:B------:R-:W-:Y:S01]  /*ddf0*/  LOP3.LUT R14, R11, 0x1, RZ, 0xc0, !PT ;  /* 0x000000010b0e7812 */ /* 0x000fe200078ec0ff */
[----:B------:R-:W3:Y:S01]  /*de00*/  @P5 MUFU.RCP R6, R2 ;  /* 0x0000000200065308 */ /* 0x000ee20000001000 */
[----:B------:R-:W-:Y:S02]  /*de10*/  LEA R10, R12, R10, 0x9 ;  /* 0x0000000a0c0a7211 */ /* 0x000fe400078e48ff */
[----:B------:R-:W-:Y:S02]  /*de20*/  LEA.HI R13, R13, R13, RZ, 0x1d ;  /* 0x0000000d0d0d7211 */ /* 0x000fe400078fe8ff */
[----:B------:R-:W-:-:S02]  /*de30*/  ISETP.NE.U32.AND P3, PT, R14, 0x1, PT ;  /* 0x000000010e00780c */ /* 0x000fc40003f65070 */
[----:B------:R-:W-:Y:S01]  /*de40*/  LEA R10, R10, R13, 0x1 ;  /* 0x0000000d0a0a7211 */ /* 0x000fe200078e08ff */
[----:B-1----:R-:W-:Y:S01]  /*de50*/  FMUL.FTZ R163, R7, R163 ;  /* 0x000000a307a37220 */ /* 0x002fe20000410000 */
[----:B------:R-:W-:Y:S01]  /*de60*/  R2P PR, R11, 0x6 ;  /* 0x000000060b007804 */ /* 0x000fe20000000000 */
[C---:B------:R-:W-:Y:S01]  /*de70*/  FMUL.FTZ R162, R7.reuse, R162 ;  /* 0x000000a207a27220 */ /* 0x040fe20000410000 */
[----:B------:R-:W-:Y:S01]  /*de80*/  SHF.L.U32 R10, R10, 0x1, RZ ;  /* 0x000000010a0a7819 */ /* 0x000fe200000006ff */
[C---:B------:R-:W-:Y:S01]  /*de90*/  FMUL.FTZ R159, R7.reuse, R159 ;  /* 0x0000009f079f7220 */ /* 0x040fe20000410000 */
[----:B------:R-:W-:Y:S01]  /*dea0*/  MOV R13, 0x20 ;  /* 0x00000020000d7802 */ /* 0x000fe20000000f00 */
[C---:B------:R-:W-:Y:S01]  /*deb0*/  FMUL.FTZ R158, R7.reuse, R158 ;  /* 0x0000009e079e7220 */ /* 0x040fe20000410000 */
[C---:B------:R-:W-:Y:S01]  /*dec0*/  IADD3 R11, R10.reuse, -0x10, RZ ;  /* 0xfffffff00a0b7810 */ /* 0x040fe20007ffe0ff */
[----:B------:R-:W-:Y:S01]  /*ded0*/  FMUL.FTZ R155, R7, R155 ;  /* 0x0000009b079b7220 */ /* 0x000fe20000410000 */
[----:B------:R-:W-:Y:S01]  /*dee0*/  F2FP.BF16.PACK_AB R162, R163, R162 ;  /* 0x000000a2a3a2723e */ /* 0x000fe200000010ff */
[C---:B------:R-:W-:Y:S01]  /*def0*/  FMUL.FTZ R154, R7.reuse, R154 ;  /* 0x0000009a079a7220 */ /* 0x040fe20000410000 */
[----:B------:R-:W-:Y:S01]  /*df00*/  @P3 IADD3 R11, R10, 0x10, RZ ;  /* 0x000000100a0b3810 */ /* 0x000fe20007ffe0ff */
[----:B------:R-:W-:Y:S01]  /*df10*/  FMUL.FTZ R151, R7, R151 ;  /* 0x0000009707977220 */ /* 0x000fe20000410000 */
[----:B------:R-:W-:Y:S01]  /*df20*/  F2FP.BF16.PACK_AB R158, R159, R158 ;  /* 0x0000009e9f9e723e */ /* 0x000fe200000010ff */
[----:B------:R-:W-:Y:S01]  /*df30*/  FMUL.FTZ R150, R7, R150 ;  /* 0x0000009607967220 */ /* 0x000fe20000410000 */
[----:B------:R-:W-:Y:S01]  /*df40*/  F2FP.BF16.PACK_AB R154, R155, R154 ;  /* 0x0000009a9b9a723e */ /* 0x000fe200000010ff */
[C---:B------:R-:W-:Y:S01]  /*df50*/  FMUL.FTZ R147, R7.reuse, R147 ;  /* 0x0000009307937220 */ /* 0x040fe20000410000 */
[----:B------:R-:W-:Y:S01]  /*df60*/  STS [R10+0x400], R162 ;  /* 0x000400a20a007388 */ /* 0x000fe20000000800 */
[----:B------:R-:W-:Y:S01]  /*df70*/  FMUL.FTZ R146, R7, R146 ;  /* 0x0000009207927220 */ /* 0x000fe20000410000 */
[----:B------:R-:W-:Y:S01]  /*df80*/  F2FP.BF16.PACK_AB R150, R151, R150 ;  /* 0x000000969796723e */ /* 0x000fe200000010ff */
[----:B------:R-:W-:Y:S01]  /*df90*/  FMUL.FTZ R143, R7, R143 ;  /* 0x0000008f078f7220 */ /* 0x000fe20000410000 */
[----:B------:R-:W-:Y:S01]  /*dfa0*/  LOP3.LUT R9, R9, 0xffffffe0, RZ, 0xc0, !PT ;  /* 0xffffffe009097812 */ /* 0x000fe200078ec0ff */
[----:B------:R-:W-:Y:S01]  /*dfb0*/  FMUL.FTZ R142, R7, R142 ;  /* 0x0000008e078e7220 */ /* 0x000fe20000410000 */
[----:B------:R-:W-:Y:S01]  /*dfc0*/  F2FP.BF16.PACK_AB R146, R147, R146 ;  /* 0x000000929392723e */ /* 0x000fe200000010ff */
[C---:B------:R-:W-:Y:S01]  /*dfd0*/  FMUL.FTZ R139, R7.reuse, R139 ;  /* 0x0000008b078b7220 */ /* 0x040fe20000410000 */
[----:B------:R-:W1:Y:S01]  /*dfe0*/  @P4 MUFU.LG2 R0, R0 ;  /* 0x0000000000004308 */ /* 0x000e620000000c00 */
        /* <DEDUP_REMOVED lines=78> */
[----:B---3--:R-:W-:-:S02]  /*e4d0*/  FMUL.FTZ R160, R6, R160 ;  /* 0x000000a006a07220 */ /* 0x008fc40000410000 */
[C---:B------:R-:W-:Y:S01]  /*e4e0*/  FMUL.FTZ R161, R6.reuse, R161 ;  /* 0x000000a106a17220 */ /* 0x040fe20000410000 */
[----:B------:R-:W-:Y:S01]  /*e4f0*/  F2FP.BF16.PACK_AB R131, R131, R7 ;  /* 0x000000078383723e */ /* 0x000fe200000010ff */
[C---:B------:R-:W-:Y:S01]  /*e500*/  FMUL.FTZ R156, R6.reuse, R156 ;  /* 0x0000009c069c7220 */ /* 0x040fe20000410000 */
[----:B------:R-:W-:Y:S01]  /*e510*/  MOV R7, 0x40 ;  /* 0x0000004000077802 */ /* 0x000fe20000000f00 */
[C---:B------:R-:W-:Y:S01]  /*e520*/  FMUL.FTZ R157, R6.reuse, R157 ;  /* 0x0000009d069d7220 */ /* 0x040fe20000410000 */
[----:B------:R-:W-:Y:S01]  /*e530*/  F2FP.BF16.PACK_AB R160, R161, R160 ;  /* 0x000000a0a1a0723e */ /* 0x000fe200000010ff */
[C---:B------:R-:W-:Y:S01]  /*e540*/  FMUL.FTZ R152, R6.reuse, R152 ;  /* 0x0000009806987220 */ /* 0x040fe20000410000 */
[----:B------:R-:W-:Y:S01]  /*e550*/  SEL R7, R7, 0xffffffc0, !P2 ;  /* 0xffffffc007077807 */ /* 0x000fe20005000000 */
[C---:B------:R-:W-:Y:S01]  /*e560*/  FMUL.FTZ R153, R6.reuse, R153 ;  /* 0x0000009906997220 */ /* 0x040fe20000410000 */
[----:B------:R-:W-:Y:S01]  /*e570*/  F2FP.BF16.PACK_AB R156, R157, R156 ;  /* 0x0000009c9d9c723e */ /* 0x000fe200000010ff */
[----:B------:R-:W-:Y:S01]  /*e580*/  FMUL.FTZ R148, R6, R148 ;  /* 0x0000009406947220 */ /* 0x000fe20000410000 */
[----:B------:R-:W-:Y:S01]  /*e590*/  IADD3 R15, R10, R7, RZ ;  /* 0x000000070a0f7210 */ /* 0x000fe20007ffe0ff */
[C---:B------:R-:W-:Y:S01]  /*e5a0*/  FMUL.FTZ R149, R6.reuse, R149 ;  /* 0x0000009506957220 */ /* 0x040fe20000410000 */
[----:B------:R-:W-:Y:S01]  /*e5b0*/  F2FP.BF16.PACK_AB R152, R153, R152 ;  /* 0x000000989998723e */ /* 0x000fe200000010ff */
[C---:B------:R-:W-:Y:S01]  /*e5c0*/  FMUL.FTZ R144, R6.reuse, R144 ;  /* 0x0000009006907220 */ /* 0x040fe20000410000 */
[----:B------:R-:W-:Y:S01]  /*e5d0*/  STS [R10], R160 ;  /* 0x000000a00a007388 */ /* 0x000fe20000000800 */
        /* <DEDUP_REMOVED lines=15> */
[----:B--2---:R-:W-:Y:S01]  /*e6d0*/  ISETP.NE.AND P2, PT, R19, RZ, PT ;  /* 0x000000ff1300720c */ /* 0x004fe20003f45270 */
        /* <DEDUP_REMOVED lines=71> */
[----:B-1----:R-:W-:-:S03]  /*eb50*/  @P4 FMUL.FTZ R0, R0, 0.69314718246459960938 ;  /* 0x3f31721800004820 */ /* 0x002fc60000410000 */
[----:B------:R-:W-:Y:S02]  /*eb60*/  F2FP.BF16.PACK_AB R128, R6, R128 ;  /* 0x000000800680723e */ /* 0x000fe400000010ff */
[----:B------:R-:W-:Y:S02]  /*eb70*/  SEL R6, R13, 0xffffffe0, !P1 ;  /* 0xffffffe00d067807 */ /* 0x000fe40004800000 */
[----:B------:R-:W-:Y:S02]  /*eb80*/  ISETP.NE.OR P1, PT, R242, -0x1, !P2 ;  /* 0xfffffffff200780c */ /* 0x000fe40005725670 */
[----:B------:R-:W-:Y:S02]  /*eb90*/  IADD3 R13, R10, R6, RZ ;  /* 0x000000060a0d7210 */ /* 0x000fe40007ffe0ff */
[----:B------:R-:W-:Y:S02]  /*eba0*/  IADD3 R14, R6, R11, RZ ;  /* 0x0000000b060e7210 */ /* 0x000fe40007ffe0ff */
[-C--:B------:R-:W-:Y:S01]  /*ebb0*/  IADD3 R17, R13, R7.reuse, RZ ;  /* 0x000000070d117210 */ /* 0x080fe20007ffe0ff */
[----:B------:R-:W-:Y:S01]  /*ebc0*/  STS [R13], R152 ;  /* 0x000000980d007388 */ /* 0x000fe20000000800 */
[----:B------:R-:W-:-:S03]  /*ebd0*/  IADD3 R18, R14, R7, RZ ;  /* 0x000000070e127210 */ /* 0x000fc60007ffe0ff */
[----:B------:R-:W-:Y:S04]  /*ebe0*/  STS [R13+0x400], R154 ;  /* 0x0004009a0d007388 */ /* 0x000fe80000000800 */
[----:B------:R-:W-:Y:S04]  /*ebf0*/  STS [R14], R148 ;  /* 0x000000940e007388 */ /* 0x000fe80000000800 */
        /* <DEDUP_REMOVED lines=54> */
[----:B------:R2:W-:Y:S01]  /*ef60*/  STS [R17+0x6400], R126 ;  /* 0x0064007e11007388 */ /* 0x0005e20000000800 */
[----:B-1----:R-:W1:Y:S03]  /*ef70*/  @P5 MUFU.LG2 R14, R2 ;  /* 0x00000002000e5308 */ /* 0x002e660000000c00 */
[----:B------:R2:W-:Y:S04]  /*ef80*/  STS [R18+0x6000], R128 ;  /* 0x0060008012007388 */ /* 0x0005e80000000800 */
[----:B------:R2:W-:Y:S04]  /*ef90*/  STS [R18+0x6400], R131 ;  /* 0x0064008312007388 */ /* 0x0005e80000000800 */
[----:B------:R-:W-:Y:S01]  /*efa0*/  BAR.SYNC.DEFER_BLOCKING 0x0 ;  /* 0x0000000000007b1d */ /* 0x000fe20000010000 */
[----:B-1----:R-:W-:-:S05]  /*efb0*/  @P5 FMUL.FTZ R14, R14, 0.69314718246459960938 ;  /* 0x3f3172180e0e5820 */ /* 0x002fca0000410000 */
[----:B------:R-:W1:Y:S04]  /*efc0*/  S2R R6, SR_CTAID.Y ;  /* 0x0000000000067919 */ /* 0x000e680000002600 */
[----:B------:R-:W3:Y:S04]  /*efd0*/  S2R R7, SR_TID.X ;  /* 0x0000000000077919 */ /* 0x000ee80000002100 */
[----:B------:R-:W4:Y:S04]  /*efe0*/  S2R R11, SR_CTAID.Z ;  /* 0x00000000000b7919 */ /* 0x000f280000002700 */
[----:B------:R2:W2:Y:S04]  /*eff0*/  LDS.128 R72, [R244] ;  /* 0x00000000f4487984 */ /* 0x0004a80000000c00 */
[----:B------:R2:W2:Y:S01]  /*f000*/  LDS.128 R68, [R244+0x800] ;  /* 0x00080000f4447984 */ /* 0x0004a20000000c00 */
[----:B-1----:R-:W-:Y:S01]  /*f010*/  @!P0 SHF.R.S32.HI R13, RZ, 0x1f, R6 ;  /* 0x0000001fff0d8819 */ /* 0x002fe20000011406 */
[----:B------:R-:W-:-:S02]  /*f020*/  @!P0 IMAD.WIDE.U32 R80, R6, c[0x0][0x1e0], RZ ;  /* 0x0000780006508a25 */ /* 0x000fc400078e00ff */
[----:B------:R1:W1:Y:S01]  /*f030*/  LDS.128 R64, [R244+0x1000] ;  /* 0x00100000f4407984 */ /* 0x0002620000000c00 */
[----:B---3--:R-:W-:Y:S01]  /*f040*/  SHF.R.S32.HI R10, RZ, 0x1f, R7 ;  /* 0x0000001fff0a7819 */ /* 0x008fe20000011407 */
[----:B------:R-:W-:Y:S02]  /*f050*/  @!P0 IMAD R13, R13, c[0x0][0x1e0], RZ ;  /* 0x000078000d0d8a24 */ /* 0x000fe400078e02ff */
[----:B------:R3:W1:Y:S01]  /*f060*/  LDS.128 R60, [R244+0x1800] ;  /* 0x00180000f43c7984 */ /* 0x0006620000000c00 */
[----:B------:R-:W-:Y:S01]  /*f070*/  @!P0 MOV R5, R80 ;  /* 0x0000005000058202 */ /* 0x000fe20000000f00 */
[----:B------:R-:W-:Y:S01]  /*f080*/  @!P1 IMAD R242, R6, c[0x0][0x214], RZ ;  /* 0x0000850006f29a24 */ /* 0x000fe200078e02ff */
[----:B------:R-:W-:Y:S01]  /*f090*/  LEA.HI R2, R10, R7, RZ, 0x5 ;  /* 0x000000070a027211 */ /* 0x000fe200078f28ff */
[----:B------:R3:W1:Y:S01]  /*f0a0*/  LDS.128 R56, [R244+0x2000] ;  /* 0x00200000f4387984 */ /* 0x0006620000000c00 */
[----:B------:R-:W-:Y:S02]  /*f0b0*/  @!P0 IMAD R13, R6, c[0x0][0x1e4], R13 ;  /* 0x00007900060d8a24 */ /* 0x000fe400078e020d */
[----:B------:R-:W-:Y:S01]  /*f0c0*/  LOP3.LUT R2, R2, 0xffffffe0, RZ, 0xc0, !PT ;  /* 0xffffffe002027812 */ /* 0x000fe200078ec0ff */
[----:B------:R3:W1:Y:S01]  /*f0d0*/  LDS.128 R52, [R244+0x2800] ;  /* 0x00280000f4347984 */ /* 0x0006620000000c00 */
[----:B----4-:R-:W-:Y:S01]  /*f0e0*/  @!P2 IMAD R6, R6, c[0x0][0x1c0], R11 ;  /* 0x000070000606aa24 */ /* 0x010fe200078e020b */
[----:B------:R-:W-:Y:S01]  /*f0f0*/  @!P0 IADD3 R4, R81, R13, RZ ;  /* 0x0000000d51048210 */ /* 0x000fe20007ffe0ff */
[----:B------:R-:W-:Y:S01]  /*f100*/  @P2 IMAD R242, R11, c[0x0][0x234], R242 ;  /* 0x00008d000bf22a24 */ /* 0x000fe200078e02f2 */
[----:B------:R3:W4:Y:S01]  /*f110*/  LDS.128 R48, [R244+0x3000] ;  /* 0x00300000f4307984 */ /* 0x0007220000000c00 */
[----:B------:R-:W-:Y:S01]  /*f120*/  SHF.R.S32.HI R13, RZ, 0x1f, R12 ;  /* 0x0000001fff0d7819 */ /* 0x000fe2000001140c */
[----:B------:R-:W-:Y:S01]  /*f130*/  @!P2 IMAD R242, R6, c[0x0][0x214], RZ ;  /* 0x0000850006f2aa24 */ /* 0x000fe200078e02ff */
[----:B------:R-:W-:Y:S01]  /*f140*/  IADD3 R2, R7, -R2, RZ ;  /* 0x8000000207027210 */ /* 0x000fe20007ffe0ff */
[----:B------:R3:W1:Y:S01]  /*f150*/  LDS.128 R44, [R244+0x3800] ;  /* 0x00380000f42c7984 */ /* 0x0006620000000c00 */
[----:B------:R-:W-:-:S02]  /*f160*/  LOP3.LUT P0, RZ, R9, 0x3, RZ, 0xc0, !PT ;  /* 0x0000000309ff7812 */ /* 0x000fc4000780c0ff */
[----:B------:R-:W-:Y:S01]  /*f170*/  LEA.HI R13, R13, R12, RZ, 0x2 ;  /* 0x0000000c0d0d7211 */ /* 0x000fe200078f10ff */
[----:B------:R3:W1:Y:S01]  /*f180*/  LDS.128 R40, [R244+0x4000] ;  /* 0x00400000f4287984 */ /* 0x0006620000000c00 */
[----:B------:R-:W-:Y:S02]  /*f190*/  SHF.R.S32.HI R8, RZ, 0x1f, R2 ;  /* 0x0000001fff087819 */ /* 0x000fe40000011402 */
[----:B------:R-:W-:Y:S01]  /*f1a0*/  LOP3.LUT R13, R13, 0xffffffc, RZ, 0xc0, !PT ;  /* 0x0ffffffc0d0d7812 */ /* 0x000fe200078ec0ff */
[----:B------:R3:W1:Y:S01]  /*f1b0*/  LDS.128 R36, [R244+0x4800] ;  /* 0x00480000f4247984 */ /* 0x0006620000000c00 */
[----:B------:R-:W-:Y:S02]  /*f1c0*/  LEA.HI R8, R8, R2, RZ, 0x2 ;  /* 0x0000000208087211 */ /* 0x000fe400078f10ff */
[----:B------:R-:W-:Y:S01]  /*f1d0*/  IADD3 R13, R12, -R13, RZ ;  /* 0x8000000d0c0d7210 */ /* 0x000fe20007ffe0ff */
[----:B------:R3:W1:Y:S01]  /*f1e0*/  LDS.128 R32, [R244+0x5000] ;  /* 0x00500000f4207984 */ /* 0x0006620000000c00 */
[----:B------:R-:W-:-:S02]  /*f1f0*/  SHF.R.S32.HI R8, RZ, 0x2, R8 ;  /* 0x00000002ff087819 */ /* 0x000fc40000011408 */
[----:B------:R-:W-:Y:S01]  /*f200*/  MOV R2, 0x7f800000 ;  /* 0x7f80000000027802 */ /* 0x000fe20000000f00 */
[----:B------:R3:W1:Y:S01]  /*f210*/  LDS.128 R28, [R244+0x5800] ;  /* 0x00580000f41c7984 */ /* 0x0006620000000c00 */
[----:B------:R-:W-:Y:S01]  /*f220*/  MOV R9, 0x7f800000 ;  /* 0x7f80000000097802 */ /* 0x000fe20000000f00 */
[----:B------:R-:W-:Y:S01]  /*f230*/  @P5 FFMA.FTZ R2, R164, c[0x0][0x238], R14 ;  /* 0x00008e00a4025a23 */ /* 0x000fe2000001000e */
[----:B------:R-:W-:Y:S01]  /*f240*/  LEA R8, R13, R8, 0x4 ;  /* 0x000000080d087211 */ /* 0x000fe200078e20ff */
[----:B------:R3:W1:Y:S01]  /*f250*/  LDS.128 R24, [R244+0x6000] ;  /* 0x00600000f4187984 */ /* 0x0006620000000c00 */
[----:B------:R-:W-:-:S03]  /*f260*/  @P4 FFMA.FTZ R9, R3, c[0x0][0x238], R0 ;  /* 0x00008e0003094a23 */ /* 0x000fc60000010000 */
[----:B------:R3:W1:Y:S04]  /*f270*/  LDS.128 R20, [R244+0x6800] ;  /* 0x00680000f4147984 */ /* 0x0006680000000c00 */
[----:B------:R3:W1:Y:S04]  /*f280*/  LDS.128 R16, [R244+0x7000] ;  /* 0x00700000f4107984 */ /* 0x0006680000000c00 */
[----:B------:R3:W1:Y:S01]  /*f290*/  LDS.128 R76, [R244+0x7800] ;  /* 0x00780000f44c7984 */ /* 0x0006620000000c00 */
[----:B------:R-:W-:Y:S05]  /*f2a0*/  @P0 BRA `(.L_x_2390) ;  /* 0x000000c000000947 */ /* 0x000fea0003800000 */
[----:B--2---:R-:W2:Y:S01]  /*f2b0*/  S2R R0, SR_CTAID.X ;  /* 0x0000000000007919 */ /* 0x004ea20000002500 */
[----:B------:R-:W-:-:S02]  /*f2c0*/  IADD3 R6, R8, 0x8, RZ ;  /* 0x0000000808067810 */ /* 0x000fc40007ffe0ff */
[-C--:B------:R-:W-:Y:S02]  /*f2d0*/  ISETP.GE.AND P2, PT, R8, R239.reuse, PT ;  /* 0x000000ef0800720c */ /* 0x080fe40003f46270 */
[----:B------:R-:W-:Y:S01]  /*f2e0*/  ISETP.GE.AND P1, PT, R6, R239, PT ;  /* 0x000000ef0600720c */ /* 0x000fe20003f26270 */
[----:B--2---:R-:W-:-:S05]  /*f2f0*/  IMAD R242, R0, 0x40, R242 ;  /* 0x0000004000f27824 */ /* 0x004fca00078e02f2 */
[----:B------:R-:W-:Y:S02]  /*f300*/  SHF.R.S32.HI R3, RZ, 0x1f, R242 ;  /* 0x0000001fff037819 */ /* 0x000fe400000114f2 */
[----:B------:R-:W-:-:S04]  /*f310*/  IADD3 R0, P0, R8, R242, RZ ;  /* 0x000000f208007210 */ /* 0x000fc80007f1e0ff */
[----:B------:R-:W-:Y:S02]  /*f320*/  LEA.HI.X.SX32 R3, R8, R3, 0x1, P0 ;  /* 0x0000000308037211 */ /* 0x000fe400000f0eff */
[----:B------:R-:W-:-:S04]  /*f330*/  LEA R12, P0, R0, c[0x0][0x200], 0x2 ;  /* 0x00008000000c7a11 */ /* 0x000fc800078010ff */
[----:B------:R-:W-:-:S05]  /*f340*/  LEA.HI.X R13, R0, c[0x0][0x204], R3, 0x2, P0 ;  /* 0x00008100000d7a11 */ /* 0x000fca00000f1403 */
[----:B------:R2:W-:Y:S04]  /*f350*/  @!P2 STG.E [R12.64], R2 ;  /* 0x000000020c00a986 */ /* 0x0005e8000c10190a */
[----:B------:R2:W-:Y:S02]  /*f360*/  @!P1 STG.E [R12.64+0x20], R9 ;  /* 0x000020090c009986 */ /* 0x0005e4000c10190a */
.L_x_2390:
[----:B--2---:R-:W-:Y:S05]  /*f370*/  BSYNC B0 ;  /* 0x0000000000007941 */ /* 0x004fea0003800000 */
.L_x_2389:
[----:B------:R-:W2:Y:S01]  /*f380*/  S2R R0, SR_CTAID.X ;  /* 0x0000000000007919 */ /* 0x000ea20000002500 */
[----:B------:R-:W-:Y:S01]  /*f390*/  LEA.HI R10, R10, R7, RZ, 0x3 ;  /* 0x000000070a0a7211 */ /* 0x000fe200078f18ff */
[----:B------:R-:W-:Y:S01]  /*f3a0*/  BSSY B0, `(.L_x_2391) ;  /* 0x0000020000007945 */ /* 0x000fe20003800000 */
[----:B------:R-:W-:Y:S02]  /*f3b0*/  SHF.R.S32.HI R3, RZ, 0x1f, R11 ;  /* 0x0000001fff037819 */ /* 0x000fe4000001140b */
[----:B------:R-:W-:Y:S02]  /*f3c0*/  LOP3.LUT R2, R10, 0xfffffff8, RZ, 0xc0, !PT ;  /* 0xfffffff80a027812 */ /* 0x000fe400078ec0ff */
[----:B------:R-:W-:Y:S01]  /*f3d0*/  SHF.R.S32.HI R10, RZ, 0x3, R10 ;  /* 0x00000003ff0a7819 */ /* 0x000fe2000001140a */
[----:B------:R-:W-:-:S02]  /*f3e0*/  IMAD R3, R3, c[0x0][0x1f0], RZ ;  /* 0x00007c0003037a24 */ /* 0x000fc400078e02ff */
[----:B------:R-:W-:Y:S02]  /*f3f0*/  IMAD.IADD R2, R7, 0x1, -R2 ;  /* 0x0000000107027824 */ /* 0x000fe400078e0a02 */
[----:B------:R-:W-:Y:S02]  /*f400*/  IMAD R3, R11, c[0x0][0x1f4], R3 ;  /* 0x00007d000b037a24 */ /* 0x000fe400078e0203 */
[----:B------:R-:W-:-:S05]  /*f410*/  IMAD.SHL.U32 R6, R2, 0x8, RZ ;  /* 0x0000000802067824 */ /* 0x000fca00078e00ff */
[----:B------:R-:W-:Y:S01]  /*f420*/  SHF.R.S32.HI R7, RZ, 0x1f, R6 ;  /* 0x0000001fff077819 */ /* 0x000fe20000011406 */
[----:B--2---:R-:W-:-:S04]  /*f430*/  IMAD.SHL.U32 R0, R0, 0x40, RZ ;  /* 0x0000004000007824 */ /* 0x004fc800078e00ff */
        /* <DEDUP_REMOVED lines=22> */
.L_x_2392:
[----:B------:R-:W-:Y:S05]  /*f5a0*/  BSYNC B0 ;  /* 0x0000000000007941 */ /* 0x000fea0003800000 */
.L_x_2391:
        /* <DEDUP_REMOVED lines=10> */
[----:B--2---:R-:W-:-:S03]  /*f650*/  LEA R12, P0, R8, c[0x0][0x1d0], 0x1 ;  /* 0x00007400080c7a11 */ /* 0x004fc600078008ff */
[----:B------:R-:W-:-:S05]  /*f660*/  IMAD R2, R3, c[0x0][0x1ec], R2 ;  /* 0x00007b0003027a24 */ /* 0x000fca00078e0202 */
[----:B------:R-:W-:-:S04]  /*f670*/  IADD3 R2, R2, R9, RZ ;  /* 0x0000000902027210 */ /* 0x000fc80007ffe0ff */
[----:B------:R-:W-:-:S05]  /*f680*/  LEA.HI.X R13, R8, c[0x0][0x1d4], R2, 0x1, P0 ;  /* 0x00007500080d7a11 */ /* 0x000fca00000f0c02 */
[----:B------:R2:W-:Y:S04]  /*f690*/  STG.E.128 [R12.64], R68 ;  /* 0x000000440c007986 */ /* 0x0005e8000c101d0a */
[----:B-1----:R2:W-:Y:S04]  /*f6a0*/  STG.E.128 [R12.64+0x80], R52 ;  /* 0x000080340c007986 */ /* 0x0025e8000c101d0a */
[----:B------:R2:W-:Y:S04]  /*f6b0*/  STG.E.128 [R12.64+0x100], R36 ;  /* 0x000100240c007986 */ /* 0x0005e8000c101d0a */
[----:B------:R2:W-:Y:S02]  /*f6c0*/  STG.E.128 [R12.64+0x180], R20 ;  /* 0x000180140c007986 */ /* 0x0005e4000c101d0a */
.L_x_2394:
[----:B------:R-:W-:Y:S05]  /*f6d0*/  BSYNC B0 ;  /* 0x0000000000007941 */ /* 0x000fea0003800000 */
.L_x_2393:
        /* <DEDUP_REMOVED lines=14> */
[----:B-1----:R1:W-:Y:S04]  /*f7c0*/  STG.E.128 [R12.64], R64 ;  /* 0x000000400c007986 */ /* 0x0023e8000c101d0a */
[----:B----4-:R1:W-:Y:S04]  /*f7d0*/  STG.E.128 [R12.64+0x80], R48 ;  /* 0x000080300c007986 */ /* 0x0103e8000c101d0a */
[----:B------:R1:W-:Y:S04]  /*f7e0*/  STG.E.128 [R12.64+0x100], R32 ;  /* 0x000100200c007986 */ /* 0x0003e8000c101d0a */
[----:B------:R1:W-:Y:S02]  /*f7f0*/  STG.E.128 [R12.64+0x180], R16 ;  /* 0x000180100c007986 */ /* 0x0003e4000c101d0a */
.L_x_2396:
[----:B------:R-:W-:Y:S05]  /*f800*/  BSYNC B0 ;  /* 0x0000000000007941 */ /* 0x000fea0003800000 */
.L_x_2395:
[----:B------:R-:W-:-:S04]  /*f810*/  IADD3 R2, R10, 0x30, RZ ;  /* 0x000000300a027810 */ /* 0x000fc80007ffe0ff */
[----:B------:R-:W-:-:S13]  /*f820*/  ISETP.GE.AND P0, PT, R2, R239, PT ;  /* 0x000000ef0200720c */ /* 0x000fda0003f06270 */
[----:B------:R-:W-:Y:S05]  /*f830*/  @P0 EXIT ;  /* 0x000000000000094d */ /* 0x000fea0003800000 */
        /* <DEDUP_REMOVED lines=15> */
.L_x_2397:
        /* <DEDUP_REMOVED lines=13> */
.L_x_4921:


//--------------------- .text._ZN5flash24flash_fwd_splitkv_kernelI23Flash_fwd_kernel_traitsILi256ELi64ELi64ELi4ELb0ELb0EN7cutlass10bfloat16_tE19Flash_kernel_traitsILi256ELi64ELi64ELi4ES3_EELb1ELb0ELb1ELb0ELb0ELb0ELb0ELb0EEEvNS_16Flash_fwd_paramsE --------------------------
	.section	.text._ZN5flash24flash_fwd_splitkv_kernelI23Flash_fwd_kernel_traitsILi256ELi64ELi64ELi4ELb0ELb0EN7cutlass10bfloat16_tE19Flash_kernel_traitsILi256ELi64ELi64ELi4ES3_EELb1ELb0ELb1ELb0ELb0ELb0ELb0ELb0EEEvNS_16Flash_fwd_paramsE,"ax",@progbits
	.sectioninfo	@"SHI_REGISTERS=254"
	.align	128
        .global         _ZN5flash24flash_fwd_splitkv_kernelI23Flash_fwd_kernel_traitsILi256ELi64ELi64ELi4ELb0ELb0EN7cutlass10bfloat16_tE19Flash_kernel_traitsILi256ELi64ELi64ELi4ES3_EELb1ELb0ELb1ELb0ELb0ELb0ELb0ELb0EEEvNS_16Flash_fwd_paramsE
        .type           _ZN5flash24flash_fwd_splitkv_kernelI23Flash_fwd_kernel_traitsILi256ELi64ELi64ELi4ELb0ELb0EN7cutlass10bfloat16_tE19Flash_kernel_traitsILi256ELi64ELi64ELi4ES3_EELb1ELb0ELb1ELb0ELb0ELb0ELb0ELb0EEEvNS_16Flash_fwd_paramsE,@function
        .size           _ZN5flash24flash_fwd_splitkv_kernelI23Flash_fwd_kernel_traitsILi256ELi64ELi64ELi4ELb0ELb0EN7cutlass10bfloat16_tE19Flash_kernel_traitsILi256ELi64ELi64ELi4ES3_EELb1ELb0ELb1ELb0ELb0ELb0ELb0ELb0EEEvNS_16Flash_fwd_paramsE,(.L_x_4922 - _ZN5flash24flash_fwd_splitkv_kernelI23Flash_fwd_kernel_traitsILi256ELi64ELi64ELi4ELb0ELb0EN7cutlass10bfloat16_tE19Flash_kernel_traitsILi256ELi64ELi64ELi4ES3_EELb1ELb0ELb1ELb0ELb0ELb0ELb0ELb0EEEvNS_16Flash_fwd_paramsE)
        .other          _ZN5flash24flash_fwd_splitkv_kernelI23Flash_fwd_kernel_traitsILi256ELi64ELi64ELi4ELb0ELb0EN7cutlass10bfloat16_tE19Flash_kernel_traitsILi256ELi64ELi64ELi4ES3_EELb1ELb0ELb1ELb0ELb0ELb0ELb0ELb0EEEvNS_16Flash_fwd_paramsE,@"STO_CUDA_ENTRY STV_DEFAULT"
_ZN5flash24flash_fwd_splitkv_kernelI23Flash_fwd_kernel_traitsILi256ELi64ELi64ELi4ELb0ELb0EN7cutlass10bfloat16_tE19Flash_kernel_traitsILi256ELi64ELi64ELi4ES3_EELb1ELb0ELb1ELb0ELb0ELb0ELb0ELb0EEEvNS_16Flash_fwd_paramsE:
.text._ZN5flash24flash_fwd_splitkv_kernelI23Flash_fwd_kernel_traitsILi256ELi64ELi64ELi4ELb0ELb0EN7cutlass10bfloat16_tE19Flash_kernel_traitsILi256ELi64ELi64ELi4ES3_EELb1ELb0ELb1ELb0ELb0ELb0ELb0ELb0EEEvNS_16Flash_fwd_paramsE:
        /* <DEDUP_REMOVED lines=55> */
.L_x_2398:
[----:B------:R-:W-:Y:S02]  /*0370*/  ULDC UR8, c[0x0][0x218] ;  /* 0x0000860000087ab9 */ /* 0x000fe40000000800 */
.L_x_2399:
        /* <DEDUP_REMOVED lines=56> */
[----:B------:R-:W-:Y:S01]  /*0700*/  IMAD.IADD R11, R8, 0x1, -R11 ;  /* 0x00000001080b7824 */ /* 0x000fe200078e0a0b */
[----:B------:R-:W-:-:S02]  /*0710*/  @UP0 UIMAD.WIDE.U32 UR10, UR30, UR8, URZ ;  /* 0x000000081e0a02a5 */ /* 0x000fc4000f8e003f */
[----:B------:R-:W-:Y:S01]  /*0720*/  @!UP0 USHF.R.S32.HI UR8, URZ, 0x1f, UR14 ;  /* 0x0000001f3f088899 */ /* 0x000fe2000801140e */
[----:B------:R-:W-:Y:S01]  /*0730*/  IMAD.SHL.U32 R16, R11, 0x8, RZ ;  /* 0x000000080b107824 */ /* 0x000fe200078e00ff */
[----:B------:R-:W-:Y:S02]  /*0740*/  UIMAD UR7, UR6, UR5, UR7 ;  /* 0x00000005060772a4 */ /* 0x000fe4000f8e0207 */
[----:B------:R-:W-:Y:S02]  /*0750*/  @UP0 UIMAD UR9, UR30, UR9, UR11 ;  /* 0x000000091e0902a4 */ /* 0x000fe4000f8e020b */
[----:B------:R-:W-:Y:S01]  /*0760*/  ULDC.64 UR4, c[0x0][0x1e0] ;  /* 0x0000780000047ab9 */ /* 0x000fe20000000a00 */
[--C-:B------:R-:W-:Y:S01]  /*0770*/  SHF.R.S32.HI R17, RZ, 0x1f, R16.reuse ;  /* 0x0000001fff117819 */ /* 0x100fe20000011410 */
[----:B------:R-:W-:Y:S01]  /*0780*/  @!UP0 UIMAD UR8, UR8, UR4, URZ ;  /* 0x00000004080882a4 */ /* 0x000fe2000f8e023f */
[----:B------:R-:W-:Y:S01]  /*0790*/  IMAD.U32 R0, RZ, RZ, UR7 ;  /* 0x00000007ff007e24 */ /* 0x000fe2000f8e00ff */
[----:B------:R-:W-:Y:S01]  /*07a0*/  @!UP0 UIMAD.WIDE.U32 UR12, UR14, UR4, URZ ;  /* 0x000000040e0c82a5 */ /* 0x000fe2000f8e003f */
[C---:B------:R-:W-:Y:S01]  /*07b0*/  IADD3 R9, R16.reuse, 0x40, RZ ;  /* 0x0000004010097810 */ /* 0x040fe20007ffe0ff */
[----:B------:R-:W-:Y:S01]  /*07c0*/  @!UP0 UIMAD UR8, UR14, UR5, UR8 ;  /* 0x000000050e0882a4 */ /* 0x000fe2000f8e0208 */
[----:B------:R-:W-:Y:S01]  /*07d0*/  IMAD.WIDE.U32 R2, R3, c[0x0][0x1e8], R16 ;  /* 0x00007a0003027a25 */ /* 0x000fe200078e0010 */
[----:B------:R-:W-:Y:S01]  /*07e0*/  USHF.R.S32.HI UR11, URZ, 0x1f, UR16 ;  /* 0x0000001f3f0b7899 */ /* 0x000fe20008011410 */
[C---:B------:R-:W-:Y:S01]  /*07f0*/  IADD3 R8, R16.reuse, 0x80, RZ ;  /* 0x0000008010087810 */ /* 0x040fe20007ffe0ff */
[----:B------:R-:W-:Y:S01]  /*0800*/  @!UP0 UIADD3 UR9, UR13, UR8, URZ ;  /* 0x000000080d098290 */ /* 0x000fe2000fffe03f */
[----:B------:R-:W-:Y:S01]  /*0810*/  IADD3 R7, R16, 0xc0, RZ ;  /* 0x000000c010077810 */ /* 0x000fe20007ffe0ff */
[----:B------:R-:W-:-:S02]  /*0820*/  @!UP0 UMOV UR10, UR12 ;  /* 0x0000000c000a8c82 */ /* 0x000fc40008000000 */
[----:B------:R-:W-:Y:S01]  /*0830*/  IADD3 R2, P0, R2, UR10, RZ ;  /* 0x0000000a02027c10 */ /* 0x000fe2000ff1e0ff */
[----:B------:R-:W-:Y:S02]  /*0840*/  ULDC.64 UR4, c[0x0][0x1f0] ;  /* 0x00007c0000047ab9 */ /* 0x000fe40000000a00 */
[----:B------:R-:W-:Y:S01]  /*0850*/  UIMAD UR4, UR11, UR4, URZ ;  /* 0x000000040b0472a4 */ /* 0x000fe2000f8e023f */
        /* <DEDUP_REMOVED lines=26> */
.L_x_2402:
[----:B------:R-:W-:Y:S05]  /*0a00*/  BSYNC B0 ;  /* 0x0000000000007941 */ /* 0x000fea0003800000 */
.L_x_2401:
        /* <DEDUP_REMOVED lines=22> */
.L_x_2404:
[----:B------:R-:W-:Y:S05]  /*0b70*/  BSYNC B0 ;  /* 0x0000000000007941 */ /* 0x000fea0003800000 */
.L_x_2403:
        /* <DEDUP_REMOVED lines=22> */
.L_x_2406:
[----:B------:R-:W-:Y:S05]  /*0ce0*/  BSYNC B0 ;  /* 0x0000000000007941 */ /* 0x000fea0003800000 */
.L_x_2405:
        /* <DEDUP_REMOVED lines=21> */
.L_x_2408:
[----:B------:R-:W-:Y:S05]  /*0e40*/  BSYNC B0 ;  /* 0x0000000000007941 */ /* 0x000fea0003800000 */
.L_x_2407:
        /* <DEDUP_REMOVED lines=20> */
.L_x_2400:
        /* <DEDUP_REMOVED lines=46> */
[----:B--2---:R-:W-:-:S07]  /*1270*/  UIMAD.WIDE.U32 UR8, UR9, UR5, URZ ;  /* 0x00000005090872a5 */ /* 0x004fce000f8e003f */
        /* <DEDUP_REMOVED lines=14> */
[----:B------:R-:W-:Y:S02]  /*1360*/  IMAD.U32 R10, RZ, RZ, UR4 ;  /* 0x00000004ff0a7e24 */ /* 0x000fe4000f8e00ff */
[----:B------:R-:W-:Y:S01]  /*1370*/  IMAD.U32 R11, RZ, RZ, UR5 ;  /* 0x00000005ff0b7e24 */ /* 0x000fe2000f8e00ff */
[----:B------:R-:W-:Y:S01]  /*1380*/  IABS R4, c[0x0][0x1c8] ;  /* 0x0000720000047a13 */ /* 0x000fe20000000000 */
[----:B------:R-:W1:Y:S01]  /*1390*/  S2R R0, SR_CTAID.Z ;  /* 0x0000000000007919 */ /* 0x000e620000002700 */
[----:B------:R-:W-:Y:S02]  /*13a0*/  ULDC UR20, c[0x0][0x1c8] ;  /* 0x0000720000147ab9 */ /* 0x000fe40000000800 */
[----:B------:R-:W-:Y:S01]  /*13b0*/  UIADD3 UR17, -UR17, URZ, URZ ;  /* 0x0000003f11117290 */ /* 0x000fe2000fffe13f */
[----:B------:R-:W2:Y:S01]  /*13c0*/  LDG.E R2, [R10.64] ;  /* 0x000000220a027981 */ /* 0x000ea2000c1e1900 */
[----:B------:R-:W3:Y:S01]  /*13d0*/  I2F.RP R5, R4 ;  /* 0x0000000400057306 */ /* 0x000ee20000209400 */
[----:B------:R-:W-:-:S02]  /*13e0*/  ULOP3.LUT UR20, UR16, UR20, URZ, 0x3c, !UPT ;  /* 0x0000001410147292 */ /* 0x000fc4000f8e3c3f */
[----:B------:R-:W-:Y:S02]  /*13f0*/  ULDC.64 UR4, c[0x0][0x180] ;  /* 0x0000600000047ab9 */ /* 0x000fe40000000a00 */
[----:B------:R-:W-:Y:S02]  /*1400*/  UIMAD UR11, UR17, UR11, UR10 ;  /* 0x0000000b110b72a4 */ /* 0x000fe4000f8e020a */
[----:B------:R-:W-:Y:S02]  /*1410*/  ISETP.LE.AND P0, PT, RZ, UR20, PT ;  /* 0x00000014ff007c0c */ /* 0x000fe4000bf03270 */
[----:B------:R-:W-:Y:S01]  /*1420*/  USHF.R.S32.HI UR10, URZ, 0x1f, UR11 ;  /* 0x0000001f3f0a7899 */ /* 0x000fe2000801140b */
[----:B---3--:R-:W3:Y:S01]  /*1430*/  MUFU.RCP R6, R5 ;  /* 0x0000000500067308 */ /* 0x008ee20000001000 */
[----:B-1----:R-:W-:Y:S02]  /*1440*/  IABS R0, R0 ;  /* 0x0000000000007213 */ /* 0x002fe40000000000 */
[----:B---3--:R-:W-:-:S05]  /*1450*/  IADD3 R6, R6, 0xffffffe, RZ ;  /* 0x0ffffffe06067810 */ /* 0x008fca0007ffe0ff */
[----:B------:R-:W1:Y:S02]  /*1460*/  F2I.FTZ.U32.TRUNC.NTZ R7, R6 ;  /* 0x0000000600077305 */ /* 0x000e64000021f000 */
[----:B-1----:R-:W-:Y:S01]  /*1470*/  IADD3 R3, RZ, -R7, RZ ;  /* 0x80000007ff037210 */ /* 0x002fe20007ffe0ff */
[----:B------:R-:W-:-:S04]  /*1480*/  IMAD.MOV.U32 R6, RZ, RZ, RZ ;  /* 0x000000ffff067224 */ /* 0x000fc800078e00ff */
[----:B------:R-:W-:-:S04]  /*1490*/  IMAD R3, R3, R4, RZ ;  /* 0x0000000403037224 */ /* 0x000fc800078e02ff */
[----:B------:R-:W-:-:S06]  /*14a0*/  IMAD.HI.U32 R3, R7, R3, R6 ;  /* 0x0000000307037227 */ /* 0x000fcc00078e0006 */
        /* <DEDUP_REMOVED lines=36> */
.L_x_2409:
        /* <DEDUP_REMOVED lines=20> */
.L_x_2411:
[----:B------:R-:W-:Y:S01]  /*1830*/  IABS R3, c[0x0][0x1c8] ;  /* 0x0000720000037a13 */ /* 0x000fe20000000000 */
[----:B------:R-:W1:Y:S01]  /*1840*/  S2R R0, SR_CTAID.Z ;  /* 0x0000000000007919 */ /* 0x000e620000002700 */
[----:B------:R-:W-:Y:S02]  /*1850*/  ULDC UR4, c[0x0][0x1c8] ;  /* 0x0000720000047ab9 */ /* 0x000fe40000000800 */
[----:B------:R-:W2:Y:S01]  /*1860*/  I2F.RP R6, R3 ;  /* 0x0000000300067306 */ /* 0x000ea20000209400 */
[----:B------:R-:W-:Y:S02]  /*1870*/  ULOP3.LUT UR4, UR16, UR4, URZ, 0x3c, !UPT ;  /* 0x0000000410047292 */ /* 0x000fe4000f8e3c3f */
[----:B------:R-:W-:Y:S02]  /*1880*/  ULEA UR11, UR12, 0xffffffc0, 0x6 ;  /* 0xffffffc00c0b7891 */ /* 0x000fe4000f8e303f */
[----:B------:R-:W-:Y:S02]  /*1890*/  @UP0 UIADD3 UR15, UR9, UR15, URZ ;  /* 0x0000000f090f0290 */ /* 0x000fe4000fffe03f */
[----:B------:R-:W-:Y:S01]  /*18a0*/  ISETP.LE.AND P2, PT, RZ, UR4, PT ;  /* 0x00000004ff007c0c */ /* 0x000fe2000bf43270 */
[----:B------:R-:W-:-:S02]  /*18b0*/  USHF.R.S32.HI UR10, URZ, 0x1f, UR11 ;  /* 0x0000001f3f0a7899 */ /* 0x000fc4000801140b */
[----:B------:R-:W-:Y:S02]  /*18c0*/  ULDC.64 UR4, c[0x0][0x198] ;  /* 0x0000660000047ab9 */ /* 0x000fe40000000a00 */
[----:B------:R-:W-:Y:S02]  /*18d0*/  UIMAD UR17, UR10, UR4, URZ ;  /* 0x000000040a1172a4 */ /* 0x000fe4000f8e023f */
[----:B------:R-:W-:Y:S01]  /*18e0*/  UIMAD.WIDE.U32 UR18, UR11, UR4, UR18 ;  /* 0x000000040b1272a5 */ /* 0x000fe2000f8e0012 */
[----:B--2---:R-:W2:Y:S01]  /*18f0*/  MUFU.RCP R4, R6 ;  /* 0x0000000600047308 */ /* 0x004ea20000001000 */
[----:B------:R-:W-:Y:S01]  /*1900*/  UIMAD UR4, UR11, UR5, UR17 ;  /* 0x000000050b0472a4 */ /* 0x000fe2000f8e0211 */
[----:B-1----:R-:W-:-:S03]  /*1910*/  IABS R0, R0 ;  /* 0x0000000000007213 */ /* 0x002fc60000000000 */
[----:B------:R-:W-:Y:S01]  /*1920*/  UIADD3 UR4, UR19, UR4, URZ ;  /* 0x0000000413047290 */ /* 0x000fe2000fffe03f */
[----:B--2---:R-:W-:-:S04]  /*1930*/  IADD3 R4, R4, 0xffffffe, RZ ;  /* 0x0ffffffe04047810 */ /* 0x004fc80007ffe0ff */
        /* <DEDUP_REMOVED lines=8> */
[----:B------:R-:W-:Y:S02]  /*19c0*/  IMAD R0, R3, R0, R2 ;  /* 0x0000000003007224 */ /* 0x000fe400078e0202 */
[----:B------:R-:W-:-:S03]  /*19d0*/  IMAD.U32 R2, RZ, RZ, UR18 ;  /* 0x00000012ff027e24 */ /* 0x000fc6000f8e00ff */
[----:B------:R-:W-:-:S13]  /*19e0*/  ISETP.GT.U32.AND P1, PT, R3, R0, PT ;  /* 0x000000000300720c */ /* 0x000fda0003f24070 */
[----:B------:R-:W-:Y:S01]  /*19f0*/  @!P1 IMAD.IADD R0, R0, 0x1, -R3 ;  /* 0x0000000100009824 */ /* 0x000fe200078e0a03 */
[----:B------:R-:W-:Y:S02]  /*1a00*/  @!P1 IADD3 R12, R12, 0x1, RZ ;  /* 0x000000010c0c9810 */ /* 0x000fe40007ffe0ff */
[----:B------:R-:W-:Y:S02]  /*1a10*/  ISETP.NE.AND P1, PT, RZ, c[0x0][0x1c8], PT ;  /* 0x00007200ff007a0c */ /* 0x000fe40003f25270 */
[----:B------:R-:W-:Y:S02]  /*1a20*/  ISETP.GE.U32.AND P3, PT, R0, R3, PT ;  /* 0x000000030000720c */ /* 0x000fe40003f66070 */
        /* <DEDUP_REMOVED lines=26> */
.L_x_2410:
[----:B------:R-:W-:Y:S01]  /*1bd0*/  SHF.R.S32.HI R81, RZ, 0x1f, R8 ;  /* 0x0000001fff517819 */ /* 0x000fe20000011408 */
[----:B------:R-:W-:Y:S01]  /*1be0*/  UISETP.NE.AND UP0, UPT, UR30, -0x1, UPT ;  /* 0xffffffff1e00788c */ /* 0x000fe2000bf05270 */
[----:B------:R-:W1:Y:S01]  /*1bf0*/  S2R R10, SR_CTAID.Z ;  /* 0x00000000000a7919 */ /* 0x000e620000002700 */
[----:B------:R-:W-:Y:S01]  /*1c00*/  ULDC.64 UR8, c[0x0][0x190] ;  /* 0x0000640000087ab9 */ /* 0x000fe20000000a00 */
[CC--:B------:R-:W-:Y:S01]  /*1c10*/  LEA.HI R3, R81.reuse, R8.reuse, RZ, 0x3 ;  /* 0x0000000851037211 */ /* 0x0c0fe200078f18ff */
[----:B------:R-:W-:Y:S01]  /*1c20*/  ULDC.64 UR4, c[0x0][0x178] ;  /* 0x00005e0000047ab9 */ /* 0x000fe20000000a00 */
[----:B------:R-:W-:Y:S01]  /*1c30*/  LEA.HI R9, R81, R8, RZ, 0x4 ;  /* 0x0000000851097211 */ /* 0x000fe200078f20ff */
[----:B------:R-:W2:Y:S01]  /*1c40*/  S2R R19, SR_CTAID.X ;  /* 0x0000000000137919 */ /* 0x000ea20000002500 */
[----:B------:R-:W-:Y:S01]  /*1c50*/  SHF.R.S32.HI R14, RZ, 0x3, R3 ;  /* 0x00000003ff0e7819 */ /* 0x000fe20000011403 */
[----:B------:R-:W-:Y:S01]  /*1c60*/  IMAD R7, R7, c[0x0][0x1b8], RZ ;  /* 0x00006e0007077a24 */ /* 0x000fe200078e02ff */
        /* <DEDUP_REMOVED lines=9> */
[----:B------:R-:W-:Y:S01]  /*1d00*/  @!UP0 USHF.R.S32.HI UR8, URZ, 0x1f, UR14 ;  /* 0x0000001f3f088899 */ /* 0x000fe2000801140e */
[----:B------:R-:W-:Y:S01]  /*1d10*/  LOP3.LUT R239, R239, 0x1c0, RZ, 0xc0, !PT ;  /* 0x000001c0efef7812 */ /* 0x000fe200078ec0ff */
[----:B------:R-:W-:Y:S01]  /*1d20*/  IMAD.SHL.U32 R240, R2, 0x8, RZ ;  /* 0x0000000802f07824 */ /* 0x000fe200078e00ff */
[----:B------:R-:W-:Y:S01]  /*1d30*/  LEA.HI R4, R81, R8, RZ, 0x6 ;  /* 0x0000000851047211 */ /* 0x000fe200078f30ff */
[----:B------:R-:W-:Y:S01]  /*1d40*/  IMAD.IADD R233, R0, 0x1, -R233 ;  /* 0x0000000100e97824 */ /* 0x000fe200078e0ae9 */
[----:B------:R-:W-:Y:S01]  /*1d50*/  @!UP0 UIMAD.WIDE.U32 UR20, UR14, UR4, URZ ;  /* 0x000000040e1482a5 */ /* 0x000fe2000f8e003f */
[----:B------:R-:W-:Y:S01]  /*1d60*/  IMAD.IADD R9, R8, 0x1, -R9 ;  /* 0x0000000108097824 */ /* 0x000fe200078e0a09 */
[----:B------:R-:W-:Y:S01]  /*1d70*/  LOP3.LUT R0, R239, 0x38, R240, 0xf8, !PT ;  /* 0x00000038ef007812 */ /* 0x000fe200078ef8f0 */
[----:B------:R-:W-:Y:S01]  /*1d80*/  IMAD.SHL.U32 R4, R4, 0x8, RZ ;  /* 0x0000000804047824 */ /* 0x000fe200078e00ff */
[----:B------:R-:W-:Y:S01]  /*1d90*/  SHF.R.U32.HI R239, RZ, 0x3, R239 ;  /* 0x00000003ffef7819 */ /* 0x000fe200000116ef */
[----:B------:R-:W-:Y:S01]  /*1da0*/  @!UP0 UIMAD UR8, UR8, UR4, URZ ;  /* 0x00000004080882a4 */ /* 0x000fe2000f8e023f */
[----:B------:R-:W-:Y:S01]  /*1db0*/  IADD3 R20, P2, R240, R20, RZ ;  /* 0x00000014f0147210 */ /* 0x000fe20007f5e0ff */
[----:B------:R-:W-:Y:S01]  /*1dc0*/  @!UP0 UMOV UR22, UR20 ;  /* 0x0000001400168c82 */ /* 0x000fe20008000000 */
[----:B------:R-:W-:Y:S01]  /*1dd0*/  LOP3.LUT R239, R0, R239, RZ, 0x3c, !PT ;  /* 0x000000ef00ef7212 */ /* 0x000fe200078e3cff */
[----:B------:R-:W-:Y:S01]  /*1de0*/  @!UP0 UIMAD UR5, UR14, UR5, UR8 ;  /* 0x000000050e0582a4 */ /* 0x000fe2000f8e0208 */
[----:B------:R-:W-:Y:S01]  /*1df0*/  SHF.R.S32.HI R0, RZ, 0x1f, R9 ;  /* 0x0000001fff007819 */ /* 0x000fe20000011409 */
[----:B------:R-:W-:Y:S01]  /*1e00*/  @UP0 UIMAD UR9, UR30, UR9, UR23 ;  /* 0x000000091e0902a4 */ /* 0x000fe2000f8e0217 */
[----:B------:R-:W-:Y:S01]  /*1e10*/  LOP3.LUT R239, R239, 0xfffffe00, R4, 0xf8, !PT ;  /* 0xfffffe00efef7812 */ /* 0x000fe200078ef804 */
[----:B------:R-:W-:Y:S01]  /*1e20*/  @!UP0 UIADD3 UR9, UR21, UR5, URZ ;  /* 0x0000000515098290 */ /* 0x000fe2000fffe03f */
[----:B------:R-:W-:Y:S01]  /*1e30*/  LEA.HI R3, R0, R9, RZ, 0x3 ;  /* 0x0000000900037211 */ /* 0x000fe200078f18ff */
[----:B------:R-:W-:Y:S01]  /*1e40*/  UIADD3 UR21, -UR6, UR29, URZ ;  /* 0x0000001d06157290 */ /* 0x000fe2000fffe13f */
[----:B------:R-:W-:Y:S01]  /*1e50*/  SHF.R.S32.HI R4, RZ, 0x1f, R240 ;  /* 0x0000001fff047819 */ /* 0x000fe200000114f0 */
[----:B------:R-:W-:Y:S01]  /*1e60*/  IMAD R6, R12, c[0x0][0x1bc], R7 ;  /* 0x00006f000c067a24 */ /* 0x000fe200078e0207 */
[----:B------:R-:W-:Y:S01]  /*1e70*/  LOP3.LUT R0, R3, 0xfffffff8, RZ, 0xc0, !PT ;  /* 0xfffffff803007812 */ /* 0x000fe200078ec0ff */
[----:B------:R-:W-:Y:S01]  /*1e80*/  ULDC.64 UR4, c[0x0][0x1a8] ;  /* 0x00006a0000047ab9 */ /* 0x000fe20000000a00 */
[----:B------:R-:W-:Y:S01]  /*1e90*/  IADD3 R22, P1, R240, UR18, RZ ;  /* 0x00000012f0167c10 */ /* 0x000fe2000ff3e0ff */
[----:B------:R-:W-:Y:S01]  /*1ea0*/  IMAD.X R21, R4, 0x1, R5, P2 ;  /* 0x0000000104157824 */ /* 0x000fe200010e0605 */
[----:B------:R-:W-:Y:S01]  /*1eb0*/  IADD3 R16, P0, R240, UR22, RZ ;  /* 0x00000016f0107c10 */ /* 0x000fe2000ff1e0ff */
[----:B------:R-:W-:Y:S01]  /*1ec0*/  IMAD.IADD R0, R9, 0x1, -R0 ;  /* 0x0000000109007824 */ /* 0x000fe200078e0a00 */
[C---:B------:R-:W-:Y:S01]  /*1ed0*/  IADD3.X R23, R4.reuse, UR15, RZ, P1, !PT ;  /* 0x0000000f04177c10 */ /* 0x040fe20008ffe4ff */
[----:B------:R-:W-:Y:S01]  /*1ee0*/  IMAD.SHL.U32 R5, R233, 0x8, RZ ;  /* 0x00000008e9057824 */ /* 0x000fe200078e00ff */
[----:B------:R-:W-:Y:S01]  /*1ef0*/  IADD3.X R17, R4, UR9, RZ, P0, !PT ;  /* 0x0000000904117c10 */ /* 0x000fe200087fe4ff */
[----:B------:R-:W-:Y:S01]  /*1f00*/  USHF.R.S32.HI UR9, URZ, 0x1f, UR16 ;  /* 0x0000001f3f097899 */ /* 0x000fe20008011410 */
[C---:B------:R-:W-:Y:S01]  /*1f10*/  R2P PR, R0.reuse, 0x6 ;  /* 0x0000000600007804 */ /* 0x040fe20000000000 */
[----:B------:R-:W-:Y:S01]  /*1f20*/  IMAD.SHL.U32 R0, R0, 0x40, RZ ;  /* 0x0000004000007824 */ /* 0x000fe200078e00ff */
[----:B------:R-:W-:Y:S01]  /*1f30*/  SHF.R.S32.HI R15, RZ, 0x1f, R14 ;  /* 0x0000001fff0f7819 */ /* 0x000fe2000001140e */
[----:B------:R-:W-:Y:S01]  /*1f40*/  IMAD.WIDE.U32 R12, R12, c[0x0][0x1b8], R22 ;  /* 0x00006e000c0c7a25 */ /* 0x000fe200078e0016 */
[----:B------:R-:W-:Y:S01]  /*1f50*/  IADD3 R170, P0, R14, UR11, RZ ;  /* 0x0000000b0eaa7c10 */ /* 0x000fe2000ff1e0ff */
[----:B------:R-:W-:Y:S01]  /*1f60*/  UIMAD UR4, UR9, UR4, URZ ;  /* 0x00000004090472a4 */ /* 0x000fe2000f8e023f */
[----:B------:R-:W-:Y:S01]  /*1f70*/  LOP3.LUT R0, R0, 0x1c0, RZ, 0xc0, !PT ;  /* 0x000001c000007812 */ /* 0x000fe200078ec0ff */
[----:B------:R-:W-:Y:S01]  /*1f80*/  IMAD.IADD R7, R13, 0x1, R6 ;  /* 0x000000010d077824 */ /* 0x000fe200078e0206 */
[----:B------:R-:W-:Y:S01]  /*1f90*/  IADD3.X R9, R15, UR10, RZ, P0, !PT ;  /* 0x0000000a0f097c10 */ /* 0x000fe200087fe4ff */
[----:B------:R-:W-:Y:S01]  /*1fa0*/  IMAD.SHL.U32 R3, R3, 0x40, RZ ;  /* 0x0000004003037824 */ /* 0x000fe200078e00ff */
[----:B------:R-:W-:Y:S01]  /*1fb0*/  LOP3.LUT R5, R0, 0x8, R5, 0xf8, !PT ;  /* 0x0000000800057812 */ /* 0x000fe200078ef805 */
[----:B------:R-:W-:Y:S01]  /*1fc0*/  IMAD.MOV.U32 R6, RZ, RZ, R12 ;  /* 0x000000ffff067224 */ /* 0x000fe200078e000c */
[----:B------:R-:W-:Y:S01]  /*1fd0*/  ISETP.GE.AND P0, PT, R14, UR21, PT ;  /* 0x000000150e007c0c */ /* 0x000fe2000bf06270 */
[----:B------:R-:W-:Y:S01]  /*1fe0*/  IMAD R9, R9, c[0x0][0x1a0], RZ ;  /* 0x0000680009097a24 */ /* 0x000fe200078e02ff */
[----:B------:R-:W-:Y:S01]  /*1ff0*/  SHF.R.U32.HI R0, RZ, 0x3, R0 ;  /* 0x00000003ff007819 */ /* 0x000fe20000011600 */
[----:B------:R-:W-:Y:S01]  /*2000*/  UIMAD UR4, UR16, UR5, UR4 ;  /* 0x00000005100472a4 */ /* 0x000fe2000f8e0204 */
[----:B------:R-:W-:Y:S01]  /*2010*/  LEA.HI R81, R81, R8, RZ, 0x5 ;  /* 0x0000000851517211 */ /* 0x000fe200078f28ff */
[----:B------:R-:W-:Y:S01]  /*2020*/  IMAD R165, R15, c[0x0][0x198], RZ ;  /* 0x000066000fa57a24 */ /* 0x000fe200078e02ff */
[----:B------:R-:W-:Y:S01]  /*2030*/  LOP3.LUT R0, R5, R0, RZ, 0x3c, !PT ;  /* 0x0000000005007212 */ /* 0x000fe200078e3cff */
[----:B-1----:R-:W-:Y:S01]  /*2040*/  IMAD.WIDE.U32 R10, R10, c[0x0][0x1a8], R16 ;  /* 0x00006a000a0a7a25 */ /* 0x002fe200078e0010 */
[----:B------:R-:W-:-:S02]  /*2050*/  IADD3 R237, R240, 0x40, RZ ;  /* 0x00000040f0ed7810 */ /* 0x000fc40007ffe0ff */
[----:B------:R-:W-:Y:S01]  /*2060*/  LOP3.LUT R0, R0, 0xfffffe00, R3, 0xf8, !PT ;  /* 0xfffffe0000007812 */ /* 0x000fe200078ef803 */
[C---:B------:R-:W-:Y:S01]  /*2070*/  IMAD R9, R170.reuse, c[0x0][0x1a4], R9 ;  /* 0x00006900aa097a24 */ /* 0x040fe200078e0209 */
[----:B------:R-:W-:Y:S01]  /*2080*/  LOP3.LUT R3, R81, 0xffffffe0, RZ, 0xc0, !PT ;  /* 0xffffffe051037812 */ /* 0x000fe200078ec0ff */
[----:B------:R-:W-:Y:S01]  /*2090*/  IMAD.WIDE.U32 R170, R170, c[0x0][0x1a0], R6 ;  /* 0x00006800aaaa7a25 */ /* 0x000fe200078e0006 */
[----:B------:R-:W-:Y:S02]  /*20a0*/  IADD3 R17, R11, UR4, RZ ;  /* 0x000000040b117c10 */ /* 0x000fe4000fffe0ff */
[----:B------:R-:W-:Y:S01]  /*20b0*/  SHF.R.S32.HI R81, RZ, 0x5, R81 ;  /* 0x00000005ff517819 */ /* 0x000fe20000011451 */
[----:B------:R-:W-:Y:S01]  /*20c0*/  IMAD.MOV.U32 R7, RZ, RZ, 0x10 ;  /* 0x00000010ff077424 */ /* 0x000fe200078e00ff */
[C---:B------:R-:W-:Y:S01]  /*20d0*/  IADD3 R236, R240.reuse, 0x80, RZ ;  /* 0x00000080f0ec7810 */ /* 0x040fe20007ffe0ff */
[----:B------:R-:W-:Y:S01]  /*20e0*/  IMAD.MOV.U32 R5, RZ, RZ, 0x20 ;  /* 0x00000020ff057424 */ /* 0x000fe200078e00ff */
[----:B------:R-:W-:Y:S01]  /*20f0*/  IADD3 R235, R240, 0xc0, RZ ;  /* 0x000000c0f0eb7810 */ /* 0x000fe20007ffe0ff */
[C---:B------:R-:W-:Y:S01]  /*2100*/  IMAD R165, R14.reuse, c[0x0][0x19c], R165 ;  /* 0x000067000ea57a24 */ /* 0x040fe200078e02a5 */
[----:B------:R-:W-:Y:S01]  /*2110*/  SEL R7, R7, 0xfffffff0, !P1 ;  /* 0xfffffff007077807 */ /* 0x000fe20004800000 */
[----:B------:R-:W-:Y:S01]  /*2120*/  IMAD.WIDE.U32 R166, R14, c[0x0][0x198], R20 ;  /* 0x000066000ea67a25 */ /* 0x000fe200078e0014 */
[----:B------:R-:W-:-:S03]  /*2130*/  SEL R5, R5, 0xffffffe0, !P2 ;  /* 0xffffffe005057807 */ /* 0x000fc60005000000 */
        /* <DEDUP_REMOVED lines=44> */
.L_x_2413:
[----:B------:R-:W-:Y:S05]  /*2400*/  BSYNC B0 ;  /* 0x0000000000007941 */ /* 0x000fea0003800000 */
.L_x_2412:
        /* <DEDUP_REMOVED lines=15> */
[C---:B-1----:R-:W-:Y:S01]  /*2500*/  @!P5 LEA R20, P6, R12.reuse, c[0x0][0x160], 0x1 ;  /* 0x000058000c14da11 */ /* 0x042fe200078c08ff */
        /* <DEDUP_REMOVED lines=29> */
.L_x_2415:
[----:B------:R-:W-:Y:S05]  /*26e0*/  BSYNC B0 ;  /* 0x0000000000007941 */ /* 0x000fea0003800000 */
.L_x_2414:
        /* <DEDUP_REMOVED lines=45> */
.L_x_2417:
[----:B------:R-:W-:Y:S05]  /*29c0*/  BSYNC B0 ;  /* 0x0000000000007941 */ /* 0x000fea0003800000 */
.L_x_2416:
        /* <DEDUP_REMOVED lines=16> */
[C---:B-1----:R-:W-:Y:S01]  /*2ad0*/  @!P4 LEA R20, P3, R10.reuse, c[0x0][0x160], 0x1 ;  /* 0x000058000a14ca11 */ /* 0x042fe200078608ff */
        /* <DEDUP_REMOVED lines=27> */
.L_x_2419:
[----:B------:R-:W-:Y:S05]  /*2c90*/  BSYNC B0 ;  /* 0x0000000000007941 */ /* 0x000fea0003800000 */
.L_x_2418:
        /* <DEDUP_REMOVED lines=12> */
[C---:B-1----:R-:W-:Y:S02]  /*2d60*/  @!P4 LEA R16, P3, R166.reuse, c[0x0][0x168], 0x1 ;  /* 0x00005a00a610ca11 */ /* 0x042fe400078608ff */
        /* <DEDUP_REMOVED lines=26> */
.L_x_2421:
[----:B------:R-:W-:Y:S05]  /*2f10*/  BSYNC B0 ;  /* 0x0000000000007941 */ /* 0x000fea0003800000 */
.L_x_2420:
        /* <DEDUP_REMOVED lines=14> */
[C---:B-1----:R-:W-:Y:S02]  /*3000*/  @!P4 LEA R16, P3, R9.reuse, c[0x0][0x168], 0x1 ;  /* 0x00005a000910ca11 */ /* 0x042fe400078608ff */
        /* <DEDUP_REMOVED lines=26> */
.L_x_2423:
[----:B------:R-:W-:Y:S05]  /*31b0*/  BSYNC B0 ;  /* 0x0000000000007941 */ /* 0x000fea0003800000 */
.L_x_2422:
[----:B------:R-:W-:Y:S01]  /*31c0*/  ISETP.GE.AND P0, PT, R13, UR15, PT ;  /* 0x0000000f0d007c0c */ /* 0x000fe2000bf06270 */
[----:B------:R-:W-:-:S12]  /*31d0*/  BSSY B0, `(.L_x_2424) ;  /* 0x0000028000007945 */ /* 0x000fd80003800000 */
[----:B------:R-:W-:Y:S05]  /*31e0*/  @P0 BRA `(.L_x_2425) ;  /* 0x0000026000000947 */ /* 0x000fea0003800000 */
[----:B------:R-:W-:Y:S01]  /*31f0*/  ISETP.GE.AND P5, PT, R240, c[0x0][0x220], PT ;  /* 0x00008800f0007a0c */ /* 0x000fe20003fa6270 */
[----:B------:R-:W-:Y:S01]  /*3200*/  IMAD.U32 R9, RZ, RZ, UR10 ;  /* 0x0000000aff097e24 */ /* 0x000fe2000f8e00ff */
[----:B------:R-:W-:Y:S01]  /*3210*/  ISETP.GE.AND P4, PT, R237, c[0x0][0x220], PT ;  /* 0x00008800ed007a0c */ /* 0x000fe20003f86270 */
[----:B-123--:R-:W-:Y:S01]  /*3220*/  IMAD.MOV.U32 R10, RZ, RZ, c[0x0][0x19c] ;  /* 0x00006700ff0a7624 */ /* 0x00efe200078e00ff */
[----:B------:R-:W-:Y:S01]  /*3230*/  ISETP.GE.AND P2, PT, R236, c[0x0][0x220], PT ;  /* 0x00008800ec007a0c */ /* 0x000fe20003f46270 */
[----:B------:R-:W-:Y:S01]  /*3240*/  IMAD.U32 R6, RZ, RZ, UR10 ;  /* 0x0000000aff067e24 */ /* 0x000fe2000f8e00ff */
        /* <DEDUP_REMOVED lines=32> */
.L_x_2425:
[----:B------:R-:W-:Y:S05]  /*3450*/  BSYNC B0 ;  /* 0x0000000000007941 */ /* 0x000fea0003800000 */
.L_x_2424:
[----:B------:R-:W-:Y:S01]  /*3460*/  ISETP.GE.AND P0, PT, R12, UR15, PT ;  /* 0x0000000f0c007c0c */ /* 0x000fe2000bf06270 */
[----:B------:R-:W-:-:S12]  /*3470*/  BSSY B0, `(.L_x_2426) ;  /* 0x0000028000007945 */ /* 0x000fd80003800000 */
[----:B------:R-:W-:Y:S05]  /*3480*/  @P0 BRA `(.L_x_2427) ;  /* 0x0000026000000947 */ /* 0x000fea0003800000 */
[----:B------:R-:W-:Y:S01]  /*3490*/  ISETP.GE.AND P6, PT, R240, c[0x0][0x220], PT ;  /* 0x00008800f0007a0c */ /* 0x000fe20003fc6270 */
[----:B-12---:R-:W-:Y:S01]  /*34a0*/  IMAD.U32 R20, RZ, RZ, UR10 ;  /* 0x0000000aff147e24 */ /* 0x006fe2000f8e00ff */
        /* <DEDUP_REMOVED lines=10> */
[C---:B---3--:R-:W-:Y:S02]  /*3550*/  @!P5 LEA R18, P4, R20.reuse, c[0x0][0x168], 0x1 ;  /* 0x00005a001412da11 */ /* 0x048fe400078808ff */
[C---:B------:R-:W-:Y:S02]  /*3560*/  @!P3 LEA R16, P2, R20.reuse, c[0x0][0x168], 0x1 ;  /* 0x00005a001410ba11 */ /* 0x040fe400078408ff */
[C---:B------:R-:W-:Y:S02]  /*3570*/  @!P6 LEA.HI.X R23, R20.reuse, c[0x0][0x16c], R6, 0x1, P0 ;  /* 0x00005b001417ea11 */ /* 0x040fe400000f0c06 */
[----:B------:R-:W-:-:S02]  /*3580*/  @!P1 LEA R10, P0, R20, c[0x0][0x168], 0x1 ;  /* 0x00005a00140a9a11 */ /* 0x000fc400078008ff */
[C-C-:B------:R-:W-:Y:S01]  /*3590*/  @!P5 LEA.HI.X R19, R20.reuse, c[0x0][0x16c], R6.reuse, 0x1, P4 ;  /* 0x00005b001413da11 */ /* 0x140fe200020f0c06 */
[----:B------:R-:W-:Y:S01]  /*35a0*/  @!PT LDS RZ, [RZ] ;  /* 0x00000000fffff984 */ /* 0x000fe20000000800 */
[----:B------:R-:W-:Y:S01]  /*35b0*/  @!PT LDS RZ, [RZ] ;  /* 0x00000000fffff984 */ /* 0x000fe20000000800 */
[----:B------:R-:W-:Y:S01]  /*35c0*/  @!PT LDS RZ, [RZ] ;  /* 0x00000000fffff984 */ /* 0x000fe20000000800 */
[----:B------:R1:W-:Y:S01]  /*35d0*/  @!P6 LDGSTS.E.BYPASS.LTC128B.128 [R239+0x9800], [R22.64] ;  /* 0x0980000016efefae */ /* 0x0003e2000b901d62 */
[C-C-:B------:R-:W-:Y:S02]  /*35e0*/  @!P3 LEA.HI.X R17, R20.reuse, c[0x0][0x16c], R6.reuse, 0x1, P2 ;  /* 0x00005b001411ba11 */ /* 0x140fe400010f0c06 */
[----:B------:R-:W-:Y:S01]  /*35f0*/  @!P1 LEA.HI.X R11, R20, c[0x0][0x16c], R6, 0x1, P0 ;  /* 0x00005b00140b9a11 */ /* 0x000fe200000f0c06 */
        /* <DEDUP_REMOVED lines=14> */
[----:B------:R1:W-:Y:S02]  /*36e0*/  @!P1 LDGSTS.E.BYPASS.LTC128B.128 [R239+0xf800], [R10.64+0x180] ;  /* 0x0f8001800aef9fae */ /* 0x0003e4000b901d62 */
.L_x_2427:
[----:B------:R-:W-:Y:S05]  /*36f0*/  BSYNC B0 ;  /* 0x0000000000007941 */ /* 0x000fea0003800000 */
.L_x_2426:
[----:B------:R-:W-:Y:S01]  /*3700*/  USHF.R.S32.HI UR8, URZ, 0x1f, UR14 ;  /* 0x0000001f3f087899 */ /* 0x000fe2000801140e */
[----:B------:R-:W0:Y:S01]  /*3710*/  LDGDEPBAR ;  /* 0x00000000000079af */ /* 0x000e220000000000 */
[----:B------:R-:W-:-:S02]  /*3720*/  ULDC.64 UR4, c[0x0][0x320] ;  /* 0x0000c80000047ab9 */ /* 0x000fc40000000a00 */
[----:B------:R-:W-:Y:S02]  /*3730*/  UIMAD UR8, UR8, UR4, URZ ;  /* 0x00000004080872a4 */ /* 0x000fe4000f8e023f */
[----:B------:R-:W-:Y:S02]  /*3740*/  UMOV UR18, UR16 ;  /* 0x0000001000127c82 */ /* 0x000fe40008000000 */
[----:B------:R-:W-:Y:S02]  /*3750*/  UMOV UR19, UR9 ;  /* 0x0000000900137c82 */ /* 0x000fe40008000000 */
[----:B------:R-:W-:Y:S02]  /*3760*/  UIMAD.WIDE.U32 UR18, UR14, UR4, UR18 ;  /* 0x000000040e1272a5 */ /* 0x000fe4000f8e0012 */
[----:B------:R-:W-:-:S03]  /*3770*/  UIMAD UR8, UR14, UR5, UR8 ;  /* 0x000000050e0872a4 */ /* 0x000fc6000f8e0208 */
[----:B------:R-:W-:Y:S02]  /*3780*/  ULDC.64 UR4, c[0x0][0x318] ;  /* 0x0000c60000047ab9 */ /* 0x000fe40000000a00 */
[----:B------:R-:W-:Y:S02]  /*3790*/  ULEA UR4, UP0, UR18, UR4, 0x2 ;  /* 0x0000000412047291 */ /* 0x000fe4000f80103f */
[----:B------:R-:W-:-:S04]  /*37a0*/  UIADD3 UR8, UR19, UR8, URZ ;  /* 0x0000000813087290 */ /* 0x000fc8000fffe03f */
[----:B------:R-:W-:Y:S01]  /*37b0*/  ULEA.HI.X UR5, UR18, UR5, UR8, 0x2, UP0 ;  /* 0x0000000512057291 */ /* 0x000fe200080f1408 */
[----:B-123--:R-:W-:Y:S01]  /*37c0*/  IMAD.U32 R10, RZ, RZ, UR4 ;  /* 0x00000004ff0a7e24 */ /* 0x00efe2000f8e00ff */
[----:B------:R-:W-:-:S04]  /*37d0*/  DEPBAR.LE SB0, 0x0 ;  /* 0x000080000000791a */ /* 0x000fc80000000000 */
[----:B------:R-:W-:-:S05]  /*37e0*/  IMAD.U32 R11, RZ, RZ, UR5 ;  /* 0x00000005ff0b7e24 */ /* 0x000fca000f8e00ff */
[----:B------:R-:W2:Y:S04]  /*37f0*/  LDG.E R9, [R10.64] ;  /* 0x000000220a097981 */ /* 0x000ea8000c1e1900 */
[----:B------:R-:W-:Y:S01]  /*3800*/  BAR.SYNC.DEFER_BLOCKING 0x0 ;  /* 0x0000000000007b1d */ /* 0x000fe20000010000 */
[----:B------:R-:W-:Y:S01]  /*3810*/  ISETP.GE.AND P1, PT, R14, UR15, PT ;  /* 0x0000000f0e007c0c */ /* 0x000fe2000bf26270 */
[----:B------:R-:W-:Y:S01]  /*3820*/  IMAD.SHL.U32 R238, R8, 0x2, RZ ;  /* 0x0000000208ee7824 */ /* 0x000fe200078e00ff */
[----:B------:R-:W-:-:S03]  /*3830*/  LEA R250, P0, R170, c[0x0][0x170], 0x1 ;  /* 0x00005c00aafa7a11 */ /* 0x000fc600078008ff */
[----:B------:R-:W2:Y:S01]  /*3840*/  MUFU.RCP R6, c[0x0][0x238] ;  /* 0x00008e0000067b08 */ /* 0x000ea20000001000 */
[----:B------:R-:W-:Y:S01]  /*3850*/  BSSY B0, `(.L_x_2428) ;  /* 0x0000028000007945 */ /* 0x000fe20003800000 */
[----:B------:R-:W-:Y:S02]  /*3860*/  LOP3.LUT R238, R238, 0x6, RZ, 0xc0, !PT ;  /* 0x00000006eeee7812 */ /* 0x000fe400078ec0ff */
[----:B------:R-:W-:-:S04]  /*3870*/  LEA.HI.X R251, R170, c[0x0][0x174], R168, 0x1, P0 ;  /* 0x00005d00aafb7a11 */ /* 0x000fc800000f0ca8 */
[----:B------:R1:W-:Y:S04]  /*3880*/  @P1 STS.128 [R239+0x10000], RZ ;  /* 0x010000ffef001388 */ /* 0x0003e80000000c00 */
[----:B------:R1:W-:Y:S04]  /*3890*/  @P1 STS.128 [R239+0x12000], RZ ;  /* 0x012000ffef001388 */ /* 0x0003e80000000c00 */
[----:B------:R1:W-:Y:S04]  /*38a0*/  @P1 STS.128 [R239+0x14000], RZ ;  /* 0x014000ffef001388 */ /* 0x0003e80000000c00 */
[----:B------:R1:W-:Y:S01]  /*38b0*/  @P1 STS.128 [R239+0x16000], RZ ;  /* 0x016000ffef001388 */ /* 0x0003e20000000c00 */
[----:B--2---:R-:W-:Y:S01]  /*38c0*/  FMUL.FTZ R9, R9, R6 ;  /* 0x0000000609097220 */ /* 0x004fe20000410000 */
[----:B------:R-:W-:-:S03]  /*38d0*/  SHF.R.S32.HI R6, RZ, 0x1f, R3 ;  /* 0x0000001fff067819 */ /* 0x000fc60000011403 */
[----:B------:R1:W2:Y:S01]  /*38e0*/  R2UR UR4, R9 ;  /* 0x00000000090473c2 */ /* 0x0002a200000e0000 */
[----:B------:R-:W-:-:S04]  /*38f0*/  LEA.HI R3, R6, R3, RZ, 0x2 ;  /* 0x0000000306037211 */ /* 0x000fc800078f10ff */
[----:B------:R-:W-:Y:S01]  /*3900*/  SHF.R.S32.HI R3, RZ, 0x2, R3 ;  /* 0x00000002ff037819 */ /* 0x000fe20000011403 */
[----:B------:R-:W-:Y:S05]  /*3910*/  @P1 BRA `(.L_x_2429) ;  /* 0x000001b000001947 */ /* 0x000fea0003800000 */
[----:B------:R-:W-:Y:S02]  /*3920*/  ISETP.GE.AND P2, PT, R237, c[0x0][0x220], PT ;  /* 0x00008800ed007a0c */ /* 0x000fe40003f46270 */
[----:B------:R-:W-:Y:S02]  /*3930*/  ISETP.GE.AND P3, PT, R240, c[0x0][0x220], PT ;  /* 0x00008800f0007a0c */ /* 0x000fe40003f66270 */
[----:B------:R-:W-:Y:S02]  /*3940*/  ISETP.GE.AND P1, PT, R236, c[0x0][0x220], PT ;  /* 0x00008800ec007a0c */ /* 0x000fe40003f26270 */
[----:B------:R-:W-:-:S07]  /*3950*/  ISETP.GE.AND P0, PT, R235, c[0x0][0x220], PT ;  /* 0x00008800eb007a0c */ /* 0x000fce0003f06270 */
[----:B------:R-:W-:Y:S02]  /*3960*/  @!P2 IMAD.MOV.U32 R8, RZ, RZ, R250 ;  /* 0x000000ffff08a224 */ /* 0x000fe400078e00fa */
[----:B-1----:R-:W-:Y:S01]  /*3970*/  @!P2 IMAD.MOV.U32 R9, RZ, RZ, R251 ;  /* 0x000000ffff09a224 */ /* 0x002fe200078e00fb */
        /* <DEDUP_REMOVED lines=21> */
.L_x_2429:
[----:B------:R-:W-:Y:S05]  /*3ad0*/  BSYNC B0 ;  /* 0x0000000000007941 */ /* 0x000fea0003800000 */
.L_x_2428:
        /* <DEDUP_REMOVED lines=17> */
[----:B-1----:R-:W-:Y:S02]  /*3bf0*/  IMAD.U32 R9, RZ, RZ, UR27 ;  /* 0x0000001bff097e24 */ /* 0x002fe4000f8e00ff */
        /* <DEDUP_REMOVED lines=35> */
.L_x_2431:
[----:B------:R-:W-:Y:S05]  /*3e30*/  BSYNC B0 ;  /* 0x0000000000007941 */ /* 0x000fea0003800000 */
.L_x_2430:
        /* <DEDUP_REMOVED lines=10> */
[----:B-1----:R-:W-:Y:S01]  /*3ee0*/  IMAD.MOV.U32 R9, RZ, RZ, 0x5 ;  /* 0x00000005ff097424 */ /* 0x002fe200078e00ff */
        /* <DEDUP_REMOVED lines=34> */
.L_x_2433:
[----:B------:R-:W-:Y:S05]  /*4110*/  BSYNC B0 ;  /* 0x0000000000007941 */ /* 0x000fea0003800000 */
.L_x_2432:
        /* <DEDUP_REMOVED lines=12> */
[----:B-1----:R-:W-:Y:S02]  /*41e0*/  MOV R10, UR8 ;  /* 0x00000008000a7c02 */ /* 0x002fe40008000f00 */
[----:B------:R-:W-:-:S03]  /*41f0*/  ISETP.GE.AND P0, PT, R235, c[0x0][0x220], PT ;  /* 0x00008800eb007a0c */ /* 0x000fc60003f06270 */
[----:B------:R-:W-:Y:S01]  /*4200*/  @!P3 MOV R9, c[0x0][0x1a4] ;  /* 0x000069000009ba02 */ /* 0x000fe20000000f00 */
        /* <DEDUP_REMOVED lines=37> */
.L_x_2435:
[----:B------:R-:W-:Y:S05]  /*4460*/  BSYNC B0 ;  /* 0x0000000000007941 */ /* 0x000fea0003800000 */
.L_x_2434:
[C---:B------:R-:W-:Y:S01]  /*4470*/  IMAD.SHL.U32 R4, R2.reuse, 0x40, RZ ;  /* 0x0000004002047824 */ /* 0x040fe200078e00ff */
[----:B------:R-:W-:Y:S01]  /*4480*/  R2P PR, R2, 0x6 ;  /* 0x0000000602007804 */ /* 0x000fe20000000000 */
[----:B------:R-:W-:Y:S01]  /*4490*/  IMAD.SHL.U32 R14, R14, 0x8, RZ ;  /* 0x000000080e0e7824 */ /* 0x000fe200078e00ff */
[----:B------:R-:W0:Y:S01]  /*44a0*/  LDGDEPBAR ;  /* 0x00000000000079af */ /* 0x000e220000000000 */
[----:B------:R-:W-:Y:S01]  /*44b0*/  IMAD R234, R81, 0x400, R0 ;  /* 0x0000040051ea7824 */ /* 0x000fe200078e0200 */
[----:B-1----:R-:W-:Y:S01]  /*44c0*/  LOP3.LUT R9, R4, 0x1c0, RZ, 0xc0, !PT ;  /* 0x000001c004097812 */ /* 0x002fe200078ec0ff */
[----:B------:R-:W-:Y:S02]  /*44d0*/  UISETP.GE.AND UP0, UPT, UR12, 0x2, UPT ;  /* 0x000000020c00788c */ /* 0x000fe4000bf06270 */
[----:B------:R-:W-:Y:S01]  /*44e0*/  IMAD.SHL.U32 R234, R234, 0x2, RZ ;  /* 0x00000002eaea7824 */ /* 0x000fe200078e00ff */
[----:B------:R-:W-:Y:S02]  /*44f0*/  LOP3.LUT R4, R9, 0x8, R14, 0xf8, !PT ;  /* 0x0000000809047812 */ /* 0x000fe400078ef80e */
[----:B------:R-:W-:Y:S01]  /*4500*/  SHF.R.U32.HI R9, RZ, 0x3, R9 ;  /* 0x00000003ff097819 */ /* 0x000fe20000011609 */
[--C-:B------:R-:W-:Y:S01]  /*4510*/  IMAD R232, R7, 0x2, R234.reuse ;  /* 0x0000000207e87824 */ /* 0x100fe200078e02ea */
[----:B------:R-:W-:Y:S01]  /*4520*/  LDSM.16.M88.4 R52, [R234] ;  /* 0x00000000ea34783b */ /* 0x000fe20000000200 */
[C---:B------:R-:W-:Y:S01]  /*4530*/  IMAD R230, R5.reuse, 0x2, R234 ;  /* 0x0000000205e67824 */ /* 0x040fe200078e02ea */
[----:B------:R-:W-:Y:S01]  /*4540*/  LOP3.LUT R4, R4, R9, RZ, 0x3c, !PT ;  /* 0x0000000904047212 */ /* 0x000fe200078e3cff */
[----:B------:R-:W-:Y:S01]  /*4550*/  IMAD R229, R5, 0x2, R232 ;  /* 0x0000000205e57824 */ /* 0x000fe200078e02e8 */
[----:B------:R-:W-:Y:S03]  /*4560*/  LDSM.16.M88.4 R36, [R232] ;  /* 0x00000000e824783b */ /* 0x000fe60000000200 */
[----:B------:R-:W-:Y:S01]  /*4570*/  IMAD R233, R233, 0x200, R4 ;  /* 0x00000200e9e97824 */ /* 0x000fe200078e0204 */
[----:B------:R-:W-:Y:S03]  /*4580*/  LDSM.16.M88.4 R40, [R230] ;  /* 0x00000000e628783b */ /* 0x000fe60000000200 */
[----:B------:R-:W-:Y:S01]  /*4590*/  IMAD.SHL.U32 R233, R233, 0x2, RZ ;  /* 0x00000002e9e97824 */ /* 0x000fe200078e00ff */
[----:B------:R-:W-:Y:S04]  /*45a0*/  LDSM.16.M88.4 R76, [R232+0x2000] ;  /* 0x00200000e84c783b */ /* 0x000fe80000000200 */
[----:B------:R-:W1:Y:S01]  /*45b0*/  LDSM.16.M88.4 R24, [R233+0x8000] ;  /* 0x00800000e918783b */ /* 0x000e620000000200 */
[----:B------:R-:W-:-:S02]  /*45c0*/  IADD3 R2, R233, 0x8000, RZ ;  /* 0x00008000e9027810 */ /* 0x000fc40007ffe0ff */
[----:B------:R-:W-:Y:S01]  /*45d0*/  IADD3 R231, R233, 0x8020, RZ ;  /* 0x00008020e9e77810 */ /* 0x000fe20007ffe0ff */
[----:B------:R-:W5:Y:S01]  /*45e0*/  LDSM.16.M88.4 R16, [R233+0x8800] ;  /* 0x00880000e910783b */ /* 0x000f620000000200 */
[----:B------:R-:W-:Y:S01]  /*45f0*/  @P1 IADD3 R231, R2, -0x20, RZ ;  /* 0xffffffe002e71810 */ /* 0x000fe20007ffe0ff */
[----:B------:R-:W-:Y:S02]  /*4600*/  IMAD.MOV.U32 R2, RZ, RZ, 0x40 ;  /* 0x00000040ff027424 */ /* 0x000fe400078e00ff */
[----:B------:R-:W3:Y:S01]  /*4610*/  LDSM.16.M88.4 R60, [R233+0x9000] ;  /* 0x00900000e93c783b */ /* 0x000ee20000000200 */
[C---:B------:R-:W-:Y:S02]  /*4620*/  IADD3 R223, R231.reuse, 0x800, RZ ;  /* 0x00000800e7df7810 */ /* 0x040fe40007ffe0ff */
[----:B------:R-:W-:Y:S01]  /*4630*/  SEL R2, R2, 0xffffffc0, !P2 ;  /* 0xffffffc002027807 */ /* 0x000fe20005000000 */
[----:B------:R-:W4:Y:S01]  /*4640*/  LDSM.16.M88.4 R12, [R233+0x9800] ;  /* 0x00980000e90c783b */ /* 0x000f220000000200 */
[----:B------:R-:W-:-:S02]  /*4650*/  IADD3 R222, R231, 0x1000, RZ ;  /* 0x00001000e7de7810 */ /* 0x000fc40007ffe0ff */
[----:B------:R-:W-:Y:S01]  /*4660*/  IADD3 R221, R231, 0x1800, RZ ;  /* 0x00001800e7dd7810 */ /* 0x000fe20007ffe0ff */
[----:B------:R-:W2:Y:S01]  /*4670*/  LDSM.16.M88.4 R44, [R231] ;  /* 0x00000000e72c783b */ /* 0x000ea20000000200 */
[----:B------:R-:W-:Y:S01]  /*4680*/  IMAD.IADD R227, R233, 0x1, R2 ;  /* 0x00000001e9e37824 */ /* 0x000fe200078e0202 */
[----:B------:R-:W-:Y:S01]  /*4690*/  IADD3 R219, R231, 0x2000, RZ ;  /* 0x00002000e7db7810 */ /* 0x000fe20007ffe0ff */
[----:B------:R-:W-:Y:S01]  /*46a0*/  IMAD.IADD R220, R2, 0x1, R231 ;  /* 0x0000000102dc7824 */ /* 0x000fe200078e02e7 */
[----:B------:R-:W2:Y:S01]  /*46b0*/  LDSM.16.M88.4 R32, [R231+0x800] ;  /* 0x00080000e720783b */ /* 0x000ea20000000200 */
[----:B------:R-:W-:Y:S02]  /*46c0*/  LEA R2, R81, UR6, 0x4 ;  /* 0x0000000651027c11 */ /* 0x000fe4000f8e20ff */
[C---:B------:R-:W-:Y:S01]  /*46d0*/  IADD3 R218, R231.reuse, 0x2800, RZ ;  /* 0x00002800e7da7810 */ /* 0x040fe20007ffe0ff */
[----:B------:R-:W2:Y:S01]  /*46e0*/  LDSM.16.M88.4 R68, [R231+0x1000] ;  /* 0x00100000e744783b */ /* 0x000ea20000000200 */
[----:B------:R-:W-:Y:S01]  /*46f0*/  IADD3 R3, R2, 0x1, R3 ;  /* 0x0000000102037810 */ /* 0x000fe20007ffe003 */
[----:B------:R-:W-:Y:S01]  /*4700*/  IMAD.U32 R2, RZ, RZ, UR7 ;  /* 0x00000007ff027e24 */ /* 0x000fe2000f8e00ff */
[C---:B------:R-:W-:Y:S01]  /*4710*/  IADD3 R217, R231.reuse, 0x3000, RZ ;  /* 0x00003000e7d97810 */ /* 0x040fe20007ffe0ff */
[----:B------:R-:W2:Y:S01]  /*4720*/  LDSM.16.M88.4 R48, [R231+0x1800] ;  /* 0x00180000e730783b */ /* 0x000ea20000000200 */
[----:B------:R-:W-:-:S02]  /*4730*/  IADD3 R216, R231, 0x3800, RZ ;  /* 0x00003800e7d87810 */ /* 0x000fc40007ffe0ff */
[----:B------:R-:W-:Y:S01]  /*4740*/  IADD3 R3, R2, -UR29, R3 ;  /* 0x8000001d02037c10 */ /* 0x000fe2000fffe003 */
[----:B------:R-:W2:Y:S01]  /*4750*/  LDSM.16.M88.4 R8, [R227+0x8000] ;  /* 0x00800000e308783b */ /* 0x000ea20000000200 */
[----:B------:R-:W-:Y:S02]  /*4760*/  IADD3 R215, R231, 0x4000, RZ ;  /* 0x00004000e7d77810 */ /* 0x000fe40007ffe0ff */
[----:B------:R-:W-:Y:S01]  /*4770*/  IADD3 R167, R3, c[0x0][0x2e8], RZ ;  /* 0x0000ba0003a77a10 */ /* 0x000fe20007ffe0ff */
[----:B------:R-:W-:Y:S01]  /*4780*/  LDSM.16.M88.4 R72, [R220] ;  /* 0x00000000dc48783b */ /* 0x000fe20000000200 */
[----:B------:R-:W-:Y:S02]  /*4790*/  IADD3 R214, R231, 0x4800, RZ ;  /* 0x00004800e7d67810 */ /* 0x000fe40007ffe0ff */
[C---:B------:R-:W-:Y:S01]  /*47a0*/  IADD3 R2, R167.reuse, 0x8, RZ ;  /* 0x00000008a7027810 */ /* 0x040fe20007ffe0ff */
[----:B-1----:R-:W-:Y:S01]  /*47b0*/  HMMA.16816.F32.BF16 R28, R52, R24, RZ ;  /* 0x00000018341c723c */ /* 0x002fe200000418ff */
[----:B------:R-:W-:-:S02]  /*47c0*/  IMNMX R167, R167, UR7, PT ;  /* 0x00000007a7a77c17 */ /* 0x000fc4000b800200 */
[----:B------:R-:W-:Y:S02]  /*47d0*/  IMNMX R2, R2, UR7, PT ;  /* 0x0000000702027c17 */ /* 0x000fe4000b800200 */
[C---:B------:R-:W-:Y:S02]  /*47e0*/  IADD3 R213, R231.reuse, 0x5000, RZ ;  /* 0x00005000e7d57810 */ /* 0x040fe40007ffe0ff */
[C---:B------:R-:W-:Y:S01]  /*47f0*/  IADD3 R212, R231.reuse, 0x5800, RZ ;  /* 0x00005800e7d47810 */ /* 0x040fe20007ffe0ff */
[----:B-----5:R-:W-:Y:S01]  /*4800*/  HMMA.16816.F32.BF16 R20, R52, R16, RZ ;  /* 0x000000103414723c */ /* 0x020fe200000418ff */
[C---:B------:R-:W-:Y:S02]  /*4810*/  IADD3 R211, R231.reuse, 0x6000, RZ ;  /* 0x00006000e7d37810 */ /* 0x040fe40007ffe0ff */
[C---:B------:R-:W-:Y:S02]  /*4820*/  IADD3 R210, R231.reuse, 0x6800, RZ ;  /* 0x00006800e7d27810 */ /* 0x040fe40007ffe0ff */
[----:B------:R-:W-:-:S02]  /*4830*/  IADD3 R209, R231, 0x7000, RZ ;  /* 0x00007000e7d17810 */ /* 0x000fc40007ffe0ff */
[----:B------:R-:W-:Y:S01]  /*4840*/  IADD3 R208, R231, 0x7800, RZ ;  /* 0x00007800e7d07810 */ /* 0x000fe20007ffe0ff */
[C---:B------:R-:W-:Y:S08]  /*4850*/  HMMA.16816.F32.BF16 R24, R52.reuse, R26, RZ ;  /* 0x0000001a3418723c */ /* 0x040ff000000418ff */
[C---:B------:R-:W-:Y:S08]  /*4860*/  HMMA.16816.F32.BF16 R16, R52.reuse, R18, RZ ;  /* 0x000000123410723c */ /* 0x040ff000000418ff */
[C---:B---3--:R-:W-:Y:S08]  /*4870*/  HMMA.16816.F32.BF16 R64, R52.reuse, R60, RZ ;  /* 0x0000003c3440723c */ /* 0x048ff000000418ff */
[C---:B------:R-:W-:Y:S08]  /*4880*/  HMMA.16816.F32.BF16 R60, R52.reuse, R62, RZ ;  /* 0x0000003e343c723c */ /* 0x040ff000000418ff */
[C---:B----4-:R-:W-:Y:S08]  /*4890*/  HMMA.16816.F32.BF16 R56, R52.reuse, R12, RZ ;  /* 0x0000000c3438723c */ /* 0x050ff000000418ff */
[----:B------:R-:W-:Y:S01]  /*48a0*/  HMMA.16816.F32.BF16 R52, R52, R14, RZ ;  /* 0x0000000e3434723c */ /* 0x000fe200000418ff */
[----:B------:R-:W1:Y:S07]  /*48b0*/  LDSM.16.M88.4 R12, [R227+0x8800] ;  /* 0x00880000e30c783b */ /* 0x000e6e0000000200 */
[C---:B--2---:R-:W-:Y:S08]  /*48c0*/  HMMA.16816.F32.BF16 R28, R36.reuse, R44, R28 ;  /* 0x0000002c241c723c */ /* 0x044ff0000004181c */
[C---:B------:R-:W-:Y:S01]  /*48d0*/  HMMA.16816.F32.BF16 R24, R36.reuse, R46, R24 ;  /* 0x0000002e2418723c */ /* 0x040fe20000041818 */
[----:B------:R-:W-:Y:S07]  /*48e0*/  LDSM.16.M88.4 R44, [R227+0x9800] ;  /* 0x00980000e32c783b */ /* 0x000fee0000000200 */
[C---:B------:R-:W-:Y:S08]  /*48f0*/  HMMA.16816.F32.BF16 R20, R36.reuse, R32, R20 ;  /* 0x000000202414723c */ /* 0x040ff00000041814 */
        /* <DEDUP_REMOVED lines=8> */
[----:B------:R-:W-:Y:S03]  /*4980*/  LDSM.16.M88.4 R48, [R233+0xa000] ;  /* 0x00a00000e930783b */ /* 0x000fe60000000200 */
[C---:B------:R-:W-:Y:S08]  /*4990*/  HMMA.16816.F32.BF16 R28, R40.reuse, R8, R28 ;  /* 0x00000008281c723c */ /* 0x040ff0000004181c */
[C---:B------:R-:W-:Y:S01]  /*49a0*/  HMMA.16816.F32.BF16 R24, R40.reuse, R10, R24 ;  /* 0x0000000a2818723c */ /* 0x040fe20000041818 */
[----:B------:R-:W3:Y:S07]  /*49b0*/  LDSM.16.M88.4 R8, [R229] ;  /* 0x00000000e508783b */ /* 0x000eee0000000200 */
        /* <DEDUP_REMOVED lines=8> */
[----:B------:R-:W4:Y:S04]  /*4a40*/  LDSM.16.M88.4 R44, [R233+0xa800] ;  /* 0x00a80000e92c783b */ /* 0x000f280000000200 */
[----:B------:R-:W5:Y:S03]  /*4a50*/  LDSM.16.M88.4 R40, [R233+0xb000] ;  /* 0x00b00000e928783b */ /* 0x000f660000000200 */
[C---:B---3--:R-:W-:Y:S08]  /*4a60*/  HMMA.16816.F32.BF16 R64, R8.reuse, R36, R64 ;  /* 0x000000240840723c */ /* 0x048ff00000041840 */
[C---:B------:R-:W-:Y:S01]  /*4a70*/  HMMA.16816.F32.BF16 R60, R8.reuse, R38, R60 ;  /* 0x00000026083c723c */ /* 0x040fe2000004183c */
[----:B------:R-:W3:Y:S07]  /*4a80*/  LDSM.16.M88.4 R36, [R233+0xb800] ;  /* 0x00b80000e924783b */ /* 0x000eee0000000200 */
[C---:B------:R-:W-:Y:S08]  /*4a90*/  HMMA.16816.F32.BF16 R28, R8.reuse, R72, R28 ;  /* 0x00000048081c723c */ /* 0x040ff0000004181c */
        /* <DEDUP_REMOVED lines=8> */
[----:B------:R-:W1:Y:S03]  /*4b20*/  LDSM.16.M88.4 R8, [R231+0x2800] ;  /* 0x00280000e708783b */ /* 0x000e660000000200 */
[C---:B--2---:R-:W-:Y:S08]  /*4b30*/  HMMA.16816.F32.BF16 R28, R32.reuse, R48, R28 ;  /* 0x00000030201c723c */ /* 0x044ff0000004181c */
[C---:B------:R-:W-:Y:S01]  /*4b40*/  HMMA.16816.F32.BF16 R24, R32.reuse, R50, R24 ;  /* 0x000000322018723c */ /* 0x040fe20000041818 */
[----:B------:R-:W-:Y:S07]  /*4b50*/  LDSM.16.M88.4 R48, [R230+0x2000] ;  /* 0x00200000e630783b */ /* 0x000fee0000000200 */
[C---:B----4-:R-:W-:Y:S08]  /*4b60*/  HMMA.16816.F32.BF16 R20, R32.reuse, R44, R20 ;  /* 0x0000002c2014723c */ /* 0x050ff00000041814 */
[C---:B------:R-:W-:Y:S01]  /*4b70*/  HMMA.16816.F32.BF16 R16, R32.reuse, R46, R16 ;  /* 0x0000002e2010723c */ /* 0x040fe20000041810 */
[----:B------:R-:W2:Y:S07]  /*4b80*/  LDSM.16.M88.4 R44, [R227+0xa000] ;  /* 0x00a00000e32c783b */ /* 0x000eae0000000200 */
[C---:B-----5:R-:W-:Y:S08]  /*4b90*/  HMMA.16816.F32.BF16 R64, R32.reuse, R40, R64 ;  /* 0x000000282040723c */ /* 0x060ff00000041840 */
[C---:B------:R-:W-:Y:S01]  /*4ba0*/  HMMA.16816.F32.BF16 R60, R32.reuse, R42, R60 ;  /* 0x0000002a203c723c */ /* 0x040fe2000004183c */
[----:B------:R-:W4:Y:S07]  /*4bb0*/  LDSM.16.M88.4 R40, [R227+0xa800] ;  /* 0x00a80000e328783b */ /* 0x000f2e0000000200 */
[C---:B---3--:R-:W-:Y:S08]  /*4bc0*/  HMMA.16816.F32.BF16 R56, R32.reuse, R36, R56 ;  /* 0x000000242038723c */ /* 0x048ff00000041838 */
        /* <DEDUP_REMOVED lines=8> */
[----:B------:R-:W1:Y:S07]  /*4c50*/  LDSM.16.M88.4 R8, [R220+0x2000] ;  /* 0x00200000dc08783b */ /* 0x000e6e0000000200 */
[C---:B------:R-:W-:Y:S08]  /*4c60*/  HMMA.16816.F32.BF16 R56, R76.reuse, R68, R56 ;  /* 0x000000444c38723c */ /* 0x040ff00000041838 */
[C---:B------:R-:W-:Y:S08]  /*4c70*/  HMMA.16816.F32.BF16 R64, R76.reuse, R72, R64 ;  /* 0x000000484c40723c */ /* 0x040ff00000041840 */
[C---:B------:R-:W-:Y:S08]  /*4c80*/  HMMA.16816.F32.BF16 R60, R76.reuse, R74, R60 ;  /* 0x0000004a4c3c723c */ /* 0x040ff0000004183c */
[----:B------:R-:W-:Y:S01]  /*4c90*/  HMMA.16816.F32.BF16 R68, R76, R70, R52 ;  /* 0x000000464c44723c */ /* 0x000fe20000041834 */
[----:B------:R-:W1:Y:S07]  /*4ca0*/  LDSM.16.M88.4 R52, [R220+0x2800] ;  /* 0x00280000dc34783b */ /* 0x000e6e0000000200 */
[C---:B--2---:R-:W-:Y:S08]  /*4cb0*/  HMMA.16816.F32.BF16 R28, R48.reuse, R44, R28 ;  /* 0x0000002c301c723c */ /* 0x044ff0000004181c */
[C---:B------:R-:W-:Y:S01]  /*4cc0*/  HMMA.16816.F32.BF16 R24, R48.reuse, R46, R24 ;  /* 0x0000002e3018723c */ /* 0x040fe20000041818 */
[----:B------:R-:W2:Y:S07]  /*4cd0*/  LDSM.16.M88.4 R44, [R220+0x3000] ;  /* 0x00300000dc2c783b */ /* 0x000eae0000000200 */
[C---:B----4-:R-:W-:Y:S08]  /*4ce0*/  HMMA.16816.F32.BF16 R20, R48.reuse, R40, R20 ;  /* 0x000000283014723c */ /* 0x050ff00000041814 */
[C---:B------:R-:W-:Y:S01]  /*4cf0*/  HMMA.16816.F32.BF16 R16, R48.reuse, R42, R16 ;  /* 0x0000002a3010723c */ /* 0x040fe20000041810 */
[----:B------:R-:W4:Y:S07]  /*4d00*/  LDSM.16.M88.4 R40, [R220+0x3800] ;  /* 0x00380000dc28783b */ /* 0x000f2e0000000200 */
[C---:B---3--:R-:W-:Y:S08]  /*4d10*/  HMMA.16816.F32.BF16 R64, R48.reuse, R36, R64 ;  /* 0x000000243040723c */ /* 0x048ff00000041840 */
[C---:B------:R-:W-:Y:S01]  /*4d20*/  HMMA.16816.F32.BF16 R60, R48.reuse, R38, R60 ;  /* 0x00000026303c723c */ /* 0x040fe2000004183c */
[----:B------:R-:W-:Y:S07]  /*4d30*/  LDSM.16.M88.4 R36, [R234+0x4000] ;  /* 0x00400000ea24783b */ /* 0x000fee0000000200 */
[C---:B-----5:R-:W-:Y:S08]  /*4d40*/  HMMA.16816.F32.BF16 R56, R48.reuse, R32, R56 ;  /* 0x000000203038723c */ /* 0x060ff00000041838 */
[----:B------:R-:W-:Y:S01]  /*4d50*/  HMMA.16816.F32.BF16 R68, R48, R34, R68 ;  /* 0x000000223044723c */ /* 0x000fe20000041844 */
[----:B------:R-:W3:Y:S04]  /*4d60*/  LDSM.16.M88.4 R32, [R233+0xc000] ;  /* 0x00c00000e920783b */ /* 0x000ee80000000200 */
        /* <DEDUP_REMOVED lines=9> */
[----:B------:R-:W-:Y:S04]  /*4e00*/  LDSM.16.M88.4 R60, [R232+0x4000] ;  /* 0x00400000e83c783b */ /* 0x000fe80000000200 */
[----:B------:R-:W2:Y:S03]  /*4e10*/  LDSM.16.M88.4 R44, [R231+0x4000] ;  /* 0x00400000e72c783b */ /* 0x000ea60000000200 */
[C---:B----4-:R-:W-:Y:S08]  /*4e20*/  HMMA.16816.F32.BF16 R56, R12.reuse, R40, R56 ;  /* 0x000000280c38723c */ /* 0x050ff00000041838 */
[----:B------:R-:W-:Y:S01]  /*4e30*/  HMMA.16816.F32.BF16 R68, R12, R42, R68 ;  /* 0x0000002a0c44723c */ /* 0x000fe20000041844 */
[----:B------:R-:W4:Y:S04]  /*4e40*/  LDSM.16.M88.4 R12, [R231+0x4800] ;  /* 0x00480000e70c783b */ /* 0x000f280000000200 */
[----:B------:R-:W-:Y:S03]  /*4e50*/  LDSM.16.M88.4 R40, [R230+0x4000] ;  /* 0x00400000e628783b */ /* 0x000fe60000000200 */
[C---:B---3--:R-:W-:Y:S08]  /*4e60*/  HMMA.16816.F32.BF16 R28, R36.reuse, R32, R28 ;  /* 0x00000020241c723c */ /* 0x048ff0000004181c */
[C---:B------:R-:W-:Y:S01]  /*4e70*/  HMMA.16816.F32.BF16 R24, R36.reuse, R34, R24 ;  /* 0x000000222418723c */ /* 0x040fe20000041818 */
[----:B------:R-:W3:Y:S07]  /*4e80*/  LDSM.16.M88.4 R32, [R231+0x5000] ;  /* 0x00500000e720783b */ /* 0x000eee0000000200 */
[C---:B-1----:R-:W-:Y:S08]  /*4e90*/  HMMA.16816.F32.BF16 R20, R36.reuse, R8, R20 ;  /* 0x000000082414723c */ /* 0x042ff00000041814 */
[C---:B------:R-:W-:Y:S01]  /*4ea0*/  HMMA.16816.F32.BF16 R16, R36.reuse, R10, R16 ;  /* 0x0000000a2410723c */ /* 0x040fe20000041810 */
[----:B------:R-:W1:Y:S07]  /*4eb0*/  LDSM.16.M88.4 R8, [R231+0x5800] ;  /* 0x00580000e708783b */ /* 0x000e6e0000000200 */
[C---:B-----5:R-:W-:Y:S08]  /*4ec0*/  HMMA.16816.F32.BF16 R64, R36.reuse, R52, R64 ;  /* 0x000000342440723c */ /* 0x060ff00000041840 */
[C---:B------:R-:W-:Y:S01]  /*4ed0*/  HMMA.16816.F32.BF16 R72, R36.reuse, R54, R72 ;  /* 0x000000362448723c */ /* 0x040fe20000041848 */
[----:B------:R-:W-:Y:S07]  /*4ee0*/  LDSM.16.M88.4 R52, [R229+0x4000] ;  /* 0x00400000e534783b */ /* 0x000fee0000000200 */
[C---:B------:R-:W-:Y:S08]  /*4ef0*/  HMMA.16816.F32.BF16 R56, R36.reuse, R48, R56 ;  /* 0x000000302438723c */ /* 0x040ff00000041838 */
[----:B------:R-:W-:Y:S01]  /*4f00*/  HMMA.16816.F32.BF16 R68, R36, R50, R68 ;  /* 0x000000322444723c */ /* 0x000fe20000041844 */
[----:B------:R-:W5:Y:S04]  /*4f10*/  LDSM.16.M88.4 R36, [R227+0xc000] ;  /* 0x00c00000e324783b */ /* 0x000f680000000200 */
[----:B------:R-:W-:Y:S03]  /*4f20*/  LDSM.16.M88.4 R48, [R227+0xd000] ;  /* 0x00d00000e330783b */ /* 0x000fe60000000200 */
        /* <DEDUP_REMOVED lines=8> */
[----:B------:R-:W3:Y:S07]  /*4fb0*/  LDSM.16.M88.4 R32, [R220+0x4000] ;  /* 0x00400000dc20783b */ /* 0x000eee0000000200 */
[C---:B-1----:R-:W-:Y:S08]  /*4fc0*/  HMMA.16816.F32.BF16 R56, R60.reuse, R8, R56 ;  /* 0x000000083c38723c */ /* 0x042ff00000041838 */
[----:B------:R-:W-:Y:S01]  /*4fd0*/  HMMA.16816.F32.BF16 R68, R60, R10, R68 ;  /* 0x0000000a3c44723c */ /* 0x000fe20000041844 */
[----:B------:R-:W1:Y:S04]  /*4fe0*/  LDSM.16.M88.4 R8, [R220+0x4800] ;  /* 0x00480000dc08783b */ /* 0x000e680000000200 */
[----:B------:R-:W-:Y:S03]  /*4ff0*/  LDSM.16.M88.4 R60, [R233+0xf000] ;  /* 0x00f00000e93c783b */ /* 0x000fe60000000200 */
[C---:B-----5:R-:W-:Y:S08]  /*5000*/  HMMA.16816.F32.BF16 R28, R40.reuse, R36, R28 ;  /* 0x00000024281c723c */ /* 0x060ff0000004181c */
[C---:B------:R-:W-:Y:S01]  /*5010*/  HMMA.16816.F32.BF16 R24, R40.reuse, R38, R24 ;  /* 0x000000262818723c */ /* 0x040fe20000041818 */
[----:B------:R-:W5:Y:S07]  /*5020*/  LDSM.16.M88.4 R36, [R220+0x5000] ;  /* 0x00500000dc24783b */ /* 0x000f6e0000000200 */
[C---:B--2---:R-:W-:Y:S08]  /*5030*/  HMMA.16816.F32.BF16 R20, R40.reuse, R44, R20 ;  /* 0x0000002c2814723c */ /* 0x044ff00000041814 */
[C---:B------:R-:W-:Y:S01]  /*5040*/  HMMA.16816.F32.BF16 R16, R40.reuse, R46, R16 ;  /* 0x0000002e2810723c */ /* 0x040fe20000041810 */
[----:B------:R-:W2:Y:S07]  /*5050*/  LDSM.16.M88.4 R44, [R220+0x5800] ;  /* 0x00580000dc2c783b */ /* 0x000eae0000000200 */
[C---:B------:R-:W-:Y:S08]  /*5060*/  HMMA.16816.F32.BF16 R64, R40.reuse, R48, R64 ;  /* 0x000000302840723c */ /* 0x040ff00000041840 */
[C---:B------:R-:W-:Y:S01]  /*5070*/  HMMA.16816.F32.BF16 R72, R40.reuse, R50, R72 ;  /* 0x000000322848723c */ /* 0x040fe20000041848 */
[----:B------:R-:W-:Y:S07]  /*5080*/  LDSM.16.M88.4 R48, [R233+0xe800] ;  /* 0x00e80000e930783b */ /* 0x000fee0000000200 */
[C---:B----4-:R-:W-:Y:S08]  /*5090*/  HMMA.16816.F32.BF16 R56, R40.reuse, R12, R56 ;  /* 0x0000000c2838723c */ /* 0x050ff00000041838 */
[----:B------:R-:W-:Y:S01]  /*50a0*/  HMMA.16816.F32.BF16 R68, R40, R14, R68 ;  /* 0x0000000e2844723c */ /* 0x000fe20000041844 */
[----:B------:R-:W-:Y:S04]  /*50b0*/  LDSM.16.M88.4 R40, [R234+0x6000] ;  /* 0x00600000ea28783b */ /* 0x000fe80000000200 */
[----:B------:R-:W4:Y:S03]  /*50c0*/  LDSM.16.M88.4 R12, [R233+0xe000] ;  /* 0x00e00000e90c783b */ /* 0x000f260000000200 */
[C---:B---3--:R-:W-:Y:S08]  /*50d0*/  HMMA.16816.F32.BF16 R28, R52.reuse, R32, R28 ;  /* 0x00000020341c723c */ /* 0x048ff0000004181c */
[C---:B------:R-:W-:Y:S01]  /*50e0*/  HMMA.16816.F32.BF16 R24, R52.reuse, R34, R24 ;  /* 0x000000223418723c */ /* 0x040fe20000041818 */
[----:B------:R-:W3:Y:S07]  /*50f0*/  LDSM.16.M88.4 R32, [R233+0xf800] ;  /* 0x00f80000e920783b */ /* 0x000eee0000000200 */
[C---:B-1----:R-:W-:Y:S08]  /*5100*/  HMMA.16816.F32.BF16 R20, R52.reuse, R8, R20 ;  /* 0x000000083414723c */ /* 0x042ff00000041814 */
[C---:B------:R-:W-:Y:S01]  /*5110*/  HMMA.16816.F32.BF16 R16, R52.reuse, R10, R16 ;  /* 0x0000000a3410723c */ /* 0x040fe20000041810 */
[----:B------:R-:W-:Y:S07]  /*5120*/  LDSM.16.M88.4 R8, [R231+0x6000] ;  /* 0x00600000e708783b */ /* 0x000fee0000000200 */
[C---:B-----5:R-:W-:Y:S08]  /*5130*/  HMMA.16816.F32.BF16 R64, R52.reuse, R36, R64 ;  /* 0x000000243440723c */ /* 0x060ff00000041840 */
[C---:B------:R-:W-:Y:S01]  /*5140*/  HMMA.16816.F32.BF16 R72, R52.reuse, R38, R72 ;  /* 0x000000263448723c */ /* 0x040fe20000041848 */
[----:B------:R-:W1:Y:S07]  /*5150*/  LDSM.16.M88.4 R36, [R232+0x6000] ;  /* 0x00600000e824783b */ /* 0x000e6e0000000200 */
[C---:B--2---:R-:W-:Y:S08]  /*5160*/  HMMA.16816.F32.BF16 R56, R52.reuse, R44, R56 ;  /* 0x0000002c3438723c */ /* 0x044ff00000041838 */
[----:B------:R-:W-:Y:S01]  /*5170*/  HMMA.16816.F32.BF16 R68, R52, R46, R68 ;  /* 0x0000002e3444723c */ /* 0x000fe20000041844 */
[----:B------:R-:W-:Y:S04]  /*5180*/  LDSM.16.M88.4 R44, [R231+0x7000] ;  /* 0x00700000e72c783b */ /* 0x000fe80000000200 */
[----:B------:R-:W-:Y:S03]  /*5190*/  LDSM.16.M88.4 R52, [R227+0xe800] ;  /* 0x00e80000e334783b */ /* 0x000fe60000000200 */
[C---:B----4-:R-:W-:Y:S08]  /*51a0*/  HMMA.16816.F32.BF16 R28, R40.reuse, R12, R28 ;  /* 0x0000000c281c723c */ /* 0x050ff0000004181c */
[C---:B------:R-:W-:Y:S01]  /*51b0*/  HMMA.16816.F32.BF16 R24, R40.reuse, R14, R24 ;  /* 0x0000000e2818723c */ /* 0x040fe20000041818 */
[----:B------:R-:W2:Y:S07]  /*51c0*/  LDSM.16.M88.4 R12, [R231+0x6800] ;  /* 0x00680000e70c783b */ /* 0x000eae0000000200 */
[C---:B------:R-:W-:Y:S08]  /*51d0*/  HMMA.16816.F32.BF16 R20, R40.reuse, R48, R20 ;  /* 0x000000302814723c */ /* 0x040ff00000041814 */
[C---:B------:R-:W-:Y:S01]  /*51e0*/  HMMA.16816.F32.BF16 R16, R40.reuse, R50, R16 ;  /* 0x000000322810723c */ /* 0x040fe20000041810 */
[----:B------:R-:W-:Y:S07]  /*51f0*/  LDSM.16.M88.4 R48, [R231+0x7800] ;  /* 0x00780000e730783b */ /* 0x000fee0000000200 */
[C---:B------:R-:W-:Y:S08]  /*5200*/  HMMA.16816.F32.BF16 R64, R40.reuse, R60, R64 ;  /* 0x0000003c2840723c */ /* 0x040ff00000041840 */
[C---:B------:R-:W-:Y:S01]  /*5210*/  HMMA.16816.F32.BF16 R72, R40.reuse, R62, R72 ;  /* 0x0000003e2848723c */ /* 0x040fe20000041848 */
[----:B------:R-:W-:Y:S07]  /*5220*/  LDSM.16.M88.4 R60, [R220+0x6000] ;  /* 0x00600000dc3c783b */ /* 0x000fee0000000200 */
[C---:B---3--:R-:W-:Y:S08]  /*5230*/  HMMA.16816.F32.BF16 R56, R40.reuse, R32, R56 ;  /* 0x000000202838723c */ /* 0x048ff00000041838 */
[----:B------:R-:W-:Y:S01]  /*5240*/  HMMA.16816.F32.BF16 R68, R40, R34, R68 ;  /* 0x000000222844723c */ /* 0x000fe20000041844 */
[----:B------:R-:W-:Y:S04]  /*5250*/  LDSM.16.M88.4 R32, [R230+0x6000] ;  /* 0x00600000e620783b */ /* 0x000fe80000000200 */
[----:B------:R-:W3:Y:S03]  /*5260*/  LDSM.16.M88.4 R40, [R227+0xe000] ;  /* 0x00e00000e328783b */ /* 0x000ee60000000200 */
[C---:B-1----:R-:W-:Y:S08]  /*5270*/  HMMA.16816.F32.BF16 R28, R36.reuse, R8, R28 ;  /* 0x00000008241c723c */ /* 0x042ff0000004181c */
[C---:B------:R-:W-:Y:S01]  /*5280*/  HMMA.16816.F32.BF16 R24, R36.reuse, R10, R24 ;  /* 0x0000000a2418723c */ /* 0x040fe20000041818 */
[----:B------:R-:W-:Y:S07]  /*5290*/  LDSM.16.M88.4 R8, [R227+0xf000] ;  /* 0x00f00000e308783b */ /* 0x000fee0000000200 */
[C---:B--2---:R-:W-:Y:S01]  /*52a0*/  HMMA.16816.F32.BF16 R76, R36.reuse, R12, R20 ;  /* 0x0000000c244c723c */ /* 0x044fe20000041814 */
[----:B------:R-:W1:Y:S07]  /*52b0*/  LDSM.16.M88.4 R20, [R229+0x6000] ;  /* 0x00600000e514783b */ /* 0x000e6e0000000200 */
[C---:B------:R-:W-:Y:S01]  /*52c0*/  HMMA.16816.F32.BF16 R16, R36.reuse, R14, R16 ;  /* 0x0000000e2410723c */ /* 0x040fe20000041810 */
[----:B------:R-:W2:Y:S07]  /*52d0*/  LDSM.16.M88.4 R12, [R220+0x6800] ;  /* 0x00680000dc0c783b */ /* 0x000eae0000000200 */
[----:B------:R-:W-:Y:S08]  /*52e0*/  HMMA.16816.F32.BF16 R64, R36, R44, R64 ;  /* 0x0000002c2440723c */ /* 0x000ff00000041840 */
[C---:B---3--:R-:W-:Y:S07]  /*52f0*/  HMMA.16816.F32.BF16 R28, R32.reuse, R40, R28 ;  /* 0x00000028201c723c */ /* 0x048fee000004181c */
[----:B------:R-:W-:Y:S01]  /*5300*/  IADD3 R40, R238, UR17, RZ ;  /* 0x00000011ee287c10 */ /* 0x000fe2000fffe0ff */
[----:B------:R-:W-:Y:S03]  /*5310*/  HMMA.16816.F32.BF16 R24, R32, R42, R24 ;  /* 0x0000002a2018723c */ /* 0x000fe60000041818 */
[C---:B------:R-:W-:Y:S01]  /*5320*/  IADD3 R6, R40.reuse, 0x8, RZ ;  /* 0x0000000828067810 */ /* 0x040fe20007ffe0ff */
[----:B------:R-:W-:Y:S01]  /*5330*/  I2F R41, R40 ;  /* 0x0000002800297306 */ /* 0x000fe20000201400 */
[----:B------:R-:W-:-:S02]  /*5340*/  IADD3 R45, R40, 0x10, RZ ;  /* 0x00000010282d7810 */ /* 0x000fc40007ffe0ff */
[----:B------:R-:W-:Y:S01]  /*5350*/  IADD3 R43, R40, 0x9, RZ ;  /* 0x00000009282b7810 */ /* 0x000fe20007ffe0ff */
[----:B------:R-:W-:Y:S01]  /*5360*/  HMMA.16816.F32.BF16 R76, R32, R52, R76 ;  /* 0x00000034204c723c */ /* 0x000fe2000004184c */
[CC--:B------:R-:W-:Y:S02]  /*5370*/  ISETP.GE.AND P4, PT, R6.reuse, R167.reuse, PT ;  /* 0x000000a70600720c */ /* 0x0c0fe40003f86270 */
[-C--:B------:R-:W-:Y:S01]  /*5380*/  ISETP.GE.AND P1, PT, R6, R2.reuse, PT ;  /* 0x000000020600720c */ /* 0x080fe20003f26270 */
[----:B------:R-:W3:Y:S01]  /*5390*/  I2F R3, R6 ;  /* 0x0000000600037306 */ /* 0x000ee20000201400 */
[CC--:B------:R-:W-:Y:S02]  /*53a0*/  ISETP.GE.AND P0, PT, R43.reuse, R167.reuse, PT ;  /* 0x000000a72b00720c */ /* 0x0c0fe40003f06270 */
[----:B------:R-:W-:Y:S01]  /*53b0*/  ISETP.GE.AND P5, PT, R43, R2, PT ;  /* 0x000000022b00720c */ /* 0x000fe20003fa6270 */
[----:B------:R-:W-:Y:S01]  /*53c0*/  HMMA.16816.F32.BF16 R72, R36, R46, R72 ;  /* 0x0000002e2448723c */ /* 0x000fe20000041848 */
[----:B------:R-:W-:-:S03]  /*53d0*/  ISETP.GE.AND P2, PT, R45, R167, PT ;  /* 0x000000a72d00720c */ /* 0x000fc60003f46270 */
[----:B------:R-:W4:Y:S04]  /*53e0*/  I2F R42, R43 ;  /* 0x0000002b002a7306 */ /* 0x000f280000201400 */
[----:B-1----:R-:W-:Y:S08]  /*53f0*/  HMMA.16816.F32.BF16 R28, R20, R60, R28 ;  /* 0x0000003c141c723c */ /* 0x002ff0000004181c */
[----:B------:R-:W-:Y:S08]  /*5400*/  HMMA.16816.F32.BF16 R16, R32, R54, R16 ;  /* 0x000000362010723c */ /* 0x000ff00000041810 */
[----:B------:R-:W-:Y:S08]  /*5410*/  HMMA.16816.F32.BF16 R24, R20, R62, R24 ;  /* 0x0000003e1418723c */ /* 0x000ff00000041818 */
[----:B------:R-:W-:Y:S07]  /*5420*/  HMMA.16816.F32.BF16 R64, R32, R8, R64 ;  /* 0x000000082040723c */ /* 0x000fee0000041840 */
[----:B------:R-:W-:Y:S01]  /*5430*/  IADD3 R8, R40, 0x1, RZ ;  /* 0x0000000128087810 */ /* 0x000fe20007ffe0ff */
[----:B------:R-:W-:Y:S03]  /*5440*/  HMMA.16816.F32.BF16 R56, R36, R48, R56 ;  /* 0x000000302438723c */ /* 0x000fe60000041838 */
[----:B------:R-:W1:Y:S01]  /*5450*/  I2F R4, R8 ;  /* 0x0000000800047306 */ /* 0x000e620000201400 */
[----:B------:R-:W-:-:S02]  /*5460*/  ISETP.GE.AND P6, PT, R8, R167, PT ;  /* 0x000000a70800720c */ /* 0x000fc40003fc6270 */
[----:B------:R-:W-:Y:S02]  /*5470*/  ISETP.GE.AND P3, PT, R8, R2, PT ;  /* 0x000000020800720c */ /* 0x000fe40003f66270 */
[----:B------:R-:W-:Y:S01]  /*5480*/  HMMA.16816.F32.BF16 R68, R36, R50, R68 ;  /* 0x000000322444723c */ /* 0x000fe20000041844 */
[----:B------:R-:W5:Y:S01]  /*5490*/  LDSM.16.M88.4 R36, [R227+0xf800] ;  /* 0x00f80000e324783b */ /* 0x000f620000000200 */
[C---:B---3--:R-:W-:Y:S02]  /*54a0*/  FFMA.FTZ R24, R3.reuse, UR4, R24 ;  /* 0x0000000403187c23 */ /* 0x048fe40008010018 */
[----:B------:R-:W-:Y:S02]  /*54b0*/  FFMA.FTZ R6, R3, UR4, R26 ;  /* 0x0000000403067c23 */ /* 0x000fe4000801001a */
[----:B----4-:R-:W-:Y:S01]  /*54c0*/  FFMA.FTZ R25, R42, UR4, R25 ;  /* 0x000000042a197c23 */ /* 0x010fe20008010019 */
[----:B------:R-:W-:Y:S01]  /*54d0*/  FSEL R43, R24, -INF , !P4 ;  /* 0xff800000182b7808 */ /* 0x000fe20006000000 */
[----:B--2---:R-:W-:Y:S01]  /*54e0*/  HMMA.16816.F32.BF16 R76, R20, R12, R76 ;  /* 0x0000000c144c723c */ /* 0x004fe2000004184c */
[----:B------:R-:W2:Y:S01]  /*54f0*/  I2F R13, R45 ;  /* 0x0000002d000d7306 */ /* 0x000ea20000201400 */
[----:B------:R-:W-:Y:S01]  /*5500*/  FSEL R6, R6, -INF , !P1 ;  /* 0xff80000006067808 */ /* 0x000fe20004800000 */
[----:B-1----:R-:W-:Y:S01]  /*5510*/  FFMA.FTZ R31, R4, UR4, R31 ;  /* 0x00000004041f7c23 */ /* 0x002fe2000801001f */
[----:B------:R-:W-:Y:S01]  /*5520*/  IADD3 R24, R40, 0x20, RZ ;  /* 0x0000002028187810 */ /* 0x000fe20007ffe0ff */
[----:B------:R-:W-:-:S02]  /*5530*/  FFMA.FTZ R29, R4, UR4, R29 ;  /* 0x00000004041d7c23 */ /* 0x000fc4000801001d */
[----:B------:R-:W-:Y:S01]  /*5540*/  IADD3 R12, R40, 0x11, RZ ;  /* 0x00000011280c7810 */ /* 0x000fe20007ffe0ff */
[----:B------:R-:W-:Y:S01]  /*5550*/  HMMA.16816.F32.BF16 R72, R32, R10, R72 ;  /* 0x0000000a2048723c */ /* 0x000fe20000041848 */
[----:B------:R-:W1:Y:S01]  /*5560*/  LDSM.16.M88.4 R8, [R220+0x7000] ;  /* 0x00700000dc08783b */ /* 0x000e620000000200 */
[----:B------:R-:W-:Y:S01]  /*5570*/  FSEL R26, R31, -INF , !P3 ;  /* 0xff8000001f1a7808 */ /* 0x000fe20005800000 */
[----:B------:R-:W3:Y:S01]  /*5580*/  I2F R44, R12 ;  /* 0x0000000c002c7306 */ /* 0x000ee20000201400 */
[----:B------:R-:W-:Y:S01]  /*5590*/  FSEL R31, R25, -INF , !P0 ;  /* 0xff800000191f7808 */ /* 0x000fe20004000000 */
[----:B------:R-:W-:Y:S01]  /*55a0*/  FFMA.FTZ R4, R42, UR4, R27 ;  /* 0x000000042a047c23 */ /* 0x000fe2000801001b */
[C---:B------:R-:W-:Y:S02]  /*55b0*/  ISETP.GE.AND P3, PT, R12.reuse, R167, PT ;  /* 0x000000a70c00720c */ /* 0x040fe40003f66270 */
[----:B------:R-:W-:Y:S01]  /*55c0*/  HMMA.16816.F32.BF16 R16, R20, R14, R16 ;  /* 0x0000000e1410723c */ /* 0x000fe20000041810 */
[----:B------:R-:W-:-:S02]  /*55d0*/  ISETP.GE.AND P4, PT, R12, R2, PT ;  /* 0x000000020c00720c */ /* 0x000fc40003f86270 */
[----:B------:R-:W-:Y:S02]  /*55e0*/  IADD3 R27, R40, 0x19, RZ ;  /* 0x00000019281b7810 */ /* 0x000fe40007ffe0ff */
[----:B------:R-:W-:Y:S02]  /*55f0*/  FSEL R4, R4, -INF , !P5 ;  /* 0xff80000004047808 */ /* 0x000fe40006800000 */
[----:B------:R-:W-:Y:S01]  /*5600*/  IADD3 R14, R40, 0x18, RZ ;  /* 0x00000018280e7810 */ /* 0x000fe20007ffe0ff */
[----:B--2---:R-:W-:Y:S01]  /*5610*/  FFMA.FTZ R25, R13, UR4, R76 ;  /* 0x000000040d197c23 */ /* 0x004fe2000801004c */
[-C--:B------:R-:W-:Y:S01]  /*5620*/  ISETP.GE.AND P5, PT, R27, R167.reuse, PT ;  /* 0x000000a71b00720c */ /* 0x080fe20003fa6270 */
[----:B------:R-:W-:Y:S01]  /*5630*/  FFMA.FTZ R78, R13, UR4, R78 ;  /* 0x000000040d4e7c23 */ /* 0x000fe2000801004e */
[----:B------:R2:W4:Y:S01]  /*5640*/  I2F R3, R14 ;  /* 0x0000000e00037306 */ /* 0x0005220000201400 */
[----:B------:R-:W-:Y:S01]  /*5650*/  ISETP.GE.AND P1, PT, R14, R167, PT ;  /* 0x000000a70e00720c */ /* 0x000fe20003f26270 */
[----:B---3--:R-:W-:Y:S01]  /*5660*/  FFMA.FTZ R77, R44, UR4, R77 ;  /* 0x000000042c4d7c23 */ /* 0x008fe2000801004d */
[-C--:B------:R-:W-:Y:S01]  /*5670*/  ISETP.GE.AND P0, PT, R14, R2.reuse, PT ;  /* 0x000000020e00720c */ /* 0x080fe20003f06270 */
[----:B------:R-:W-:Y:S01]  /*5680*/  FFMA.FTZ R79, R44, UR4, R79 ;  /* 0x000000042c4f7c23 */ /* 0x000fe2000801004f */
[----:B------:R-:W-:Y:S01]  /*5690*/  FSEL R25, R25, -INF , !P2 ;  /* 0xff80000019197808 */ /* 0x000fe20005000000 */
[----:B-----5:R-:W-:Y:S01]  /*56a0*/  HMMA.16816.F32.BF16 R56, R32, R36, R56 ;  /* 0x000000242038723c */ /* 0x020fe20000041838 */
[----:B------:R-:W-:Y:S01]  /*56b0*/  ISETP.GE.AND P2, PT, R27, R2, PT ;  /* 0x000000021b00720c */ /* 0x000fe20003f46270 */
[----:B------:R3:W5:Y:S01]  /*56c0*/  I2F R36, R27 ;  /* 0x0000001b00247306 */ /* 0x0007620000201400 */
[----:B------:R-:W-:-:S02]  /*56d0*/  IADD3 R42, R40, 0x21, RZ ;  /* 0x00000021282a7810 */ /* 0x000fc40007ffe0ff */
[----:B------:R-:W-:Y:S02]  /*56e0*/  FSEL R29, R29, -INF , !P6 ;  /* 0xff8000001d1d7808 */ /* 0x000fe40007000000 */
[----:B------:R-:W-:Y:S01]  /*56f0*/  ISETP.GE.AND P6, PT, R45, R2, PT ;  /* 0x000000022d00720c */ /* 0x000fe20003fc6270 */
[----:B------:R-:W-:Y:S01]  /*5700*/  HMMA.16816.F32.BF16 R68, R32, R38, R68 ;  /* 0x000000262044723c */ /* 0x000fe20000041844 */
[----:B--2---:R-:W2:Y:S01]  /*5710*/  LDSM.16.M88.4 R12, [R220+0x7800] ;  /* 0x00780000dc0c783b */ /* 0x004ea20000000200 */
[C---:B----4-:R-:W-:Y:S01]  /*5720*/  FFMA.FTZ R16, R3.reuse, UR4, R16 ;  /* 0x0000000403107c23 */ /* 0x050fe20008010010 */
[----:B------:R-:W4:Y:S01]  /*5730*/  I2F R32, R42 ;  /* 0x0000002a00207306 */ /* 0x000f220000201400 */
[----:B------:R-:W-:Y:S01]  /*5740*/  FFMA.FTZ R18, R3, UR4, R18 ;  /* 0x0000000403127c23 */ /* 0x000fe20008010012 */
[----:B------:R-:W-:-:S04]  /*5750*/  DEPBAR.LE SB0, 0x0 ;  /* 0x000080000000791a */ /* 0x000fc80000000000 */
[C---:B-1----:R-:W-:Y:S01]  /*5760*/  HMMA.16816.F32.BF16 R64, R20.reuse, R8, R64 ;  /* 0x000000081440723c */ /* 0x042fe20000041840 */
[----:B------:R-:W-:Y:S01]  /*5770*/  IADD3 R33, R40, 0x28, RZ ;  /* 0x0000002828217810 */ /* 0x000fe20007ffe0ff */
[----:B------:R1:W1:Y:S01]  /*5780*/  I2F R37, R24 ;  /* 0x0000001800257306 */ /* 0x0002620000201400 */
[----:B---3--:R-:W-:Y:S01]  /*5790*/  FSEL R27, R16, -INF , !P1 ;  /* 0xff800000101b7808 */ /* 0x008fe20004800000 */
[----:B-----5:R-:W-:Y:S01]  /*57a0*/  FFMA.FTZ R16, R36, UR4, R19 ;  /* 0x0000000424107c23 */ /* 0x020fe20008010013 */
[----:B------:R-:W-:Y:S02]  /*57b0*/  IADD3 R19, R40, 0x29, RZ ;  /* 0x0000002928137810 */ /* 0x000fe40007ffe0ff */
[----:B------:R-:W-:Y:S01]  /*57c0*/  FSEL R18, R18, -INF , !P0 ;  /* 0xff80000012127808 */ /* 0x000fe20004000000 */
[----:B------:R-:W-:Y:S01]  /*57d0*/  HMMA.16816.F32.BF16 R72, R20, R10, R72 ;  /* 0x0000000a1448723c */ /* 0x000fe20000041848 */
[----:B------:R-:W-:Y:S01]  /*57e0*/  ISETP.GE.AND P1, PT, R42, R2, PT ;  /* 0x000000022a00720c */ /* 0x000fe20003f26270 */
[----:B------:R-:W3:Y:S01]  /*57f0*/  I2F R3, R33 ;  /* 0x0000002100037306 */ /* 0x000ee20000201400 */
[----:B------:R-:W-:-:S02]  /*5800*/  ISETP.GE.AND P0, PT, R33, R167, PT ;  /* 0x000000a72100720c */ /* 0x000fc40003f06270 */
[----:B------:R-:W-:Y:S02]  /*5810*/  FSEL R8, R78, -INF , !P6 ;  /* 0xff8000004e087808 */ /* 0x000fe40007000000 */
[----:B------:R-:W-:Y:S01]  /*5820*/  FFMA.FTZ R11, R36, UR4, R17 ;  /* 0x00000004240b7c23 */ /* 0x000fe20008010011 */
[----:B------:R-:W-:Y:S02]  /*5830*/  IADD3 R17, R40, 0x30, RZ ;  /* 0x0000003028117810 */ /* 0x000fe40007ffe0ff */
[----:B------:R-:W5:Y:S01]  /*5840*/  I2F R10, R19 ;  /* 0x00000013000a7306 */ /* 0x000f620000201400 */
[----:B------:R-:W-:Y:S02]  /*5850*/  FSEL R9, R77, -INF , !P3 ;  /* 0xff8000004d097808 */ /* 0x000fe40005800000 */
[CC--:B------:R-:W-:Y:S02]  /*5860*/  ISETP.GE.AND P6, PT, R24.reuse, R167.reuse, PT ;  /* 0x000000a71800720c */ /* 0x0c0fe40003fc6270 */
[-C--:B------:R-:W-:Y:S01]  /*5870*/  ISETP.GE.AND P3, PT, R24, R2.reuse, PT ;  /* 0x000000021800720c */ /* 0x080fe20003f66270 */
[C---:B----4-:R-:W-:Y:S01]  /*5880*/  FFMA.FTZ R67, R32.reuse, UR4, R67 ;  /* 0x0000000420437c23 */ /* 0x050fe20008010043 */
[----:B-1----:R-:W-:Y:S01]  /*5890*/  FSEL R24, R79, -INF , !P4 ;  /* 0xff8000004f187808 */ /* 0x002fe20006000000 */
[----:B------:R-:W-:Y:S01]  /*58a0*/  FFMA.FTZ R65, R32, UR4, R65 ;  /* 0x0000000420417c23 */ /* 0x000fe20008010041 */
[----:B------:R-:W-:Y:S01]  /*58b0*/  ISETP.GE.AND P4, PT, R42, R167, PT ;  /* 0x000000a72a00720c */ /* 0x000fe20003f86270 */
[----:B------:R-:W-:Y:S01]  /*58c0*/  FFMA.FTZ R64, R37, UR4, R64 ;  /* 0x0000000425407c23 */ /* 0x000fe20008010040 */
[----:B------:R-:W-:Y:S01]  /*58d0*/  FSEL R200, R67, -INF , !P1 ;  /* 0xff80000043c87808 */ /* 0x000fe20004800000 */
[----:B------:R-:W-:Y:S01]  /*58e0*/  FFMA.FTZ R66, R37, UR4, R66 ;  /* 0x0000000425427c23 */ /* 0x000fe20008010042 */
[----:B------:R-:W-:Y:S01]  /*58f0*/  FSEL R187, R65, -INF , !P4 ;  /* 0xff80000041bb7808 */ /* 0x000fe20006000000 */
[C---:B--2---:R-:W-:Y:S01]  /*5900*/  HMMA.16816.F32.BF16 R56, R20.reuse, R12, R56 ;  /* 0x0000000c1438723c */ /* 0x044fe20000041838 */
[----:B------:R-:W1:Y:S01]  /*5910*/  I2F R13, R17 ;  /* 0x00000011000d7306 */ /* 0x000e620000201400 */
[----:B---3--:R-:W-:Y:S01]  /*5920*/  FFMA.FTZ R72, R3, UR4, R72 ;  /* 0x0000000403487c23 */ /* 0x008fe20008010048 */
[----:B------:R-:W-:Y:S01]  /*5930*/  ISETP.GE.AND P4, PT, R17, R2, PT ;  /* 0x000000021100720c */ /* 0x000fe20003f86270 */
[C---:B-----5:R-:W-:Y:S01]  /*5940*/  FFMA.FTZ R73, R10.reuse, UR4, R73 ;  /* 0x000000040a497c23 */ /* 0x060fe20008010049 */
[----:B------:R-:W-:Y:S01]  /*5950*/  FSEL R11, R11, -INF , !P5 ;  /* 0xff8000000b0b7808 */ /* 0x000fe20006800000 */
[----:B------:R-:W-:Y:S01]  /*5960*/  FFMA.FTZ R75, R10, UR4, R75 ;  /* 0x000000040a4b7c23 */ /* 0x000fe2000801004b */
[C---:B------:R-:W-:Y:S01]  /*5970*/  IADD3 R12, R40.reuse, 0x31, RZ ;  /* 0x00000031280c7810 */ /* 0x040fe20007ffe0ff */
[----:B------:R-:W-:Y:S01]  /*5980*/  HMMA.16816.F32.BF16 R68, R20, R14, R68 ;  /* 0x0000000e1444723c */ /* 0x000fe20000041844 */
[----:B------:R-:W-:Y:S01]  /*5990*/  IADD3 R10, R40, 0x39, RZ ;  /* 0x00000039280a7810 */ /* 0x000fe20007ffe0ff */
[----:B------:R-:W-:Y:S01]  /*59a0*/  FFMA.FTZ R74, R3, UR4, R74 ;  /* 0x00000004034a7c23 */ /* 0x000fe2000801004a */
[----:B------:R-:W2:Y:S01]  /*59b0*/  I2F R14, R12 ;  /* 0x0000000c000e7306 */ /* 0x000ea20000201400 */
[----:B------:R-:W-:-:S02]  /*59c0*/  FSEL R195, R72, -INF , !P0 ;  /* 0xff80000048c37808 */ /* 0x000fc40004000000 */
[-C--:B------:R-:W-:Y:S02]  /*59d0*/  ISETP.GE.AND P1, PT, R12, R167.reuse, PT ;  /* 0x000000a70c00720c */ /* 0x080fe40003f26270 */
[----:B------:R-:W-:Y:S02]  /*59e0*/  IADD3 R15, R40, 0x38, RZ ;  /* 0x00000038280f7810 */ /* 0x000fe40007ffe0ff */
[-C--:B------:R-:W-:Y:S02]  /*59f0*/  ISETP.GE.AND P0, PT, R12, R2.reuse, PT ;  /* 0x000000020c00720c */ /* 0x080fe40003f06270 */
[----:B------:R-:W3:Y:S01]  /*5a00*/  I2F R3, R15 ;  /* 0x0000000f00037306 */ /* 0x000ee20000201400 */
[----:B------:R-:W-:Y:S02]  /*5a10*/  FSEL R16, R16, -INF , !P2 ;  /* 0xff80000010107808 */ /* 0x000fe40005000000 */
[----:B------:R-:W-:Y:S01]  /*5a20*/  FSEL R197, R64, -INF , !P6 ;  /* 0xff80000040c57808 */ /* 0x000fe20007000000 */
[C---:B-1----:R-:W-:Y:S01]  /*5a30*/  FFMA.FTZ R32, R13.reuse, UR4, R58 ;  /* 0x000000040d207c23 */ /* 0x042fe2000801003a */
[----:B------:R-:W-:Y:S01]  /*5a40*/  FSEL R192, R66, -INF , !P3 ;  /* 0xff80000042c07808 */ /* 0x000fe20005800000 */
[----:B------:R-:W-:Y:S01]  /*5a50*/  FFMA.FTZ R56, R13, UR4, R56 ;  /* 0x000000040d387c23 */ /* 0x000fe20008010038 */
[-C--:B------:R-:W-:Y:S01]  /*5a60*/  ISETP.GE.AND P5, PT, R33, R2.reuse, PT ;  /* 0x000000022100720c */ /* 0x080fe20003fa6270 */
[----:B------:R-:W1:Y:S01]  /*5a70*/  I2F R12, R10 ;  /* 0x0000000a000c7306 */ /* 0x000e620000201400 */
[C---:B--2---:R-:W-:Y:S01]  /*5a80*/  FFMA.FTZ R59, R14.reuse, UR4, R59 ;  /* 0x000000040e3b7c23 */ /* 0x044fe2000801003b */
[C---:B------:R-:W-:Y:S01]  /*5a90*/  ISETP.GE.AND P2, PT, R19.reuse, R167, PT ;  /* 0x000000a71300720c */ /* 0x040fe20003f46270 */
[----:B------:R-:W-:Y:S01]  /*5aa0*/  FFMA.FTZ R57, R14, UR4, R57 ;  /* 0x000000040e397c23 */ /* 0x000fe20008010039 */
[----:B------:R-:W-:-:S02]  /*5ab0*/  ISETP.GE.AND P6, PT, R19, R2, PT ;  /* 0x000000021300720c */ /* 0x000fc40003fc6270 */
[----:B------:R-:W-:Y:S02]  /*5ac0*/  FSEL R194, R59, -INF , !P0 ;  /* 0xff8000003bc27808 */ /* 0x000fe40004000000 */
[----:B------:R-:W-:Y:S01]  /*5ad0*/  PLOP3.LUT P0, PT, PT, PT, UP0, 0x80, 0x0 ;  /* 0x000000000000781c */ /* 0x000fe20003f0f008 */
[----:B---3--:R-:W-:Y:S01]  /*5ae0*/  FFMA.FTZ R35, R3, UR4, R68 ;  /* 0x0000000403237c23 */ /* 0x008fe20008010044 */
[-C--:B------:R-:W-:Y:S01]  /*5af0*/  ISETP.GE.AND P3, PT, R17, R167.reuse, PT ;  /* 0x000000a71100720c */ /* 0x080fe20003f66270 */
[----:B------:R-:W-:Y:S01]  /*5b00*/  FFMA.FTZ R70, R3, UR4, R70 ;  /* 0x0000000403467c23 */ /* 0x000fe20008010046 */
[----:B------:R-:W-:Y:S01]  /*5b10*/  FSEL R32, R32, -INF , !P4 ;  /* 0xff80000020207808 */ /* 0x000fe20006000000 */
[----:B------:R-:W-:Y:S01]  /*5b20*/  FFMA.FTZ R3, R41, UR4, R28 ;  /* 0x0000000429037c23 */ /* 0x000fe2000801001c */
[----:B------:R-:W-:Y:S02]  /*5b30*/  FSEL R199, R57, -INF , !P1 ;  /* 0xff80000039c77808 */ /* 0x000fe40004800000 */
[----:B------:R-:W-:Y:S01]  /*5b40*/  ISETP.GE.AND P4, PT, R10, R167, PT ;  /* 0x000000a70a00720c */ /* 0x000fe20003f86270 */
[----:B-1----:R-:W-:Y:S01]  /*5b50*/  FFMA.FTZ R33, R12, UR4, R69 ;  /* 0x000000040c217c23 */ /* 0x002fe20008010045 */
[----:B------:R-:W-:Y:S01]  /*5b60*/  BAR.SYNC.DEFER_BLOCKING 0x0 ;  /* 0x0000000000007b1d */ /* 0x000fe20000010000 */
[----:B------:R-:W-:Y:S01]  /*5b70*/  ISETP.GE.AND P1, PT, R10, R2, PT ;  /* 0x000000020a00720c */ /* 0x000fe20003f26270 */
[----:B------:R-:W-:Y:S01]  /*5b80*/  FFMA.FTZ R10, R41, UR4, R30 ;  /* 0x00000004290a7c23 */ /* 0x000fe2000801001e */
[----:B------:R-:W-:Y:S01]  /*5b90*/  FSEL R196, R74, -INF , !P5 ;  /* 0xff8000004ac47808 */ /* 0x000fe20006800000 */
[----:B------:R-:W-:Y:S01]  /*5ba0*/  FFMA.FTZ R71, R12, UR4, R71 ;  /* 0x000000040c477c23 */ /* 0x000fe20008010047 */
[----:B------:R-:W-:-:S02]  /*5bb0*/  FSEL R193, R73, -INF , !P2 ;  /* 0xff80000049c17808 */ /* 0x000fc40005000000 */
[----:B------:R-:W-:Y:S02]  /*5bc0*/  FSEL R198, R75, -INF , !P6 ;  /* 0xff8000004bc67808 */ /* 0x000fe40007000000 */
[----:B------:R-:W-:Y:S02]  /*5bd0*/  FSEL R201, R56, -INF , !P3 ;  /* 0xff80000038c97808 */ /* 0x000fe40005800000 */
[CC--:B------:R-:W-:Y:S02]  /*5be0*/  ISETP.GE.AND P5, PT, R15.reuse, R167.reuse, PT ;  /* 0x000000a70f00720c */ /* 0x0c0fe40003fa6270 */
[-C--:B------:R-:W-:Y:S02]  /*5bf0*/  ISETP.GE.AND P2, PT, R15, R2.reuse, PT ;  /* 0x000000020f00720c */ /* 0x080fe40003f46270 */
[C---:B------:R-:W-:Y:S02]  /*5c00*/  ISETP.GE.AND P6, PT, R40.reuse, R167, PT ;  /* 0x000000a72800720c */ /* 0x040fe40003fc6270 */
[----:B------:R-:W-:-:S02]  /*5c10*/  ISETP.GE.AND P3, PT, R40, R2, PT ;  /* 0x000000022800720c */ /* 0x000fc40003f66270 */
[----:B------:R-:W-:Y:S02]  /*5c20*/  FSEL R35, R35, -INF , !P5 ;  /* 0xff80000023237808 */ /* 0x000fe40006800000 */
[----:B------:R-:W-:Y:S02]  /*5c30*/  FSEL R190, R70, -INF , !P2 ;  /* 0xff80000046be7808 */ /* 0x000fe40005000000 */
[----:B------:R-:W-:Y:S02]  /*5c40*/  FSEL R3, R3, -INF , !P6 ;  /* 0xff80000003037808 */ /* 0x000fe40007000000 */
[----:B------:R-:W-:Y:S02]  /*5c50*/  FSEL R10, R10, -INF , !P3 ;  /* 0xff8000000a0a7808 */ /* 0x000fe40005800000 */
[----:B------:R-:W-:Y:S02]  /*5c60*/  FSEL R33, R33, -INF , !P4 ;  /* 0xff80000021217808 */ /* 0x000fe40006000000 */
[----:B------:R-:W-:Y:S01]  /*5c70*/  FSEL R189, R71, -INF , !P1 ;  /* 0xff80000047bd7808 */ /* 0x000fe20004800000 */
        /* <DEDUP_REMOVED lines=20> */
[----:B---3--:R-:W-:-:S05]  /*5dc0*/  UIMAD.WIDE.U32 UR18, UR19, UR6, URZ ;  /* 0x00000006131272a5 */ /* 0x008fca000f8e003f */
        /* <DEDUP_REMOVED lines=48> */
[----:B------:R-:W-:-:S05]  /*60d0*/  SHF.R.S32.HI R13, RZ, 0x1f, R12 ;  /* 0x0000001fff0d7819 */ /* 0x000fca000001140c */
[----:B------:R-:W-:-:S04]  /*60e0*/  IMAD R13, R13, c[0x0][0x180], RZ ;  /* 0x000060000d0d7a24 */ /* 0x000fc800078e02ff */
[C---:B------:R-:W-:Y:S02]  /*60f0*/  IMAD R22, R12.reuse, c[0x0][0x184], R13 ;  /* 0x000061000c167a24 */ /* 0x040fe400078e020d */
[----:B------:R-:W-:-:S05]  /*6100*/  IMAD.WIDE.U32 R12, R12, c[0x0][0x180], R14 ;  /* 0x000060000c0c7a25 */ /* 0x000fca00078e000e */
[----:B------:R-:W-:Y:S02]  /*6110*/  IADD3 R22, R13, R22, RZ ;  /* 0x000000160d167210 */ /* 0x000fe40007ffe0ff */
[----:B------:R-:W-:Y:S01]  /*6120*/  MOV R17, R12 ;  /* 0x0000000c00117202 */ /* 0x000fe20000000f00 */
[----:B------:R-:W-:Y:S05]  /*6130*/  BRA `(.L_x_2438) ;  /* 0x0000004000007947 */ /* 0x000fea0003800000 */
.L_x_2437:
[----:B------:R-:W-:-:S04]  /*6140*/  ULEA UR5, -UR10, URZ, 0x6 ;  /* 0x0000003f0a057291 */ /* 0x000fc8000f8e313f */
[----:B------:R-:W-:Y:S02]  /*6150*/  USHF.R.S32.HI UR6, URZ, 0x1f, UR5 ;  /* 0x0000001f3f067899 */ /* 0x000fe40008011405 */
[----:B------:R-:W-:-:S04]  /*6160*/  MOV R17, UR5 ;  /* 0x0000000500117c02 */ /* 0x000fc80008000f00 */
[----:B------:R-:W-:Y:S02]  /*6170*/  MOV R22, UR6 ;  /* 0x0000000600167c02 */ /* 0x000fe40008000f00 */
.L_x_2438:
        /* <DEDUP_REMOVED lines=156> */
.L_x_2440:
[----:B------:R-:W-:Y:S05]  /*6b40*/  BSYNC B0 ;  /* 0x0000000000007941 */ /* 0x000fea0003800000 */
.L_x_2439:
[----:B------:R-:W0:Y:S01]  /*6b50*/  LDGDEPBAR ;  /* 0x00000000000079af */ /* 0x000e220000000000 */
[----:B------:R-:W-:-:S04]  /*6b60*/  IADD3 R166, P1, R17, R166, RZ ;  /* 0x000000a611a67210 */ /* 0x000fc80007f3e0ff */
[----:B------:R-:W-:Y:S02]  /*6b70*/  IADD3.X R165, R22, R165, RZ, P1, !PT ;  /* 0x000000a516a57210 */ /* 0x000fe40000ffe4ff */
.L_x_2436:
[----:B------:R-:W-:Y:S02]  /*6b80*/  FMNMX.FTZ R20, R3, R29, !PT ;  /* 0x0000001d03147209 */ /* 0x000fe40007810000 */
[----:B--2---:R-:W-:Y:S02]  /*6b90*/  FMNMX.FTZ R13, R10, R26, !PT ;  /* 0x0000001a0a0d7209 */ /* 0x004fe40007810000 */
        /* <DEDUP_REMOVED lines=28> */
[----:B------:R-:W-:Y:S01]  /*6d60*/  SHF.L.U32 R228, R0, 0x1, RZ ;  /* 0x0000000100e47819 */ /* 0x000fe200000006ff */
[----:B------:R-:W2:Y:S03]  /*6d70*/  SHFL.BFLY PT, R15, R20, 0x2, 0x1f ;  /* 0x0c401f00140f7f89 */ /* 0x000ea600000e0000 */
[-C--:B------:R-:W-:Y:S01]  /*6d80*/  LEA R226, R7, R228.reuse, 0x1 ;  /* 0x000000e407e27211 */ /* 0x080fe200078e08ff */
[----:B------:R-:W3:Y:S01]  /*6d90*/  SHFL.BFLY PT, R13, R14, 0x2, 0x1f ;  /* 0x0c401f000e0d7f89 */ /* 0x000ee200000e0000 */
[C---:B------:R-:W-:Y:S02]  /*6da0*/  LEA R225, R5.reuse, R228, 0x1 ;  /* 0x000000e405e17211 */ /* 0x040fe400078e08ff */
[----:B------:R-:W-:Y:S01]  /*6db0*/  LEA R224, R5, R226, 0x1 ;  /* 0x000000e205e07211 */ /* 0x000fe200078e08ff */
[----:B------:R-:W-:Y:S04]  /*6dc0*/  LDSM.16.MT88.4 R156, [R228+0x10000] ;  /* 0x01000000e49c783b */ /* 0x000fe80000004200 */
[----:B-1----:R-:W-:Y:S04]  /*6dd0*/  LDSM.16.MT88.4 R48, [R225+0x10000] ;  /* 0x01000000e130783b */ /* 0x002fe80000004200 */
[----:B------:R-:W-:Y:S04]  /*6de0*/  LDSM.16.MT88.4 R56, [R224+0x10000] ;  /* 0x01000000e038783b */ /* 0x000fe80000004200 */
[----:B------:R-:W-:Y:S01]  /*6df0*/  LDSM.16.MT88.4 R64, [R228+0x12000] ;  /* 0x01200000e440783b */ /* 0x000fe20000004200 */
[----:B--2---:R-:W-:-:S03]  /*6e00*/  FMNMX.FTZ R15, R20, R15, !PT ;  /* 0x0000000f140f7209 */ /* 0x004fc60007810000 */
[----:B------:R-:W-:Y:S01]  /*6e10*/  LDSM.16.MT88.4 R72, [R226+0x12000] ;  /* 0x01200000e248783b */ /* 0x000fe20000004200 */
[----:B---3--:R-:W-:-:S03]  /*6e20*/  FMNMX.FTZ R13, R14, R13, !PT ;  /* 0x0000000d0e0d7209 */ /* 0x008fc60007810000 */
        /* <DEDUP_REMOVED lines=20> */
[----:B------:R-:W1:Y:S01]  /*6f70*/  LDSM.16.MT88.4 R40, [R226+0x10000] ;  /* 0x01000000e228783b */ /* 0x000e620000004200 */
[--C-:B------:R-:W-:Y:S01]  /*6f80*/  FFMA.FTZ R180, R31, c[0x0][0x23c], -R34.reuse ;  /* 0x00008f001fb47a23 */ /* 0x100fe20000010822 */
[----:B------:R-:W-:Y:S01]  /*6f90*/  MUFU.EX2 R185, R185 ;  /* 0x000000b900b97308 */ /* 0x000fe20000000800 */
[--C-:B------:R-:W-:Y:S01]  /*6fa0*/  FFMA.FTZ R177, R9, c[0x0][0x23c], -R34.reuse ;  /* 0x00008f0009b17a23 */ /* 0x100fe20000010822 */
[----:B------:R-:W-:Y:S01]  /*6fb0*/  FSEL R191, R191, RZ, P1 ;  /* 0x000000ffbfbf7208 */ /* 0x000fe20000800000 */
[----:B------:R-:W2:Y:S01]  /*6fc0*/  LDSM.16.MT88.4 R152, [R225+0x16000] ;  /* 0x01600000e198783b */ /* 0x000ea20000004200 */
[--C-:B------:R-:W-:Y:S01]  /*6fd0*/  FFMA.FTZ R173, R11, c[0x0][0x23c], -R34.reuse ;  /* 0x00008f000bad7a23 */ /* 0x100fe20000010822 */
[----:B------:R-:W-:Y:S01]  /*6fe0*/  LEA R244, P1, R166, c[0x0][0x168], 0x1 ;  /* 0x00005a00a6f47a11 */ /* 0x000fe200078208ff */
[--C-:B------:R-:W-:Y:S01]  /*6ff0*/  FFMA.FTZ R178, R25, c[0x0][0x23c], -R34.reuse ;  /* 0x00008f0019b27a23 */ /* 0x100fe20000010822 */
[----:B------:R-:W-:Y:S01]  /*7000*/  LDSM.16.MT88.4 R12, [R228+0x12800] ;  /* 0x01280000e40c783b */ /* 0x000fe20000004200 */
[--C-:B------:R-:W-:Y:S01]  /*7010*/  FFMA.FTZ R179, R10, c[0x0][0x23c], -R191.reuse ;  /* 0x00008f000ab37a23 */ /* 0x100fe200000108bf */
[----:B------:R-:W3:Y:S01]  /*7020*/  MUFU.EX2 R184, R184 ;  /* 0x000000b800b87308 */ /* 0x000ee20000000800 */
[--C-:B------:R-:W-:Y:S01]  /*7030*/  FFMA.FTZ R182, R26, c[0x0][0x23c], -R191.reuse ;  /* 0x00008f001ab67a23 */ /* 0x100fe200000108bf */
[----:B------:R-:W-:Y:S01]  /*7040*/  LDSM.16.MT88.4 R28, [R226+0x10800] ;  /* 0x01080000e21c783b */ /* 0x000fe20000004200 */
[----:B------:R-:W-:Y:S01]  /*7050*/  FFMA.FTZ R183, R6, c[0x0][0x23c], -R191 ;  /* 0x00008f0006b77a23 */ /* 0x000fe200000108bf */
[----:B------:R-:W-:Y:S01]  /*7060*/  LEA.HI.X R245, R166, c[0x0][0x16c], R165, 0x1, P1 ;  /* 0x00005b00a6f57a11 */ /* 0x000fe200008f0ca5 */
[--C-:B------:R-:W-:Y:S01]  /*7070*/  FFMA.FTZ R176, R4, c[0x0][0x23c], -R191.reuse ;  /* 0x00008f0004b07a23 */ /* 0x100fe200000108bf */
[----:B------:R-:W-:Y:S01]  /*7080*/  LDSM.16.MT88.4 R20, [R226+0x12800] ;  /* 0x01280000e214783b */ /* 0x000fe20000004200 */
[--C-:B------:R-:W-:Y:S01]  /*7090*/  FFMA.FTZ R175, R8, c[0x0][0x23c], -R191.reuse ;  /* 0x00008f0008af7a23 */ /* 0x100fe200000108bf */
[----:B------:R-:W-:Y:S01]  /*70a0*/  MUFU.EX2 R181, R181 ;  /* 0x000000b500b57308 */ /* 0x000fe20000000800 */
[----:B------:R-:W-:Y:S01]  /*70b0*/  FFMA.FTZ R174, R27, c[0x0][0x23c], -R34 ;  /* 0x00008f001bae7a23 */ /* 0x000fe20000010822 */
[----:B------:R-:W4:Y:S01]  /*70c0*/  LDSM.16.MT88.4 R4, [R224+0x16000] ;  /* 0x01600000e004783b */ /* 0x000f220000004200 */
[----:B------:R-:W-:-:S02]  /*70d0*/  FFMA.FTZ R172, R24, c[0x0][0x23c], -R191 ;  /* 0x00008f0018ac7a23 */ /* 0x000fc400000108bf */
[--C-:B------:R-:W-:Y:S01]  /*70e0*/  FFMA.FTZ R169, R18, c[0x0][0x23c], -R191.reuse ;  /* 0x00008f0012a97a23 */ /* 0x100fe200000108bf */
[----:B------:R-:W5:Y:S01]  /*70f0*/  LDSM.16.MT88.4 R8, [R228+0x10800] ;  /* 0x01080000e408783b */ /* 0x000f620000004200 */
[----:B------:R-:W-:Y:S01]  /*7100*/  FFMA.FTZ R0, R16, c[0x0][0x23c], -R191 ;  /* 0x00008f0010007a23 */ /* 0x000fe200000108bf */
[----:B------:R-:W1:Y:S01]  /*7110*/  MUFU.EX2 R180, R180 ;  /* 0x000000b400b47308 */ /* 0x000e620000000800 */
[----:B---3--:R-:W-:Y:S01]  /*7120*/  F2FP.BF16.PACK_AB R144, R184, R185 ;  /* 0x000000b9b890723e */ /* 0x008fe200000010ff */
[----:B------:R-:W3:Y:S01]  /*7130*/  LDSM.16.MT88.4 R16, [R224+0x10800] ;  /* 0x01080000e010783b */ /* 0x000ee20000004200 */
[--C-:B------:R-:W-:Y:S02]  /*7140*/  FFMA.FTZ R186, R197, c[0x0][0x23c], -R34.reuse ;  /* 0x00008f00c5ba7a23 */ /* 0x100fe40000010822 */
[--C-:B------:R-:W-:Y:S01]  /*7150*/  FFMA.FTZ R188, R195, c[0x0][0x23c], -R34.reuse ;  /* 0x00008f00c3bc7a23 */ /* 0x100fe20000010822 */
[----:B------:R-:W-:Y:S01]  /*7160*/  LDSM.16.MT88.4 R24, [R225+0x10800] ;  /* 0x01080000e118783b */ /* 0x000fe20000004200 */
[--C-:B------:R-:W-:Y:S01]  /*7170*/  FFMA.FTZ R187, R187, c[0x0][0x23c], -R34.reuse ;  /* 0x00008f00bbbb7a23 */ /* 0x100fe20000010822 */
[----:B------:R-:W-:Y:S01]  /*7180*/  MUFU.EX2 R179, R179 ;  /* 0x000000b300b37308 */ /* 0x000fe20000000800 */
[----:B------:R-:W-:-:S02]  /*7190*/  FFMA.FTZ R193, R193, c[0x0][0x23c], -R34 ;  /* 0x00008f00c1c17a23 */ /* 0x000fc40000010822 */
[--C-:B------:R-:W-:Y:S02]  /*71a0*/  FFMA.FTZ R192, R192, c[0x0][0x23c], -R191.reuse ;  /* 0x00008f00c0c07a23 */ /* 0x100fe400000108bf */
[--C-:B------:R-:W-:Y:S02]  /*71b0*/  FFMA.FTZ R195, R200, c[0x0][0x23c], -R191.reuse ;  /* 0x00008f00c8c37a23 */ /* 0x100fe400000108bf */
[--C-:B------:R-:W-:Y:S01]  /*71c0*/  FFMA.FTZ R196, R196, c[0x0][0x23c], -R191.reuse ;  /* 0x00008f00c4c47a23 */ /* 0x100fe200000108bf */
[----:B------:R-:W2:Y:S01]  /*71d0*/  MUFU.EX2 R182, R182 ;  /* 0x000000b600b67308 */ /* 0x000ea20000000800 */
[----:B-1----:R-:W-:Y:S01]  /*71e0*/  F2FP.BF16.PACK_AB R146, R180, R181 ;  /* 0x000000b5b492723e */ /* 0x002fe200000010ff */
        /* <DEDUP_REMOVED lines=8> */
[----:B------:R-:W1:Y:S01]  /*7270*/  MUFU.EX2 R176, R176 ;  /* 0x000000b000b07308 */ /* 0x000e620000000800 */
[----:B--2---:R-:W-:Y:S01]  /*7280*/  F2FP.BF16.PACK_AB R145, R182, R179 ;  /* 0x000000b3b691723e */ /* 0x004fe200000010ff */
[--C-:B------:R-:W-:Y:S01]  /*7290*/  FFMA.FTZ R190, R190, c[0x0][0x23c], -R191.reuse ;  /* 0x00008f00bebe7a23 */ /* 0x100fe200000108bf */
[----:B------:R-:W-:Y:S01]  /*72a0*/  LDSM.16.MT88.4 R32, [R228+0x11800] ;  /* 0x01180000e420783b */ /* 0x000fe20000004200 */
[----:B------:R-:W-:-:S02]  /*72b0*/  FFMA.FTZ R247, R189, c[0x0][0x23c], -R191 ;  /* 0x00008f00bdf77a23 */ /* 0x000fc400000108bf */
[----:B------:R-:W-:Y:S02]  /*72c0*/  FADD.FTZ R184, R185, R184 ;  /* 0x000000b8b9b87221 */ /* 0x000fe40000010000 */
[----:B------:R-:W-:Y:S01]  /*72d0*/  MUFU.EX2 R178, R178 ;  /* 0x000000b200b27308 */ /* 0x000fe20000000800 */
[----:B------:R-:W-:Y:S01]  /*72e0*/  FADD.FTZ R182, R179, R182 ;  /* 0x000000b6b3b67221 */ /* 0x000fe20000010000 */
[----:B-1----:R-:W-:-:S06]  /*72f0*/  F2FP.BF16.PACK_AB R147, R176, R183 ;  /* 0x000000b7b093723e */ /* 0x002fcc00000010ff */
        /* <DEDUP_REMOVED lines=10> */
[----:B------:R-:W2:Y:S06]  /*73a0*/  MUFU.EX2 R172, R172 ;  /* 0x000000ac00ac7308 */ /* 0x000eac0000000800 */
        /* <DEDUP_REMOVED lines=44> */
[C---:B----4-:R-:W-:Y:S07]  /*7670*/  HMMA.16816.F32.BF16 R148, R144.reuse, R4, RZ ;  /* 0x000000049094723c */ /* 0x050fee00000418ff */
[----:B-1----:R-:W-:Y:S01]  /*7680*/  F2FP.BF16.PACK_AB R4, R177, R178 ;  /* 0x000000b2b104723e */ /* 0x002fe200000010ff */
[----:B------:R-:W-:Y:S01]  /*7690*/  HMMA.16816.F32.BF16 R144, R144, R6, RZ ;  /* 0x000000069090723c */ /* 0x000fe200000418ff */
[----:B--2---:R-:W-:Y:S01]  /*76a0*/  F2FP.BF16.PACK_AB R5, R172, R175 ;  /* 0x000000afac05723e */ /* 0x004fe200000010ff */
[----:B------:R-:W-:-:S04]  /*76b0*/  FADD.FTZ R175, R175, R176 ;  /* 0x000000b0afaf7221 */ /* 0x000fc80000010000 */
[----:B------:R-:W-:Y:S01]  /*76c0*/  FADD.FTZ R172, R172, R175 ;  /* 0x000000afacac7221 */ /* 0x000fe20000010000 */
[----:B------:R-:W-:Y:S02]  /*76d0*/  F2FP.BF16.PACK_AB R6, R173, R174 ;  /* 0x000000aead06723e */ /* 0x000fe400000010ff */
[----:B------:R-:W-:Y:S01]  /*76e0*/  F2FP.BF16.PACK_AB R7, R0, R169 ;  /* 0x000000a90007723e */ /* 0x000fe200000010ff */
[----:B------:R-:W-:-:S04]  /*76f0*/  FADD.FTZ R169, R169, R172 ;  /* 0x000000aca9a97221 */ /* 0x000fc80000010000 */
[----:B------:R-:W-:Y:S02]  /*7700*/  FADD.FTZ R169, R0, R169 ;  /* 0x000000a900a97221 */ /* 0x000fe40000010000 */
[C---:B-----5:R-:W-:Y:S08]  /*7710*/  HMMA.16816.F32.BF16 R160, R4.reuse, R8, R160 ;  /* 0x0000000804a0723c */ /* 0x060ff000000418a0 */
        /* <DEDUP_REMOVED lines=48> */
[----:B------:R-:W-:Y:S01]  /*7a20*/  F2FP.BF16.PACK_AB R5, R195, R192 ;  /* 0x000000c0c305723e */ /* 0x000fe200000010ff */
[----:B------:R-:W-:Y:S01]  /*7a30*/  FADD.FTZ R192, R192, R169 ;  /* 0x000000a9c0c07221 */ /* 0x000fe20000010000 */
[----:B------:R-:W-:Y:S02]  /*7a40*/  F2FP.BF16.PACK_AB R6, R193, R188 ;  /* 0x000000bcc106723e */ /* 0x000fe400000010ff */
[----:B------:R-:W-:Y:S01]  /*7a50*/  F2FP.BF16.PACK_AB R7, R197, R196 ;  /* 0x000000c4c507723e */ /* 0x000fe200000010ff */
[----:B------:R-:W-:-:S04]  /*7a60*/  FADD.FTZ R195, R195, R192 ;  /* 0x000000c0c3c37221 */ /* 0x000fc80000010000 */
[----:B------:R-:W-:Y:S02]  /*7a70*/  FADD.FTZ R196, R196, R195 ;  /* 0x000000c3c4c47221 */ /* 0x000fe40000010000 */
[----:B--2---:R-:W-:Y:S02]  /*7a80*/  HMMA.16816.F32.BF16 R68, R4, R16, R68 ;  /* 0x000000100444723c */ /* 0x004fe40000041844 */
[----:B------:R-:W-:-:S06]  /*7a90*/  FADD.FTZ R196, R197, R196 ;  /* 0x000000c4c5c47221 */ /* 0x000fcc0000010000 */
        /* <DEDUP_REMOVED lines=48> */
[C---:B------:R-:W-:Y:S01]  /*7da0*/  F2FP.BF16.PACK_AB R5, R194.reuse, R201 ;  /* 0x000000c9c205723e */ /* 0x040fe200000010ff */
        /* <DEDUP_REMOVED lines=67> */
[----:B------:R-:W1:Y:S01]  /*81e0*/  I2F.RP R6, UR13 ;  /* 0x0000000d00067d06 */ /* 0x000e620008209400 */
[----:B------:R-:W-:Y:S02]  /*81f0*/  USHF.L.U32 UR5, UR28, 0x6, URZ ;  /* 0x000000061c057899 */ /* 0x000fe4000800063f */
[----:B------:R-:W-:-:S02]  /*8200*/  UMOV UR16, URZ ;  /* 0x0000003f00107c82 */ /* 0x000fc40008000000 */
[----:B------:R-:W-:Y:S02]  /*8210*/  UIADD3 UR14, UR5, 0x40, URZ ;  /* 0x00000040050e7890 */ /* 0x000fe4000fffe03f */
[----:B------:R-:W-:-:S04]  /*8220*/  IMAD.U32 R0, RZ, RZ, UR5 ;  /* 0x00000005ff007e24 */ /* 0x000fc8000f8e00ff */
[----:B------:R-:W-:Y:S01]  /*8230*/  IMAD.U32 R4, RZ, RZ, UR14 ;  /* 0x0000000eff047e24 */ /* 0x000fe2000f8e00ff */
[----:B------:R-:W-:Y:S01]  /*8240*/  IABS R0, R0 ;  /* 0x0000000000007213 */ /* 0x000fe20000000000 */
[----:B-1----:R-:W1:Y:S03]  /*8250*/  MUFU.RCP R5, R6 ;  /* 0x0000000600057308 */ /* 0x002e660000001000 */
[----:B------:R-:W-:Y:S01]  /*8260*/  IABS R4, R4 ;  /* 0x0000000400047213 */ /* 0x000fe20000000000 */
[----:B------:R-:W2:Y:S08]  /*8270*/  R2UR UR7, R0 ;  /* 0x00000000000773c2 */ /* 0x000eb000000e0000 */
[----:B------:R-:W3:Y:S01]  /*8280*/  R2UR UR11, R4 ;  /* 0x00000000040b73c2 */ /* 0x000ee200000e0000 */
        /* <DEDUP_REMOVED lines=62> */
.L_x_2442:
[----:B------:R-:W-:-:S04]  /*8670*/  ULEA UR5, -UR8, URZ, 0x6 ;  /* 0x0000003f08057291 */ /* 0x000fc8000f8e313f */
[----:B------:R-:W-:Y:S02]  /*8680*/  USHF.R.S32.HI UR6, URZ, 0x1f, UR5 ;  /* 0x0000001f3f067899 */ /* 0x000fe40008011405 */
[----:B------:R-:W-:-:S04]  /*8690*/  MOV R11, UR5 ;  /* 0x00000005000b7c02 */ /* 0x000fc80008000f00 */
[----:B------:R-:W-:Y:S02]  /*86a0*/  MOV R5, UR6 ;  /* 0x0000000600057c02 */ /* 0x000fe40008000f00 */
.L_x_2443:
        /* <DEDUP_REMOVED lines=150> */
[----:B----4-:R-:W4:Y:S04]  /*9010*/  LDSM.16.M88.4 R24, [R233+0x8000] ;  /* 0x00800000e918783b */ /* 0x010f280000000200 */
[----:B---3--:R-:W3:Y:S04]  /*9020*/  LDSM.16.M88.4 R16, [R233+0x8800] ;  /* 0x00880000e910783b */ /* 0x008ee80000000200 */
[----:B------:R-:W3:Y:S04]  /*9030*/  LDSM.16.M88.4 R176, [R233+0x9000] ;  /* 0x00900000e9b0783b */ /* 0x000ee80000000200 */
[----:B-----5:R-:W5:Y:S04]  /*9040*/  LDSM.16.M88.4 R12, [R233+0x9800] ;  /* 0x00980000e90c783b */ /* 0x020f680000000200 */
[----:B-1----:R-:W-:Y:S04]  /*9050*/  LDSM.16.M88.4 R8, [R232] ;  /* 0x00000000e808783b */ /* 0x002fe80000000200 */
[----:B------:R-:W1:Y:S04]  /*9060*/  LDSM.16.M88.4 R32, [R231] ;  /* 0x00000000e720783b */ /* 0x000e680000000200 */
[----:B--2---:R-:W2:Y:S04]  /*9070*/  LDSM.16.M88.4 R28, [R223] ;  /* 0x00000000df1c783b */ /* 0x004ea80000000200 */
[----:B------:R-:W1:Y:S04]  /*9080*/  LDSM.16.M88.4 R196, [R222] ;  /* 0x00000000dec4783b */ /* 0x000e680000000200 */
[----:B------:R-:W1:Y:S04]  /*9090*/  LDSM.16.M88.4 R192, [R221] ;  /* 0x00000000ddc0783b */ /* 0x000e680000000200 */
[----:B------:R-:W-:Y:S01]  /*90a0*/  LDSM.16.M88.4 R188, [R227+0x8000] ;  /* 0x00800000e3bc783b */ /* 0x000fe20000000200 */
[C---:B----4-:R-:W-:Y:S03]  /*90b0*/  HMMA.16816.F32.BF16 R4, R168.reuse, R24, RZ ;  /* 0x00000018a804723c */ /* 0x050fe600000418ff */
[----:B------:R-:W-:Y:S04]  /*90c0*/  LDSM.16.M88.4 R184, [R227+0x9000] ;  /* 0x00900000e3b8783b */ /* 0x000fe80000000200 */
[----:B------:R-:W-:Y:S01]  /*90d0*/  LDSM.16.M88.4 R200, [R210] ;  /* 0x00000000d2c8783b */ /* 0x000fe20000000200 */
[C---:B------:R-:W-:Y:S03]  /*90e0*/  HMMA.16816.F32.BF16 R24, R168.reuse, R26, RZ ;  /* 0x0000001aa818723c */ /* 0x040fe600000418ff */
[----:B------:R-:W0:Y:S05]  /*90f0*/  LDGDEPBAR ;  /* 0x00000000000079af */ /* 0x000e2a0000000000 */
[C---:B---3--:R-:W-:Y:S08]  /*9100*/  HMMA.16816.F32.BF16 R20, R168.reuse, R16, RZ ;  /* 0x00000010a814723c */ /* 0x048ff000000418ff */
[C---:B------:R-:W-:Y:S08]  /*9110*/  HMMA.16816.F32.BF16 R16, R168.reuse, R18, RZ ;  /* 0x00000012a810723c */ /* 0x040ff000000418ff */
[C---:B------:R-:W-:Y:S08]  /*9120*/  HMMA.16816.F32.BF16 R180, R168.reuse, R176, RZ ;  /* 0x000000b0a8b4723c */ /* 0x040ff000000418ff */
[C---:B------:R-:W-:Y:S08]  /*9130*/  HMMA.16816.F32.BF16 R176, R168.reuse, R178, RZ ;  /* 0x000000b2a8b0723c */ /* 0x040ff000000418ff */
[C---:B-----5:R-:W-:Y:S08]  /*9140*/  HMMA.16816.F32.BF16 R172, R168.reuse, R12, RZ ;  /* 0x0000000ca8ac723c */ /* 0x060ff000000418ff */
[----:B------:R-:W-:Y:S01]  /*9150*/  HMMA.16816.F32.BF16 R168, R168, R14, RZ ;  /* 0x0000000ea8a8723c */ /* 0x000fe200000418ff */
[----:B------:R-:W-:Y:S07]  /*9160*/  LDSM.16.M88.4 R12, [R230] ;  /* 0x00000000e60c783b */ /* 0x000fee0000000200 */
        /* <DEDUP_REMOVED lines=8> */
[----:B------:R-:W-:Y:S07]  /*91f0*/  LDSM.16.M88.4 R196, [R217] ;  /* 0x00000000d9c4783b */ /* 0x000fee0000000200 */
[C---:B------:R-:W-:Y:S08]  /*9200*/  HMMA.16816.F32.BF16 R172, R8.reuse, R192, R172 ;  /* 0x000000c008ac723c */ /* 0x040ff000000418ac */
[----:B------:R-:W-:Y:S01]  /*9210*/  HMMA.16816.F32.BF16 R168, R8, R194, R168 ;  /* 0x000000c208a8723c */ /* 0x000fe200000418a8 */
[----:B------:R-:W-:Y:S04]  /*9220*/  LDSM.16.M88.4 R8, [R229] ;  /* 0x00000000e508783b */ /* 0x000fe80000000200 */
[----:B------:R-:W3:Y:S03]  /*9230*/  LDSM.16.M88.4 R192, [R220] ;  /* 0x00000000dcc0783b */ /* 0x000ee60000000200 */
        /* <DEDUP_REMOVED lines=9> */
[C---:B--2---:R-:W-:Y:S08]  /*92d0*/  HMMA.16816.F32.BF16 R172, R12.reuse, R28, R172 ;  /* 0x0000001c0cac723c */ /* 0x044ff000000418ac */
[----:B------:R-:W-:Y:S01]  /*92e0*/  HMMA.16816.F32.BF16 R168, R12, R30, R168 ;  /* 0x0000001e0ca8723c */ /* 0x000fe200000418a8 */
[----:B------:R-:W-:Y:S04]  /*92f0*/  LDSM.16.M88.4 R12, [R234+0x2000] ;  /* 0x00200000ea0c783b */ /* 0x000fe80000000200 */
[----:B------:R-:W2:Y:S03]  /*9300*/  LDSM.16.M88.4 R28, [R233+0xa000] ;  /* 0x00a00000e91c783b */ /* 0x000ea60000000200 */
        /* <DEDUP_REMOVED lines=9> */
[C---:B-----5:R-:W-:Y:S08]  /*93a0*/  HMMA.16816.F32.BF16 R172, R8.reuse, R184, R172 ;  /* 0x000000b808ac723c */ /* 0x060ff000000418ac */
[----:B------:R-:W-:Y:S01]  /*93b0*/  HMMA.16816.F32.BF16 R168, R8, R186, R168 ;  /* 0x000000ba08a8723c */ /* 0x000fe200000418a8 */
[----:B------:R-:W-:Y:S04]  /*93c0*/  LDSM.16.M88.4 R8, [R232+0x2000] ;  /* 0x00200000e808783b */ /* 0x000fe80000000200 */
[----:B------:R-:W5:Y:S03]  /*93d0*/  LDSM.16.M88.4 R184, [R219] ;  /* 0x00000000dbb8783b */ /* 0x000f660000000200 */
[C---:B--2---:R-:W-:Y:S08]  /*93e0*/  HMMA.16816.F32.BF16 R4, R12.reuse, R28, R4 ;  /* 0x0000001c0c04723c */ /* 0x044ff00000041804 */
[C---:B------:R-:W-:Y:S01]  /*93f0*/  HMMA.16816.F32.BF16 R24, R12.reuse, R30, R24 ;  /* 0x0000001e0c18723c */ /* 0x040fe20000041818 */
[----:B------:R-:W2:Y:S07]  /*9400*/  LDSM.16.M88.4 R28, [R218] ;  /* 0x00000000da1c783b */ /* 0x000eae0000000200 */
[C---:B---3--:R-:W-:Y:S08]  /*9410*/  HMMA.16816.F32.BF16 R20, R12.reuse, R192, R20 ;  /* 0x000000c00c14723c */ /* 0x048ff00000041814 */
[C---:B------:R-:W-:Y:S01]  /*9420*/  HMMA.16816.F32.BF16 R16, R12.reuse, R194, R16 ;  /* 0x000000c20c10723c */ /* 0x040fe20000041810 */
[----:B------:R-:W-:Y:S07]  /*9430*/  LDSM.16.M88.4 R192, [R227+0xa000] ;  /* 0x00a00000e3c0783b */ /* 0x000fee0000000200 */
[C---:B-1----:R-:W-:Y:S08]  /*9440*/  HMMA.16816.F32.BF16 R172, R12.reuse, R32, R172 ;  /* 0x000000200cac723c */ /* 0x042ff000000418ac */
[C---:B------:R-:W-:Y:S01]  /*9450*/  HMMA.16816.F32.BF16 R168, R12.reuse, R34, R168 ;  /* 0x000000220ca8723c */ /* 0x040fe200000418a8 */
[----:B------:R-:W1:Y:S07]  /*9460*/  LDSM.16.M88.4 R32, [R216] ;  /* 0x00000000d820783b */ /* 0x000e6e0000000200 */
[C---:B----4-:R-:W-:Y:S08]  /*9470*/  HMMA.16816.F32.BF16 R180, R12.reuse, R188, R180 ;  /* 0x000000bc0cb4723c */ /* 0x050ff000000418b4 */
[----:B------:R-:W-:Y:S01]  /*9480*/  HMMA.16816.F32.BF16 R176, R12, R190, R176 ;  /* 0x000000be0cb0723c */ /* 0x000fe200000418b0 */
[----:B------:R-:W3:Y:S04]  /*9490*/  LDSM.16.M88.4 R12, [R230+0x2000] ;  /* 0x00200000e60c783b */ /* 0x000ee80000000200 */
[----:B------:R-:W4:Y:S03]  /*94a0*/  LDSM.16.M88.4 R188, [R227+0xa800] ;  /* 0x00a80000e3bc783b */ /* 0x000f260000000200 */
        /* <DEDUP_REMOVED lines=9> */
[C---:B-1----:R-:W-:Y:S08]  /*9540*/  HMMA.16816.F32.BF16 R172, R8.reuse, R32, R172 ;  /* 0x0000002008ac723c */ /* 0x042ff000000418ac */
[----:B------:R-:W-:Y:S01]  /*9550*/  HMMA.16816.F32.BF16 R168, R8, R34, R168 ;  /* 0x0000002208a8723c */ /* 0x000fe200000418a8 */
[----:B------:R-:W-:Y:S04]  /*9560*/  LDSM.16.M88.4 R8, [R229+0x2000] ;  /* 0x00200000e508783b */ /* 0x000fe80000000200 */
[----:B------:R-:W1:Y:S03]  /*9570*/  LDSM.16.M88.4 R32, [R220+0x2000] ;  /* 0x00200000dc20783b */ /* 0x000e660000000200 */
[C---:B---3--:R-:W-:Y:S08]  /*9580*/  HMMA.16816.F32.BF16 R4, R12.reuse, R192, R4 ;  /* 0x000000c00c04723c */ /* 0x048ff00000041804 */
[C---:B------:R-:W-:Y:S01]  /*9590*/  HMMA.16816.F32.BF16 R24, R12.reuse, R194, R24 ;  /* 0x000000c20c18723c */ /* 0x040fe20000041818 */
[----:B------:R-:W3:Y:S07]  /*95a0*/  LDSM.16.M88.4 R192, [R220+0x3000] ;  /* 0x00300000dcc0783b */ /* 0x000eee0000000200 */
        /* <DEDUP_REMOVED lines=18> */
[----:B------:R-:W3:Y:S07]  /*96d0*/  LDSM.16.M88.4 R192, [R233+0xd800] ;  /* 0x00d80000e9c0783b */ /* 0x000eee0000000200 */
[C---:B----4-:R-:W-:Y:S08]  /*96e0*/  HMMA.16816.F32.BF16 R172, R8.reuse, R188, R172 ;  /* 0x000000bc08ac723c */ /* 0x050ff000000418ac */
[----:B------:R-:W-:Y:S01]  /*96f0*/  HMMA.16816.F32.BF16 R168, R8, R190, R168 ;  /* 0x000000be08a8723c */ /* 0x000fe200000418a8 */
[----:B------:R-:W-:Y:S04]  /*9700*/  LDSM.16.M88.4 R8, [R232+0x4000] ;  /* 0x00400000e808783b */ /* 0x000fe80000000200 */
[----:B------:R-:W-:Y:S03]  /*9710*/  LDSM.16.M88.4 R188, [R215] ;  /* 0x00000000d7bc783b */ /* 0x000fe60000000200 */
[C---:B--2---:R-:W-:Y:S08]  /*9720*/  HMMA.16816.F32.BF16 R4, R12.reuse, R28, R4 ;  /* 0x0000001c0c04723c */ /* 0x044ff00000041804 */
[C---:B------:R-:W-:Y:S01]  /*9730*/  HMMA.16816.F32.BF16 R24, R12.reuse, R30, R24 ;  /* 0x0000001e0c18723c */ /* 0x040fe20000041818 */
[----:B------:R-:W2:Y:S07]  /*9740*/  LDSM.16.M88.4 R28, [R214] ;  /* 0x00000000d61c783b */ /* 0x000eae0000000200 */
[C---:B------:R-:W-:Y:S08]  /*9750*/  HMMA.16816.F32.BF16 R20, R12.reuse, R184, R20 ;  /* 0x000000b80c14723c */ /* 0x040ff00000041814 */
[C---:B------:R-:W-:Y:S01]  /*9760*/  HMMA.16816.F32.BF16 R16, R12.reuse, R186, R16 ;  /* 0x000000ba0c10723c */ /* 0x040fe20000041810 */
[----:B------:R-:W4:Y:S07]  /*9770*/  LDSM.16.M88.4 R184, [R213] ;  /* 0x00000000d5b8783b */ /* 0x000f2e0000000200 */
[C---:B-1----:R-:W-:Y:S08]  /*9780*/  HMMA.16816.F32.BF16 R180, R12.reuse, R32, R180 ;  /* 0x000000200cb4723c */ /* 0x042ff000000418b4 */
[C---:B------:R-:W-:Y:S01]  /*9790*/  HMMA.16816.F32.BF16 R176, R12.reuse, R34, R176 ;  /* 0x000000220cb0723c */ /* 0x040fe200000418b0 */
[----:B------:R-:W1:Y:S07]  /*97a0*/  LDSM.16.M88.4 R32, [R212] ;  /* 0x00000000d420783b */ /* 0x000e6e0000000200 */
[C---:B---3--:R-:W-:Y:S08]  /*97b0*/  HMMA.16816.F32.BF16 R172, R12.reuse, R192, R172 ;  /* 0x000000c00cac723c */ /* 0x048ff000000418ac */
[----:B------:R-:W-:Y:S01]  /*97c0*/  HMMA.16816.F32.BF16 R168, R12, R194, R168 ;  /* 0x000000c20ca8723c */ /* 0x000fe200000418a8 */
[----:B------:R-:W-:Y:S04]  /*97d0*/  LDSM.16.M88.4 R12, [R230+0x4000] ;  /* 0x00400000e60c783b */ /* 0x000fe80000000200 */
[----:B------:R-:W3:Y:S03]  /*97e0*/  LDSM.16.M88.4 R192, [R227+0xc000] ;  /* 0x00c00000e3c0783b */ /* 0x000ee60000000200 */
        /* <DEDUP_REMOVED lines=13> */
[C---:B---3--:R-:W-:Y:S08]  /*98c0*/  HMMA.16816.F32.BF16 R4, R12.reuse, R192, R4 ;  /* 0x000000c00c04723c */ /* 0x048ff00000041804 */
[C---:B------:R-:W-:Y:S01]  /*98d0*/  HMMA.16816.F32.BF16 R24, R12.reuse, R194, R24 ;  /* 0x000000c20c18723c */ /* 0x040fe20000041818 */
[----:B------:R-:W3:Y:S07]  /*98e0*/  LDSM.16.M88.4 R192, [R220+0x5000] ;  /* 0x00500000dcc0783b */ /* 0x000eee0000000200 */
[C---:B--2---:R-:W-:Y:S08]  /*98f0*/  HMMA.16816.F32.BF16 R180, R12.reuse, R28, R180 ;  /* 0x0000001c0cb4723c */ /* 0x044ff000000418b4 */
[C---:B------:R-:W-:Y:S01]  /*9900*/  HMMA.16816.F32.BF16 R176, R12.reuse, R30, R176 ;  /* 0x0000001e0cb0723c */ /* 0x040fe200000418b0 */
[----:B------:R-:W2:Y:S07]  /*9910*/  LDSM.16.M88.4 R28, [R220+0x5800] ;  /* 0x00580000dc1c783b */ /* 0x000eae0000000200 */
[C---:B-----5:R-:W-:Y:S08]  /*9920*/  HMMA.16816.F32.BF16 R20, R12.reuse, R188, R20 ;  /* 0x000000bc0c14723c */ /* 0x060ff00000041814 */
[C---:B------:R-:W-:Y:S01]  /*9930*/  HMMA.16816.F32.BF16 R16, R12.reuse, R190, R16 ;  /* 0x000000be0c10723c */ /* 0x040fe20000041810 */
[----:B------:R-:W-:Y:S07]  /*9940*/  LDSM.16.M88.4 R188, [R233+0xe000] ;  /* 0x00e00000e9bc783b */ /* 0x000fee0000000200 */
        /* <DEDUP_REMOVED lines=12> */
[----:B------:R-:W-:Y:S07]  /*9a10*/  LDSM.16.M88.4 R192, [R232+0x6000] ;  /* 0x00600000e8c0783b */ /* 0x000fee0000000200 */
[C---:B--2---:R-:W-:Y:S08]  /*9a20*/  HMMA.16816.F32.BF16 R172, R8.reuse, R28, R172 ;  /* 0x0000001c08ac723c */ /* 0x044ff000000418ac */
[----:B------:R-:W-:Y:S01]  /*9a30*/  HMMA.16816.F32.BF16 R168, R8, R30, R168 ;  /* 0x0000001e08a8723c */ /* 0x000fe200000418a8 */
[----:B------:R-:W2:Y:S04]  /*9a40*/  LDSM.16.M88.4 R8, [R211] ;  /* 0x00000000d308783b */ /* 0x000ea80000000200 */
[----:B------:R-:W3:Y:S03]  /*9a50*/  LDSM.16.M88.4 R28, [R233+0xf800] ;  /* 0x00f80000e91c783b */ /* 0x000ee60000000200 */
[C---:B----4-:R-:W-:Y:S08]  /*9a60*/  HMMA.16816.F32.BF16 R4, R12.reuse, R188, R4 ;  /* 0x000000bc0c04723c */ /* 0x050ff00000041804 */
[C---:B------:R-:W-:Y:S01]  /*9a70*/  HMMA.16816.F32.BF16 R24, R12.reuse, R190, R24 ;  /* 0x000000be0c18723c */ /* 0x040fe20000041818 */
[----:B------:R-:W-:Y:S07]  /*9a80*/  LDSM.16.M88.4 R188, [R209] ;  /* 0x00000000d1bc783b */ /* 0x000fee0000000200 */
[C---:B-1----:R-:W-:Y:S08]  /*9a90*/  HMMA.16816.F32.BF16 R20, R12.reuse, R32, R20 ;  /* 0x000000200c14723c */ /* 0x042ff00000041814 */
[C---:B------:R-:W-:Y:S01]  /*9aa0*/  HMMA.16816.F32.BF16 R16, R12.reuse, R34, R16 ;  /* 0x000000220c10723c */ /* 0x040fe20000041810 */
[----:B------:R-:W1:Y:S07]  /*9ab0*/  LDSM.16.M88.4 R32, [R230+0x6000] ;  /* 0x00600000e620783b */ /* 0x000e6e0000000200 */
[----:B------:R-:W-:Y:S08]  /*9ac0*/  HMMA.16816.F32.BF16 R180, R12, R184, R180 ;  /* 0x000000b80cb4723c */ /* 0x000ff000000418b4 */
[----:B--2---:R-:W-:Y:S08]  /*9ad0*/  HMMA.16816.F32.BF16 R4, R192, R8, R4 ;  /* 0x00000008c004723c */ /* 0x004ff00000041804 */
[C---:B------:R-:W-:Y:S01]  /*9ae0*/  HMMA.16816.F32.BF16 R176, R12.reuse, R186, R176 ;  /* 0x000000ba0cb0723c */ /* 0x040fe200000418b0 */
[----:B------:R-:W2:Y:S07]  /*9af0*/  LDSM.16.M88.4 R184, [R208] ;  /* 0x00000000d0b8783b */ /* 0x000eae0000000200 */
[C---:B---3--:R-:W-:Y:S08]  /*9b00*/  HMMA.16816.F32.BF16 R172, R12.reuse, R28, R172 ;  /* 0x0000001c0cac723c */ /* 0x048ff000000418ac */
[----:B------:R-:W-:Y:S01]  /*9b10*/  HMMA.16816.F32.BF16 R168, R12, R30, R168 ;  /* 0x0000001e0ca8723c */ /* 0x000fe200000418a8 */
[----:B------:R-:W-:Y:S04]  /*9b20*/  LDSM.16.M88.4 R12, [R229+0x6000] ;  /* 0x00600000e50c783b */ /* 0x000fe80000000200 */
[----:B------:R-:W-:Y:S03]  /*9b30*/  LDSM.16.M88.4 R28, [R227+0xe800] ;  /* 0x00e80000e31c783b */ /* 0x000fe60000000200 */
[----:B------:R-:W-:Y:S01]  /*9b40*/  HMMA.16816.F32.BF16 R24, R192, R10, R24 ;  /* 0x0000000ac018723c */ /* 0x000fe20000041818 */
[----:B------:R-:W3:Y:S07]  /*9b50*/  LDSM.16.M88.4 R8, [R220+0x6000] ;  /* 0x00600000dc08783b */ /* 0x000eee0000000200 */
[----:B-1----:R-:W-:Y:S08]  /*9b60*/  HMMA.16816.F32.BF16 R4, R32, R196, R4 ;  /* 0x000000c42004723c */ /* 0x002ff00000041804 */
[C---:B------:R-:W-:Y:S08]  /*9b70*/  HMMA.16816.F32.BF16 R20, R192.reuse, R200, R20 ;  /* 0x000000c8c014723c */ /* 0x040ff00000041814 */
[C---:B--2---:R-:W-:Y:S08]  /*9b80*/  HMMA.16816.F32.BF16 R172, R192.reuse, R184, R172 ;  /* 0x000000b8c0ac723c */ /* 0x044ff000000418ac */
[----:B------:R-:W-:Y:S01]  /*9b90*/  HMMA.16816.F32.BF16 R168, R192, R186, R168 ;  /* 0x000000bac0a8723c */ /* 0x000fe200000418a8 */
[----:B------:R-:W1:Y:S07]  /*9ba0*/  LDSM.16.M88.4 R184, [R220+0x6800] ;  /* 0x00680000dcb8783b */ /* 0x000e6e0000000200 */
[----:B------:R-:W-:Y:S08]  /*9bb0*/  HMMA.16816.F32.BF16 R24, R32, R198, R24 ;  /* 0x000000c62018723c */ /* 0x000ff00000041818 */
[----:B---3--:R-:W-:Y:S07]  /*9bc0*/  HMMA.16816.F32.BF16 R4, R12, R8, R4 ;  /* 0x000000080c04723c */ /* 0x008fee0000041804 */
[----:B------:R-:W-:Y:S01]  /*9bd0*/  IMAD.U32 R9, RZ, RZ, UR28 ;  /* 0x0000001cff097e24 */ /* 0x000fe2000f8e00ff */
[----:B------:R-:W-:Y:S03]  /*9be0*/  HMMA.16816.F32.BF16 R16, R192, R202, R16 ;  /* 0x000000cac010723c */ /* 0x000fe60000041810 */
[----:B------:R-:W-:-:S05]  /*9bf0*/  IMAD R0, R9, 0x40, R238 ;  /* 0x0000004009007824 */ /* 0x000fca00078e02ee */
[----:B------:R-:W-:Y:S01]  /*9c00*/  HMMA.16816.F32.BF16 R180, R192, R188, R180 ;  /* 0x000000bcc0b4723c */ /* 0x000fe200000418b4 */
[----:B------:R-:W-:-:S07]  /*9c10*/  IADD3 R196, R0, 0x10, RZ ;  /* 0x0000001000c47810 */ /* 0x000fce0007ffe0ff */
[----:B------:R-:W-:Y:S01]  /*9c20*/  HMMA.16816.F32.BF16 R176, R192, R190, R176 ;  /* 0x000000bec0b0723c */ /* 0x000fe200000418b0 */
[----:B------:R-:W2:Y:S01]  /*9c30*/  LDSM.16.M88.4 R188, [R227+0xf000] ;  /* 0x00f00000e3bc783b */ /* 0x000ea20000000200 */
[----:B------:R-:W-:Y:S05]  /*9c40*/  I2F R195, R196 ;  /* 0x000000c400c37306 */ /* 0x000fea0000201400 */
[C---:B------:R-:W-:Y:S01]  /*9c50*/  IADD3 R192, R0.reuse, 0x1, RZ ;  /* 0x0000000100c07810 */ /* 0x040fe20007ffe0ff */
[----:B------:R-:W-:Y:S01]  /*9c60*/  HMMA.16816.F32.BF16 R20, R32, R28, R20 ;  /* 0x0000001c2014723c */ /* 0x000fe20000041814 */
[----:B------:R-:W-:Y:S02]  /*9c70*/  IADD3 R194, R0, 0x9, RZ ;  /* 0x0000000900c27810 */ /* 0x000fe40007ffe0ff */
[----:B------:R-:W3:Y:S01]  /*9c80*/  I2F R28, R192 ;  /* 0x000000c0001c7306 */ /* 0x000ee20000201400 */
[----:B------:R-:W-:-:S02]  /*9c90*/  ISETP.GE.AND P0, PT, R192, R167, PT ;  /* 0x000000a7c000720c */ /* 0x000fc40003f06270 */
[----:B------:R-:W-:Y:S02]  /*9ca0*/  ISETP.GE.AND P6, PT, R192, R2, PT ;  /* 0x00000002c000720c */ /* 0x000fe40003fc6270 */
[----:B------:R-:W-:Y:S01]  /*9cb0*/  HMMA.16816.F32.BF16 R24, R12, R10, R24 ;  /* 0x0000000a0c18723c */ /* 0x000fe20000041818 */
[----:B------:R-:W-:Y:S01]  /*9cc0*/  IADD3 R29, R0, 0x8, RZ ;  /* 0x00000008001d7810 */ /* 0x000fe20007ffe0ff */
[----:B------:R-:W4:Y:S01]  /*9cd0*/  LDSM.16.M88.4 R8, [R220+0x7000] ;  /* 0x00700000dc08783b */ /* 0x000f220000000200 */
[----:B------:R-:W5:Y:S02]  /*9ce0*/  I2F R192, R194 ;  /* 0x000000c200c07306 */ /* 0x000f640000201400 */
[----:B------:R-:W-:-:S03]  /*9cf0*/  ISETP.GE.AND P5, PT, R29, R167, PT ;  /* 0x000000a71d00720c */ /* 0x000fc60003fa6270 */
[----:B------:R-:W-:Y:S01]  /*9d00*/  HMMA.16816.F32.BF16 R16, R32, R30, R16 ;  /* 0x0000001e2010723c */ /* 0x000fe20000041810 */
[C---:B---3--:R-:W-:Y:S02]  /*9d10*/  FFMA.FTZ R5, R28.reuse, UR4, R5 ;  /* 0x000000041c057c23 */ /* 0x048fe40008010005 */
[----:B------:R3:W3:Y:S01]  /*9d20*/  I2F R193, R29 ;  /* 0x0000001d00c17306 */ /* 0x0006e20000201400 */
[----:B------:R-:W-:Y:S02]  /*9d30*/  FFMA.FTZ R7, R28, UR4, R7 ;  /* 0x000000041c077c23 */ /* 0x000fe40008010007 */
[----:B------:R-:W-:Y:S02]  /*9d40*/  FSEL R5, R5, -INF , !P0 ;  /* 0xff80000005057808 */ /* 0x000fe40004000000 */
[----:B-1----:R-:W-:Y:S01]  /*9d50*/  HMMA.16816.F32.BF16 R20, R12, R184, R20 ;  /* 0x000000b80c14723c */ /* 0x002fe20000041814 */
[----:B------:R-:W-:-:S06]  /*9d60*/  ISETP.GE.AND P0, PT, R29, R2, PT ;  /* 0x000000021d00720c */ /* 0x000fcc0003f06270 */
[----:B------:R-:W-:Y:S01]  /*9d70*/  FSEL R184, R7, -INF , !P6 ;  /* 0xff80000007b87808 */ /* 0x000fe20007000000 */
[----:B--2---:R-:W-:Y:S01]  /*9d80*/  HMMA.16816.F32.BF16 R180, R32, R188, R180 ;  /* 0x000000bc20b4723c */ /* 0x004fe200000418b4 */
[----:B------:R-:W-:Y:S01]  /*9d90*/  ISETP.GE.AND P6, PT, R194, R167, PT ;  /* 0x000000a7c200720c */ /* 0x000fe20003fc6270 */
[----:B-----5:R-:W-:Y:S01]  /*9da0*/  FFMA.FTZ R25, R192, UR4, R25 ;  /* 0x00000004c0197c23 */ /* 0x020fe20008010019 */
[----:B---3--:R-:W1:Y:S01]  /*9db0*/  LDSM.16.M88.4 R28, [R227+0xf800] ;  /* 0x00f80000e31c783b */ /* 0x008e620000000200 */
[C---:B------:R-:W-:Y:S01]  /*9dc0*/  FFMA.FTZ R24, R193.reuse, UR4, R24 ;  /* 0x00000004c1187c23 */ /* 0x040fe20008010018 */
[----:B------:R-:W-:Y:S01]  /*9dd0*/  IADD3 R185, R0, 0x11, RZ ;  /* 0x0000001100b97810 */ /* 0x000fe20007ffe0ff */
[----:B------:R-:W-:Y:S01]  /*9de0*/  FFMA.FTZ R26, R193, UR4, R26 ;  /* 0x00000004c11a7c23 */ /* 0x000fe2000801001a */
[----:B------:R-:W-:Y:S01]  /*9df0*/  FSEL R193, R25, -INF , !P6 ;  /* 0xff80000019c17808 */ /* 0x000fe20007000000 */
[----:B------:R-:W-:Y:S01]  /*9e00*/  HMMA.16816.F32.BF16 R16, R12, R186, R16 ;  /* 0x000000ba0c10723c */ /* 0x000fe20000041810 */
[----:B------:R-:W-:Y:S01]  /*9e10*/  FSEL R7, R24, -INF , !P5 ;  /* 0xff80000018077808 */ /* 0x000fe20006800000 */
[----:B------:R-:W-:Y:S01]  /*9e20*/  FFMA.FTZ R27, R192, UR4, R27 ;  /* 0x00000004c01b7c23 */ /* 0x000fe2000801001b */
[----:B------:R-:W-:Y:S01]  /*9e30*/  ISETP.GE.AND P5, PT, R194, R2, PT ;  /* 0x00000002c200720c */ /* 0x000fe20003fa6270 */
[----:B------:R-:W2:Y:S01]  /*9e40*/  I2F R198, R185 ;  /* 0x000000b900c67306 */ /* 0x000ea20000201400 */
[----:B------:R-:W-:-:S02]  /*9e50*/  IADD3 R194, R0, 0x18, RZ ;  /* 0x0000001800c27810 */ /* 0x000fc40007ffe0ff */
[----:B------:R-:W-:Y:S01]  /*9e60*/  FSEL R186, R26, -INF , !P0 ;  /* 0xff8000001aba7808 */ /* 0x000fe20004000000 */
[----:B------:R-:W-:Y:S01]  /*9e70*/  HMMA.16816.F32.BF16 R176, R32, R190, R176 ;  /* 0x000000be20b0723c */ /* 0x000fe200000418b0 */
[----:B------:R-:W-:Y:S01]  /*9e80*/  FSEL R188, R27, -INF , !P5 ;  /* 0xff8000001bbc7808 */ /* 0x000fe20006800000 */
[----:B------:R-:W-:Y:S01]  /*9e90*/  FFMA.FTZ R20, R195, UR4, R20 ;  /* 0x00000004c3147c23 */ /* 0x000fe20008010014 */
[----:B------:R-:W3:Y:S01]  /*9ea0*/  LDSM.16.M88.4 R24, [R220+0x7800] ;  /* 0x00780000dc18783b */ /* 0x000ee20000000200 */
[----:B------:R-:W5:Y:S01]  /*9eb0*/  I2F R191, R194 ;  /* 0x000000c200bf7306 */ /* 0x000f620000201400 */
[----:B------:R-:W-:Y:S01]  /*9ec0*/  ISETP.GE.AND P0, PT, R196, R167, PT ;  /* 0x000000a7c400720c */ /* 0x000fe20003f06270 */
[----:B------:R-:W-:-:S04]  /*9ed0*/  DEPBAR.LE SB0, 0x0 ;  /* 0x000080000000791a */ /* 0x000fc80000000000 */
[-C--:B------:R-:W-:Y:S01]  /*9ee0*/  ISETP.GE.AND P6, PT, R196, R2.reuse, PT ;  /* 0x00000002c400720c */ /* 0x080fe20003fc6270 */
[C---:B----4-:R-:W-:Y:S01]  /*9ef0*/  HMMA.16816.F32.BF16 R180, R12.reuse, R8, R180 ;  /* 0x000000080cb4723c */ /* 0x050fe200000418b4 */
[----:B------:R-:W-:Y:S01]  /*9f00*/  IADD3 R196, R0, 0x19, RZ ;  /* 0x0000001900c47810 */ /* 0x000fe20007ffe0ff */
[----:B--2---:R-:W-:Y:S01]  /*9f10*/  FFMA.FTZ R23, R198, UR4, R23 ;  /* 0x00000004c6177c23 */ /* 0x004fe20008010017 */
[----:B------:R-:W-:Y:S01]  /*9f20*/  FSEL R189, R20, -INF , !P0 ;  /* 0xff80000014bd7808 */ /* 0x000fe20004000000 */
[----:B------:R-:W-:Y:S01]  /*9f30*/  FFMA.FTZ R20, R195, UR4, R22 ;  /* 0x00000004c3147c23 */ /* 0x000fe20008010016 */
[----:B------:R-:W2:Y:S01]  /*9f40*/  I2F R192, R196 ;  /* 0x000000c400c07306 */ /* 0x000ea20000201400 */
[----:B------:R-:W-:Y:S01]  /*9f50*/  ISETP.GE.AND P0, PT, R185, R2, PT ;  /* 0x00000002b900720c */ /* 0x000fe20003f06270 */
[----:B------:R-:W-:Y:S01]  /*9f60*/  FFMA.FTZ R21, R198, UR4, R21 ;  /* 0x00000004c6157c23 */ /* 0x000fe20008010015 */
[----:B------:R-:W-:Y:S01]  /*9f70*/  IADD3 R8, R0, 0x20, RZ ;  /* 0x0000002000087810 */ /* 0x000fe20007ffe0ff */
[C---:B-----5:R-:W-:Y:S01]  /*9f80*/  FFMA.FTZ R16, R191.reuse, UR4, R16 ;  /* 0x00000004bf107c23 */ /* 0x060fe20008010010 */
[----:B------:R-:W-:Y:S01]  /*9f90*/  FSEL R20, R20, -INF , !P6 ;  /* 0xff80000014147808 */ /* 0x000fe20007000000 */
[----:B------:R-:W-:Y:S01]  /*9fa0*/  FFMA.FTZ R18, R191, UR4, R18 ;  /* 0x00000004bf127c23 */ /* 0x000fe20008010012 */
[----:B------:R-:W-:Y:S01]  /*9fb0*/  ISETP.GE.AND P6, PT, R194, R167, PT ;  /* 0x000000a7c200720c */ /* 0x000fe20003fc6270 */
[----:B------:R-:W4:Y:S01]  /*9fc0*/  I2F R9, R8 ;  /* 0x0000000800097306 */ /* 0x000f220000201400 */
[----:B------:R-:W-:Y:S01]  /*9fd0*/  FSEL R190, R23, -INF , !P0 ;  /* 0xff80000017be7808 */ /* 0x000fe20004000000 */
[----:B------:R-:W-:Y:S01]  /*9fe0*/  HMMA.16816.F32.BF16 R176, R12, R10, R176 ;  /* 0x0000000a0cb0723c */ /* 0x000fe200000418b0 */
[----:B------:R-:W-:-:S02]  /*9ff0*/  FSEL R23, R16, -INF , !P6 ;  /* 0xff80000010177808 */ /* 0x000fc40007000000 */
[-C--:B------:R-:W-:Y:S02]  /*a000*/  ISETP.GE.AND P5, PT, R185, R167.reuse, PT ;  /* 0x000000a7b900720c */ /* 0x080fe40003fa6270 */
[-C--:B------:R-:W-:Y:S01]  /*a010*/  ISETP.GE.AND P0, PT, R196, R167.reuse, PT ;  /* 0x000000a7c400720c */ /* 0x080fe20003f06270 */
[----:B--2---:R-:W-:Y:S01]  /*a020*/  FFMA.FTZ R17, R192, UR4, R17 ;  /* 0x00000004c0117c23 */ /* 0x004fe20008010011 */
[----:B------:R-:W-:Y:S01]  /*a030*/  FSEL R187, R21, -INF , !P5 ;  /* 0xff80000015bb7808 */ /* 0x000fe20006800000 */
[C---:B-1----:R-:W-:Y:S01]  /*a040*/  HMMA.16816.F32.BF16 R172, R32.reuse, R28, R172 ;  /* 0x0000001c20ac723c */ /* 0x042fe200000418ac */
[----:B------:R-:W-:Y:S01]  /*a050*/  ISETP.GE.AND P5, PT, R194, R2, PT ;  /* 0x00000002c200720c */ /* 0x000fe20003fa6270 */
[----:B------:R-:W-:Y:S01]  /*a060*/  FFMA.FTZ R19, R192, UR4, R19 ;  /* 0x00000004c0137c23 */ /* 0x000fe20008010013 */
[----:B------:R-:W-:Y:S02]  /*a070*/  FSEL R21, R17, -INF , !P0 ;  /* 0xff80000011157808 */ /* 0x000fe40004000000 */
[C---:B------:R-:W-:Y:S01]  /*a080*/  IADD3 R10, R0.reuse, 0x28, RZ ;  /* 0x00000028000a7810 */ /* 0x040fe20007ffe0ff */
[C---:B----4-:R-:W-:Y:S01]  /*a090*/  FFMA.FTZ R182, R9.reuse, UR4, R182 ;  /* 0x0000000409b67c23 */ /* 0x050fe200080100b6 */
[C---:B------:R-:W-:Y:S01]  /*a0a0*/  IADD3 R29, R0.reuse, 0x21, RZ ;  /* 0x00000021001d7810 */ /* 0x040fe20007ffe0ff */
[----:B------:R-:W-:Y:S01]  /*a0b0*/  HMMA.16816.F32.BF16 R168, R32, R30, R168 ;  /* 0x0000001e20a8723c */ /* 0x000fe200000418a8 */
[----:B------:R-:W-:Y:S01]  /*a0c0*/  IADD3 R17, R0, 0x29, RZ ;  /* 0x0000002900117810 */ /* 0x000fe20007ffe0ff */
[----:B------:R-:W1:Y:S01]  /*a0d0*/  I2F R11, R10 ;  /* 0x0000000a000b7306 */ /* 0x000e620000201400 */
[----:B------:R-:W-:Y:S01]  /*a0e0*/  FSEL R22, R18, -INF , !P5 ;  /* 0xff80000012167808 */ /* 0x000fe20006800000 */
[----:B------:R-:W-:Y:S01]  /*a0f0*/  FFMA.FTZ R180, R9, UR4, R180 ;  /* 0x0000000409b47c23 */ /* 0x000fe200080100b4 */
[----:B------:R-:W-:-:S02]  /*a100*/  ISETP.GE.AND P5, PT, R8, R167, PT ;  /* 0x000000a70800720c */ /* 0x000fc40003fa6270 */
[-C--:B------:R-:W-:Y:S02]  /*a110*/  ISETP.GE.AND P0, PT, R8, R2.reuse, PT ;  /* 0x000000020800720c */ /* 0x080fe40003f06270 */
[-C--:B------:R-:W-:Y:S01]  /*a120*/  ISETP.GE.AND P6, PT, R196, R2.reuse, PT ;  /* 0x00000002c400720c */ /* 0x080fe20003fc6270 */
[----:B------:R-:W2:Y:S01]  /*a130*/  I2F R16, R29 ;  /* 0x0000001d00107306 */ /* 0x000ea20000201400 */
[----:B------:R-:W-:Y:S02]  /*a140*/  FSEL R196, R182, -INF , !P0 ;  /* 0xff800000b6c47808 */ /* 0x000fe40004000000 */
[----:B------:R-:W-:Y:S02]  /*a150*/  FSEL R28, R19, -INF , !P6 ;  /* 0xff800000131c7808 */ /* 0x000fe40007000000 */
[-C--:B------:R-:W-:Y:S01]  /*a160*/  ISETP.GE.AND P6, PT, R29, R167.reuse, PT ;  /* 0x000000a71d00720c */ /* 0x080fe20003fc6270 */
[C---:B---3--:R-:W-:Y:S01]  /*a170*/  HMMA.16816.F32.BF16 R172, R12.reuse, R24, R172 ;  /* 0x000000180cac723c */ /* 0x048fe200000418ac */
[----:B------:R-:W-:Y:S01]  /*a180*/  FSEL R197, R180, -INF , !P5 ;  /* 0xff800000b4c57808 */ /* 0x000fe20006800000 */
[----:B------:R-:W3:Y:S01]  /*a190*/  I2F R8, R17 ;  /* 0x0000001100087306 */ /* 0x000ee20000201400 */
[----:B------:R-:W-:Y:S01]  /*a1a0*/  ISETP.GE.AND P0, PT, R10, R167, PT ;  /* 0x000000a70a00720c */ /* 0x000fe20003f06270 */
[----:B-1----:R-:W-:Y:S01]  /*a1b0*/  FFMA.FTZ R178, R11, UR4, R178 ;  /* 0x000000040bb27c23 */ /* 0x002fe200080100b2 */
[----:B------:R-:W-:Y:S01]  /*a1c0*/  ISETP.GE.AND P5, PT, R29, R2, PT ;  /* 0x000000021d00720c */ /* 0x000fe20003fa6270 */
[----:B------:R-:W-:Y:S01]  /*a1d0*/  FFMA.FTZ R176, R11, UR4, R176 ;  /* 0x000000040bb07c23 */ /* 0x000fe200080100b0 */
[C---:B------:R-:W-:Y:S01]  /*a1e0*/  IADD3 R9, R0.reuse, 0x30, RZ ;  /* 0x0000003000097810 */ /* 0x040fe20007ffe0ff */
[----:B------:R-:W-:Y:S01]  /*a1f0*/  HMMA.16816.F32.BF16 R168, R12, R26, R168 ;  /* 0x0000001a0ca8723c */ /* 0x000fe200000418a8 */
[----:B------:R-:W-:Y:S01]  /*a200*/  IADD3 R11, R0, 0x38, RZ ;  /* 0x00000038000b7810 */ /* 0x000fe20007ffe0ff */
[C---:B--2---:R-:W-:Y:S01]  /*a210*/  FFMA.FTZ R181, R16.reuse, UR4, R181 ;  /* 0x0000000410b57c23 */ /* 0x044fe200080100b5 */
[----:B------:R-:W1:Y:S01]  /*a220*/  I2F R19, R9 ;  /* 0x0000000900137306 */ /* 0x000e620000201400 */
[----:B------:R-:W-:Y:S01]  /*a230*/  FFMA.FTZ R183, R16, UR4, R183 ;  /* 0x0000000410b77c23 */ /* 0x000fe200080100b7 */
[----:B------:R-:W-:-:S02]  /*a240*/  FSEL R195, R176, -INF , !P0 ;  /* 0xff800000b0c37808 */ /* 0x000fc40004000000 */
[----:B------:R-:W-:Y:S02]  /*a250*/  FSEL R199, R181, -INF , !P6 ;  /* 0xff800000b5c77808 */ /* 0x000fe40007000000 */
[----:B------:R-:W-:Y:S01]  /*a260*/  ISETP.GE.AND P6, PT, R10, R2, PT ;  /* 0x000000020a00720c */ /* 0x000fe20003fc6270 */
[----:B---3--:R-:W-:Y:S01]  /*a270*/  FFMA.FTZ R177, R8, UR4, R177 ;  /* 0x0000000408b17c23 */ /* 0x008fe200080100b1 */
[----:B------:R-:W-:Y:S01]  /*a280*/  IADD3 R10, R0, 0x31, RZ ;  /* 0x00000031000a7810 */ /* 0x000fe20007ffe0ff */
[----:B------:R-:W-:Y:S01]  /*a290*/  FFMA.FTZ R179, R8, UR4, R179 ;  /* 0x0000000408b37c23 */ /* 0x000fe200080100b3 */
[----:B------:R-:W-:Y:S01]  /*a2a0*/  FSEL R192, R183, -INF , !P5 ;  /* 0xff800000b7c07808 */ /* 0x000fe20006800000 */
[----:B------:R-:W2:Y:S01]  /*a2b0*/  I2F R13, R11 ;  /* 0x0000000b000d7306 */ /* 0x000ea20000201400 */
[----:B------:R-:W-:Y:S02]  /*a2c0*/  ISETP.GE.AND P5, PT, R17, R167, PT ;  /* 0x000000a71100720c */ /* 0x000fe40003fa6270 */
[----:B------:R-:W-:-:S02]  /*a2d0*/  FSEL R198, R178, -INF , !P6 ;  /* 0xff800000b2c67808 */ /* 0x000fc40007000000 */
[----:B------:R-:W-:Y:S01]  /*a2e0*/  FSEL R201, R177, -INF , !P5 ;  /* 0xff800000b1c97808 */ /* 0x000fe20006800000 */
[----:B-1----:R-:W-:Y:S01]  /*a2f0*/  FFMA.FTZ R172, R19, UR4, R172 ;  /* 0x0000000413ac7c23 */ /* 0x002fe200080100ac */
[CC--:B------:R-:W-:Y:S01]  /*a300*/  ISETP.GE.AND P6, PT, R9.reuse, R167.reuse, PT ;  /* 0x000000a70900720c */ /* 0x0c0fe20003fc6270 */
[----:B------:R-:W1:Y:S01]  /*a310*/  I2F R16, R10 ;  /* 0x0000000a00107306 */ /* 0x000e620000201400 */
[-C--:B------:R-:W-:Y:S01]  /*a320*/  ISETP.GE.AND P5, PT, R9, R2.reuse, PT ;  /* 0x000000020900720c */ /* 0x080fe20003fa6270 */
[----:B------:R-:W-:Y:S01]  /*a330*/  FFMA.FTZ R174, R19, UR4, R174 ;  /* 0x0000000413ae7c23 */ /* 0x000fe200080100ae */
[-C--:B------:R-:W-:Y:S02]  /*a340*/  ISETP.GE.AND P0, PT, R17, R2.reuse, PT ;  /* 0x000000021100720c */ /* 0x080fe40003f06270 */
[----:B------:R-:W-:Y:S02]  /*a350*/  IADD3 R8, R0, 0x39, RZ ;  /* 0x0000003900087810 */ /* 0x000fe40007ffe0ff */
[----:B------:R-:W-:Y:S01]  /*a360*/  FSEL R194, R179, -INF , !P0 ;  /* 0xff800000b3c27808 */ /* 0x000fe20004000000 */
[----:B------:R-:W3:Y:S01]  /*a370*/  I2F R9, R0 ;  /* 0x0000000000097306 */ /* 0x000ee20000201400 */
[-C--:B------:R-:W-:Y:S01]  /*a380*/  ISETP.GE.AND P0, PT, R10, R167.reuse, PT ;  /* 0x000000a70a00720c */ /* 0x080fe20003f06270 */
[C---:B--2---:R-:W-:Y:S01]  /*a390*/  FFMA.FTZ R168, R13.reuse, UR4, R168 ;  /* 0x000000040da87c23 */ /* 0x044fe200080100a8 */
[----:B------:R-:W-:Y:S01]  /*a3a0*/  FSEL R185, R172, -INF , !P6 ;  /* 0xff800000acb97808 */ /* 0x000fe20007000000 */
[----:B------:R-:W-:Y:S01]  /*a3b0*/  FFMA.FTZ R170, R13, UR4, R170 ;  /* 0x000000040daa7c23 */ /* 0x000fe200080100aa */
[----:B------:R-:W-:Y:S01]  /*a3c0*/  FSEL R182, R174, -INF , !P5 ;  /* 0xff800000aeb67808 */ /* 0x000fe20006800000 */
[----:B------:R-:W-:Y:S01]  /*a3d0*/  BAR.SYNC.DEFER_BLOCKING 0x0 ;  /* 0x0000000000007b1d */ /* 0x000fe20000010000 */
[----:B------:R-:W-:Y:S01]  /*a3e0*/  ISETP.GE.AND P6, PT, R10, R2, PT ;  /* 0x000000020a00720c */ /* 0x000fe20003fc6270 */
[----:B-1----:R-:W-:Y:S01]  /*a3f0*/  FFMA.FTZ R173, R16, UR4, R173 ;  /* 0x0000000410ad7c23 */ /* 0x002fe200080100ad */
[----:B------:R-:W-:Y:S01]  /*a400*/  ISETP.GE.AND P5, PT, R0, R167, PT ;  /* 0x000000a70000720c */ /* 0x000fe20003fa6270 */
[----:B------:R-:W-:-:S02]  /*a410*/  FFMA.FTZ R175, R16, UR4, R175 ;  /* 0x0000000410af7c23 */ /* 0x000fc400080100af */
[----:B------:R-:W1:Y:S01]  /*a420*/  I2F R10, R8 ;  /* 0x00000008000a7306 */ /* 0x000e620000201400 */
[----:B------:R-:W-:Y:S02]  /*a430*/  FSEL R183, R173, -INF , !P0 ;  /* 0xff800000adb77808 */ /* 0x000fe40004000000 */
[----:B------:R-:W-:Y:S01]  /*a440*/  ISETP.GE.AND P0, PT, R0, R2, PT ;  /* 0x000000020000720c */ /* 0x000fe20003f06270 */
[----:B---3--:R-:W-:Y:S01]  /*a450*/  FFMA.FTZ R0, R9, UR4, R6 ;  /* 0x0000000409007c23 */ /* 0x008fe20008010006 */
[----:B------:R-:W-:Y:S01]  /*a460*/  FSEL R180, R175, -INF , !P6 ;  /* 0xff800000afb47808 */ /* 0x000fe20007000000 */
[----:B------:R-:W-:Y:S01]  /*a470*/  FFMA.FTZ R4, R9, UR4, R4 ;  /* 0x0000000409047c23 */ /* 0x000fe20008010004 */
[----:B------:R-:W-:Y:S02]  /*a480*/  ISETP.GE.AND P6, PT, R11, R167, PT ;  /* 0x000000a70b00720c */ /* 0x000fe40003fc6270 */
[----:B------:R-:W-:Y:S02]  /*a490*/  FSEL R0, R0, -INF , !P0 ;  /* 0xff80000000007808 */ /* 0x000fe40004000000 */
[----:B------:R-:W-:-:S02]  /*a4a0*/  PLOP3.LUT P0, PT, PT, PT, UP0, 0x80, 0x0 ;  /* 0x000000000000781c */ /* 0x000fc40003f0f008 */
[----:B------:R-:W-:Y:S02]  /*a4b0*/  FSEL R181, R168, -INF , !P6 ;  /* 0xff800000a8b57808 */ /* 0x000fe40007000000 */
[-C--:B------:R-:W-:Y:S01]  /*a4c0*/  ISETP.GE.AND P6, PT, R11, R2.reuse, PT ;  /* 0x000000020b00720c */ /* 0x080fe20003fc6270 */
[----:B-1----:R-:W-:Y:S01]  /*a4d0*/  FFMA.FTZ R171, R10, UR4, R171 ;  /* 0x000000040aab7c23 */ /* 0x002fe200080100ab */
[----:B------:R-:W-:Y:S02]  /*a4e0*/  FSEL R9, R4, -INF , !P5 ;  /* 0xff80000004097808 */ /* 0x000fe40006800000 */
[----:B------:R-:W-:Y:S02]  /*a4f0*/  FSEL R177, R170, -INF , !P6 ;  /* 0xff800000aab17808 */ /* 0x000fe40007000000 */
[----:B------:R-:W-:Y:S01]  /*a500*/  ISETP.GE.AND P6, PT, R8, R167, PT ;  /* 0x000000a70800720c */ /* 0x000fe20003fc6270 */
[----:B------:R-:W-:Y:S01]  /*a510*/  FFMA.FTZ R167, R10, UR4, R169 ;  /* 0x000000040aa77c23 */ /* 0x000fe200080100a9 */
[----:B------:R-:W-:-:S04]  /*a520*/  ISETP.GE.AND P5, PT, R8, R2, PT ;  /* 0x000000020800720c */ /* 0x000fc80003fa6270 */
[----:B------:R-:W-:Y:S02]  /*a530*/  FSEL R167, R167, -INF , !P6 ;  /* 0xff800000a7a77808 */ /* 0x000fe40007000000 */
[----:B------:R-:W-:Y:S01]  /*a540*/  FSEL R178, R171, -INF , !P5 ;  /* 0xff800000abb27808 */ /* 0x000fe20006800000 */
[----:B------:R-:W-:Y:S05]  /*a550*/  @!P0 BRA `(.L_x_2444) ;  /* 0x00000eb000008947 */ /* 0x000fea0003800000 */
[----:B------:R-:W-:-:S13]  /*a560*/  PLOP3.LUT P0, PT, PT, PT, UP6, 0x80, 0x0 ;  /* 0x000000000000781c */ /* 0x000fda0003f0f068 */
[----:B------:R-:W-:Y:S05]  /*a570*/  @!P0 BRA `(.L_x_2445) ;  /* 0x0000047000008947 */ /* 0x000fea0003800000 */
[----:B------:R-:W1:Y:S01]  /*a580*/  I2F.RP R8, UR13 ;  /* 0x0000000d00087d06 */ /* 0x000e620008209400 */
[----:B------:R-:W-:Y:S02]  /*a590*/  USHF.L.U32 UR5, UR28, 0x6, URZ ;  /* 0x000000061c057899 */ /* 0x000fe4000800063f */
[----:B------:R-:W-:Y:S02]  /*a5a0*/  UMOV UR14, URZ ;  /* 0x0000003f000e7c82 */ /* 0x000fe40008000000 */
[----:B------:R-:W-:Y:S02]  /*a5b0*/  UIADD3 UR12, UR5, -0x40, URZ ;  /* 0xffffffc0050c7890 */ /* 0x000fe4000fffe03f */
        /* <DEDUP_REMOVED lines=67> */
.L_x_2445:
[----:B------:R-:W-:-:S04]  /*a9f0*/  ULEA UR12, -UR10, URZ, 0x6 ;  /* 0x0000003f0a0c7291 */ /* 0x000fc8000f8e313f */
[----:B------:R-:W-:Y:S02]  /*aa00*/  USHF.R.S32.HI UR7, URZ, 0x1f, UR12 ;  /* 0x0000001f3f077899 */ /* 0x000fe4000801140c */
.L_x_2446:
[C---:B------:R-:W-:Y:S01]  /*aa10*/  @!P3 IADD3 R13, P0, R166.reuse, UR12, RZ ;  /* 0x0000000ca60dbc10 */ /* 0x040fe2000ff1e0ff */
[----:B------:R-:W-:Y:S01]  /*aa20*/  UIADD3 UR5, UP1, UP0, UR25, UR12, UR25 ;  /* 0x0000000c19057290 */ /* 0x000fe2000f83e019 */
[----:B------:R-:W-:Y:S01]  /*aa30*/  @!P2 IADD3 R11, P5, R166, UR12, RZ ;  /* 0x0000000ca60bac10 */ /* 0x000fe2000ffbe0ff */
[----:B------:R1:W-:Y:S01]  /*aa40*/  @P4 STS.128 [R239+0x8000], RZ ;  /* 0x008000ffef004388 */ /* 0x0003e20000000c00 */
[C---:B------:R-:W-:Y:S01]  /*aa50*/  @!P3 IADD3.X R4, R165.reuse, UR7, RZ, P0, !PT ;  /* 0x00000007a504bc10 */ /* 0x040fe200087fe4ff */
[----:B------:R-:W-:Y:S01]  /*aa60*/  UIADD3.X UR6, UR24, UR7, UR24, UP1, UP0 ;  /* 0x0000000718067290 */ /* 0x000fe20008fe0418 */
[----:B------:R-:W-:Y:S01]  /*aa70*/  @!P2 IADD3.X R2, R165, UR7, RZ, P5, !PT ;  /* 0x00000007a502ac10 */ /* 0x000fe2000affe4ff */
[----:B------:R-:W-:Y:S01]  /*aa80*/  BSSY B0, `(.L_x_2447) ;  /* 0x0000093000007945 */ /* 0x000fe20003800000 */
[----:B------:R-:W-:Y:S01]  /*aa90*/  @!P3 LEA R168, P0, R13, c[0x0][0x168], 0x1 ;  /* 0x00005a000da8ba11 */ /* 0x000fe200078008ff */
[----:B------:R-:W-:Y:S01]  /*aaa0*/  VOTEU.ALL UP0, P4 ;  /* 0x00000000003f7886 */ /* 0x000fe20002000000 */
[----:B------:R-:W-:-:S02]  /*aab0*/  @!P2 LEA R26, P5, R11, c[0x0][0x168], 0x1 ;  /* 0x00005a000b1aaa11 */ /* 0x000fc400078a08ff */
[----:B------:R-:W-:Y:S02]  /*aac0*/  @!P3 LEA.HI.X R169, R13, c[0x0][0x16c], R4, 0x1, P0 ;  /* 0x00005b000da9ba11 */ /* 0x000fe400000f0c04 */
[----:B------:R-:W-:Y:S01]  /*aad0*/  @!P2 LEA.HI.X R27, R11, c[0x0][0x16c], R2, 0x1, P5 ;  /* 0x00005b000b1baa11 */ /* 0x000fe200028f0c02 */
[----:B------:R-:W-:Y:S01]  /*aae0*/  IMAD.U32 R11, RZ, RZ, UR12 ;  /* 0x0000000cff0b7e24 */ /* 0x000fe2000f8e00ff */
[C---:B------:R-:W-:Y:S01]  /*aaf0*/  @!P1 IADD3 R13, P0, R166.reuse, UR12, RZ ;  /* 0x0000000ca60d9c10 */ /* 0x040fe2000ff1e0ff */
[----:B------:R-:W-:Y:S01]  /*ab00*/  IMAD.U32 R2, RZ, RZ, UR7 ;  /* 0x00000007ff027e24 */ /* 0x000fe2000f8e00ff */
[----:B------:R-:W-:Y:S02]  /*ab10*/  @!UP0 UIADD3 UR11, UP1, UR25, UR12, URZ ;  /* 0x0000000c190b8290 */ /* 0x000fe4000ff3e03f */
[----:B------:R-:W-:Y:S02]  /*ab20*/  @!P1 IADD3.X R4, R165, UR7, RZ, P0, !PT ;  /* 0x00000007a5049c10 */ /* 0x000fe400087fe4ff */
[----:B------:R-:W-:Y:S01]  /*ab30*/  @!P1 LEA R24, P0, R13, c[0x0][0x168], 0x1 ;  /* 0x00005a000d189a11 */ /* 0x000fe200078008ff */
[----:B------:R-:W-:Y:S01]  /*ab40*/  @!UP0 UIADD3.X UR9, UR24, UR7, URZ, UP1, !UPT ;  /* 0x0000000718098290 */ /* 0x000fe20008ffe43f */
[----:B------:R-:W-:-:S02]  /*ab50*/  @!P3 IADD3 R15, P6, P5, R166, UR25, R11 ;  /* 0x00000019a60fbc10 */ /* 0x000fc4000fdde00b */
[----:B------:R-:W-:Y:S01]  /*ab60*/  @!P1 LEA.HI.X R25, R13, c[0x0][0x16c], R4, 0x1, P0 ;  /* 0x00005b000d199a11 */ /* 0x000fe200000f0c04 */
[----:B------:R-:W-:Y:S01]  /*ab70*/  IMAD.U32 R4, RZ, RZ, UR7 ;  /* 0x00000007ff047e24 */ /* 0x000fe2000f8e00ff */
[--C-:B------:R-:W-:Y:S02]  /*ab80*/  @!P3 IADD3.X R8, R165, UR24, R2.reuse, P6, P5 ;  /* 0x00000018a508bc10 */ /* 0x100fe4000b7ea402 */
[----:B------:R-:W-:Y:S02]  /*ab90*/  @!P2 IADD3 R13, P5, P0, R166, UR25, R11 ;  /* 0x00000019a60dac10 */ /* 0x000fe4000f8be00b */
[----:B------:R-:W-:Y:S02]  /*aba0*/  @!P3 LEA R34, P6, R15, c[0x0][0x168], 0x1 ;  /* 0x00005a000f22ba11 */ /* 0x000fe400078c08ff */
[----:B------:R-:W-:Y:S02]  /*abb0*/  @!P2 IADD3.X R6, R165, UR24, R2, P5, P0 ;  /* 0x00000018a506ac10 */ /* 0x000fe4000afe0402 */
[----:B------:R-:W-:-:S02]  /*abc0*/  @!P2 LEA R18, P0, R13, c[0x0][0x168], 0x1 ;  /* 0x00005a000d12aa11 */ /* 0x000fc400078008ff */
[----:B------:R-:W-:Y:S02]  /*abd0*/  @!P4 LEA R170, P5, R11, R244, 0x1 ;  /* 0x000000f40baac211 */ /* 0x000fe400078a08ff */
[----:B------:R-:W-:Y:S01]  /*abe0*/  @!P2 LEA.HI.X R19, R13, c[0x0][0x16c], R6, 0x1, P0 ;  /* 0x00005b000d13aa11 */ /* 0x000fe200000f0c06 */
[----:B------:R-:W-:Y:S01]  /*abf0*/  IMAD.U32 R13, RZ, RZ, UR5 ;  /* 0x00000005ff0d7e24 */ /* 0x000fe2000f8e00ff */
[----:B------:R-:W-:Y:S01]  /*ac00*/  @!P4 LEA.HI.X R171, R11, R245, R4, 0x1, P5 ;  /* 0x000000f50babc211 */ /* 0x000fe200028f0c04 */
[----:B------:R-:W-:Y:S01]  /*ac10*/  IMAD.U32 R4, RZ, RZ, UR6 ;  /* 0x00000006ff047e24 */ /* 0x000fe2000f8e00ff */
[----:B------:R-:W-:Y:S02]  /*ac20*/  @!P1 IADD3 R11, P5, P0, R166, UR25, R11 ;  /* 0x00000019a60b9c10 */ /* 0x000fe4000f8be00b */
[----:B------:R-:W-:Y:S01]  /*ac30*/  @!P3 LEA.HI.X R35, R15, c[0x0][0x16c], R8, 0x1, P6 ;  /* 0x00005b000f23ba11 */ /* 0x000fe200030f0c08 */
[----:B------:R-:W-:Y:S01]  /*ac40*/  @!PT LDS RZ, [RZ] ;  /* 0x00000000fffff984 */ /* 0x000fe20000000800 */
[----:B------:R-:W-:Y:S01]  /*ac50*/  @!PT LDS RZ, [RZ] ;  /* 0x00000000fffff984 */ /* 0x000fe20000000800 */
[----:B------:R-:W-:Y:S01]  /*ac60*/  @!PT LDS RZ, [RZ] ;  /* 0x00000000fffff984 */ /* 0x000fe20000000800 */
[----:B------:R1:W-:Y:S01]  /*ac70*/  @!P4 LDGSTS.E.BYPASS.LTC128B.128 [R239+0x8000], [R170.64] ;  /* 0x08000000aaefcfae */ /* 0x0003e2000b901d62 */
[----:B------:R-:W-:-:S02]  /*ac80*/  @!P1 IADD3.X R2, R165, UR24, R2, P5, P0 ;  /* 0x00000018a5029c10 */ /* 0x000fc4000afe0402 */
[----:B------:R-:W-:Y:S01]  /*ac90*/  @!P4 LEA R32, P6, R13, R244, 0x1 ;  /* 0x000000f40d20c211 */ /* 0x000fe200078c08ff */
[----:B------:R1:W-:Y:S01]  /*aca0*/  @P3 STS.128 [R239+0xa000], RZ ;  /* 0x00a000ffef003388 */ /* 0x0003e20000000c00 */
[----:B------:R-:W-:Y:S02]  /*acb0*/  @!P1 LEA R16, P0, R11, c[0x0][0x168], 0x1 ;  /* 0x00005a000b109a11 */ /* 0x000fe400078008ff */
[----:B------:R-:W-:Y:S01]  /*acc0*/  @!P4 LEA.HI.X R33, R13, R245, R4, 0x1, P6 ;  /* 0x000000f50d21c211 */ /* 0x000fe200030f0c04 */
[----:B------:R-:W-:Y:S01]  /*acd0*/  @!PT LDS RZ, [RZ] ;  /* 0x00000000fffff984 */ /* 0x000fe20000000800 */
[----:B------:R-:W-:Y:S01]  /*ace0*/  @!PT LDS RZ, [RZ] ;  /* 0x00000000fffff984 */ /* 0x000fe20000000800 */
[----:B------:R-:W-:Y:S01]  /*acf0*/  @!PT LDS RZ, [RZ] ;  /* 0x00000000fffff984 */ /* 0x000fe20000000800 */
[----:B------:R1:W-:Y:S01]  /*ad00*/  @!P3 LDGSTS.E.BYPASS.LTC128B.128 [R239+0xa000], [R168.64+0x80] ;  /* 0x0a000080a8efbfae */ /* 0x0003e2000b901d62 */
[----:B------:R-:W-:Y:S02]  /*ad10*/  @!P1 LEA.HI.X R17, R11, c[0x0][0x16c], R2, 0x1, P0 ;  /* 0x00005b000b119a11 */ /* 0x000fe400000f0c02 */
[C---:B------:R-:W-:Y:S01]  /*ad20*/  @!P3 IADD3 R13, P5, R166.reuse, UR5, RZ ;  /* 0x00000005a60dbc10 */ /* 0x040fe2000ffbe0ff */
[----:B------:R1:W-:Y:S01]  /*ad30*/  @P2 STS.128 [R239+0xc000], RZ ;  /* 0x00c000ffef002388 */ /* 0x0003e20000000c00 */
[----:B------:R-:W-:-:S02]  /*ad40*/  @!P2 IADD3 R11, P0, R166, UR5, RZ ;  /* 0x00000005a60bac10 */ /* 0x000fc4000ff1e0ff */
[C---:B------:R-:W-:Y:S01]  /*ad50*/  @!P3 IADD3.X R4, R165.reuse, UR6, RZ, P5, !PT ;  /* 0x00000006a504bc10 */ /* 0x040fe2000affe4ff */
[----:B------:R-:W-:Y:S01]  /*ad60*/  @!PT LDS RZ, [RZ] ;  /* 0x00000000fffff984 */ /* 0x000fe20000000800 */
[----:B------:R-:W-:Y:S01]  /*ad70*/  @!PT LDS RZ, [RZ] ;  /* 0x00000000fffff984 */ /* 0x000fe20000000800 */
[----:B------:R-:W-:Y:S01]  /*ad80*/  @!PT LDS RZ, [RZ] ;  /* 0x00000000fffff984 */ /* 0x000fe20000000800 */
[----:B------:R1:W-:Y:S01]  /*ad90*/  @!P2 LDGSTS.E.BYPASS.LTC128B.128 [R239+0xc000], [R26.64+0x100] ;  /* 0x0c0001001aefafae */ /* 0x0003e2000b901d62 */
[----:B------:R-:W-:Y:S02]  /*ada0*/  @!P2 IADD3.X R2, R165, UR6, RZ, P0, !PT ;  /* 0x00000006a502ac10 */ /* 0x000fe400087fe4ff */
[----:B------:R-:W-:Y:S01]  /*adb0*/  @!P3 LEA R30, P5, R13, c[0x0][0x168], 0x1 ;  /* 0x00005a000d1eba11 */ /* 0x000fe200078a08ff */
[----:B------:R1:W-:Y:S01]  /*adc0*/  @P1 STS.128 [R239+0xe000], RZ ;  /* 0x00e000ffef001388 */ /* 0x0003e20000000c00 */
[----:B------:R-:W-:Y:S02]  /*add0*/  @!P2 LEA R14, P0, R11, c[0x0][0x168], 0x1 ;  /* 0x00005a000b0eaa11 */ /* 0x000fe400078008ff */
[----:B------:R-:W-:Y:S01]  /*ade0*/  @!P3 LEA.HI.X R31, R13, c[0x0][0x16c], R4, 0x1, P5 ;  /* 0x00005b000d1fba11 */ /* 0x000fe200028f0c04 */
[----:B------:R-:W-:Y:S01]  /*adf0*/  @!PT LDS RZ, [RZ] ;  /* 0x00000000fffff984 */ /* 0x000fe20000000800 */
[----:B------:R-:W-:Y:S01]  /*ae00*/  @!PT LDS RZ, [RZ] ;  /* 0x00000000fffff984 */ /* 0x000fe20000000800 */
[----:B------:R-:W-:Y:S01]  /*ae10*/  @!PT LDS RZ, [RZ] ;  /* 0x00000000fffff984 */ /* 0x000fe20000000800 */
[----:B------:R1:W-:Y:S01]  /*ae20*/  @!P1 LDGSTS.E.BYPASS.LTC128B.128 [R239+0xe000], [R24.64+0x180] ;  /* 0x0e00018018ef9fae */ /* 0x0003e2000b901d62 */
[----:B------:R-:W-:Y:S01]  /*ae30*/  @!P2 LEA.HI.X R15, R11, c[0x0][0x16c], R2, 0x1, P0 ;  /* 0x00005b000b0faa11 */ /* 0x000fe200000f0c02 */
[----:B------:R-:W-:Y:S01]  /*ae40*/  IMAD.U32 R11, RZ, RZ, UR11 ;  /* 0x0000000bff0b7e24 */ /* 0x000fe2000f8e00ff */
[----:B------:R-:W-:Y:S01]  /*ae50*/  @!P1 IADD3 R13, P5, R166, UR5, RZ ;  /* 0x00000005a60d9c10 */ /* 0x000fe2000ffbe0ff */
[----:B------:R-:W-:Y:S01]  /*ae60*/  IMAD.U32 R2, RZ, RZ, UR9 ;  /* 0x00000009ff027e24 */ /* 0x000fe2000f8e00ff */
[----:B------:R-:W-:Y:S01]  /*ae70*/  UIADD3 UR5, UP0, UR25, UR5, URZ ;  /* 0x0000000519057290 */ /* 0x000fe2000ff1e03f */
[----:B------:R1:W-:Y:S01]  /*ae80*/  @P4 STS.128 [R239+0x8800], RZ ;  /* 0x008800ffef004388 */ /* 0x0003e20000000c00 */
[----:B------:R-:W-:-:S02]  /*ae90*/  @!P1 IADD3.X R4, R165, UR6, RZ, P5, !PT ;  /* 0x00000006a5049c10 */ /* 0x000fc4000affe4ff */
[-C--:B------:R-:W-:Y:S01]  /*aea0*/  @!P4 LEA R174, P5, R11, R244.reuse, 0x1 ;  /* 0x000000f40baec211 */ /* 0x080fe200078a08ff */
[----:B------:R-:W-:Y:S01]  /*aeb0*/  UIADD3.X UR6, UR24, UR6, URZ, UP0, !UPT ;  /* 0x0000000618067290 */ /* 0x000fe200087fe43f */
[----:B------:R-:W-:Y:S02]  /*aec0*/  @!P1 LEA R172, P0, R13, c[0x0][0x168], 0x1 ;  /* 0x00005a000dac9a11 */ /* 0x000fe400078008ff */
[----:B------:R-:W-:Y:S01]  /*aed0*/  @!P4 LEA.HI.X R175, R11, R245, R2, 0x1, P5 ;  /* 0x000000f50bafc211 */ /* 0x000fe200028f0c02 */
[----:B------:R-:W-:Y:S01]  /*aee0*/  IMAD.U32 R11, RZ, RZ, UR5 ;  /* 0x00000005ff0b7e24 */ /* 0x000fe2000f8e00ff */
[----:B------:R-:W-:Y:S01]  /*aef0*/  @!P3 IADD3 R6, P5, R166, UR5, RZ ;  /* 0x00000005a606bc10 */ /* 0x000fe2000ffbe0ff */
[----:B------:R-:W-:Y:S01]  /*af00*/  IMAD.U32 R2, RZ, RZ, UR6 ;  /* 0x00000006ff027e24 */ /* 0x000fe2000f8e00ff */
[----:B------:R-:W-:Y:S01]  /*af10*/  @!P1 LEA.HI.X R173, R13, c[0x0][0x16c], R4, 0x1, P0 ;  /* 0x00005b000dad9a11 */ /* 0x000fe200000f0c04 */
[----:B------:R-:W-:Y:S01]  /*af20*/  @!PT LDS RZ, [RZ] ;  /* 0x00000000fffff984 */ /* 0x000fe20000000800 */
[----:B------:R-:W-:Y:S01]  /*af30*/  @!PT LDS RZ, [RZ] ;  /* 0x00000000fffff984 */ /* 0x000fe20000000800 */
[----:B------:R-:W-:Y:S01]  /*af40*/  @!PT LDS RZ, [RZ] ;  /* 0x00000000fffff984 */ /* 0x000fe20000000800 */
[----:B------:R1:W-:Y:S01]  /*af50*/  @!P4 LDGSTS.E.BYPASS.LTC128B.128 [R239+0x8800], [R174.64] ;  /* 0x08800000aeefcfae */ /* 0x0003e2000b901d62 */
[----:B------:R-:W-:-:S02]  /*af60*/  @!P4 LEA R202, P6, R11, R244, 0x1 ;  /* 0x000000f40bcac211 */ /* 0x000fc400078c08ff */
[----:B------:R-:W-:Y:S01]  /*af70*/  @!P2 IADD3 R4, P0, R166, UR5, RZ ;  /* 0x00000005a604ac10 */ /* 0x000fe2000ff1e0ff */
[----:B------:R1:W-:Y:S01]  /*af80*/  @P3 STS.128 [R239+0xa800], RZ ;  /* 0x00a800ffef003388 */ /* 0x0003e20000000c00 */
[----:B------:R-:W-:Y:S02]  /*af90*/  @!P3 IADD3.X R13, R165, UR6, RZ, P5, !PT ;  /* 0x00000006a50dbc10 */ /* 0x000fe4000affe4ff */
[----:B------:R-:W-:Y:S01]  /*afa0*/  @!P4 LEA.HI.X R203, R11, R245, R2, 0x1, P6 ;  /* 0x000000f50bcbc211 */ /* 0x000fe200030f0c02 */
[----:B------:R-:W-:Y:S01]  /*afb0*/  @!PT LDS RZ, [RZ] ;  /* 0x00000000fffff984 */ /* 0x000fe20000000800 */
[----:B------:R-:W-:Y:S01]  /*afc0*/  @!PT LDS RZ, [RZ] ;  /* 0x00000000fffff984 */ /* 0x000fe20000000800 */
[----:B------:R-:W-:Y:S01]  /*afd0*/  @!PT LDS RZ, [RZ] ;  /* 0x00000000fffff984 */ /* 0x000fe20000000800 */
[----:B------:R1:W-:Y:S01]  /*afe0*/  @!P3 LDGSTS.E.BYPASS.LTC128B.128 [R239+0xa800], [R34.64+0x80] ;  /* 0x0a80008022efbfae */ /* 0x0003e2000b901d62 */
[----:B------:R-:W-:Y:S02]  /*aff0*/  @!P3 LEA R12, P5, R6, c[0x0][0x168], 0x1 ;  /* 0x00005a00060cba11 */ /* 0x000fe400078a08ff */
[----:B------:R-:W-:Y:S01]  /*b000*/  @!P2 IADD3.X R11, R165, UR6, RZ, P0, !PT ;  /* 0x00000006a50bac10 */ /* 0x000fe200087fe4ff */
[----:B------:R1:W-:Y:S01]  /*b010*/  @P2 STS.128 [R239+0xc800], RZ ;  /* 0x00c800ffef002388 */ /* 0x0003e20000000c00 */
[----:B------:R-:W-:-:S02]  /*b020*/  @!P2 LEA R10, P0, R4, c[0x0][0x168], 0x1 ;  /* 0x00005a00040aaa11 */ /* 0x000fc400078008ff */
[----:B------:R-:W-:Y:S01]  /*b030*/  @!P3 LEA.HI.X R13, R6, c[0x0][0x16c], R13, 0x1, P5 ;  /* 0x00005b00060dba11 */ /* 0x000fe200028f0c0d */
        /* <DEDUP_REMOVED lines=55> */
.L_x_2448:
[----:B------:R-:W-:Y:S05]  /*b3b0*/  BSYNC B0 ;  /* 0x0000000000007941 */ /* 0x000fea0003800000 */
.L_x_2447:
[----:B------:R-:W0:Y:S01]  /*b3c0*/  LDGDEPBAR ;  /* 0x00000000000079af */ /* 0x000e220000000000 */
[----:B-1----:R-:W-:Y:S02]  /*b3d0*/  IMAD.U32 R11, RZ, RZ, UR12 ;  /* 0x0000000cff0b7e24 */ /* 0x002fe4000f8e00ff */
[----:B------:R-:W-:-:S03]  /*b3e0*/  IMAD.U32 R2, RZ, RZ, UR7 ;  /* 0x00000007ff027e24 */ /* 0x000fc6000f8e00ff */
[----:B------:R-:W-:-:S04]  /*b3f0*/  LEA R244, P0, R11, R244, 0x1 ;  /* 0x000000f40bf47211 */ /* 0x000fc800078008ff */
[----:B------:R-:W-:Y:S02]  /*b400*/  LEA.HI.X R245, R11, R245, R2, 0x1, P0 ;  /* 0x000000f50bf57211 */ /* 0x000fe400000f0c02 */
.L_x_2444:
        /* <DEDUP_REMOVED lines=42> */
[----:B-1----:R-:W-:-:S04]  /*b6b0*/  FMNMX.FTZ R174, R11, R174, !PT ;  /* 0x000000ae0bae7209 */ /* 0x002fc80007810000 */
[C---:B------:R-:W-:Y:S01]  /*b6c0*/  FSETP.NEU.FTZ.AND P1, PT, R174.reuse, -INF , PT ;  /* 0xff800000ae00780b */ /* 0x040fe20003f3d000 */
[----:B------:R-:W-:Y:S01]  /*b6d0*/  FMUL.FTZ R166, R174, c[0x0][0x23c] ;  /* 0x00008f00aea67a20 */ /* 0x000fe20000410000 */
[----:B--2---:R-:W-:-:S04]  /*b6e0*/  FMNMX.FTZ R173, R2, R173, !PT ;  /* 0x000000ad02ad7209 */ /* 0x004fc80007810000 */
[----:B------:R-:W-:Y:S01]  /*b6f0*/  FSEL R166, R166, RZ, P1 ;  /* 0x000000ffa6a67208 */ /* 0x000fe20000800000 */
[C---:B------:R-:W-:Y:S01]  /*b700*/  FMUL.FTZ R179, R173.reuse, c[0x0][0x23c] ;  /* 0x00008f00adb37a20 */ /* 0x040fe20000410000 */
[----:B------:R-:W-:-:S03]  /*b710*/  FSETP.NEU.FTZ.AND P0, PT, R173, -INF , PT ;  /* 0xff800000ad00780b */ /* 0x000fc60003f1d000 */
[--C-:B------:R-:W-:Y:S01]  /*b720*/  FFMA.FTZ R171, R5, c[0x0][0x23c], -R166.reuse ;  /* 0x00008f0005ab7a23 */ /* 0x100fe200000108a6 */
[----:B------:R-:W-:Y:S01]  /*b730*/  FSEL R5, R174, RZ, P1 ;  /* 0x000000ffae057208 */ /* 0x000fe20000800000 */
[--C-:B------:R-:W-:Y:S01]  /*b740*/  FFMA.FTZ R172, R9, c[0x0][0x23c], -R166.reuse ;  /* 0x00008f0009ac7a23 */ /* 0x100fe200000108a6 */
[----:B------:R-:W-:Y:S01]  /*b750*/  FSEL R6, R173, RZ, P0 ;  /* 0x000000ffad067208 */ /* 0x000fe20000000000 */
[----:B------:R-:W-:Y:S01]  /*b760*/  FFMA.FTZ R170, R7, c[0x0][0x23c], -R166 ;  /* 0x00008f0007aa7a23 */ /* 0x000fe200000108a6 */
[----:B------:R-:W-:Y:S01]  /*b770*/  FSEL R179, R179, RZ, P0 ;  /* 0x000000ffb3b37208 */ /* 0x000fe20000000000 */
[----:B------:R-:W-:Y:S01]  /*b780*/  FADD.FTZ R4, R164, -R5 ;  /* 0x80000005a4047221 */ /* 0x000fe20000010000 */
[----:B------:R-:W-:Y:S01]  /*b790*/  MUFU.EX2 R171, R171 ;  /* 0x000000ab00ab7308 */ /* 0x000fe20000000800 */
[----:B------:R-:W-:Y:S01]  /*b7a0*/  FADD.FTZ R6, R3, -R6 ;  /* 0x8000000603067221 */ /* 0x000fe20000010000 */
[----:B------:R-:W1:Y:S01]  /*b7b0*/  LDSM.16.MT88.4 R8, [R225+0x10000] ;  /* 0x01000000e108783b */ /* 0x000e620000004200 */
[----:B------:R-:W-:-:S02]  /*b7c0*/  FFMA.FTZ R168, R0, c[0x0][0x23c], -R179 ;  /* 0x00008f0000a87a23 */ /* 0x000fc400000108b3 */
[--C-:B------:R-:W-:Y:S02]  /*b7d0*/  FFMA.FTZ R169, R193, c[0x0][0x23c], -R166.reuse ;  /* 0x00008f00c1a97a23 */ /* 0x100fe400000108a6 */
[--C-:B------:R-:W-:Y:S01]  /*b7e0*/  FFMA.FTZ R2, R184, c[0x0][0x23c], -R179.reuse ;  /* 0x00008f00b8027a23 */ /* 0x100fe200000108b3 */
[----:B------:R-:W2:Y:S01]  /*b7f0*/  MUFU.EX2 R172, R172 ;  /* 0x000000ac00ac7308 */ /* 0x000ea20000000800 */
[--C-:B------:R-:W-:Y:S02]  /*b800*/  FFMA.FTZ R0, R186, c[0x0][0x23c], -R179.reuse ;  /* 0x00008f00ba007a23 */ /* 0x100fe400000108b3 */
[----:B------:R-:W-:Y:S02]  /*b810*/  FFMA.FTZ R175, R188, c[0x0][0x23c], -R179 ;  /* 0x00008f00bcaf7a23 */ /* 0x000fe400000108b3 */
[----:B------:R-:W-:Y:S02]  /*b820*/  FMUL.FTZ R176, R4, c[0x0][0x23c] ;  /* 0x00008f0004b07a20 */ /* 0x000fe40000410000 */
[----:B------:R-:W-:Y:S01]  /*b830*/  FMUL.FTZ R3, R6, c[0x0][0x23c] ;  /* 0x00008f0006037a20 */ /* 0x000fe20000410000 */
[----:B------:R-:W-:Y:S01]  /*b840*/  MUFU.EX2 R170, R170 ;  /* 0x000000aa00aa7308 */ /* 0x000fe20000000800 */
[----:B------:R-:W-:-:S02]  /*b850*/  FFMA.FTZ R184, R189, c[0x0][0x23c], -R166 ;  /* 0x00008f00bdb87a23 */ /* 0x000fc400000108a6 */
[--C-:B------:R-:W-:Y:S02]  /*b860*/  FFMA.FTZ R191, R190, c[0x0][0x23c], -R179.reuse ;  /* 0x00008f00bebf7a23 */ /* 0x100fe400000108b3 */
[--C-:B------:R-:W-:Y:S02]  /*b870*/  FFMA.FTZ R186, R23, c[0x0][0x23c], -R166.reuse ;  /* 0x00008f0017ba7a23 */ /* 0x100fe400000108a6 */
[--C-:B------:R-:W-:Y:S01]  /*b880*/  FFMA.FTZ R189, R21, c[0x0][0x23c], -R166.reuse ;  /* 0x00008f0015bd7a23 */ /* 0x100fe200000108a6 */
[----:B------:R-:W4:Y:S01]  /*b890*/  MUFU.EX2 R169, R169 ;  /* 0x000000a900a97308 */ /* 0x000f220000000800 */
[----:B--2---:R-:W-:Y:S01]  /*b8a0*/  F2FP.BF16.PACK_AB R4, R171, R172 ;  /* 0x000000acab04723e */ /* 0x004fe200000010ff */
[--C-:B------:R-:W-:Y:S02]  /*b8b0*/  FFMA.FTZ R188, R20, c[0x0][0x23c], -R179.reuse ;  /* 0x00008f0014bc7a23 */ /* 0x100fe400000108b3 */
[--C-:B------:R-:W-:Y:S02]  /*b8c0*/  FFMA.FTZ R190, R22, c[0x0][0x23c], -R179.reuse ;  /* 0x00008f0016be7a23 */ /* 0x100fe400000108b3 */
[----:B------:R-:W-:Y:S01]  /*b8d0*/  LDSM.16.MT88.4 R20, [R226+0x10800] ;  /* 0x01080000e214783b */ /* 0x000fe20000004200 */
[----:B------:R-:W-:Y:S01]  /*b8e0*/  FFMA.FTZ R187, R187, c[0x0][0x23c], -R166 ;  /* 0x00008f00bbbb7a23 */ /* 0x000fe200000108a6 */
[----:B------:R-:W-:Y:S01]  /*b8f0*/  MUFU.EX2 R168, R168 ;  /* 0x000000a800a87308 */ /* 0x000fe20000000800 */
[----:B------:R-:W-:-:S02]  /*b900*/  FFMA.FTZ R193, R28, c[0x0][0x23c], -R179 ;  /* 0x00008f001cc17a23 */ /* 0x000fc400000108b3 */
[----:B------:R-:W-:Y:S01]  /*b910*/  LDSM.16.MT88.4 R28, [R228+0x12800] ;  /* 0x01280000e41c783b */ /* 0x000fe20000004200 */
[--C-:B------:R-:W-:Y:S02]  /*b920*/  FFMA.FTZ R200, R199, c[0x0][0x23c], -R166.reuse ;  /* 0x00008f00c7c87a23 */ /* 0x100fe400000108a6 */
[--C-:B------:R-:W-:Y:S02]  /*b930*/  FFMA.FTZ R202, R201, c[0x0][0x23c], -R166.reuse ;  /* 0x00008f00c9ca7a23 */ /* 0x100fe400000108a6 */
[----:B------:R-:W2:Y:S01]  /*b940*/  MUFU.EX2 R2, R2 ;  /* 0x0000000200027308 */ /* 0x000ea20000000800 */
[----:B----4-:R-:W-:Y:S01]  /*b950*/  F2FP.BF16.PACK_AB R6, R169, R170 ;  /* 0x000000aaa906723e */ /* 0x010fe200000010ff */
[----:B------:R-:W-:Y:S02]  /*b960*/  FFMA.FTZ R199, R192, c[0x0][0x23c], -R179 ;  /* 0x00008f00c0c77a23 */ /* 0x000fe400000108b3 */
[--C-:B------:R-:W-:Y:S02]  /*b970*/  FFMA.FTZ R197, R197, c[0x0][0x23c], -R166.reuse ;  /* 0x00008f00c5c57a23 */ /* 0x100fe400000108a6 */
[----:B------:R-:W-:-:S02]  /*b980*/  FFMA.FTZ R195, R195, c[0x0][0x23c], -R166 ;  /* 0x00008f00c3c37a23 */ /* 0x000fc400000108a6 */
[----:B------:R-:W-:Y:S01]  /*b990*/  MUFU.EX2 R0, R0 ;  /* 0x0000000000007308 */ /* 0x000fe20000000800 */
[--C-:B------:R-:W-:Y:S02]  /*b9a0*/  FFMA.FTZ R196, R196, c[0x0][0x23c], -R179.reuse ;  /* 0x00008f00c4c47a23 */ /* 0x100fe400000108b3 */
[--C-:B------:R-:W-:Y:S02]  /*b9b0*/  FFMA.FTZ R192, R198, c[0x0][0x23c], -R179.reuse ;  /* 0x00008f00c6c07a23 */ /* 0x100fe400000108b3 */
[----:B------:R-:W-:Y:S02]  /*b9c0*/  FFMA.FTZ R201, R194, c[0x0][0x23c], -R179 ;  /* 0x00008f00c2c97a23 */ /* 0x000fe400000108b3 */
[--C-:B------:R-:W-:Y:S01]  /*b9d0*/  FFMA.FTZ R194, R183, c[0x0][0x23c], -R166.reuse ;  /* 0x00008f00b7c27a23 */ /* 0x100fe200000108a6 */
[----:B------:R-:W4:Y:S01]  /*b9e0*/  MUFU.EX2 R175, R175 ;  /* 0x000000af00af7308 */ /* 0x000f220000000800 */
[----:B--2---:R-:W-:Y:S01]  /*b9f0*/  F2FP.BF16.PACK_AB R5, R2, R168 ;  /* 0x000000a80205723e */ /* 0x004fe200000010ff */
[----:B------:R-:W-:-:S02]  /*ba00*/  FFMA.FTZ R185, R185, c[0x0][0x23c], -R166 ;  /* 0x00008f00b9b97a23 */ /* 0x000fc400000108a6 */
[--C-:B------:R-:W-:Y:S02]  /*ba10*/  FFMA.FTZ R181, R181, c[0x0][0x23c], -R166.reuse ;  /* 0x00008f00b5b57a23 */ /* 0x100fe400000108a6 */
[----:B------:R-:W-:Y:S02]  /*ba20*/  FFMA.FTZ R198, R167, c[0x0][0x23c], -R166 ;  /* 0x00008f00a7c67a23 */ /* 0x000fe400000108a6 */
[----:B------:R-:W2:Y:S01]  /*ba30*/  MUFU.EX2 R176, R176 ;  /* 0x000000b000b07308 */ /* 0x000ea20000000800 */
[--C-:B------:R-:W-:Y:S01]  /*ba40*/  FFMA.FTZ R182, R182, c[0x0][0x23c], -R179.reuse ;  /* 0x00008f00b6b67a23 */ /* 0x100fe200000108b3 */
[----:B------:R-:W-:Y:S01]  /*ba50*/  LDSM.16.MT88.4 R164, [R228+0x11800] ;  /* 0x01180000e4a4783b */ /* 0x000fe20000004200 */
[--C-:B------:R-:W-:Y:S02]  /*ba60*/  FFMA.FTZ R183, R180, c[0x0][0x23c], -R179.reuse ;  /* 0x00008f00b4b77a23 */ /* 0x100fe400000108b3 */
[--C-:B------:R-:W-:Y:S02]  /*ba70*/  FFMA.FTZ R177, R177, c[0x0][0x23c], -R179.reuse ;  /* 0x00008f00b1b17a23 */ /* 0x100fe400000108b3 */
[----:B------:R-:W-:Y:S01]  /*ba80*/  FFMA.FTZ R178, R178, c[0x0][0x23c], -R179 ;  /* 0x00008f00b2b27a23 */ /* 0x000fe200000108b3 */
[----:B------:R-:W5:Y:S01]  /*ba90*/  MUFU.EX2 R3, R3 ;  /* 0x0000000300037308 */ /* 0x000f620000000800 */
[----:B----4-:R-:W-:Y:S01]  /*baa0*/  F2FP.BF16.PACK_AB R7, R175, R0 ;  /* 0x00000000af07723e */ /* 0x010fe200000010ff */
[----:B--2---:R-:W-:-:S06]  /*bab0*/  FMUL.FTZ R160, R160, R176 ;  /* 0x000000b0a0a07220 */ /* 0x004fcc0000410000 */
[----:B------:R-:W-:Y:S01]  /*bac0*/  MUFU.EX2 R184, R184 ;  /* 0x000000b800b87308 */ /* 0x000fe20000000800 */
[-C--:B------:R-:W-:Y:S02]  /*bad0*/  FMUL.FTZ R161, R161, R176.reuse ;  /* 0x000000b0a1a17220 */ /* 0x080fe40000410000 */
[-C--:B------:R-:W-:Y:S02]  /*bae0*/  FMUL.FTZ R156, R156, R176.reuse ;  /* 0x000000b09c9c7220 */ /* 0x080fe40000410000 */
[----:B------:R-:W-:Y:S02]  /*baf0*/  FMUL.FTZ R157, R157, R176 ;  /* 0x000000b09d9d7220 */ /* 0x000fe40000410000 */
[-C--:B-----5:R-:W-:Y:S01]  /*bb00*/  FMUL.FTZ R162, R162, R3.reuse ;  /* 0x00000003a2a27220 */ /* 0x0a0fe20000410000 */
[----:B------:R-:W2:Y:S01]  /*bb10*/  MUFU.EX2 R187, R187 ;  /* 0x000000bb00bb7308 */ /* 0x000ea20000000800 */
        /* <DEDUP_REMOVED lines=46> */
[----:B------:R-:W-:Y:S01]  /*be00*/  MUFU.EX2 R197, R197 ;  /* 0x000000c500c57308 */ /* 0x000fe20000000800 */
[----:B------:R-:W-:Y:S02]  /*be10*/  FMUL.FTZ R63, R63, R3 ;  /* 0x000000033f3f7220 */ /* 0x000fe40000410000 */
[-C--:B------:R-:W-:Y:S01]  /*be20*/  FMUL.FTZ R64, R64, R176.reuse ;  /* 0x000000b040407220 */ /* 0x080fe20000410000 */
[----:B------:R-:W-:Y:S01]  /*be30*/  HMMA.16816.F32.BF16 R56, R4, R14, R56 ;  /* 0x0000000e0438723c */ /* 0x000fe20000041838 */
[----:B------:R-:W3:Y:S01]  /*be40*/  LDSM.16.MT88.4 R12, [R225+0x12000] ;  /* 0x01200000e10c783b */ /* 0x000ee20000004200 */
        /* <DEDUP_REMOVED lines=32> */
[C---:B---3--:R-:W-:Y:S01]  /*c050*/  HMMA.16816.F32.BF16 R76, R4.reuse, R12, R76 ;  /* 0x0000000c044c723c */ /* 0x048fe2000004184c */
        /* <DEDUP_REMOVED lines=109> */
[C---:B---3--:R-:W-:Y:S01]  /*c730*/  HMMA.16816.F32.BF16 R148, R4.reuse, R12, R148 ;  /* 0x0000000c0494723c */ /* 0x048fe20000041894 */
[----:B------:R-:W-:Y:S02]  /*c740*/  FADD.FTZ R3, R2, R3 ;  /* 0x0000000302037221 */ /* 0x000fe40000010000 */
[----:B------:R-:W-:Y:S02]  /*c750*/  FADD.FTZ R170, R170, R171 ;  /* 0x000000abaaaa7221 */ /* 0x000fe40000010000 */
[----:B------:R-:W-:Y:S01]  /*c760*/  FADD.FTZ R0, R0, R3 ;  /* 0x0000000300007221 */ /* 0x000fe20000010000 */
[----:B------:R-:W-:Y:S01]  /*c770*/  MOV R3, R173 ;  /* 0x000000ad00037202 */ /* 0x000fe20000000f00 */
[----:B------:R-:W-:Y:S01]  /*c780*/  FADD.FTZ R169, R169, R170 ;  /* 0x000000aaa9a97221 */ /* 0x000fe20000010000 */
[----:B------:R-:W-:Y:S01]  /*c790*/  HMMA.16816.F32.BF16 R144, R4, R14, R144 ;  /* 0x0000000e0490723c */ /* 0x000fe20000041890 */
[----:B------:R-:W-:Y:S01]  /*c7a0*/  LDSM.16.MT88.4 R12, [R226+0x12800] ;  /* 0x01280000e20c783b */ /* 0x000fe20000004200 */
[----:B------:R-:W-:-:S05]  /*c7b0*/  FADD.FTZ R175, R175, R0 ;  /* 0x00000000afaf7221 */ /* 0x000fca0000010000 */
[----:B--2---:R-:W-:Y:S01]  /*c7c0*/  F2FP.BF16.PACK_AB R4, R187, R184 ;  /* 0x000000b8bb04723e */ /* 0x004fe200000010ff */
        /* <DEDUP_REMOVED lines=11> */
[----:B------:R-:W-:-:S05]  /*c880*/  FADD.FTZ R193, R193, R190 ;  /* 0x000000bec1c17221 */ /* 0x000fca0000010000 */
[C---:B------:R-:W-:Y:S01]  /*c890*/  HMMA.16816.F32.BF16 R40, R4.reuse, R22, R40 ;  /* 0x000000160428723c */ /* 0x040fe20000041828 */
[----:B------:R-:W2:Y:S07]  /*c8a0*/  LDSM.16.MT88.4 R20, [R228+0x14800] ;  /* 0x01480000e414783b */ /* 0x000eae0000004200 */
        /* <DEDUP_REMOVED lines=55> */
[----:B--2---:R-:W-:Y:S01]  /*cc20*/  HMMA.16816.F32.BF16 R60, R4, R20, R60 ;  /* 0x00000014043c723c */ /* 0x004fe2000004183c */
[----:B------:R-:W-:Y:S02]  /*cc30*/  FADD.FTZ R202, R202, R195 ;  /* 0x000000c3caca7221 */ /* 0x000fe40000010000 */
[----:B------:R-:W-:-:S05]  /*cc40*/  FADD.FTZ R201, R201, R192 ;  /* 0x000000c0c9c97221 */ /* 0x000fca0000010000 */
        /* <DEDUP_REMOVED lines=100> */
.L_x_2441:
[----:B------:R-:W-:-:S06]  /*d290*/  UISETP.GE.AND UP0, UPT, UR28, 0x1, UPT ;  /* 0x000000011c00788c */ /* 0x000fcc000bf06270 */
[----:B------:R-:W-:-:S13]  /*d2a0*/  PLOP3.LUT P0, PT, PT, PT, UP0, 0x80, 0x0 ;  /* 0x000000000000781c */ /* 0x000fda0003f0f008 */
[----:B------:R-:W-:Y:S05]  /*d2b0*/  @!P0 BRA `(.L_x_2449) ;  /* 0x00004b3000008947 */ /* 0x000fea0003800000 */
[----:B------:R-:W-:Y:S01]  /*d2c0*/  IABS R0, c[0x0][0x2d0] ;  /* 0x0000b40000007a13 */ /* 0x000fe20000000000 */
[----:B------:R-:W-:Y:S01]  /*d2d0*/  ULEA UR6, -UR8, URZ, 0x6 ;  /* 0x0000003f08067291 */ /* 0x000fe2000f8e313f */
[----:B------:R-:W-:Y:S01]  /*d2e0*/  IABS R4, c[0x0][0x2d0] ;  /* 0x0000b40000047a13 */ /* 0x000fe20000000000 */
[----:B------:R-:W-:Y:S01]  /*d2f0*/  ULEA UR20, -UR10, URZ, 0x6 ;  /* 0x0000003f0a147291 */ /* 0x000fe2000f8e313f */
[----:B------:R-:W-:Y:S01]  /*d300*/  MOV R165, R164 ;  /* 0x000000a400a57202 */ /* 0x000fe20000000f00 */
[----:B------:R-:W-:Y:S01]  /*d310*/  IMAD.MOV.U32 R7, RZ, RZ, R0 ;  /* 0x000000ffff077224 */ /* 0x000fe200078e0000 */
[----:B------:R-:W1:Y:S01]  /*d320*/  R2UR UR18, R4 ;  /* 0x00000000041273c2 */ /* 0x000e6200000e0000 */
[----:B------:R-:W-:Y:S01]  /*d330*/  UMOV UR10, URZ ;  /* 0x0000003f000a7c82 */ /* 0x000fe20008000000 */
[----:B------:R-:W-:Y:S01]  /*d340*/  IMAD.U32 R243, RZ, RZ, UR6 ;  /* 0x00000006fff37e24 */ /* 0x000fe2000f8e00ff */
[----:B------:R-:W-:Y:S02]  /*d350*/  UMOV UR8, URZ ;  /* 0x0000003f00087c82 */ /* 0x000fe40008000000 */
[----:B------:R-:W-:-:S02]  /*d360*/  USHF.R.S32.HI UR7, URZ, 0x1f, UR6 ;  /* 0x0000001f3f077899 */ /* 0x000fc40008011406 */
[----:B------:R-:W-:Y:S01]  /*d370*/  ULDC UR12, c[0x0][0x2d0] ;  /* 0x0000b400000c7ab9 */ /* 0x000fe20000000800 */
[----:B------:R-:W2:Y:S01]  /*d380*/  R2UR UR16, R7 ;  /* 0x00000000071073c2 */ /* 0x000ea200000e0000 */
[----:B------:R-:W-:Y:S02]  /*d390*/  ULDC UR5, c[0x0][0x2d0] ;  /* 0x0000b40000057ab9 */ /* 0x000fe40000000800 */
[----:B------:R-:W-:Y:S01]  /*d3a0*/  MOV R242, UR7 ;  /* 0x0000000700f27c02 */ /* 0x000fe20008000f00 */
[----:B------:R-:W-:Y:S02]  /*d3b0*/  UISETP.NE.AND UP1, UPT, URZ, UR12, UPT ;  /* 0x0000000c3f00728c */ /* 0x000fe4000bf25270 */
[----:B------:R-:W-:Y:S02]  /*d3c0*/  ULOP3.LUT UR17, URZ, UR12, URZ, 0x33, !UPT ;  /* 0x0000000c3f117292 */ /* 0x000fe4000f8e333f */
[----:B------:R-:W-:Y:S02]  /*d3d0*/  USHF.R.S32.HI UR13, URZ, 0x1f, UR20 ;  /* 0x0000001f3f0d7899 */ /* 0x000fe40008011414 */
[----:B------:R-:W-:-:S02]  /*d3e0*/  UISETP.NE.AND UP0, UPT, URZ, UR5, UPT ;  /* 0x000000053f00728c */ /* 0x000fc4000bf05270 */
[----:B------:R-:W-:Y:S02]  /*d3f0*/  ULOP3.LUT UR14, URZ, UR5, URZ, 0x33, !UPT ;  /* 0x000000053f0e7292 */ /* 0x000fe4000f8e333f */
        /* <DEDUP_REMOVED lines=16> */
[----:B------:R-:W-:Y:S02]  /*d500*/  UIMAD UR22, UR22, UR16, URZ ;  /* 0x00000010161672a4 */ /* 0x000fe4000f8e023f */
[----:B------:R-:W-:Y:S02]  /*d510*/  ULDC.64 UR10, c[0x0][0x1a0] ;  /* 0x00006800000a7ab9 */ /* 0x000fe40000000a00 */
[----:B------:R-:W-:-:S02]  /*d520*/  UIMAD.WIDE.U32 UR22, UR9, UR22, UR8 ;  /* 0x00000016091672a5 */ /* 0x000fc4000f8e0008 */
[----:B------:R-:W-:Y:S02]  /*d530*/  UMOV UR19, UR37 ;  /* 0x0000002500137c82 */ /* 0x000fe40008000000 */
[----:B------:R-:W-:-:S03]  /*d540*/  ULDC.64 UR8, c[0x0][0x198] ;  /* 0x0000660000087ab9 */ /* 0x000fc60000000a00 */
[----:B------:R-:W-:Y:S02]  /*d550*/  UMOV UR15, UR23 ;  /* 0x00000017000f7c82 */ /* 0x000fe40008000000 */
.L_x_2453:
        /* <DEDUP_REMOVED lines=18> */
[----:B-1----:R-:W-:Y:S04]  /*d680*/  UIMAD.WIDE.U32 UR40, UR19, UR37, URZ ;  /* 0x00000025132872a5 */ /* 0x002fe8000f8e003f */
[----:B------:R-:W-:Y:S02]  /*d690*/  UIADD3 UR36, -UR41, URZ, URZ ;  /* 0x0000003f29247290 */ /* 0x000fe4000fffe13f */
[----:B--2---:R-:W-:Y:S02]  /*d6a0*/  UIMAD.WIDE.U32 UR42, UR19, UR31, URZ ;  /* 0x0000001f132a72a5 */ /* 0x004fe4000f8e003f */
[----:B------:R-:W-:Y:S04]  /*d6b0*/  UIMAD UR37, UR18, UR36, UR37 ;  /* 0x00000024122572a4 */ /* 0x000fe8000f8e0225 */
[----:B------:R-:W-:Y:S02]  /*d6c0*/  UISETP.GT.U32.AND UP3, UPT, UR18, UR37, UPT ;  /* 0x000000251200728c */ /* 0x000fe4000bf64070 */
[----:B------:R-:W-:Y:S02]  /*d6d0*/  UMOV UR39, UR43 ;  /* 0x0000002b00277c82 */ /* 0x000fe40008000000 */
[----:B------:R-:W-:Y:S04]  /*d6e0*/  UIADD3 UR23, -UR39, URZ, URZ ;  /* 0x0000003f27177290 */ /* 0x000fe8000fffe13f */
[----:B------:R-:W-:Y:S03]  /*d6f0*/  UIMAD UR31, UR18, UR23, UR31 ;  /* 0x00000017121f72a4 */ /* 0x000fe6000f8e021f */
[----:B------:R-:W-:Y:S02]  /*d700*/  @!UP3 UIADD3 UR37, UR37, -UR18, URZ ;  /* 0x800000122525b290 */ /* 0x000fe4000fffe03f */
[----:B------:R-:W-:Y:S02]  /*d710*/  UISETP.GT.U32.AND UP2, UPT, UR18, UR31, UPT ;  /* 0x0000001f1200728c */ /* 0x000fe4000bf44070 */
[----:B------:R-:W-:Y:S02]  /*d720*/  UISETP.GE.U32.AND UP5, UPT, UR37, UR18, UPT ;  /* 0x000000122500728c */ /* 0x000fe4000bfa6070 */
[----:B------:R-:W-:Y:S02]  /*d730*/  @!UP3 UIADD3 UR41, UR41, 0x1, URZ ;  /* 0x000000012929b890 */ /* 0x000fe4000fffe03f */
[----:B------:R-:W-:Y:S05]  /*d740*/  UISETP.GE.AND UP3, UPT, UR38, URZ, UPT ;  /* 0x0000003f2600728c */ /* 0x000fea000bf66270 */
[----:B------:R-:W-:Y:S02]  /*d750*/  @!UP2 UIADD3 UR31, UR31, -UR18, URZ ;  /* 0x800000121f1fa290 */ /* 0x000fe4000fffe03f */
[----:B------:R-:W-:Y:S02]  /*d760*/  @!UP2 UIADD3 UR39, UR39, 0x1, URZ ;  /* 0x000000012727a890 */ /* 0x000fe4000fffe03f */
[----:B------:R-:W-:Y:S02]  /*d770*/  UISETP.GE.U32.AND UP4, UPT, UR31, UR18, UPT ;  /* 0x000000121f00728c */ /* 0x000fe4000bf86070 */
[----:B------:R-:W-:Y:S02]  /*d780*/  UISETP.GE.AND UP2, UPT, UR22, URZ, UPT ;  /* 0x0000003f1600728c */ /* 0x000fe4000bf46270 */
[----:B------:R-:W-:Y:S04]  /*d790*/  @UP5 UIADD3 UR41, UR41, 0x1, URZ ;  /* 0x0000000129295890 */ /* 0x000fe8000fffe03f */
[----:B------:R-:W-:Y:S03]  /*d7a0*/  @!UP3 UIADD3 UR41, -UR41, URZ, URZ ;  /* 0x0000003f2929b290 */ /* 0x000fe6000fffe13f */
[----:B------:R-:W-:Y:S02]  /*d7b0*/  @UP4 UIADD3 UR39, UR39, 0x1, URZ ;  /* 0x0000000127274890 */ /* 0x000fe4000fffe03f */
[----:B------:R-:W-:Y:S02]  /*d7c0*/  USEL UR41, UR17, UR41, !UP1 ;  /* 0x0000002911297287 */ /* 0x000fe4000c800000 */
[----:B------:R-:W-:Y:S04]  /*d7d0*/  @!UP2 UIADD3 UR39, -UR39, URZ, URZ ;  /* 0x0000003f2727a290 */ /* 0x000fe8000fffe13f */
[----:B------:R-:W-:Y:S01]  /*d7e0*/  USEL UR39, UR17, UR39, !UP1 ;  /* 0x0000002711277287 */ /* 0x000fe2000c800000 */
[----:B------:R-:W-:Y:S01]  /*d7f0*/  MOV R3, UR41 ;  /* 0x0000002900037c02 */ /* 0x000fe20008000f00 */
[----:B------:R-:W-:Y:S03]  /*d800*/  IMAD.U32 R2, RZ, RZ, UR41 ;  /* 0x00000029ff027e24 */ /* 0x000fe6000f8e00ff */
[----:B------:R-:W-:Y:S01]  /*d810*/  LEA R6, P0, R3, UR32, 0x2 ;  /* 0x0000002003067c11 */ /* 0x000fe2000f8010ff */
[----:B------:R-:W-:Y:S01]  /*d820*/  IMAD.U32 R4, RZ, RZ, UR39 ;  /* 0x00000027ff047e24 */ /* 0x000fe2000f8e00ff */
[----:B------:R-:W-:Y:S02]  /*d830*/  MOV R3, UR39 ;  /* 0x0000002700037c02 */ /* 0x000fe40008000f00 */
[----:B------:R-:W1:Y:S01]  /*d840*/  R2UR UR22, R6 ;  /* 0x00000000061673c2 */ /* 0x000e6200000e0000 */
[----:B------:R-:W-:Y:S02]  /*d850*/  LEA.HI.X.SX32 R7, R2, UR33, 0x2, P0 ;  /* 0x0000002102077c11 */ /* 0x000fe400080f16ff */
[----:B------:R-:W-:Y:S04]  /*d860*/  LEA R8, P1, R4, UR32, 0x2 ;  /* 0x0000002004087c11 */ /* 0x000fe8000f8210ff */
[----:B------:R-:W-:Y:S01]  /*d870*/  LEA.HI.X.SX32 R9, R3, UR33, 0x2, P1 ;  /* 0x0000002103097c11 */ /* 0x000fe200088f16ff */
[----:B------:R-:W2:Y:S08]  /*d880*/  R2UR UR23, R7 ;  /* 0x00000000071773c2 */ /* 0x000eb000000e0000 */
[----:B------:R-:W3:Y:S08]  /*d890*/  R2UR UR36, R8 ;  /* 0x00000000082473c2 */ /* 0x000ef000000e0000 */
[----:B------:R-:W4:Y:S01]  /*d8a0*/  R2UR UR37, R9 ;  /* 0x00000000092573c2 */ /* 0x000f2200000e0000 */
[----:B-1----:R-:W-:Y:S01]  /*d8b0*/  IMAD.U32 R4, RZ, RZ, UR22 ;  /* 0x00000016ff047e24 */ /* 0x002fe2000f8e00ff */
[----:B--2---:R-:W-:Y:S05]  /*d8c0*/  MOV R5, UR23 ;  /* 0x0000001700057c02 */ /* 0x004fea0008000f00 */
[----:B------:R1:W2:Y:S01]  /*d8d0*/  LDG.E R2, [R4.64] ;  /* 0x0000002204027981 */ /* 0x0002a2000c1e1900 */
[----:B---3--:R-:W-:Y:S01]  /*d8e0*/  IMAD.U32 R10, RZ, RZ, UR36 ;  /* 0x00000024ff0a7e24 */ /* 0x008fe2000f8e00ff */
[----:B------:R-:W-:Y:S04]  /*d8f0*/  UIADD3 UR36, UR41, -UR39, URZ ;  /* 0x8000002729247290 */ /* 0x000fe8000fffe03f */
[----:B------:R-:W-:Y:S01]  /*d900*/  UIMAD UR36, UR36, UR12, -0x40 ;  /* 0xffffffc0242474a4 */ /* 0x000fe2000f8e020c */
[----:B----4-:R-:W-:Y:S03]  /*d910*/  MOV R11, UR37 ;  /* 0x00000025000b7c02 */ /* 0x010fe60008000f00 */
        /* <DEDUP_REMOVED lines=18> */
.L_x_2450:
        /* <DEDUP_REMOVED lines=24> */
[-C--:B------:R-:W-:Y:S02]  /*dbc0*/  @!P3 LEA R14, P1, R246, R250.reuse, 0x1 ;  /* 0x000000faf60eb211 */ /* 0x080fe400078208ff */
[----:B------:R-:W-:Y:S01]  /*dbd0*/  IADD3.X R164, R166, UR26, RZ, P2, !PT ;  /* 0x0000001aa6a47c10 */ /* 0x000fe200097fe4ff */
[----:B------:R-:W-:Y:S01]  /*dbe0*/  @P4 STS.128 [R239+0x14000], RZ ;  /* 0x014000ffef004388 */ /* 0x000fe20000000c00 */
[CC--:B------:R-:W-:Y:S02]  /*dbf0*/  @!P4 LEA R18, P2, R246.reuse, R250.reuse, 0x1 ;  /* 0x000000faf612c211 */ /* 0x0c0fe400078408ff */
[CCC-:B------:R-:W-:Y:S01]  /*dc00*/  @!P3 LEA.HI.X R15, R246.reuse, R251.reuse, R166.reuse, 0x1, P1 ;  /* 0x000000fbf60fb211 */ /* 0x1c0fe200008f0ca6 */
[----:B------:R-:W-:Y:S01]  /*dc10*/  @!PT LDS RZ, [RZ] ;  /* 0x00000000fffff984 */ /* 0x000fe20000000800 */
[----:B------:R-:W-:Y:S01]  /*dc20*/  @!PT LDS RZ, [RZ] ;  /* 0x00000000fffff984 */ /* 0x000fe20000000800 */
[----:B------:R-:W-:Y:S01]  /*dc30*/  @!PT LDS RZ, [RZ] ;  /* 0x00000000fffff984 */ /* 0x000fe20000000800 */
[----:B------:R1:W-:Y:S01]  /*dc40*/  @!P4 LDGSTS.E.BYPASS.LTC128B.128 [R239+0x14000], [R2.64+0x100] ;  /* 0x1400010002efcfae */ /* 0x0003e2000b901d62 */
[-C--:B------:R-:W-:Y:S02]  /*dc50*/  @!P4 LEA.HI.X R19, R246, R251.reuse, R166, 0x1, P2 ;  /* 0x000000fbf613c211 */ /* 0x080fe400010f0ca6 */
[CC--:B------:R-:W-:Y:S01]  /*dc60*/  @!P6 LEA R26, P0, R167.reuse, R250.reuse, 0x1 ;  /* 0x000000faa71ae211 */ /* 0x0c0fe200078008ff */
[----:B------:R-:W-:Y:S01]  /*dc70*/  @P3 STS.128 [R239+0x16000], RZ ;  /* 0x016000ffef003388 */ /* 0x000fe20000000c00 */
[CC--:B------:R-:W-:Y:S02]  /*dc80*/  @!P5 LEA R202, P2, R167.reuse, R250.reuse, 0x1 ;  /* 0x000000faa7cad211 */ /* 0x0c0fe400078408ff */
[CCC-:B------:R-:W-:Y:S01]  /*dc90*/  @!P6 LEA.HI.X R27, R167.reuse, R251.reuse, R164.reuse, 0x1, P0 ;  /* 0x000000fba71be211 */ /* 0x1c0fe200000f0ca4 */
[----:B------:R-:W-:Y:S01]  /*dca0*/  @!PT LDS RZ, [RZ] ;  /* 0x00000000fffff984 */ /* 0x000fe20000000800 */
[----:B------:R-:W-:Y:S01]  /*dcb0*/  @!PT LDS RZ, [RZ] ;  /* 0x00000000fffff984 */ /* 0x000fe20000000800 */
[----:B------:R-:W-:Y:S01]  /*dcc0*/  @!PT LDS RZ, [RZ] ;  /* 0x00000000fffff984 */ /* 0x000fe20000000800 */
[----:B------:R1:W-:Y:S01]  /*dcd0*/  @!P3 LDGSTS.E.BYPASS.LTC128B.128 [R239+0x16000], [R2.64+0x180] ;  /* 0x1600018002efbfae */ /* 0x0003e2000b901d62 */
[CCC-:B------:R-:W-:Y:S02]  /*dce0*/  @!P5 LEA.HI.X R203, R167.reuse, R251.reuse, R164.reuse, 0x1, P2 ;  /* 0x000000fba7cbd211 */ /* 0x1c0fe400010f0ca4 */
[CC--:B------:R-:W-:Y:S01]  /*dcf0*/  @!P4 LEA R198, P1, R167.reuse, R250.reuse, 0x1 ;  /* 0x000000faa7c6c211 */ /* 0x0c0fe200078208ff */
[----:B------:R-:W-:Y:S01]  /*dd00*/  @P6 STS.128 [R239+0x10800], RZ ;  /* 0x010800ffef006388 */ /* 0x000fe20000000c00 */
[CC--:B------:R-:W-:Y:S02]  /*dd10*/  @!P3 LEA R34, P0, R167.reuse, R250.reuse, 0x1 ;  /* 0x000000faa722b211 */ /* 0x0c0fe400078008ff */
[CCC-:B------:R-:W-:Y:S01]  /*dd20*/  @!P4 LEA.HI.X R199, R167.reuse, R251.reuse, R164.reuse, 0x1, P1 ;  /* 0x000000fba7c7c211 */ /* 0x1c0fe200008f0ca4 */
[----:B------:R-:W-:Y:S01]  /*dd30*/  @!PT LDS RZ, [RZ] ;  /* 0x00000000fffff984 */ /* 0x000fe20000000800 */
[----:B------:R-:W-:Y:S01]  /*dd40*/  @!PT LDS RZ, [RZ] ;  /* 0x00000000fffff984 */ /* 0x000fe20000000800 */
[----:B------:R-:W-:Y:S01]  /*dd50*/  @!PT LDS RZ, [RZ] ;  /* 0x00000000fffff984 */ /* 0x000fe20000000800 */
[----:B------:R2:W-:Y:S01]  /*dd60*/  @!P6 LDGSTS.E.BYPASS.LTC128B.128 [R239+0x10800], [R30.64] ;  /* 0x108000001eefefae */ /* 0x0005e2000b901d62 */
[CC--:B------:R-:W-:Y:S02]  /*dd70*/  @!P3 LEA.HI.X R35, R167.reuse, R251.reuse, R164, 0x1, P0 ;  /* 0x000000fba723b211 */ /* 0x0c0fe400000f0ca4 */
[----:B------:R-:W-:Y:S01]  /*dd80*/  IADD3 R166, P2, R167, UR27, RZ ;  /* 0x0000001ba7a67c10 */ /* 0x000fe2000ff5e0ff */
[----:B------:R-:W-:Y:S03]  /*dd90*/  @P5 STS.128 [R239+0x12800], RZ ;  /* 0x012800ffef005388 */ /* 0x000fe60000000c00 */
[-C--:B------:R-:W-:Y:S01]  /*dda0*/  @!P6 LEA R12, P0, R166, R250.reuse, 0x1 ;  /* 0x000000faa60ce211 */ /* 0x080fe200078008ff */
[----:B------:R-:W-:Y:S01]  /*ddb0*/  @!PT LDS RZ, [RZ] ;  /* 0x00000000fffff984 */ /* 0x000fe20000000800 */
[----:B------:R-:W-:Y:S01]  /*ddc0*/  @!PT LDS RZ, [RZ] ;  /* 0x00000000fffff984 */ /* 0x000fe20000000800 */
[----:B------:R-:W-:Y:S01]  /*ddd0*/  @!PT LDS RZ, [RZ] ;  /* 0x00000000fffff984 */ /* 0x000fe20000000800 */
[----:B------:R3:W-:Y:S01]  /*dde0*/  @!P5 LDGSTS.E.BYPASS.LTC128B.128 [R239+0x12800], [R22.64+0x80] ;  /* 0x1280008016efdfae */ /* 0x0007e2000b901d62 */
[----:B------:R-:W-:Y:S02]  /*ddf0*/  IADD3.X R164, R164, UR26, RZ, P2, !PT ;  /* 0x0000001aa4a47c10 */ /* 0x000fe400097fe4ff */
[CC--:B------:R-:W-:Y:S01]  /*de00*/  @!P5 LEA R194, P2, R166.reuse, R250.reuse, 0x1 ;  /* 0x000000faa6c2d211 */ /* 0x0c0fe200078408ff */
[----:B------:R-:W-:Y:S01]  /*de10*/  @P4 STS.128 [R239+0x14800], RZ ;  /* 0x014800ffef004388 */ /* 0x000fe20000000c00 */
[CCC-:B------:R-:W-:Y:S02]  /*de20*/  @!P6 LEA.HI.X R13, R166.reuse, R251.reuse, R164.reuse, 0x1, P0 ;  /* 0x000000fba60de211 */ /* 0x1c0fe400000f0ca4 */
[CCC-:B------:R-:W-:Y:S01]  /*de30*/  @!P5 LEA.HI.X R195, R166.reuse, R251.reuse, R164.reuse, 0x1, P2 ;  /* 0x000000fba6c3d211 */ /* 0x1c0fe200010f0ca4 */
[----:B------:R-:W-:Y:S01]  /*de40*/  @!PT LDS RZ, [RZ] ;  /* 0x00000000fffff984 */ /* 0x000fe20000000800 */
[----:B------:R-:W-:Y:S01]  /*de50*/  @!PT LDS RZ, [RZ] ;  /* 0x00000000fffff984 */ /* 0x000fe20000000800 */
[----:B------:R-:W-:Y:S01]  /*de60*/  @!PT LDS RZ, [RZ] ;  /* 0x00000000fffff984 */ /* 0x000fe20000000800 */
[----:B------:R4:W-:Y:S01]  /*de70*/  @!P4 LDGSTS.E.BYPASS.LTC128B.128 [R239+0x14800], [R18.64+0x100] ;  /* 0x1480010012efcfae */ /* 0x0009e2000b901d62 */
[CC--:B------:R-:W-:Y:S02]  /*de80*/  @!P4 LEA R206, P1, R166.reuse, R250.reuse, 0x1 ;  /* 0x000000faa6cec211 */ /* 0x0c0fe400078208ff */
[C---:B------:R-:W-:Y:S01]  /*de90*/  @!P3 LEA R250, P0, R166.reuse, R250, 0x1 ;  /* 0x000000faa6fab211 */ /* 0x040fe200078008ff */
[----:B------:R-:W-:Y:S01]  /*dea0*/  @P3 STS.128 [R239+0x16800], RZ ;  /* 0x016800ffef003388 */ /* 0x000fe20000000c00 */
[CCC-:B------:R-:W-:Y:S02]  /*deb0*/  @!P4 LEA.HI.X R207, R166.reuse, R251.reuse, R164.reuse, 0x1, P1 ;  /* 0x000000fba6cfc211 */ /* 0x1c0fe400008f0ca4 */
[----:B------:R-:W-:Y:S01]  /*dec0*/  @!P3 LEA.HI.X R251, R166, R251, R164, 0x1, P0 ;  /* 0x000000fba6fbb211 */ /* 0x000fe200000f0ca4 */
[----:B------:R-:W-:Y:S01]  /*ded0*/  @!PT LDS RZ, [RZ] ;  /* 0x00000000fffff984 */ /* 0x000fe20000000800 */
[----:B------:R-:W-:Y:S01]  /*dee0*/  @!PT LDS RZ, [RZ] ;  /* 0x00000000fffff984 */ /* 0x000fe20000000800 */
[----:B------:R-:W-:Y:S01]  /*def0*/  @!PT LDS RZ, [RZ] ;  /* 0x00000000fffff984 */ /* 0x000fe20000000800 */
[----:B------:R5:W-:Y:S01]  /*df00*/  @!P3 LDGSTS.E.BYPASS.LTC128B.128 [R239+0x16800], [R14.64+0x180] ;  /* 0x168001800eefbfae */ /* 0x000be2000b901d62 */
[----:B------:R-:W-:Y:S03]  /*df10*/  PLOP3.LUT P0, PT, PT, PT, UP2, 0x80, 0x0 ;  /* 0x000000000000781c */ /* 0x000fe60003f0f028 */
        /* <DEDUP_REMOVED lines=42> */
[----:B------:R-:W5:Y:S04]  /*e1c0*/  LDSM.16.M88.4 R176, [R233+0x8800] ;  /* 0x00880000e9b0783b */ /* 0x000f680000000200 */
[----:B------:R-:W3:Y:S04]  /*e1d0*/  LDSM.16.M88.4 R180, [R233+0x9000] ;  /* 0x00900000e9b4783b */ /* 0x000ee80000000200 */
        /* <DEDUP_REMOVED lines=12> */
[C---:B-----5:R-:W-:Y:S08]  /*e2a0*/  HMMA.16816.F32.BF16 R12, R168.reuse, R176, RZ ;  /* 0x000000b0a80c723c */ /* 0x060ff000000418ff */
[C---:B----4-:R-:W-:Y:S01]  /*e2b0*/  HMMA.16816.F32.BF16 R16, R168.reuse, R178, RZ ;  /* 0x000000b2a810723c */ /* 0x050fe200000418ff */
[----:B------:R-:W2:Y:S07]  /*e2c0*/  LDSM.16.M88.4 R176, [R227+0x8000] ;  /* 0x00800000e3b0783b */ /* 0x000eae0000000200 */
[C---:B---3--:R-:W-:Y:S08]  /*e2d0*/  HMMA.16816.F32.BF16 R20, R168.reuse, R180, RZ ;  /* 0x000000b4a814723c */ /* 0x048ff000000418ff */
        /* <DEDUP_REMOVED lines=234> */
[----:B------:R-:W-:Y:S01]  /*f180*/  IMAD.U32 R166, RZ, RZ, UR37 ;  /* 0x00000025ffa67e24 */ /* 0x000fe2000f8e00ff */
[----:B------:R-:W-:Y:S01]  /*f190*/  UIADD3 UR36, UR39, -UR37, URZ ;  /* 0x8000002527247290 */ /* 0x000fe2000fffe03f */
[----:B------:R-:W-:Y:S01]  /*f1a0*/  MOV R3, UR39 ;  /* 0x0000002700037c02 */ /* 0x000fe20008000f00 */
[----:B------:R-:W-:Y:S01]  /*f1b0*/  IMAD.U32 R164, RZ, RZ, UR37 ;  /* 0x00000025ffa47e24 */ /* 0x000fe2000f8e00ff */
[----:B------:R-:W-:Y:S01]  /*f1c0*/  MOV R2, UR39 ;  /* 0x0000002700027c02 */ /* 0x000fe20008000f00 */
[----:B------:R-:W-:Y:S01]  /*f1d0*/  UIMAD UR36, UR36, UR5, -0x40 ;  /* 0xffffffc0242474a4 */ /* 0x000fe2000f8e0205 */
        /* <DEDUP_REMOVED lines=9> */
[----:B------:R-:W-:Y:S01]  /*f270*/  UIMAD UR10, UR9, UR36, URZ ;  /* 0x00000024090a72a4 */ /* 0x000fe2000f8e023f */
[----:B--2---:R-:W-:Y:S01]  /*f280*/  IMAD.U32 R167, RZ, RZ, UR11 ;  /* 0x0000000bffa77e24 */ /* 0x004fe2000f8e00ff */
[----:B------:R-:W-:Y:S02]  /*f290*/  USHF.R.S32.HI UR11, URZ, 0x1f, UR36 ;  /* 0x0000001f3f0b7899 */ /* 0x000fe40008011424 */
[----:B------:R-:W-:Y:S02]  /*f2a0*/  UIMAD.WIDE.U32 UR36, UR8, UR36, URZ ;  /* 0x00000024082472a5 */ /* 0x000fe4000f8e003f */
[----:B------:R1:W2:Y:S01]  /*f2b0*/  LDG.E R3, [R166.64] ;  /* 0x00000022a6037981 */ /* 0x0002a2000c1e1900 */
[----:B------:R-:W-:Y:S01]  /*f2c0*/  UIMAD UR10, UR11, UR8, UR10 ;  /* 0x000000080b0a72a4 */ /* 0x000fe2000f8e020a */
[----:B---3--:R-:W-:Y:S02]  /*f2d0*/  MOV R172, UR40 ;  /* 0x0000002800ac7c02 */ /* 0x008fe40008000f00 */
[----:B------:R-:W-:Y:S02]  /*f2e0*/  UMOV UR11, UR9 ;  /* 0x00000009000b7c82 */ /* 0x000fe40008000000 */
[----:B------:R-:W-:Y:S01]  /*f2f0*/  UIADD3 UR10, UR37, UR10, URZ ;  /* 0x0000000a250a7290 */ /* 0x000fe2000fffe03f */
[----:B----4-:R-:W-:Y:S05]  /*f300*/  IMAD.U32 R173, RZ, RZ, UR41 ;  /* 0x00000029ffad7e24 */ /* 0x010fea000f8e00ff */
[----:B------:R-:W2:Y:S01]  /*f310*/  LDG.E R2, [R172.64] ;  /* 0x00000022ac027981 */ /* 0x000ea2000c1e1900 */
[----:B-1----:R-:W-:Y:S01]  /*f320*/  IMAD.U32 R166, RZ, RZ, UR36 ;  /* 0x00000024ffa67e24 */ /* 0x002fe2000f8e00ff */
[----:B------:R-:W-:Y:S01]  /*f330*/  MOV R167, UR37 ;  /* 0x0000002500a77c02 */ /* 0x000fe20008000f00 */
        /* <DEDUP_REMOVED lines=8> */
.L_x_2452:
        /* <DEDUP_REMOVED lines=117> */
.L_x_2451:
[----:B------:R-:W-:Y:S01]  /*fb10*/  UIADD3 UR31, UR28, -0x1, URZ ;  /* 0xffffffff1c1f7890 */ /* 0x000fe2000fffe03f */
[----:B-1----:R-:W-:Y:S01]  /*fb20*/  LDSM.16.MT88.4 R180, [R225+0x12800] ;  /* 0x01280000e1b4783b */ /* 0x002fe20000004200 */
[----:B------:R-:W-:Y:S02]  /*fb30*/  UISETP.GT.AND UP2, UPT, UR28, 0x1, UPT ;  /* 0x000000011c00788c */ /* 0x000fe4000bf44270 */
[----:B------:R-:W-:Y:S02]  /*fb40*/  UMOV UR10, UR23 ;  /* 0x00000017000a7c82 */ /* 0x000fe40008000000 */
[----:B------:R-:W-:Y:S01]  /*fb50*/  MOV R3, UR31 ;  /* 0x0000001f00037c02 */ /* 0x000fe20008000f00 */
[----:B------:R-:W-:Y:S02]  /*fb60*/  UMOV UR11, UR22 ;  /* 0x00000016000b7c82 */ /* 0x000fe40008000000 */
[----:B------:R-:W-:Y:S01]  /*fb70*/  LDSM.16.MT88.4 R184, [R224+0x12800] ;  /* 0x01280000e0b8783b */ /* 0x000fe20000004200 */
[----:B------:R-:W-:Y:S01]  /*fb80*/  LEA R2, R3, R238, 0x6 ;  /* 0x000000ee03027211 */ /* 0x000fe200078e30ff */
[----:B------:R-:W-:Y:S03]  /*fb90*/  UMOV UR28, UR31 ;  /* 0x0000001f001c7c82 */ /* 0x000fe60008000000 */
[C---:B------:R-:W-:Y:S01]  /*fba0*/  IADD3 R174, R2.reuse, 0x1, RZ ;  /* 0x0000000102ae7810 */ /* 0x040fe20007ffe0ff */
[----:B------:R-:W-:Y:S01]  /*fbb0*/  I2F R177, R2 ;  /* 0x0000000200b17306 */ /* 0x000fe20000201400 */
[C---:B------:R-:W-:Y:S01]  /*fbc0*/  IADD3 R175, R2.reuse, 0x8, RZ ;  /* 0x0000000802af7810 */ /* 0x040fe20007ffe0ff */
[----:B------:R-:W-:Y:S01]  /*fbd0*/  LDSM.16.MT88.4 R188, [R228+0x14800] ;  /* 0x01480000e4bc783b */ /* 0x000fe20000004200 */
[C---:B------:R-:W-:Y:S02]  /*fbe0*/  IADD3 R168, R2.reuse, 0x9, RZ ;  /* 0x0000000902a87810 */ /* 0x040fe40007ffe0ff */
[C---:B------:R-:W-:Y:S02]  /*fbf0*/  IADD3 R173, R2.reuse, 0x10, RZ ;  /* 0x0000001002ad7810 */ /* 0x040fe40007ffe0ff */
[C---:B------:R-:W-:Y:S02]  /*fc00*/  IADD3 R169, R2.reuse, 0x18, RZ ;  /* 0x0000001802a97810 */ /* 0x040fe40007ffe0ff */
[C---:B------:R-:W-:Y:S01]  /*fc10*/  IADD3 R172, R2.reuse, 0x11, RZ ;  /* 0x0000001102ac7810 */ /* 0x040fe20007ffe0ff */
[----:B------:R-:W-:Y:S01]  /*fc20*/  I2F R174, R174 ;  /* 0x000000ae00ae7306 */ /* 0x000fe20000201400 */
[C---:B------:R-:W-:Y:S02]  /*fc30*/  IADD3 R170, R2.reuse, 0x19, RZ ;  /* 0x0000001902aa7810 */ /* 0x040fe40007ffe0ff */
[C---:B------:R-:W-:Y:S02]  /*fc40*/  IADD3 R171, R2.reuse, 0x20, RZ ;  /* 0x0000002002ab7810 */ /* 0x040fe40007ffe0ff */
[C---:B------:R-:W-:Y:S02]  /*fc50*/  IADD3 R166, R2.reuse, 0x21, RZ ;  /* 0x0000002102a67810 */ /* 0x040fe40007ffe0ff */
[C---:B------:R-:W-:Y:S02]  /*fc60*/  IADD3 R167, R2.reuse, 0x28, RZ ;  /* 0x0000002802a77810 */ /* 0x040fe40007ffe0ff */
[C---:B------:R-:W-:Y:S01]  /*fc70*/  IADD3 R164, R2.reuse, 0x29, RZ ;  /* 0x0000002902a47810 */ /* 0x040fe20007ffe0ff */
[----:B------:R-:W-:Y:S01]  /*fc80*/  I2F R175, R175 ;  /* 0x000000af00af7306 */ /* 0x000fe20000201400 */
[----:B------:R-:W-:Y:S09]  /*fc90*/  IADD3 R3, R2, 0x30, RZ ;  /* 0x0000003002037810 */ /* 0x000ff20007ffe0ff */
[----:B------:R-:W-:Y:S10]  /*fca0*/  I2F R168, R168 ;  /* 0x000000a800a87306 */ /* 0x000ff40000201400 */
        /* <DEDUP_REMOVED lines=8> */
[----:B------:R-:W1:Y:S02]  /*fd30*/  I2F R3, R3 ;  /* 0x0000000300037306 */ /* 0x000e640000201400 */
[----:B-1----:R-:W-:Y:S02]  /*fd40*/  FFMA.FTZ R30, R3, UR4, R30 ;  /* 0x00000004031e7c23 */ /* 0x002fe4000801001e */
[C---:B------:R-:W-:Y:S02]  /*fd50*/  FFMA.FTZ R6, R177.reuse, UR4, R6 ;  /* 0x00000004b1067c23 */ /* 0x040fe40008010006 */
[----:B------:R-:W-:Y:S02]  /*fd60*/  FFMA.FTZ R4, R177, UR4, R4 ;  /* 0x00000004b1047c23 */ /* 0x000fe40008010004 */
[C---:B------:R-:W-:Y:S02]  /*fd70*/  FFMA.FTZ R7, R174.reuse, UR4, R7 ;  /* 0x00000004ae077c23 */ /* 0x040fe40008010007 */
[----:B------:R-:W-:Y:S01]  /*fd80*/  FFMA.FTZ R5, R174, UR4, R5 ;  /* 0x00000004ae057c23 */ /* 0x000fe20008010005 */
[----:B------:R-:W-:Y:S01]  /*fd90*/  FMNMX.FTZ R174, R6, R0, !PT ;  /* 0x0000000006ae7209 */ /* 0x000fe20007810000 */
[C---:B------:R-:W-:Y:S02]  /*fda0*/  FFMA.FTZ R10, R175.reuse, UR4, R10 ;  /* 0x00000004af0a7c23 */ /* 0x040fe4000801000a */
[----:B------:R-:W-:Y:S01]  /*fdb0*/  FFMA.FTZ R8, R175, UR4, R8 ;  /* 0x00000004af087c23 */ /* 0x000fe20008010008 */
[----:B------:R-:W-:Y:S01]  /*fdc0*/  FMNMX.FTZ R175, R7, R174, !PT ;  /* 0x000000ae07af7209 */ /* 0x000fe20007810000 */
[----:B------:R-:W-:Y:S01]  /*fdd0*/  FFMA.FTZ R11, R168, UR4, R11 ;  /* 0x00000004a80b7c23 */ /* 0x000fe2000801000b */
[----:B------:R-:W-:Y:S01]  /*fde0*/  FMNMX.FTZ R174, R4, R165, !PT ;  /* 0x000000a504ae7209 */ /* 0x000fe20007810000 */
[C---:B------:R-:W-:Y:S01]  /*fdf0*/  FFMA.FTZ R14, R173.reuse, UR4, R14 ;  /* 0x00000004ad0e7c23 */ /* 0x040fe2000801000e */
[----:B------:R-:W-:Y:S01]  /*fe00*/  FMNMX.FTZ R176, R10, R175, !PT ;  /* 0x000000af0ab07209 */ /* 0x000fe20007810000 */
[----:B------:R-:W-:Y:S01]  /*fe10*/  FFMA.FTZ R12, R173, UR4, R12 ;  /* 0x00000004ad0c7c23 */ /* 0x000fe2000801000c */
[----:B------:R-:W-:Y:S01]  /*fe20*/  FMNMX.FTZ R177, R5, R174, !PT ;  /* 0x000000ae05b17209 */ /* 0x000fe20007810000 */
[C---:B------:R-:W-:Y:S01]  /*fe30*/  FFMA.FTZ R16, R169.reuse, UR4, R16 ;  /* 0x00000004a9107c23 */ /* 0x040fe20008010010 */
[----:B------:R-:W-:Y:S01]  /*fe40*/  IADD3 R173, R2, 0x38, RZ ;  /* 0x0000003802ad7810 */ /* 0x000fe20007ffe0ff */
[----:B------:R-:W-:Y:S01]  /*fe50*/  FFMA.FTZ R18, R169, UR4, R18 ;  /* 0x00000004a9127c23 */ /* 0x000fe20008010012 */
[----:B------:R-:W-:Y:S01]  /*fe60*/  FMNMX.FTZ R175, R11, R176, !PT ;  /* 0x000000b00baf7209 */ /* 0x000fe20007810000 */
[----:B------:R-:W-:Y:S01]  /*fe70*/  FFMA.FTZ R9, R168, UR4, R9 ;  /* 0x00000004a8097c23 */ /* 0x000fe20008010009 */
[----:B------:R-:W-:Y:S01]  /*fe80*/  FMNMX.FTZ R174, R8, R177, !PT ;  /* 0x000000b108ae7209 */ /* 0x000fe20007810000 */
[----:B------:R1:W2:Y:S01]  /*fe90*/  I2F R169, R173 ;  /* 0x000000ad00a97306 */ /* 0x0002a20000201400 */
[----:B------:R-:W-:Y:S01]  /*fea0*/  FFMA.FTZ R15, R172, UR4, R15 ;  /* 0x00000004ac0f7c23 */ /* 0x000fe2000801000f */
[----:B------:R-:W-:Y:S01]  /*feb0*/  IADD3 R168, R2, 0x31, RZ ;  /* 0x0000003102a87810 */ /* 0x000fe20007ffe0ff */
[----:B------:R-:W-:Y:S01]  /*fec0*/  FFMA.FTZ R13, R172, UR4, R13 ;  /* 0x00000004ac0d7c23 */ /* 0x000fe2000801000d */
[----:B------:R-:W-:Y:S01]  /*fed0*/  FMNMX.FTZ R172, R14, R175, !PT ;  /* 0x000000af0eac7209 */ /* 0x000fe20007810000 */
[C---:B------:R-:W-:Y:S01]  /*fee0*/  FFMA.FTZ R19, R170.reuse, UR4, R19 ;  /* 0x00000004aa137c23 */ /* 0x040fe20008010013 */
[----:B------:R-:W-:Y:S01]  /*fef0*/  FMNMX.FTZ R175, R9, R174, !PT ;  /* 0x000000ae09af7209 */ /* 0x000fe20007810000 */
[----:B------:R-:W-:Y:S01]  /*ff00*/  FFMA.FTZ R17, R170, UR4, R17 ;  /* 0x00000004aa117c23 */ /* 0x000fe20008010011 */
[----:B------:R-:W-:Y:S01]  /*ff10*/  FMNMX.FTZ R177, R15, R172, !PT ;  /* 0x000000ac0fb17209 */ /* 0x000fe20007810000 */
[----:B------:R-:W-:Y:S01]  /*ff20*/  FFMA.FTZ R22, R171, UR4, R22 ;  /* 0x00000004ab167c23 */ /* 0x000fe20008010016 */
[----:B------:R-:W-:Y:S01]  /*ff30*/  FMNMX.FTZ R170, R12, R175, !PT ;  /* 0x000000af0caa7209 */ /* 0x000fe20007810000 */
[----:B------:R-:W3:Y:S01]  /*ff40*/  I2F R168, R168 ;  /* 0x000000a800a87306 */ /* 0x000ee20000201400 */
[----:B------:R-:W-:Y:S01]  /*ff50*/  FMNMX.FTZ R172, R18, R177, !PT ;  /* 0x000000b112ac7209 */ /* 0x000fe20007810000 */
[----:B------:R-:W-:Y:S01]  /*ff60*/  FFMA.FTZ R23, R166, UR4, R23 ;  /* 0x00000004a6177c23 */ /* 0x000fe20008010017 */
[----:B------:R-:W-:Y:S01]  /*ff70*/  FMNMX.FTZ R175, R13, R170, !PT ;  /* 0x000000aa0daf7209 */ /* 0x000fe20007810000 */
[----:B------:R-:W-:Y:S01]  /*ff80*/  FFMA.FTZ R20, R171, UR4, R20 ;  /* 0x00000004ab147c23 */ /* 0x000fe20008010014 */
[----:B------:R-:W-:Y:S01]  /*ff90*/  IADD3 R2, R2, 0x39, RZ ;  /* 0x0000003902027810 */ /* 0x000fe20007ffe0ff */
[----:B------:R-:W-:Y:S01]  /*ffa0*/  FFMA.FTZ R26, R167, UR4, R26 ;  /* 0x00000004a71a7c23 */ /* 0x000fe2000801001a */
[----:B------:R-:W-:Y:S01]  /*ffb0*/  FMNMX.FTZ R177, R19, R172, !PT ;  /* 0x000000ac13b17209 */ /* 0x000fe20007810000 */
[----:B------:R-:W-:Y:S01]  /*ffc0*/  FFMA.FTZ R21, R166, UR4, R21 ;  /* 0x00000004a6157c23 */ /* 0x000fe20008010015 */
[----:B------:R-:W-:Y:S01]  /*ffd0*/  FMNMX.FTZ R170, R16, R175, !PT ;  /* 0x000000af10aa7209 */ /* 0x000fe20007810000 */
[----:B------:R-:W-:Y:S01]  /*ffe0*/  FFMA.FTZ R27, R164, UR4, R27 ;  /* 0x00000004a41b7c23 */ /* 0x000fe2000801001b */
[----:B------:R-:W4:Y:S01]  /*fff0*/  I2F R2, R2 ;  /* 0x0000000200027306 */ /* 0x000f220000201400 */
[----:B------:R-:W-:Y:S01]  /*10000*/  FMNMX.FTZ R172, R22, R177, !PT ;  /* 0x000000b116ac7209 */ /* 0x000fe20007810000 */
[----:B------:R-:W-:Y:S01]  /*10010*/  FFMA.FTZ R24, R167, UR4, R24 ;  /* 0x00000004a7187c23 */ /* 0x000fe20008010018 */
[----:B------:R-:W-:Y:S01]  /*10020*/  FMNMX.FTZ R171, R17, R170, !PT ;  /* 0x000000aa11ab7209 */ /* 0x000fe20007810000 */
[----:B------:R-:W-:Y:S01]  /*10030*/  FFMA.FTZ R25, R164, UR4, R25 ;  /* 0x00000004a4197c23 */ /* 0x000fe20008010019 */
[----:B-1----:R-:W-:Y:S01]  /*10040*/  FMNMX.FTZ R173, R23, R172, !PT ;  /* 0x000000ac17ad7209 */ /* 0x002fe20007810000 */
[----:B------:R-:W-:Y:S01]  /*10050*/  FFMA.FTZ R28, R3, UR4, R28 ;  /* 0x00000004031c7c23 */ /* 0x000fe2000801001c */
[----:B------:R-:W-:Y:S01]  /*10060*/  FMNMX.FTZ R166, R20, R171, !PT ;  /* 0x000000ab14a67209 */ /* 0x000fe20007810000 */
[C---:B--2---:R-:W-:Y:S01]  /*10070*/  FFMA.FTZ R34, R169.reuse, UR4, R34 ;  /* 0x00000004a9227c23 */ /* 0x044fe20008010022 */
[----:B------:R-:W-:Y:S01]  /*10080*/  FMNMX.FTZ R170, R26, R173, !PT ;  /* 0x000000ad1aaa7209 */ /* 0x000fe20007810000 */
[----:B------:R-:W-:Y:S01]  /*10090*/  FFMA.FTZ R32, R169, UR4, R32 ;  /* 0x00000004a9207c23 */ /* 0x000fe20008010020 */
[----:B------:R-:W-:Y:S01]  /*100a0*/  FMNMX.FTZ R167, R21, R166, !PT ;  /* 0x000000a615a77209 */ /* 0x000fe20007810000 */
[----:B------:R-:W-:Y:S01]  /*100b0*/  LDSM.16.MT88.4 R172, [R226+0x10000] ;  /* 0x01000000e2ac783b */ /* 0x000fe20000004200 */
[----:B------:R-:W-:Y:S01]  /*100c0*/  FMNMX.FTZ R171, R27, R170, !PT ;  /* 0x000000aa1bab7209 */ /* 0x000fe20007810000 */
[----:B---3--:R-:W-:Y:S01]  /*100d0*/  FFMA.FTZ R31, R168, UR4, R31 ;  /* 0x00000004a81f7c23 */ /* 0x008fe2000801001f */
[----:B------:R-:W-:Y:S01]  /*100e0*/  FMNMX.FTZ R164, R24, R167, !PT ;  /* 0x000000a718a47209 */ /* 0x000fe20007810000 */
[----:B------:R-:W-:Y:S01]  /*100f0*/  FFMA.FTZ R29, R168, UR4, R29 ;  /* 0x00000004a81d7c23 */ /* 0x000fe2000801001d */
[----:B------:R-:W-:Y:S02]  /*10100*/  FMNMX.FTZ R166, R30, R171, !PT ;  /* 0x000000ab1ea67209 */ /* 0x000fe40007810000 */
[----:B------:R-:W-:Y:S01]  /*10110*/  FMNMX.FTZ R167, R25, R164, !PT ;  /* 0x000000a419a77209 */ /* 0x000fe20007810000 */
[----:B------:R-:W-:Y:S01]  /*10120*/  LDSM.16.MT88.4 R176, [R225+0x10000] ;  /* 0x01000000e1b0783b */ /* 0x000fe20000004200 */
[----:B------:R-:W-:Y:S02]  /*10130*/  FMNMX.FTZ R3, R31, R166, !PT ;  /* 0x000000a61f037209 */ /* 0x000fe40007810000 */
[----:B------:R-:W-:Y:S01]  /*10140*/  FMNMX.FTZ R166, R28, R167, !PT ;  /* 0x000000a71ca67209 */ /* 0x000fe20007810000 */
[----:B----4-:R-:W-:Y:S01]  /*10150*/  FFMA.FTZ R35, R2, UR4, R35 ;  /* 0x0000000402237c23 */ /* 0x010fe20008010023 */
[----:B------:R-:W-:Y:S01]  /*10160*/  FMNMX.FTZ R164, R34, R3, !PT ;  /* 0x0000000322a47209 */ /* 0x000fe20007810000 */
[----:B------:R-:W-:Y:S01]  /*10170*/  FFMA.FTZ R33, R2, UR4, R33 ;  /* 0x0000000402217c23 */ /* 0x000fe20008010021 */
        /* <DEDUP_REMOVED lines=12> */
[C---:B------:R-:W-:Y:S02]  /*10240*/  FMUL.FTZ R198, R3.reuse, c[0x0][0x23c] ;  /* 0x00008f0003c67a20 */ /* 0x040fe40000410000 */
[----:B------:R-:W-:Y:S01]  /*10250*/  FADD.FTZ R2, -R3, R0 ;  /* 0x0000000003027221 */ /* 0x000fe20000010100 */
[----:B--2---:R-:W-:Y:S02]  /*10260*/  FMNMX.FTZ R164, R169, R164, !PT ;  /* 0x000000a4a9a47209 */ /* 0x004fe40007810000 */
[----:B------:R-:W-:Y:S01]  /*10270*/  FSEL R198, R198, RZ, P0 ;  /* 0x000000ffc6c67208 */ /* 0x000fe20000000000 */
[----:B------:R-:W-:Y:S01]  /*10280*/  FMUL.FTZ R0, R2, c[0x0][0x23c] ;  /* 0x00008f0002007a20 */ /* 0x000fe20000410000 */
[C---:B------:R-:W-:Y:S01]  /*10290*/  FSETP.NEU.FTZ.AND P0, PT, R164.reuse, -INF , PT ;  /* 0xff800000a400780b */ /* 0x040fe20003f1d000 */
[C---:B------:R-:W-:Y:S01]  /*102a0*/  FMUL.FTZ R197, R164.reuse, c[0x0][0x23c] ;  /* 0x00008f00a4c57a20 */ /* 0x040fe20000410000 */
[----:B------:R-:W1:Y:S01]  /*102b0*/  LDSM.16.MT88.4 R168, [R228+0x10000] ;  /* 0x01000000e4a8783b */ /* 0x000e620000004200 */
[----:B------:R-:W-:Y:S02]  /*102c0*/  FADD.FTZ R2, -R164, R165 ;  /* 0x000000a5a4027221 */ /* 0x000fe40000010100 */
[--C-:B------:R-:W-:Y:S01]  /*102d0*/  FFMA.FTZ R196, R6, c[0x0][0x23c], -R198.reuse ;  /* 0x00008f0006c47a23 */ /* 0x100fe200000108c6 */
[----:B------:R-:W-:Y:S01]  /*102e0*/  FSEL R197, R197, RZ, P0 ;  /* 0x000000ffc5c57208 */ /* 0x000fe20000000000 */
[--C-:B------:R-:W-:Y:S01]  /*102f0*/  FFMA.FTZ R167, R7, c[0x0][0x23c], -R198.reuse ;  /* 0x00008f0007a77a23 */ /* 0x100fe200000108c6 */
[----:B------:R-:W2:Y:S01]  /*10300*/  MUFU.EX2 R0, R0 ;  /* 0x0000000000007308 */ /* 0x000ea20000000800 */
[--C-:B------:R-:W-:Y:S01]  /*10310*/  FFMA.FTZ R166, R10, c[0x0][0x23c], -R198.reuse ;  /* 0x00008f000aa67a23 */ /* 0x100fe200000108c6 */
[----:B------:R-:W-:Y:S01]  /*10320*/  PLOP3.LUT P0, PT, PT, PT, UP2, 0x80, 0x0 ;  /* 0x000000000000781c */ /* 0x000fe20003f0f028 */
[--C-:B------:R-:W-:Y:S02]  /*10330*/  FFMA.FTZ R195, R4, c[0x0][0x23c], -R197.reuse ;  /* 0x00008f0004c37a23 */ /* 0x100fe400000108c5 */
[--C-:B------:R-:W-:Y:S02]  /*10340*/  FFMA.FTZ R194, R5, c[0x0][0x23c], -R197.reuse ;  /* 0x00008f0005c27a23 */ /* 0x100fe400000108c5 */
[--C-:B------:R-:W-:Y:S02]  /*10350*/  FFMA.FTZ R193, R8, c[0x0][0x23c], -R197.reuse ;  /* 0x00008f0008c17a23 */ /* 0x100fe400000108c5 */
[--C-:B------:R-:W-:Y:S01]  /*10360*/  FFMA.FTZ R192, R9, c[0x0][0x23c], -R197.reuse ;  /* 0x00008f0009c07a23 */ /* 0x100fe200000108c5 */
[----:B------:R-:W-:Y:S01]  /*10370*/  MUFU.EX2 R196, R196 ;  /* 0x000000c400c47308 */ /* 0x000fe20000000800 */
[----:B------:R-:W-:Y:S02]  /*10380*/  FMUL.FTZ R165, R2, c[0x0][0x23c] ;  /* 0x00008f0002a57a20 */ /* 0x000fe40000410000 */
[--C-:B------:R-:W-:Y:S02]  /*10390*/  FFMA.FTZ R11, R11, c[0x0][0x23c], -R198.reuse ;  /* 0x00008f000b0b7a23 */ /* 0x100fe400000108c6 */
[--C-:B------:R-:W-:Y:S02]  /*103a0*/  FFMA.FTZ R199, R14, c[0x0][0x23c], -R198.reuse ;  /* 0x00008f000ec77a23 */ /* 0x100fe400000108c6 */
[--C-:B------:R-:W-:Y:S02]  /*103b0*/  FFMA.FTZ R200, R15, c[0x0][0x23c], -R198.reuse ;  /* 0x00008f000fc87a23 */ /* 0x100fe400000108c6 */
[--C-:B------:R-:W-:Y:S01]  /*103c0*/  FFMA.FTZ R204, R12, c[0x0][0x23c], -R197.reuse ;  /* 0x00008f000ccc7a23 */ /* 0x100fe200000108c5 */
[----:B------:R-:W3:Y:S01]  /*103d0*/  MUFU.EX2 R2, R165 ;  /* 0x000000a500027308 */ /* 0x000ee20000000800 */
[--C-:B------:R-:W-:Y:S02]  /*103e0*/  FFMA.FTZ R203, R13, c[0x0][0x23c], -R197.reuse ;  /* 0x00008f000dcb7a23 */ /* 0x100fe400000108c5 */
[--C-:B------:R-:W-:Y:S02]  /*103f0*/  FFMA.FTZ R201, R18, c[0x0][0x23c], -R198.reuse ;  /* 0x00008f0012c97a23 */ /* 0x100fe400000108c6 */
[C---:B--2---:R-:W-:Y:S02]  /*10400*/  FMUL.FTZ R6, R0.reuse, R162 ;  /* 0x000000a200067220 */ /* 0x044fe40000410000 */
[C---:B------:R-:W-:Y:S02]  /*10410*/  FMUL.FTZ R7, R0.reuse, R163 ;  /* 0x000000a300077220 */ /* 0x040fe40000410000 */
[C---:B------:R-:W-:Y:S01]  /*10420*/  FMUL.FTZ R10, R0.reuse, R158 ;  /* 0x0000009e000a7220 */ /* 0x040fe20000410000 */
[----:B------:R-:W2:Y:S01]  /*10430*/  MUFU.EX2 R167, R167 ;  /* 0x000000a700a77308 */ /* 0x000ea20000000800 */
[C---:B------:R-:W-:Y:S02]  /*10440*/  FMUL.FTZ R38, R0.reuse, R38 ;  /* 0x0000002600267220 */ /* 0x040fe40000410000 */
[C---:B------:R-:W-:Y:S02]  /*10450*/  FMUL.FTZ R39, R0.reuse, R39 ;  /* 0x0000002700277220 */ /* 0x040fe40000410000 */
        /* <DEDUP_REMOVED lines=12> */
[----:B--2---:R-:W-:Y:S01]  /*10520*/  F2FP.BF16.PACK_AB R161, R167, R196 ;  /* 0x000000c4a7a1723e */ /* 0x004fe200000010ff */
[C---:B------:R-:W-:Y:S02]  /*10530*/  FMUL.FTZ R37, R2.reuse, R37 ;  /* 0x0000002502257220 */ /* 0x040fe40000410000 */
[C---:B------:R-:W-:Y:S02]  /*10540*/  FMUL.FTZ R40, R2.reuse, R40 ;  /* 0x0000002802287220 */ /* 0x040fe40000410000 */
[C---:B------:R-:W-:Y:S01]  /*10550*/  FMUL.FTZ R41, R2.reuse, R41 ;  /* 0x0000002902297220 */ /* 0x040fe20000410000 */
[----:B------:R-:W-:Y:S01]  /*10560*/  MUFU.EX2 R195, R195 ;  /* 0x000000c300c37308 */ /* 0x000fe20000000800 */
[C---:B------:R-:W-:Y:S02]  /*10570*/  FMUL.FTZ R12, R2.reuse, R152 ;  /* 0x00000098020c7220 */ /* 0x040fe40000410000 */
[----:B------:R-:W-:Y:S02]  /*10580*/  FMUL.FTZ R13, R2, R153 ;  /* 0x00000099020d7220 */ /* 0x000fe40000410000 */
[----:B------:R-:W-:Y:S01]  /*10590*/  LDSM.16.MT88.4 R152, [R228+0x10800] ;  /* 0x01080000e498783b */ /* 0x000fe20000004200 */
[----:B------:R-:W-:Y:S02]  /*105a0*/  FMUL.FTZ R47, R0, R47 ;  /* 0x0000002f002f7220 */ /* 0x000fe40000410000 */
[C---:B------:R-:W-:Y:S02]  /*105b0*/  FMUL.FTZ R44, R2.reuse, R44 ;  /* 0x0000002c022c7220 */ /* 0x040fe40000410000 */
[----:B------:R-:W2:Y:S01]  /*105c0*/  MUFU.EX2 R194, R194 ;  /* 0x000000c200c27308 */ /* 0x000ea20000000800 */
[----:B------:R-:W-:Y:S02]  /*105d0*/  FMUL.FTZ R45, R2, R45 ;  /* 0x0000002d022d7220 */ /* 0x000fe40000410000 */
[C---:B------:R-:W-:Y:S01]  /*105e0*/  FMUL.FTZ R50, R0.reuse, R50 ;  /* 0x0000003200327220 */ /* 0x040fe20000410000 */
[----:B---3--:R-:W-:Y:S01]  /*105f0*/  F2FP.BF16.PACK_AB R163, R165, R166 ;  /* 0x000000a6a5a3723e */ /* 0x008fe200000010ff */
[C---:B------:R-:W-:Y:S02]  /*10600*/  FMUL.FTZ R11, R0.reuse, R159 ;  /* 0x0000009f000b7220 */ /* 0x040fe40000410000 */
[----:B------:R-:W3:Y:S01]  /*10610*/  LDSM.16.MT88.4 R156, [R224+0x10000] ;  /* 0x01000000e09c783b */ /* 0x000ee20000004200 */
[----:B------:R-:W-:Y:S02]  /*10620*/  FMUL.FTZ R51, R0, R51 ;  /* 0x0000003300337220 */ /* 0x000fe40000410000 */
[----:B------:R-:W-:Y:S01]  /*10630*/  MUFU.EX2 R193, R193 ;  /* 0x000000c100c17308 */ /* 0x000fe20000000800 */
[C---:B------:R-:W-:Y:S02]  /*10640*/  FMUL.FTZ R48, R2.reuse, R48 ;  /* 0x0000003002307220 */ /* 0x040fe40000410000 */
[----:B------:R-:W-:Y:S02]  /*10650*/  FMUL.FTZ R49, R2, R49 ;  /* 0x0000003102317220 */ /* 0x000fe40000410000 */
[C---:B------:R-:W-:Y:S02]  /*10660*/  FMUL.FTZ R54, R0.reuse, R54 ;  /* 0x0000003600367220 */ /* 0x040fe40000410000 */
[----:B------:R-:W-:Y:S02]  /*10670*/  FMUL.FTZ R55, R0, R55 ;  /* 0x0000003700377220 */ /* 0x000fe40000410000 */
[C---:B------:R-:W-:Y:S01]  /*10680*/  FMUL.FTZ R52, R2.reuse, R52 ;  /* 0x0000003402347220 */ /* 0x040fe20000410000 */
[----:B------:R-:W4:Y:S01]  /*10690*/  MUFU.EX2 R192, R192 ;  /* 0x000000c000c07308 */ /* 0x000f220000000800 */
[----:B------:R-:W-:Y:S02]  /*106a0*/  FMUL.FTZ R53, R2, R53 ;  /* 0x0000003502357220 */ /* 0x000fe40000410000 */
[----:B------:R-:W-:Y:S01]  /*106b0*/  FMUL.FTZ R58, R0, R58 ;  /* 0x0000003a003a7220 */ /* 0x000fe20000410000 */
        /* <DEDUP_REMOVED lines=10> */
[----:B------:R-:W-:Y:S01]  /*10760*/  MUFU.EX2 R200, R200 ;  /* 0x000000c800c87308 */ /* 0x000fe20000000800 */
[----:B------:R-:W-:Y:S02]  /*10770*/  FMUL.FTZ R67, R0, R67 ;  /* 0x0000004300437220 */ /* 0x000fe40000410000 */
[----:B------:R-:W-:Y:S01]  /*10780*/  FMUL.FTZ R64, R2, R64 ;  /* 0x0000004002407220 */ /* 0x000fe20000410000 */
[----:B----4-:R-:W-:Y:S01]  /*10790*/  F2FP.BF16.PACK_AB R162, R192, R193 ;  /* 0x000000c1c0a2723e */ /* 0x010fe200000010ff */
[----:B------:R-:W-:Y:S02]  /*107a0*/  FMUL.FTZ R65, R2, R65 ;  /* 0x0000004102417220 */ /* 0x000fe40000410000 */
[C---:B------:R-:W-:Y:S02]  /*107b0*/  FMUL.FTZ R70, R0.reuse, R70 ;  /* 0x0000004600467220 */ /* 0x040fe40000410000 */
[----:B------:R-:W-:Y:S01]  /*107c0*/  FMUL.FTZ R71, R0, R71 ;  /* 0x0000004700477220 */ /* 0x000fe20000410000 */
[----:B------:R-:W-:Y:S01]  /*107d0*/  MUFU.EX2 R201, R201 ;  /* 0x000000c900c97308 */ /* 0x000fe20000000800 */
[C---:B-1----:R-:W-:Y:S05]  /*107e0*/  HMMA.16816.F32.BF16 R4, R160.reuse, R168, R4 ;  /* 0x000000a8a004723c */ /* 0x042fea0000041804 */
[C---:B------:R-:W-:Y:S02]  /*107f0*/  FMUL.FTZ R68, R2.reuse, R68 ;  /* 0x0000004402447220 */ /* 0x040fe40000410000 */
[----:B------:R-:W-:Y:S01]  /*10800*/  FMUL.FTZ R69, R2, R69 ;  /* 0x0000004502457220 */ /* 0x000fe20000410000 */
[C---:B------:R-:W-:Y:S01]  /*10810*/  HMMA.16816.F32.BF16 R8, R160.reuse, R170, R8 ;  /* 0x000000aaa008723c */ /* 0x040fe20000041808 */
[----:B------:R-:W1:Y:S01]  /*10820*/  LDSM.16.MT88.4 R168, [R228+0x12000] ;  /* 0x01200000e4a8783b */ /* 0x000e620000004200 */
[----:B------:R-:W-:Y:S02]  /*10830*/  MUFU.EX2 R204, R204 ;  /* 0x000000cc00cc7308 */ /* 0x000fe40000000800 */
[C---:B------:R-:W-:Y:S02]  /*10840*/  FMUL.FTZ R74, R0.reuse, R74 ;  /* 0x0000004a004a7220 */ /* 0x040fe40000410000 */
[----:B------:R-:W-:Y:S02]  /*10850*/  FMUL.FTZ R75, R0, R75 ;  /* 0x0000004b004b7220 */ /* 0x000fe40000410000 */
[C---:B------:R-:W-:Y:S04]  /*10860*/  HMMA.16816.F32.BF16 R36, R160.reuse, R172, R36 ;  /* 0x000000aca024723c */ /* 0x040fe80000041824 */
[C---:B------:R-:W-:Y:S01]  /*10870*/  FMUL.FTZ R72, R2.reuse, R72 ;  /* 0x0000004802487220 */ /* 0x040fe20000410000 */
[----:B------:R-:W2:Y:S01]  /*10880*/  MUFU.EX2 R203, R203 ;  /* 0x000000cb00cb7308 */ /* 0x000ea20000000800 */
        /* <DEDUP_REMOVED lines=34> */
[C---:B---3--:R-:W-:Y:S03]  /*10ab0*/  HMMA.16816.F32.BF16 R76, R160.reuse, R156, R76 ;  /* 0x0000009ca04c723c */ /* 0x048fe6000004184c */
[----:B------:R-:W-:Y:S02]  /*10ac0*/  FMUL.FTZ R93, R2, R93 ;  /* 0x0000005d025d7220 */ /* 0x000fe40000410000 */
[C---:B------:R-:W-:Y:S02]  /*10ad0*/  FMUL.FTZ R98, R0.reuse, R98 ;  /* 0x0000006200627220 */ /* 0x040fe40000410000 */
[----:B------:R-:W-:Y:S01]  /*10ae0*/  FMUL.FTZ R99, R0, R99 ;  /* 0x0000006300637220 */ /* 0x000fe20000410000 */
        /* <DEDUP_REMOVED lines=69> */
[----:B------:R-:W-:Y:S02]  /*10f40*/  FFMA.FTZ R202, R19, c[0x0][0x23c], -R198 ;  /* 0x00008f0013ca7a23 */ /* 0x000fe400000108c6 */
[--C-:B------:R-:W-:Y:S03]  /*10f50*/  FFMA.FTZ R205, R16, c[0x0][0x23c], -R197.reuse ;  /* 0x00008f0010cd7a23 */ /* 0x100fe600000108c5 */
[C---:B----4-:R-:W-:Y:S01]  /*10f60*/  HMMA.16816.F32.BF16 R140, R160.reuse, R172, R140 ;  /* 0x000000aca08c723c */ /* 0x050fe2000004188c */
[----:B------:R-:W4:Y:S02]  /*10f70*/  MUFU.EX2 R202, R202 ;  /* 0x000000ca00ca7308 */ /* 0x000f240000000800 */
[----:B------:R-:W-:Y:S02]  /*10f80*/  FFMA.FTZ R206, R17, c[0x0][0x23c], -R197 ;  /* 0x00008f0011ce7a23 */ /* 0x000fe400000108c5 */
[C---:B------:R-:W-:Y:S02]  /*10f90*/  FMUL.FTZ R18, R0.reuse, R150 ;  /* 0x0000009600127220 */ /* 0x040fe40000410000 */
[----:B------:R-:W-:Y:S01]  /*10fa0*/  FMUL.FTZ R19, R0, R151 ;  /* 0x0000009700137220 */ /* 0x000fe20000410000 */
[C---:B------:R-:W-:Y:S01]  /*10fb0*/  HMMA.16816.F32.BF16 R12, R160.reuse, R174, R12 ;  /* 0x000000aea00c723c */ /* 0x040fe2000004180c */
[----:B------:R-:W5:Y:S02]  /*10fc0*/  LDSM.16.MT88.4 R172, [R225+0x10800] ;  /* 0x01080000e1ac783b */ /* 0x000f640000004200 */
[----:B------:R-:W-:Y:S01]  /*10fd0*/  MUFU.EX2 R205, R205 ;  /* 0x000000cd00cd7308 */ /* 0x000fe20000000800 */
[C---:B------:R-:W-:Y:S01]  /*10fe0*/  FMUL.FTZ R16, R2.reuse, R148 ;  /* 0x0000009402107220 */ /* 0x040fe20000410000 */
[----:B--2---:R-:W-:Y:S01]  /*10ff0*/  F2FP.BF16.PACK_AB R148, R203, R204 ;  /* 0x000000cccb94723e */ /* 0x004fe200000010ff */
[----:B------:R-:W-:Y:S01]  /*11000*/  FMUL.FTZ R17, R2, R149 ;  /* 0x0000009502117220 */ /* 0x000fe20000410000 */
[----:B------:R-:W-:Y:S01]  /*11010*/  F2FP.BF16.PACK_AB R149, R200, R199 ;  /* 0x000000c7c895723e */ /* 0x000fe200000010ff */
[C---:B------:R-:W-:Y:S04]  /*11020*/  FMUL.FTZ R146, R0.reuse, R146 ;  /* 0x0000009200927220 */ /* 0x040fe80000410000 */
[----:B------:R-:W-:Y:S01]  /*11030*/  FMUL.FTZ R147, R0, R147 ;  /* 0x0000009300937220 */ /* 0x000fe20000410000 */
[C---:B---3--:R-:W-:Y:S01]  /*11040*/  HMMA.16816.F32.BF16 R16, R160.reuse, R156, R16 ;  /* 0x0000009ca010723c */ /* 0x048fe20000041810 */
[----:B------:R-:W2:Y:S02]  /*11050*/  MUFU.EX2 R206, R206 ;  /* 0x000000ce00ce7308 */ /* 0x000ea40000000800 */
[----:B------:R-:W-:Y:S01]  /*11060*/  FMUL.FTZ R144, R2, R144 ;  /* 0x0000009002907220 */ /* 0x000fe20000410000 */
[----:B----4-:R-:W-:Y:S01]  /*11070*/  F2FP.BF16.PACK_AB R151, R202, R201 ;  /* 0x000000c9ca97723e */ /* 0x010fe200000010ff */
[----:B------:R-:W-:Y:S02]  /*11080*/  FMUL.FTZ R145, R2, R145 ;  /* 0x0000009102917220 */ /* 0x000fe40000410000 */
[----:B------:R-:W-:Y:S01]  /*11090*/  FFMA.FTZ R196, R0, R247, R196 ;  /* 0x000000f700c47223 */ /* 0x000fe200000100c4 */
[----:B------:R-:W-:Y:S01]  /*110a0*/  MOV R0, R3 ;  /* 0x0000000300007202 */ /* 0x000fe20000000f00 */
[----:B------:R-:W-:Y:S03]  /*110b0*/  FFMA.FTZ R195, R2, R249, R195 ;  /* 0x000000f902c37223 */ /* 0x000fe600000100c3 */
[----:B------:R-:W-:Y:S01]  /*110c0*/  HMMA.16816.F32.BF16 R144, R160, R158, R144 ;  /* 0x0000009ea090723c */ /* 0x000fe20000041890 */
[----:B------:R-:W3:Y:S02]  /*110d0*/  LDSM.16.MT88.4 R156, [R228+0x12800] ;  /* 0x01280000e49c783b */ /* 0x000ee40000004200 */
[----:B------:R-:W-:Y:S02]  /*110e0*/  FADD.FTZ R167, R167, R196 ;  /* 0x000000c4a7a77221 */ /* 0x000fe40000010000 */
[----:B------:R-:W-:Y:S02]  /*110f0*/  FADD.FTZ R194, R194, R195 ;  /* 0x000000c3c2c27221 */ /* 0x000fe40000010000 */
[----:B------:R-:W-:Y:S02]  /*11100*/  FADD.FTZ R166, R166, R167 ;  /* 0x000000a7a6a67221 */ /* 0x000fe40000010000 */
[----:B------:R-:W4:Y:S03]  /*11110*/  LDSM.16.MT88.4 R160, [R226+0x12800] ;  /* 0x01280000e2a0783b */ /* 0x000f260000004200 */
[----:B------:R-:W-:Y:S01]  /*11120*/  FADD.FTZ R193, R193, R194 ;  /* 0x000000c2c1c17221 */ /* 0x000fe20000010000 */
[----:B--2---:R-:W-:Y:S01]  /*11130*/  F2FP.BF16.PACK_AB R150, R206, R205 ;  /* 0x000000cdce96723e */ /* 0x004fe200000010ff */
[----:B------:R-:W-:Y:S01]  /*11140*/  FADD.FTZ R166, R165, R166 ;  /* 0x000000a6a5a67221 */ /* 0x000fe20000010000 */
[----:B------:R-:W-:Y:S01]  /*11150*/  MOV R165, R164 ;  /* 0x000000a400a57202 */ /* 0x000fe20000000f00 */
[----:B------:R-:W-:Y:S02]  /*11160*/  FADD.FTZ R193, R192, R193 ;  /* 0x000000c1c0c17221 */ /* 0x000fe40000010000 */
[----:B------:R-:W-:Y:S02]  /*11170*/  FADD.FTZ R199, R199, R166 ;  /* 0x000000a6c7c77221 */ /* 0x000fe40000010000 */
[C---:B------:R-:W-:Y:S05]  /*11180*/  HMMA.16816.F32.BF16 R4, R148.reuse, R152, R4 ;  /* 0x000000989404723c */ /* 0x040fea0000041804 */
[----:B------:R-:W-:Y:S02]  /*11190*/  FADD.FTZ R204, R204, R193 ;  /* 0x000000c1cccc7221 */ /* 0x000fe40000010000 */
[----:B------:R-:W-:Y:S01]  /*111a0*/  FADD.FTZ R200, R200, R199 ;  /* 0x000000c7c8c87221 */ /* 0x000fe20000010000 */
[C---:B------:R-:W-:Y:S01]  /*111b0*/  HMMA.16816.F32.BF16 R8, R148.reuse, R154, R8 ;  /* 0x0000009a9408723c */ /* 0x040fe20000041808 */
[----:B------:R-:W2:Y:S03]  /*111c0*/  LDSM.16.MT88.4 R152, [R226+0x14800] ;  /* 0x01480000e298783b */ /* 0x000ea60000004200 */
[----:B------:R-:W-:Y:S02]  /*111d0*/  FADD.FTZ R204, R203, R204 ;  /* 0x000000cccbcc7221 */ /* 0x000fe40000010000 */
[----:B------:R-:W-:Y:S02]  /*111e0*/  FADD.FTZ R201, R201, R200 ;  /* 0x000000c8c9c97221 */ /* 0x000fe40000010000 */
[C---:B-1----:R-:W-:Y:S04]  /*111f0*/  HMMA.16816.F32.BF16 R36, R148.reuse, R168, R36 ;  /* 0x000000a89424723c */ /* 0x042fe80000041824 */
[----:B------:R-:W-:Y:S02]  /*11200*/  FADD.FTZ R205, R205, R204 ;  /* 0x000000cccdcd7221 */ /* 0x000fe40000010000 */
[----:B------:R-:W-:Y:S02]  /*11210*/  FADD.FTZ R201, R202, R201 ;  /* 0x000000c9cac97221 */ /* 0x000fe40000010000 */
[C---:B------:R-:W-:Y:S01]  /*11220*/  HMMA.16816.F32.BF16 R40, R148.reuse, R170, R40 ;  /* 0x000000aa9428723c */ /* 0x040fe20000041828 */
[----:B------:R-:W1:Y:S03]  /*11230*/  LDSM.16.MT88.4 R168, [R225+0x14800] ;  /* 0x01480000e1a8783b */ /* 0x000e660000004200 */
[----:B------:R-:W-:Y:S04]  /*11240*/  FADD.FTZ R205, R206, R205 ;  /* 0x000000cdcecd7221 */ /* 0x000fe80000010000 */
[C---:B-----5:R-:W-:Y:S08]  /*11250*/  HMMA.16816.F32.BF16 R44, R148.reuse, R172, R44 ;  /* 0x000000ac942c723c */ /* 0x060ff0000004182c */
        /* <DEDUP_REMOVED lines=8> */
[C---:B---3--:R-:W-:Y:S04]  /*112e0*/  HMMA.16816.F32.BF16 R60, R148.reuse, R156, R60 ;  /* 0x0000009c943c723c */ /* 0x048fe8000004183c */
[--C-:B------:R-:W-:Y:S03]  /*112f0*/  FFMA.FTZ R179, R27, c[0x0][0x23c], -R198.reuse ;  /* 0x00008f001bb37a23 */ /* 0x100fe600000108c6 */
[----:B------:R-:W3:Y:S01]  /*11300*/  MUFU.EX2 R177, R177 ;  /* 0x000000b100b17308 */ /* 0x000ee20000000800 */
[C---:B------:R-:W-:Y:S01]  /*11310*/  HMMA.16816.F32.BF16 R64, R148.reuse, R158, R64 ;  /* 0x0000009e9440723c */ /* 0x040fe20000041840 */
[----:B------:R-:W5:Y:S07]  /*11320*/  LDSM.16.MT88.4 R156, [R224+0x14800] ;  /* 0x01480000e09c783b */ /* 0x000f6e0000004200 */
        /* <DEDUP_REMOVED lines=9> */
[----:B---3--:R-:W-:Y:S01]  /*113c0*/  F2FP.BF16.PACK_AB R21, R177, R176 ;  /* 0x000000b0b115723e */ /* 0x008fe200000010ff */
[----:B------:R-:W-:Y:S01]  /*113d0*/  MUFU.EX2 R180, R180 ;  /* 0x000000b400b47308 */ /* 0x000fe20000000800 */
[--C-:B------:R-:W-:Y:S01]  /*113e0*/  FFMA.FTZ R182, R24, c[0x0][0x23c], -R197.reuse ;  /* 0x00008f0018b67a23 */ /* 0x100fe200000108c5 */
[C---:B------:R-:W-:Y:S04]  /*113f0*/  HMMA.16816.F32.BF16 R84, R148.reuse, R184, R84 ;  /* 0x000000b89454723c */ /* 0x040fe80000041854 */
[----:B------:R-:W-:Y:S01]  /*11400*/  FFMA.FTZ R183, R25, c[0x0][0x23c], -R197 ;  /* 0x00008f0019b77a23 */ /* 0x000fe200000108c5 */
[----:B-1----:R-:W-:Y:S01]  /*11410*/  F2FP.BF16.PACK_AB R23, R179, R178 ;  /* 0x000000b2b317723e */ /* 0x002fe200000010ff */
[----:B------:R-:W-:Y:S01]  /*11420*/  LDSM.16.MT88.4 R24, [R226+0x11000] ;  /* 0x01100000e218783b */ /* 0x000fe20000004200 */
[--C-:B------:R-:W-:Y:S01]  /*11430*/  FFMA.FTZ R184, R30, c[0x0][0x23c], -R198.reuse ;  /* 0x00008f001eb87a23 */ /* 0x100fe200000108c6 */
[C---:B------:R-:W-:Y:S01]  /*11440*/  HMMA.16816.F32.BF16 R88, R148.reuse, R186, R88 ;  /* 0x000000ba9458723c */ /* 0x040fe20000041858 */
[----:B------:R-:W1:Y:S03]  /*11450*/  MUFU.EX2 R181, R181 ;  /* 0x000000b500b57308 */ /* 0x000e660000000800 */
[--C-:B------:R-:W-:Y:S02]  /*11460*/  FFMA.FTZ R185, R31, c[0x0][0x23c], -R198.reuse ;  /* 0x00008f001fb97a23 */ /* 0x100fe400000108c6 */
[----:B------:R-:W-:Y:S02]  /*11470*/  FADD.FTZ R176, R176, R201 ;  /* 0x000000c9b0b07221 */ /* 0x000fe40000010000 */
[C---:B------:R-:W-:Y:S03]  /*11480*/  HMMA.16816.F32.BF16 R92, R148.reuse, R188, R92 ;  /* 0x000000bc945c723c */ /* 0x040fe6000004185c */
[----:B------:R-:W-:Y:S01]  /*11490*/  MUFU.EX2 R182, R182 ;  /* 0x000000b600b67308 */ /* 0x000fe20000000800 */
[--C-:B------:R-:W-:Y:S02]  /*114a0*/  FFMA.FTZ R186, R34, c[0x0][0x23c], -R198.reuse ;  /* 0x00008f0022ba7a23 */ /* 0x100fe400000108c6 */
[----:B------:R-:W-:Y:S02]  /*114b0*/  FFMA.FTZ R198, R35, c[0x0][0x23c], -R198 ;  /* 0x00008f0023c67a23 */ /* 0x000fe400000108c6 */
[C---:B------:R-:W-:Y:S04]  /*114c0*/  HMMA.16816.F32.BF16 R96, R148.reuse, R190, R96 ;  /* 0x000000be9460723c */ /* 0x040fe80000041860 */
[--C-:B------:R-:W-:Y:S01]  /*114d0*/  FFMA.FTZ R188, R28, c[0x0][0x23c], -R197.reuse ;  /* 0x00008f001cbc7a23 */ /* 0x100fe200000108c5 */
[----:B------:R-:W3:Y:S01]  /*114e0*/  MUFU.EX2 R183, R183 ;  /* 0x000000b700b77308 */ /* 0x000ee20000000800 */
[--C-:B------:R-:W-:Y:S02]  /*114f0*/  FFMA.FTZ R189, R29, c[0x0][0x23c], -R197.reuse ;  /* 0x00008f001dbd7a23 */ /* 0x100fe400000108c5 */
[C---:B--2---:R-:W-:Y:S01]  /*11500*/  HMMA.16816.F32.BF16 R100, R148.reuse, R152, R100 ;  /* 0x000000989464723c */ /* 0x044fe20000041864 */
[----:B------:R-:W-:Y:S03]  /*11510*/  LDSM.16.MT88.4 R28, [R226+0x11800] ;  /* 0x01180000e21c783b */ /* 0x000fe60000004200 */
[--C-:B------:R-:W-:Y:S01]  /*11520*/  FFMA.FTZ R190, R32, c[0x0][0x23c], -R197.reuse ;  /* 0x00008f0020be7a23 */ /* 0x100fe200000108c5 */
[----:B-1----:R-:W-:Y:S01]  /*11530*/  F2FP.BF16.PACK_AB R20, R181, R180 ;  /* 0x000000b4b514723e */ /* 0x002fe200000010ff */
[----:B------:R-:W-:Y:S01]  /*11540*/  FFMA.FTZ R197, R33, c[0x0][0x23c], -R197 ;  /* 0x00008f0021c57a23 */ /* 0x000fe200000108c5 */
[----:B------:R-:W-:Y:S01]  /*11550*/  MUFU.EX2 R184, R184 ;  /* 0x000000b800b87308 */ /* 0x000fe20000000800 */
[C---:B------:R-:W-:Y:S01]  /*11560*/  HMMA.16816.F32.BF16 R104, R148.reuse, R154, R104 ;  /* 0x0000009a9468723c */ /* 0x040fe20000041868 */
[----:B------:R-:W1:Y:S03]  /*11570*/  LDSM.16.MT88.4 R152, [R226+0x16800] ;  /* 0x01680000e298783b */ /* 0x000e660000004200 */
[----:B------:R-:W-:Y:S02]  /*11580*/  FADD.FTZ R180, R180, R205 ;  /* 0x000000cdb4b47221 */ /* 0x000fe40000010000 */
[----:B------:R-:W-:Y:S02]  /*11590*/  FADD.FTZ R177, R177, R176 ;  /* 0x000000b0b1b17221 */ /* 0x000fe40000010000 */
[C---:B------:R-:W-:Y:S01]  /*115a0*/  HMMA.16816.F32.BF16 R108, R148.reuse, R168, R108 ;  /* 0x000000a8946c723c */ /* 0x040fe2000004186c */
[----:B------:R-:W-:Y:S01]  /*115b0*/  LDSM.16.MT88.4 R32, [R225+0x11800] ;  /* 0x01180000e120783b */ /* 0x000fe20000004200 */
[----:B------:R-:W2:Y:S02]  /*115c0*/  MUFU.EX2 R185, R185 ;  /* 0x000000b900b97308 */ /* 0x000ea40000000800 */
[----:B------:R-:W-:Y:S01]  /*115d0*/  FADD.FTZ R181, R181, R180 ;  /* 0x000000b4b5b57221 */ /* 0x000fe20000010000 */
[----:B---3--:R-:W-:Y:S01]  /*115e0*/  F2FP.BF16.PACK_AB R22, R183, R182 ;  /* 0x000000b6b716723e */ /* 0x008fe200000010ff */
[----:B------:R-:W-:Y:S02]  /*115f0*/  FADD.FTZ R178, R178, R177 ;  /* 0x000000b1b2b27221 */ /* 0x000fe40000010000 */
[C---:B------:R-:W-:Y:S01]  /*11600*/  HMMA.16816.F32.BF16 R112, R148.reuse, R170, R112 ;  /* 0x000000aa9470723c */ /* 0x040fe20000041870 */
[----:B------:R-:W3:Y:S03]  /*11610*/  LDSM.16.MT88.4 R168, [R225+0x16800] ;  /* 0x01680000e1a8783b */ /* 0x000ee60000004200 */
[----:B------:R-:W-:Y:S01]  /*11620*/  MUFU.EX2 R186, R186 ;  /* 0x000000ba00ba7308 */ /* 0x000fe20000000800 */
[----:B------:R-:W-:Y:S02]  /*11630*/  FADD.FTZ R182, R182, R181 ;  /* 0x000000b5b6b67221 */ /* 0x000fe40000010000 */
[----:B------:R-:W-:Y:S01]  /*11640*/  FADD.FTZ R179, R179, R178 ;  /* 0x000000b2b3b37221 */ /* 0x000fe20000010000 */
[C---:B-----5:R-:W-:Y:S04]  /*11650*/  HMMA.16816.F32.BF16 R116, R148.reuse, R156, R116 ;  /* 0x0000009c9474723c */ /* 0x060fe80000041874 */
[----:B------:R-:W-:Y:S02]  /*11660*/  FADD.FTZ R183, R183, R182 ;  /* 0x000000b6b7b77221 */ /* 0x000fe40000010000 */
[----:B------:R-:W5:Y:S02]  /*11670*/  MUFU.EX2 R187, R198 ;  /* 0x000000c600bb7308 */ /* 0x000f640000000800 */
[C---:B------:R-:W-:Y:S01]  /*11680*/  HMMA.16816.F32.BF16 R120, R148.reuse, R158, R120 ;  /* 0x0000009e9478723c */ /* 0x040fe20000041878 */
[----:B------:R-:W2:Y:S07]  /*11690*/  LDSM.16.MT88.4 R156, [R224+0x16800] ;  /* 0x01680000e09c783b */ /* 0x000eae0000004200 */
[C---:B----4-:R-:W-:Y:S01]  /*116a0*/  HMMA.16816.F32.BF16 R124, R148.reuse, R160, R124 ;  /* 0x000000a0947c723c */ /* 0x050fe2000004187c */
[----:B------:R-:W-:Y:S07]  /*116b0*/  MUFU.EX2 R188, R188 ;  /* 0x000000bc00bc7308 */ /* 0x000fee0000000800 */
[C---:B------:R-:W-:Y:S01]  /*116c0*/  HMMA.16816.F32.BF16 R128, R148.reuse, R162, R128 ;  /* 0x000000a29480723c */ /* 0x040fe20000041880 */
[----:B------:R-:W4:Y:S02]  /*116d0*/  LDSM.16.MT88.4 R160, [R228+0x11000] ;  /* 0x01100000e4a0783b */ /* 0x000f240000004200 */
[----:B------:R-:W2:Y:S05]  /*116e0*/  MUFU.EX2 R189, R189 ;  /* 0x000000bd00bd7308 */ /* 0x000eaa0000000800 */
[C---:B-1----:R-:W-:Y:S05]  /*116f0*/  HMMA.16816.F32.BF16 R132, R148.reuse, R152, R132 ;  /* 0x000000989484723c */ /* 0x042fea0000041884 */
[----:B------:R-:W-:Y:S03]  /*11700*/  MUFU.EX2 R190, R190 ;  /* 0x000000be00be7308 */ /* 0x000fe60000000800 */
[C---:B------:R-:W-:Y:S01]  /*11710*/  HMMA.16816.F32.BF16 R136, R148.reuse, R154, R136 ;  /* 0x0000009a9488723c */ /* 0x040fe20000041888 */
[----:B------:R-:W1:Y:S06]  /*11720*/  LDSM.16.MT88.4 R152, [R225+0x11000] ;  /* 0x01100000e198783b */ /* 0x000e6c0000004200 */
[----:B------:R-:W1:Y:S01]  /*11730*/  MUFU.EX2 R197, R197 ;  /* 0x000000c500c57308 */ /* 0x000e620000000800 */
[C---:B---3--:R-:W-:Y:S08]  /*11740*/  HMMA.16816.F32.BF16 R140, R148.reuse, R168, R140 ;  /* 0x000000a8948c723c */ /* 0x048ff0000004188c */
[C---:B------:R-:W-:Y:S01]  /*11750*/  HMMA.16816.F32.BF16 R12, R148.reuse, R170, R12 ;  /* 0x000000aa940c723c */ /* 0x040fe2000004180c */
[----:B------:R-:W-:Y:S07]  /*11760*/  LDSM.16.MT88.4 R168, [R226+0x13000] ;  /* 0x01300000e2a8783b */ /* 0x000fee0000004200 */
[C---:B--2---:R-:W-:Y:S08]  /*11770*/  HMMA.16816.F32.BF16 R16, R148.reuse, R156, R16 ;  /* 0x0000009c9410723c */ /* 0x044ff00000041810 */
[----:B------:R-:W-:Y:S01]  /*11780*/  HMMA.16816.F32.BF16 R144, R148, R158, R144 ;  /* 0x0000009e9490723c */ /* 0x000fe20000041890 */
[----:B------:R-:W2:Y:S07]  /*11790*/  LDSM.16.MT88.4 R148, [R224+0x11000] ;  /* 0x01100000e094783b */ /* 0x000eae0000004200 */
[C---:B----4-:R-:W-:Y:S01]  /*117a0*/  HMMA.16816.F32.BF16 R4, R20.reuse, R160, R4 ;  /* 0x000000a01404723c */ /* 0x050fe20000041804 */
[----:B------:R-:W3:Y:S07]  /*117b0*/  LDSM.16.MT88.4 R156, [R228+0x13000] ;  /* 0x01300000e49c783b */ /* 0x000eee0000004200 */
[C---:B------:R-:W-:Y:S01]  /*117c0*/  HMMA.16816.F32.BF16 R8, R20.reuse, R162, R8 ;  /* 0x000000a21408723c */ /* 0x040fe20000041808 */
[----:B------:R-:W4:Y:S07]  /*117d0*/  LDSM.16.MT88.4 R160, [R225+0x13000] ;  /* 0x01300000e1a0783b */ /* 0x000f2e0000004200 */
        /* <DEDUP_REMOVED lines=15> */
[C---:B----4-:R-:W-:Y:S08]  /*118d0*/  HMMA.16816.F32.BF16 R76, R20.reuse, R160, R76 ;  /* 0x000000a0144c723c */ /* 0x050ff0000004184c */
[C---:B------:R-:W-:Y:S08]  /*118e0*/  HMMA.16816.F32.BF16 R80, R20.reuse, R162, R80 ;  /* 0x000000a21450723c */ /* 0x040ff00000041850 */
        /* <DEDUP_REMOVED lines=20> */
[----:B------:R-:W-:Y:S07]  /*11a30*/  LDSM.16.MT88.4 R152, [R228+0x15800] ;  /* 0x01580000e498783b */ /* 0x000fee0000004200 */
[C---:B--2---:R-:W-:Y:S08]  /*11a40*/  HMMA.16816.F32.BF16 R140, R20.reuse, R148, R140 ;  /* 0x00000094148c723c */ /* 0x044ff0000004188c */
[C---:B------:R-:W-:Y:S01]  /*11a50*/  HMMA.16816.F32.BF16 R12, R20.reuse, R150, R12 ;  /* 0x00000096140c723c */ /* 0x040fe2000004180c */
[----:B------:R-:W1:Y:S07]  /*11a60*/  LDSM.16.MT88.4 R148, [R224+0x11800] ;  /* 0x01180000e094783b */ /* 0x000e6e0000004200 */
[C---:B---3--:R-:W-:Y:S08]  /*11a70*/  HMMA.16816.F32.BF16 R16, R20.reuse, R156, R16 ;  /* 0x0000009c1410723c */ /* 0x048ff00000041810 */
[----:B------:R-:W-:Y:S07]  /*11a80*/  HMMA.16816.F32.BF16 R144, R20, R158, R144 ;  /* 0x0000009e1490723c */ /* 0x000fee0000041890 */
[----:B------:R-:W-:Y:S01]  /*11a90*/  F2FP.BF16.PACK_AB R21, R185, R184 ;  /* 0x000000b8b915723e */ /* 0x000fe200000010ff */
[----:B------:R-:W-:Y:S01]  /*11aa0*/  FADD.FTZ R184, R184, R179 ;  /* 0x000000b3b8b87221 */ /* 0x000fe20000010000 */
[----:B-----5:R-:W-:Y:S03]  /*11ab0*/  F2FP.BF16.PACK_AB R23, R187, R186 ;  /* 0x000000babb17723e */ /* 0x020fe600000010ff */
[----:B------:R-:W-:Y:S01]  /*11ac0*/  F2FP.BF16.PACK_AB R20, R189, R188 ;  /* 0x000000bcbd14723e */ /* 0x000fe200000010ff */
[----:B------:R-:W-:Y:S01]  /*11ad0*/  FADD.FTZ R188, R188, R183 ;  /* 0x000000b7bcbc7221 */ /* 0x000fe20000010000 */
[----:B------:R-:W-:Y:S01]  /*11ae0*/  F2FP.BF16.PACK_AB R22, R197, R190 ;  /* 0x000000bec516723e */ /* 0x000fe200000010ff */
[----:B------:R-:W-:Y:S02]  /*11af0*/  FADD.FTZ R185, R185, R184 ;  /* 0x000000b8b9b97221 */ /* 0x000fe40000010000 */
[----:B------:R-:W-:Y:S02]  /*11b00*/  FADD.FTZ R189, R189, R188 ;  /* 0x000000bcbdbd7221 */ /* 0x000fe40000010000 */
[----:B------:R-:W-:Y:S02]  /*11b10*/  FADD.FTZ R186, R186, R185 ;  /* 0x000000b9baba7221 */ /* 0x000fe40000010000 */
[C---:B----4-:R-:W-:Y:S01]  /*11b20*/  HMMA.16816.F32.BF16 R160, R20.reuse, R24, R4 ;  /* 0x0000001814a0723c */ /* 0x050fe20000041804 */
[----:B------:R-:W2:Y:S02]  /*11b30*/  LDSM.16.MT88.4 R4, [R228+0x13800] ;  /* 0x01380000e404783b */ /* 0x000ea40000004200 */
[----:B------:R-:W-:Y:S02]  /*11b40*/  FADD.FTZ R190, R190, R189 ;  /* 0x000000bdbebe7221 */ /* 0x000fe40000010000 */
[----:B------:R-:W-:Y:S02]  /*11b50*/  FADD.FTZ R247, R187, R186 ;  /* 0x000000babbf77221 */ /* 0x000fe40000010000 */
[----:B------:R-:W-:Y:S01]  /*11b60*/  FADD.FTZ R249, R197, R190 ;  /* 0x000000bec5f97221 */ /* 0x000fe20000010000 */
[C---:B------:R-:W-:Y:S01]  /*11b70*/  HMMA.16816.F32.BF16 R156, R20.reuse, R26, R8 ;  /* 0x0000001a149c723c */ /* 0x040fe20000041808 */
[----:B------:R-:W3:Y:S07]  /*11b80*/  LDSM.16.MT88.4 R8, [R226+0x13800] ;  /* 0x01380000e208783b */ /* 0x000eee0000004200 */
[C---:B------:R-:W-:Y:S01]  /*11b90*/  HMMA.16816.F32.BF16 R36, R20.reuse, R28, R36 ;  /* 0x0000001c1424723c */ /* 0x040fe20000041824 */
[----:B------:R-:W4:Y:S07]  /*11ba0*/  LDSM.16.MT88.4 R24, [R225+0x13800] ;  /* 0x01380000e118783b */ /* 0x000f2e0000004200 */
[C---:B------:R-:W-:Y:S01]  /*11bb0*/  HMMA.16816.F32.BF16 R40, R20.reuse, R30, R40 ;  /* 0x0000001e1428723c */ /* 0x040fe20000041828 */
[----:B------:R-:W5:Y:S07]  /*11bc0*/  LDSM.16.MT88.4 R28, [R224+0x13800] ;  /* 0x01380000e01c783b */ /* 0x000f6e0000004200 */
        /* <DEDUP_REMOVED lines=12> */
[C---:B----4-:R-:W-:Y:S08]  /*11c90*/  HMMA.16816.F32.BF16 R76, R20.reuse, R24, R76 ;  /* 0x00000018144c723c */ /* 0x050ff0000004184c */
[C---:B------:R-:W-:Y:S08]  /*11ca0*/  HMMA.16816.F32.BF16 R80, R20.reuse, R26, R80 ;  /* 0x0000001a1450723c */ /* 0x040ff00000041850 */
[C---:B-----5:R-:W-:Y:S08]  /*11cb0*/  HMMA.16816.F32.BF16 R84, R20.reuse, R28, R84 ;  /* 0x0000001c1454723c */ /* 0x060ff00000041854 */
[C---:B------:R-:W-:Y:S08]  /*11cc0*/  HMMA.16816.F32.BF16 R88, R20.reuse, R30, R88 ;  /* 0x0000001e1458723c */ /* 0x040ff00000041858 */
[C---:B------:R-:W-:Y:S08]  /*11cd0*/  HMMA.16816.F32.BF16 R92, R20.reuse, R152, R92 ;  /* 0x00000098145c723c */ /* 0x040ff0000004185c */
        /* <DEDUP_REMOVED lines=10> */
[C---:B--2---:R-:W-:Y:S08]  /*11d80*/  HMMA.16816.F32.BF16 R132, R20.reuse, R4, R132 ;  /* 0x000000041484723c */ /* 0x044ff00000041884 */
[C---:B------:R-:W-:Y:S08]  /*11d90*/  HMMA.16816.F32.BF16 R136, R20.reuse, R6, R136 ;  /* 0x000000061488723c */ /* 0x040ff00000041888 */
[C---:B---3--:R-:W-:Y:S08]  /*11da0*/  HMMA.16816.F32.BF16 R140, R20.reuse, R152, R140 ;  /* 0x00000098148c723c */ /* 0x048ff0000004188c */
[C---:B------:R-:W-:Y:S08]  /*11db0*/  HMMA.16816.F32.BF16 R152, R20.reuse, R154, R12 ;  /* 0x0000009a1498723c */ /* 0x040ff0000004180c */
[C---:B------:R-:W-:Y:S08]  /*11dc0*/  HMMA.16816.F32.BF16 R148, R20.reuse, R8, R16 ;  /* 0x000000081494723c */ /* 0x040ff00000041810 */
[----:B------:R-:W-:Y:S01]  /*11dd0*/  HMMA.16816.F32.BF16 R144, R20, R10, R144 ;  /* 0x0000000a1490723c */ /* 0x000fe20000041890 */
[----:B------:R-:W-:-:S07]  /*11de0*/  @P0 BRA `(.L_x_2453) ;  /* 0xffffb77000000947 */ /* 0x000fce000383ffff */
.L_x_2449:
[----:B------:R-:W1:Y:S01]  /*11df0*/  SHFL.BFLY PT, R2, R249, 0x2, 0x1f ;  /* 0x0c401f00f9027f89 */ /* 0x000e6200000e0000 */
[----:B------:R-:W-:Y:S01]  /*11e00*/  MOV R4, 0x3f800000 ;  /* 0x3f80000000047802 */ /* 0x000fe20000000f00 */
[----:B------:R-:W-:Y:S01]  /*11e10*/  ULDC.U8 UR4, c[0x0][0x328] ;  /* 0x0000ca0000047ab9 */ /* 0x000fe20000000000 */
[----:B------:R-:W-:Y:S01]  /*11e20*/  MOV R5, 0x3f800000 ;  /* 0x3f80000000057802 */ /* 0x000fe20000000f00 */
[----:B------:R-:W2:Y:S01]  /*11e30*/  SHFL.BFLY PT, R0, R247, 0x2, 0x1f ;  /* 0x0c401f00f7007f89 */ /* 0x000ea200000e0000 */
[----:B-1----:R-:W-:-:S02]  /*11e40*/  FADD.FTZ R9, R2, R249 ;  /* 0x000000f902097221 */ /* 0x002fc40000010000 */
[----:B--2---:R-:W-:-:S03]  /*11e50*/  FADD.FTZ R7, R0, R247 ;  /* 0x000000f700077221 */ /* 0x004fc60000010000 */
[----:B------:R-:W1:Y:S04]  /*11e60*/  SHFL.BFLY PT, R2, R9, 0x1, 0x1f ;  /* 0x0c201f0009027f89 */ /* 0x000e6800000e0000 */
        /* <DEDUP_REMOVED lines=8> */
[----:B------:R-:W-:Y:S01]  /*11ef0*/  @P3 MUFU.LG2 R0, R0 ;  /* 0x0000000000003308 */ /* 0x000fe20000000c00 */
[C---:B------:R-:W-:Y:S02]  /*11f00*/  FMUL.FTZ R161, R4.reuse, R161 ;  /* 0x000000a104a17220 */ /* 0x040fe40000410000 */
        /* <DEDUP_REMOVED lines=93> */
[----:B------:R-:W1:Y:S01]  /*124e0*/  S2R R4, SR_TID.X ;  /* 0x0000000000047919 */ /* 0x000e620000002100 */
        /* <DEDUP_REMOVED lines=17> */
[----:B-1----:R-:W-:Y:S01]  /*12600*/  SHF.R.S32.HI R7, RZ, 0x1f, R4 ;  /* 0x0000001fff077819 */ /* 0x002fe20000011404 */
        /* <DEDUP_REMOVED lines=94> */
[----:B------:R-:W-:Y:S02]  /*12bf0*/  LEA.HI R5, R7, R4, RZ, 0x5 ;  /* 0x0000000407057211 */ /* 0x000fe400078f28ff */
[----:B------:R-:W-:-:S02]  /*12c00*/  F2FP.BF16.PACK_AB R150, R151, R150 ;  /* 0x000000969796723e */ /* 0x000fc400000010ff */
[----:B------:R-:W-:Y:S02]  /*12c10*/  SHF.R.S32.HI R6, RZ, 0x5, R5 ;  /* 0x00000005ff067819 */ /* 0x000fe40000011405 */
[----:B------:R-:W-:Y:S02]  /*12c20*/  F2FP.BF16.PACK_AB R146, R147, R146 ;  /* 0x000000929392723e */ /* 0x000fe400000010ff */
[----:B------:R-:W-:-:S04]  /*12c30*/  LEA R9, R6, R9, 0x9 ;  /* 0x0000000906097211 */ /* 0x000fc800078e48ff */
[----:B------:R-:W-:Y:S02]  /*12c40*/  LEA R9, R9, R10, 0x1 ;  /* 0x0000000a09097211 */ /* 0x000fe400078e08ff */
[----:B------:R-:W-:Y:S02]  /*12c50*/  MOV R10, 0x40 ;  /* 0x00000040000a7802 */ /* 0x000fe40000000f00 */
[----:B------:R-:W-:Y:S02]  /*12c60*/  SHF.L.U32 R9, R9, 0x1, RZ ;  /* 0x0000000109097819 */ /* 0x000fe400000006ff */
[----:B------:R-:W-:Y:S02]  /*12c70*/  SEL R10, R10, 0xffffffc0, !P2 ;  /* 0xffffffc00a0a7807 */ /* 0x000fe40005000000 */
[C---:B------:R-:W-:Y:S01]  /*12c80*/  IADD3 R11, R9.reuse, -0x10, RZ ;  /* 0xfffffff0090b7810 */ /* 0x040fe20007ffe0ff */
[----:B------:R-:W-:Y:S01]  /*12c90*/  STS [R9], R160 ;  /* 0x000000a009007388 */ /* 0x000fe20000000800 */
[----:B------:R-:W-:-:S02]  /*12ca0*/  @P0 IADD3 R11, R9, 0x10, RZ ;  /* 0x00000010090b0810 */ /* 0x000fc40007ffe0ff */
[C---:B------:R-:W-:Y:S01]  /*12cb0*/  IADD3 R13, R9.reuse, R8, RZ ;  /* 0x00000008090d7210 */ /* 0x040fe20007ffe0ff */
[----:B------:R-:W-:Y:S01]  /*12cc0*/  STS [R9+0x400], R162 ;  /* 0x000400a209007388 */ /* 0x000fe20000000800 */
[-C--:B------:R-:W-:Y:S02]  /*12cd0*/  IADD3 R15, R8, R11.reuse, RZ ;  /* 0x0000000b080f7210 */ /* 0x080fe40007ffe0ff */
[-C--:B------:R-:W-:Y:S01]  /*12ce0*/  IADD3 R17, R9, R10.reuse, RZ ;  /* 0x0000000a09117210 */ /* 0x080fe20007ffe0ff */
[----:B------:R-:W-:Y:S01]  /*12cf0*/  STS [R11], R156 ;  /* 0x0000009c0b007388 */ /* 0x000fe20000000800 */
[----:B------:R-:W-:Y:S01]  /*12d00*/  IADD3 R19, R10, R11, RZ ;  /* 0x0000000b0a137210 */ /* 0x000fe20007ffe0ff */
[----:B------:R1:W2:Y:S01]  /*12d10*/  @P4 MUFU.LG2 R8, R2 ;  /* 0x0000000200084308 */ /* 0x0002a20000000c00 */
[-C--:B------:R-:W-:Y:S01]  /*12d20*/  IADD3 R21, R13, R10.reuse, RZ ;  /* 0x0000000a0d157210 */ /* 0x080fe20007ffe0ff */
[----:B------:R-:W-:Y:S01]  /*12d30*/  STS [R11+0x400], R158 ;  /* 0x0004009e0b007388 */ /* 0x000fe20000000800 */
[----:B------:R-:W-:-:S02]  /*12d40*/  IADD3 R23, R15, R10, RZ ;  /* 0x0000000a0f177210 */ /* 0x000fc40007ffe0ff */
[----:B------:R-:W-:Y:S01]  /*12d50*/  ISETP.NE.AND P0, PT, RZ, UR4, PT ;  /* 0x00000004ff007c0c */ /* 0x000fe2000bf05270 */
[----:B------:R-:W-:Y:S04]  /*12d60*/  STS [R13], R36 ;  /* 0x000000240d007388 */ /* 0x000fe80000000800 */
[----:B------:R-:W-:Y:S04]  /*12d70*/  STS [R13+0x400], R38 ;  /* 0x000400260d007388 */ /* 0x000fe80000000800 */
[----:B------:R-:W-:Y:S01]  /*12d80*/  STS [R15], R40 ;  /* 0x000000280f007388 */ /* 0x000fe20000000800 */
[----:B-1----:R-:W-:-:S03]  /*12d90*/  MOV R2, 0x7f800000 ;  /* 0x7f80000000027802 */ /* 0x002fc60000000f00 */
        /* <DEDUP_REMOVED lines=21> */
[----:B------:R-:W-:Y:S01]  /*12ef0*/  STS [R21+0x2000], R84 ;  /* 0x0020005415007388 */ /* 0x000fe20000000800 */
[----:B-1----:R-:W-:-:S03]  /*12f00*/  MOV R72, 0x7f800000 ;  /* 0x7f80000000487802 */ /* 0x002fc60000000f00 */
        /* <DEDUP_REMOVED lines=27> */
[----:B--2---:R-:W-:-:S02]  /*130c0*/  @P4 FMUL.FTZ R9, R8, 0.69314718246459960938 ;  /* 0x3f31721808094820 */ /* 0x004fc40000410000 */
[----:B------:R-:W-:Y:S01]  /*130d0*/  @P3 FMUL.FTZ R8, R0, 0.69314718246459960938 ;  /* 0x3f31721800083820 */ /* 0x000fe20000410000 */
[----:B------:R1:W-:Y:S01]  /*130e0*/  STS [R17+0x6000], R140 ;  /* 0x0060008c11007388 */ /* 0x0003e20000000800 */
[----:B------:R-:W-:Y:S02]  /*130f0*/  @P4 FFMA.FTZ R2, R164, c[0x0][0x238], R9 ;  /* 0x00008e00a4024a23 */ /* 0x000fe40000010009 */
[----:B------:R-:W-:Y:S01]  /*13100*/  @P3 FFMA.FTZ R72, R3, c[0x0][0x238], R8 ;  /* 0x00008e0003483a23 */ /* 0x000fe20000010008 */
[----:B------:R1:W-:Y:S04]  /*13110*/  STS [R17+0x6400], R142 ;  /* 0x0064008e11007388 */ /* 0x0003e80000000800 */
[----:B------:R1:W-:Y:S04]  /*13120*/  STS [R19+0x6000], R152 ;  /* 0x0060009813007388 */ /* 0x0003e80000000800 */
[----:B------:R1:W-:Y:S04]  /*13130*/  STS [R19+0x6400], R154 ;  /* 0x0064009a13007388 */ /* 0x0003e80000000800 */
[----:B------:R1:W-:Y:S04]  /*13140*/  STS [R21+0x6000], R148 ;  /* 0x0060009415007388 */ /* 0x0003e80000000800 */
[----:B------:R1:W-:Y:S04]  /*13150*/  STS [R21+0x6400], R150 ;  /* 0x0064009615007388 */ /* 0x0003e80000000800 */
[----:B------:R1:W-:Y:S04]  /*13160*/  STS [R23+0x6000], R144 ;  /* 0x0060009017007388 */ /* 0x0003e80000000800 */
[----:B------:R1:W-:Y:S01]  /*13170*/  STS [R23+0x6400], R146 ;  /* 0x0064009217007388 */ /* 0x0003e20000000800 */
[----:B------:R-:W-:Y:S05]  /*13180*/  @!P0 BRA `(.L_x_2454) ;  /* 0x0000009000008947 */ /* 0x000fea0003800000 */
[----:B------:R-:W2:Y:S01]  /*13190*/  S2UR UR6, SR_CTAID.Y ;  /* 0x00000000000679c3 */ /* 0x000ea20000002600 */
[----:B------:R-:W-:-:S02]  /*131a0*/  ULDC UR4, c[0x0][0x214] ;  /* 0x0000850000047ab9 */ /* 0x000fc40000000800 */
[----:B------:R-:W-:Y:S02]  /*131b0*/  UISETP.NE.AND UP0, UPT, UR30, -0x1, UPT ;  /* 0xffffffff1e00788c */ /* 0x000fe4000bf05270 */
[----:B------:R-:W-:-:S03]  /*131c0*/  ULDC UR8, c[0x0][0x234] ;  /* 0x00008d0000087ab9 */ /* 0x000fc60000000800 */
[----:B------:R-:W3:Y:S01]  /*131d0*/  S2UR UR7, SR_CTAID.Z ;  /* 0x00000000000779c3 */ /* 0x000ee20000002700 */
[----:B--2---:R-:W-:-:S04]  /*131e0*/  UIMAD UR4, UR6, UR4, URZ ;  /* 0x00000004060472a4 */ /* 0x004fc8000f8e023f */
[----:B------:R-:W-:-:S04]  /*131f0*/  USEL UR4, UR4, UR30, !UP0 ;  /* 0x0000001e04047287 */ /* 0x000fc8000c000000 */
[----:B---3--:R-:W-:Y:S01]  /*13200*/  UIMAD UR8, UR7, UR8, UR4 ;  /* 0x00000008070872a4 */ /* 0x008fe2000f8e0204 */
[----:B------:R-:W-:Y:S05]  /*13210*/  BRA `(.L_x_2455) ;  /* 0x0000006000007947 */ /* 0x000fea0003800000 */
.L_x_2454:
[----:B------:R-:W2:Y:S01]  /*13220*/  S2UR UR7, SR_CTAID.Z ;  /* 0x00000000000779c3 */ /* 0x000ea20000002700 */
[----:B------:R-:W-:Y:S02]  /*13230*/  ULDC UR4, c[0x0][0x1c0] ;  /* 0x0000700000047ab9 */ /* 0x000fe40000000800 */
[----:B------:R-:W-:-:S05]  /*13240*/  ULDC UR8, c[0x0][0x214] ;  /* 0x0000850000087ab9 */ /* 0x000fca0000000800 */
[----:B------:R-:W2:Y:S02]  /*13250*/  S2UR UR6, SR_CTAID.Y ;  /* 0x00000000000679c3 */ /* 0x000ea40000002600 */
[----:B--2---:R-:W-:-:S04]  /*13260*/  UIMAD UR4, UR6, UR4, UR7 ;  /* 0x00000004060472a4 */ /* 0x004fc8000f8e0207 */
[----:B------:R-:W-:Y:S02]  /*13270*/  UIMAD UR8, UR4, UR8, URZ ;  /* 0x00000008040872a4 */ /* 0x000fe4000f8e023f */
.L_x_2455:
[----:B------:R-:W-:Y:S01]  /*13280*/  BAR.SYNC.DEFER_BLOCKING 0x0 ;  /* 0x0000000000007b1d */ /* 0x000fe20000010000 */
[----:B------:R-:W-:Y:S01]  /*13290*/  LOP3.LUT R73, R5, 0xffffffe0, RZ, 0xc0, !PT ;  /* 0xffffffe005497812 */ /* 0x000fe200078ec0ff */
[----:B------:R-:W-:Y:S02]  /*132a0*/  USHF.R.S32.HI UR10, URZ, 0x1f, UR6 ;  /* 0x0000001f3f0a7899 */ /* 0x000fe40008011406 */
[----:B------:R-:W-:Y:S02]  /*132b0*/  UISETP.NE.AND UP0, UPT, UR30, -0x1, UPT ;  /* 0xffffffff1e00788c */ /* 0x000fe4000bf05270 */
[----:B------:R-:W2:Y:S01]  /*132c0*/  S2R R0, SR_TID.X ;  /* 0x0000000000007919 */ /* 0x000ea20000002100 */
[----:B------:R-:W-:Y:S01]  /*132d0*/  IMAD.IADD R73, R4, 0x1, -R73 ;  /* 0x0000000104497824 */ /* 0x000fe200078e0a49 */
[----:B------:R-:W-:Y:S01]  /*132e0*/  ULDC.64 UR4, c[0x0][0x1e8] ;  /* 0x00007a0000047ab9 */ /* 0x000fe20000000a00 */
[----:B------:R-:W-:Y:S01]  /*132f0*/  BSSY B0, `(.L_x_2456) ;  /* 0x0000033000007945 */ /* 0x000fe20003800000 */
[----:B------:R-:W-:-:S02]  /*13300*/  UIMAD.WIDE.U32 UR12, UR30, UR4, URZ ;  /* 0x000000041e0c72a5 */ /* 0x000fc4000f8e003f */
[----:B------:R-:W-:Y:S02]  /*13310*/  LOP3.LUT P0, RZ, R73, 0x3, RZ, 0xc0, !PT ;  /* 0x0000000349ff7812 */ /* 0x000fe4000780c0ff */
[----:B------:R-:W-:Y:S01]  /*13320*/  SHF.R.S32.HI R73, RZ, 0x1f, R6 ;  /* 0x0000001fff497819 */ /* 0x000fe20000011406 */
[----:B------:R-:W-:-:S03]  /*13330*/  UIMAD UR9, UR30, UR5, UR13 ;  /* 0x000000051e0972a4 */ /* 0x000fc6000f8e020d */
[----:B------:R-:W-:Y:S01]  /*13340*/  LEA.HI R73, R73, R6, RZ, 0x2 ;  /* 0x0000000649497211 */ /* 0x000fe200078f10ff */
[----:B------:R-:W-:Y:S02]  /*13350*/  ULDC.64 UR4, c[0x0][0x1e0] ;  /* 0x0000780000047ab9 */ /* 0x000fe40000000a00 */
[----:B------:R-:W-:Y:S01]  /*13360*/  UIMAD UR10, UR10, UR4, URZ ;  /* 0x000000040a0a72a4 */ /* 0x000fe2000f8e023f */
[----:B------:R-:W-:Y:S01]  /*13370*/  LOP3.LUT R73, R73, 0xffffffc, RZ, 0xc0, !PT ;  /* 0x0ffffffc49497812 */ /* 0x000fe200078ec0ff */
[----:B------:R-:W-:Y:S01]  /*13380*/  UIMAD.WIDE.U32 UR14, UR6, UR4, URZ ;  /* 0x00000004060e72a5 */ /* 0x000fe2000f8e003f */
[----:B------:R3:W4:Y:S01]  /*13390*/  LDS.128 R64, [R239] ;  /* 0x00000000ef407984 */ /* 0x0007220000000c00 */
[----:B------:R-:W-:Y:S02]  /*133a0*/  UIMAD UR5, UR6, UR5, UR10 ;  /* 0x00000005060572a4 */ /* 0x000fe4000f8e020a */
[----:B------:R-:W-:Y:S01]  /*133b0*/  IMAD.IADD R73, R6, 0x1, -R73 ;  /* 0x0000000106497824 */ /* 0x000fe200078e0a49 */
[----:B------:R3:W1:Y:S01]  /*133c0*/  LDS.128 R60, [R239+0x800] ;  /* 0x00080000ef3c7984 */ /* 0x0006620000000c00 */
[----:B------:R-:W-:Y:S01]  /*133d0*/  USEL UR12, UR14, UR12, !UP0 ;  /* 0x0000000c0e0c7287 */ /* 0x000fe2000c000000 */
[----:B--2---:R-:W-:Y:S01]  /*133e0*/  SHF.R.S32.HI R5, RZ, 0x1f, R0 ;  /* 0x0000001fff057819 */ /* 0x004fe20000011400 */
[----:B------:R-:W-:Y:S01]  /*133f0*/  @!UP0 UIADD3 UR9, UR15, UR5, URZ ;  /* 0x000000050f098290 */ /* 0x000fe2000fffe03f */
[----:B------:R3:W2:Y:S02]  /*13400*/  LDS.128 R56, [R239+0x1000] ;  /* 0x00100000ef387984 */ /* 0x0006a40000000c00 */
[----:B------:R-:W-:-:S02]  /*13410*/  LEA.HI R3, R5, R0, RZ, 0x5 ;  /* 0x0000000005037211 */ /* 0x000fc400078f28ff */
[----:B------:R3:W1:Y:S02]  /*13420*/  LDS.128 R52, [R239+0x1800] ;  /* 0x00180000ef347984 */ /* 0x0006640000000c00 */
[----:B------:R-:W-:Y:S02]  /*13430*/  LOP3.LUT R3, R3, 0xffffffe0, RZ, 0xc0, !PT ;  /* 0xffffffe003037812 */ /* 0x000fe400078ec0ff */
[----:B------:R3:W1:Y:S03]  /*13440*/  LDS.128 R48, [R239+0x2000] ;  /* 0x00200000ef307984 */ /* 0x0006660000000c00 */
[----:B------:R-:W-:Y:S01]  /*13450*/  IMAD.IADD R74, R0, 0x1, -R3 ;  /* 0x00000001004a7824 */ /* 0x000fe200078e0a03 */
        /* <DEDUP_REMOVED lines=10> */
[----:B-1----:R3:W1:Y:S04]  /*13500*/  LDS.128 R20, [R239+0x5800] ;  /* 0x00580000ef147984 */ /* 0x0026680000000c00 */
[----:B------:R3:W1:Y:S04]  /*13510*/  LDS.128 R16, [R239+0x6000] ;  /* 0x00600000ef107984 */ /* 0x0006680000000c00 */
[----:B------:R3:W1:Y:S04]  /*13520*/  LDS.128 R12, [R239+0x6800] ;  /* 0x00680000ef0c7984 */ /* 0x0006680000000c00 */
[----:B------:R3:W1:Y:S04]  /*13530*/  LDS.128 R8, [R239+0x7000] ;  /* 0x00700000ef087984 */ /* 0x0006680000000c00 */
[----:B------:R3:W1:Y:S01]  /*13540*/  LDS.128 R68, [R239+0x7800] ;  /* 0x00780000ef447984 */ /* 0x0006620000000c00 */
[----:B------:R-:W-:Y:S05]  /*13550*/  @P0 BRA `(.L_x_2457) ;  /* 0x000000c000000947 */ /* 0x000fea0003800000 */
[----:B--2-4-:R-:W2:Y:S01]  /*13560*/  S2UR UR5, SR_CTAID.X ;  /* 0x00000000000579c3 */ /* 0x014ea20000002500 */
[----:B------:R-:W-:-:S02]  /*13570*/  IADD3 R6, R73, 0x8, RZ ;  /* 0x0000000849067810 */ /* 0x000fc40007ffe0ff */
[----:B------:R-:W-:Y:S02]  /*13580*/  ISETP.GE.AND P2, PT, R73, UR21, PT ;  /* 0x0000001549007c0c */ /* 0x000fe4000bf46270 */
[----:B------:R-:W-:Y:S01]  /*13590*/  ISETP.GE.AND P1, PT, R6, UR21, PT ;  /* 0x0000001506007c0c */ /* 0x000fe2000bf26270 */
[----:B--2---:R-:W-:-:S04]  /*135a0*/  ULEA UR5, UR5, UR8, 0x6 ;  /* 0x0000000805057291 */ /* 0x004fc8000f8e303f */
[----:B------:R-:W-:Y:S02]  /*135b0*/  USHF.R.S32.HI UR4, URZ, 0x1f, UR5 ;  /* 0x0000001f3f047899 */ /* 0x000fe40008011405 */
[----:B------:R-:W-:-:S04]  /*135c0*/  IADD3 R3, P0, R73, UR5, RZ ;  /* 0x0000000549037c10 */ /* 0x000fc8000ff1e0ff */
[----:B------:R-:W-:Y:S02]  /*135d0*/  LEA.HI.X.SX32 R6, R73, UR4, 0x1, P0 ;  /* 0x0000000449067c11 */ /* 0x000fe400080f0eff */
[----:B------:R-:W-:-:S04]  /*135e0*/  LEA R74, P0, R3, c[0x0][0x200], 0x2 ;  /* 0x00008000034a7a11 */ /* 0x000fc800078010ff */
[----:B------:R-:W-:-:S05]  /*135f0*/  LEA.HI.X R75, R3, c[0x0][0x204], R6, 0x2, P0 ;  /* 0x00008100034b7a11 */ /* 0x000fca00000f1406 */
[----:B------:R2:W-:Y:S04]  /*13600*/  @!P2 STG.E [R74.64], R2 ;  /* 0x000000024a00a986 */ /* 0x0005e8000c101922 */
[----:B------:R2:W-:Y:S02]  /*13610*/  @!P1 STG.E [R74.64+0x20], R72 ;  /* 0x000020484a009986 */ /* 0x0005e4000c101922 */
.L_x_2457:
[----:B--2-4-:R-:W-:Y:S05]  /*13620*/  BSYNC B0 ;  /* 0x0000000000007941 */ /* 0x014fea0003800000 */
.L_x_2456:
[----:B------:R-:W2:Y:S01]  /*13630*/  S2R R3, SR_CTAID.X ;  /* 0x0000000000037919 */ /* 0x000ea20000002500 */
[----:B------:R-:W-:Y:S01]  /*13640*/  SHF.R.S32.HI R241, RZ, 0x1f, R240 ;  /* 0x0000001ffff17819 */ /* 0x000fe200000114f0 */
[----:B------:R-:W-:Y:S01]  /*13650*/  USHF.R.S32.HI UR6, URZ, 0x1f, UR7 ;  /* 0x0000001f3f067899 */ /* 0x000fe20008011407 */
[----:B------:R-:W-:Y:S01]  /*13660*/  LEA.HI R4, R7, R4, RZ, 0x3 ;  /* 0x0000000407047211 */ /* 0x000fe200078f18ff */
[----:B------:R-:W-:Y:S01]  /*13670*/  ULDC.64 UR4, c[0x0][0x1f0] ;  /* 0x00007c0000047ab9 */ /* 0x000fe20000000a00 */
[----:B------:R-:W-:Y:S01]  /*13680*/  LEA.HI R0, R5, R0, RZ, 0x3 ;  /* 0x0000000005007211 */ /* 0x000fe200078f18ff */
[----:B------:R-:W-:Y:S01]  /*13690*/  UIMAD UR4, UR6, UR4, URZ ;  /* 0x00000004060472a4 */ /* 0x000fe2000f8e023f */
[----:B------:R-:W-:Y:S01]  /*136a0*/  SHF.R.S32.HI R4, RZ, 0x3, R4 ;  /* 0x00000003ff047819 */ /* 0x000fe20000011404 */
[----:B------:R-:W-:Y:S01]  /*136b0*/  BSSY B0, `(.L_x_2458) ;  /* 0x0000020000007945 */ /* 0x000fe20003800000 */
[----:B------:R-:W-:Y:S01]  /*136c0*/  SHF.R.S32.HI R0, RZ, 0x3, R0 ;  /* 0x00000003ff007819 */ /* 0x000fe20000011400 */
[----:B------:R-:W-:-:S03]  /*136d0*/  UIMAD UR4, UR7, UR5, UR4 ;  /* 0x00000005070472a4 */ /* 0x000fc6000f8e0204 */
[----:B------:R-:W-:Y:S01]  /*136e0*/  SHF.R.S32.HI R0, RZ, 0x1f, R0 ;  /* 0x0000001fff007819 */ /* 0x000fe20000011400 */
[----:B--2---:R-:W-:-:S04]  /*136f0*/  IMAD.SHL.U32 R3, R3, 0x40, RZ ;  /* 0x0000004003037824 */ /* 0x004fc800078e00ff */
        /* <DEDUP_REMOVED lines=9> */
[----:B------:R-:W-:-:S05]  /*13790*/  IMAD.WIDE.U32 R6, R2, c[0x0][0x1f0], R6 ;  /* 0x00007c0002067a25 */ /* 0x000fca00078e0006 */
[----:B------:R-:W-:-:S05]  /*137a0*/  IADD3 R73, R7, UR4, RZ ;  /* 0x0000000407497c10 */ /* 0x000fca000fffe0ff */
        /* <DEDUP_REMOVED lines=13> */
[----:B------:R2:W-:Y:S04]  /*13880*/  @!P2 STG.E.128 [R76.64+0x80], R48 ;  /* 0x000080304c00a986 */ /* 0x0005e8000c101d22 */
[----:B------:R2:W-:Y:S04]  /*13890*/  @!P1 STG.E.128 [R76.64+0x100], R32 ;  /* 0x000100204c009986 */ /* 0x0005e8000c101d22 */
[----:B-1----:R2:W-:Y:S02]  /*138a0*/  @!P0 STG.E.128 [R76.64+0x180], R16 ;  /* 0x000180104c008986 */ /* 0x0025e4000c101d22 */
.L_x_2459:
[----:B------:R-:W-:Y:S05]  /*138b0*/  BSYNC B0 ;  /* 0x0000000000007941 */ /* 0x000fea0003800000 */
.L_x_2458:
[----:B------:R-:W-:Y:S01]  /*138c0*/  IADD3 R2, R4, 0x10, RZ ;  /* 0x0000001004027810 */ /* 0x000fe20007ffe0ff */
[----:B------:R-:W-:Y:S03]  /*138d0*/  BSSY B0, `(.L_x_2460) ;  /* 0x0000015000007945 */ /* 0x000fe60003800000 */
[----:B------:R-:W-:-:S13]  /*138e0*/  ISETP.GE.AND P0, PT, R2, UR21, PT ;  /* 0x0000001502007c0c */ /* 0x000fda000bf06270 */
[----:B------:R-:W-:Y:S05]  /*138f0*/  @P0 BRA `(.L_x_2461) ;  /* 0x0000012000000947 */ /* 0x000fea0003800000 */
[----:B------:R-:W-:Y:S01]  /*13900*/  IADD3 R3, P0, R4, 0x10, RZ ;  /* 0x0000001004037810 */ /* 0x000fe20007f1e0ff */
[----:B-12---:R-:W-:Y:S01]  /*13910*/  IMAD.MOV.U32 R16, RZ, RZ, R6 ;  /* 0x000000ffff107224 */ /* 0x006fe200078e0006 */
        /* <DEDUP_REMOVED lines=16> */
.L_x_2461:
[----:B------:R-:W-:Y:S05]  /*13a20*/  BSYNC B0 ;  /* 0x0000000000007941 */ /* 0x000fea0003800000 */
.L_x_2460:
        /* <DEDUP_REMOVED lines=22> */
.L_x_2463:
[----:B------:R-:W-:Y:S05]  /*13b90*/  BSYNC B0 ;  /* 0x0000000000007941 */ /* 0x000fea0003800000 */
.L_x_2462:
        /* <DEDUP_REMOVED lines=22> */
.L_x_2464:
        /* <DEDUP_REMOVED lines=16> */
.L_x_4922:


//--------------------- .text._ZN5flash24flash_fwd_splitkv_kernelI23Flash_fwd_kernel_traitsILi256ELi64ELi64ELi4ELb0ELb0EN7cutlass10bfloat16_tE19Flash_kernel_traitsILi256ELi64ELi64ELi4ES3_EELb1ELb0ELb1ELb0ELb0ELb1ELb0ELb0EEEvNS_16Flash_fwd_paramsE --------------------------
	.section	.text._ZN5flash24flash_fwd_splitkv_kernelI23Flash_fwd_kernel_traitsILi256ELi64ELi64ELi4ELb0ELb0EN7cutlass10bfloat16_tE19Flash_kernel_traitsILi256ELi64ELi64ELi4ES3_EELb1ELb0ELb1ELb0ELb0ELb1ELb0ELb0EEEvNS_16Flash_fwd_paramsE,"ax",@progbits
	.sectioninfo	@"SHI_REGISTERS=254"
	.align	128
        .global         _ZN5flash24flash_fwd_splitkv_kernelI23Flash_fwd_kernel_traitsILi256ELi64ELi64ELi4ELb0ELb0EN7cutlass10bfloat16_tE19Flash_kernel_traitsILi256ELi64ELi64ELi4ES3_EELb1ELb0ELb1ELb0ELb0ELb1ELb0ELb0EEEvNS_16Flash_fwd_paramsE
        .type           _ZN5flash24flash_fwd_splitkv_kernelI23Flash_fwd_kernel_traitsILi256ELi64ELi64ELi4ELb0ELb0EN7cutlass10bfloat16_tE19Flash_kernel_traitsILi256ELi64ELi64ELi4ES3_EELb1ELb0ELb1ELb0ELb0ELb1ELb0ELb0EEEvNS_16Flash_fwd_paramsE,@function
        .size           _ZN5flash24flash_fwd_splitkv_kernelI23Flash_fwd_kernel_traitsILi256ELi64ELi64ELi4ELb0ELb0EN7cutlass10bfloat16_tE19Flash_kernel_traitsILi256ELi64ELi64ELi4ES3_EELb1ELb0ELb1ELb0ELb0ELb1ELb0ELb0EEEvNS_16Flash_fwd_paramsE,(.L_x_4923 - _ZN5flash24flash_fwd_splitkv_kernelI23Flash_fwd_kernel_traitsILi256ELi64ELi64ELi4ELb0ELb0EN7cutlass10bfloat16_tE19Flash_kernel_traitsILi256ELi64ELi64ELi4ES3_EELb1ELb0ELb1ELb0ELb0ELb1ELb0ELb0EEEvNS_16Flash_fwd_paramsE)
        .other          _ZN5flash24flash_fwd_splitkv_kernelI23Flash_fwd_kernel_traitsILi256ELi64ELi64ELi4ELb0ELb0EN7cutlass10bfloat16_tE19Flash_kernel_traitsILi256ELi64ELi64ELi4ES3_EELb1ELb0ELb1ELb0ELb0ELb1ELb0ELb0EEEvNS_16Flash_fwd_paramsE,@"STO_CUDA_ENTRY STV_DEFAULT"
_ZN5flash24flash_fwd_splitkv_kernelI23Flash_fwd_kernel_traitsILi256ELi64ELi64ELi4ELb0ELb0EN7cutlass10bfloat16_tE19Flash_kernel_traitsILi256ELi64ELi64ELi4ES3_EELb1ELb0ELb1ELb0ELb0ELb1ELb0ELb0EEEvNS_16Flash_fwd_paramsE:
.text._ZN5flash24flash_fwd_splitkv_kernelI23Flash_fwd_kernel_traitsILi256ELi64ELi64ELi4ELb0ELb0EN7cutlass10bfloat16_tE19Flash_kernel_traitsILi256ELi64ELi64ELi4ES3_EELb1ELb0ELb1ELb0ELb0ELb1ELb0ELb0EEEvNS_16Flash_fwd_paramsE:
        /* <DEDUP_REMOVED lines=23> */
[----:B------:R1:W2:Y:S01]  /*0170*/  @P2 LDG.E R4, [R2.64] ;  /* 0x0000002202042981 */ /* 0x0002a2000c1e1900 */
[----:B------:R-:W-:-:S03]  /*0180*/  ULDC.64 UR6, c[0x0][0x248] ;  /* 0x0000920000067ab9 */ /* 0x000fc60000000a00 */
[----:B------:R1:W3:Y:S01]  /*0190*/  @P2 LDG.E R0, [R2.64+0x4] ;  /* 0x0000042202002981 */ /* 0x0002e2000c1e1900 */
[----:B------:R-:W-:Y:S01]  /*01a0*/  PLOP3.LUT P1, PT, PT, PT, UP1, 0x80, 0x0 ;  /* 0x000000000000781c */ /* 0x000fe20003f2f018 */
[----:B------:R-:W-:Y:S01]  /*01b0*/  UIMAD.WIDE UR6, UR14, UR26, UR6 ;  /* 0x0000001a0e0672a5 */ /* 0x000fe2000f8e0206 */
[----:B-1----:R-:W-:Y:S01]  /*01c0*/  IMAD.U32 R2, RZ, RZ, UR4 ;  /* 0x00000004ff027e24 */ /* 0x002fe2000f8e00ff */
[----:B------:R-:W-:-:S05]  /*01d0*/  MOV R3, UR5 ;  /* 0x0000000500037c02 */ /* 0x000fca0008000f00 */
[----:B------:R1:W4:Y:S01]  /*01e0*/  @P0 LDG.E R2, [R2.64] ;  /* 0x0000002202020981 */ /* 0x000322000c1e1900 */
[----:B------:R-:W-:Y:S01]  /*01f0*/  IMAD.U32 R6, RZ, RZ, UR6 ;  /* 0x00000006ff067e24 */ /* 0x000fe2000f8e00ff */
[----:B------:R-:W-:-:S05]  /*0200*/  MOV R7, UR7 ;  /* 0x0000000700077c02 */ /* 0x000fca0008000f00 */
[----:B-1----:R-:W5:Y:S01]  /*0210*/  @!P1 LDG.E R3, [R6.64] ;  /* 0x0000002206039981 */ /* 0x002f62000c1e1900 */
        /* <DEDUP_REMOVED lines=10> */
[----:B--2---:R-:W-:-:S07]  /*02c0*/  @UP2 UIADD3 UR29, UR29, -UR30, URZ ;  /* 0x8000001e1d1d2290 */ /* 0x004fce000fffe03f */
[----:B------:R-:W-:Y:S01]  /*02d0*/  @!UP2 ULDC UR29, c[0x0][0x214] ;  /* 0x00008500001daab9 */ /* 0x000fe20000000800 */
[----:B-----5:R3:W2:Y:S04]  /*02e0*/  @!P1 R2UR UR15, R3 ;  /* 0x00000000030f93c2 */ /* 0x0206a800000e0000 */
        /* <DEDUP_REMOVED lines=8> */
.L_x_2465:
[----:B------:R-:W-:Y:S02]  /*0370*/  ULDC UR8, c[0x0][0x218] ;  /* 0x0000860000087ab9 */ /* 0x000fe40000000800 */
.L_x_2466:
        /* <DEDUP_REMOVED lines=53> */
[----:B------:R-:W-:Y:S01]  /*06d0*/  BSSY B0, `(.L_x_2468) ;  /* 0x0000033000007945 */ /* 0x000fe20003800000 */
[----:B------:R-:W-:-:S02]  /*06e0*/  UIADD3 UR29, -UR6, UR29, URZ ;  /* 0x0000001d061d7290 */ /* 0x000fc4000fffe13f */
[----:B------:R-:W-:Y:S01]  /*06f0*/  IMAD.IADD R11, R10, 0x1, -R11 ;  /* 0x000000010a0b7824 */ /* 0x000fe200078e0a0b */
[----:B------:R-:W-:Y:S01]  /*0700*/  @UP0 UIMAD.WIDE.U32 UR10, UR30, UR8, URZ ;  /* 0x000000081e0a02a5 */ /* 0x000fe2000f8e003f */
[----:B------:R-:W-:Y:S01]  /*0710*/  SHF.R.S32.HI R10, RZ, 0x3, R0 ;  /* 0x00000003ff0a7819 */ /* 0x000fe20000011400 */
[----:B------:R-:W-:Y:S01]  /*0720*/  @!UP0 USHF.R.S32.HI UR8, URZ, 0x1f, UR14 ;  /* 0x0000001f3f088899 */ /* 0x000fe2000801140e */
[----:B------:R-:W-:Y:S01]  /*0730*/  IMAD.SHL.U32 R16, R11, 0x8, RZ ;  /* 0x000000080b107824 */ /* 0x000fe200078e00ff */
[----:B------:R-:W-:Y:S01]  /*0740*/  UIMAD UR7, UR6, UR5, UR7 ;  /* 0x00000005060772a4 */ /* 0x000fe2000f8e0207 */
[----:B------:R-:W-:Y:S01]  /*0750*/  SHF.R.S32.HI R3, RZ, 0x1f, R10 ;  /* 0x0000001fff037819 */ /* 0x000fe2000001140a */
[----:B------:R-:W-:Y:S02]  /*0760*/  @UP0 UIMAD UR9, UR30, UR9, UR11 ;  /* 0x000000091e0902a4 */ /* 0x000fe4000f8e020b */
[----:B------:R-:W-:Y:S01]  /*0770*/  ULDC.64 UR4, c[0x0][0x1e0] ;  /* 0x0000780000047ab9 */ /* 0x000fe20000000a00 */
[--C-:B------:R-:W-:Y:S01]  /*0780*/  SHF.R.S32.HI R17, RZ, 0x1f, R16.reuse ;  /* 0x0000001fff117819 */ /* 0x100fe20000011410 */
[----:B------:R-:W-:Y:S01]  /*0790*/  @!UP0 UIMAD UR8, UR8, UR4, URZ ;  /* 0x00000004080882a4 */ /* 0x000fe2000f8e023f */
[C---:B------:R-:W-:Y:S01]  /*07a0*/  IADD3 R9, R16.reuse, 0x40, RZ ;  /* 0x0000004010097810 */ /* 0x040fe20007ffe0ff */
[----:B------:R-:W-:Y:S01]  /*07b0*/  @!UP0 UIMAD.WIDE.U32 UR12, UR14, UR4, URZ ;  /* 0x000000040e0c82a5 */ /* 0x000fe2000f8e003f */
[----:B------:R-:W-:Y:S01]  /*07c0*/  IADD3 R8, R16, 0x80, RZ ;  /* 0x0000008010087810 */ /* 0x000fe20007ffe0ff */
[----:B------:R-:W-:Y:S01]  /*07d0*/  @!UP0 UIMAD UR8, UR14, UR5, UR8 ;  /* 0x000000050e0882a4 */ /* 0x000fe2000f8e0208 */
[----:B------:R-:W-:Y:S01]  /*07e0*/  IMAD.WIDE.U32 R4, R2, c[0x0][0x1e8], R16 ;  /* 0x00007a0002047a25 */ /* 0x000fe200078e0010 */
[----:B------:R-:W-:Y:S01]  /*07f0*/  USHF.R.S32.HI UR11, URZ, 0x1f, UR16 ;  /* 0x0000001f3f0b7899 */ /* 0x000fe20008011410 */
[----:B------:R-:W-:Y:S01]  /*0800*/  IADD3 R7, R16, 0xc0, RZ ;  /* 0x000000c010077810 */ /* 0x000fe20007ffe0ff */
[----:B------:R-:W-:Y:S01]  /*0810*/  @!UP0 UIADD3 UR9, UR13, UR8, URZ ;  /* 0x000000080d098290 */ /* 0x000fe2000fffe03f */
[----:B------:R-:W-:Y:S01]  /*0820*/  IMAD.U32 R2, RZ, RZ, UR7 ;  /* 0x00000007ff027e24 */ /* 0x000fe2000f8e00ff */
        /* <DEDUP_REMOVED lines=8> */
[----:B------:R-:W-:-:S02]  /*08b0*/  ULDC UR5, c[0x0][0x1c0] ;  /* 0x0000700000057ab9 */ /* 0x000fc40000000800 */
[----:B------:R-:W-:Y:S02]  /*08c0*/  UIMAD UR14, UR14, UR5, UR16 ;  /* 0x000000050e0e72a4 */ /* 0x000fe4000f8e0210 */
        /* <DEDUP_REMOVED lines=19> */
.L_x_2469:
[----:B------:R-:W-:Y:S05]  /*0a00*/  BSYNC B0 ;  /* 0x0000000000007941 */ /* 0x000fea0003800000 */
.L_x_2468:
        /* <DEDUP_REMOVED lines=22> */
.L_x_2471:
[----:B------:R-:W-:Y:S05]  /*0b70*/  BSYNC B0 ;  /* 0x0000000000007941 */ /* 0x000fea0003800000 */
.L_x_2470:
        /* <DEDUP_REMOVED lines=22> */
.L_x_2473:
[----:B------:R-:W-:Y:S05]  /*0ce0*/  BSYNC B0 ;  /* 0x0000000000007941 */ /* 0x000fea0003800000 */
.L_x_2472:
        /* <DEDUP_REMOVED lines=21> */
.L_x_2475:
[----:B------:R-:W-:Y:S05]  /*0e40*/  BSYNC B0 ;  /* 0x0000000000007941 */ /* 0x000fea0003800000 */
.L_x_2474:
        /* <DEDUP_REMOVED lines=20> */
.L_x_2467:
        /* <DEDUP_REMOVED lines=35> */
[----:B------:R-:W-:-:S03]  /*11c0*/  ULDC UR11, c[0x0][0x2d0] ;  /* 0x0000b400000b7ab9 */ /* 0x000fc60000000800 */
[----:B-1----:R-:W1:Y:S02]  /*11d0*/  MUFU.RCP R0, R0 ;  /* 0x0000000000007308 */ /* 0x002e640000001000 */
[----:B-1----:R-:W-:-:S06]  /*11e0*/  IADD3 R0, R0, 0xffffffe, RZ ;  /* 0x0ffffffe00007810 */ /* 0x002fcc0007ffe0ff */
[----:B------:R-:W1:Y:S02]  /*11f0*/  F2I.FTZ.U32.TRUNC.NTZ R0, R0 ;  /* 0x0000000000007305 */ /* 0x000e64000021f000 */
[----:B-1----:R1:W2:Y:S02]  /*1200*/  R2UR UR9, R0 ;  /* 0x00000000000973c2 */ /* 0x0022a400000e0000 */
[----:B-1----:R-:W-:Y:S01]  /*1210*/  IMAD.U32 R0, RZ, RZ, UR10 ;  /* 0x0000000aff007e24 */ /* 0x002fe2000f8e00ff */
[----:B--2---:R-:W-:-:S04]  /*1220*/  UIADD3 UR4, URZ, -UR9, URZ ;  /* 0x800000093f047290 */ /* 0x004fc8000fffe03f */
[----:B------:R-:W-:Y:S01]  /*1230*/  IABS R0, R0 ;  /* 0x0000000000007213 */ /* 0x000fe20000000000 */
[----:B------:R-:W-:-:S03]  /*1240*/  UIMAD UR4, UR4, UR13, URZ ;  /* 0x0000000d040472a4 */ /* 0x000fc6000f8e023f */
[----:B------:R-:W1:Y:S01]  /*1250*/  R2UR UR5, R0 ;  /* 0x00000000000573c2 */ /* 0x000e6200000e0000 */
[----:B------:R-:W-:-:S04]  /*1260*/  UIMAD.WIDE.U32 UR8, UR9, UR4, UR8 ;  /* 0x00000004090872a5 */ /* 0x000fc8000f8e0008 */
[----:B-1----:R-:W-:-:S07]  /*1270*/  UIMAD.WIDE.U32 UR8, UR9, UR5, URZ ;  /* 0x00000005090872a5 */ /* 0x002fce000f8e003f */
        /* <DEDUP_REMOVED lines=18> */
[----:B------:R-:W-:Y:S02]  /*13a0*/  ULDC UR20, c[0x0][0x1c8] ;  /* 0x0000720000147ab9 */ /* 0x000fe40000000800 */
[----:B------:R-:W-:Y:S01]  /*13b0*/  UIADD3 UR17, -UR17, URZ, URZ ;  /* 0x0000003f11117290 */ /* 0x000fe2000fffe13f */
[----:B------:R2:W3:Y:S01]  /*13c0*/  LDG.E R2, [R2.64] ;  /* 0x0000002202027981 */ /* 0x0004e2000c1e1900 */
[----:B------:R-:W4:Y:S01]  /*13d0*/  I2F.RP R6, R4 ;  /* 0x0000000400067306 */ /* 0x000f220000209400 */
[----:B------:R-:W-:-:S02]  /*13e0*/  ULOP3.LUT UR20, UR16, UR20, URZ, 0x3c, !UPT ;  /* 0x0000001410147292 */ /* 0x000fc4000f8e3c3f */
[----:B------:R-:W-:Y:S02]  /*13f0*/  ULDC.64 UR4, c[0x0][0x180] ;  /* 0x0000600000047ab9 */ /* 0x000fe40000000a00 */
[----:B------:R-:W-:Y:S02]  /*1400*/  UIMAD UR11, UR17, UR11, UR10 ;  /* 0x0000000b110b72a4 */ /* 0x000fe4000f8e020a */
[----:B------:R-:W-:Y:S02]  /*1410*/  ISETP.LE.AND P0, PT, RZ, UR20, PT ;  /* 0x00000014ff007c0c */ /* 0x000fe4000bf03270 */
[----:B------:R-:W-:Y:S01]  /*1420*/  USHF.R.S32.HI UR10, URZ, 0x1f, UR11 ;  /* 0x0000001f3f0a7899 */ /* 0x000fe2000801140b */
[----:B----4-:R-:W4:Y:S01]  /*1430*/  MUFU.RCP R6, R6 ;  /* 0x0000000600067308 */ /* 0x010f220000001000 */
[----:B-1----:R-:W-:Y:S02]  /*1440*/  IABS R0, R0 ;  /* 0x0000000000007213 */ /* 0x002fe40000000000 */
[----:B----4-:R-:W-:-:S05]  /*1450*/  IADD3 R6, R6, 0xffffffe, RZ ;  /* 0x0ffffffe06067810 */ /* 0x010fca0007ffe0ff */
[----:B------:R-:W2:Y:S02]  /*1460*/  F2I.FTZ.U32.TRUNC.NTZ R7, R6 ;  /* 0x0000000600077305 */ /* 0x000ea4000021f000 */
[----:B--2---:R-:W-:Y:S02]  /*1470*/  IMAD.MOV R3, RZ, RZ, -R7 ;  /* 0x000000ffff037224 */ /* 0x004fe400078e0a07 */
        /* <DEDUP_REMOVED lines=29> */
[----:B------:R-:W-:Y:S02]  /*1650*/  IMAD.U32 R3, RZ, RZ, UR19 ;  /* 0x00000013ff037e24 */ /* 0x000fe4000f8e00ff */
[----:B------:R-:W-:Y:S01]  /*1660*/  IMAD.U32 R2, RZ, RZ, UR18 ;  /* 0x00000012ff027e24 */ /* 0x000fe2000f8e00ff */
[----:B------:R-:W-:Y:S02]  /*1670*/  ULDC.64 UR4, c[0x0][0x188] ;  /* 0x0000620000047ab9 */ /* 0x000fe40000000a00 */
[----:B------:R-:W-:Y:S01]  /*1680*/  MOV R3, UR15 ;  /* 0x0000000f00037c02 */ /* 0x000fe20008000f00 */
[----:B------:R-:W-:Y:S02]  /*1690*/  UIMAD UR8, UR8, UR4, URZ ;  /* 0x00000004080872a4 */ /* 0x000fe4000f8e023f */
[----:B------:R-:W-:Y:S02]  /*16a0*/  UIMAD.WIDE.U32 UR18, UR9, UR4, URZ ;  /* 0x00000004091272a5 */ /* 0x000fe4000f8e003f */
[----:B------:R-:W-:Y:S01]  /*16b0*/  IMAD.WIDE.U32 R2, R12, c[0x0][0x1b0], R2 ;  /* 0x00006c000c027a25 */ /* 0x000fe200078e0002 */
[----:B------:R-:W-:-:S03]  /*16c0*/  UIMAD UR5, UR9, UR5, UR8 ;  /* 0x00000005090572a4 */ /* 0x000fc6000f8e0208 */
[----:B------:R-:W-:Y:S01]  /*16d0*/  IMAD.IADD R5, R3, 0x1, R5 ;  /* 0x0000000103057824 */ /* 0x000fe200078e0205 */
[----:B------:R-:W-:Y:S01]  /*16e0*/  MOV R20, R2 ;  /* 0x0000000200147202 */ /* 0x000fe20000000f00 */
[----:B------:R-:W-:Y:S01]  /*16f0*/  UIADD3 UR15, UR19, UR5, URZ ;  /* 0x00000005130f7290 */ /* 0x000fe2000fffe03f */
[----:B------:R-:W-:Y:S05]  /*1700*/  BRA `(.L_x_2477) ;  /* 0x000004f000007947 */ /* 0x000fea0003800000 */
.L_x_2476:
        /* <DEDUP_REMOVED lines=20> */
.L_x_2478:
        /* <DEDUP_REMOVED lines=27> */
[----:B------:R-:W-:-:S13]  /*1a00*/  ISETP.GT.U32.AND P1, PT, R3, R0, PT ;  /* 0x000000000300720c */ /* 0x000fda0003f24070 */
[-C--:B------:R-:W-:Y:S02]  /*1a10*/  @!P1 IADD3 R0, R0, -R3.reuse, RZ ;  /* 0x8000000300009210 */ /* 0x080fe40007ffe0ff */
[----:B------:R-:W-:Y:S02]  /*1a20*/  @!P1 IADD3 R12, R12, 0x1, RZ ;  /* 0x000000010c0c9810 */ /* 0x000fe40007ffe0ff */
[----:B------:R-:W-:Y:S01]  /*1a30*/  ISETP.GE.U32.AND P3, PT, R0, R3, PT ;  /* 0x000000030000720c */ /* 0x000fe20003f66070 */
[----:B------:R-:W-:Y:S01]  /*1a40*/  IMAD.U32 R3, RZ, RZ, UR19 ;  /* 0x00000013ff037e24 */ /* 0x000fe2000f8e00ff */
[----:B------:R-:W-:Y:S02]  /*1a50*/  ISETP.NE.AND P1, PT, RZ, c[0x0][0x1c8], PT ;  /* 0x00007200ff007a0c */ /* 0x000fe40003f25270 */
[----:B------:R-:W-:Y:S01]  /*1a60*/  MOV R3, UR4 ;  /* 0x0000000400037c02 */ /* 0x000fe20008000f00 */
[----:B------:R-:W-:Y:S02]  /*1a70*/  ULDC.64 UR4, c[0x0][0x1a0] ;  /* 0x0000680000047ab9 */ /* 0x000fe40000000a00 */
[----:B------:R-:W-:-:S04]  /*1a80*/  @UP0 UIMAD.WIDE.U32 UR18, UR15, UR4, URZ ;  /* 0x000000040f1202a5 */ /* 0x000fc8000f8e003f */
[----:B------:R-:W-:Y:S02]  /*1a90*/  @UP0 UIMAD UR15, UR15, UR5, UR19 ;  /* 0x000000050f0f02a4 */ /* 0x000fe4000f8e0213 */
[----:B------:R-:W-:-:S05]  /*1aa0*/  @P3 IADD3 R12, R12, 0x1, RZ ;  /* 0x000000010c0c3810 */ /* 0x000fca0007ffe0ff */
[----:B------:R-:W-:Y:S01]  /*1ab0*/  @!P2 IMAD.MOV R12, RZ, RZ, -R12 ;  /* 0x000000ffff0ca224 */ /* 0x000fe200078e0a0c */
[----:B------:R-:W-:-:S04]  /*1ac0*/  @!P1 LOP3.LUT R12, RZ, c[0x0][0x1c8], RZ, 0x33, !PT ;  /* 0x00007200ff0c9a12 */ /* 0x000fc800078e33ff */
[----:B------:R-:W-:Y:S01]  /*1ad0*/  SHF.R.S32.HI R8, RZ, 0x1f, R12 ;  /* 0x0000001fff087819 */ /* 0x000fe2000001140c */
[----:B------:R-:W-:-:S04]  /*1ae0*/  IMAD.WIDE.U32 R2, R12, c[0x0][0x1b0], R2 ;  /* 0x00006c000c027a25 */ /* 0x000fc800078e0002 */
[----:B------:R-:W-:Y:S02]  /*1af0*/  IMAD R5, R8, c[0x0][0x1b0], RZ ;  /* 0x00006c0008057a24 */ /* 0x000fe400078e02ff */
[----:B------:R-:W-:Y:S02]  /*1b00*/  IMAD.MOV.U32 R20, RZ, RZ, R2 ;  /* 0x000000ffff147224 */ /* 0x000fe400078e0002 */
        /* <DEDUP_REMOVED lines=15> */
.L_x_2477:
        /* <DEDUP_REMOVED lines=41> */
[----:B------:R-:W-:Y:S01]  /*1e90*/  ULDC.64 UR4, c[0x0][0x1a8] ;  /* 0x00006a0000047ab9 */ /* 0x000fe20000000a00 */
[----:B------:R-:W-:Y:S01]  /*1ea0*/  LOP3.LUT R4, R0, 0xfffffff8, RZ, 0xc0, !PT ;  /* 0xfffffff800047812 */ /* 0x000fe200078ec0ff */
[----:B------:R-:W-:Y:S01]  /*1eb0*/  IMAD R8, R12, c[0x0][0x1bc], R8 ;  /* 0x00006f000c087a24 */ /* 0x000fe200078e0208 */
[----:B------:R-:W-:Y:S01]  /*1ec0*/  IADD3 R24, P1, R244, UR18, RZ ;  /* 0x00000012f4187c10 */ /* 0x000fe2000ff3e0ff */
[----:B------:R-:W-:Y:S01]  /*1ed0*/  IMAD.X R21, R2, 0x1, R5, P2 ;  /* 0x0000000102157824 */ /* 0x000fe200010e0605 */
[----:B------:R-:W-:Y:S01]  /*1ee0*/  IADD3 R14, P0, R244, UR22, RZ ;  /* 0x00000016f40e7c10 */ /* 0x000fe2000ff1e0ff */
[----:B------:R-:W-:Y:S01]  /*1ef0*/  IMAD.IADD R4, R7, 0x1, -R4 ;  /* 0x0000000107047824 */ /* 0x000fe200078e0a04 */
[----:B------:R-:W-:Y:S01]  /*1f00*/  IADD3.X R25, R2, UR15, RZ, P1, !PT ;  /* 0x0000000f02197c10 */ /* 0x000fe20008ffe4ff */
[----:B------:R-:W-:Y:S01]  /*1f10*/  IMAD.SHL.U32 R0, R0, 0x40, RZ ;  /* 0x0000004000007824 */ /* 0x000fe200078e00ff */
[----:B------:R-:W-:Y:S01]  /*1f20*/  IADD3.X R15, R2, UR9, RZ, P0, !PT ;  /* 0x00000009020f7c10 */ /* 0x000fe200087fe4ff */
[----:B------:R-:W-:Y:S01]  /*1f30*/  IMAD.SHL.U32 R2, R237, 0x8, RZ ;  /* 0x00000008ed027824 */ /* 0x000fe200078e00ff */
[C---:B------:R-:W-:Y:S01]  /*1f40*/  R2P PR, R4.reuse, 0x6 ;  /* 0x0000000604007804 */ /* 0x040fe20000000000 */
[----:B------:R-:W-:Y:S01]  /*1f50*/  IMAD.SHL.U32 R4, R4, 0x40, RZ ;  /* 0x0000004004047824 */ /* 0x000fe200078e00ff */
[----:B------:R-:W-:Y:S01]  /*1f60*/  SHF.R.S32.HI R17, RZ, 0x1f, R16 ;  /* 0x0000001fff117819 */ /* 0x000fe20000011410 */
[----:B------:R-:W-:Y:S01]  /*1f70*/  USHF.R.S32.HI UR9, URZ, 0x1f, UR16 ;  /* 0x0000001f3f097899 */ /* 0x000fe20008011410 */
[----:B------:R-:W-:Y:S01]  /*1f80*/  IADD3 R170, P0, R16, UR11, RZ ;  /* 0x0000000b10aa7c10 */ /* 0x000fe2000ff1e0ff */
[----:B------:R-:W-:Y:S01]  /*1f90*/  IMAD.WIDE.U32 R12, R12, c[0x0][0x1b8], R24 ;  /* 0x00006e000c0c7a25 */ /* 0x000fe200078e0018 */
[----:B------:R-:W-:Y:S01]  /*1fa0*/  LOP3.LUT R4, R4, 0x1c0, RZ, 0xc0, !PT ;  /* 0x000001c004047812 */ /* 0x000fe200078ec0ff */
[----:B------:R-:W-:Y:S01]  /*1fb0*/  UIMAD UR4, UR9, UR4, URZ ;  /* 0x00000004090472a4 */ /* 0x000fe2000f8e023f */
[C---:B------:R-:W-:Y:S01]  /*1fc0*/  IADD3.X R168, R17.reuse, UR10, RZ, P0, !PT ;  /* 0x0000000a11a87c10 */ /* 0x040fe200087fe4ff */
[----:B------:R-:W-:Y:S01]  /*1fd0*/  IMAD R165, R17, c[0x0][0x198], RZ ;  /* 0x0000660011a57a24 */ /* 0x000fe200078e02ff */
[----:B------:R-:W-:Y:S01]  /*1fe0*/  LOP3.LUT R2, R4, 0x8, R2, 0xf8, !PT ;  /* 0x0000000804027812 */ /* 0x000fe200078ef802 */
[----:B------:R-:W-:Y:S01]  /*1ff0*/  IMAD.IADD R9, R13, 0x1, R8 ;  /* 0x000000010d097824 */ /* 0x000fe200078e0208 */
[----:B------:R-:W-:Y:S01]  /*2000*/  ISETP.GE.AND P0, PT, R16, UR21, PT ;  /* 0x0000001510007c0c */ /* 0x000fe2000bf06270 */
[----:B------:R-:W-:Y:S01]  /*2010*/  IMAD R168, R168, c[0x0][0x1a0], RZ ;  /* 0x00006800a8a87a24 */ /* 0x000fe200078e02ff */
[----:B------:R-:W-:Y:S01]  /*2020*/  SHF.R.U32.HI R4, RZ, 0x3, R4 ;  /* 0x00000003ff047819 */ /* 0x000fe20000011604 */
[----:B------:R-:W-:Y:S01]  /*2030*/  UIMAD UR4, UR16, UR5, UR4 ;  /* 0x00000005100472a4 */ /* 0x000fe2000f8e0204 */
[----:B------:R-:W-:Y:S01]  /*2040*/  LEA.HI R6, R6, R10, RZ, 0x5 ;  /* 0x0000000a06067211 */ /* 0x000fe200078f28ff */
[----:B------:R-:W-:Y:S01]  /*2050*/  IMAD R165, R16, c[0x0][0x19c], R165 ;  /* 0x0000670010a57a24 */ /* 0x000fe200078e02a5 */
[----:B------:R-:W-:Y:S01]  /*2060*/  LOP3.LUT R4, R2, R4, RZ, 0x3c, !PT ;  /* 0x0000000402047212 */ /* 0x000fe200078e3cff */
[----:B------:R-:W-:Y:S01]  /*2070*/  IMAD.WIDE.U32 R20, R16, c[0x0][0x198], R20 ;  /* 0x0000660010147a25 */ /* 0x000fe200078e0014 */
[----:B------:R-:W-:-:S02]  /*2080*/  LOP3.LUT R5, R6, 0xffffffe0, RZ, 0xc0, !PT ;  /* 0xffffffe006057812 */ /* 0x000fc400078ec0ff */
[----:B------:R-:W-:Y:S01]  /*2090*/  LOP3.LUT R4, R4, 0xfffffe00, R0, 0xf8, !PT ;  /* 0xfffffe0004047812 */ /* 0x000fe200078ef800 */
[----:B-1----:R-:W-:Y:S01]  /*20a0*/  IMAD.WIDE.U32 R18, R18, c[0x0][0x1a8], R14 ;  /* 0x00006a0012127a25 */ /* 0x002fe200078e000e */
[----:B------:R-:W-:Y:S02]  /*20b0*/  SHF.R.S32.HI R6, RZ, 0x5, R6 ;  /* 0x00000005ff067819 */ /* 0x000fe40000011406 */
[C---:B------:R-:W-:Y:S01]  /*20c0*/  IADD3 R241, R244.reuse, 0x40, RZ ;  /* 0x00000040f4f17810 */ /* 0x040fe20007ffe0ff */
[----:B------:R-:W-:Y:S01]  /*20d0*/  IMAD.MOV.U32 R8, RZ, RZ, R12 ;  /* 0x000000ffff087224 */ /* 0x000fe200078e000c */
[----:B------:R-:W-:Y:S01]  /*20e0*/  IADD3 R240, R244, 0x80, RZ ;  /* 0x00000080f4f07810 */ /* 0x000fe20007ffe0ff */
[----:B------:R-:W-:Y:S01]  /*20f0*/  IMAD R168, R170, c[0x0][0x1a4], R168 ;  /* 0x00006900aaa87a24 */ /* 0x000fe200078e02a8 */
[----:B------:R-:W-:Y:S01]  /*2100*/  IADD3 R239, R244, 0xc0, RZ ;  /* 0x000000c0f4ef7810 */ /* 0x000fe20007ffe0ff */
[----:B------:R-:W-:Y:S02]  /*2110*/  IMAD.MOV.U32 R2, RZ, RZ, 0x10 ;  /* 0x00000010ff027424 */ /* 0x000fe400078e00ff */
[----:B------:R-:W-:-:S02]  /*2120*/  IMAD.MOV.U32 R0, RZ, RZ, 0x20 ;  /* 0x00000020ff007424 */ /* 0x000fc400078e00ff */
[----:B------:R-:W-:Y:S01]  /*2130*/  IMAD.IADD R165, R21, 0x1, R165 ;  /* 0x0000000115a57824 */ /* 0x000fe200078e02a5 */
[----:B------:R-:W-:Y:S01]  /*2140*/  IADD3 R21, R19, UR4, RZ ;  /* 0x0000000413157c10 */ /* 0x000fe2000fffe0ff */
[----:B------:R-:W-:Y:S01]  /*2150*/  IMAD.WIDE.U32 R170, R170, c[0x0][0x1a0], R8 ;  /* 0x00006800aaaa7a25 */ /* 0x000fe200078e0008 */
[----:B------:R-:W-:Y:S02]  /*2160*/  SEL R2, R2, 0xfffffff0, !P1 ;  /* 0xfffffff002027807 */ /* 0x000fe40004800000 */
[----:B------:R-:W-:Y:S01]  /*2170*/  SEL R0, R0, 0xffffffe0, !P2 ;  /* 0xffffffe000007807 */ /* 0x000fe20005000000 */
[----:B--2---:R-:W-:-:S04]  /*2180*/  IMAD.WIDE R22, R22, 0x40, R16 ;  /* 0x0000004016167825 */ /* 0x004fc800078e0210 */
[----:B------:R-:W-:Y:S02]  /*2190*/  IMAD.MOV.U32 R166, RZ, RZ, R20 ;  /* 0x000000ffffa67224 */ /* 0x000fe400078e0014 */
        /* <DEDUP_REMOVED lines=42> */
.L_x_2480:
[----:B------:R-:W-:Y:S05]  /*2440*/  BSYNC B0 ;  /* 0x0000000000007941 */ /* 0x000fea0003800000 */
.L_x_2479:
        /* <DEDUP_REMOVED lines=45> */
.L_x_2482:
[----:B------:R-:W-:Y:S05]  /*2720*/  BSYNC B0 ;  /* 0x0000000000007941 */ /* 0x000fea0003800000 */
.L_x_2481:
        /* <DEDUP_REMOVED lines=45> */
.L_x_2484:
[----:B------:R-:W-:Y:S05]  /*2a00*/  BSYNC B0 ;  /* 0x0000000000007941 */ /* 0x000fea0003800000 */
.L_x_2483:
        /* <DEDUP_REMOVED lines=44> */
.L_x_2486:
[----:B------:R-:W-:Y:S05]  /*2cd0*/  BSYNC B0 ;  /* 0x0000000000007941 */ /* 0x000fea0003800000 */
.L_x_2485:
        /* <DEDUP_REMOVED lines=10> */
[C---:B-12---:R-:W-:Y:S01]  /*2d80*/  @!P5 LEA R20, P6, R166.reuse, c[0x0][0x168], 0x1 ;  /* 0x00005a00a614da11 */ /* 0x046fe200078c08ff */
        /* <DEDUP_REMOVED lines=28> */
.L_x_2488:
[----:B------:R-:W-:Y:S05]  /*2f50*/  BSYNC B0 ;  /* 0x0000000000007941 */ /* 0x000fea0003800000 */
.L_x_2487:
        /* <DEDUP_REMOVED lines=41> */
.L_x_2490:
[----:B------:R-:W-:Y:S05]  /*31f0*/  BSYNC B0 ;  /* 0x0000000000007941 */ /* 0x000fea0003800000 */
.L_x_2489:
[----:B------:R-:W-:Y:S01]  /*3200*/  ISETP.GE.AND P0, PT, R14, UR15, PT ;  /* 0x0000000f0e007c0c */ /* 0x000fe2000bf06270 */
[----:B------:R-:W-:-:S12]  /*3210*/  BSSY B0, `(.L_x_2491) ;  /* 0x0000028000007945 */ /* 0x000fd80003800000 */
[----:B------:R-:W-:Y:S05]  /*3220*/  @P0 BRA `(.L_x_2492) ;  /* 0x0000026000000947 */ /* 0x000fea0003800000 */
[----:B------:R-:W-:Y:S01]  /*3230*/  ISETP.GE.AND P5, PT, R244, c[0x0][0x220], PT ;  /* 0x00008800f4007a0c */ /* 0x000fe20003fa6270 */
[----:B-1----:R-:W-:Y:S01]  /*3240*/  IMAD.U32 R9, RZ, RZ, UR10 ;  /* 0x0000000aff097e24 */ /* 0x002fe2000f8e00ff */
[----:B------:R-:W-:Y:S01]  /*3250*/  ISETP.GE.AND P4, PT, R241, c[0x0][0x220], PT ;  /* 0x00008800f1007a0c */ /* 0x000fe20003f86270 */
[----:B------:R-:W-:Y:S01]  /*3260*/  IMAD.MOV.U32 R11, RZ, RZ, c[0x0][0x19c] ;  /* 0x00006700ff0b7624 */ /* 0x000fe200078e00ff */
[----:B------:R-:W-:Y:S01]  /*3270*/  ISETP.GE.AND P2, PT, R240, c[0x0][0x220], PT ;  /* 0x00008800f0007a0c */ /* 0x000fe20003f46270 */
[----:B------:R-:W-:Y:S01]  /*3280*/  IMAD.U32 R8, RZ, RZ, UR10 ;  /* 0x0000000aff087e24 */ /* 0x000fe2000f8e00ff */
[----:B------:R-:W-:-:S04]  /*3290*/  LEA R9, P0, R9, R166, 0x5 ;  /* 0x000000a609097211 */ /* 0x000fc800078028ff */
[----:B------:R-:W-:Y:S02]  /*32a0*/  LEA.HI.X R8, R8, R165, R11, 0x5, P0 ;  /* 0x000000a508087211 */ /* 0x000fe400000f2c0b */
        /* <DEDUP_REMOVED lines=30> */
.L_x_2492:
[----:B------:R-:W-:Y:S05]  /*3490*/  BSYNC B0 ;  /* 0x0000000000007941 */ /* 0x000fea0003800000 */
.L_x_2491:
        /* <DEDUP_REMOVED lines=8> */
[----:B------:R-:W-:Y:S01]  /*3520*/  IMAD.MOV.U32 R9, RZ, RZ, R165 ;  /* 0x000000ffff097224 */ /* 0x000fe200078e00a5 */
[----:B------:R-:W-:Y:S01]  /*3530*/  ULDC UR4, c[0x0][0x19c] ;  /* 0x0000670000047ab9 */ /* 0x000fe20000000800 */
[----:B------:R-:W-:Y:S01]  /*3540*/  ISETP.GE.AND P1, PT, R239, c[0x0][0x220], PT ;  /* 0x00008800ef007a0c */ /* 0x000fe20003f26270 */
[----:B------:R-:W-:Y:S01]  /*3550*/  UIMAD UR4, UR4, 0x30, URZ ;  /* 0x00000030040478a4 */ /* 0x000fe2000f8e023f */
[----:B------:R-:W-:-:S04]  /*3560*/  IMAD.WIDE.U32 R24, R24, 0x30, R8 ;  /* 0x0000003018187825 */ /* 0x000fc800078e0008 */
[----:B------:R1:W-:Y:S01]  /*3570*/  @P6 STS.128 [R243+0x9800], RZ ;  /* 0x009800fff3006388 */ /* 0x0003e20000000c00 */
[----:B------:R-:W-:Y:S02]  /*3580*/  IADD3 R8, R25, UR4, RZ ;  /* 0x0000000419087c10 */ /* 0x000fe4000fffe0ff */
[C---:B------:R-:W-:Y:S02]  /*3590*/  @!P6 LEA R26, P0, R24.reuse, c[0x0][0x168], 0x1 ;  /* 0x00005a00181aea11 */ /* 0x040fe400078008ff */
[C---:B------:R-:W-:Y:S02]  /*35a0*/  @!P5 LEA R22, P4, R24.reuse, c[0x0][0x168], 0x1 ;  /* 0x00005a001816da11 */ /* 0x040fe400078808ff */
        /* <DEDUP_REMOVED lines=25> */
.L_x_2494:
[----:B------:R-:W-:Y:S05]  /*3740*/  BSYNC B0 ;  /* 0x0000000000007941 */ /* 0x000fea0003800000 */
.L_x_2493:
        /* <DEDUP_REMOVED lines=12> */
[----:B-1----:R-:W-:Y:S01]  /*3810*/  IMAD.U32 R8, RZ, RZ, UR4 ;  /* 0x00000004ff087e24 */ /* 0x002fe2000f8e00ff */
[----:B------:R-:W-:-:S04]  /*3820*/  DEPBAR.LE SB0, 0x0 ;  /* 0x000080000000791a */ /* 0x000fc80000000000 */
[----:B------:R-:W-:-:S06]  /*3830*/  IMAD.U32 R9, RZ, RZ, UR5 ;  /* 0x00000005ff097e24 */ /* 0x000fcc000f8e00ff */
[----:B------:R1:W3:Y:S04]  /*3840*/  LDG.E R9, [R8.64] ;  /* 0x0000002208097981 */ /* 0x0002e8000c1e1900 */
[----:B------:R-:W-:Y:S01]  /*3850*/  BAR.SYNC.DEFER_BLOCKING 0x0 ;  /* 0x0000000000007b1d */ /* 0x000fe20000010000 */
[----:B------:R-:W-:Y:S01]  /*3860*/  ISETP.GE.AND P1, PT, R16, UR15, PT ;  /* 0x0000000f10007c0c */ /* 0x000fe2000bf26270 */
[----:B------:R-:W-:Y:S01]  /*3870*/  IMAD.SHL.U32 R242, R10, 0x2, RZ ;  /* 0x000000020af27824 */ /* 0x000fe200078e00ff */
[----:B------:R-:W-:-:S03]  /*3880*/  LEA R180, P0, R170, c[0x0][0x170], 0x1 ;  /* 0x00005c00aab47a11 */ /* 0x000fc600078008ff */
[----:B------:R-:W-:Y:S01]  /*3890*/  BSSY B0, `(.L_x_2495) ;  /* 0x000002f000007945 */ /* 0x000fe20003800000 */
[----:B------:R-:W-:Y:S02]  /*38a0*/  LOP3.LUT R242, R242, 0x6, RZ, 0xc0, !PT ;  /* 0x00000006f2f27812 */ /* 0x000fe400078ec0ff */
[----:B------:R-:W-:Y:S01]  /*38b0*/  LEA.HI.X R167, R170, c[0x0][0x174], R168, 0x1, P0 ;  /* 0x00005d00aaa77a11 */ /* 0x000fe200000f0ca8 */
[----:B-1----:R-:W3:Y:S04]  /*38c0*/  MUFU.RCP R8, c[0x0][0x238] ;  /* 0x00008e0000087b08 */ /* 0x002ee80000001000 */
[----:B------:R1:W-:Y:S04]  /*38d0*/  @P1 STS.128 [R243+0x10000], RZ ;  /* 0x010000fff3001388 */ /* 0x0003e80000000c00 */
[----:B------:R1:W-:Y:S04]  /*38e0*/  @P1 STS.128 [R243+0x12000], RZ ;  /* 0x012000fff3001388 */ /* 0x0003e80000000c00 */
[----:B------:R1:W-:Y:S04]  /*38f0*/  @P1 STS.128 [R243+0x14000], RZ ;  /* 0x014000fff3001388 */ /* 0x0003e80000000c00 */
[----:B------:R1:W-:Y:S01]  /*3900*/  @P1 STS.128 [R243+0x16000], RZ ;  /* 0x016000fff3001388 */ /* 0x0003e20000000c00 */
[----:B---3--:R-:W-:-:S04]  /*3910*/  FMUL.FTZ R8, R9, R8 ;  /* 0x0000000809087220 */ /* 0x008fc80000410000 */
[----:B------:R3:W4:Y:S02]  /*3920*/  R2UR UR4, R8 ;  /* 0x00000000080473c2 */ /* 0x00072400000e0000 */
[----:B---3--:R-:W-:-:S04]  /*3930*/  SHF.R.S32.HI R8, RZ, 0x1f, R5 ;  /* 0x0000001fff087819 */ /* 0x008fc80000011405 */
[----:B------:R-:W-:-:S04]  /*3940*/  LEA.HI R5, R8, R5, RZ, 0x2 ;  /* 0x0000000508057211 */ /* 0x000fc800078f10ff */
[----:B------:R-:W-:Y:S01]  /*3950*/  SHF.R.S32.HI R5, RZ, 0x2, R5 ;  /* 0x00000002ff057819 */ /* 0x000fe20000011405 */
[----:B------:R-:W-:Y:S05]  /*3960*/  @P1 BRA `(.L_x_2496) ;  /* 0x0000021000001947 */ /* 0x000fea0003800000 */
[----:B-1--4-:R-:W-:Y:S02]  /*3970*/  ISETP.GE.AND P3, PT, R244, c[0x0][0x220], PT ;  /* 0x00008800f4007a0c */ /* 0x012fe40003f66270 */
[----:B------:R-:W-:Y:S02]  /*3980*/  ISETP.GE.AND P2, PT, R241, c[0x0][0x220], PT ;  /* 0x00008800f1007a0c */ /* 0x000fe40003f46270 */
[----:B------:R-:W-:Y:S02]  /*3990*/  ISETP.GE.AND P1, PT, R240, c[0x0][0x220], PT ;  /* 0x00008800f0007a0c */ /* 0x000fe40003f26270 */
[----:B------:R-:W-:-:S07]  /*39a0*/  ISETP.GE.AND P0, PT, R239, c[0x0][0x220], PT ;  /* 0x00008800ef007a0c */ /* 0x000fce0003f06270 */
[--C-:B------:R-:W-:Y:S01]  /*39b0*/  @!P3 IMAD.MOV.U32 R8, RZ, RZ, R180.reuse ;  /* 0x000000ffff08b224 */ /* 0x100fe200078e00b4 */
[----:B------:R1:W-:Y:S01]  /*39c0*/  @P3 STS.128 [R243+0x10000], RZ ;  /* 0x010000fff3003388 */ /* 0x0003e20000000c00 */
[----:B------:R-:W-:Y:S01]  /*39d0*/  @!P3 IMAD.MOV.U32 R9, RZ, RZ, R167 ;  /* 0x000000ffff09b224 */ /* 0x000fe200078e00a7 */
[----:B------:R-:W-:Y:S01]  /*39e0*/  @!P2 MOV R11, R167 ;  /* 0x000000a7000ba202 */ /* 0x000fe20000000f00 */
        /* <DEDUP_REMOVED lines=11> */
[----:B---3--:R-:W-:Y:S01]  /*3aa0*/  @!P1 IMAD.MOV.U32 R8, RZ, RZ, R180 ;  /* 0x000000ffff089224 */ /* 0x008fe200078e00b4 */
[----:B------:R-:W-:-:S05]  /*3ab0*/  @!P1 MOV R9, R167 ;  /* 0x000000a700099202 */ /* 0x000fca0000000f00 */
[----:B------:R-:W-:Y:S01]  /*3ac0*/  @!PT LDS RZ, [RZ] ;  /* 0x00000000fffff984 */ /* 0x000fe20000000800 */
[----:B------:R-:W-:Y:S01]  /*3ad0*/  @!PT LDS RZ, [RZ] ;  /* 0x00000000fffff984 */ /* 0x000fe20000000800 */
[----:B------:R-:W-:Y:S01]  /*3ae0*/  @!PT LDS RZ, [RZ] ;  /* 0x00000000fffff984 */ /* 0x000fe20000000800 */
[----:B------:R1:W-:Y:S04]  /*3af0*/  @!P1 LDGSTS.E.BYPASS.LTC128B.128 [R243+0x14000], [R8.64+0x100] ;  /* 0x1400010008f39fae */ /* 0x0003e8000b901d62 */
[----:B------:R1:W-:Y:S01]  /*3b00*/  @P0 STS.128 [R243+0x16000], RZ ;  /* 0x016000fff3000388 */ /* 0x0003e20000000c00 */
[----:B------:R-:W-:Y:S05]  /*3b10*/  @P0 BRA `(.L_x_2496) ;  /* 0x0000006000000947 */ /* 0x000fea0003800000 */
[----:B-1----:R-:W-:Y:S02]  /*3b20*/  MOV R8, R180 ;  /* 0x000000b400087202 */ /* 0x002fe40000000f00 */
[----:B------:R-:W-:-:S05]  /*3b30*/  MOV R9, R167 ;  /* 0x000000a700097202 */ /* 0x000fca0000000f00 */
[----:B------:R-:W-:Y:S01]  /*3b40*/  @!PT LDS RZ, [RZ] ;  /* 0x00000000fffff984 */ /* 0x000fe20000000800 */
[----:B------:R-:W-:Y:S01]  /*3b50*/  @!PT LDS RZ, [RZ] ;  /* 0x00000000fffff984 */ /* 0x000fe20000000800 */
[----:B------:R-:W-:Y:S01]  /*3b60*/  @!PT LDS RZ, [RZ] ;  /* 0x00000000fffff984 */ /* 0x000fe20000000800 */
[----:B------:R1:W-:Y:S02]  /*3b70*/  LDGSTS.E.BYPASS.LTC128B.128 [R243+0x16000], [R8.64+0x180] ;  /* 0x1600018008f37fae */ /* 0x0003e4000b901d62 */
.L_x_2496:
[----:B-1--4-:R-:W-:Y:S05]  /*3b80*/  BSYNC B0 ;  /* 0x0000000000007941 */ /* 0x012fea0003800000 */
.L_x_2495:
        /* <DEDUP_REMOVED lines=21> */
[----:B--2---:R-:W-:Y:S01]  /*3ce0*/  @!P4 LEA R20, P3, R12, R180, 0x1 ;  /* 0x000000b40c14c211 */ /* 0x004fe200078608ff */
        /* <DEDUP_REMOVED lines=31> */
.L_x_2498:
[----:B------:R-:W-:Y:S05]  /*3ee0*/  BSYNC B0 ;  /* 0x0000000000007941 */ /* 0x000fea0003800000 */
.L_x_2497:
        /* <DEDUP_REMOVED lines=10> */
[----:B------:R-:W-:Y:S01]  /*3f90*/  IMAD.MOV.U32 R9, RZ, RZ, 0x5 ;  /* 0x00000005ff097424 */ /* 0x000fe200078e00ff */
[----:B------:R-:W-:Y:S01]  /*3fa0*/  ISETP.GE.AND P2, PT, R240, c[0x0][0x220], PT ;  /* 0x00008800f0007a0c */ /* 0x000fe20003f46270 */
[----:B------:R-:W-:Y:S01]  /*3fb0*/  IMAD.U32 R8, RZ, RZ, UR8 ;  /* 0x00000008ff087e24 */ /* 0x000fe2000f8e00ff */
[----:B------:R-:W-:Y:S01]  /*3fc0*/  ISETP.GE.AND P0, PT, R239, c[0x0][0x220], PT ;  /* 0x00008800ef007a0c */ /* 0x000fe20003f06270 */
[----:B------:R-:W-:-:S03]  /*3fd0*/  IMAD.SHL.U32 R7, R7, 0x20, RZ ;  /* 0x0000002007077824 */ /* 0x000fc600078e00ff */
[----:B------:R-:W-:-:S03]  /*3fe0*/  SHF.L.U64.HI R8, R8, R9, c[0x0][0x1a4] ;  /* 0x0000690008087619 */ /* 0x000fc60000010209 */
[CC--:B--2---:R-:W-:Y:S01]  /*3ff0*/  @!P5 LEA R18, P6, R7.reuse, R180.reuse, 0x1 ;  /* 0x000000b40712d211 */ /* 0x0c4fe200078c08ff */
[----:B------:R2:W-:Y:S01]  /*4000*/  @P5 STS.128 [R243+0x11000], RZ ;  /* 0x011000fff3005388 */ /* 0x0005e20000000c00 */
[CC--:B------:R-:W-:Y:S02]  /*4010*/  @!P4 LEA R14, P3, R7.reuse, R180.reuse, 0x1 ;  /* 0x000000b4070ec211 */ /* 0x0c0fe400078608ff */
[C---:B---3--:R-:W-:Y:S02]  /*4020*/  @!P2 LEA R10, P1, R7.reuse, R180, 0x1 ;  /* 0x000000b4070aa211 */ /* 0x048fe400078208ff */
        /* <DEDUP_REMOVED lines=19> */
[----:B--2---:R-:W-:-:S04]  /*4160*/  LEA R10, P0, R7, R180, 0x1 ;  /* 0x000000b4070a7211 */ /* 0x004fc800078008ff */
[----:B------:R-:W-:-:S05]  /*4170*/  LEA.HI.X R11, R7, R167, R8, 0x1, P0 ;  /* 0x000000a7070b7211 */ /* 0x000fca00000f0c08 */
[----:B------:R-:W-:Y:S01]  /*4180*/  @!PT LDS RZ, [RZ] ;  /* 0x00000000fffff984 */ /* 0x000fe20000000800 */
[----:B------:R-:W-:Y:S01]  /*4190*/  @!PT LDS RZ, [RZ] ;  /* 0x00000000fffff984 */ /* 0x000fe20000000800 */
[----:B------:R-:W-:Y:S01]  /*41a0*/  @!PT LDS RZ, [RZ] ;  /* 0x00000000fffff984 */ /* 0x000fe20000000800 */
[----:B------:R2:W-:Y:S04]  /*41b0*/  LDGSTS.E.BYPASS.LTC128B.128 [R243+0x17000], [R10.64+0x180] ;  /* 0x170001800af37fae */ /* 0x0005e8000b901d62 */
.L_x_2500:
[----:B------:R-:W-:Y:S05]  /*41c0*/  BSYNC B0 ;  /* 0x0000000000007941 */ /* 0x000fea0003800000 */
.L_x_2499:
        /* <DEDUP_REMOVED lines=10> */
[----:B--2---:R-:W-:Y:S02]  /*4270*/  MOV R14, UR8 ;  /* 0x00000008000e7c02 */ /* 0x004fe40008000f00 */
[----:B------:R-:W-:Y:S02]  /*4280*/  ISETP.GE.AND P1, PT, R240, c[0x0][0x220], PT ;  /* 0x00008800f0007a0c */ /* 0x000fe40003f26270 */
[----:B------:R-:W-:Y:S02]  /*4290*/  MOV R7, UR8 ;  /* 0x0000000800077c02 */ /* 0x000fe40008000f00 */
[----:B------:R-:W-:-:S03]  /*42a0*/  ISETP.GE.AND P0, PT, R239, c[0x0][0x220], PT ;  /* 0x00008800ef007a0c */ /* 0x000fc60003f06270 */
[-C--:B------:R-:W-:Y:S01]  /*42b0*/  @!P3 MOV R8, R180.reuse ;  /* 0x000000b40008b202 */ /* 0x080fe20000000f00 */
[----:B------:R-:W-:Y:S01]  /*42c0*/  @!P3 IMAD.MOV.U32 R9, RZ, RZ, R167 ;  /* 0x000000ffff09b224 */ /* 0x000fe200078e00a7 */
[----:B------:R2:W-:Y:S01]  /*42d0*/  @P3 STS.128 [R243+0x11800], RZ ;  /* 0x011800fff3003388 */ /* 0x0005e20000000c00 */
[----:B---3--:R-:W-:Y:S02]  /*42e0*/  @!P3 IMAD.MOV.U32 R10, RZ, RZ, c[0x0][0x1a4] ;  /* 0x00006900ff0ab624 */ /* 0x008fe400078e00ff */
[----:B------:R-:W-:Y:S01]  /*42f0*/  @!P3 IMAD.WIDE.U32 R14, R14, 0x60, R8 ;  /* 0x000000600e0eb825 */ /* 0x000fe200078e0008 */
[-C--:B------:R-:W-:Y:S02]  /*4300*/  @!P2 MOV R8, R180.reuse ;  /* 0x000000b40008a202 */ /* 0x080fe40000000f00 */
[----:B------:R-:W-:Y:S01]  /*4310*/  @!P1 MOV R18, R180 ;  /* 0x000000b400129202 */ /* 0x000fe20000000f00 */
[----:B------:R-:W-:Y:S02]  /*4320*/  @!P2 IMAD.MOV.U32 R9, RZ, RZ, R167 ;  /* 0x000000ffff09a224 */ /* 0x000fe400078e00a7 */
[----:B------:R-:W-:-:S02]  /*4330*/  @!P3 IMAD R10, R10, 0x60, RZ ;  /* 0x000000600a0ab824 */ /* 0x000fc400078e02ff */
[----:B------:R-:W-:Y:S01]  /*4340*/  @!P2 IMAD.WIDE.U32 R12, R12, 0x60, R8 ;  /* 0x000000600c0ca825 */ /* 0x000fe200078e0008 */
[----:B------:R-:W-:Y:S02]  /*4350*/  @!P2 MOV R9, c[0x0][0x1a4] ;  /* 0x000069000009aa02 */ /* 0x000fe40000000f00 */
[----:B------:R-:W-:Y:S01]  /*4360*/  @!P3 IADD3 R11, R15, R10, RZ ;  /* 0x0000000a0f0bb210 */ /* 0x000fe20007ffe0ff */
[----:B------:R-:W-:Y:S01]  /*4370*/  @!P1 IMAD.MOV.U32 R8, RZ, RZ, c[0x0][0x1a4] ;  /* 0x00006900ff089624 */ /* 0x000fe200078e00ff */
[----:B------:R-:W-:Y:S01]  /*4380*/  @!P3 MOV R10, R14 ;  /* 0x0000000e000ab202 */ /* 0x000fe20000000f00 */
[----:B------:R-:W-:Y:S02]  /*4390*/  @!P1 IMAD.MOV.U32 R19, RZ, RZ, R167 ;  /* 0x000000ffff139224 */ /* 0x000fe400078e00a7 */
[----:B------:R-:W-:Y:S02]  /*43a0*/  @!P2 IMAD R9, R9, 0x60, RZ ;  /* 0x000000600909a824 */ /* 0x000fe400078e02ff */
[----:B------:R-:W-:Y:S01]  /*43b0*/  @!P1 IMAD.WIDE.U32 R18, R7, 0x60, R18 ;  /* 0x0000006007129825 */ /* 0x000fe200078e0012 */
[----:B------:R-:W-:Y:S01]  /*43c0*/  @!PT LDS RZ, [RZ] ;  /* 0x00000000fffff984 */ /* 0x000fe20000000800 */
[----:B------:R-:W-:Y:S01]  /*43d0*/  @!PT LDS RZ, [RZ] ;  /* 0x00000000fffff984 */ /* 0x000fe20000000800 */
[----:B------:R-:W-:Y:S01]  /*43e0*/  @!PT LDS RZ, [RZ] ;  /* 0x00000000fffff984 */ /* 0x000fe20000000800 */
[----:B------:R2:W-:Y:S02]  /*43f0*/  @!P3 LDGSTS.E.BYPASS.LTC128B.128 [R243+0x11800], [R10.64] ;  /* 0x118000000af3bfae */ /* 0x0005e4000b901d62 */
[----:B------:R-:W-:Y:S01]  /*4400*/  @!P2 IADD3 R13, R13, R9, RZ ;  /* 0x000000090d0da210 */ /* 0x000fe20007ffe0ff */
[----:B------:R-:W-:Y:S01]  /*4410*/  @!P1 IMAD R8, R8, 0x60, RZ ;  /* 0x0000006008089824 */ /* 0x000fe200078e02ff */
[----:B------:R2:W-:Y:S03]  /*4420*/  @P2 STS.128 [R243+0x13800], RZ ;  /* 0x013800fff3002388 */ /* 0x0005e60000000c00 */
[----:B------:R-:W-:Y:S01]  /*4430*/  @!P1 IMAD.IADD R9, R19, 0x1, R8 ;  /* 0x0000000113099824 */ /* 0x000fe200078e0208 */
[----:B------:R-:W-:Y:S01]  /*4440*/  @!P1 MOV R8, R18 ;  /* 0x0000001200089202 */ /* 0x000fe20000000f00 */
        /* <DEDUP_REMOVED lines=12> */
[----:B------:R-:W-:Y:S01]  /*4510*/  ULDC UR5, c[0x0][0x1a4] ;  /* 0x0000690000057ab9 */ /* 0x000fe20000000800 */
[----:B--2---:R-:W-:Y:S01]  /*4520*/  MOV R8, R180 ;  /* 0x000000b400087202 */ /* 0x004fe20000000f00 */
[----:B------:R-:W-:Y:S01]  /*4530*/  UIMAD UR5, UR5, 0x60, URZ ;  /* 0x00000060050578a4 */ /* 0x000fe2000f8e023f */
[----:B------:R-:W-:-:S05]  /*4540*/  MOV R9, R167 ;  /* 0x000000a700097202 */ /* 0x000fca0000000f00 */
[----:B------:R-:W-:-:S05]  /*4550*/  IMAD.WIDE.U32 R8, R7, 0x60, R8 ;  /* 0x0000006007087825 */ /* 0x000fca00078e0008 */
[----:B------:R-:W-:-:S05]  /*4560*/  IADD3 R9, R9, UR5, RZ ;  /* 0x0000000509097c10 */ /* 0x000fca000fffe0ff */
[----:B------:R-:W-:Y:S01]  /*4570*/  @!PT LDS RZ, [RZ] ;  /* 0x00000000fffff984 */ /* 0x000fe20000000800 */
[----:B------:R-:W-:Y:S01]  /*4580*/  @!PT LDS RZ, [RZ] ;  /* 0x00000000fffff984 */ /* 0x000fe20000000800 */
[----:B------:R-:W-:Y:S01]  /*4590*/  @!PT LDS RZ, [RZ] ;  /* 0x00000000fffff984 */ /* 0x000fe20000000800 */
[----:B------:R2:W-:Y:S02]  /*45a0*/  LDGSTS.E.BYPASS.LTC128B.128 [R243+0x17800], [R8.64+0x180] ;  /* 0x1780018008f37fae */ /* 0x0005e4000b901d62 */
.L_x_2502:
[----:B------:R-:W-:Y:S05]  /*45b0*/  BSYNC B0 ;  /* 0x0000000000007941 */ /* 0x000fea0003800000 */
.L_x_2501:
[C---:B------:R-:W-:Y:S01]  /*45c0*/  IMAD.SHL.U32 R7, R3.reuse, 0x40, RZ ;  /* 0x0000004003077824 */ /* 0x040fe200078e00ff */
[----:B------:R-:W-:Y:S01]  /*45d0*/  R2P PR, R3, 0x6 ;  /* 0x0000000603007804 */ /* 0x000fe20000000000 */
[----:B------:R-:W-:Y:S01]  /*45e0*/  IMAD.SHL.U32 R16, R16, 0x8, RZ ;  /* 0x0000000810107824 */ /* 0x000fe200078e00ff */
[----:B------:R-:W0:Y:S01]  /*45f0*/  LDGDEPBAR ;  /* 0x00000000000079af */ /* 0x000e220000000000 */
[C---:B------:R-:W-:Y:S01]  /*4600*/  IMAD R238, R6.reuse, 0x400, R4 ;  /* 0x0000040006ee7824 */ /* 0x040fe200078e0204 */
[----:B------:R-:W-:Y:S01]  /*4610*/  LOP3.LUT R7, R7, 0x1c0, RZ, 0xc0, !PT ;  /* 0x000001c007077812 */ /* 0x000fe200078ec0ff */
[----:B------:R-:W-:Y:S01]  /*4620*/  UISETP.GE.AND UP0, UPT, UR12, 0x2, UPT ;  /* 0x000000020c00788c */ /* 0x000fe2000bf06270 */
[----:B------:R-:W-:Y:S01]  /*4630*/  LEA R6, R6, UR6, 0x4 ;  /* 0x0000000606067c11 */ /* 0x000fe2000f8e20ff */
[----:B------:R-:W-:Y:S01]  /*4640*/  IMAD.SHL.U32 R238, R238, 0x2, RZ ;  /* 0x00000002eeee7824 */ /* 0x000fe200078e00ff */
[----:B------:R-:W-:Y:S02]  /*4650*/  LOP3.LUT R16, R7, 0x8, R16, 0xf8, !PT ;  /* 0x0000000807107812 */ /* 0x000fe400078ef810 */
[----:B------:R-:W-:Y:S01]  /*4660*/  SHF.R.U32.HI R7, RZ, 0x3, R7 ;  /* 0x00000003ff077819 */ /* 0x000fe20000011607 */
[--C-:B------:R-:W-:Y:S01]  /*4670*/  IMAD R236, R2, 0x2, R238.reuse ;  /* 0x0000000202ec7824 */ /* 0x100fe200078e02ee */
[----:B------:R-:W-:Y:S01]  /*4680*/  LDSM.16.M88.4 R56, [R238] ;  /* 0x00000000ee38783b */ /* 0x000fe20000000200 */
[----:B------:R-:W-:Y:S01]  /*4690*/  IMAD R234, R0, 0x2, R238 ;  /* 0x0000000200ea7824 */ /* 0x000fe200078e02ee */
[----:B------:R-:W-:Y:S01]  /*46a0*/  LOP3.LUT R7, R16, R7, RZ, 0x3c, !PT ;  /* 0x0000000710077212 */ /* 0x000fe200078e3cff */
[----:B------:R-:W-:Y:S01]  /*46b0*/  IMAD R233, R0, 0x2, R236 ;  /* 0x0000000200e97824 */ /* 0x000fe200078e02ec */
[----:B--2---:R-:W-:Y:S01]  /*46c0*/  LDSM.16.M88.4 R24, [R236] ;  /* 0x00000000ec18783b */ /* 0x004fe20000000200 */
[----:B------:R-:W-:Y:S01]  /*46d0*/  IADD3 R6, R6, 0x1, R5 ;  /* 0x0000000106067810 */ /* 0x000fe20007ffe005 */
[----:B------:R-:W-:-:S02]  /*46e0*/  IMAD.U32 R5, RZ, RZ, UR7 ;  /* 0x00000007ff057e24 */ /* 0x000fc4000f8e00ff */
[----:B------:R-:W-:Y:S01]  /*46f0*/  IMAD R237, R237, 0x200, R7 ;  /* 0x00000200eded7824 */ /* 0x000fe200078e0207 */
[----:B------:R-:W-:Y:S01]  /*4700*/  LDSM.16.M88.4 R64, [R234] ;  /* 0x00000000ea40783b */ /* 0x000fe20000000200 */
[----:B------:R-:W-:Y:S02]  /*4710*/  IADD3 R7, R242, UR17, RZ ;  /* 0x00000011f2077c10 */ /* 0x000fe4000fffe0ff */
[----:B------:R-:W-:Y:S01]  /*4720*/  IMAD.SHL.U32 R237, R237, 0x2, RZ ;  /* 0x00000002eded7824 */ /* 0x000fe200078e00ff */
[----:B------:R-:W-:Y:S02]  /*4730*/  IADD3 R5, R5, -UR29, R6 ;  /* 0x8000001d05057c10 */ /* 0x000fe4000fffe006 */
[----:B------:R-:W-:Y:S02]  /*4740*/  IADD3 R95, R7, 0x10, RZ ;  /* 0x00000010075f7810 */ /* 0x000fe40007ffe0ff */
[----:B------:R-:W2:Y:S01]  /*4750*/  LDSM.16.M88.4 R16, [R237+0x8000] ;  /* 0x00800000ed10783b */ /* 0x000ea20000000200 */
[C---:B------:R-:W-:Y:S01]  /*4760*/  IADD3 R3, R237.reuse, 0x8000, RZ ;  /* 0x00008000ed037810 */ /* 0x040fe20007ffe0ff */
[----:B------:R-:W-:Y:S01]  /*4770*/  I2F R94, R95 ;  /* 0x0000005f005e7306 */ /* 0x000fe20000201400 */
[----:B------:R-:W-:Y:S01]  /*4780*/  IADD3 R235, R237, 0x8020, RZ ;  /* 0x00008020edeb7810 */ /* 0x000fe20007ffe0ff */
[----:B------:R-:W5:Y:S01]  /*4790*/  LDSM.16.M88.4 R36, [R237+0x8800] ;  /* 0x00880000ed24783b */ /* 0x000f620000000200 */
[----:B------:R-:W-:Y:S01]  /*47a0*/  @P1 IADD3 R235, R3, -0x20, RZ ;  /* 0xffffffe003eb1810 */ /* 0x000fe20007ffe0ff */
[----:B------:R-:W-:Y:S01]  /*47b0*/  IMAD.MOV.U32 R3, RZ, RZ, 0x40 ;  /* 0x00000040ff037424 */ /* 0x000fe200078e00ff */
[C---:B------:R-:W-:Y:S01]  /*47c0*/  IADD3 R89, R7.reuse, 0x1, RZ ;  /* 0x0000000107597810 */ /* 0x040fe20007ffe0ff */
[----:B------:R-:W1:Y:S01]  /*47d0*/  LDSM.16.M88.4 R48, [R237+0x9000] ;  /* 0x00900000ed30783b */ /* 0x000e620000000200 */
[----:B------:R-:W-:-:S02]  /*47e0*/  IADD3 R93, R7, 0x9, RZ ;  /* 0x00000009075d7810 */ /* 0x000fc40007ffe0ff */
[----:B------:R-:W-:Y:S01]  /*47f0*/  SEL R3, R3, 0xffffffc0, !P2 ;  /* 0xffffffc003037807 */ /* 0x000fe20005000000 */
[----:B------:R-:W3:Y:S01]  /*4800*/  LDSM.16.M88.4 R40, [R237+0x9800] ;  /* 0x00980000ed28783b */ /* 0x000ee20000000200 */
[----:B------:R-:W-:Y:S01]  /*4810*/  I2F R88, R89 ;  /* 0x0000005900587306 */ /* 0x000fe20000201400 */
[----:B------:R-:W-:Y:S02]  /*4820*/  IADD3 R103, R7, 0x20, RZ ;  /* 0x0000002007677810 */ /* 0x000fe40007ffe0ff */
[----:B------:R-:W4:Y:S01]  /*4830*/  LDSM.16.M88.4 R32, [R235] ;  /* 0x00000000eb20783b */ /* 0x000f220000000200 */
[----:B------:R-:W-:Y:S01]  /*4840*/  IMAD.IADD R231, R237, 0x1, R3 ;  /* 0x00000001ede77824 */ /* 0x000fe200078e0203 */
[----:B------:R-:W-:Y:S01]  /*4850*/  IADD3 R99, R7, 0x18, RZ ;  /* 0x0000001807637810 */ /* 0x000fe20007ffe0ff */
[----:B------:R-:W-:Y:S01]  /*4860*/  IMAD.IADD R224, R3, 0x1, R235 ;  /* 0x0000000103e07824 */ /* 0x000fe200078e02eb */
[----:B---3--:R-:W3:Y:S01]  /*4870*/  LDSM.16.M88.4 R8, [R235+0x800] ;  /* 0x00080000eb08783b */ /* 0x008ee20000000200 */
[----:B------:R-:W-:Y:S01]  /*4880*/  I2F R92, R93 ;  /* 0x0000005d005c7306 */ /* 0x000fe20000201400 */
[----:B------:R-:W-:-:S02]  /*4890*/  IADD3 R201, R5, c[0x0][0x2e8], RZ ;  /* 0x0000ba0005c97a10 */ /* 0x000fc40007ffe0ff */
[----:B------:R-:W1:Y:S01]  /*48a0*/  LDSM.16.M88.4 R12, [R235+0x1000] ;  /* 0x00100000eb0c783b */ /* 0x000e620000000200 */
[----:B------:R-:W-:Y:S02]  /*48b0*/  IADD3 R106, R7, 0x28, RZ ;  /* 0x00000028076a7810 */ /* 0x000fe40007ffe0ff */
[C---:B------:R-:W-:Y:S01]  /*48c0*/  IADD3 R200, R201.reuse, 0x8, RZ ;  /* 0x00000008c9c87810 */ /* 0x040fe20007ffe0ff */
[----:B------:R-:W-:Y:S01]  /*48d0*/  LDSM.16.M88.4 R76, [R231+0x8000] ;  /* 0x00800000e74c783b */ /* 0x000fe20000000200 */
[----:B------:R-:W-:Y:S01]  /*48e0*/  I2F R102, R103 ;  /* 0x0000006700667306 */ /* 0x000fe20000201400 */
[----:B------:R-:W-:Y:S02]  /*48f0*/  IMNMX R201, R201, UR7, PT ;  /* 0x00000007c9c97c17 */ /* 0x000fe4000b800200 */
[----:B------:R-:W-:Y:S01]  /*4900*/  LDSM.16.M88.4 R72, [R231+0x9800] ;  /* 0x00980000e748783b */ /* 0x000fe20000000200 */
[C---:B------:R-:W-:Y:S02]  /*4910*/  IADD3 R91, R7.reuse, 0x8, RZ ;  /* 0x00000008075b7810 */ /* 0x040fe40007ffe0ff */
[C---:B------:R-:W-:Y:S01]  /*4920*/  IADD3 R97, R7.reuse, 0x11, RZ ;  /* 0x0000001107617810 */ /* 0x040fe20007ffe0ff */
[----:B------:R-:W-:Y:S01]  /*4930*/  LDSM.16.M88.4 R60, [R224] ;  /* 0x00000000e03c783b */ /* 0x000fe20000000200 */
[----:B------:R-:W-:Y:S01]  /*4940*/  I2F R98, R99 ;  /* 0x0000006300627306 */ /* 0x000fe20000201400 */
[----:B------:R-:W-:Y:S01]  /*4950*/  IADD3 R105, R7, 0x21, RZ ;  /* 0x0000002107697810 */ /* 0x000fe20007ffe0ff */
[----:B--2---:R-:W-:Y:S01]  /*4960*/  HMMA.16816.F32.BF16 R20, R56, R16, RZ ;  /* 0x000000103814723c */ /* 0x004fe200000418ff */
[----:B------:R-:W-:Y:S01]  /*4970*/  LDSM.16.M88.4 R44, [R224+0x800] ;  /* 0x00080000e02c783b */ /* 0x000fe20000000200 */
[----:B------:R-:W-:-:S02]  /*4980*/  ISETP.GE.AND P6, PT, R89, R201, PT ;  /* 0x000000c95900720c */ /* 0x000fc40003fc6270 */
[C---:B------:R-:W-:Y:S01]  /*4990*/  IADD3 R110, R7.reuse, 0x31, RZ ;  /* 0x00000031076e7810 */ /* 0x040fe20007ffe0ff */
[----:B------:R-:W-:Y:S01]  /*49a0*/  LDSM.16.M88.4 R84, [R235+0x6800] ;  /* 0x00680000eb54783b */ /* 0x000fe20000000200 */
[----:B------:R-:W-:Y:S01]  /*49b0*/  I2F R90, R91 ;  /* 0x0000005b005a7306 */ /* 0x000fe20000201400 */
[----:B------:R-:W-:Y:S01]  /*49c0*/  IMNMX R200, R200, UR7, PT ;  /* 0x00000007c8c87c17 */ /* 0x000fe2000b800200 */
[C---:B-----5:R-:W-:Y:S01]  /*49d0*/  HMMA.16816.F32.BF16 R28, R56.reuse, R36, RZ ;  /* 0x00000024381c723c */ /* 0x060fe200000418ff */
[----:B------:R-:W-:Y:S02]  /*49e0*/  IADD3 R101, R7, 0x19, RZ ;  /* 0x0000001907657810 */ /* 0x000fe40007ffe0ff */
[----:B------:R-:W-:Y:S02]  /*49f0*/  ISETP.GE.AND P0, PT, R93, R201, PT ;  /* 0x000000c95d00720c */ /* 0x000fe40003f06270 */
[C---:B------:R-:W-:Y:S01]  /*4a00*/  IADD3 R108, R7.reuse, 0x29, RZ ;  /* 0x00000029076c7810 */ /* 0x040fe20007ffe0ff */
[----:B------:R-:W-:Y:S01]  /*4a10*/  I2F R96, R97 ;  /* 0x0000006100607306 */ /* 0x000fe20000201400 */
[----:B------:R-:W-:Y:S01]  /*4a20*/  IADD3 R109, R7, 0x30, RZ ;  /* 0x00000030076d7810 */ /* 0x000fe20007ffe0ff */
[----:B------:R-:W-:Y:S01]  /*4a30*/  HMMA.16816.F32.BF16 R16, R56, R18, RZ ;  /* 0x000000123810723c */ /* 0x000fe200000418ff */
[----:B------:R-:W-:-:S02]  /*4a40*/  ISETP.GE.AND P3, PT, R89, R200, PT ;  /* 0x000000c85900720c */ /* 0x000fc40003f66270 */
[----:B------:R-:W-:Y:S02]  /*4a50*/  IADD3 R111, R7, 0x39, RZ ;  /* 0x00000039076f7810 */ /* 0x000fe40007ffe0ff */
[CC--:B------:R-:W-:Y:S01]  /*4a60*/  ISETP.GE.AND P4, PT, R91.reuse, R201.reuse, PT ;  /* 0x000000c95b00720c */ /* 0x0c0fe20003f86270 */
[----:B------:R-:W-:Y:S01]  /*4a70*/  I2F R104, R105 ;  /* 0x0000006900687306 */ /* 0x000fe20000201400 */
[-C--:B------:R-:W-:Y:S01]  /*4a80*/  ISETP.GE.AND P1, PT, R91, R200.reuse, PT ;  /* 0x000000c85b00720c */ /* 0x080fe20003f26270 */
[C---:B------:R-:W-:Y:S01]  /*4a90*/  HMMA.16816.F32.BF16 R36, R56.reuse, R38, RZ ;  /* 0x000000263824723c */ /* 0x040fe200000418ff */
[----:B------:R-:W-:Y:S02]  /*4aa0*/  ISETP.GE.AND P5, PT, R93, R200, PT ;  /* 0x000000c85d00720c */ /* 0x000fe40003fa6270 */
[----:B------:R-:W-:Y:S02]  /*4ab0*/  ISETP.GE.AND P2, PT, R95, R201, PT ;  /* 0x000000c95f00720c */ /* 0x000fe40003f46270 */
[C---:B------:R-:W-:Y:S01]  /*4ac0*/  IADD3 R227, R235.reuse, 0x800, RZ ;  /* 0x00000800ebe37810 */ /* 0x040fe20007ffe0ff */
[----:B------:R-:W-:Y:S01]  /*4ad0*/  I2F R100, R101 ;  /* 0x0000006500647306 */ /* 0x000fe20000201400 */
[C---:B------:R-:W-:Y:S01]  /*4ae0*/  IADD3 R226, R235.reuse, 0x1000, RZ ;  /* 0x00001000ebe27810 */ /* 0x040fe20007ffe0ff */
[----:B-1----:R-:W-:Y:S01]  /*4af0*/  HMMA.16816.F32.BF16 R52, R56, R48, RZ ;  /* 0x000000303834723c */ /* 0x002fe200000418ff */
[----:B------:R-:W-:-:S02]  /*4b00*/  IADD3 R225, R235, 0x1800, RZ ;  /* 0x00001800ebe17810 */ /* 0x000fc40007ffe0ff */
[C---:B------:R-:W-:Y:S02]  /*4b10*/  IADD3 R223, R235.reuse, 0x2000, RZ ;  /* 0x00002000ebdf7810 */ /* 0x040fe40007ffe0ff */
[C---:B------:R-:W-:Y:S01]  /*4b20*/  IADD3 R222, R235.reuse, 0x2800, RZ ;  /* 0x00002800ebde7810 */ /* 0x040fe20007ffe0ff */
[----:B------:R-:W-:Y:S01]  /*4b30*/  I2F R107, R109 ;  /* 0x0000006d006b7306 */ /* 0x000fe20000201400 */
[C---:B------:R-:W-:Y:S01]  /*4b40*/  IADD3 R221, R235.reuse, 0x3000, RZ ;  /* 0x00003000ebdd7810 */ /* 0x040fe20007ffe0ff */
[C---:B------:R-:W-:Y:S01]  /*4b50*/  HMMA.16816.F32.BF16 R48, R56.reuse, R50, RZ ;  /* 0x000000323830723c */ /* 0x040fe200000418ff */
[C---:B------:R-:W-:Y:S02]  /*4b60*/  IADD3 R220, R235.reuse, 0x3800, RZ ;  /* 0x00003800ebdc7810 */ /* 0x040fe40007ffe0ff */
[C---:B------:R-:W-:Y:S02]  /*4b70*/  IADD3 R219, R235.reuse, 0x4000, RZ ;  /* 0x00004000ebdb7810 */ /* 0x040fe40007ffe0ff */
[C---:B------:R-:W-:Y:S01]  /*4b80*/  IADD3 R218, R235.reuse, 0x4800, RZ ;  /* 0x00004800ebda7810 */ /* 0x040fe20007ffe0ff */
[----:B------:R-:W-:Y:S01]  /*4b90*/  I2F R3, R7 ;  /* 0x0000000700037306 */ /* 0x000fe20000201400 */
[C---:B------:R-:W-:Y:S01]  /*4ba0*/  IADD3 R217, R235.reuse, 0x5000, RZ ;  /* 0x00005000ebd97810 */ /* 0x040fe20007ffe0ff */
[----:B------:R-:W-:Y:S01]  /*4bb0*/  HMMA.16816.F32.BF16 R68, R56, R40, RZ ;  /* 0x000000283844723c */ /* 0x000fe200000418ff */
[----:B------:R-:W-:-:S02]  /*4bc0*/  IADD3 R216, R235, 0x5800, RZ ;  /* 0x00005800ebd87810 */ /* 0x000fc40007ffe0ff */
[C---:B------:R-:W-:Y:S02]  /*4bd0*/  IADD3 R215, R235.reuse, 0x6000, RZ ;  /* 0x00006000ebd77810 */ /* 0x040fe40007ffe0ff */
[C---:B------:R-:W-:Y:S02]  /*4be0*/  IADD3 R214, R235.reuse, 0x6800, RZ ;  /* 0x00006800ebd67810 */ /* 0x040fe40007ffe0ff */
[C---:B------:R-:W-:Y:S01]  /*4bf0*/  IADD3 R213, R235.reuse, 0x7000, RZ ;  /* 0x00007000ebd57810 */ /* 0x040fe20007ffe0ff */
[----:B------:R-:W-:Y:S01]  /*4c00*/  HMMA.16816.F32.BF16 R56, R56, R42, RZ ;  /* 0x0000002a3838723c */ /* 0x000fe200000418ff */
[----:B------:R-:W1:Y:S01]  /*4c10*/  LDSM.16.M88.4 R40, [R235+0x1800] ;  /* 0x00180000eb28783b */ /* 0x000e620000000200 */
[----:B------:R-:W-:-:S06]  /*4c20*/  IADD3 R212, R235, 0x7800, RZ ;  /* 0x00007800ebd47810 */ /* 0x000fcc0007ffe0ff */
[C---:B----4-:R-:W-:Y:S08]  /*4c30*/  HMMA.16816.F32.BF16 R20, R24.reuse, R32, R20 ;  /* 0x000000201814723c */ /* 0x050ff00000041814 */
[C---:B------:R-:W-:Y:S01]  /*4c40*/  HMMA.16816.F32.BF16 R16, R24.reuse, R34, R16 ;  /* 0x000000221810723c */ /* 0x040fe20000041810 */
[----:B------:R-:W2:Y:S07]  /*4c50*/  LDSM.16.M88.4 R32, [R231+0x8800] ;  /* 0x00880000e720783b */ /* 0x000eae0000000200 */
[C---:B---3--:R-:W-:Y:S08]  /*4c60*/  HMMA.16816.F32.BF16 R28, R24.reuse, R8, R28 ;  /* 0x00000008181c723c */ /* 0x048ff0000004181c */
[C---:B------:R-:W-:Y:S01]  /*4c70*/  HMMA.16816.F32.BF16 R36, R24.reuse, R10, R36 ;  /* 0x0000000a1824723c */ /* 0x040fe20000041824 */
[----:B------:R-:W3:Y:S07]  /*4c80*/  LDSM.16.M88.4 R8, [R231+0x9000] ;  /* 0x00900000e708783b */ /* 0x000eee0000000200 */
[C---:B------:R-:W-:Y:S08]  /*4c90*/  HMMA.16816.F32.BF16 R52, R24.reuse, R12, R52 ;  /* 0x0000000c1834723c */ /* 0x040ff00000041834 */
[C---:B------:R-:W-:Y:S01]  /*4ca0*/  HMMA.16816.F32.BF16 R48, R24.reuse, R14, R48 ;  /* 0x0000000e1830723c */ /* 0x040fe20000041830 */
[----:B------:R-:W4:Y:S07]  /*4cb0*/  LDSM.16.M88.4 R12, [R233] ;  /* 0x00000000e90c783b */ /* 0x000f2e0000000200 */
[C---:B-1----:R-:W-:Y:S08]  /*4cc0*/  HMMA.16816.F32.BF16 R68, R24.reuse, R40, R68 ;  /* 0x000000281844723c */ /* 0x042ff00000041844 */
[----:B------:R-:W-:Y:S01]  /*4cd0*/  HMMA.16816.F32.BF16 R56, R24, R42, R56 ;  /* 0x0000002a1838723c */ /* 0x000fe20000041838 */
[----:B------:R-:W1:Y:S04]  /*4ce0*/  LDSM.16.M88.4 R40, [R224+0x1000] ;  /* 0x00100000e028783b */ /* 0x000e680000000200 */
[----:B------:R-:W5:Y:S03]  /*4cf0*/  LDSM.16.M88.4 R24, [R224+0x1800] ;  /* 0x00180000e018783b */ /* 0x000f660000000200 */
[C---:B------:R-:W-:Y:S08]  /*4d00*/  HMMA.16816.F32.BF16 R20, R64.reuse, R76, R20 ;  /* 0x0000004c4014723c */ /* 0x040ff00000041814 */
[C---:B------:R-:W-:Y:S01]  /*4d10*/  HMMA.16816.F32.BF16 R16, R64.reuse, R78, R16 ;  /* 0x0000004e4010723c */ /* 0x040fe20000041810 */
[----:B------:R-:W-:Y:S07]  /*4d20*/  LDSM.16.M88.4 R76, [R235+0x3800] ;  /* 0x00380000eb4c783b */ /* 0x000fee0000000200 */
        /* <DEDUP_REMOVED lines=8> */
[----:B------:R-:W3:Y:S04]  /*4db0*/  LDSM.16.M88.4 R56, [R237+0xa800] ;  /* 0x00a80000ed38783b */ /* 0x000ee80000000200 */
[----:B------:R-:W-:Y:S03]  /*4dc0*/  LDSM.16.M88.4 R72, [R236+0x2000] ;  /* 0x00200000ec48783b */ /* 0x000fe60000000200 */
[C---:B----4-:R-:W-:Y:S08]  /*4dd0*/  HMMA.16816.F32.BF16 R20, R12.reuse, R60, R20 ;  /* 0x0000003c0c14723c */ /* 0x050ff00000041814 */
[C---:B------:R-:W-:Y:S01]  /*4de0*/  HMMA.16816.F32.BF16 R16, R12.reuse, R62, R16 ;  /* 0x0000003e0c10723c */ /* 0x040fe20000041810 */
[----:B------:R-:W-:Y:S07]  /*4df0*/  LDSM.16.M88.4 R60, [R231+0xa800] ;  /* 0x00a80000e73c783b */ /* 0x000fee0000000200 */
[C---:B------:R-:W-:Y:S08]  /*4e00*/  HMMA.16816.F32.BF16 R28, R12.reuse, R44, R28 ;  /* 0x0000002c0c1c723c */ /* 0x040ff0000004181c */
[C---:B------:R-:W-:Y:S01]  /*4e10*/  HMMA.16816.F32.BF16 R36, R12.reuse, R46, R36 ;  /* 0x0000002e0c24723c */ /* 0x040fe20000041824 */
[----:B------:R-:W4:Y:S07]  /*4e20*/  LDSM.16.M88.4 R44, [R237+0xb000] ;  /* 0x00b00000ed2c783b */ /* 0x000f2e0000000200 */
[C---:B-1----:R-:W-:Y:S08]  /*4e30*/  HMMA.16816.F32.BF16 R52, R12.reuse, R40, R52 ;  /* 0x000000280c34723c */ /* 0x042ff00000041834 */
[C---:B------:R-:W-:Y:S01]  /*4e40*/  HMMA.16816.F32.BF16 R48, R12.reuse, R42, R48 ;  /* 0x0000002a0c30723c */ /* 0x040fe20000041830 */
[----:B------:R-:W1:Y:S07]  /*4e50*/  LDSM.16.M88.4 R40, [R237+0xb800] ;  /* 0x00b80000ed28783b */ /* 0x000e6e0000000200 */
[C---:B-----5:R-:W-:Y:S08]  /*4e60*/  HMMA.16816.F32.BF16 R68, R12.reuse, R24, R68 ;  /* 0x000000180c44723c */ /* 0x060ff00000041844 */
[----:B------:R-:W-:Y:S01]  /*4e70*/  HMMA.16816.F32.BF16 R64, R12, R26, R64 ;  /* 0x0000001a0c40723c */ /* 0x000fe20000041840 */
[----:B------:R-:W5:Y:S04]  /*4e80*/  LDSM.16.M88.4 R24, [R235+0x2000] ;  /* 0x00200000eb18783b */ /* 0x000f680000000200 */
[----:B------:R-:W-:Y:S03]  /*4e90*/  LDSM.16.M88.4 R12, [R235+0x3000] ;  /* 0x00300000eb0c783b */ /* 0x000fe60000000200 */
        /* <DEDUP_REMOVED lines=8> */
[----:B------:R-:W-:Y:S07]  /*4f20*/  LDSM.16.M88.4 R44, [R231+0xa000] ;  /* 0x00a00000e72c783b */ /* 0x000fee0000000200 */
[C---:B-1----:R-:W-:Y:S08]  /*4f30*/  HMMA.16816.F32.BF16 R68, R32.reuse, R40, R68 ;  /* 0x000000282044723c */ /* 0x042ff00000041844 */
[----:B------:R-:W-:Y:S01]  /*4f40*/  HMMA.16816.F32.BF16 R64, R32, R42, R64 ;  /* 0x0000002a2040723c */ /* 0x000fe20000041840 */
[----:B------:R-:W1:Y:S04]  /*4f50*/  LDSM.16.M88.4 R32, [R234+0x2000] ;  /* 0x00200000ea20783b */ /* 0x000e680000000200 */
[----:B------:R-:W-:Y:S03]  /*4f60*/  LDSM.16.M88.4 R40, [R233+0x2000] ;  /* 0x00200000e928783b */ /* 0x000fe60000000200 */
        /* <DEDUP_REMOVED lines=26> */
[C---:B------:R-:W-:Y:S08]  /*5110*/  HMMA.16816.F32.BF16 R20, R40.reuse, R24, R20 ;  /* 0x000000182814723c */ /* 0x040ff00000041814 */
[C---:B------:R-:W-:Y:S01]  /*5120*/  HMMA.16816.F32.BF16 R16, R40.reuse, R26, R16 ;  /* 0x0000001a2810723c */ /* 0x040fe20000041810 */
[----:B------:R-:W5:Y:S07]  /*5130*/  LDSM.16.M88.4 R24, [R237+0xd000] ;  /* 0x00d00000ed18783b */ /* 0x000f6e0000000200 */
[C---:B---3--:R-:W-:Y:S08]  /*5140*/  HMMA.16816.F32.BF16 R28, R40.reuse, R12, R28 ;  /* 0x0000000c281c723c */ /* 0x048ff0000004181c */
[C---:B------:R-:W-:Y:S01]  /*5150*/  HMMA.16816.F32.BF16 R36, R40.reuse, R14, R36 ;  /* 0x0000000e2824723c */ /* 0x040fe20000041824 */
[----:B------:R-:W3:Y:S07]  /*5160*/  LDSM.16.M88.4 R12, [R237+0xd800] ;  /* 0x00d80000ed0c783b */ /* 0x000eee0000000200 */
[C---:B-1----:R-:W-:Y:S08]  /*5170*/  HMMA.16816.F32.BF16 R52, R40.reuse, R44, R52 ;  /* 0x0000002c2834723c */ /* 0x042ff00000041834 */
        /* <DEDUP_REMOVED lines=9> */
[C---:B----4-:R-:W-:Y:S08]  /*5210*/  HMMA.16816.F32.BF16 R28, R8.reuse, R32, R28 ;  /* 0x00000020081c723c */ /* 0x050ff0000004181c */
[C---:B------:R-:W-:Y:S01]  /*5220*/  HMMA.16816.F32.BF16 R36, R8.reuse, R34, R36 ;  /* 0x000000220824723c */ /* 0x040fe20000041824 */
[----:B------:R-:W-:Y:S07]  /*5230*/  LDSM.16.M88.4 R32, [R234+0x4000] ;  /* 0x00400000ea20783b */ /* 0x000fee0000000200 */
[C---:B-----5:R-:W-:Y:S08]  /*5240*/  HMMA.16816.F32.BF16 R52, R8.reuse, R24, R52 ;  /* 0x000000180834723c */ /* 0x060ff00000041834 */
        /* <DEDUP_REMOVED lines=10> */
[----:B------:R-:W-:Y:S01]  /*52f0*/  HMMA.16816.F32.BF16 R36, R56, R42, R36 ;  /* 0x0000002a3824723c */ /* 0x000fe20000041824 */
[----:B------:R-:W1:Y:S07]  /*5300*/  LDSM.16.M88.4 R40, [R224+0x4000] ;  /* 0x00400000e028783b */ /* 0x000e6e0000000200 */
[----:B--2---:R-:W-:Y:S08]  /*5310*/  HMMA.16816.F32.BF16 R20, R32, R24, R20 ;  /* 0x000000182014723c */ /* 0x004ff00000041814 */
[C---:B------:R-:W-:Y:S08]  /*5320*/  HMMA.16816.F32.BF16 R52, R56.reuse, R72, R52 ;  /* 0x000000483834723c */ /* 0x040ff00000041834 */
[C---:B------:R-:W-:Y:S01]  /*5330*/  HMMA.16816.F32.BF16 R48, R56.reuse, R74, R48 ;  /* 0x0000004a3830723c */ /* 0x040fe20000041830 */
[----:B------:R-:W-:Y:S07]  /*5340*/  LDSM.16.M88.4 R72, [R237+0xe800] ;  /* 0x00e80000ed48783b */ /* 0x000fee0000000200 */
[C---:B------:R-:W-:Y:S08]  /*5350*/  HMMA.16816.F32.BF16 R68, R56.reuse, R60, R68 ;  /* 0x0000003c3844723c */ /* 0x040ff00000041844 */
[----:B------:R-:W-:Y:S01]  /*5360*/  HMMA.16816.F32.BF16 R64, R56, R62, R64 ;  /* 0x0000003e3840723c */ /* 0x000fe20000041840 */
[----:B------:R-:W-:Y:S04]  /*5370*/  LDSM.16.M88.4 R60, [R238+0x6000] ;  /* 0x00600000ee3c783b */ /* 0x000fe80000000200 */
[----:B------:R-:W-:Y:S03]  /*5380*/  LDSM.16.M88.4 R56, [R237+0xf000] ;  /* 0x00f00000ed38783b */ /* 0x000fe60000000200 */
[C---:B------:R-:W-:Y:S01]  /*5390*/  HMMA.16816.F32.BF16 R16, R32.reuse, R26, R16 ;  /* 0x0000001a2010723c */ /* 0x040fe20000041810 */
[----:B------:R-:W2:Y:S07]  /*53a0*/  LDSM.16.M88.4 R24, [R237+0xe000] ;  /* 0x00e00000ed18783b */ /* 0x000eae0000000200 */
[C---:B---3--:R-:W-:Y:S08]  /*53b0*/  HMMA.16816.F32.BF16 R28, R32.reuse, R12, R28 ;  /* 0x0000000c201c723c */ /* 0x048ff0000004181c */
[----:B------:R-:W-:Y:S01]  /*53c0*/  HMMA.16816.F32.BF16 R36, R32, R14, R36 ;  /* 0x0000000e2024723c */ /* 0x000fe20000041824 */
[----:B------:R-:W3:Y:S07]  /*53d0*/  LDSM.16.M88.4 R12, [R224+0x4800] ;  /* 0x00480000e00c783b */ /* 0x000eee0000000200 */
[----:B-1----:R-:W-:Y:S08]  /*53e0*/  HMMA.16816.F32.BF16 R20, R76, R40, R20 ;  /* 0x000000284c14723c */ /* 0x002ff00000041814 */
[C---:B------:R-:W-:Y:S08]  /*53f0*/  HMMA.16816.F32.BF16 R52, R32.reuse, R8, R52 ;  /* 0x000000082034723c */ /* 0x040ff00000041834 */
[C---:B------:R-:W-:Y:S01]  /*5400*/  HMMA.16816.F32.BF16 R48, R32.reuse, R10, R48 ;  /* 0x0000000a2030723c */ /* 0x040fe20000041830 */
[----:B------:R-:W-:Y:S07]  /*5410*/  LDSM.16.M88.4 R8, [R224+0x5000] ;  /* 0x00500000e008783b */ /* 0x000fee0000000200 */
[C---:B------:R-:W-:Y:S08]  /*5420*/  HMMA.16816.F32.BF16 R68, R32.reuse, R44, R68 ;  /* 0x0000002c2044723c */ /* 0x040ff00000041844 */
[----:B------:R-:W-:Y:S01]  /*5430*/  HMMA.16816.F32.BF16 R64, R32, R46, R64 ;  /* 0x0000002e2040723c */ /* 0x000fe20000041840 */
[----:B------:R-:W-:Y:S04]  /*5440*/  LDSM.16.M88.4 R44, [R236+0x6000] ;  /* 0x00600000ec2c783b */ /* 0x000fe80000000200 */
[----:B------:R-:W1:Y:S03]  /*5450*/  LDSM.16.M88.4 R32, [R235+0x6000] ;  /* 0x00600000eb20783b */ /* 0x000e660000000200 */
[----:B------:R-:W-:Y:S01]  /*5460*/  HMMA.16816.F32.BF16 R16, R76, R42, R16 ;  /* 0x0000002a4c10723c */ /* 0x000fe20000041810 */
[----:B------:R-:W-:Y:S07]  /*5470*/  LDSM.16.M88.4 R40, [R231+0xe000] ;  /* 0x00e00000e728783b */ /* 0x000fee0000000200 */
[----:B--2---:R-:W-:Y:S08]  /*5480*/  HMMA.16816.F32.BF16 R20, R60, R24, R20 ;  /* 0x000000183c14723c */ /* 0x004ff00000041814 */
[C---:B---3--:R-:W-:Y:S08]  /*5490*/  HMMA.16816.F32.BF16 R28, R76.reuse, R12, R28 ;  /* 0x0000000c4c1c723c */ /* 0x048ff0000004181c */
[----:B------:R-:W-:Y:S01]  /*54a0*/  HMMA.16816.F32.BF16 R36, R76, R14, R36 ;  /* 0x0000000e4c24723c */ /* 0x000fe20000041824 */
[----:B------:R-:W2:Y:S07]  /*54b0*/  LDSM.16.M88.4 R12, [R234+0x6000] ;  /* 0x00600000ea0c783b */ /* 0x000eae0000000200 */
[----:B------:R-:W-:Y:S01]  /*54c0*/  HMMA.16816.F32.BF16 R16, R60, R26, R16 ;  /* 0x0000001a3c10723c */ /* 0x000fe20000041810 */
[----:B------:R-:W-:Y:S07]  /*54d0*/  LDSM.16.M88.4 R24, [R224+0x6000] ;  /* 0x00600000e018783b */ /* 0x000fee0000000200 */
[----:B-1----:R-:W-:Y:S08]  /*54e0*/  HMMA.16816.F32.BF16 R20, R44, R32, R20 ;  /* 0x000000202c14723c */ /* 0x002ff00000041814 */
[C---:B------:R-:W-:Y:S08]  /*54f0*/  HMMA.16816.F32.BF16 R52, R76.reuse, R8, R52 ;  /* 0x000000084c34723c */ /* 0x040ff00000041834 */
[----:B------:R-:W-:Y:S01]  /*5500*/  HMMA.16816.F32.BF16 R48, R76, R10, R48 ;  /* 0x0000000a4c30723c */ /* 0x000fe20000041830 */
[----:B------:R-:W1:Y:S07]  /*5510*/  LDSM.16.M88.4 R8, [R233+0x6000] ;  /* 0x00600000e908783b */ /* 0x000e6e0000000200 */
[----:B------:R-:W-:Y:S01]  /*5520*/  HMMA.16816.F32.BF16 R16, R44, R34, R16 ;  /* 0x000000222c10723c */ /* 0x000fe20000041810 */
[----:B------:R-:W3:Y:S07]  /*5530*/  LDSM.16.M88.4 R32, [R231+0xe800] ;  /* 0x00e80000e720783b */ /* 0x000eee0000000200 */
[----:B--2---:R-:W-:Y:S08]  /*5540*/  HMMA.16816.F32.BF16 R20, R12, R40, R20 ;  /* 0x000000280c14723c */ /* 0x004ff00000041814 */
[C---:B------:R-:W-:Y:S08]  /*5550*/  HMMA.16816.F32.BF16 R28, R60.reuse, R72, R28 ;  /* 0x000000483c1c723c */ /* 0x040ff0000004181c */
[----:B------:R-:W-:Y:S01]  /*5560*/  HMMA.16816.F32.BF16 R36, R60, R74, R36 ;  /* 0x0000004a3c24723c */ /* 0x000fe20000041824 */
[----:B------:R-:W2:Y:S07]  /*5570*/  LDSM.16.M88.4 R72, [R224+0x5800] ;  /* 0x00580000e048783b */ /* 0x000eae0000000200 */
[----:B------:R-:W-:Y:S01]  /*5580*/  HMMA.16816.F32.BF16 R16, R12, R42, R16 ;  /* 0x0000002a0c10723c */ /* 0x000fe20000041810 */
[----:B------:R-:W4:Y:S07]  /*5590*/  LDSM.16.M88.4 R40, [R235+0x7000] ;  /* 0x00700000eb28783b */ /* 0x000f2e0000000200 */
[----:B-1----:R-:W-:Y:S08]  /*55a0*/  HMMA.16816.F32.BF16 R20, R8, R24, R20 ;  /* 0x000000180814723c */ /* 0x002ff00000041814 */
[----:B------:R-:W-:Y:S01]  /*55b0*/  HMMA.16816.F32.BF16 R28, R44, R84, R28 ;  /* 0x000000542c1c723c */ /* 0x000fe2000004181c */
[----:B------:R-:W-:Y:S07]  /*55c0*/  I2F R84, R106 ;  /* 0x0000006a00547306 */ /* 0x000fee0000201400 */
[----:B------:R-:W-:Y:S01]  /*55d0*/  HMMA.16816.F32.BF16 R80, R60, R56, R52 ;  /* 0x000000383c50723c */ /* 0x000fe20000041834 */
[----:B------:R-:W1:Y:S01]  /*55e0*/  LDSM.16.M88.4 R52, [R224+0x6800] ;  /* 0x00680000e034783b */ /* 0x000e620000000200 */
[----:B------:R-:W-:Y:S06]  /*55f0*/  I2F R56, R110 ;  /* 0x0000006e00387306 */ /* 0x000fec0000201400 */
[----:B------:R-:W-:Y:S01]  /*5600*/  HMMA.16816.F32.BF16 R16, R8, R26, R16 ;  /* 0x0000001a0810723c */ /* 0x000fe20000041810 */
[----:B------:R-:W5:Y:S01]  /*5610*/  LDSM.16.M88.4 R24, [R231+0xf000] ;  /* 0x00f00000e718783b */ /* 0x000f620000000200 */
[----:B------:R-:W-:Y:S01]  /*5620*/  FMUL.FTZ R20, R20, c[0x0][0x2ec] ;  /* 0x0000bb0014147a20 */ /* 0x000fe20000410000 */
[----:B------:R-:W-:Y:S01]  /*5630*/  I2F R85, R108 ;  /* 0x0000006c00557306 */ /* 0x000fe20000201400 */
[----:B------:R-:W-:-:S02]  /*5640*/  FMUL.FTZ R21, R21, c[0x0][0x2ec] ;  /* 0x0000bb0015157a20 */ /* 0x000fc40000410000 */
[----:B------:R-:W-:Y:S02]  /*5650*/  FMUL.FTZ R22, R22, c[0x0][0x2ec] ;  /* 0x0000bb0016167a20 */ /* 0x000fe40000410000 */
[----:B---3--:R-:W-:Y:S03]  /*5660*/  HMMA.16816.F32.BF16 R28, R12, R32, R28 ;  /* 0x000000200c1c723c */ /* 0x008fe6000004181c */
[----:B------:R-:W3:Y:S05]  /*5670*/  MUFU.TANH R112, R20 ;  /* 0x0000001400707308 */ /* 0x000eea0000002400 */
[----:B--2---:R-:W-:Y:S03]  /*5680*/  HMMA.16816.F32.BF16 R68, R76, R72, R68 ;  /* 0x000000484c44723c */ /* 0x004fe60000041844 */
[----:B------:R-:W-:Y:S05]  /*5690*/  MUFU.TANH R72, R21 ;  /* 0x0000001500487308 */ /* 0x000fea0000002400 */
[----:B----4-:R-:W-:Y:S01]  /*56a0*/  HMMA.16816.F32.BF16 R80, R44, R40, R80 ;  /* 0x000000282c50723c */ /* 0x010fe20000041850 */
[----:B------:R-:W-:-:S02]  /*56b0*/  FMUL.FTZ R16, R16, c[0x0][0x2ec] ;  /* 0x0000bb0010107a20 */ /* 0x000fc40000410000 */
[----:B------:R2:W-:Y:S01]  /*56c0*/  MUFU.TANH R40, R22 ;  /* 0x0000001600287308 */ /* 0x0005e20000002400 */
[----:B------:R-:W-:Y:S02]  /*56d0*/  FMUL.FTZ R17, R17, c[0x0][0x2ec] ;  /* 0x0000bb0011117a20 */ /* 0x000fe40000410000 */
[----:B------:R-:W-:Y:S02]  /*56e0*/  FMUL.FTZ R18, R18, c[0x0][0x2ec] ;  /* 0x0000bb0012127a20 */ /* 0x000fe40000410000 */
[----:B------:R-:W-:Y:S01]  /*56f0*/  FMUL.FTZ R41, R23, c[0x0][0x2ec] ;  /* 0x0000bb0017297a20 */ /* 0x000fe20000410000 */
[----:B-1----:R-:W-:Y:S01]  /*5700*/  HMMA.16816.F32.BF16 R28, R8, R52, R28 ;  /* 0x00000034081c723c */ /* 0x002fe2000004181c */
[----:B------:R-:W-:Y:S01]  /*5710*/  FMUL.FTZ R19, R19, c[0x0][0x2ec] ;  /* 0x0000bb0013137a20 */ /* 0x000fe20000410000 */
[----:B------:R-:W-:Y:S01]  /*5720*/  MUFU.TANH R52, R16 ;  /* 0x0000001000347308 */ /* 0x000fe20000002400 */
[----:B---3--:R-:W-:-:S05]  /*5730*/  FFMA.FTZ R112, R3, UR4, R112 ;  /* 0x0000000403707c23 */ /* 0x008fca0008010070 */
[----:B------:R-:W-:Y:S01]  /*5740*/  HMMA.16816.F32.BF16 R48, R60, R58, R48 ;  /* 0x0000003a3c30723c */ /* 0x000fe20000041830 */
[----:B--2---:R-:W1:Y:S01]  /*5750*/  LDSM.16.M88.4 R20, [R237+0xf800] ;  /* 0x00f80000ed14783b */ /* 0x004e620000000200 */
[----:B------:R-:W-:Y:S06]  /*5760*/  MUFU.TANH R53, R17 ;  /* 0x0000001100357308 */ /* 0x000fec0000002400 */
[----:B-----5:R-:W-:Y:S02]  /*5770*/  HMMA.16816.F32.BF16 R80, R12, R24, R80 ;  /* 0x000000180c50723c */ /* 0x020fe40000041850 */
[----:B------:R-:W-:Y:S06]  /*5780*/  MUFU.TANH R58, R18 ;  /* 0x00000012003a7308 */ /* 0x000fec0000002400 */
[----:B------:R-:W-:Y:S01]  /*5790*/  HMMA.16816.F32.BF16 R64, R76, R74, R64 ;  /* 0x0000004a4c40723c */ /* 0x000fe20000041840 */
[----:B------:R-:W-:Y:S01]  /*57a0*/  FMUL.FTZ R25, R28, c[0x0][0x2ec] ;  /* 0x0000bb001c197a20 */ /* 0x000fe20000410000 */
[----:B------:R2:W-:Y:S01]  /*57b0*/  MUFU.TANH R24, R19 ;  /* 0x0000001300187308 */ /* 0x0005e20000002400 */
[----:B------:R-:W-:-:S02]  /*57c0*/  FMUL.FTZ R28, R29, c[0x0][0x2ec] ;  /* 0x0000bb001d1c7a20 */ /* 0x000fc40000410000 */
[----:B------:R-:W-:-:S03]  /*57d0*/  FMUL.FTZ R29, R30, c[0x0][0x2ec] ;  /* 0x0000bb001e1d7a20 */ /* 0x000fc60000410000 */
[C---:B------:R-:W-:Y:S01]  /*57e0*/  HMMA.16816.F32.BF16 R36, R44.reuse, R86, R36 ;  /* 0x000000562c24723c */ /* 0x040fe20000041824 */
[----:B------:R-:W-:Y:S01]  /*57f0*/  FMUL.FTZ R30, R31, c[0x0][0x2ec] ;  /* 0x0000bb001f1e7a20 */ /* 0x000fe20000410000 */
[----:B------:R-:W3:Y:S05]  /*5800*/  MUFU.TANH R25, R25 ;  /* 0x0000001900197308 */ /* 0x000eea0000002400 */
[----:B------:R-:W-:Y:S01]  /*5810*/  IADD3 R86, R7, 0x38, RZ ;  /* 0x0000003807567810 */ /* 0x000fe20007ffe0ff */
[----:B------:R-:W-:Y:S01]  /*5820*/  HMMA.16816.F32.BF16 R48, R44, R42, R48 ;  /* 0x0000002a2c30723c */ /* 0x000fe20000041830 */
[----:B--2---:R-:W2:Y:S01]  /*5830*/  LDSM.16.M88.4 R16, [R235+0x7800] ;  /* 0x00780000eb10783b */ /* 0x004ea20000000200 */
[----:B------:R-:W4:Y:S06]  /*5840*/  MUFU.TANH R29, R29 ;  /* 0x0000001d001d7308 */ /* 0x000f2c0000002400 */
[----:B-1----:R-:W-:Y:S01]  /*5850*/  HMMA.16816.F32.BF16 R68, R60, R20, R68 ;  /* 0x000000143c44723c */ /* 0x002fe20000041844 */
[----:B---3--:R-:W-:Y:S01]  /*5860*/  FFMA.FTZ R5, R94, UR4, R25 ;  /* 0x000000045e057c23 */ /* 0x008fe20008010019 */
[----:B------:R-:W-:Y:S04]  /*5870*/  MUFU.TANH R41, R41 ;  /* 0x0000002900297308 */ /* 0x000fe80000002400 */
[----:B------:R-:W-:-:S02]  /*5880*/  FSEL R5, R5, -INF , !P2 ;  /* 0xff80000005057808 */ /* 0x000fc40005000000 */
[----:B------:R-:W-:Y:S01]  /*5890*/  HMMA.16816.F32.BF16 R64, R60, R22, R64 ;  /* 0x000000163c40723c */ /* 0x000fe20000041840 */
[----:B------:R-:W1:Y:S01]  /*58a0*/  LDSM.16.M88.4 R20, [R231+0xf800] ;  /* 0x00f80000e714783b */ /* 0x000e620000000200 */
[----:B------:R-:W-:Y:S01]  /*58b0*/  MUFU.TANH R28, R28 ;  /* 0x0000001c001c7308 */ /* 0x000fe20000002400 */
[----:B----4-:R-:W-:Y:S01]  /*58c0*/  FFMA.FTZ R29, R94, UR4, R29 ;  /* 0x000000045e1d7c23 */ /* 0x010fe2000801001d */
[----:B------:R-:W-:-:S04]  /*58d0*/  ISETP.GE.AND P2, PT, R101, R200, PT ;  /* 0x000000c86500720c */ /* 0x000fc80003f46270 */
[C---:B------:R-:W-:Y:S01]  /*58e0*/  HMMA.16816.F32.BF16 R36, R12.reuse, R34, R36 ;  /* 0x000000220c24723c */ /* 0x040fe20000041824 */
[----:B------:R-:W3:Y:S01]  /*58f0*/  LDSM.16.M88.4 R32, [R224+0x7000] ;  /* 0x00700000e020783b */ /* 0x000ee20000000200 */
[----:B------:R-:W-:Y:S06]  /*5900*/  MUFU.TANH R30, R30 ;  /* 0x0000001e001e7308 */ /* 0x000fec0000002400 */
[----:B------:R-:W-:Y:S02]  /*5910*/  HMMA.16816.F32.BF16 R48, R12, R26, R48 ;  /* 0x0000001a0c30723c */ /* 0x000fe40000041830 */
[----:B------:R-:W-:Y:S06]  /*5920*/  I2F R57, R86 ;  /* 0x0000005600397306 */ /* 0x000fec0000201400 */
[C---:B--2---:R-:W-:Y:S02]  /*5930*/  HMMA.16816.F32.BF16 R68, R44.reuse, R16, R68 ;  /* 0x000000102c44723c */ /* 0x044fe40000041844 */
[----:B------:R-:W-:Y:S06]  /*5940*/  I2F R87, R111 ;  /* 0x0000006f00577306 */ /* 0x000fec0000201400 */
[----:B------:R-:W-:Y:S01]  /*5950*/  HMMA.16816.F32.BF16 R64, R44, R18, R64 ;  /* 0x000000122c40723c */ /* 0x000fe20000041840 */
[----:B------:R-:W2:Y:S01]  /*5960*/  LDSM.16.M88.4 R16, [R224+0x7800] ;  /* 0x00780000e010783b */ /* 0x000ea20000000200 */
[----:B------:R-:W-:-:S06]  /*5970*/  DEPBAR.LE SB0, 0x0 ;  /* 0x000080000000791a */ /* 0x000fcc0000000000 */
[----:B------:R-:W-:Y:S08]  /*5980*/  HMMA.16816.F32.BF16 R36, R8, R54, R36 ;  /* 0x000000360824723c */ /* 0x000ff00000041824 */
[----:B-1----:R-:W-:Y:S07]  /*5990*/  HMMA.16816.F32.BF16 R68, R12, R20, R68 ;  /* 0x000000140c44723c */ /* 0x002fee0000041844 */
[----:B------:R-:W-:Y:S01]  /*59a0*/  FFMA.FTZ R20, R88, UR4, R72 ;  /* 0x0000000458147c23 */ /* 0x000fe20008010048 */
[----:B---3--:R-:W-:Y:S01]  /*59b0*/  HMMA.16816.F32.BF16 R80, R8, R32, R80 ;  /* 0x000000200850723c */ /* 0x008fe20000041850 */
[----:B------:R-:W-:-:S03]  /*59c0*/  FFMA.FTZ R21, R90, UR4, R52 ;  /* 0x000000045a157c23 */ /* 0x000fc60008010034 */
[----:B------:R-:W-:Y:S02]  /*59d0*/  FSEL R20, R20, -INF , !P6 ;  /* 0xff80000014147808 */ /* 0x000fe40007000000 */
[-C--:B------:R-:W-:Y:S02]  /*59e0*/  ISETP.GE.AND P6, PT, R95, R200.reuse, PT ;  /* 0x000000c85f00720c */ /* 0x080fe40003fc6270 */
[----:B------:R-:W-:Y:S01]  /*59f0*/  HMMA.16816.F32.BF16 R64, R12, R22, R64 ;  /* 0x000000160c40723c */ /* 0x000fe20000041840 */
[----:B------:R-:W-:Y:S01]  /*5a00*/  FMUL.FTZ R27, R38, c[0x0][0x2ec] ;  /* 0x0000bb00261b7a20 */ /* 0x000fe20000410000 */
[----:B------:R-:W-:Y:S01]  /*5a10*/  FSEL R21, R21, -INF , !P4 ;  /* 0xff80000015157808 */ /* 0x000fe20006000000 */
[----:B------:R-:W-:Y:S01]  /*5a20*/  FMUL.FTZ R31, R36, c[0x0][0x2ec] ;  /* 0x0000bb00241f7a20 */ /* 0x000fe20000410000 */
[----:B------:R-:W-:Y:S01]  /*5a30*/  ISETP.GE.AND P4, PT, R97, R200, PT ;  /* 0x000000c86100720c */ /* 0x000fe20003f86270 */
[----:B------:R-:W-:Y:S02]  /*5a40*/  FMUL.FTZ R37, R37, c[0x0][0x2ec] ;  /* 0x0000bb0025257a20 */ /* 0x000fe40000410000 */
[----:B------:R-:W1:Y:S01]  /*5a50*/  MUFU.TANH R27, R27 ;  /* 0x0000001b001b7308 */ /* 0x000e620000002400 */
[----:B------:R-:W-:Y:S01]  /*5a60*/  HMMA.16816.F32.BF16 R48, R8, R34, R48 ;  /* 0x000000220830723c */ /* 0x000fe20000041830 */
[----:B------:R-:W-:-:S02]  /*5a70*/  FMUL.FTZ R32, R39, c[0x0][0x2ec] ;  /* 0x0000bb0027207a20 */ /* 0x000fc40000410000 */
[C---:B------:R-:W-:Y:S02]  /*5a80*/  FFMA.FTZ R22, R92.reuse, UR4, R53 ;  /* 0x000000045c167c23 */ /* 0x040fe40008010035 */
[----:B------:R-:W-:Y:S02]  /*5a90*/  FFMA.FTZ R15, R92, UR4, R24 ;  /* 0x000000045c0f7c23 */ /* 0x000fe40008010018 */
[----:B------:R-:W-:Y:S01]  /*5aa0*/  MUFU.TANH R31, R31 ;  /* 0x0000001f001f7308 */ /* 0x000fe20000002400 */
[C---:B--2---:R-:W-:Y:S01]  /*5ab0*/  HMMA.16816.F32.BF16 R68, R8.reuse, R16, R68 ;  /* 0x000000100844723c */ /* 0x044fe20000041844 */
[----:B------:R-:W-:Y:S01]  /*5ac0*/  FMUL.FTZ R33, R80, c[0x0][0x2ec] ;  /* 0x0000bb0050217a20 */ /* 0x000fe20000410000 */
[----:B------:R-:W-:Y:S01]  /*5ad0*/  FSEL R22, R22, -INF , !P0 ;  /* 0xff80000016167808 */ /* 0x000fe20004000000 */
[----:B------:R-:W-:Y:S01]  /*5ae0*/  FMUL.FTZ R35, R83, c[0x0][0x2ec] ;  /* 0x0000bb0053237a20 */ /* 0x000fe20000410000 */
[----:B------:R-:W-:Y:S01]  /*5af0*/  ISETP.GE.AND P0, PT, R99, R200, PT ;  /* 0x000000c86300720c */ /* 0x000fe20003f06270 */
[----:B------:R-:W-:Y:S01]  /*5b00*/  FMUL.FTZ R36, R82, c[0x0][0x2ec] ;  /* 0x0000bb0052247a20 */ /* 0x000fe20000410000 */
[----:B------:R-:W-:Y:S01]  /*5b10*/  FSEL R15, R15, -INF , !P5 ;  /* 0xff8000000f0f7808 */ /* 0x000fe20006800000 */
[----:B------:R-:W2:Y:S01]  /*5b20*/  MUFU.TANH R33, R33 ;  /* 0x0000002100217308 */ /* 0x000ea20000002400 */
[----:B------:R-:W-:Y:S01]  /*5b30*/  HMMA.16816.F32.BF16 R64, R8, R18, R64 ;  /* 0x000000120840723c */ /* 0x000fe20000041840 */
[----:B------:R-:W-:Y:S01]  /*5b40*/  FMUL.FTZ R34, R81, c[0x0][0x2ec] ;  /* 0x0000bb0051227a20 */ /* 0x000fe20000410000 */
[----:B------:R-:W-:Y:S01]  /*5b50*/  ISETP.GE.AND P5, PT, R101, R201, PT ;  /* 0x000000c96500720c */ /* 0x000fe20003fa6270 */
[----:B-1----:R-:W-:-:S02]  /*5b60*/  FFMA.FTZ R13, R98, UR4, R27 ;  /* 0x00000004620d7c23 */ /* 0x002fc4000801001b */
[----:B------:R-:W-:Y:S02]  /*5b70*/  FFMA.FTZ R16, R88, UR4, R41 ;  /* 0x0000000458107c23 */ /* 0x000fe40008010029 */
[----:B------:R-:W-:Y:S01]  /*5b80*/  MUFU.TANH R35, R35 ;  /* 0x0000002300237308 */ /* 0x000fe20000002400 */
[----:B------:R-:W-:Y:S01]  /*5b90*/  FMUL.FTZ R23, R48, c[0x0][0x2ec] ;  /* 0x0000bb0030177a20 */ /* 0x000fe20000410000 */
[----:B------:R-:W-:Y:S01]  /*5ba0*/  FSEL R8, R29, -INF , !P6 ;  /* 0xff8000001d087808 */ /* 0x000fe20007000000 */
[----:B------:R-:W-:Y:S01]  /*5bb0*/  FMUL.FTZ R38, R50, c[0x0][0x2ec] ;  /* 0x0000bb0032267a20 */ /* 0x000fe20000410000 */
[-C--:B------:R-:W-:Y:S01]  /*5bc0*/  ISETP.GE.AND P6, PT, R103, R201.reuse, PT ;  /* 0x000000c96700720c */ /* 0x080fe20003fc6270 */
[----:B------:R-:W-:Y:S01]  /*5bd0*/  FMUL.FTZ R51, R51, c[0x0][0x2ec] ;  /* 0x0000bb0033337a20 */ /* 0x000fe20000410000 */
[----:B------:R-:W-:Y:S01]  /*5be0*/  FSEL R13, R13, -INF , !P0 ;  /* 0xff8000000d0d7808 */ /* 0x000fe20004000000 */
[----:B------:R-:W-:Y:S01]  /*5bf0*/  FFMA.FTZ R17, R90, UR4, R58 ;  /* 0x000000045a117c23 */ /* 0x000fe2000801003a */
[----:B------:R-:W1:Y:S01]  /*5c00*/  MUFU.TANH R23, R23 ;  /* 0x0000001700177308 */ /* 0x000e620000002400 */
[----:B------:R-:W-:Y:S01]  /*5c10*/  FMUL.FTZ R25, R71, c[0x0][0x2ec] ;  /* 0x0000bb0047197a20 */ /* 0x000fe20000410000 */
[-C--:B------:R-:W-:Y:S01]  /*5c20*/  ISETP.GE.AND P0, PT, R106, R201.reuse, PT ;  /* 0x000000c96a00720c */ /* 0x080fe20003f06270 */
[----:B--2---:R-:W-:Y:S01]  /*5c30*/  FFMA.FTZ R33, R102, UR4, R33 ;  /* 0x0000000466217c23 */ /* 0x004fe20008010021 */
[----:B------:R-:W-:Y:S01]  /*5c40*/  FSEL R16, R16, -INF , !P3 ;  /* 0xff80000010107808 */ /* 0x000fe20005800000 */
[----:B------:R-:W-:Y:S01]  /*5c50*/  FMUL.FTZ R68, R68, c[0x0][0x2ec] ;  /* 0x0000bb0044447a20 */ /* 0x000fe20000410000 */
[-C--:B------:R-:W-:Y:S01]  /*5c60*/  ISETP.GE.AND P3, PT, R97, R201.reuse, PT ;  /* 0x000000c96100720c */ /* 0x080fe20003f66270 */
[----:B------:R-:W-:Y:S01]  /*5c70*/  FMUL.FTZ R18, R69, c[0x0][0x2ec] ;  /* 0x0000bb0045127a20 */ /* 0x000fe20000410000 */
[----:B------:R-:W2:Y:S01]  /*5c80*/  MUFU.TANH R25, R25 ;  /* 0x0000001900197308 */ /* 0x000ea20000002400 */
[----:B------:R-:W-:Y:S01]  /*5c90*/  FMUL.FTZ R19, R70, c[0x0][0x2ec] ;  /* 0x0000bb0046137a20 */ /* 0x000fe20000410000 */
[----:B------:R-:W-:Y:S01]  /*5ca0*/  FSEL R186, R33, -INF , !P6 ;  /* 0xff80000021ba7808 */ /* 0x000fe20007000000 */
[----:B------:R-:W-:Y:S01]  /*5cb0*/  FMUL.FTZ R33, R65, c[0x0][0x2ec] ;  /* 0x0000bb0041217a20 */ /* 0x000fe20000410000 */
[----:B------:R-:W-:Y:S01]  /*5cc0*/  FSEL R17, R17, -INF , !P1 ;  /* 0xff80000011117808 */ /* 0x000fe20004800000 */
[----:B------:R-:W-:Y:S01]  /*5cd0*/  FMUL.FTZ R64, R64, c[0x0][0x2ec] ;  /* 0x0000bb0040407a20 */ /* 0x000fe20000410000 */
[----:B------:R-:W-:Y:S01]  /*5ce0*/  ISETP.GE.AND P1, PT, R99, R201, PT ;  /* 0x000000c96300720c */ /* 0x000fe20003f26270 */
[----:B------:R-:W-:Y:S01]  /*5cf0*/  FMUL.FTZ R66, R66, c[0x0][0x2ec] ;  /* 0x0000bb0042427a20 */ /* 0x000fe20000410000 */
[----:B------:R3:W4:Y:S01]  /*5d00*/  MUFU.TANH R26, R37 ;  /* 0x00000025001a7308 */ /* 0x0007220000002400 */
[----:B-1----:R-:W-:Y:S01]  /*5d10*/  FFMA.FTZ R23, R84, UR4, R23 ;  /* 0x0000000454177c23 */ /* 0x002fe20008010017 */
[----:B------:R-:W-:Y:S01]  /*5d20*/  ISETP.GE.AND P6, PT, R108, R200, PT ;  /* 0x000000c86c00720c */ /* 0x000fe20003fc6270 */
[----:B------:R-:W-:-:S02]  /*5d30*/  FMUL.FTZ R67, R67, c[0x0][0x2ec] ;  /* 0x0000bb0043437a20 */ /* 0x000fc40000410000 */
[----:B------:R-:W-:Y:S01]  /*5d40*/  FFMA.FTZ R10, R96, UR4, R28 ;  /* 0x00000004600a7c23 */ /* 0x000fe2000801001c */
[----:B------:R-:W-:Y:S01]  /*5d50*/  FSEL R188, R23, -INF , !P0 ;  /* 0xff80000017bc7808 */ /* 0x000fe20004000000 */
[----:B------:R-:W-:Y:S01]  /*5d60*/  FFMA.FTZ R194, R104, UR4, R35 ;  /* 0x0000000468c27c23 */ /* 0x000fe20008010023 */
[----:B------:R-:W1:Y:S01]  /*5d70*/  MUFU.TANH R36, R36 ;  /* 0x0000002400247308 */ /* 0x000e620000002400 */
[----:B--2---:R-:W-:Y:S01]  /*5d80*/  FFMA.FTZ R25, R56, UR4, R25 ;  /* 0x0000000438197c23 */ /* 0x004fe20008010019 */
[-C--:B------:R-:W-:Y:S01]  /*5d90*/  ISETP.GE.AND P0, PT, R110, R200.reuse, PT ;  /* 0x000000c86e00720c */ /* 0x080fe20003f06270 */
[----:B------:R-:W-:Y:S01]  /*5da0*/  FFMA.FTZ R14, R96, UR4, R30 ;  /* 0x00000004600e7c23 */ /* 0x000fe2000801001e */
[----:B------:R-:W-:Y:S01]  /*5db0*/  FSEL R10, R10, -INF , !P3 ;  /* 0xff8000000a0a7808 */ /* 0x000fe20005800000 */
[----:B------:R-:W-:Y:S01]  /*5dc0*/  FFMA.FTZ R6, R98, UR4, R31 ;  /* 0x0000000462067c23 */ /* 0x000fe2000801001f */
[----:B------:R-:W-:Y:S01]  /*5dd0*/  ISETP.GE.AND P3, PT, R103, R200, PT ;  /* 0x000000c86700720c */ /* 0x000fe20003f66270 */
[----:B---3--:R-:W-:Y:S01]  /*5de0*/  FMUL.FTZ R37, R49, c[0x0][0x2ec] ;  /* 0x0000bb0031257a20 */ /* 0x008fe20000410000 */
[----:B------:R-:W2:Y:S01]  /*5df0*/  MUFU.TANH R32, R32 ;  /* 0x0000002000207308 */ /* 0x000ea20000002400 */
[----:B------:R-:W-:Y:S01]  /*5e00*/  FSEL R195, R25, -INF , !P0 ;  /* 0xff80000019c37808 */ /* 0x000fe20004000000 */
[----:B----4-:R-:W-:Y:S01]  /*5e10*/  FFMA.FTZ R9, R100, UR4, R26 ;  /* 0x0000000464097c23 */ /* 0x010fe2000801001a */
[----:B------:R-:W-:-:S02]  /*5e20*/  FSEL R14, R14, -INF , !P4 ;  /* 0xff8000000e0e7808 */ /* 0x000fc40006000000 */
[----:B------:R-:W-:Y:S01]  /*5e30*/  FSEL R6, R6, -INF , !P1 ;  /* 0xff80000006067808 */ /* 0x000fe20004800000 */
[----:B-1----:R-:W-:Y:S02]  /*5e40*/  FFMA.FTZ R36, R102, UR4, R36 ;  /* 0x0000000466247c23 */ /* 0x002fe40008010024 */
[----:B------:R-:W1:Y:S01]  /*5e50*/  MUFU.TANH R34, R34 ;  /* 0x0000002200227308 */ /* 0x000e620000002400 */
[----:B------:R-:W-:Y:S02]  /*5e60*/  PLOP3.LUT P0, PT, PT, PT, UP0, 0x80, 0x0 ;  /* 0x000000000000781c */ /* 0x000fe40003f0f008 */
[CC--:B------:R-:W-:Y:S02]  /*5e70*/  ISETP.GE.AND P4, PT, R105.reuse, R201.reuse, PT ;  /* 0x000000c96900720c */ /* 0x0c0fe40003f86270 */
[----:B------:R-:W-:Y:S02]  /*5e80*/  ISETP.GE.AND P1, PT, R105, R200, PT ;  /* 0x000000c86900720c */ /* 0x000fe40003f26270 */
[----:B------:R-:W-:Y:S01]  /*5e90*/  FSEL R193, R36, -INF , !P3 ;  /* 0xff80000024c17808 */ /* 0x000fe20005800000 */
[----:B------:R-:W3:Y:S01]  /*5ea0*/  MUFU.TANH R24, R51 ;  /* 0x0000003300187308 */ /* 0x000ee20000002400 */
[----:B--2---:R-:W-:Y:S01]  /*5eb0*/  FFMA.FTZ R12, R100, UR4, R32 ;  /* 0x00000004640c7c23 */ /* 0x004fe20008010020 */
[----:B------:R-:W-:-:S02]  /*5ec0*/  ISETP.GE.AND P3, PT, R109, R201, PT ;  /* 0x000000c96d00720c */ /* 0x000fc40003f66270 */
[----:B------:R-:W-:Y:S02]  /*5ed0*/  FSEL R9, R9, -INF , !P5 ;  /* 0xff80000009097808 */ /* 0x000fe40006800000 */
[----:B------:R-:W-:Y:S02]  /*5ee0*/  FSEL R12, R12, -INF , !P2 ;  /* 0xff8000000c0c7808 */ /* 0x000fe40005000000 */
[----:B------:R-:W2:Y:S01]  /*5ef0*/  MUFU.TANH R11, R68 ;  /* 0x00000044000b7308 */ /* 0x000ea20000002400 */
[----:B-1----:R-:W-:Y:S01]  /*5f00*/  FFMA.FTZ R34, R104, UR4, R34 ;  /* 0x0000000468227c23 */ /* 0x002fe20008010022 */
[----:B------:R-:W-:Y:S02]  /*5f10*/  FSEL R194, R194, -INF , !P1 ;  /* 0xff800000c2c27808 */ /* 0x000fe40004800000 */
[----:B------:R-:W-:Y:S02]  /*5f20*/  ISETP.GE.AND P5, PT, R106, R200, PT ;  /* 0x000000c86a00720c */ /* 0x000fe40003fa6270 */
[----:B------:R-:W-:-:S02]  /*5f30*/  FSEL R187, R34, -INF , !P4 ;  /* 0xff80000022bb7808 */ /* 0x000fc40006000000 */
[----:B------:R-:W1:Y:S01]  /*5f40*/  MUFU.TANH R37, R37 ;  /* 0x0000002500257308 */ /* 0x000e620000002400 */
[----:B---3--:R-:W-:Y:S01]  /*5f50*/  FFMA.FTZ R24, R85, UR4, R24 ;  /* 0x0000000455187c23 */ /* 0x008fe20008010018 */
[-C--:B------:R-:W-:Y:S02]  /*5f60*/  ISETP.GE.AND P2, PT, R108, R201.reuse, PT ;  /* 0x000000c96c00720c */ /* 0x080fe40003f46270 */
[----:B------:R-:W-:Y:S02]  /*5f70*/  ISETP.GE.AND P4, PT, R109, R200, PT ;  /* 0x000000c86d00720c */ /* 0x000fe40003f86270 */
[----:B------:R-:W-:Y:S02]  /*5f80*/  ISETP.GE.AND P1, PT, R110, R201, PT ;  /* 0x000000c96e00720c */ /* 0x000fe40003f26270 */
[----:B------:R-:W3:Y:S01]  /*5f90*/  MUFU.TANH R38, R38 ;  /* 0x0000002600267308 */ /* 0x000ee20000002400 */
[----:B--2---:R-:W-:Y:S01]  /*5fa0*/  FFMA.FTZ R11, R107, UR4, R11 ;  /* 0x000000046b0b7c23 */ /* 0x004fe2000801000b */
[----:B------:R-:W-:-:S02]  /*5fb0*/  FSEL R197, R24, -INF , !P6 ;  /* 0xff80000018c57808 */ /* 0x000fc40007000000 */
[----:B------:R-:W-:Y:S02]  /*5fc0*/  ISETP.GE.AND P6, PT, R7, R201, PT ;  /* 0x000000c90700720c */ /* 0x000fe40003fc6270 */
[----:B------:R-:W-:Y:S02]  /*5fd0*/  FSEL R199, R11, -INF , !P3 ;  /* 0xff8000000bc77808 */ /* 0x000fe40005800000 */
[----:B------:R-:W2:Y:S01]  /*5fe0*/  MUFU.TANH R18, R18 ;  /* 0x0000001200127308 */ /* 0x000ea20000002400 */
[----:B-1----:R-:W-:Y:S01]  /*5ff0*/  FFMA.FTZ R37, R85, UR4, R37 ;  /* 0x0000000455257c23 */ /* 0x002fe20008010025 */
[----:B------:R-:W-:Y:S01]  /*6000*/  ISETP.GE.AND P3, PT, R7, R200, PT ;  /* 0x000000c80700720c */ /* 0x000fe20003f66270 */
[----:B------:R-:W-:Y:S01]  /*6010*/  FFMA.FTZ R7, R3, UR4, R40 ;  /* 0x0000000403077c23 */ /* 0x000fe20008010028 */
[----:B------:R-:W-:Y:S02]  /*6020*/  FSEL R3, R112, -INF , !P6 ;  /* 0xff80000070037808 */ /* 0x000fe40007000000 */
[----:B------:R-:W-:-:S02]  /*6030*/  FSEL R192, R37, -INF , !P2 ;  /* 0xff80000025c07808 */ /* 0x000fc40005000000 */
[----:B------:R-:W1:Y:S01]  /*6040*/  MUFU.TANH R19, R19 ;  /* 0x0000001300137308 */ /* 0x000e620000002400 */
[----:B---3--:R-:W-:Y:S01]  /*6050*/  FFMA.FTZ R38, R84, UR4, R38 ;  /* 0x0000000454267c23 */ /* 0x008fe20008010026 */
[----:B------:R-:W-:Y:S02]  /*6060*/  ISETP.GE.AND P2, PT, R86, R200, PT ;  /* 0x000000c85600720c */ /* 0x000fe40003f46270 */
[----:B------:R-:W-:Y:S02]  /*6070*/  FSEL R7, R7, -INF , !P3 ;  /* 0xff80000007077808 */ /* 0x000fe40005800000 */
[----:B------:R-:W-:Y:S02]  /*6080*/  FSEL R196, R38, -INF , !P5 ;  /* 0xff80000026c47808 */ /* 0x000fe40006800000 */
[----:B------:R-:W3:Y:S01]  /*6090*/  MUFU.TANH R35, R64 ;  /* 0x0000004000237308 */ /* 0x000ee20000002400 */
[----:B--2---:R-:W-:Y:S01]  /*60a0*/  FFMA.FTZ R18, R56, UR4, R18 ;  /* 0x0000000438127c23 */ /* 0x004fe20008010012 */
[----:B------:R-:W-:Y:S01]  /*60b0*/  BAR.SYNC.DEFER_BLOCKING 0x0 ;  /* 0x0000000000007b1d */ /* 0x000fe20000010000 */
[----:B------:R-:W-:-:S03]  /*60c0*/  ISETP.GE.AND P5, PT, R86, R201, PT ;  /* 0x000000c95600720c */ /* 0x000fc60003fa6270 */
[----:B------:R-:W-:Y:S02]  /*60d0*/  FSEL R198, R18, -INF , !P1 ;  /* 0xff80000012c67808 */ /* 0x000fe40004800000 */
[----:B------:R-:W2:Y:S01]  /*60e0*/  MUFU.TANH R33, R33 ;  /* 0x0000002100217308 */ /* 0x000ea20000002400 */
[----:B-1----:R-:W-:Y:S01]  /*60f0*/  FFMA.FTZ R19, R107, UR4, R19 ;  /* 0x000000046b137c23 */ /* 0x002fe20008010013 */
[----:B------:R-:W-:-:S04]  /*6100*/  ISETP.GE.AND P1, PT, R111, R200, PT ;  /* 0x000000c86f00720c */ /* 0x000fc80003f26270 */
[----:B------:R-:W-:Y:S02]  /*6110*/  FSEL R32, R19, -INF , !P4 ;  /* 0xff80000013207808 */ /* 0x000fe40006000000 */
[----:B------:R-:W1:Y:S01]  /*6120*/  MUFU.TANH R190, R66 ;  /* 0x0000004200be7308 */ /* 0x000e620000002400 */
[----:B---3--:R-:W-:Y:S01]  /*6130*/  FFMA.FTZ R35, R57, UR4, R35 ;  /* 0x0000000439237c23 */ /* 0x008fe20008010023 */
[----:B------:R-:W-:-:S04]  /*6140*/  ISETP.GE.AND P4, PT, R111, R201, PT ;  /* 0x000000c96f00720c */ /* 0x000fc80003f86270 */
[----:B------:R-:W-:Y:S02]  /*6150*/  FSEL R35, R35, -INF , !P5 ;  /* 0xff80000023237808 */ /* 0x000fe40006800000 */
[----:B------:R-:W3:Y:S01]  /*6160*/  MUFU.TANH R189, R67 ;  /* 0x0000004300bd7308 */ /* 0x000ee20000002400 */
[----:B--2---:R-:W-:-:S05]  /*6170*/  FFMA.FTZ R33, R87, UR4, R33 ;  /* 0x0000000457217c23 */ /* 0x004fca0008010021 */
[----:B------:R-:W-:Y:S01]  /*6180*/  FSEL R33, R33, -INF , !P4 ;  /* 0xff80000021217808 */ /* 0x000fe20006000000 */
[----:B-1----:R-:W-:-:S05]  /*6190*/  FFMA.FTZ R190, R57, UR4, R190 ;  /* 0x0000000439be7c23 */ /* 0x002fca00080100be */
[----:B------:R-:W-:Y:S01]  /*61a0*/  FSEL R190, R190, -INF , !P2 ;  /* 0xff800000bebe7808 */ /* 0x000fe20005000000 */
[----:B---3--:R-:W-:-:S05]  /*61b0*/  FFMA.FTZ R189, R87, UR4, R189 ;  /* 0x0000000457bd7c23 */ /* 0x008fca00080100bd */
        /* <DEDUP_REMOVED lines=8> */
[----:B------:R-:W-:-:S04]  /*6240*/  IABS R18, R18 ;  /* 0x0000001200127213 */ /* 0x000fc80000000000 */
[----:B------:R-:W2:Y:S01]  /*6250*/  R2UR UR9, R18 ;  /* 0x00000000120973c2 */ /* 0x000ea200000e0000 */
[----:B-1----:R-:W1:Y:S02]  /*6260*/  MUFU.RCP R11, R11 ;  /* 0x0000000b000b7308 */ /* 0x002e640000001000 */
[----:B-1----:R-:W-:-:S06]  /*6270*/  IADD3 R11, R11, 0xffffffe, RZ ;  /* 0x0ffffffe0b0b7810 */ /* 0x002fcc0007ffe0ff */
[----:B------:R-:W1:Y:S02]  /*6280*/  F2I.FTZ.U32.TRUNC.NTZ R11, R11 ;  /* 0x0000000b000b7305 */ /* 0x000e64000021f000 */
[----:B-1----:R1:W3:Y:S02]  /*6290*/  R2UR UR19, R11 ;  /* 0x000000000b1373c2 */ /* 0x0022e400000e0000 */
[----:B-1----:R-:W-:Y:S01]  /*62a0*/  IMAD.U32 R11, RZ, RZ, UR14 ;  /* 0x0000000eff0b7e24 */ /* 0x002fe2000f8e00ff */
[----:B---3--:R-:W-:-:S04]  /*62b0*/  UIADD3 UR5, URZ, -UR19, URZ ;  /* 0x800000133f057290 */ /* 0x008fc8000fffe03f */
[----:B------:R-:W-:Y:S01]  /*62c0*/  IABS R11, R11 ;  /* 0x0000000b000b7213 */ /* 0x000fe20000000000 */
[----:B------:R-:W-:-:S03]  /*62d0*/  UIMAD UR5, UR5, UR13, URZ ;  /* 0x0000000d050572a4 */ /* 0x000fc6000f8e023f */
[----:B------:R-:W1:Y:S01]  /*62e0*/  R2UR UR6, R11 ;  /* 0x000000000b0673c2 */ /* 0x000e6200000e0000 */
[----:B------:R-:W-:-:S04]  /*62f0*/  UIMAD.WIDE.U32 UR18, UR19, UR5, UR18 ;  /* 0x00000005131272a5 */ /* 0x000fc8000f8e0012 */
[----:B--2---:R-:W-:-:S07]  /*6300*/  UIMAD.WIDE.U32 UR22, UR19, UR9, URZ ;  /* 0x00000009131672a5 */ /* 0x004fce000f8e003f */
[----:B------:R-:W-:Y:S02]  /*6310*/  UMOV UR15, UR23 ;  /* 0x00000017000f7c82 */ /* 0x000fe40008000000 */
[----:B------:R-:W-:-:S04]  /*6320*/  UIADD3 UR7, -UR15, URZ, URZ ;  /* 0x0000003f0f077290 */ /* 0x000fc8000fffe13f */
[----:B------:R-:W-:-:S04]  /*6330*/  UIMAD UR7, UR13, UR7, UR9 ;  /* 0x000000070d0772a4 */ /* 0x000fc8000f8e0209 */
[----:B------:R-:W-:Y:S02]  /*6340*/  UISETP.GT.U32.AND UP2, UPT, UR13, UR7, UPT ;  /* 0x000000070d00728c */ /* 0x000fe4000bf44070 */
[----:B-1----:R-:W-:-:S07]  /*6350*/  UIMAD.WIDE.U32 UR18, UR19, UR6, URZ ;  /* 0x00000006131272a5 */ /* 0x002fce000f8e003f */
[----:B------:R-:W-:Y:S02]  /*6360*/  UMOV UR11, UR19 ;  /* 0x00000013000b7c82 */ /* 0x000fe40008000000 */
[----:B------:R-:W-:Y:S02]  /*6370*/  UIADD3 UR5, -UR11, URZ, URZ ;  /* 0x0000003f0b057290 */ /* 0x000fe4000fffe13f */
[----:B------:R-:W-:Y:S02]  /*6380*/  @!UP2 UIADD3 UR7, UR7, -UR13, URZ ;  /* 0x8000000d0707a290 */ /* 0x000fe4000fffe03f */
[----:B------:R-:W-:Y:S02]  /*6390*/  UIMAD UR6, UR13, UR5, UR6 ;  /* 0x000000050d0672a4 */ /* 0x000fe4000f8e0206 */
[----:B------:R-:W-:Y:S02]  /*63a0*/  UISETP.GE.U32.AND UP4, UPT, UR7, UR13, UPT ;  /* 0x0000000d0700728c */ /* 0x000fe4000bf86070 */
[----:B------:R-:W-:-:S02]  /*63b0*/  UISETP.GT.U32.AND UP0, UPT, UR13, UR6, UPT ;  /* 0x000000060d00728c */ /* 0x000fc4000bf04070 */
[----:B------:R-:W-:Y:S02]  /*63c0*/  ULDC UR5, c[0x0][0x2d0] ;  /* 0x0000b40000057ab9 */ /* 0x000fe40000000800 */
[----:B------:R-:W-:Y:S02]  /*63d0*/  ULOP3.LUT UR17, UR17, UR5, URZ, 0x3c, !UPT ;  /* 0x0000000511117292 */ /* 0x000fe4000f8e3c3f */
[----:B------:R-:W-:Y:S02]  /*63e0*/  ULOP3.LUT UR14, UR14, UR5, URZ, 0x3c, !UPT ;  /* 0x000000050e0e7292 */ /* 0x000fe4000f8e3c3f */
[----:B------:R-:W-:Y:S02]  /*63f0*/  UISETP.GE.AND UP1, UPT, UR17, URZ, UPT ;  /* 0x0000003f1100728c */ /* 0x000fe4000bf26270 */
[----:B------:R-:W-:Y:S02]  /*6400*/  @!UP2 UIADD3 UR15, UR15, 0x1, URZ ;  /* 0x000000010f0fa890 */ /* 0x000fe4000fffe03f */
[----:B------:R-:W-:-:S02]  /*6410*/  @!UP0 UIADD3 UR6, UR6, -UR13, URZ ;  /* 0x8000000d06068290 */ /* 0x000fc4000fffe03f */
[----:B------:R-:W-:Y:S02]  /*6420*/  @!UP0 UIADD3 UR11, UR11, 0x1, URZ ;  /* 0x000000010b0b8890 */ /* 0x000fe4000fffe03f */
[----:B------:R-:W-:Y:S02]  /*6430*/  UISETP.GE.U32.AND UP3, UPT, UR6, UR13, UPT ;  /* 0x0000000d0600728c */ /* 0x000fe4000bf66070 */
[----:B------:R-:W-:Y:S02]  /*6440*/  UISETP.GE.AND UP0, UPT, UR14, URZ, UPT ;  /* 0x0000003f0e00728c */ /* 0x000fe4000bf06270 */
[----:B------:R-:W-:Y:S02]  /*6450*/  @UP4 UIADD3 UR15, UR15, 0x1, URZ ;  /* 0x000000010f0f4890 */ /* 0x000fe4000fffe03f */
[----:B------:R-:W-:Y:S02]  /*6460*/  UISETP.NE.AND UP2, UPT, URZ, UR5, UPT ;  /* 0x000000053f00728c */ /* 0x000fe4000bf45270 */
[----:B------:R-:W-:-:S02]  /*6470*/  ULOP3.LUT UR6, URZ, UR5, URZ, 0x33, !UPT ;  /* 0x000000053f067292 */ /* 0x000fc4000f8e333f */
[----:B------:R-:W-:Y:S02]  /*6480*/  @!UP1 UIADD3 UR15, -UR15, URZ, URZ ;  /* 0x0000003f0f0f9290 */ /* 0x000fe4000fffe13f */
[----:B------:R-:W-:Y:S02]  /*6490*/  @UP3 UIADD3 UR11, UR11, 0x1, URZ ;  /* 0x000000010b0b3890 */ /* 0x000fe4000fffe03f */
[----:B------:R-:W-:Y:S02]  /*64a0*/  USEL UR15, UR6, UR15, !UP2 ;  /* 0x0000000f060f7287 */ /* 0x000fe4000d000000 */
[----:B------:R-:W-:Y:S02]  /*64b0*/  @!UP0 UIADD3 UR11, -UR11, URZ, URZ ;  /* 0x0000003f0b0b8290 */ /* 0x000fe4000fffe13f */
[----:B------:R-:W-:Y:S02]  /*64c0*/  UIMAD.WIDE UR16, UR15, 0x4, UR32 ;  /* 0x000000040f1078a5 */ /* 0x000fe4000f8e0220 */
[----:B------:R-:W-:-:S04]  /*64d0*/  USEL UR6, UR6, UR11, !UP2 ;  /* 0x0000000b06067287 */ /* 0x000fc8000d000000 */
[----:B------:R-:W-:Y:S01]  /*64e0*/  UIMAD.WIDE UR18, UR6, 0x4, UR32 ;  /* 0x00000004061278a5 */ /* 0x000fe2000f8e0220 */
[----:B------:R-:W-:Y:S01]  /*64f0*/  MOV R18, UR16 ;  /* 0x0000001000127c02 */ /* 0x000fe20008000f00 */
[----:B------:R-:W-:-:S04]  /*6500*/  IMAD.U32 R19, RZ, RZ, UR17 ;  /* 0x00000011ff137e24 */ /* 0x000fc8000f8e00ff */
[----:B------:R-:W-:Y:S01]  /*6510*/  MOV R24, UR18 ;  /* 0x0000001200187c02 */ /* 0x000fe20008000f00 */
[----:B------:R-:W-:Y:S01]  /*6520*/  IMAD.U32 R25, RZ, RZ, UR19 ;  /* 0x00000013ff197e24 */ /* 0x000fe2000f8e00ff */
[----:B------:R1:W2:Y:S04]  /*6530*/  LDG.E R18, [R18.64] ;  /* 0x0000002212127981 */ /* 0x0002a8000c1e1900 */
[----:B------:R-:W2:Y:S01]  /*6540*/  LDG.E R11, [R24.64] ;  /* 0x00000022180b7981 */ /* 0x000ea2000c1e1900 */
[----:B------:R-:W-:Y:S02]  /*6550*/  UIADD3 UR15, UR15, -UR6, URZ ;  /* 0x800000060f0f7290 */ /* 0x000fe4000fffe03f */
[----:B------:R-:W-:Y:S02]  /*6560*/  UMOV UR9, 0x40 ;  /* 0x0000004000097882 */ /* 0x000fe40000000000 */
[----:B------:R-:W-:-:S02]  /*6570*/  UIMAD UR9, UR15, UR5, -UR9 ;  /* 0x000000050f0972a4 */ /* 0x000fc4000f8e0a09 */
[----:B------:R-:W-:Y:S02]  /*6580*/  ULDC.64 UR6, c[0x0][0x198] ;  /* 0x0000660000067ab9 */ /* 0x000fe40000000a00 */
[----:B------:R-:W-:Y:S02]  /*6590*/  USHF.R.S32.HI UR5, URZ, 0x1f, UR9 ;  /* 0x0000001f3f057899 */ /* 0x000fe40008011409 */
[----:B------:R-:W-:Y:S02]  /*65a0*/  UIMAD.WIDE.U32 UR14, UR9, UR6, URZ ;  /* 0x00000006090e72a5 */ /* 0x000fe4000f8e003f */
[----:B------:R-:W-:-:S04]  /*65b0*/  UIMAD UR5, UR5, UR6, URZ ;  /* 0x00000006050572a4 */ /* 0x000fc8000f8e023f */
[----:B------:R-:W-:-:S04]  /*65c0*/  UIMAD UR5, UR9, UR7, UR5 ;  /* 0x00000007090572a4 */ /* 0x000fc8000f8e0205 */
[----:B------:R-:W-:Y:S01]  /*65d0*/  UIADD3 UR5, UR15, UR5, URZ ;  /* 0x000000050f057290 */ /* 0x000fe2000fffe03f */
[----:B-1----:R-:W-:-:S05]  /*65e0*/  MOV R19, UR15 ;  /* 0x0000000f00137c02 */ /* 0x002fca0008000f00 */
[----:B------:R-:W-:Y:S01]  /*65f0*/  IMAD.U32 R19, RZ, RZ, UR5 ;  /* 0x00000005ff137e24 */ /* 0x000fe2000f8e00ff */
[----:B--2---:R-:W-:Y:S01]  /*6600*/  IADD3 R11, -R18, R11, RZ ;  /* 0x0000000b120b7210 */ /* 0x004fe20007ffe1ff */
[----:B------:R-:W-:-:S03]  /*6610*/  IMAD.U32 R18, RZ, RZ, UR14 ;  /* 0x0000000eff127e24 */ /* 0x000fc6000f8e00ff */
[----:B------:R-:W-:Y:S01]  /*6620*/  SHF.R.S32.HI R25, RZ, 0x1f, R11 ;  /* 0x0000001fff197819 */ /* 0x000fe2000001140b */
[----:B------:R-:W-:-:S04]  /*6630*/  IMAD.WIDE.U32 R18, R11, c[0x0][0x180], R18 ;  /* 0x000060000b127a25 */ /* 0x000fc800078e0012 */
[----:B------:R-:W-:Y:S01]  /*6640*/  IMAD R25, R25, c[0x0][0x180], RZ ;  /* 0x0000600019197a24 */ /* 0x000fe200078e02ff */
[----:B------:R-:W-:-:S03]  /*6650*/  MOV R26, R18 ;  /* 0x00000012001a7202 */ /* 0x000fc60000000f00 */
[----:B------:R-:W-:-:S05]  /*6660*/  IMAD R25, R11, c[0x0][0x184], R25 ;  /* 0x000061000b197a24 */ /* 0x000fca00078e0219 */
[----:B------:R-:W-:Y:S01]  /*6670*/  IADD3 R25, R19, R25, RZ ;  /* 0x0000001913197210 */ /* 0x000fe20007ffe0ff */
[----:B------:R-:W-:Y:S05]  /*6680*/  BRA `(.L_x_2505) ;  /* 0x0000004000007947 */ /* 0x000fea0003800000 */
.L_x_2504:
[----:B------:R-:W-:-:S04]  /*6690*/  ULEA UR5, -UR10, URZ, 0x6 ;  /* 0x0000003f0a057291 */ /* 0x000fc8000f8e313f */
[----:B------:R-:W-:Y:S02]  /*66a0*/  USHF.R.S32.HI UR6, URZ, 0x1f, UR5 ;  /* 0x0000001f3f067899 */ /* 0x000fe40008011405 */
[----:B------:R-:W-:-:S04]  /*66b0*/  MOV R26, UR5 ;  /* 0x00000005001a7c02 */ /* 0x000fc80008000f00 */
[----:B------:R-:W-:Y:S02]  /*66c0*/  MOV R25, UR6 ;  /* 0x0000000600197c02 */ /* 0x000fe40008000f00 */
.L_x_2505:
        /* <DEDUP_REMOVED lines=20> */
[----:B------:R-:W-:Y:S01]  /*6810*/  @!P4 IMAD.X R11, R25, 0x1, R165, P1 ;  /* 0x00000001190bc824 */ /* 0x000fe200008e06a5 */
        /* <DEDUP_REMOVED lines=70> */
[--C-:B------:R-:W-:Y:S01]  /*6c80*/  @!P4 IMAD.X R18, R23, 0x1, R165.reuse, P1 ;  /* 0x000000011712c824 */ /* 0x100fe200008e06a5 */
        /* <DEDUP_REMOVED lines=19> */
[C---:B------:R-:W-:Y:S01]  /*6dc0*/  @!P6 IMAD.X R11, R23.reuse, 0x1, R165, P1 ;  /* 0x00000001170be824 */ /* 0x040fe200008e06a5 */
        /* <DEDUP_REMOVED lines=44> */
.L_x_2507:
[----:B------:R-:W-:Y:S05]  /*7090*/  BSYNC B0 ;  /* 0x0000000000007941 */ /* 0x000fea0003800000 */
.L_x_2506:
[----:B------:R-:W0:Y:S01]  /*70a0*/  LDGDEPBAR ;  /* 0x00000000000079af */ /* 0x000e220000000000 */
[----:B------:R-:W-:-:S04]  /*70b0*/  IADD3 R166, P1, R26, R166, RZ ;  /* 0x000000a61aa67210 */ /* 0x000fc80007f3e0ff */
[----:B------:R-:W-:Y:S02]  /*70c0*/  IADD3.X R165, R25, R165, RZ, P1, !PT ;  /* 0x000000a519a57210 */ /* 0x000fe40000ffe4ff */
.L_x_2503:
        /* <DEDUP_REMOVED lines=31> */
[----:B--2---:R-:W2:Y:S03]  /*72c0*/  SHFL.BFLY PT, R19, R23, 0x2, 0x1f ;  /* 0x0c401f0017137f89 */ /* 0x004ea600000e0000 */
[-C--:B------:R-:W-:Y:S01]  /*72d0*/  LEA R230, R2, R232.reuse, 0x1 ;  /* 0x000000e802e67211 */ /* 0x080fe200078e08ff */
[----:B------:R-:W3:Y:S01]  /*72e0*/  SHFL.BFLY PT, R18, R11, 0x2, 0x1f ;  /* 0x0c401f000b127f89 */ /* 0x000ee200000e0000 */
[C---:B------:R-:W-:Y:S02]  /*72f0*/  LEA R229, R0.reuse, R232, 0x1 ;  /* 0x000000e800e57211 */ /* 0x040fe400078e08ff */
[----:B------:R-:W-:Y:S01]  /*7300*/  LEA R228, R0, R230, 0x1 ;  /* 0x000000e600e47211 */ /* 0x000fe200078e08ff */
[----:B------:R-:W-:Y:S04]  /*7310*/  LDSM.16.MT88.4 R156, [R232+0x10000] ;  /* 0x01000000e89c783b */ /* 0x000fe80000004200 */
[----:B------:R-:W-:Y:S04]  /*7320*/  LDSM.16.MT88.4 R148, [R230+0x10000] ;  /* 0x01000000e694783b */ /* 0x000fe80000004200 */
[----:B------:R-:W-:Y:S04]  /*7330*/  LDSM.16.MT88.4 R140, [R229+0x10000] ;  /* 0x01000000e58c783b */ /* 0x000fe80000004200 */
[----:B------:R-:W-:Y:S01]  /*7340*/  LDSM.16.MT88.4 R132, [R228+0x10000] ;  /* 0x01000000e484783b */ /* 0x000fe20000004200 */
[----:B--2---:R-:W-:-:S03]  /*7350*/  FMNMX.FTZ R19, R23, R19, !PT ;  /* 0x0000001317137209 */ /* 0x004fc60007810000 */
[----:B-1----:R-:W-:Y:S01]  /*7360*/  LDSM.16.MT88.4 R40, [R232+0x12000] ;  /* 0x01200000e828783b */ /* 0x002fe20000004200 */
[----:B---3--:R-:W-:-:S03]  /*7370*/  FMNMX.FTZ R18, R11, R18, !PT ;  /* 0x000000120b127209 */ /* 0x008fc60007810000 */
        /* <DEDUP_REMOVED lines=8> */
[C---:B------:R-:W-:Y:S01]  /*7400*/  FSETP.NEU.FTZ.AND P1, PT, R164.reuse, -INF , PT ;  /* 0xff800000a400780b */ /* 0x040fe20003f3d000 */
[----:B------:R-:W-:Y:S02]  /*7410*/  FMUL.FTZ R34, R164, c[0x0][0x23c] ;  /* 0x00008f00a4227a20 */ /* 0x000fe40000410000 */
[----:B------:R-:W1:Y:S03]  /*7420*/  LDSM.16.MT88.4 R88, [R229+0x14000] ;  /* 0x01400000e558783b */ /* 0x000e660000004200 */
[----:B------:R-:W-:Y:S01]  /*7430*/  FSEL R34, R34, RZ, P1 ;  /* 0x000000ff22227208 */ /* 0x000fe20000800000 */
[----:B------:R-:W1:Y:S04]  /*7440*/  LDSM.16.MT88.4 R96, [R228+0x14000] ;  /* 0x01400000e460783b */ /* 0x000e680000004200 */
[--C-:B------:R-:W-:Y:S01]  /*7450*/  FFMA.FTZ R185, R3, c[0x0][0x23c], -R34.reuse ;  /* 0x00008f0003b97a23 */ /* 0x100fe20000010822 */
[----:B--2---:R-:W-:Y:S01]  /*7460*/  FMNMX.FTZ R3, R18, R11, !PT ;  /* 0x0000000b12037209 */ /* 0x004fe20007810000 */
[--C-:B------:R-:W-:Y:S01]  /*7470*/  FFMA.FTZ R184, R20, c[0x0][0x23c], -R34.reuse ;  /* 0x00008f0014b87a23 */ /* 0x100fe20000010822 */
[----:B------:R-:W2:Y:S01]  /*7480*/  LDSM.16.MT88.4 R104, [R232+0x16000] ;  /* 0x01600000e868783b */ /* 0x000ea20000004200 */
        /* <DEDUP_REMOVED lines=8> */
[----:B------:R-:W1:Y:S01]  /*7510*/  LDSM.16.MT88.4 R120, [R229+0x16000] ;  /* 0x01600000e578783b */ /* 0x000e620000004200 */
[--C-:B------:R-:W-:Y:S01]  /*7520*/  FFMA.FTZ R173, R6, c[0x0][0x23c], -R34.reuse ;  /* 0x00008f0006ad7a23 */ /* 0x100fe20000010822 */
[----:B------:R-:W-:Y:S01]  /*7530*/  LEA R249, P1, R166, c[0x0][0x168], 0x1 ;  /* 0x00005a00a6f97a11 */ /* 0x000fe200078208ff */
[--C-:B------:R-:W-:Y:S01]  /*7540*/  FFMA.FTZ R176, R10, c[0x0][0x23c], -R34.reuse ;  /* 0x00008f000ab07a23 */ /* 0x100fe20000010822 */
[----:B------:R-:W-:Y:S01]  /*7550*/  LDSM.16.MT88.4 R28, [R230+0x10800] ;  /* 0x01080000e61c783b */ /* 0x000fe20000004200 */
[--C-:B------:R-:W-:Y:S01]  /*7560*/  FFMA.FTZ R178, R7, c[0x0][0x23c], -R191.reuse ;  /* 0x00008f0007b27a23 */ /* 0x100fe200000108bf */
[----:B------:R-:W3:Y:S01]  /*7570*/  MUFU.EX2 R184, R184 ;  /* 0x000000b800b87308 */ /* 0x000ee20000000800 */
[--C-:B------:R-:W-:Y:S01]  /*7580*/  FFMA.FTZ R182, R16, c[0x0][0x23c], -R191.reuse ;  /* 0x00008f0010b67a23 */ /* 0x100fe200000108bf */
[----:B------:R-:W1:Y:S01]  /*7590*/  LDSM.16.MT88.4 R4, [R228+0x16000] ;  /* 0x01600000e404783b */ /* 0x000e620000004200 */
[----:B------:R-:W-:Y:S01]  /*75a0*/  FFMA.FTZ R183, R17, c[0x0][0x23c], -R191 ;  /* 0x00008f0011b77a23 */ /* 0x000fe200000108bf */
[----:B------:R-:W-:Y:S01]  /*75b0*/  LEA.HI.X R248, R166, c[0x0][0x16c], R165, 0x1, P1 ;  /* 0x00005b00a6f87a11 */ /* 0x000fe200008f0ca5 */
[--C-:B------:R-:W-:Y:S01]  /*75c0*/  FFMA.FTZ R175, R15, c[0x0][0x23c], -R191.reuse ;  /* 0x00008f000faf7a23 */ /* 0x100fe200000108bf */
[----:B------:R-:W-:Y:S01]  /*75d0*/  LDSM.16.MT88.4 R16, [R228+0x10800] ;  /* 0x01080000e410783b */ /* 0x000fe20000004200 */
[----:B------:R-:W-:Y:S01]  /*75e0*/  FFMA.FTZ R172, R9, c[0x0][0x23c], -R34 ;  /* 0x00008f0009ac7a23 */ /* 0x000fe20000010822 */
[----:B------:R-:W-:Y:S01]  /*75f0*/  MUFU.EX2 R181, R181 ;  /* 0x000000b500b57308 */ /* 0x000fe20000000800 */
[--C-:B------:R-:W-:Y:S01]  /*7600*/  FFMA.FTZ R174, R8, c[0x0][0x23c], -R191.reuse ;  /* 0x00008f0008ae7a23 */ /* 0x100fe200000108bf */
[----:B------:R-:W-:Y:S01]  /*7610*/  LDSM.16.MT88.4 R24, [R229+0x10800] ;  /* 0x01080000e518783b */ /* 0x000fe20000004200 */
[----:B------:R-:W-:-:S02]  /*7620*/  FFMA.FTZ R169, R14, c[0x0][0x23c], -R191 ;  /* 0x00008f000ea97a23 */ /* 0x000fc400000108bf */
[--C-:B------:R-:W-:Y:S01]  /*7630*/  FFMA.FTZ R2, R13, c[0x0][0x23c], -R191.reuse ;  /* 0x00008f000d027a23 */ /* 0x100fe200000108bf */
[----:B------:R-:W1:Y:S01]  /*7640*/  LDSM.16.MT88.4 R8, [R232+0x10800] ;  /* 0x01080000e808783b */ /* 0x000e620000004200 */
[----:B------:R-:W-:Y:S01]  /*7650*/  FFMA.FTZ R0, R12, c[0x0][0x23c], -R191 ;  /* 0x00008f000c007a23 */ /* 0x000fe200000108bf */
[----:B------:R-:W2:Y:S01]  /*7660*/  MUFU.EX2 R179, R179 ;  /* 0x000000b300b37308 */ /* 0x000ea20000000800 */
        /* <DEDUP_REMOVED lines=11> */
[----:B------:R-:W4:Y:S01]  /*7720*/  MUFU.EX2 R182, R182 ;  /* 0x000000b600b67308 */ /* 0x000f220000000800 */
[----:B--2---:R-:W-:Y:S01]  /*7730*/  F2FP.BF16.PACK_AB R130, R179, R181 ;  /* 0x000000b5b382723e */ /* 0x004fe200000010ff */
        /* <DEDUP_REMOVED lines=8> */
[----:B------:R-:W2:Y:S01]  /*77c0*/  MUFU.EX2 R175, R175 ;  /* 0x000000af00af7308 */ /* 0x000ea20000000800 */
[----:B----4-:R-:W-:Y:S01]  /*77d0*/  F2FP.BF16.PACK_AB R129, R182, R178 ;  /* 0x000000b2b681723e */ /* 0x010fe200000010ff */
[--C-:B------:R-:W-:Y:S01]  /*77e0*/  FFMA.FTZ R190, R190, c[0x0][0x23c], -R191.reuse ;  /* 0x00008f00bebe7a23 */ /* 0x100fe200000108bf */
[----:B------:R-:W-:Y:S01]  /*77f0*/  LDSM.16.MT88.4 R32, [R232+0x11800] ;  /* 0x01180000e820783b */ /* 0x000fe20000004200 */
[----:B------:R-:W-:-:S02]  /*7800*/  FFMA.FTZ R250, R189, c[0x0][0x23c], -R191 ;  /* 0x00008f00bdfa7a23 */ /* 0x000fc400000108bf */
[----:B------:R-:W-:Y:S02]  /*7810*/  FADD.FTZ R184, R185, R184 ;  /* 0x000000b8b9b87221 */ /* 0x000fe40000010000 */
[----:B------:R-:W4:Y:S01]  /*7820*/  MUFU.EX2 R177, R177 ;  /* 0x000000b100b17308 */ /* 0x000f220000000800 */
[----:B------:R-:W-:Y:S02]  /*7830*/  FADD.FTZ R178, R178, R182 ;  /* 0x000000b6b2b27221 */ /* 0x000fe40000010000 */
[----:B------:R-:W-:-:S04]  /*7840*/  FADD.FTZ R184, R181, R184 ;  /* 0x000000b8b5b87221 */ /* 0x000fc80000010000 */
[----:B------:R-:W-:Y:S01]  /*7850*/  FADD.FTZ R179, R179, R184 ;  /* 0x000000b8b3b37221 */ /* 0x000fe20000010000 */
[----:B--2---:R-:W-:Y:S01]  /*7860*/  F2FP.BF16.PACK_AB R131, R175, R183 ;  /* 0x000000b7af83723e */ /* 0x004fe200000010ff */
[----:B------:R-:W2:Y:S01]  /*7870*/  MUFU.EX2 R176, R176 ;  /* 0x000000b000b07308 */ /* 0x000ea20000000800 */
[----:B------:R-:W-:-:S04]  /*7880*/  FADD.FTZ R183, R183, R178 ;  /* 0x000000b2b7b77221 */ /* 0x000fc80000010000 */
[----:B------:R-:W-:Y:S01]  /*7890*/  FADD.FTZ R183, R175, R183 ;  /* 0x000000b7afb77221 */ /* 0x000fe20000010000 */
[C---:B------:R-:W-:Y:S01]  /*78a0*/  HMMA.16816.F32.BF16 R160, R128.reuse, R156, RZ ;  /* 0x0000009c80a0723c */ /* 0x040fe200000418ff */
[----:B----4-:R-:W-:Y:S01]  /*78b0*/  FADD.FTZ R179, R177, R179 ;  /* 0x000000b3b1b37221 */ /* 0x010fe20000010000 */
        /* <DEDUP_REMOVED lines=94> */
[----:B------:R-:W1:Y:S07]  /*7ea0*/  LDSM.16.MT88.4 R16, [R230+0x16800] ;  /* 0x01680000e610783b */ /* 0x000e6e0000004200 */
        /* <DEDUP_REMOVED lines=28> */
[C---:B---3--:R-:W-:Y:S01]  /*8070*/  HMMA.16816.F32.BF16 R144, R4.reuse, R12, R144 ;  /* 0x0000000c0490723c */ /* 0x048fe20000041890 */
[----:B------:R-:W-:Y:S02]  /*8080*/  FADD.FTZ R192, R199, R192 ;  /* 0x000000c0c7c07221 */ /* 0x000fe40000010000 */
[----:B------:R-:W-:Y:S02]  /*8090*/  FADD.FTZ R196, R197, R196 ;  /* 0x000000c4c5c47221 */ /* 0x000fe40000010000 */
[----:B------:R-:W-:Y:S02]  /*80a0*/  FADD.FTZ R192, R198, R192 ;  /* 0x000000c0c6c07221 */ /* 0x000fe40000010000 */
[----:B------:R-:W-:Y:S01]  /*80b0*/  FADD.FTZ R196, R203, R196 ;  /* 0x000000c4cbc47221 */ /* 0x000fe20000010000 */
[----:B------:R-:W-:Y:S01]  /*80c0*/  HMMA.16816.F32.BF16 R140, R4, R14, R140 ;  /* 0x0000000e048c723c */ /* 0x000fe2000004188c */
[----:B------:R-:W3:Y:S01]  /*80d0*/  LDSM.16.MT88.4 R12, [R228+0x13000] ;  /* 0x01300000e40c783b */ /* 0x000ee20000004200 */
[----:B------:R-:W-:-:S02]  /*80e0*/  FADD.FTZ R192, R202, R192 ;  /* 0x000000c0cac07221 */ /* 0x000fc40000010000 */
[----:B------:R-:W-:-:S04]  /*80f0*/  FADD.FTZ R196, R195, R196 ;  /* 0x000000c4c3c47221 */ /* 0x000fc80000010000 */
[----:B--2---:R-:W-:Y:S01]  /*8100*/  HMMA.16816.F32.BF16 R36, R4, R8, R36 ;  /* 0x000000080424723c */ /* 0x004fe20000041824 */
[----:B------:R-:W-:-:S07]  /*8110*/  FADD.FTZ R196, R190, R196 ;  /* 0x000000c4bec47221 */ /* 0x000fce0000010000 */
        /* <DEDUP_REMOVED lines=32> */
[C---:B-----5:R-:W-:Y:S08]  /*8320*/  HMMA.16816.F32.BF16 R68, R4.reuse, R28, R68 ;  /* 0x0000001c0444723c */ /* 0x060ff00000041844 */
        /* <DEDUP_REMOVED lines=11> */
[----:B------:R-:W-:-:S02]  /*83e0*/  F2FP.BF16.PACK_AB R4, R198, R199 ;  /* 0x000000c7c604723e */ /* 0x000fc400000010ff */
[----:B------:R-:W-:Y:S02]  /*83f0*/  F2FP.BF16.PACK_AB R5, R195, R203 ;  /* 0x000000cbc305723e */ /* 0x000fe400000010ff */
[C---:B------:R-:W-:Y:S01]  /*8400*/  F2FP.BF16.PACK_AB R6, R251.reuse, R202 ;  /* 0x000000cafb06723e */ /* 0x040fe200000010ff */
[----:B------:R-:W-:Y:S01]  /*8410*/  FADD.FTZ R251, R251, R192 ;  /* 0x000000c0fbfb7221 */ /* 0x000fe20000010000 */
[C---:B------:R-:W-:Y:S01]  /*8420*/  F2FP.BF16.PACK_AB R7, R250.reuse, R190 ;  /* 0x000000befa07723e */ /* 0x040fe200000010ff */
[----:B------:R-:W-:-:S06]  /*8430*/  FADD.FTZ R250, R250, R196 ;  /* 0x000000c4fafa7221 */ /* 0x000fcc0000010000 */
        /* <DEDUP_REMOVED lines=28> */
[C---:B------:R-:W-:Y:S08]  /*8600*/  HMMA.16816.F32.BF16 R64, R4.reuse, R34, R64 ;  /* 0x000000220440723c */ /* 0x040ff00000041840 */
[C---:B-----5:R-:W-:Y:S08]  /*8610*/  HMMA.16816.F32.BF16 R76, R4.reuse, R28, R76 ;  /* 0x0000001c044c723c */ /* 0x060ff0000004184c */
[C---:B------:R-:W-:Y:S08]  /*8620*/  HMMA.16816.F32.BF16 R80, R4.reuse, R30, R80 ;  /* 0x0000001e0450723c */ /* 0x040ff00000041850 */
[C---:B------:R-:W-:Y:S08]  /*8630*/  HMMA.16816.F32.BF16 R84, R4.reuse, R24, R84 ;  /* 0x000000180454723c */ /* 0x040ff00000041854 */
[C---:B------:R-:W-:Y:S08]  /*8640*/  HMMA.16816.F32.BF16 R88, R4.reuse, R26, R88 ;  /* 0x0000001a0458723c */ /* 0x040ff00000041858 */
[C---:B----4-:R-:W-:Y:S08]  /*8650*/  HMMA.16816.F32.BF16 R92, R4.reuse, R20, R92 ;  /* 0x00000014045c723c */ /* 0x050ff0000004185c */
[C---:B------:R-:W-:Y:S08]  /*8660*/  HMMA.16816.F32.BF16 R96, R4.reuse, R22, R96 ;  /* 0x000000160460723c */ /* 0x040ff00000041860 */
[C---:B-1----:R-:W-:Y:S08]  /*8670*/  HMMA.16816.F32.BF16 R108, R4.reuse, R16, R108 ;  /* 0x00000010046c723c */ /* 0x042ff0000004186c */
[C---:B------:R-:W-:Y:S08]  /*8680*/  HMMA.16816.F32.BF16 R112, R4.reuse, R18, R112 ;  /* 0x000000120470723c */ /* 0x040ff00000041870 */
[C---:B---3--:R-:W-:Y:S08]  /*8690*/  HMMA.16816.F32.BF16 R116, R4.reuse, R12, R116 ;  /* 0x0000000c0474723c */ /* 0x048ff00000041874 */
[C---:B------:R-:W-:Y:S08]  /*86a0*/  HMMA.16816.F32.BF16 R120, R4.reuse, R14, R120 ;  /* 0x0000000e0478723c */ /* 0x040ff00000041878 */
[C---:B--2---:R-:W-:Y:S08]  /*86b0*/  HMMA.16816.F32.BF16 R124, R4.reuse, R8, R124 ;  /* 0x00000008047c723c */ /* 0x044ff0000004187c */
        /* <DEDUP_REMOVED lines=10> */
[----:B------:R-:W-:-:S06]  /*8760*/  UIADD3 UR14, UR5, 0x40, URZ ;  /* 0x00000040050e7890 */ /* 0x000fcc000fffe03f */
[----:B------:R-:W-:Y:S01]  /*8770*/  IMAD.U32 R2, RZ, RZ, UR14 ;  /* 0x0000000eff027e24 */ /* 0x000fe2000f8e00ff */
[----:B-1----:R-:W1:Y:S04]  /*8780*/  MUFU.RCP R0, R0 ;  /* 0x0000000000007308 */ /* 0x002e680000001000 */
[----:B------:R-:W-:-:S04]  /*8790*/  IABS R2, R2 ;  /* 0x0000000200027213 */ /* 0x000fc80000000000 */
[----:B------:R-:W2:Y:S01]  /*87a0*/  R2UR UR11, R2 ;  /* 0x00000000020b73c2 */ /* 0x000ea200000e0000 */
        /* <DEDUP_REMOVED lines=9> */
[----:B--2---:R-:W-:-:S04]  /*8840*/  UIMAD.WIDE.U32 UR16, UR19, UR11, URZ ;  /* 0x0000000b131072a5 */ /* 0x004fc8000f8e003f */
[----:B------:R-:W-:-:S04]  /*8850*/  UIADD3 UR9, -UR17, URZ, URZ ;  /* 0x0000003f11097290 */ /* 0x000fc8000fffe13f */
[----:B------:R-:W-:-:S04]  /*8860*/  UIMAD UR9, UR13, UR9, UR11 ;  /* 0x000000090d0972a4 */ /* 0x000fc8000f8e020b */
[----:B------:R-:W-:Y:S02]  /*8870*/  UISETP.GT.U32.AND UP2, UPT, UR13, UR9, UPT ;  /* 0x000000090d00728c */ /* 0x000fe4000bf44070 */
[----:B-1----:R-:W-:-:S09]  /*8880*/  UIMAD.WIDE.U32 UR18, UR19, UR7, URZ ;  /* 0x00000007131272a5 */ /* 0x002fd2000f8e003f */
[----:B------:R-:W-:Y:S02]  /*8890*/  @!UP2 UIADD3 UR9, UR9, -UR13, URZ ;  /* 0x8000000d0909a290 */ /* 0x000fe4000fffe03f */
[----:B------:R-:W-:Y:S02]  /*88a0*/  @!UP2 UIADD3 UR17, UR17, 0x1, URZ ;  /* 0x000000011111a890 */ /* 0x000fe4000fffe03f */
[----:B------:R-:W-:Y:S02]  /*88b0*/  UMOV UR15, UR19 ;  /* 0x00000013000f7c82 */ /* 0x000fe40008000000 */
[----:B------:R-:W-:Y:S02]  /*88c0*/  UIADD3 UR6, -UR15, URZ, URZ ;  /* 0x0000003f0f067290 */ /* 0x000fe4000fffe13f */
[----:B------:R-:W-:Y:S02]  /*88d0*/  UISETP.GE.U32.AND UP4, UPT, UR9, UR13, UPT ;  /* 0x0000000d0900728c */ /* 0x000fe4000bf86070 */
[----:B------:R-:W-:-:S03]  /*88e0*/  UIMAD UR7, UR13, UR6, UR7 ;  /* 0x000000060d0772a4 */ /* 0x000fc6000f8e0207 */
[----:B------:R-:W-:Y:S02]  /*88f0*/  ULDC UR6, c[0x0][0x2d0] ;  /* 0x0000b40000067ab9 */ /* 0x000fe40000000800 */
[----:B------:R-:W-:Y:S02]  /*8900*/  UISETP.GT.U32.AND UP1, UPT, UR13, UR7, UPT ;  /* 0x000000070d00728c */ /* 0x000fe4000bf24070 */
[----:B------:R-:W-:Y:S02]  /*8910*/  ULOP3.LUT UR14, UR14, UR6, URZ, 0x3c, !UPT ;  /* 0x000000060e0e7292 */ /* 0x000fe4000f8e3c3f */
[----:B------:R-:W-:Y:S02]  /*8920*/  ULOP3.LUT UR5, UR5, UR6, URZ, 0x3c, !UPT ;  /* 0x0000000605057292 */ /* 0x000fe4000f8e3c3f */
[----:B------:R-:W-:Y:S02]  /*8930*/  @UP4 UIADD3 UR17, UR17, 0x1, URZ ;  /* 0x0000000111114890 */ /* 0x000fe4000fffe03f */
[----:B------:R-:W-:-:S02]  /*8940*/  UISETP.GE.AND UP0, UPT, UR5, URZ, UPT ;  /* 0x0000003f0500728c */ /* 0x000fc4000bf06270 */
[----:B------:R-:W-:Y:S02]  /*8950*/  UISETP.NE.AND UP2, UPT, URZ, UR6, UPT ;  /* 0x000000063f00728c */ /* 0x000fe4000bf45270 */
[----:B------:R-:W-:Y:S02]  /*8960*/  @!UP1 UIADD3 UR7, UR7, -UR13, URZ ;  /* 0x8000000d07079290 */ /* 0x000fe4000fffe03f */
[----:B------:R-:W-:Y:S02]  /*8970*/  @!UP1 UIADD3 UR15, UR15, 0x1, URZ ;  /* 0x000000010f0f9890 */ /* 0x000fe4000fffe03f */
[----:B------:R-:W-:Y:S02]  /*8980*/  UISETP.GE.U32.AND UP3, UPT, UR7, UR13, UPT ;  /* 0x0000000d0700728c */ /* 0x000fe4000bf66070 */
[----:B------:R-:W-:Y:S02]  /*8990*/  UISETP.GE.AND UP1, UPT, UR14, URZ, UPT ;  /* 0x0000003f0e00728c */ /* 0x000fe4000bf26270 */
[----:B------:R-:W-:-:S07]  /*89a0*/  ULOP3.LUT UR5, URZ, UR6, URZ, 0x33, !UPT ;  /* 0x000000063f057292 */ /* 0x000fce000f8e333f */
[----:B------:R-:W-:Y:S02]  /*89b0*/  @UP3 UIADD3 UR15, UR15, 0x1, URZ ;  /* 0x000000010f0f3890 */ /* 0x000fe4000fffe03f */
[----:B------:R-:W-:Y:S02]  /*89c0*/  @!UP1 UIADD3 UR17, -UR17, URZ, URZ ;  /* 0x0000003f11119290 */ /* 0x000fe4000fffe13f */
[----:B------:R-:W-:Y:S02]  /*89d0*/  @!UP0 UIADD3 UR15, -UR15, URZ, URZ ;  /* 0x0000003f0f0f8290 */ /* 0x000fe4000fffe13f */
[----:B------:R-:W-:Y:S02]  /*89e0*/  USEL UR17, UR5, UR17, !UP2 ;  /* 0x0000001105117287 */ /* 0x000fe4000d000000 */
[----:B------:R-:W-:Y:S02]  /*89f0*/  USEL UR5, UR5, UR15, !UP2 ;  /* 0x0000000f05057287 */ /* 0x000fe4000d000000 */
[----:B------:R-:W-:-:S02]  /*8a00*/  UIMAD.WIDE UR14, UR17, 0x4, UR32 ;  /* 0x00000004110e78a5 */ /* 0x000fc4000f8e0220 */
        /* <DEDUP_REMOVED lines=22> */
[----:B------:R-:W-:-:S04]  /*8b70*/  IMAD R0, R0, c[0x0][0x188], RZ ;  /* 0x0000620000007a24 */ /* 0x000fc800078e02ff */
[----:B------:R-:W-:Y:S01]  /*8b80*/  IMAD R0, R2, c[0x0][0x18c], R0 ;  /* 0x0000630002007a24 */ /* 0x000fe200078e0200 */
[----:B------:R-:W-:-:S04]  /*8b90*/  MOV R2, R4 ;  /* 0x0000000400027202 */ /* 0x000fc80000000f00 */
[----:B------:R-:W-:Y:S01]  /*8ba0*/  IADD3 R0, R5, R0, RZ ;  /* 0x0000000005007210 */ /* 0x000fe20007ffe0ff */
[----:B------:R-:W-:Y:S05]  /*8bb0*/  BRA `(.L_x_2510) ;  /* 0x0000004000007947 */ /* 0x000fea0003800000 */
.L_x_2509:
[----:B------:R-:W-:-:S04]  /*8bc0*/  ULEA UR5, -UR8, URZ, 0x6 ;  /* 0x0000003f08057291 */ /* 0x000fc8000f8e313f */
[----:B------:R-:W-:Y:S02]  /*8bd0*/  USHF.R.S32.HI UR6, URZ, 0x1f, UR5 ;  /* 0x0000001f3f067899 */ /* 0x000fe40008011405 */
[----:B------:R-:W-:-:S04]  /*8be0*/  MOV R2, UR5 ;  /* 0x0000000500027c02 */ /* 0x000fc80008000f00 */
[----:B------:R-:W-:Y:S02]  /*8bf0*/  MOV R0, UR6 ;  /* 0x0000000600007c02 */ /* 0x000fe40008000f00 */
.L_x_2510:
        /* <DEDUP_REMOVED lines=12> */
[C---:B------:R-:W-:Y:S02]  /*8cc0*/  @!P2 LEA R16, P5, R5.reuse, c[0x0][0x170], 0x1 ;  /* 0x00005c000510aa11 */ /* 0x040fe400078a08ff */
[C---:B------:R-:W-:Y:S02]  /*8cd0*/  IADD3 R6, P6, R2.reuse, UR27, RZ ;  /* 0x0000001b02067c10 */ /* 0x040fe4000ffde0ff */
[----:B------:R-:W-:Y:S02]  /*8ce0*/  @!P1 IADD3 R2, P0, R2, R170, RZ ;  /* 0x000000aa02029210 */ /* 0x000fe40007f1e0ff */
[----:B------:R-:W-:Y:S02]  /*8cf0*/  ISETP.GE.AND P4, PT, R244, c[0x0][0x220], PT ;  /* 0x00008800f4007a0c */ /* 0x000fe40003f86270 */
[----:B------:R-:W-:-:S02]  /*8d00*/  @!P2 LEA.HI.X R17, R5, c[0x0][0x174], R4, 0x1, P5 ;  /* 0x00005d000511aa11 */ /* 0x000fc400028f0c04 */
[C---:B------:R-:W-:Y:S01]  /*8d10*/  IADD3.X R5, R0.reuse, UR26, RZ, P6, !PT ;  /* 0x0000001a00057c10 */ /* 0x040fe2000b7fe4ff */
[----:B------:R-:W-:Y:S01]  /*8d20*/  @!P1 IMAD.X R0, R0, 0x1, R168, P0 ;  /* 0x0000000100009824 */ /* 0x000fe200000e06a8 */
        /* <DEDUP_REMOVED lines=9> */
[C---:B------:R-:W-:Y:S01]  /*8dc0*/  @!P2 IMAD.X R0, R5.reuse, 0x1, R168, P0 ;  /* 0x000000010500a824 */ /* 0x040fe200000e06a8 */
        /* <DEDUP_REMOVED lines=10> */
[C---:B------:R-:W-:Y:S01]  /*8e70*/  @!P1 IMAD.X R0, R5.reuse, 0x1, R168, P0 ;  /* 0x0000000105009824 */ /* 0x040fe200000e06a8 */
[----:B------:R-:W-:Y:S01]  /*8e80*/  IADD3.X R5, R5, UR26, RZ, P6, !PT ;  /* 0x0000001a05057c10 */ /* 0x000fe2000b7fe4ff */
[----:B------:R-:W-:Y:S01]  /*8e90*/  @!PT LDS RZ, [RZ] ;  /* 0x00000000fffff984 */ /* 0x000fe20000000800 */
[----:B------:R-:W-:Y:S01]  /*8ea0*/  @!PT LDS RZ, [RZ] ;  /* 0x00000000fffff984 */ /* 0x000fe20000000800 */
[----:B------:R-:W-:Y:S01]  /*8eb0*/  @!PT LDS RZ, [RZ] ;  /* 0x00000000fffff984 */ /* 0x000fe20000000800 */
[----:B------:R2:W-:Y:S01]  /*8ec0*/  @!P3 LDGSTS.E.BYPASS.LTC128B.128 [R243+0x12000], [R26.64+0x80] ;  /* 0x120000801af3bfae */ /* 0x0005e2000b901d62 */
[----:B------:R-:W-:-:S02]  /*8ed0*/  @!P1 LEA R10, P0, R4, c[0x0][0x170], 0x1 ;  /* 0x00005c00040a9a11 */ /* 0x000fc400078008ff */
[-C--:B------:R-:W-:Y:S01]  /*8ee0*/  @!P3 IADD3 R2, P5, R6, R170.reuse, RZ ;  /* 0x000000aa0602b210 */ /* 0x080fe20007fbe0ff */
[----:B------:R-:W-:Y:S01]  /*8ef0*/  @P2 STS.128 [R243+0x14000], RZ ;  /* 0x014000fff3002388 */ /* 0x000fe20000000c00 */
[----:B------:R-:W-:Y:S02]  /*8f00*/  @!P1 LEA.HI.X R11, R4, c[0x0][0x174], R0, 0x1, P0 ;  /* 0x00005d00040b9a11 */ /* 0x000fe400000f0c00 */
[----:B------:R-:W-:Y:S01]  /*8f10*/  @!P2 IADD3 R4, P0, R6, R170, RZ ;  /* 0x000000aa0604a210 */ /* 0x000fe20007f1e0ff */
[C---:B------:R-:W-:Y:S01]  /*8f20*/  @!P3 IMAD.X R0, R5.reuse, 0x1, R168, P5 ;  /* 0x000000010500b824 */ /* 0x040fe200028e06a8 */
[----:B------:R-:W-:Y:S01]  /*8f30*/  @!P3 LEA R18, P5, R2, c[0x0][0x170], 0x1 ;  /* 0x00005c000212ba11 */ /* 0x000fe200078a08ff */
[----:B------:R-:W-:Y:S01]  /*8f40*/  @!PT LDS RZ, [RZ] ;  /* 0x00000000fffff984 */ /* 0x000fe20000000800 */
[----:B------:R-:W-:Y:S01]  /*8f50*/  @!PT LDS RZ, [RZ] ;  /* 0x00000000fffff984 */ /* 0x000fe20000000800 */
[----:B------:R-:W-:Y:S01]  /*8f60*/  @!PT LDS RZ, [RZ] ;  /* 0x00000000fffff984 */ /* 0x000fe20000000800 */
[----:B------:R3:W-:Y:S01]  /*8f70*/  @!P2 LDGSTS.E.BYPASS.LTC128B.128 [R243+0x14000], [R16.64+0x100] ;  /* 0x1400010010f3afae */ /* 0x0007e2000b901d62 */
[----:B------:R-:W-:Y:S02]  /*8f80*/  @!P4 LEA R20, P6, R6, R180, 0x1 ;  /* 0x000000b40614c211 */ /* 0x000fe400078c08ff */
[----:B------:R-:W-:Y:S01]  /*8f90*/  @!P3 LEA.HI.X R19, R2, c[0x0][0x174], R0, 0x1, P5 ;  /* 0x00005d000213ba11 */ /* 0x000fe200028f0c00 */
[----:B------:R-:W-:Y:S01]  /*8fa0*/  @!P2 IMAD.X R2, R5, 0x1, R168, P0 ;  /* 0x000000010502a824 */ /* 0x000fe200000e06a8 */
[----:B------:R-:W-:Y:S01]  /*8fb0*/  @!P2 LEA R8, P0, R4, c[0x0][0x170], 0x1 ;  /* 0x00005c000408aa11 */ /* 0x000fe200078008ff */
[----:B------:R-:W-:Y:S01]  /*8fc0*/  @P1 STS.128 [R243+0x16000], RZ ;  /* 0x016000fff3001388 */ /* 0x000fe20000000c00 */
[----:B------:R-:W-:-:S02]  /*8fd0*/  @!P1 IADD3 R0, P5, R6, R170, RZ ;  /* 0x000000aa06009210 */ /* 0x000fc40007fbe0ff */
[----:B------:R-:W-:Y:S01]  /*8fe0*/  @!P2 LEA.HI.X R9, R4, c[0x0][0x174], R2, 0x1, P0 ;  /* 0x00005d000409aa11 */ /* 0x000fe200000f0c02 */
[----:B------:R-:W-:Y:S01]  /*8ff0*/  @!PT LDS RZ, [RZ] ;  /* 0x00000000fffff984 */ /* 0x000fe20000000800 */
[----:B------:R-:W-:Y:S01]  /*9000*/  @!PT LDS RZ, [RZ] ;  /* 0x00000000fffff984 */ /* 0x000fe20000000800 */
[----:B------:R-:W-:Y:S01]  /*9010*/  @!PT LDS RZ, [RZ] ;  /* 0x00000000fffff984 */ /* 0x000fe20000000800 */
[----:B------:R4:W-:Y:S01]  /*9020*/  @!P1 LDGSTS.E.BYPASS.LTC128B.128 [R243+0x16000], [R14.64+0x180] ;  /* 0x160001800ef39fae */ /* 0x0009e2000b901d62 */
[C---:B------:R-:W-:Y:S01]  /*9030*/  @!P4 LEA.HI.X R21, R6.reuse, R167, R5, 0x1, P6 ;  /* 0x000000a70615c211 */ /* 0x040fe200030f0c05 */
[C---:B------:R-:W-:Y:S01]  /*9040*/  @!P1 IMAD.X R2, R5.reuse, 0x1, R168, P5 ;  /* 0x0000000105029824 */ /* 0x040fe200028e06a8 */
        /* <DEDUP_REMOVED lines=9> */
[----:B------:R-:W-:Y:S01]  /*90e0*/  @!P1 LEA.HI.X R29, R0, c[0x0][0x174], R2, 0x1, P5 ;  /* 0x00005d00001d9a11 */ /* 0x000fe200028f0c02 */
[----:B------:R-:W-:Y:S01]  /*90f0*/  @P3 STS.128 [R243+0x12800], RZ ;  /* 0x012800fff3003388 */ /* 0x000fe20000000c00 */
[CC--:B------:R-:W-:Y:S02]  /*9100*/  @!P3 IADD3 R2, P6, R6.reuse, R170.reuse, RZ ;  /* 0x000000aa0602b210 */ /* 0x0c0fe40007fde0ff */
[CC--:B------:R-:W-:Y:S01]  /*9110*/  @!P2 IADD3 R0, P5, R6.reuse, R170.reuse, RZ ;  /* 0x000000aa0600a210 */ /* 0x0c0fe20007fbe0ff */
[----:B------:R-:W-:Y:S01]  /*9120*/  @!PT LDS RZ, [RZ] ;  /* 0x00000000fffff984 */ /* 0x000fe20000000800 */
[----:B------:R-:W-:Y:S01]  /*9130*/  @!PT LDS RZ, [RZ] ;  /* 0x00000000fffff984 */ /* 0x000fe20000000800 */
[----:B------:R-:W-:Y:S01]  /*9140*/  @!PT LDS RZ, [RZ] ;  /* 0x00000000fffff984 */ /* 0x000fe20000000800 */
[----:B------:R5:W-:Y:S01]  /*9150*/  @!P3 LDGSTS.E.BYPASS.LTC128B.128 [R243+0x12800], [R22.64+0x80] ;  /* 0x1280008016f3bfae */ /* 0x000be2000b901d62 */
[C---:B------:R-:W-:Y:S01]  /*9160*/  @!P4 LEA.HI.X R31, R6.reuse, R167, R5, 0x1, P0 ;  /* 0x000000a7061fc211 */ /* 0x040fe200000f0c05 */
[C-C-:B------:R-:W-:Y:S01]  /*9170*/  @!P3 IMAD.X R7, R5.reuse, 0x1, R168.reuse, P6 ;  /* 0x000000010507b824 */ /* 0x140fe200030e06a8 */
[----:B------:R-:W-:Y:S01]  /*9180*/  @!P1 IADD3 R6, P0, R6, R170, RZ ;  /* 0x000000aa06069210 */ /* 0x000fe20007f1e0ff */
[----:B------:R-:W-:Y:S01]  /*9190*/  @P2 STS.128 [R243+0x14800], RZ ;  /* 0x014800fff3002388 */ /* 0x000fe20000000c00 */
[----:B------:R-:W-:Y:S01]  /*91a0*/  @!P2 IMAD.X R4, R5, 0x1, R168, P5 ;  /* 0x000000010504a824 */ /* 0x000fe200028e06a8 */
[----:B------:R-:W-:-:S02]  /*91b0*/  @!P2 LEA R34, P5, R0, c[0x0][0x170], 0x1 ;  /* 0x00005c000022aa11 */ /* 0x000fc400078a08ff */
[----:B------:R-:W-:Y:S01]  /*91c0*/  @!PT LDS RZ, [RZ] ;  /* 0x00000000fffff984 */ /* 0x000fe20000000800 */
[----:B------:R-:W-:Y:S01]  /*91d0*/  @!PT LDS RZ, [RZ] ;  /* 0x00000000fffff984 */ /* 0x000fe20000000800 */
[----:B------:R-:W-:Y:S01]  /*91e0*/  @!PT LDS RZ, [RZ] ;  /* 0x00000000fffff984 */ /* 0x000fe20000000800 */
[----:B------:R4:W-:Y:S01]  /*91f0*/  @!P2 LDGSTS.E.BYPASS.LTC128B.128 [R243+0x14800], [R12.64+0x100] ;  /* 0x148001000cf3afae */ /* 0x0009e2000b901d62 */
[----:B------:R-:W-:Y:S01]  /*9200*/  @!P1 IMAD.X R5, R5, 0x1, R168, P0 ;  /* 0x0000000105059824 */ /* 0x000fe200000e06a8 */
[----:B------:R-:W-:Y:S02]  /*9210*/  @!P3 LEA R168, P6, R2, c[0x0][0x170], 0x1 ;  /* 0x00005c0002a8ba11 */ /* 0x000fe400078c08ff */
[----:B------:R-:W-:Y:S01]  /*9220*/  @P1 STS.128 [R243+0x16800], RZ ;  /* 0x016800fff3001388 */ /* 0x000fe20000000c00 */
        /* <DEDUP_REMOVED lines=8> */
[----:B------:R-:W-:Y:S01]  /*92b0*/  @!P1 LEA.HI.X R33, R6, c[0x0][0x174], R5, 0x1, P0 ;  /* 0x00005d0006219a11 */ /* 0x000fe200000f0c05 */
[----:B------:R-:W-:Y:S02]  /*92c0*/  @P4 STS.128 [R243+0x11000], RZ ;  /* 0x011000fff3004388 */ /* 0x000fe40000000c00 */
[----:B------:R-:W-:-:S02]  /*92d0*/  IMAD R2, R2, 0x40, R242 ;  /* 0x0000004002027824 */ /* 0x000fc400078e02f2 */
[----:B------:R-:W-:Y:S01]  /*92e0*/  @!PT LDS RZ, [RZ] ;  /* 0x00000000fffff984 */ /* 0x000fe20000000800 */
[----:B------:R-:W-:Y:S01]  /*92f0*/  @!PT LDS RZ, [RZ] ;  /* 0x00000000fffff984 */ /* 0x000fe20000000800 */
[----:B------:R-:W-:Y:S01]  /*9300*/  @!PT LDS RZ, [RZ] ;  /* 0x00000000fffff984 */ /* 0x000fe20000000800 */
[----:B------:R5:W-:Y:S02]  /*9310*/  @!P4 LDGSTS.E.BYPASS.LTC128B.128 [R243+0x11000], [R20.64] ;  /* 0x1100000014f3cfae */ /* 0x000be4000b901d62 */
[----:B------:R-:W-:Y:S01]  /*9320*/  I2F R0, R2 ;  /* 0x0000000200007306 */ /* 0x000fe20000201400 */
[C---:B------:R-:W-:Y:S01]  /*9330*/  IADD3 R205, R2.reuse, 0x29, RZ ;  /* 0x0000002902cd7810 */ /* 0x040fe20007ffe0ff */
        /* <DEDUP_REMOVED lines=35> */
[----:B--2---:R-:W-:Y:S04]  /*9570*/  LDSM.16.M88.4 R24, [R238] ;  /* 0x00000000ee18783b */ /* 0x004fe80000000200 */
[----:B------:R-:W2:Y:S04]  /*9580*/  LDSM.16.M88.4 R4, [R237+0x8000] ;  /* 0x00800000ed04783b */ /* 0x000ea80000000200 */
[----:B------:R-:W2:Y:S04]  /*9590*/  LDSM.16.M88.4 R172, [R237+0x8800] ;  /* 0x00880000edac783b */ /* 0x000ea80000000200 */
[----:B----4-:R-:W-:Y:S04]  /*95a0*/  LDSM.16.M88.4 R12, [R237+0x9800] ;  /* 0x00980000ed0c783b */ /* 0x010fe80000000200 */
[----:B---3--:R-:W-:Y:S04]  /*95b0*/  LDSM.16.M88.4 R16, [R236] ;  /* 0x00000000ec10783b */ /* 0x008fe80000000200 */
[----:B------:R-:W-:Y:S04]  /*95c0*/  LDSM.16.M88.4 R188, [R235] ;  /* 0x00000000ebbc783b */ /* 0x000fe80000000200 */
[----:B-1----:R-:W1:Y:S04]  /*95d0*/  LDSM.16.M88.4 R32, [R237+0x9000] ;  /* 0x00900000ed20783b */ /* 0x002e680000000200 */
[----:B------:R-:W3:Y:S04]  /*95e0*/  LDSM.16.M88.4 R184, [R227] ;  /* 0x00000000e3b8783b */ /* 0x000ee80000000200 */
[----:B------:R-:W4:Y:S04]  /*95f0*/  LDSM.16.M88.4 R180, [R226] ;  /* 0x00000000e2b4783b */ /* 0x000f280000000200 */
[----:B-----5:R-:W5:Y:S04]  /*9600*/  LDSM.16.M88.4 R20, [R225] ;  /* 0x00000000e114783b */ /* 0x020f680000000200 */
[----:B------:R-:W-:Y:S01]  /*9610*/  LDSM.16.M88.4 R192, [R231+0x8000] ;  /* 0x00800000e7c0783b */ /* 0x000fe20000000200 */
[C---:B--2---:R-:W-:Y:S03]  /*9620*/  HMMA.16816.F32.BF16 R8, R24.reuse, R4, RZ ;  /* 0x000000041808723c */ /* 0x044fe600000418ff */
[----:B------:R-:W-:Y:S04]  /*9630*/  LDSM.16.M88.4 R196, [R224+0x800] ;  /* 0x00080000e0c4783b */ /* 0x000fe80000000200 */
[----:B------:R-:W0:Y:S01]  /*9640*/  LDGDEPBAR ;  /* 0x00000000000079af */ /* 0x000e220000000000 */
[C---:B------:R-:W-:Y:S08]  /*9650*/  HMMA.16816.F32.BF16 R176, R24.reuse, R172, RZ ;  /* 0x000000ac18b0723c */ /* 0x040ff000000418ff */
[C---:B------:R-:W-:Y:S08]  /*9660*/  HMMA.16816.F32.BF16 R4, R24.reuse, R6, RZ ;  /* 0x000000061804723c */ /* 0x040ff000000418ff */
[C---:B-1----:R-:W-:Y:S08]  /*9670*/  HMMA.16816.F32.BF16 R168, R24.reuse, R32, RZ ;  /* 0x0000002018a8723c */ /* 0x042ff000000418ff */
[C---:B------:R-:W-:Y:S08]  /*9680*/  HMMA.16816.F32.BF16 R172, R24.reuse, R174, RZ ;  /* 0x000000ae18ac723c */ /* 0x040ff000000418ff */
[C---:B------:R-:W-:Y:S08]  /*9690*/  HMMA.16816.F32.BF16 R32, R24.reuse, R34, RZ ;  /* 0x000000221820723c */ /* 0x040ff000000418ff */
[C---:B------:R-:W-:Y:S08]  /*96a0*/  HMMA.16816.F32.BF16 R28, R24.reuse, R12, RZ ;  /* 0x0000000c181c723c */ /* 0x040ff000000418ff */
[----:B------:R-:W-:Y:S01]  /*96b0*/  HMMA.16816.F32.BF16 R24, R24, R14, RZ ;  /* 0x0000000e1818723c */ /* 0x000fe200000418ff */
[----:B------:R-:W1:Y:S07]  /*96c0*/  LDSM.16.M88.4 R12, [R234] ;  /* 0x00000000ea0c783b */ /* 0x000e6e0000000200 */
[C---:B------:R-:W-:Y:S08]  /*96d0*/  HMMA.16816.F32.BF16 R8, R16.reuse, R188, R8 ;  /* 0x000000bc1008723c */ /* 0x040ff00000041808 */
[C---:B------:R-:W-:Y:S01]  /*96e0*/  HMMA.16816.F32.BF16 R4, R16.reuse, R190, R4 ;  /* 0x000000be1004723c */ /* 0x040fe20000041804 */
[----:B------:R-:W2:Y:S07]  /*96f0*/  LDSM.16.M88.4 R188, [R231+0x8800] ;  /* 0x00880000e7bc783b */ /* 0x000eae0000000200 */
        /* <DEDUP_REMOVED lines=9> */
[----:B------:R-:W5:Y:S03]  /*9790*/  LDSM.16.M88.4 R20, [R224] ;  /* 0x00000000e014783b */ /* 0x000f660000000200 */
        /* <DEDUP_REMOVED lines=8> */
[----:B------:R-:W-:Y:S07]  /*9820*/  LDSM.16.M88.4 R180, [R237+0xa800] ;  /* 0x00a80000edb4783b */ /* 0x000fee0000000200 */
[C---:B----4-:R-:W-:Y:S08]  /*9830*/  HMMA.16816.F32.BF16 R28, R12.reuse, R16, R28 ;  /* 0x000000100c1c723c */ /* 0x050ff0000004181c */
[----:B------:R-:W-:Y:S01]  /*9840*/  HMMA.16816.F32.BF16 R24, R12, R18, R24 ;  /* 0x000000120c18723c */ /* 0x000fe20000041818 */
[----:B------:R-:W-:Y:S04]  /*9850*/  LDSM.16.M88.4 R16, [R238+0x2000] ;  /* 0x00200000ee10783b */ /* 0x000fe80000000200 */
[----:B------:R-:W3:Y:S03]  /*9860*/  LDSM.16.M88.4 R12, [R237+0xa000] ;  /* 0x00a00000ed0c783b */ /* 0x000ee60000000200 */
[C---:B-----5:R-:W-:Y:S08]  /*9870*/  HMMA.16816.F32.BF16 R8, R184.reuse, R20, R8 ;  /* 0x00000014b808723c */ /* 0x060ff00000041808 */
[C---:B------:R-:W-:Y:S01]  /*9880*/  HMMA.16816.F32.BF16 R4, R184.reuse, R22, R4 ;  /* 0x00000016b804723c */ /* 0x040fe20000041804 */
[----:B------:R-:W4:Y:S07]  /*9890*/  LDSM.16.M88.4 R20, [R237+0xb000] ;  /* 0x00b00000ed14783b */ /* 0x000f2e0000000200 */
        /* <DEDUP_REMOVED lines=8> */
[----:B------:R-:W-:Y:S04]  /*9920*/  LDSM.16.M88.4 R188, [R223] ;  /* 0x00000000dfbc783b */ /* 0x000fe80000000200 */
[----:B------:R-:W-:Y:S03]  /*9930*/  LDSM.16.M88.4 R184, [R222] ;  /* 0x00000000deb8783b */ /* 0x000fe60000000200 */
[C---:B---3--:R-:W-:Y:S08]  /*9940*/  HMMA.16816.F32.BF16 R8, R16.reuse, R12, R8 ;  /* 0x0000000c1008723c */ /* 0x048ff00000041808 */
[C---:B------:R-:W-:Y:S01]  /*9950*/  HMMA.16816.F32.BF16 R4, R16.reuse, R14, R4 ;  /* 0x0000000e1004723c */ /* 0x040fe20000041804 */
[----:B------:R-:W2:Y:S07]  /*9960*/  LDSM.16.M88.4 R12, [R236+0x2000] ;  /* 0x00200000ec0c783b */ /* 0x000eae0000000200 */
[C---:B------:R-:W-:Y:S08]  /*9970*/  HMMA.16816.F32.BF16 R176, R16.reuse, R180, R176 ;  /* 0x000000b410b0723c */ /* 0x040ff000000418b0 */
[C---:B------:R-:W-:Y:S01]  /*9980*/  HMMA.16816.F32.BF16 R172, R16.reuse, R182, R172 ;  /* 0x000000b610ac723c */ /* 0x040fe200000418ac */
[----:B------:R-:W3:Y:S07]  /*9990*/  LDSM.16.M88.4 R180, [R221] ;  /* 0x00000000ddb4783b */ /* 0x000eee0000000200 */
[C---:B----4-:R-:W-:Y:S08]  /*99a0*/  HMMA.16816.F32.BF16 R168, R16.reuse, R20, R168 ;  /* 0x0000001410a8723c */ /* 0x050ff000000418a8 */
[C---:B------:R-:W-:Y:S01]  /*99b0*/  HMMA.16816.F32.BF16 R32, R16.reuse, R22, R32 ;  /* 0x000000161020723c */ /* 0x040fe20000041820 */
[----:B------:R-:W4:Y:S07]  /*99c0*/  LDSM.16.M88.4 R20, [R220] ;  /* 0x00000000dc14783b */ /* 0x000f2e0000000200 */
[C---:B-1----:R-:W-:Y:S08]  /*99d0*/  HMMA.16816.F32.BF16 R28, R16.reuse, R192, R28 ;  /* 0x000000c0101c723c */ /* 0x042ff0000004181c */
[----:B------:R-:W-:Y:S01]  /*99e0*/  HMMA.16816.F32.BF16 R24, R16, R194, R24 ;  /* 0x000000c21018723c */ /* 0x000fe20000041818 */
[----:B------:R-:W1:Y:S04]  /*99f0*/  LDSM.16.M88.4 R16, [R234+0x2000] ;  /* 0x00200000ea10783b */ /* 0x000e680000000200 */
[----:B------:R-:W5:Y:S03]  /*9a00*/  LDSM.16.M88.4 R192, [R231+0xa800] ;  /* 0x00a80000e7c0783b */ /* 0x000f660000000200 */
        /* <DEDUP_REMOVED lines=15> */
[----:B------:R-:W1:Y:S07]  /*9b00*/  LDSM.16.M88.4 R196, [R224+0x3000] ;  /* 0x00300000e0c4783b */ /* 0x000e6e0000000200 */
[C---:B-----5:R-:W-:Y:S08]  /*9b10*/  HMMA.16816.F32.BF16 R176, R16.reuse, R192, R176 ;  /* 0x000000c010b0723c */ /* 0x060ff000000418b0 */
[C---:B------:R-:W-:Y:S01]  /*9b20*/  HMMA.16816.F32.BF16 R172, R16.reuse, R194, R172 ;  /* 0x000000c210ac723c */ /* 0x040fe200000418ac */
[----:B------:R-:W5:Y:S07]  /*9b30*/  LDSM.16.M88.4 R192, [R224+0x3800] ;  /* 0x00380000e0c0783b */ /* 0x000f6e0000000200 */
[C---:B--2---:R-:W-:Y:S08]  /*9b40*/  HMMA.16816.F32.BF16 R168, R16.reuse, R188, R168 ;  /* 0x000000bc10a8723c */ /* 0x044ff000000418a8 */
[C---:B------:R-:W-:Y:S01]  /*9b50*/  HMMA.16816.F32.BF16 R32, R16.reuse, R190, R32 ;  /* 0x000000be1020723c */ /* 0x040fe20000041820 */
        /* <DEDUP_REMOVED lines=13> */
[----:B------:R-:W-:Y:S07]  /*9c30*/  LDSM.16.M88.4 R196, [R224+0x5000] ;  /* 0x00500000e0c4783b */ /* 0x000fee0000000200 */
[C---:B-----5:R-:W-:Y:S08]  /*9c40*/  HMMA.16816.F32.BF16 R28, R180.reuse, R192, R28 ;  /* 0x000000c0b41c723c */ /* 0x060ff0000004181c */
[----:B------:R-:W-:Y:S01]  /*9c50*/  HMMA.16816.F32.BF16 R24, R180, R194, R24 ;  /* 0x000000c2b418723c */ /* 0x000fe20000041818 */
[----:B------:R-:W-:Y:S04]  /*9c60*/  LDSM.16.M88.4 R180, [R236+0x4000] ;  /* 0x00400000ecb4783b */ /* 0x000fe80000000200 */
[----:B------:R-:W1:Y:S03]  /*9c70*/  LDSM.16.M88.4 R192, [R219] ;  /* 0x00000000dbc0783b */ /* 0x000e660000000200 */
[C---:B--2---:R-:W-:Y:S08]  /*9c80*/  HMMA.16816.F32.BF16 R8, R12.reuse, R184, R8 ;  /* 0x000000b80c08723c */ /* 0x044ff00000041808 */
[C---:B------:R-:W-:Y:S01]  /*9c90*/  HMMA.16816.F32.BF16 R4, R12.reuse, R186, R4 ;  /* 0x000000ba0c04723c */ /* 0x040fe20000041804 */
[----:B------:R-:W2:Y:S07]  /*9ca0*/  LDSM.16.M88.4 R184, [R218] ;  /* 0x00000000dab8783b */ /* 0x000eae0000000200 */
[C---:B------:R-:W-:Y:S08]  /*9cb0*/  HMMA.16816.F32.BF16 R176, R12.reuse, R16, R176 ;  /* 0x000000100cb0723c */ /* 0x040ff000000418b0 */
[C---:B------:R-:W-:Y:S01]  /*9cc0*/  HMMA.16816.F32.BF16 R172, R12.reuse, R18, R172 ;  /* 0x000000120cac723c */ /* 0x040fe200000418ac */
[----:B------:R-:W4:Y:S07]  /*9cd0*/  LDSM.16.M88.4 R16, [R217] ;  /* 0x00000000d910783b */ /* 0x000f2e0000000200 */
[C---:B------:R-:W-:Y:S08]  /*9ce0*/  HMMA.16816.F32.BF16 R168, R12.reuse, R188, R168 ;  /* 0x000000bc0ca8723c */ /* 0x040ff000000418a8 */
[C---:B------:R-:W-:Y:S01]  /*9cf0*/  HMMA.16816.F32.BF16 R32, R12.reuse, R190, R32 ;  /* 0x000000be0c20723c */ /* 0x040fe20000041820 */
[----:B------:R-:W5:Y:S07]  /*9d00*/  LDSM.16.M88.4 R188, [R216] ;  /* 0x00000000d8bc783b */ /* 0x000f6e0000000200 */
[C---:B---3--:R-:W-:Y:S08]  /*9d10*/  HMMA.16816.F32.BF16 R28, R12.reuse, R20, R28 ;  /* 0x000000140c1c723c */ /* 0x048ff0000004181c */
[----:B------:R-:W-:Y:S01]  /*9d20*/  HMMA.16816.F32.BF16 R24, R12, R22, R24 ;  /* 0x000000160c18723c */ /* 0x000fe20000041818 */
[----:B------:R-:W-:Y:S04]  /*9d30*/  LDSM.16.M88.4 R12, [R234+0x4000] ;  /* 0x00400000ea0c783b */ /* 0x000fe80000000200 */
[----:B------:R-:W3:Y:S03]  /*9d40*/  LDSM.16.M88.4 R20, [R231+0xc000] ;  /* 0x00c00000e714783b */ /* 0x000ee60000000200 */
[C---:B-1----:R-:W-:Y:S08]  /*9d50*/  HMMA.16816.F32.BF16 R8, R180.reuse, R192, R8 ;  /* 0x000000c0b408723c */ /* 0x042ff00000041808 */
[C---:B------:R-:W-:Y:S01]  /*9d60*/  HMMA.16816.F32.BF16 R4, R180.reuse, R194, R4 ;  /* 0x000000c2b404723c */ /* 0x040fe20000041804 */
[----:B------:R-:W1:Y:S07]  /*9d70*/  LDSM.16.M88.4 R192, [R231+0xc800] ;  /* 0x00c80000e7c0783b */ /* 0x000e6e0000000200 */
        /* <DEDUP_REMOVED lines=8> */
[----:B------:R-:W-:Y:S04]  /*9e00*/  LDSM.16.M88.4 R188, [R233+0x4000] ;  /* 0x00400000e9bc783b */ /* 0x000fe80000000200 */
[----:B------:R-:W5:Y:S03]  /*9e10*/  LDSM.16.M88.4 R180, [R224+0x4000] ;  /* 0x00400000e0b4783b */ /* 0x000f660000000200 */
[C---:B---3--:R-:W-:Y:S08]  /*9e20*/  HMMA.16816.F32.BF16 R8, R12.reuse, R20, R8 ;  /* 0x000000140c08723c */ /* 0x048ff00000041808 */
[C---:B------:R-:W-:Y:S01]  /*9e30*/  HMMA.16816.F32.BF16 R4, R12.reuse, R22, R4 ;  /* 0x000000160c04723c */ /* 0x040fe20000041804 */
[----:B------:R-:W3:Y:S07]  /*9e40*/  LDSM.16.M88.4 R20, [R224+0x4800] ;  /* 0x00480000e014783b */ /* 0x000eee0000000200 */
[C---:B-1----:R-:W-:Y:S08]  /*9e50*/  HMMA.16816.F32.BF16 R176, R12.reuse, R192, R176 ;  /* 0x000000c00cb0723c */ /* 0x042ff000000418b0 */
[C---:B------:R-:W-:Y:S01]  /*9e60*/  HMMA.16816.F32.BF16 R172, R12.reuse, R194, R172 ;  /* 0x000000c20cac723c */ /* 0x040fe200000418ac */
[----:B------:R-:W1:Y:S07]  /*9e70*/  LDSM.16.M88.4 R192, [R224+0x5800] ;  /* 0x00580000e0c0783b */ /* 0x000e6e0000000200 */
[C---:B--2---:R-:W-:Y:S08]  /*9e80*/  HMMA.16816.F32.BF16 R168, R12.reuse, R184, R168 ;  /* 0x000000b80ca8723c */ /* 0x044ff000000418a8 */
[C---:B------:R-:W-:Y:S01]  /*9e90*/  HMMA.16816.F32.BF16 R32, R12.reuse, R186, R32 ;  /* 0x000000ba0c20723c */ /* 0x040fe20000041820 */
[----:B------:R-:W-:Y:S07]  /*9ea0*/  LDSM.16.M88.4 R184, [R237+0xe800] ;  /* 0x00e80000edb8783b */ /* 0x000fee0000000200 */
[C---:B----4-:R-:W-:Y:S08]  /*9eb0*/  HMMA.16816.F32.BF16 R28, R12.reuse, R16, R28 ;  /* 0x000000100c1c723c */ /* 0x050ff0000004181c */
[----:B------:R-:W-:Y:S01]  /*9ec0*/  HMMA.16816.F32.BF16 R24, R12, R18, R24 ;  /* 0x000000120c18723c */ /* 0x000fe20000041818 */
[----:B------:R-:W-:Y:S04]  /*9ed0*/  LDSM.16.M88.4 R16, [R238+0x6000] ;  /* 0x00600000ee10783b */ /* 0x000fe80000000200 */
[----:B------:R-:W2:Y:S03]  /*9ee0*/  LDSM.16.M88.4 R12, [R237+0xe000] ;  /* 0x00e00000ed0c783b */ /* 0x000ea60000000200 */
[C---:B-----5:R-:W-:Y:S08]  /*9ef0*/  HMMA.16816.F32.BF16 R8, R188.reuse, R180, R8 ;  /* 0x000000b4bc08723c */ /* 0x060ff00000041808 */
[C---:B------:R-:W-:Y:S01]  /*9f00*/  HMMA.16816.F32.BF16 R4, R188.reuse, R182, R4 ;  /* 0x000000b6bc04723c */ /* 0x040fe20000041804 */
[----:B------:R-:W4:Y:S07]  /*9f10*/  LDSM.16.M88.4 R180, [R237+0xf000] ;  /* 0x00f00000edb4783b */ /* 0x000f2e0000000200 */
[C---:B---3--:R-:W-:Y:S08]  /*9f20*/  HMMA.16816.F32.BF16 R176, R188.reuse, R20, R176 ;  /* 0x00000014bcb0723c */ /* 0x048ff000000418b0 */
[C---:B------:R-:W-:Y:S01]  /*9f30*/  HMMA.16816.F32.BF16 R172, R188.reuse, R22, R172 ;  /* 0x00000016bcac723c */ /* 0x040fe200000418ac */
[----:B------:R-:W3:Y:S07]  /*9f40*/  LDSM.16.M88.4 R20, [R237+0xf800] ;  /* 0x00f80000ed14783b */ /* 0x000eee0000000200 */
[C---:B------:R-:W-:Y:S08]  /*9f50*/  HMMA.16816.F32.BF16 R168, R188.reuse, R196, R168 ;  /* 0x000000c4bca8723c */ /* 0x040ff000000418a8 */
[C---:B------:R-:W-:Y:S08]  /*9f60*/  HMMA.16816.F32.BF16 R32, R188.reuse, R198, R32 ;  /* 0x000000c6bc20723c */ /* 0x040ff00000041820 */
[C---:B-1----:R-:W-:Y:S08]  /*9f70*/  HMMA.16816.F32.BF16 R28, R188.reuse, R192, R28 ;  /* 0x000000c0bc1c723c */ /* 0x042ff0000004181c */
[----:B------:R-:W-:Y:S01]  /*9f80*/  HMMA.16816.F32.BF16 R24, R188, R194, R24 ;  /* 0x000000c2bc18723c */ /* 0x000fe20000041818 */
[----:B------:R-:W-:Y:S04]  /*9f90*/  LDSM.16.M88.4 R192, [R236+0x6000] ;  /* 0x00600000ecc0783b */ /* 0x000fe80000000200 */
[----:B------:R-:W-:Y:S03]  /*9fa0*/  LDSM.16.M88.4 R188, [R214] ;  /* 0x00000000d6bc783b */ /* 0x000fe60000000200 */
[C---:B--2---:R-:W-:Y:S08]  /*9fb0*/  HMMA.16816.F32.BF16 R8, R16.reuse, R12, R8 ;  /* 0x0000000c1008723c */ /* 0x044ff00000041808 */
[C---:B------:R-:W-:Y:S01]  /*9fc0*/  HMMA.16816.F32.BF16 R4, R16.reuse, R14, R4 ;  /* 0x0000000e1004723c */ /* 0x040fe20000041804 */
[----:B------:R-:W1:Y:S07]  /*9fd0*/  LDSM.16.M88.4 R12, [R215] ;  /* 0x00000000d70c783b */ /* 0x000e6e0000000200 */
[C---:B------:R-:W-:Y:S08]  /*9fe0*/  HMMA.16816.F32.BF16 R176, R16.reuse, R184, R176 ;  /* 0x000000b810b0723c */ /* 0x040ff000000418b0 */
[C---:B------:R-:W-:Y:S01]  /*9ff0*/  HMMA.16816.F32.BF16 R172, R16.reuse, R186, R172 ;  /* 0x000000ba10ac723c */ /* 0x040fe200000418ac */
[----:B------:R-:W2:Y:S07]  /*a000*/  LDSM.16.M88.4 R184, [R213] ;  /* 0x00000000d5b8783b */ /* 0x000eae0000000200 */
[C---:B----4-:R-:W-:Y:S08]  /*a010*/  HMMA.16816.F32.BF16 R168, R16.reuse, R180, R168 ;  /* 0x000000b410a8723c */ /* 0x050ff000000418a8 */
[C---:B------:R-:W-:Y:S01]  /*a020*/  HMMA.16816.F32.BF16 R32, R16.reuse, R182, R32 ;  /* 0x000000b61020723c */ /* 0x040fe20000041820 */
[----:B------:R-:W-:Y:S07]  /*a030*/  LDSM.16.M88.4 R180, [R212] ;  /* 0x00000000d4b4783b */ /* 0x000fee0000000200 */
[C---:B---3--:R-:W-:Y:S08]  /*a040*/  HMMA.16816.F32.BF16 R28, R16.reuse, R20, R28 ;  /* 0x00000014101c723c */ /* 0x048ff0000004181c */
[----:B------:R-:W-:Y:S01]  /*a050*/  HMMA.16816.F32.BF16 R24, R16, R22, R24 ;  /* 0x000000161018723c */ /* 0x000fe20000041818 */
[----:B------:R-:W-:Y:S04]  /*a060*/  LDSM.16.M88.4 R20, [R234+0x6000] ;  /* 0x00600000ea14783b */ /* 0x000fe80000000200 */
[----:B------:R-:W3:Y:S03]  /*a070*/  LDSM.16.M88.4 R16, [R231+0xe000] ;  /* 0x00e00000e710783b */ /* 0x000ee60000000200 */
[C---:B-1----:R-:W-:Y:S08]  /*a080*/  HMMA.16816.F32.BF16 R8, R192.reuse, R12, R8 ;  /* 0x0000000cc008723c */ /* 0x042ff00000041808 */
[C---:B------:R-:W-:Y:S01]  /*a090*/  HMMA.16816.F32.BF16 R4, R192.reuse, R14, R4 ;  /* 0x0000000ec004723c */ /* 0x040fe20000041804 */
[----:B------:R-:W1:Y:S07]  /*a0a0*/  LDSM.16.M88.4 R12, [R231+0xe800] ;  /* 0x00e80000e70c783b */ /* 0x000e6e0000000200 */
[C---:B------:R-:W-:Y:S08]  /*a0b0*/  HMMA.16816.F32.BF16 R176, R192.reuse, R188, R176 ;  /* 0x000000bcc0b0723c */ /* 0x040ff000000418b0 */
[C---:B------:R-:W-:Y:S01]  /*a0c0*/  HMMA.16816.F32.BF16 R172, R192.reuse, R190, R172 ;  /* 0x000000bec0ac723c */ /* 0x040fe200000418ac */
[----:B------:R-:W4:Y:S07]  /*a0d0*/  LDSM.16.M88.4 R188, [R231+0xf000] ;  /* 0x00f00000e7bc783b */ /* 0x000f2e0000000200 */
[C---:B--2---:R-:W-:Y:S08]  /*a0e0*/  HMMA.16816.F32.BF16 R168, R192.reuse, R184, R168 ;  /* 0x000000b8c0a8723c */ /* 0x044ff000000418a8 */
[----:B------:R-:W-:Y:S01]  /*a0f0*/  HMMA.16816.F32.BF16 R32, R192, R186, R32 ;  /* 0x000000bac020723c */ /* 0x000fe20000041820 */
[----:B------:R-:W-:Y:S07]  /*a100*/  LDSM.16.M88.4 R184, [R233+0x6000] ;  /* 0x00600000e9b8783b */ /* 0x000fee0000000200 */
[C---:B---3--:R-:W-:Y:S08]  /*a110*/  HMMA.16816.F32.BF16 R8, R20.reuse, R16, R8 ;  /* 0x000000101408723c */ /* 0x048ff00000041808 */
[C---:B------:R-:W-:Y:S01]  /*a120*/  HMMA.16816.F32.BF16 R4, R20.reuse, R18, R4 ;  /* 0x000000121404723c */ /* 0x040fe20000041804 */
[----:B------:R-:W2:Y:S07]  /*a130*/  LDSM.16.M88.4 R16, [R224+0x6000] ;  /* 0x00600000e010783b */ /* 0x000eae0000000200 */
[C---:B-1----:R-:W-:Y:S08]  /*a140*/  HMMA.16816.F32.BF16 R176, R20.reuse, R12, R176 ;  /* 0x0000000c14b0723c */ /* 0x042ff000000418b0 */
[----:B------:R-:W-:Y:S01]  /*a150*/  HMMA.16816.F32.BF16 R172, R20, R14, R172 ;  /* 0x0000000e14ac723c */ /* 0x000fe200000418ac */
[----:B------:R-:W1:Y:S07]  /*a160*/  LDSM.16.M88.4 R12, [R224+0x6800] ;  /* 0x00680000e00c783b */ /* 0x000e6e0000000200 */
[C---:B------:R-:W-:Y:S08]  /*a170*/  HMMA.16816.F32.BF16 R28, R192.reuse, R180, R28 ;  /* 0x000000b4c01c723c */ /* 0x040ff0000004181c */
[----:B------:R-:W-:Y:S01]  /*a180*/  HMMA.16816.F32.BF16 R24, R192, R182, R24 ;  /* 0x000000b6c018723c */ /* 0x000fe20000041818 */
[----:B------:R-:W3:Y:S06]  /*a190*/  LDSM.16.M88.4 R180, [R231+0xf800] ;  /* 0x00f80000e7b4783b */ /* 0x000eec0000000200 */
[C---:B------:R-:W-:Y:S01]  /*a1a0*/  IADD3 R192, R2.reuse, 0x1, RZ ;  /* 0x0000000102c07810 */ /* 0x040fe20007ffe0ff */
[----:B----4-:R-:W-:Y:S01]  /*a1b0*/  HMMA.16816.F32.BF16 R168, R20, R188, R168 ;  /* 0x000000bc14a8723c */ /* 0x010fe200000418a8 */
[----:B------:R-:W-:-:S02]  /*a1c0*/  IADD3 R194, R2, 0x11, RZ ;  /* 0x0000001102c27810 */ /* 0x000fc40007ffe0ff */
[----:B------:R-:W-:Y:S01]  /*a1d0*/  I2F R167, R192 ;  /* 0x000000c000a77306 */ /* 0x000fe20000201400 */
[C---:B------:R-:W-:Y:S02]  /*a1e0*/  ISETP.GE.AND P6, PT, R192.reuse, R200, PT ;  /* 0x000000c8c000720c */ /* 0x040fe40003fc6270 */
[-C--:B------:R-:W-:Y:S02]  /*a1f0*/  ISETP.GE.AND P5, PT, R192, R201.reuse, PT ;  /* 0x000000c9c000720c */ /* 0x080fe40003fa6270 */
[----:B--2---:R-:W-:Y:S01]  /*a200*/  HMMA.16816.F32.BF16 R4, R184, R18, R4 ;  /* 0x00000012b804723c */ /* 0x004fe20000041804 */
[----:B------:R-:W-:Y:S02]  /*a210*/  IADD3 R189, R2, 0x8, RZ ;  /* 0x0000000802bd7810 */ /* 0x000fe40007ffe0ff */
[----:B------:R-:W-:Y:S02]  /*a220*/  I2F R193, R194 ;  /* 0x000000c200c17306 */ /* 0x000fe40000201400 */
[----:B------:R-:W-:-:S02]  /*a230*/  ISETP.GE.AND P0, PT, R189, R201, PT ;  /* 0x000000c9bd00720c */ /* 0x000fc40003f06270 */
[C---:B------:R-:W-:Y:S01]  /*a240*/  IADD3 R19, R2.reuse, 0x21, RZ ;  /* 0x0000002102137810 */ /* 0x040fe20007ffe0ff */
[----:B------:R-:W-:Y:S03]  /*a250*/  HMMA.16816.F32.BF16 R32, R20, R190, R32 ;  /* 0x000000be1420723c */ /* 0x000fe60000041820 */
[----:B------:R-:W-:Y:S04]  /*a260*/  I2F R188, R189 ;  /* 0x000000bd00bc7306 */ /* 0x000fe80000201400 */
[----:B------:R-:W-:Y:S01]  /*a270*/  IADD3 R191, R2, 0x9, RZ ;  /* 0x0000000902bf7810 */ /* 0x000fe20007ffe0ff */
[C---:B-1----:R-:W-:Y:S03]  /*a280*/  HMMA.16816.F32.BF16 R176, R184.reuse, R12, R176 ;  /* 0x0000000cb8b0723c */ /* 0x042fe600000418b0 */
[----:B------:R-:W-:Y:S05]  /*a290*/  I2F R190, R191 ;  /* 0x000000bf00be7306 */ /* 0x000fea0000201400 */
[----:B------:R-:W-:Y:S01]  /*a2a0*/  HMMA.16816.F32.BF16 R172, R184, R14, R172 ;  /* 0x0000000eb8ac723c */ /* 0x000fe200000418ac */
[----:B------:R-:W-:Y:S01]  /*a2b0*/  FMUL.FTZ R4, R4, c[0x0][0x2ec] ;  /* 0x0000bb0004047a20 */ /* 0x000fe20000410000 */
[----:B------:R-:W1:Y:S01]  /*a2c0*/  LDSM.16.M88.4 R12, [R224+0x7000] ;  /* 0x00700000e00c783b */ /* 0x000e620000000200 */
[----:B------:R-:W-:Y:S01]  /*a2d0*/  FMUL.FTZ R5, R5, c[0x0][0x2ec] ;  /* 0x0000bb0005057a20 */ /* 0x000fe20000410000 */
[----:B------:R-:W-:Y:S01]  /*a2e0*/  I2F R18, R19 ;  /* 0x0000001300127306 */ /* 0x000fe20000201400 */
[----:B------:R-:W-:-:S02]  /*a2f0*/  FMUL.FTZ R6, R6, c[0x0][0x2ec] ;  /* 0x0000bb0006067a20 */ /* 0x000fc40000410000 */
[----:B------:R-:W-:Y:S01]  /*a300*/  FMUL.FTZ R7, R7, c[0x0][0x2ec] ;  /* 0x0000bb0007077a20 */ /* 0x000fe20000410000 */
[C---:B---3--:R-:W-:Y:S04]  /*a310*/  HMMA.16816.F32.BF16 R28, R20.reuse, R180, R28 ;  /* 0x000000b4141c723c */ /* 0x048fe8000004181c */
[----:B------:R-:W-:Y:S03]  /*a320*/  MUFU.TANH R195, R6 ;  /* 0x0000000600c37308 */ /* 0x000fe60000002400 */
[----:B------:R-:W-:Y:S01]  /*a330*/  IADD3 R181, R2, 0x10, RZ ;  /* 0x0000001002b57810 */ /* 0x000fe20007ffe0ff */
[----:B------:R-:W-:Y:S01]  /*a340*/  HMMA.16816.F32.BF16 R24, R20, R182, R24 ;  /* 0x000000b61418723c */ /* 0x000fe20000041818 */
[----:B------:R-:W-:-:S03]  /*a350*/  FMUL.FTZ R176, R176, c[0x0][0x2ec] ;  /* 0x0000bb00b0b07a20 */ /* 0x000fc60000410000 */
[----:B------:R-:W-:Y:S03]  /*a360*/  MUFU.TANH R22, R4 ;  /* 0x0000000400167308 */ /* 0x000fe60000002400 */
[----:B------:R-:W-:Y:S01]  /*a370*/  IADD3 R23, R2, 0x19, RZ ;  /* 0x0000001902177810 */ /* 0x000fe20007ffe0ff */
[----:B------:R-:W-:Y:S01]  /*a380*/  HMMA.16816.F32.BF16 R8, R184, R16, R8 ;  /* 0x00000010b808723c */ /* 0x000fe20000041808 */
[----:B------:R-:W-:Y:S01]  /*a390*/  FMUL.FTZ R172, R172, c[0x0][0x2ec] ;  /* 0x0000bb00acac7a20 */ /* 0x000fe20000410000 */
[----:B------:R-:W-:Y:S01]  /*a3a0*/  IADD3 R182, R2, 0x20, RZ ;  /* 0x0000002002b67810 */ /* 0x000fe20007ffe0ff */
[----:B------:R-:W-:Y:S01]  /*a3b0*/  FMUL.FTZ R174, R174, c[0x0][0x2ec] ;  /* 0x0000bb00aeae7a20 */ /* 0x000fe20000410000 */
[----:B------:R-:W2:Y:S03]  /*a3c0*/  MUFU.TANH R20, R5 ;  /* 0x0000000500147308 */ /* 0x000ea60000002400 */
[----:B------:R-:W-:-:S05]  /*a3d0*/  IADD3 R16, R2, 0x18, RZ ;  /* 0x0000001802107810 */ /* 0x000fca0007ffe0ff */
[----:B------:R3:W-:Y:S01]  /*a3e0*/  MUFU.TANH R196, R7 ;  /* 0x0000000700c47308 */ /* 0x0007e20000002400 */
[----:B-1----:R-:W-:Y:S07]  /*a3f0*/  HMMA.16816.F32.BF16 R168, R184, R12, R168 ;  /* 0x0000000cb8a8723c */ /* 0x002fee00000418a8 */
[----:B------:R1:W-:Y:S04]  /*a400*/  MUFU.TANH R197, R176 ;  /* 0x000000b000c57308 */ /* 0x0003e80000002400 */
[----:B------:R-:W-:-:S02]  /*a410*/  FMUL.FTZ R11, R11, c[0x0][0x2ec] ;  /* 0x0000bb000b0b7a20 */ /* 0x000fc40000410000 */
[----:B------:R-:W-:Y:S01]  /*a420*/  FMUL.FTZ R9, R9, c[0x0][0x2ec] ;  /* 0x0000bb0009097a20 */ /* 0x000fe20000410000 */
[----:B------:R-:W-:Y:S01]  /*a430*/  HMMA.16816.F32.BF16 R32, R184, R14, R32 ;  /* 0x0000000eb820723c */ /* 0x000fe20000041820 */
[----:B---3--:R-:W3:Y:S01]  /*a440*/  LDSM.16.M88.4 R4, [R224+0x7800] ;  /* 0x00780000e004783b */ /* 0x008ee20000000200 */
[----:B------:R-:W-:Y:S01]  /*a450*/  I2F R180, R181 ;  /* 0x000000b500b47306 */ /* 0x000fe20000201400 */
[----:B------:R-:W-:Y:S01]  /*a460*/  FMUL.FTZ R12, R173, c[0x0][0x2ec] ;  /* 0x0000bb00ad0c7a20 */ /* 0x000fe20000410000 */
[----:B------:R-:W-:-:S04]  /*a470*/  DEPBAR.LE SB0, 0x0 ;  /* 0x000080000000791a */ /* 0x000fc80000000000 */
[----:B--2---:R-:W-:Y:S02]  /*a480*/  FFMA.FTZ R14, R190, UR4, R20 ;  /* 0x00000004be0e7c23 */ /* 0x004fe40008010014 */
[----:B------:R-:W-:Y:S01]  /*a490*/  MUFU.TANH R11, R11 ;  /* 0x0000000b000b7308 */ /* 0x000fe20000002400 */
[----:B-1----:R-:W-:Y:S02]  /*a4a0*/  FMUL.FTZ R176, R177, c[0x0][0x2ec] ;  /* 0x0000bb00b1b07a20 */ /* 0x002fe40000410000 */
[----:B------:R-:W-:Y:S02]  /*a4b0*/  FMUL.FTZ R177, R178, c[0x0][0x2ec] ;  /* 0x0000bb00b2b17a20 */ /* 0x000fe40000410000 */
[----:B------:R-:W-:Y:S02]  /*a4c0*/  FMUL.FTZ R178, R179, c[0x0][0x2ec] ;  /* 0x0000bb00b3b27a20 */ /* 0x000fe40000410000 */
[----:B------:R-:W-:Y:S01]  /*a4d0*/  FMUL.FTZ R15, R169, c[0x0][0x2ec] ;  /* 0x0000bb00a90f7a20 */ /* 0x000fe20000410000 */
[----:B------:R-:W1:Y:S01]  /*a4e0*/  MUFU.TANH R9, R9 ;  /* 0x0000000900097308 */ /* 0x000e620000002400 */
[----:B------:R-:W-:Y:S01]  /*a4f0*/  FMUL.FTZ R168, R168, c[0x0][0x2ec] ;  /* 0x0000bb00a8a87a20 */ /* 0x000fe20000410000 */
[----:B------:R-:W-:Y:S01]  /*a500*/  IADD3 R169, R2, 0x28, RZ ;  /* 0x0000002802a97810 */ /* 0x000fe20007ffe0ff */
[----:B------:R-:W-:-:S02]  /*a510*/  FFMA.FTZ R13, R188, UR4, R195 ;  /* 0x00000004bc0d7c23 */ /* 0x000fc400080100c3 */
[----:B------:R-:W-:Y:S02]  /*a520*/  FMUL.FTZ R170, R170, c[0x0][0x2ec] ;  /* 0x0000bb00aaaa7a20 */ /* 0x000fe40000410000 */
[----:B------:R-:W-:Y:S01]  /*a530*/  FMUL.FTZ R33, R33, c[0x0][0x2ec] ;  /* 0x0000bb0021217a20 */ /* 0x000fe20000410000 */
[----:B------:R-:W-:Y:S01]  /*a540*/  MUFU.TANH R176, R176 ;  /* 0x000000b000b07308 */ /* 0x000fe20000002400 */
[----:B------:R-:W-:Y:S02]  /*a550*/  FMUL.FTZ R34, R34, c[0x0][0x2ec] ;  /* 0x0000bb0022227a20 */ /* 0x000fe40000410000 */
[----:B------:R-:W-:Y:S02]  /*a560*/  FMUL.FTZ R171, R171, c[0x0][0x2ec] ;  /* 0x0000bb00abab7a20 */ /* 0x000fe40000410000 */
[----:B------:R-:W-:Y:S02]  /*a570*/  FMUL.FTZ R32, R32, c[0x0][0x2ec] ;  /* 0x0000bb0020207a20 */ /* 0x000fe40000410000 */
[----:B------:R-:W-:Y:S01]  /*a580*/  FMUL.FTZ R35, R35, c[0x0][0x2ec] ;  /* 0x0000bb0023237a20 */ /* 0x000fe20000410000 */
[----:B------:R-:W2:Y:S01]  /*a590*/  MUFU.TANH R177, R177 ;  /* 0x000000b100b17308 */ /* 0x000ea20000002400 */
[----:B-1----:R-:W-:-:S02]  /*a5a0*/  FFMA.FTZ R9, R167, UR4, R9 ;  /* 0x00000004a7097c23 */ /* 0x002fc40008010009 */
[----:B------:R-:W-:Y:S02]  /*a5b0*/  FMUL.FTZ R8, R8, c[0x0][0x2ec] ;  /* 0x0000bb0008087a20 */ /* 0x000fe40000410000 */
[----:B------:R-:W-:Y:S01]  /*a5c0*/  FMUL.FTZ R10, R10, c[0x0][0x2ec] ;  /* 0x0000bb000a0a7a20 */ /* 0x000fe20000410000 */
[----:B------:R-:W-:Y:S01]  /*a5d0*/  FSEL R9, R9, -INF , !P5 ;  /* 0xff80000009097808 */ /* 0x000fe20006800000 */
[C---:B---3--:R-:W-:Y:S01]  /*a5e0*/  HMMA.16816.F32.BF16 R28, R184.reuse, R4, R28 ;  /* 0x00000004b81c723c */ /* 0x048fe2000004181c */
[----:B------:R1:W-:Y:S01]  /*a5f0*/  MUFU.TANH R198, R174 ;  /* 0x000000ae00c67308 */ /* 0x0003e20000002400 */
[----:B------:R-:W-:Y:S02]  /*a600*/  ISETP.GE.AND P5, PT, R189, R200, PT ;  /* 0x000000c8bd00720c */ /* 0x000fe40003fa6270 */
[----:B------:R-:W-:Y:S02]  /*a610*/  IADD3 R189, R2, 0x30, RZ ;  /* 0x0000003002bd7810 */ /* 0x000fe40007ffe0ff */
[----:B------:R-:W-:Y:S01]  /*a620*/  FSEL R13, R13, -INF , !P5 ;  /* 0xff8000000d0d7808 */ /* 0x000fe20006800000 */
[----:B------:R-:W-:Y:S01]  /*a630*/  FFMA.FTZ R5, R167, UR4, R11 ;  /* 0x00000004a7057c23 */ /* 0x000fe2000801000b */
[----:B------:R-:W-:Y:S01]  /*a640*/  HMMA.16816.F32.BF16 R24, R184, R6, R24 ;  /* 0x00000006b818723c */ /* 0x000fe20000041818 */
[----:B------:R-:W3:Y:S01]  /*a650*/  I2F R183, R16 ;  /* 0x0000001000b77306 */ /* 0x000ee20000201400 */
[----:B------:R-:W-:Y:S01]  /*a660*/  FFMA.FTZ R11, R188, UR4, R22 ;  /* 0x00000004bc0b7c23 */ /* 0x000fe20008010016 */
[-C--:B------:R-:W-:Y:S01]  /*a670*/  ISETP.GE.AND P5, PT, R181, R201.reuse, PT ;  /* 0x000000c9b500720c */ /* 0x080fe20003fa6270 */
[----:B------:R-:W-:Y:S01]  /*a680*/  FFMA.FTZ R4, R190, UR4, R196 ;  /* 0x00000004be047c23 */ /* 0x000fe200080100c4 */
[----:B------:R-:W-:Y:S01]  /*a690*/  FSEL R5, R5, -INF , !P6 ;  /* 0xff80000005057808 */ /* 0x000fe20007000000 */
[----:B--2---:R-:W-:Y:S01]  /*a6a0*/  FFMA.FTZ R22, R180, UR4, R177 ;  /* 0x00000004b4167c23 */ /* 0x004fe200080100b1 */
[----:B------:R-:W-:Y:S01]  /*a6b0*/  FSEL R11, R11, -INF , !P0 ;  /* 0xff8000000b0b7808 */ /* 0x000fe20004000000 */
[----:B-1----:R-:W-:Y:S01]  /*a6c0*/  FMUL.FTZ R174, R175, c[0x0][0x2ec] ;  /* 0x0000bb00afae7a20 */ /* 0x002fe20000410000 */
[----:B------:R-:W1:Y:S01]  /*a6d0*/  MUFU.TANH R178, R178 ;  /* 0x000000b200b27308 */ /* 0x000e620000002400 */
[----:B------:R-:W-:-:S02]  /*a6e0*/  ISETP.GE.AND P6, PT, R191, R201, PT ;  /* 0x000000c9bf00720c */ /* 0x000fc40003fc6270 */
[-C--:B------:R-:W-:Y:S02]  /*a6f0*/  ISETP.GE.AND P0, PT, R191, R200.reuse, PT ;  /* 0x000000c8bf00720c */ /* 0x080fe40003f06270 */
[----:B------:R-:W-:Y:S02]  /*a700*/  FSEL R14, R14, -INF , !P6 ;  /* 0xff8000000e0e7808 */ /* 0x000fe40007000000 */
[----:B------:R-:W-:Y:S01]  /*a710*/  FMUL.FTZ R7, R30, c[0x0][0x2ec] ;  /* 0x0000bb001e077a20 */ /* 0x000fe20000410000 */
[----:B------:R-:W-:Y:S01]  /*a720*/  FSEL R4, R4, -INF , !P0 ;  /* 0xff80000004047808 */ /* 0x000fe20004000000 */
[----:B------:R-:W-:Y:S01]  /*a730*/  MUFU.TANH R172, R172 ;  /* 0x000000ac00ac7308 */ /* 0x000fe20000002400 */
[----:B------:R-:W-:Y:S01]  /*a740*/  ISETP.GE.AND P6, PT, R181, R200, PT ;  /* 0x000000c8b500720c */ /* 0x000fe20003fc6270 */
[----:B---3--:R-:W-:Y:S01]  /*a750*/  FFMA.FTZ R198, R183, UR4, R198 ;  /* 0x00000004b7c67c23 */ /* 0x008fe200080100c6 */
[-C--:B------:R-:W-:Y:S01]  /*a760*/  ISETP.GE.AND P0, PT, R194, R201.reuse, PT ;  /* 0x000000c9c200720c */ /* 0x080fe20003f06270 */
[----:B------:R-:W-:Y:S01]  /*a770*/  FMUL.FTZ R6, R29, c[0x0][0x2ec] ;  /* 0x0000bb001d067a20 */ /* 0x000fe20000410000 */
[----:B------:R-:W-:Y:S01]  /*a780*/  FSEL R22, R22, -INF , !P6 ;  /* 0xff80000016167808 */ /* 0x000fe20007000000 */
[----:B------:R-:W-:Y:S01]  /*a790*/  FMUL.FTZ R25, R25, c[0x0][0x2ec] ;  /* 0x0000bb0019197a20 */ /* 0x000fe20000410000 */
[----:B------:R-:W-:Y:S01]  /*a7a0*/  ISETP.GE.AND P6, PT, R16, R201, PT ;  /* 0x000000c91000720c */ /* 0x000fe20003fc6270 */
[----:B------:R-:W-:Y:S01]  /*a7b0*/  I2F R21, R23 ;  /* 0x0000001700157306 */ /* 0x000fe20000201400 */
[----:B-1----:R-:W-:Y:S01]  /*a7c0*/  FFMA.FTZ R20, R193, UR4, R178 ;  /* 0x00000004c1147c23 */ /* 0x002fe200080100b2 */
[----:B------:R-:W-:-:S02]  /*a7d0*/  IADD3 R167, R2, 0x31, RZ ;  /* 0x0000003102a77810 */ /* 0x000fc40007ffe0ff */
[C---:B------:R-:W-:Y:S02]  /*a7e0*/  IADD3 R181, R2.reuse, 0x38, RZ ;  /* 0x0000003802b57810 */ /* 0x040fe40007ffe0ff */
[----:B------:R-:W-:Y:S02]  /*a7f0*/  IADD3 R190, R2, 0x39, RZ ;  /* 0x0000003902be7810 */ /* 0x000fe40007ffe0ff */
[----:B------:R-:W1:Y:S08]  /*a800*/  MUFU.TANH R12, R12 ;  /* 0x0000000c000c7308 */ /* 0x000e700000002400 */
[----:B------:R-:W-:Y:S08]  /*a810*/  MUFU.TANH R174, R174 ;  /* 0x000000ae00ae7308 */ /* 0x000ff00000002400 */
[----:B------:R-:W-:Y:S01]  /*a820*/  I2F R17, R182 ;  /* 0x000000b600117306 */ /* 0x000fe20000201400 */
[----:B-1----:R-:W-:-:S07]  /*a830*/  FFMA.FTZ R12, R21, UR4, R12 ;  /* 0x00000004150c7c23 */ /* 0x002fce000801000c */
[----:B------:R-:W1:Y:S08]  /*a840*/  MUFU.TANH R173, R168 ;  /* 0x000000a800ad7308 */ /* 0x000e700000002400 */
[----:B------:R2:W-:Y:S08]  /*a850*/  MUFU.TANH R206, R33 ;  /* 0x0000002100ce7308 */ /* 0x0005f00000002400 */
[----:B------:R-:W3:Y:S01]  /*a860*/  MUFU.TANH R15, R15 ;  /* 0x0000000f000f7308 */ /* 0x000ee20000002400 */
[----:B-1----:R-:W-:-:S07]  /*a870*/  FFMA.FTZ R173, R17, UR4, R173 ;  /* 0x0000000411ad7c23 */ /* 0x002fce00080100ad */
[----:B------:R1:W-:Y:S01]  /*a880*/  MUFU.TANH R195, R34 ;  /* 0x0000002200c37308 */ /* 0x0003e20000002400 */
[----:B--2---:R-:W-:-:S05]  /*a890*/  FFMA.FTZ R33, R193, UR4, R176 ;  /* 0x00000004c1217c23 */ /* 0x004fca00080100b0 */
[----:B------:R-:W-:Y:S02]  /*a8a0*/  FSEL R33, R33, -INF , !P0 ;  /* 0xff80000021217808 */ /* 0x000fe40004000000 */
[----:B------:R-:W2:Y:S01]  /*a8b0*/  MUFU.TANH R175, R170 ;  /* 0x000000aa00af7308 */ /* 0x000ea20000002400 */
[----:B------:R-:W-:Y:S01]  /*a8c0*/  ISETP.GE.AND P0, PT, R16, R200, PT ;  /* 0x000000c81000720c */ /* 0x000fe20003f06270 */
[----:B------:R-:W-:Y:S02]  /*a8d0*/  FMUL.FTZ R16, R28, c[0x0][0x2ec] ;  /* 0x0000bb001c107a20 */ /* 0x000fe40000410000 */
[----:B------:R-:W-:Y:S01]  /*a8e0*/  FFMA.FTZ R28, R21, UR4, R174 ;  /* 0x00000004151c7c23 */ /* 0x000fe200080100ae */
[----:B------:R-:W-:Y:S01]  /*a8f0*/  FSEL R21, R198, -INF , !P0 ;  /* 0xff800000c6157808 */ /* 0x000fe20004000000 */
[----:B---3--:R-:W-:Y:S01]  /*a900*/  FFMA.FTZ R15, R18, UR4, R15 ;  /* 0x00000004120f7c23 */ /* 0x008fe2000801000f */
[----:B------:R-:W-:Y:S01]  /*a910*/  ISETP.GE.AND P0, PT, R182, R201, PT ;  /* 0x000000c9b600720c */ /* 0x000fe20003f06270 */
[----:B-1----:R-:W-:Y:S01]  /*a920*/  FFMA.FTZ R34, R180, UR4, R197 ;  /* 0x00000004b4227c23 */ /* 0x002fe200080100c5 */
[----:B------:R-:W1:Y:S01]  /*a930*/  MUFU.TANH R171, R171 ;  /* 0x000000ab00ab7308 */ /* 0x000e620000002400 */
[----:B------:R-:W-:Y:S01]  /*a940*/  IMAD.MOV.U32 R180, RZ, RZ, R202 ;  /* 0x000000ffffb47224 */ /* 0x000fe200078e00ca */
[----:B------:R-:W-:-:S02]  /*a950*/  FSEL R204, R173, -INF , !P0 ;  /* 0xff800000adcc7808 */ /* 0x000fc40004000000 */
[----:B------:R-:W-:Y:S02]  /*a960*/  FSEL R34, R34, -INF , !P5 ;  /* 0xff80000022227808 */ /* 0x000fe40006800000 */
[-C--:B------:R-:W-:Y:S01]  /*a970*/  ISETP.GE.AND P5, PT, R194, R200.reuse, PT ;  /* 0x000000c8c200720c */ /* 0x080fe20003fa6270 */
[----:B--2---:R-:W-:Y:S01]  /*a980*/  FFMA.FTZ R175, R17, UR4, R175 ;  /* 0x0000000411af7c23 */ /* 0x004fe200080100af */
[----:B------:R2:W-:Y:S01]  /*a990*/  MUFU.TANH R170, R32 ;  /* 0x0000002000aa7308 */ /* 0x0005e20000002400 */
[----:B------:R-:W-:Y:S01]  /*a9a0*/  ISETP.GE.AND P0, PT, R19, R200, PT ;  /* 0x000000c81300720c */ /* 0x000fe20003f06270 */
[----:B------:R-:W-:Y:S01]  /*a9b0*/  FMUL.FTZ R17, R26, c[0x0][0x2ec] ;  /* 0x0000bb001a117a20 */ /* 0x000fe20000410000 */
[----:B------:R-:W-:Y:S02]  /*a9c0*/  FSEL R20, R20, -INF , !P5 ;  /* 0xff80000014147808 */ /* 0x000fe40006800000 */
[----:B------:R-:W-:-:S03]  /*a9d0*/  ISETP.GE.AND P5, PT, R23, R201, PT ;  /* 0x000000c91700720c */ /* 0x000fc60003fa6270 */
[----:B------:R-:W3:Y:S01]  /*a9e0*/  I2F R168, R169 ;  /* 0x000000a900a87306 */ /* 0x000ee20000201400 */
[----:B-1----:R-:W-:-:S07]  /*a9f0*/  FFMA.FTZ R171, R18, UR4, R171 ;  /* 0x0000000412ab7c23 */ /* 0x002fce00080100ab */
[----:B------:R-:W-:Y:S01]  /*aa00*/  I2F R192, R189 ;  /* 0x000000bd00c07306 */ /* 0x000fe20000201400 */
[----:B--2---:R-:W-:-:S05]  /*aa10*/  FFMA.FTZ R32, R183, UR4, R172 ;  /* 0x00000004b7207c23 */ /* 0x004fca00080100ac */
[----:B------:R-:W-:Y:S02]  /*aa20*/  FSEL R32, R32, -INF , !P6 ;  /* 0xff80000020207808 */ /* 0x000fe40007000000 */
[----:B------:R-:W1:Y:S01]  /*aa30*/  MUFU.TANH R7, R7 ;  /* 0x0000000700077308 */ /* 0x000e620000002400 */
[-C--:B------:R-:W-:Y:S01]  /*aa40*/  ISETP.GE.AND P6, PT, R23, R200.reuse, PT ;  /* 0x000000c81700720c */ /* 0x080fe20003fc6270 */
[----:B---3--:R-:W-:Y:S01]  /*aa50*/  FFMA.FTZ R170, R168, UR4, R170 ;  /* 0x00000004a8aa7c23 */ /* 0x008fe200080100aa */
[----:B------:R-:W-:Y:S01]  /*aa60*/  FSEL R23, R12, -INF , !P5 ;  /* 0xff8000000c177808 */ /* 0x000fe20006800000 */
[----:B------:R-:W-:Y:S01]  /*aa70*/  FMUL.FTZ R12, R31, c[0x0][0x2ec] ;  /* 0x0000bb001f0c7a20 */ /* 0x000fe20000410000 */
[----:B------:R-:W-:Y:S01]  /*aa80*/  FSEL R28, R28, -INF , !P6 ;  /* 0xff8000001c1c7808 */ /* 0x000fe20007000000 */
[----:B------:R-:W-:Y:S01]  /*aa90*/  FFMA.FTZ R194, R168, UR4, R195 ;  /* 0x00000004a8c27c23 */ /* 0x000fe200080100c3 */
[----:B------:R-:W-:Y:S01]  /*aaa0*/  ISETP.GE.AND P6, PT, R19, R201, PT ;  /* 0x000000c91300720c */ /* 0x000fe20003fc6270 */
[----:B------:R-:W2:Y:S01]  /*aab0*/  I2F R179, R205 ;  /* 0x000000cd00b37306 */ /* 0x000ea20000201400 */
[----:B------:R-:W-:-:S02]  /*aac0*/  ISETP.GE.AND P5, PT, R182, R200, PT ;  /* 0x000000c8b600720c */ /* 0x000fc40003fa6270 */
[----:B------:R-:W-:Y:S01]  /*aad0*/  FSEL R199, R15, -INF , !P6 ;  /* 0xff8000000fc77808 */ /* 0x000fe20007000000 */
[----:B------:R-:W-:Y:S01]  /*aae0*/  FMUL.FTZ R15, R24, c[0x0][0x2ec] ;  /* 0x0000bb00180f7a20 */ /* 0x000fe20000410000 */
[----:B------:R-:W-:Y:S02]  /*aaf0*/  FSEL R196, R175, -INF , !P5 ;  /* 0xff800000afc47808 */ /* 0x000fe40006800000 */
[----:B------:R-:W-:Y:S01]  /*ab00*/  ISETP.GE.AND P6, PT, R169, R200, PT ;  /* 0x000000c8a900720c */ /* 0x000fe20003fc6270 */
[----:B------:R-:W3:Y:S01]  /*ab10*/  MUFU.TANH R16, R16 ;  /* 0x0000001000107308 */ /* 0x000ee20000002400 */
[----:B-1----:R-:W-:Y:S01]  /*ab20*/  FFMA.FTZ R168, R192, UR4, R7 ;  /* 0x00000004c0a87c23 */ /* 0x002fe20008010007 */
[----:B------:R-:W-:Y:S02]  /*ab30*/  FSEL R195, R171, -INF , !P0 ;  /* 0xff800000abc37808 */ /* 0x000fe40004000000 */
[-C--:B------:R-:W-:Y:S02]  /*ab40*/  ISETP.GE.AND P5, PT, R169, R201.reuse, PT ;  /* 0x000000c9a900720c */ /* 0x080fe40003fa6270 */
[----:B------:R-:W-:-:S02]  /*ab50*/  ISETP.GE.AND P0, PT, R205, R201, PT ;  /* 0x000000c9cd00720c */ /* 0x000fc40003f06270 */
[----:B------:R-:W1:Y:S01]  /*ab60*/  MUFU.TANH R35, R35 ;  /* 0x0000002300237308 */ /* 0x000e620000002400 */
[----:B--2---:R-:W-:Y:S01]  /*ab70*/  FFMA.FTZ R197, R179, UR4, R206 ;  /* 0x00000004b3c57c23 */ /* 0x004fe200080100ce */
[----:B------:R-:W-:Y:S02]  /*ab80*/  FSEL R194, R194, -INF , !P6 ;  /* 0xff800000c2c27808 */ /* 0x000fe40007000000 */
[----:B------:R-:W-:Y:S02]  /*ab90*/  FSEL R198, R170, -INF , !P5 ;  /* 0xff800000aac67808 */ /* 0x000fe40006800000 */
[----:B------:R-:W-:Y:S02]  /*aba0*/  ISETP.GE.AND P6, PT, R189, R201, PT ;  /* 0x000000c9bd00720c */ /* 0x000fe40003fc6270 */
[----:B------:R-:W-:Y:S01]  /*abb0*/  I2F R188, R167 ;  /* 0x000000a700bc7306 */ /* 0x000fe20000201400 */
[----:B---3--:R-:W-:Y:S01]  /*abc0*/  FFMA.FTZ R16, R192, UR4, R16 ;  /* 0x00000004c0107c23 */ /* 0x008fe20008010010 */
[----:B------:R-:W-:-:S02]  /*abd0*/  FSEL R197, R197, -INF , !P0 ;  /* 0xff800000c5c57808 */ /* 0x000fc40004000000 */
[-C--:B------:R-:W-:Y:S02]  /*abe0*/  ISETP.GE.AND P5, PT, R205, R200.reuse, PT ;  /* 0x000000c8cd00720c */ /* 0x080fe40003fa6270 */
[----:B------:R-:W-:Y:S02]  /*abf0*/  ISETP.GE.AND P0, PT, R189, R200, PT ;  /* 0x000000c8bd00720c */ /* 0x000fe40003f06270 */
[----:B------:R-:W2:Y:S01]  /*ac00*/  MUFU.TANH R6, R6 ;  /* 0x0000000600067308 */ /* 0x000ea20000002400 */
[----:B-1----:R-:W-:Y:S01]  /*ac10*/  FFMA.FTZ R35, R179, UR4, R35 ;  /* 0x00000004b3237c23 */ /* 0x002fe20008010023 */
[----:B------:R-:W-:Y:S02]  /*ac20*/  FSEL R184, R16, -INF , !P6 ;  /* 0xff80000010b87808 */ /* 0x000fe40007000000 */
[----:B------:R-:W-:Y:S02]  /*ac30*/  ISETP.GE.AND P6, PT, R167, R201, PT ;  /* 0x000000c9a700720c */ /* 0x000fe40003fc6270 */
[----:B------:R-:W-:-:S02]  /*ac40*/  FSEL R193, R35, -INF , !P5 ;  /* 0xff80000023c17808 */ /* 0x000fc40006800000 */
[----:B------:R-:W1:Y:S01]  /*ac50*/  MUFU.TANH R8, R8 ;  /* 0x0000000800087308 */ /* 0x000e620000002400 */
[----:B------:R-:W-:Y:S02]  /*ac60*/  FSEL R168, R168, -INF , !P0 ;  /* 0xff800000a8a87808 */ /* 0x000fe40004000000 */
[C---:B------:R-:W-:Y:S02]  /*ac70*/  ISETP.GE.AND P5, PT, R2.reuse, R201, PT ;  /* 0x000000c90200720c */ /* 0x040fe40003fa6270 */
[----:B------:R-:W-:-:S03]  /*ac80*/  ISETP.GE.AND P0, PT, R2, R200, PT ;  /* 0x000000c80200720c */ /* 0x000fc60003f06270 */
[----:B------:R3:W4:Y:S01]  /*ac90*/  MUFU.TANH R7, R10 ;  /* 0x0000000a00077308 */ /* 0x0007220000002400 */
[----:B--2---:R-:W-:-:S05]  /*aca0*/  FFMA.FTZ R183, R188, UR4, R6 ;  /* 0x00000004bcb77c23 */ /* 0x004fca0008010006 */
[----:B------:R-:W-:Y:S02]  /*acb0*/  FSEL R183, R183, -INF , !P6 ;  /* 0xff800000b7b77808 */ /* 0x000fe40007000000 */
[----:B------:R-:W2:Y:S01]  /*acc0*/  MUFU.TANH R12, R12 ;  /* 0x0000000c000c7308 */ /* 0x000ea20000002400 */
[----:B-1----:R-:W-:Y:S01]  /*acd0*/  FFMA.FTZ R2, R0, UR4, R8 ;  /* 0x0000000400027c23 */ /* 0x002fe20008010008 */
[----:B------:R-:W-:Y:S01]  /*ace0*/  ISETP.GE.AND P6, PT, R167, R200, PT ;  /* 0x000000c8a700720c */ /* 0x000fe20003fc6270 */
[----:B------:R-:W-:-:S03]  /*acf0*/  IMAD.MOV.U32 R167, RZ, RZ, R203 ;  /* 0x000000ffffa77224 */ /* 0x000fc600078e00cb */
[----:B------:R-:W-:Y:S02]  /*ad00*/  FSEL R2, R2, -INF , !P5 ;  /* 0xff80000002027808 */ /* 0x000fe40006800000 */
[----:B------:R-:W-:Y:S01]  /*ad10*/  I2F R191, R181 ;  /* 0x000000b500bf7306 */ /* 0x000fe20000201400 */
[----:B---3--:R-:W-:Y:S01]  /*ad20*/  FMUL.FTZ R10, R27, c[0x0][0x2ec] ;  /* 0x0000bb001b0a7a20 */ /* 0x008fe20000410000 */
[----:B------:R-:W-:Y:S01]  /*ad30*/  ISETP.GE.AND P5, PT, R190, R200, PT ;  /* 0x000000c8be00720c */ /* 0x000fe20003fa6270 */
[----:B----4-:R-:W-:-:S05]  /*ad40*/  FFMA.FTZ R0, R0, UR4, R7 ;  /* 0x0000000400007c23 */ /* 0x010fca0008010007 */
[----:B------:R-:W1:Y:S01]  /*ad50*/  MUFU.TANH R15, R15 ;  /* 0x0000000f000f7308 */ /* 0x000e620000002400 */
[----:B--2---:R-:W-:Y:S01]  /*ad60*/  FFMA.FTZ R12, R188, UR4, R12 ;  /* 0x00000004bc0c7c23 */ /* 0x004fe2000801000c */
[----:B------:R-:W-:Y:S01]  /*ad70*/  FSEL R0, R0, -INF , !P0 ;  /* 0xff80000000007808 */ /* 0x000fe20004000000 */
[----:B------:R-:W-:Y:S01]  /*ad80*/  BAR.SYNC.DEFER_BLOCKING 0x0 ;  /* 0x0000000000007b1d */ /* 0x000fe20000010000 */
[----:B------:R-:W-:Y:S02]  /*ad90*/  PLOP3.LUT P0, PT, PT, PT, UP0, 0x80, 0x0 ;  /* 0x000000000000781c */ /* 0x000fe40003f0f008 */
[----:B------:R-:W-:Y:S02]  /*ada0*/  FSEL R182, R12, -INF , !P6 ;  /* 0xff8000000cb67808 */ /* 0x000fe40007000000 */
[----:B------:R-:W-:Y:S01]  /*adb0*/  ISETP.GE.AND P6, PT, R181, R201, PT ;  /* 0x000000c9b500720c */ /* 0x000fe20003fc6270 */
[----:B------:R-:W2:Y:S01]  /*adc0*/  MUFU.TANH R17, R17 ;  /* 0x0000001100117308 */ /* 0x000ea20000002400 */
[----:B-1----:R-:W-:-:S07]  /*add0*/  FFMA.FTZ R15, R191, UR4, R15 ;  /* 0x00000004bf0f7c23 */ /* 0x002fce000801000f */
[----:B------:R-:W-:Y:S01]  /*ade0*/  I2F R177, R190 ;  /* 0x000000be00b17306 */ /* 0x000fe20000201400 */
[----:B------:R-:W-:Y:S02]  /*adf0*/  FSEL R170, R15, -INF , !P6 ;  /* 0xff8000000faa7808 */ /* 0x000fe40007000000 */
[----:B------:R-:W-:-:S05]  /*ae00*/  ISETP.GE.AND P6, PT, R181, R200, PT ;  /* 0x000000c8b500720c */ /* 0x000fca0003fc6270 */
[----:B------:R-:W1:Y:S01]  /*ae10*/  MUFU.TANH R6, R25 ;  /* 0x0000001900067308 */ /* 0x000e620000002400 */
[----:B--2---:R-:W-:-:S05]  /*ae20*/  FFMA.FTZ R17, R191, UR4, R17 ;  /* 0x00000004bf117c23 */ /* 0x004fca0008010011 */
[----:B------:R-:W-:Y:S02]  /*ae30*/  FSEL R178, R17, -INF , !P6 ;  /* 0xff80000011b27808 */ /* 0x000fe40007000000 */
[----:B------:R-:W2:Y:S01]  /*ae40*/  MUFU.TANH R10, R10 ;  /* 0x0000000a000a7308 */ /* 0x000ea20000002400 */
[----:B------:R-:W-:Y:S01]  /*ae50*/  ISETP.GE.AND P6, PT, R190, R201, PT ;  /* 0x000000c9be00720c */ /* 0x000fe20003fc6270 */
[----:B-1----:R-:W-:-:S05]  /*ae60*/  FFMA.FTZ R6, R177, UR4, R6 ;  /* 0x00000004b1067c23 */ /* 0x002fca0008010006 */
[----:B------:R-:W-:Y:S01]  /*ae70*/  FSEL R169, R6, -INF , !P6 ;  /* 0xff80000006a97808 */ /* 0x000fe20007000000 */
[----:B--2---:R-:W-:-:S05]  /*ae80*/  FFMA.FTZ R10, R177, UR4, R10 ;  /* 0x00000004b10a7c23 */ /* 0x004fca000801000a */
        /* <DEDUP_REMOVED lines=8> */
[----:B------:R-:W-:-:S05]  /*af10*/  IMAD.U32 R7, RZ, RZ, UR5 ;  /* 0x00000005ff077e24 */ /* 0x000fca000f8e00ff */
[----:B------:R-:W-:Y:S01]  /*af20*/  IABS R7, R7 ;  /* 0x0000000700077213 */ /* 0x000fe20000000000 */
[----:B-1----:R-:W1:Y:S03]  /*af30*/  MUFU.RCP R6, R6 ;  /* 0x0000000600067308 */ /* 0x002e660000001000 */
        /* <DEDUP_REMOVED lines=14> */
[----:B-1----:R-:W-:-:S04]  /*b020*/  UIMAD.WIDE.U32 UR14, UR15, UR7, URZ ;  /* 0x000000070f0e72a5 */ /* 0x002fc8000f8e003f */
[----:B------:R-:W-:-:S05]  /*b030*/  UIADD3 UR6, -UR15, URZ, URZ ;  /* 0x0000003f0f067290 */ /* 0x000fca000fffe13f */
[----:B------:R-:W-:Y:S02]  /*b040*/  @!UP2 UIADD3 UR9, UR9, -UR13, URZ ;  /* 0x8000000d0909a290 */ /* 0x000fe4000fffe03f */
[----:B------:R-:W-:Y:S02]  /*b050*/  UIMAD UR7, UR13, UR6, UR7 ;  /* 0x000000060d0772a4 */ /* 0x000fe4000f8e0207 */
[----:B------:R-:W-:Y:S02]  /*b060*/  UISETP.GE.U32.AND UP4, UPT, UR9, UR13, UPT ;  /* 0x0000000d0900728c */ /* 0x000fe4000bf86070 */
[----:B------:R-:W-:Y:S02]  /*b070*/  UISETP.GT.U32.AND UP0, UPT, UR13, UR7, UPT ;  /* 0x000000070d00728c */ /* 0x000fe4000bf04070 */
[----:B------:R-:W-:Y:S02]  /*b080*/  ULDC UR6, c[0x0][0x2d0] ;  /* 0x0000b40000067ab9 */ /* 0x000fe40000000800 */
[----:B------:R-:W-:-:S02]  /*b090*/  ULOP3.LUT UR5, UR5, UR6, URZ, 0x3c, !UPT ;  /* 0x0000000605057292 */ /* 0x000fc4000f8e3c3f */
[----:B------:R-:W-:Y:S02]  /*b0a0*/  ULOP3.LUT UR12, UR12, UR6, URZ, 0x3c, !UPT ;  /* 0x000000060c0c7292 */ /* 0x000fe4000f8e3c3f */
[----:B------:R-:W-:Y:S02]  /*b0b0*/  UISETP.GE.AND UP1, UPT, UR5, URZ, UPT ;  /* 0x0000003f0500728c */ /* 0x000fe4000bf26270 */
[----:B------:R-:W-:Y:S02]  /*b0c0*/  @!UP2 UIADD3 UR17, UR17, 0x1, URZ ;  /* 0x000000011111a890 */ /* 0x000fe4000fffe03f */
[----:B------:R-:W-:Y:S02]  /*b0d0*/  @!UP0 UIADD3 UR7, UR7, -UR13, URZ ;  /* 0x8000000d07078290 */ /* 0x000fe4000fffe03f */
[----:B------:R-:W-:Y:S02]  /*b0e0*/  @!UP0 UIADD3 UR15, UR15, 0x1, URZ ;  /* 0x000000010f0f8890 */ /* 0x000fe4000fffe03f */
[----:B------:R-:W-:-:S02]  /*b0f0*/  UISETP.GE.U32.AND UP3, UPT, UR7, UR13, UPT ;  /* 0x0000000d0700728c */ /* 0x000fc4000bf66070 */
[----:B------:R-:W-:Y:S02]  /*b100*/  UISETP.GE.AND UP0, UPT, UR12, URZ, UPT ;  /* 0x0000003f0c00728c */ /* 0x000fe4000bf06270 */
[----:B------:R-:W-:Y:S02]  /*b110*/  @UP4 UIADD3 UR17, UR17, 0x1, URZ ;  /* 0x0000000111114890 */ /* 0x000fe4000fffe03f */
[----:B------:R-:W-:Y:S02]  /*b120*/  UISETP.NE.AND UP2, UPT, URZ, UR6, UPT ;  /* 0x000000063f00728c */ /* 0x000fe4000bf45270 */
[----:B------:R-:W-:Y:S02]  /*b130*/  ULOP3.LUT UR5, URZ, UR6, URZ, 0x33, !UPT ;  /* 0x000000063f057292 */ /* 0x000fe4000f8e333f */
[----:B------:R-:W-:Y:S02]  /*b140*/  @!UP1 UIADD3 UR17, -UR17, URZ, URZ ;  /* 0x0000003f11119290 */ /* 0x000fe4000fffe13f */
[----:B------:R-:W-:-:S02]  /*b150*/  @UP3 UIADD3 UR15, UR15, 0x1, URZ ;  /* 0x000000010f0f3890 */ /* 0x000fc4000fffe03f */
[----:B------:R-:W-:Y:S02]  /*b160*/  USEL UR7, UR5, UR17, !UP2 ;  /* 0x0000001105077287 */ /* 0x000fe4000d000000 */
[----:B------:R-:W-:Y:S02]  /*b170*/  @!UP0 UIADD3 UR15, -UR15, URZ, URZ ;  /* 0x0000003f0f0f8290 */ /* 0x000fe4000fffe13f */
[----:B------:R-:W-:Y:S02]  /*b180*/  UIMAD.WIDE UR12, UR7, 0x4, UR32 ;  /* 0x00000004070c78a5 */ /* 0x000fe4000f8e0220 */
[----:B------:R-:W-:-:S04]  /*b190*/  USEL UR11, UR5, UR15, !UP2 ;  /* 0x0000000f050b7287 */ /* 0x000fc8000d000000 */
[----:B------:R-:W-:Y:S01]  /*b1a0*/  UIMAD.WIDE UR14, UR11, 0x4, UR32 ;  /* 0x000000040b0e78a5 */ /* 0x000fe2000f8e0220 */
[----:B------:R-:W-:Y:S01]  /*b1b0*/  IMAD.U32 R7, RZ, RZ, UR13 ;  /* 0x0000000dff077e24 */ /* 0x000fe2000f8e00ff */
[----:B------:R-:W-:-:S04]  /*b1c0*/  MOV R6, UR12 ;  /* 0x0000000c00067c02 */ /* 0x000fc80008000f00 */
[----:B------:R-:W-:Y:S01]  /*b1d0*/  MOV R16, UR14 ;  /* 0x0000000e00107c02 */ /* 0x000fe20008000f00 */
[----:B------:R-:W-:Y:S01]  /*b1e0*/  IMAD.U32 R17, RZ, RZ, UR15 ;  /* 0x0000000fff117e24 */ /* 0x000fe2000f8e00ff */
[----:B------:R1:W2:Y:S04]  /*b1f0*/  LDG.E R7, [R6.64] ;  /* 0x0000002206077981 */ /* 0x0002a8000c1e1900 */
[----:B-1----:R-:W3:Y:S01]  /*b200*/  LDG.E R6, [R16.64] ;  /* 0x0000002210067981 */ /* 0x002ee2000c1e1900 */
        /* <DEDUP_REMOVED lines=19> */
.L_x_2512:
[----:B------:R-:W-:-:S04]  /*b340*/  ULEA UR12, -UR10, URZ, 0x6 ;  /* 0x0000003f0a0c7291 */ /* 0x000fc8000f8e313f */
[----:B------:R-:W-:Y:S02]  /*b350*/  USHF.R.S32.HI UR7, URZ, 0x1f, UR12 ;  /* 0x0000001f3f077899 */ /* 0x000fe4000801140c */
.L_x_2513:
[C---:B------:R-:W-:Y:S01]  /*b360*/  @!P3 IADD3 R10, P0, R166.reuse, UR12, RZ ;  /* 0x0000000ca60abc10 */ /* 0x040fe2000ff1e0ff */
[----:B------:R-:W-:Y:S01]  /*b370*/  UIADD3 UR5, UP1, UP0, UR25, UR12, UR25 ;  /* 0x0000000c19057290 */ /* 0x000fe2000f83e019 */
[----:B------:R-:W-:Y:S01]  /*b380*/  @!P2 IADD3 R7, P5, R166, UR12, RZ ;  /* 0x0000000ca607ac10 */ /* 0x000fe2000ffbe0ff */
[----:B------:R1:W-:Y:S01]  /*b390*/  @P4 STS.128 [R243+0x8000], RZ ;  /* 0x008000fff3004388 */ /* 0x0003e20000000c00 */
[C---:B------:R-:W-:Y:S01]  /*b3a0*/  @!P3 IADD3.X R8, R165.reuse, UR7, RZ, P0, !PT ;  /* 0x00000007a508bc10 */ /* 0x040fe200087fe4ff */
[----:B------:R-:W-:Y:S01]  /*b3b0*/  UIADD3.X UR6, UR24, UR7, UR24, UP1, UP0 ;  /* 0x0000000718067290 */ /* 0x000fe20008fe0418 */
[----:B------:R-:W-:Y:S01]  /*b3c0*/  @!P3 LEA R186, P0, R10, c[0x0][0x168], 0x1 ;  /* 0x00005a000ababa11 */ /* 0x000fe200078008ff */
[----:B------:R-:W-:Y:S01]  /*b3d0*/  BSSY B0, `(.L_x_2514) ;  /* 0x0000093000007945 */ /* 0x000fe20003800000 */
[----:B------:R-:W-:Y:S01]  /*b3e0*/  @!P2 IADD3.X R6, R165, UR7, RZ, P5, !PT ;  /* 0x00000007a506ac10 */ /* 0x000fe2000affe4ff */
[----:B------:R-:W-:Y:S01]  /*b3f0*/  VOTEU.ALL UP0, P4 ;  /* 0x00000000003f7886 */ /* 0x000fe20002000000 */
[----:B------:R-:W-:-:S02]  /*b400*/  @!P2 LEA R30, P5, R7, c[0x0][0x168], 0x1 ;  /* 0x00005a00071eaa11 */ /* 0x000fc400078a08ff */
[----:B------:R-:W-:Y:S01]  /*b410*/  @!P3 LEA.HI.X R187, R10, c[0x0][0x16c], R8, 0x1, P0 ;  /* 0x00005b000abbba11 */ /* 0x000fe200000f0c08 */
[----:B------:R-:W-:Y:S01]  /*b420*/  IMAD.U32 R8, RZ, RZ, UR12 ;  /* 0x0000000cff087e24 */ /* 0x000fe2000f8e00ff */
[----:B------:R-:W-:Y:S01]  /*b430*/  @!P1 IADD3 R10, P0, R166, UR12, RZ ;  /* 0x0000000ca60a9c10 */ /* 0x000fe2000ff1e0ff */
[----:B------:R-:W-:Y:S01]  /*b440*/  @!UP0 UIADD3 UR11, UP1, UR25, UR12, URZ ;  /* 0x0000000c190b8290 */ /* 0x000fe2000ff3e03f */
[----:B------:R-:W-:Y:S01]  /*b450*/  @!P2 LEA.HI.X R31, R7, c[0x0][0x16c], R6, 0x1, P5 ;  /* 0x00005b00071faa11 */ /* 0x000fe200028f0c06 */
[----:B------:R-:W-:Y:S01]  /*b460*/  IMAD.U32 R6, RZ, RZ, UR7 ;  /* 0x00000007ff067e24 */ /* 0x000fe2000f8e00ff */
[----:B------:R-:W-:Y:S01]  /*b470*/  @!P1 IADD3.X R7, R165, UR7, RZ, P0, !PT ;  /* 0x00000007a5079c10 */ /* 0x000fe200087fe4ff */
[----:B------:R-:W-:Y:S01]  /*b480*/  @!UP0 UIADD3.X UR9, UR24, UR7, URZ, UP1, !UPT ;  /* 0x0000000718098290 */ /* 0x000fe20008ffe43f */
[----:B------:R-:W-:Y:S02]  /*b490*/  @!P1 LEA R26, P0, R10, c[0x0][0x168], 0x1 ;  /* 0x00005a000a1a9a11 */ /* 0x000fe400078008ff */
[----:B------:R-:W-:-:S02]  /*b4a0*/  @!P3 IADD3 R16, P6, P5, R166, UR25, R8 ;  /* 0x00000019a610bc10 */ /* 0x000fc4000fdde008 */
[----:B------:R-:W-:Y:S01]  /*b4b0*/  @!P1 LEA.HI.X R27, R10, c[0x0][0x16c], R7, 0x1, P0 ;  /* 0x00005b000a1b9a11 */ /* 0x000fe200000f0c07 */
[----:B------:R-:W-:Y:S01]  /*b4c0*/  IMAD.U32 R7, RZ, RZ, UR7 ;  /* 0x00000007ff077e24 */ /* 0x000fe2000f8e00ff */
[C---:B------:R-:W-:Y:S02]  /*b4d0*/  @!P3 IADD3.X R15, R165.reuse, UR24, R6, P6, P5 ;  /* 0x00000018a50fbc10 */ /* 0x040fe4000b7ea406 */
[----:B------:R-:W-:Y:S02]  /*b4e0*/  @!P2 IADD3 R12, P5, P0, R166, UR25, R8 ;  /* 0x00000019a60cac10 */ /* 0x000fe4000f8be008 */
[----:B------:R-:W-:Y:S02]  /*b4f0*/  @!P3 LEA R176, P6, R16, c[0x0][0x168], 0x1 ;  /* 0x00005a0010b0ba11 */ /* 0x000fe400078c08ff */
[----:B------:R-:W-:Y:S02]  /*b500*/  @!P2 IADD3.X R10, R165, UR24, R6, P5, P0 ;  /* 0x00000018a50aac10 */ /* 0x000fe4000afe0406 */
[----:B------:R-:W-:-:S02]  /*b510*/  @!P2 LEA R24, P0, R12, c[0x0][0x168], 0x1 ;  /* 0x00005a000c18aa11 */ /* 0x000fc400078008ff */
[----:B------:R-:W-:Y:S02]  /*b520*/  @!P4 LEA R188, P5, R8, R249, 0x1 ;  /* 0x000000f908bcc211 */ /* 0x000fe400078a08ff */
[----:B------:R-:W-:Y:S01]  /*b530*/  @!P2 LEA.HI.X R25, R12, c[0x0][0x16c], R10, 0x1, P0 ;  /* 0x00005b000c19aa11 */ /* 0x000fe200000f0c0a */
[----:B------:R-:W-:Y:S01]  /*b540*/  IMAD.U32 R10, RZ, RZ, UR5 ;  /* 0x00000005ff0a7e24 */ /* 0x000fe2000f8e00ff */
[----:B------:R-:W-:Y:S02]  /*b550*/  @!P4 LEA.HI.X R189, R8, R248, R7, 0x1, P5 ;  /* 0x000000f808bdc211 */ /* 0x000fe400028f0c07 */
[----:B------:R-:W-:Y:S01]  /*b560*/  @!P1 IADD3 R7, P5, P0, R166, UR25, R8 ;  /* 0x00000019a6079c10 */ /* 0x000fe2000f8be008 */
[----:B------:R-:W-:Y:S01]  /*b570*/  IMAD.U32 R8, RZ, RZ, UR6 ;  /* 0x00000006ff087e24 */ /* 0x000fe2000f8e00ff */
[----:B------:R-:W-:Y:S01]  /*b580*/  @!P3 LEA.HI.X R177, R16, c[0x0][0x16c], R15, 0x1, P6 ;  /* 0x00005b0010b1ba11 */ /* 0x000fe200030f0c0f */
[----:B------:R-:W-:Y:S01]  /*b590*/  @!PT LDS RZ, [RZ] ;  /* 0x00000000fffff984 */ /* 0x000fe20000000800 */
[----:B------:R-:W-:Y:S01]  /*b5a0*/  @!PT LDS RZ, [RZ] ;  /* 0x00000000fffff984 */ /* 0x000fe20000000800 */
[----:B------:R-:W-:Y:S01]  /*b5b0*/  @!PT LDS RZ, [RZ] ;  /* 0x00000000fffff984 */ /* 0x000fe20000000800 */
[----:B------:R2:W-:Y:S01]  /*b5c0*/  @!P4 LDGSTS.E.BYPASS.LTC128B.128 [R243+0x8000], [R188.64] ;  /* 0x08000000bcf3cfae */ /* 0x0005e2000b901d62 */
[----:B------:R-:W-:-:S02]  /*b5d0*/  @!P1 IADD3.X R6, R165, UR24, R6, P5, P0 ;  /* 0x00000018a5069c10 */ /* 0x000fc4000afe0406 */
[C---:B------:R-:W-:Y:S01]  /*b5e0*/  @!P4 LEA R174, P6, R10.reuse, R249, 0x1 ;  /* 0x000000f90aaec211 */ /* 0x040fe200078c08ff */
[----:B------:R1:W-:Y:S01]  /*b5f0*/  @P3 STS.128 [R243+0xa000], RZ ;  /* 0x00a000fff3003388 */ /* 0x0003e20000000c00 */
[C---:B------:R-:W-:Y:S02]  /*b600*/  @!P1 LEA R18, P0, R7.reuse, c[0x0][0x168], 0x1 ;  /* 0x00005a0007129a11 */ /* 0x040fe400078008ff */
        /* <DEDUP_REMOVED lines=15> */
[C---:B------:R-:W-:Y:S01]  /*b700*/  @!P3 LEA R172, P5, R10.reuse, c[0x0][0x168], 0x1 ;  /* 0x00005a000aacba11 */ /* 0x040fe200078a08ff */
[----:B------:R1:W-:Y:S01]  /*b710*/  @P1 STS.128 [R243+0xe000], RZ ;  /* 0x00e000fff3001388 */ /* 0x0003e20000000c00 */
[C---:B------:R-:W-:Y:S02]  /*b720*/  @!P2 LEA R16, P0, R7.reuse, c[0x0][0x168], 0x1 ;  /* 0x00005a000710aa11 */ /* 0x040fe400078008ff */
        /* <DEDUP_REMOVED lines=12> */
[CC--:B------:R-:W-:Y:S01]  /*b7f0*/  @!P4 LEA R200, P5, R7.reuse, R249.reuse, 0x1 ;  /* 0x000000f907c8c211 */ /* 0x0c0fe200078a08ff */
[----:B------:R-:W-:Y:S01]  /*b800*/  UIADD3.X UR6, UR24, UR6, URZ, UP0, !UPT ;  /* 0x0000000618067290 */ /* 0x000fe200087fe43f */
[C---:B------:R-:W-:Y:S02]  /*b810*/  @!P1 LEA R190, P0, R10.reuse, c[0x0][0x168], 0x1 ;  /* 0x00005a000abe9a11 */ /* 0x040fe400078008ff */
[----:B------:R-:W-:Y:S01]  /*b820*/  @!P4 LEA.HI.X R201, R7, R248, R6, 0x1, P5 ;  /* 0x000000f807c9c211 */ /* 0x000fe200028f0c06 */
[----:B------:R-:W-:Y:S01]  /*b830*/  IMAD.U32 R7, RZ, RZ, UR5 ;  /* 0x00000005ff077e24 */ /* 0x000fe2000f8e00ff */
[----:B------:R-:W-:Y:S01]  /*b840*/  @!P1 LEA.HI.X R191, R10, c[0x0][0x16c], R8, 0x1, P0 ;  /* 0x00005b000abf9a11 */ /* 0x000fe200000f0c08 */
[----:B------:R-:W-:Y:S01]  /*b850*/  IMAD.U32 R6, RZ, RZ, UR6 ;  /* 0x00000006ff067e24 */ /* 0x000fe2000f8e00ff */
[----:B------:R-:W-:Y:S01]  /*b860*/  @!P3 IADD3 R10, P5, R166, UR5, RZ ;  /* 0x00000005a60abc10 */ /* 0x000fe2000ffbe0ff */
[----:B------:R-:W-:Y:S01]  /*b870*/  @!PT LDS RZ, [RZ] ;  /* 0x00000000fffff984 */ /* 0x000fe20000000800 */
[----:B------:R-:W-:Y:S01]  /*b880*/  @!PT LDS RZ, [RZ] ;  /* 0x00000000fffff984 */ /* 0x000fe20000000800 */
[----:B------:R-:W-:Y:S01]  /*b890*/  @!PT LDS RZ, [RZ] ;  /* 0x00000000fffff984 */ /* 0x000fe20000000800 */
[----:B------:R1:W-:Y:S01]  /*b8a0*/  @!P4 LDGSTS.E.BYPASS.LTC128B.128 [R243+0x8800], [R200.64] ;  /* 0x08800000c8f3cfae */ /* 0x0003e2000b901d62 */
[----:B------:R-:W-:-:S02]  /*b8b0*/  @!P4 LEA R202, P6, R7, R249, 0x1 ;  /* 0x000000f907cac211 */ /* 0x000fc400078c08ff */
[----:B------:R-:W-:Y:S01]  /*b8c0*/  @!P2 IADD3 R8, P0, R166, UR5, RZ ;  /* 0x00000005a608ac10 */ /* 0x000fe2000ff1e0ff */
[----:B------:R1:W-:Y:S01]  /*b8d0*/  @P3 STS.128 [R243+0xa800], RZ ;  /* 0x00a800fff3003388 */ /* 0x0003e20000000c00 */
[----:B------:R-:W-:Y:S02]  /*b8e0*/  @!P4 LEA.HI.X R203, R7, R248, R6, 0x1, P6 ;  /* 0x000000f807cbc211 */ /* 0x000fe400030f0c06 */
[C---:B------:R-:W-:Y:S01]  /*b8f0*/  @!P3 IADD3.X R7, R165.reuse, UR6, RZ, P5, !PT ;  /* 0x00000006a507bc10 */ /* 0x040fe2000affe4ff */
[----:B------:R-:W-:Y:S01]  /*b900*/  @!PT LDS RZ, [RZ] ;  /* 0x00000000fffff984 */ /* 0x000fe20000000800 */
[----:B------:R-:W-:Y:S01]  /*b910*/  @!PT LDS RZ, [RZ] ;  /* 0x00000000fffff984 */ /* 0x000fe20000000800 */
[----:B------:R-:W-:Y:S01]  /*b920*/  @!PT LDS RZ, [RZ] ;  /* 0x00000000fffff984 */ /* 0x000fe20000000800 */
[----:B------:R1:W-:Y:S01]  /*b930*/  @!P3 LDGSTS.E.BYPASS.LTC128B.128 [R243+0xa800], [R176.64+0x80] ;  /* 0x0a800080b0f3bfae */ /* 0x0003e2000b901d62 */
[----:B------:R-:W-:Y:S02]  /*b940*/  @!P3 LEA R206, P5, R10, c[0x0][0x168], 0x1 ;  /* 0x00005a000aceba11 */ /* 0x000fe400078a08ff */
[----:B------:R-:W-:Y:S01]  /*b950*/  @!P2 IADD3.X R6, R165, UR6, RZ, P0, !PT ;  /* 0x00000006a506ac10 */ /* 0x000fe200087fe4ff */
[----:B------:R1:W-:Y:S01]  /*b960*/  @P2 STS.128 [R243+0xc800], RZ ;  /* 0x00c800fff3002388 */ /* 0x0003e20000000c00 */
[----:B--2---:R-:W-:-:S02]  /*b970*/  @!P2 LEA R188, P0, R8, c[0x0][0x168], 0x1 ;  /* 0x00005a0008bcaa11 */ /* 0x004fc400078008ff */
        /* <DEDUP_REMOVED lines=56> */
.L_x_2515:
[----:B------:R-:W-:Y:S05]  /*bd00*/  BSYNC B0 ;  /* 0x0000000000007941 */ /* 0x000fea0003800000 */
.L_x_2514:
[----:B------:R-:W0:Y:S01]  /*bd10*/  LDGDEPBAR ;  /* 0x00000000000079af */ /* 0x000e220000000000 */
[----:B--2---:R-:W-:Y:S02]  /*bd20*/  IMAD.U32 R7, RZ, RZ, UR12 ;  /* 0x0000000cff077e24 */ /* 0x004fe4000f8e00ff */
[----:B------:R-:W-:-:S03]  /*bd30*/  IMAD.U32 R6, RZ, RZ, UR7 ;  /* 0x00000007ff067e24 */ /* 0x000fc6000f8e00ff */
[----:B------:R-:W-:-:S04]  /*bd40*/  LEA R249, P0, R7, R249, 0x1 ;  /* 0x000000f907f97211 */ /* 0x000fc800078008ff */
[----:B------:R-:W-:Y:S02]  /*bd50*/  LEA.HI.X R248, R7, R248, R6, 0x1, P0 ;  /* 0x000000f807f87211 */ /* 0x000fe400000f0c06 */
.L_x_2511:
        /* <DEDUP_REMOVED lines=46> */
[----:B------:R-:W-:-:S04]  /*c040*/  FSEL R171, R171, RZ, P1 ;  /* 0x000000ffabab7208 */ /* 0x000fc80000800000 */
[----:B------:R-:W-:Y:S01]  /*c050*/  FSEL R181, R181, RZ, P0 ;  /* 0x000000ffb5b57208 */ /* 0x000fe20000000000 */
[--C-:B------:R-:W-:Y:S02]  /*c060*/  FFMA.FTZ R174, R2, c[0x0][0x23c], -R171.reuse ;  /* 0x00008f0002ae7a23 */ /* 0x100fe400000108ab */
[----:B------:R-:W-:Y:S02]  /*c070*/  FFMA.FTZ R166, R14, c[0x0][0x23c], -R171 ;  /* 0x00008f000ea67a23 */ /* 0x000fe400000108ab */
[--C-:B------:R-:W-:Y:S01]  /*c080*/  FFMA.FTZ R2, R5, c[0x0][0x23c], -R181.reuse ;  /* 0x00008f0005027a23 */ /* 0x100fe200000108b5 */
[----:B------:R-:W-:Y:S01]  /*c090*/  FSEL R5, R176, RZ, P1 ;  /* 0x000000ffb0057208 */ /* 0x000fe20000800000 */
[--C-:B------:R-:W-:Y:S01]  /*c0a0*/  FFMA.FTZ R165, R0, c[0x0][0x23c], -R181.reuse ;  /* 0x00008f0000a57a23 */ /* 0x100fe200000108b5 */
[----:B------:R-:W-:Y:S01]  /*c0b0*/  MUFU.EX2 R174, R174 ;  /* 0x000000ae00ae7308 */ /* 0x000fe20000000800 */
[----:B------:R-:W-:Y:S02]  /*c0c0*/  FFMA.FTZ R0, R13, c[0x0][0x23c], -R181 ;  /* 0x00008f000d007a23 */ /* 0x000fe400000108b5 */
[----:B------:R-:W1:Y:S01]  /*c0d0*/  LDSM.16.MT88.4 R12, [R232+0x10000] ;  /* 0x01000000e80c783b */ /* 0x000e620000004200 */
[----:B------:R-:W-:-:S02]  /*c0e0*/  FADD.FTZ R5, R164, -R5 ;  /* 0x80000005a4057221 */ /* 0x000fc40000010000 */
[----:B------:R-:W-:Y:S01]  /*c0f0*/  FFMA.FTZ R164, R4, c[0x0][0x23c], -R181 ;  /* 0x00008f0004a47a23 */ /* 0x000fe200000108b5 */
[----:B------:R-:W-:Y:S01]  /*c100*/  FSEL R4, R175, RZ, P0 ;  /* 0x000000ffaf047208 */ /* 0x000fe20000000000 */
[--C-:B------:R-:W-:Y:S01]  /*c110*/  FFMA.FTZ R173, R9, c[0x0][0x23c], -R171.reuse ;  /* 0x00008f0009ad7a23 */ /* 0x100fe200000108ab */
[----:B------:R-:W-:Y:S01]  /*c120*/  MUFU.EX2 R166, R166 ;  /* 0x000000a600a67308 */ /* 0x000fe20000000800 */
[--C-:B------:R-:W-:Y:S02]  /*c130*/  FFMA.FTZ R172, R11, c[0x0][0x23c], -R171.reuse ;  /* 0x00008f000bac7a23 */ /* 0x100fe400000108ab */
[----:B------:R-:W-:Y:S01]  /*c140*/  FADD.FTZ R4, R3, -R4 ;  /* 0x8000000403047221 */ /* 0x000fe20000010000 */
[----:B------:R-:W2:Y:S01]  /*c150*/  LDSM.16.MT88.4 R8, [R229+0x10000] ;  /* 0x01000000e508783b */ /* 0x000ea20000004200 */
[----:B------:R-:W-:Y:S02]  /*c160*/  FMUL.FTZ R5, R5, c[0x0][0x23c] ;  /* 0x00008f0005057a20 */ /* 0x000fe40000410000 */
[----:B------:R-:W-:Y:S01]  /*c170*/  FMUL.FTZ R3, R4, c[0x0][0x23c] ;  /* 0x00008f0004037a20 */ /* 0x000fe20000410000 */
[----:B------:R-:W3:Y:S01]  /*c180*/  MUFU.EX2 R173, R173 ;  /* 0x000000ad00ad7308 */ /* 0x000ee20000000800 */
[----:B------:R-:W-:-:S02]  /*c190*/  FFMA.FTZ R188, R23, c[0x0][0x23c], -R171 ;  /* 0x00008f0017bc7a23 */ /* 0x000fc400000108ab */
[--C-:B------:R-:W-:Y:S02]  /*c1a0*/  FFMA.FTZ R189, R22, c[0x0][0x23c], -R181.reuse ;  /* 0x00008f0016bd7a23 */ /* 0x100fe400000108b5 */
[--C-:B------:R-:W-:Y:S02]  /*c1b0*/  FFMA.FTZ R190, R20, c[0x0][0x23c], -R181.reuse ;  /* 0x00008f0014be7a23 */ /* 0x100fe400000108b5 */
[----:B------:R-:W-:Y:S01]  /*c1c0*/  FFMA.FTZ R191, R21, c[0x0][0x23c], -R181 ;  /* 0x00008f0015bf7a23 */ /* 0x000fe200000108b5 */
[----:B------:R-:W4:Y:S01]  /*c1d0*/  MUFU.EX2 R172, R172 ;  /* 0x000000ac00ac7308 */ /* 0x000f220000000800 */
[----:B------:R-:W-:Y:S01]  /*c1e0*/  LDSM.16.MT88.4 R20, [R230+0x10800] ;  /* 0x01080000e614783b */ /* 0x000fe20000004200 */
[--C-:B------:R-:W-:Y:S02]  /*c1f0*/  FFMA.FTZ R185, R34, c[0x0][0x23c], -R171.reuse ;  /* 0x00008f0022b97a23 */ /* 0x100fe400000108ab */
[--C-:B------:R-:W-:Y:S02]  /*c200*/  FFMA.FTZ R186, R33, c[0x0][0x23c], -R171.reuse ;  /* 0x00008f0021ba7a23 */ /* 0x100fe400000108ab */
[----:B------:R-:W-:-:S02]  /*c210*/  FFMA.FTZ R187, R32, c[0x0][0x23c], -R171 ;  /* 0x00008f0020bb7a23 */ /* 0x000fc400000108ab */
[----:B------:R-:W-:Y:S01]  /*c220*/  MUFU.EX2 R165, R165 ;  /* 0x000000a500a57308 */ /* 0x000fe20000000800 */
[----:B---3--:R-:W-:Y:S01]  /*c230*/  F2FP.BF16.PACK_AB R4, R173, R174 ;  /* 0x000000aead04723e */ /* 0x008fe200000010ff */
[----:B------:R-:W-:Y:S01]  /*c240*/  FFMA.FTZ R192, R28, c[0x0][0x23c], -R181 ;  /* 0x00008f001cc07a23 */ /* 0x000fe200000108b5 */
[----:B------:R-:W-:Y:S01]  /*c250*/  LDSM.16.MT88.4 R32, [R229+0x12800] ;  /* 0x01280000e520783b */ /* 0x000fe20000004200 */
[--C-:B------:R-:W-:Y:S02]  /*c260*/  FFMA.FTZ R200, R204, c[0x0][0x23c], -R171.reuse ;  /* 0x00008f00ccc87a23 */ /* 0x100fe400000108ab */
[--C-:B------:R-:W-:Y:S01]  /*c270*/  FFMA.FTZ R199, R199, c[0x0][0x23c], -R171.reuse ;  /* 0x00008f00c7c77a23 */ /* 0x100fe200000108ab */
[----:B------:R-:W-:Y:S01]  /*c280*/  LDSM.16.MT88.4 R28, [R232+0x12800] ;  /* 0x01280000e81c783b */ /* 0x000fe20000004200 */
[----:B------:R-:W-:Y:S01]  /*c290*/  MUFU.EX2 R2, R2 ;  /* 0x0000000200027308 */ /* 0x000fe20000000800 */
[----:B----4-:R-:W-:Y:S01]  /*c2a0*/  F2FP.BF16.PACK_AB R6, R166, R172 ;  /* 0x000000aca606723e */ /* 0x010fe200000010ff */
[----:B------:R-:W-:-:S02]  /*c2b0*/  FFMA.FTZ R198, R198, c[0x0][0x23c], -R171 ;  /* 0x00008f00c6c67a23 */ /* 0x000fc400000108ab */
[----:B------:R-:W-:Y:S02]  /*c2c0*/  FFMA.FTZ R197, R197, c[0x0][0x23c], -R171 ;  /* 0x00008f00c5c57a23 */ /* 0x000fe400000108ab */
[--C-:B------:R-:W-:Y:S02]  /*c2d0*/  FFMA.FTZ R196, R196, c[0x0][0x23c], -R181.reuse ;  /* 0x00008f00c4c47a23 */ /* 0x100fe400000108b5 */
[----:B------:R-:W-:Y:S01]  /*c2e0*/  MUFU.EX2 R0, R0 ;  /* 0x0000000000007308 */ /* 0x000fe20000000800 */
[--C-:B------:R-:W-:Y:S02]  /*c2f0*/  FFMA.FTZ R195, R195, c[0x0][0x23c], -R181.reuse ;  /* 0x00008f00c3c37a23 */ /* 0x100fe400000108b5 */
[--C-:B------:R-:W-:Y:S02]  /*c300*/  FFMA.FTZ R194, R194, c[0x0][0x23c], -R181.reuse ;  /* 0x00008f00c2c27a23 */ /* 0x100fe400000108b5 */
[----:B------:R-:W-:Y:S02]  /*c310*/  FFMA.FTZ R193, R193, c[0x0][0x23c], -R181 ;  /* 0x00008f00c1c17a23 */ /* 0x000fe400000108b5 */
[--C-:B------:R-:W-:Y:S01]  /*c320*/  FFMA.FTZ R184, R184, c[0x0][0x23c], -R171.reuse ;  /* 0x00008f00b8b87a23 */ /* 0x100fe200000108ab */
[----:B------:R-:W3:Y:S01]  /*c330*/  MUFU.EX2 R164, R164 ;  /* 0x000000a400a47308 */ /* 0x000ee20000000800 */
[----:B------:R-:W-:-:S02]  /*c340*/  FFMA.FTZ R183, R183, c[0x0][0x23c], -R171 ;  /* 0x00008f00b7b77a23 */ /* 0x000fc400000108ab */
[--C-:B------:R-:W-:Y:S02]  /*c350*/  FFMA.FTZ R201, R170, c[0x0][0x23c], -R171.reuse ;  /* 0x00008f00aac97a23 */ /* 0x100fe400000108ab */
[----:B------:R-:W-:Y:S02]  /*c360*/  FFMA.FTZ R202, R169, c[0x0][0x23c], -R171 ;  /* 0x00008f00a9ca7a23 */ /* 0x000fe400000108ab */
[--C-:B------:R-:W-:Y:S01]  /*c370*/  FFMA.FTZ R203, R168, c[0x0][0x23c], -R181.reuse ;  /* 0x00008f00a8cb7a23 */ /* 0x100fe200000108b5 */
[----:B------:R4:W5:Y:S01]  /*c380*/  MUFU.EX2 R177, R5 ;  /* 0x0000000500b17308 */ /* 0x0009620000000800 */
[--C-:B------:R-:W-:Y:S01]  /*c390*/  FFMA.FTZ R182, R182, c[0x0][0x23c], -R181.reuse ;  /* 0x00008f00b6b67a23 */ /* 0x100fe200000108b5 */
[----:B------:R-:W-:Y:S01]  /*c3a0*/  LDSM.16.MT88.4 R168, [R232+0x11800] ;  /* 0x01180000e8a8783b */ /* 0x000fe20000004200 */
[--C-:B------:R-:W-:Y:S02]  /*c3b0*/  FFMA.FTZ R178, R178, c[0x0][0x23c], -R181.reuse ;  /* 0x00008f00b2b27a23 */ /* 0x100fe400000108b5 */
[----:B------:R-:W-:-:S03]  /*c3c0*/  FFMA.FTZ R179, R179, c[0x0][0x23c], -R181 ;  /* 0x00008f00b3b37a23 */ /* 0x000fc600000108b5 */
[----:B------:R-:W1:Y:S01]  /*c3d0*/  MUFU.EX2 R3, R3 ;  /* 0x0000000300037308 */ /* 0x000e620000000800 */
[----:B---3--:R-:W-:Y:S02]  /*c3e0*/  F2FP.BF16.PACK_AB R7, R164, R0 ;  /* 0x00000000a407723e */ /* 0x008fe400000010ff */
[----:B----4-:R-:W-:Y:S01]  /*c3f0*/  F2FP.BF16.PACK_AB R5, R2, R165 ;  /* 0x000000a50205723e */ /* 0x010fe200000010ff */
[----:B-----5:R-:W-:-:S04]  /*c400*/  FMUL.FTZ R160, R160, R177 ;  /* 0x000000b1a0a07220 */ /* 0x020fc80000410000 */
[----:B------:R-:W3:Y:S01]  /*c410*/  MUFU.EX2 R185, R185 ;  /* 0x000000b900b97308 */ /* 0x000ee20000000800 */
[-C--:B------:R-:W-:Y:S02]  /*c420*/  FMUL.FTZ R161, R161, R177.reuse ;  /* 0x000000b1a1a17220 */ /* 0x080fe40000410000 */
[-C--:B------:R-:W-:Y:S02]  /*c430*/  FMUL.FTZ R156, R156, R177.reuse ;  /* 0x000000b19c9c7220 */ /* 0x080fe40000410000 */
[----:B------:R-:W-:Y:S02]  /*c440*/  FMUL.FTZ R157, R157, R177 ;  /* 0x000000b19d9d7220 */ /* 0x000fe40000410000 */
[-C--:B-1----:R-:W-:Y:S01]  /*c450*/  FMUL.FTZ R162, R162, R3.reuse ;  /* 0x00000003a2a27220 */ /* 0x082fe20000410000 */
[----:B------:R-:W-:Y:S01]  /*c460*/  MUFU.EX2 R186, R186 ;  /* 0x000000ba00ba7308 */ /* 0x000fe20000000800 */
[-C--:B------:R-:W-:Y:S02]  /*c470*/  FMUL.FTZ R163, R163, R3.reuse ;  /* 0x00000003a3a37220 */ /* 0x080fe40000410000 */
[----:B------:R-:W-:-:S02]  /*c480*/  FMUL.FTZ R158, R158, R3 ;  /* 0x000000039e9e7220 */ /* 0x000fc40000410000 */
[----:B------:R-:W-:Y:S02]  /*c490*/  FMUL.FTZ R159, R159, R3 ;  /* 0x000000039f9f7220 */ /* 0x000fe40000410000 */
[-C--:B------:R-:W-:Y:S01]  /*c4a0*/  FMUL.FTZ R152, R152, R177.reuse ;  /* 0x000000b198987220 */ /* 0x080fe20000410000 */
[C---:B------:R-:W-:Y:S01]  /*c4b0*/  HMMA.16816.F32.BF16 R160, R4.reuse, R12, R160 ;  /* 0x0000000c04a0723c */ /* 0x040fe200000418a0 */
        /* <DEDUP_REMOVED lines=11> */
[-C--:B------:R-:W-:Y:S01]  /*c570*/  FMUL.FTZ R144, R144, R177.reuse ;  /* 0x000000b190907220 */ /* 0x080fe20000410000 */
[C---:B------:R-:W-:Y:S01]  /*c580*/  HMMA.16816.F32.BF16 R152, R4.reuse, R16, R152 ;  /* 0x000000100498723c */ /* 0x040fe20000041898 */
[----:B------:R-:W-:Y:S01]  /*c590*/  FMUL.FTZ R145, R145, R177 ;  /* 0x000000b191917220 */ /* 0x000fe20000410000 */
[----:B------:R-:W4:Y:S01]  /*c5a0*/  MUFU.EX2 R189, R189 ;  /* 0x000000bd00bd7308 */ /* 0x000f220000000800 */
[-C--:B------:R-:W-:Y:S02]  /*c5b0*/  FMUL.FTZ R146, R146, R3.reuse ;  /* 0x0000000392927220 */ /* 0x080fe40000410000 */
[----:B------:R-:W-:Y:S02]  /*c5c0*/  FMUL.FTZ R147, R147, R3 ;  /* 0x0000000393937220 */ /* 0x000fe40000410000 */
[-C--:B------:R-:W-:Y:S01]  /*c5d0*/  FMUL.FTZ R140, R140, R177.reuse ;  /* 0x000000b18c8c7220 */ /* 0x080fe20000410000 */
[----:B------:R-:W-:Y:S01]  /*c5e0*/  HMMA.16816.F32.BF16 R148, R4, R18, R148 ;  /* 0x000000120494723c */ /* 0x000fe20000041894 */
[----:B------:R-:W-:Y:S01]  /*c5f0*/  FMUL.FTZ R141, R141, R177 ;  /* 0x000000b18d8d7220 */ /* 0x000fe20000410000 */
[----:B------:R-:W5:Y:S01]  /*c600*/  LDSM.16.MT88.4 R16, [R232+0x12000] ;  /* 0x01200000e810783b */ /* 0x000f620000004200 */
[-C--:B------:R-:W-:Y:S01]  /*c610*/  FMUL.FTZ R142, R142, R3.reuse ;  /* 0x000000038e8e7220 */ /* 0x080fe20000410000 */
[----:B------:R-:W1:Y:S01]  /*c620*/  MUFU.EX2 R190, R190 ;  /* 0x000000be00be7308 */ /* 0x000e620000000800 */
[----:B------:R-:W-:-:S02]  /*c630*/  FMUL.FTZ R143, R143, R3 ;  /* 0x000000038f8f7220 */ /* 0x000fc40000410000 */
[-C--:B------:R-:W-:Y:S01]  /*c640*/  FMUL.FTZ R136, R136, R177.reuse ;  /* 0x000000b188887220 */ /* 0x080fe20000410000 */
[C---:B--2---:R-:W-:Y:S01]  /*c650*/  HMMA.16816.F32.BF16 R144, R4.reuse, R8, R144 ;  /* 0x000000080490723c */ /* 0x044fe20000041890 */
[----:B------:R-:W-:Y:S02]  /*c660*/  FMUL.FTZ R137, R137, R177 ;  /* 0x000000b189897220 */ /* 0x000fe40000410000 */
[-C--:B------:R-:W-:Y:S01]  /*c670*/  FMUL.FTZ R138, R138, R3.reuse ;  /* 0x000000038a8a7220 */ /* 0x080fe20000410000 */
[----:B------:R-:W-:Y:S01]  /*c680*/  MUFU.EX2 R191, R191 ;  /* 0x000000bf00bf7308 */ /* 0x000fe20000000800 */
[----:B------:R-:W-:Y:S02]  /*c690*/  FMUL.FTZ R139, R139, R3 ;  /* 0x000000038b8b7220 */ /* 0x000fe40000410000 */
[-C--:B------:R-:W-:Y:S01]  /*c6a0*/  FMUL.FTZ R132, R132, R177.reuse ;  /* 0x000000b184847220 */ /* 0x080fe20000410000 */
[----:B------:R-:W-:Y:S01]  /*c6b0*/  HMMA.16816.F32.BF16 R140, R4, R10, R140 ;  /* 0x0000000a048c723c */ /* 0x000fe2000004188c */
[----:B------:R-:W-:Y:S01]  /*c6c0*/  FMUL.FTZ R133, R133, R177 ;  /* 0x000000b185857220 */ /* 0x000fe20000410000 */
[----:B------:R-:W2:Y:S01]  /*c6d0*/  LDSM.16.MT88.4 R8, [R230+0x12000] ;  /* 0x01200000e608783b */ /* 0x000ea20000004200 */
[-C--:B------:R-:W-:Y:S01]  /*c6e0*/  FMUL.FTZ R134, R134, R3.reuse ;  /* 0x0000000386867220 */ /* 0x080fe20000410000 */
[----:B------:R-:W2:Y:S01]  /*c6f0*/  MUFU.EX2 R192, R192 ;  /* 0x000000c000c07308 */ /* 0x000ea20000000800 */
[----:B------:R-:W-:-:S02]  /*c700*/  FMUL.FTZ R135, R135, R3 ;  /* 0x0000000387877220 */ /* 0x000fc40000410000 */
[-C--:B------:R-:W-:Y:S01]  /*c710*/  FMUL.FTZ R36, R36, R177.reuse ;  /* 0x000000b124247220 */ /* 0x080fe20000410000 */
[C---:B-1----:R-:W-:Y:S01]  /*c720*/  HMMA.16816.F32.BF16 R136, R4.reuse, R12, R136 ;  /* 0x0000000c0488723c */ /* 0x042fe20000041888 */
[----:B------:R-:W-:Y:S02]  /*c730*/  FMUL.FTZ R37, R37, R177 ;  /* 0x000000b125257220 */ /* 0x000fe40000410000 */
[-C--:B------:R-:W-:Y:S01]  /*c740*/  FMUL.FTZ R38, R38, R3.reuse ;  /* 0x0000000326267220 */ /* 0x080fe20000410000 */
[----:B------:R-:W1:Y:S01]  /*c750*/  MUFU.EX2 R200, R200 ;  /* 0x000000c800c87308 */ /* 0x000e620000000800 */
[----:B------:R-:W-:Y:S02]  /*c760*/  FMUL.FTZ R39, R39, R3 ;  /* 0x0000000327277220 */ /* 0x000fe40000410000 */
[-C--:B------:R-:W-:Y:S01]  /*c770*/  FMUL.FTZ R40, R40, R177.reuse ;  /* 0x000000b128287220 */ /* 0x080fe20000410000 */
[----:B------:R-:W-:Y:S01]  /*c780*/  HMMA.16816.F32.BF16 R132, R4, R14, R132 ;  /* 0x0000000e0484723c */ /* 0x000fe20000041884 */
[----:B------:R-:W1:Y:S01]  /*c790*/  LDSM.16.MT88.4 R12, [R229+0x12000] ;  /* 0x01200000e50c783b */ /* 0x000e620000004200 */
[----:B------:R-:W-:-:S02]  /*c7a0*/  FMUL.FTZ R41, R41, R177 ;  /* 0x000000b129297220 */ /* 0x000fc40000410000 */
[-C--:B------:R-:W-:Y:S01]  /*c7b0*/  FMUL.FTZ R42, R42, R3.reuse ;  /* 0x000000032a2a7220 */ /* 0x080fe20000410000 */
[----:B------:R-:W-:Y:S01]  /*c7c0*/  MUFU.EX2 R199, R199 ;  /* 0x000000c700c77308 */ /* 0x000fe20000000800 */
[----:B------:R-:W-:Y:S02]  /*c7d0*/  FMUL.FTZ R43, R43, R3 ;  /* 0x000000032b2b7220 */ /* 0x000fe40000410000 */
[-C--:B------:R-:W-:Y:S02]  /*c7e0*/  FMUL.FTZ R44, R44, R177.reuse ;  /* 0x000000b12c2c7220 */ /* 0x080fe40000410000 */
[----:B------:R-:W-:Y:S01]  /*c7f0*/  FMUL.FTZ R45, R45, R177 ;  /* 0x000000b12d2d7220 */ /* 0x000fe20000410000 */
[----:B-----5:R-:W-:Y:S01]  /*c800*/  HMMA.16816.F32.BF16 R36, R4, R16, R36 ;  /* 0x000000100424723c */ /* 0x020fe20000041824 */
[-C--:B------:R-:W-:Y:S01]  /*c810*/  FMUL.FTZ R46, R46, R3.reuse ;  /* 0x000000032e2e7220 */ /* 0x080fe20000410000 */
[----:B------:R-:W-:Y:S01]  /*c820*/  MUFU.EX2 R198, R198 ;  /* 0x000000c600c67308 */ /* 0x000fe20000000800 */
[----:B------:R-:W-:-:S02]  /*c830*/  FMUL.FTZ R47, R47, R3 ;  /* 0x000000032f2f7220 */ /* 0x000fc40000410000 */
[-C--:B------:R-:W-:Y:S02]  /*c840*/  FMUL.FTZ R48, R48, R177.reuse ;  /* 0x000000b130307220 */ /* 0x080fe40000410000 */
[----:B------:R-:W-:Y:S01]  /*c850*/  FMUL.FTZ R49, R49, R177 ;  /* 0x000000b131317220 */ /* 0x000fe20000410000 */
[C---:B------:R-:W-:Y:S01]  /*c860*/  HMMA.16816.F32.BF16 R40, R4.reuse, R18, R40 ;  /* 0x000000120428723c */ /* 0x040fe20000041828 */
[-C--:B------:R-:W-:Y:S01]  /*c870*/  FMUL.FTZ R50, R50, R3.reuse ;  /* 0x0000000332327220 */ /* 0x080fe20000410000 */
[----:B------:R-:W5:Y:S01]  /*c880*/  LDSM.16.MT88.4 R16, [R228+0x12000] ;  /* 0x01200000e410783b */ /* 0x000f620000004200 */
[----:B------:R-:W-:Y:S01]  /*c890*/  FMUL.FTZ R51, R51, R3 ;  /* 0x0000000333337220 */ /* 0x000fe20000410000 */
[----:B------:R-:W-:Y:S01]  /*c8a0*/  MUFU.EX2 R197, R197 ;  /* 0x000000c500c57308 */ /* 0x000fe20000000800 */
[-C--:B------:R-:W-:Y:S02]  /*c8b0*/  FMUL.FTZ R52, R52, R177.reuse ;  /* 0x000000b134347220 */ /* 0x080fe40000410000 */
[----:B------:R-:W-:Y:S01]  /*c8c0*/  FMUL.FTZ R53, R53, R177 ;  /* 0x000000b135357220 */ /* 0x000fe20000410000 */
[----:B--2---:R-:W-:Y:S01]  /*c8d0*/  HMMA.16816.F32.BF16 R44, R4, R8, R44 ;  /* 0x00000008042c723c */ /* 0x004fe2000004182c */
[----:B------:R-:W-:-:S02]  /*c8e0*/  FMUL.FTZ R54, R54, R3 ;  /* 0x0000000336367220 */ /* 0x000fc40000410000 */
[----:B------:R-:W-:Y:S01]  /*c8f0*/  FMUL.FTZ R55, R55, R3 ;  /* 0x0000000337377220 */ /* 0x000fe20000410000 */
[----:B------:R-:W2:Y:S01]  /*c900*/  MUFU.EX2 R196, R196 ;  /* 0x000000c400c47308 */ /* 0x000ea20000000800 */
[-C--:B------:R-:W-:Y:S02]  /*c910*/  FMUL.FTZ R56, R56, R177.reuse ;  /* 0x000000b138387220 */ /* 0x080fe40000410000 */
[----:B------:R-:W-:Y:S01]  /*c920*/  FMUL.FTZ R57, R57, R177 ;  /* 0x000000b139397220 */ /* 0x000fe20000410000 */
[----:B------:R-:W-:Y:S01]  /*c930*/  HMMA.16816.F32.BF16 R48, R4, R10, R48 ;  /* 0x0000000a0430723c */ /* 0x000fe20000041830 */
[-C--:B------:R-:W-:Y:S01]  /*c940*/  FMUL.FTZ R58, R58, R3.reuse ;  /* 0x000000033a3a7220 */ /* 0x080fe20000410000 */
[----:B------:R-:W2:Y:S01]  /*c950*/  LDSM.16.MT88.4 R8, [R232+0x14000] ;  /* 0x01400000e808783b */ /* 0x000ea20000004200 */
[----:B------:R-:W-:Y:S01]  /*c960*/  FMUL.FTZ R59, R59, R3 ;  /* 0x000000033b3b7220 */ /* 0x000fe20000410000 */
[----:B------:R-:W2:Y:S01]  /*c970*/  MUFU.EX2 R195, R195 ;  /* 0x000000c300c37308 */ /* 0x000ea20000000800 */
[----:B------:R-:W-:-:S02]  /*c980*/  FMUL.FTZ R60, R60, R177 ;  /* 0x000000b13c3c7220 */ /* 0x000fc40000410000 */
[----:B------:R-:W-:Y:S01]  /*c990*/  FMUL.FTZ R61, R61, R177 ;  /* 0x000000b13d3d7220 */ /* 0x000fe20000410000 */
[C---:B-1----:R-:W-:Y:S01]  /*c9a0*/  HMMA.16816.F32.BF16 R52, R4.reuse, R12, R52 ;  /* 0x0000000c0434723c */ /* 0x042fe20000041834 */
[-C--:B------:R-:W-:Y:S02]  /*c9b0*/  FMUL.FTZ R62, R62, R3.reuse ;  /* 0x000000033e3e7220 */ /* 0x080fe40000410000 */
[----:B------:R-:W-:Y:S01]  /*c9c0*/  FMUL.FTZ R63, R63, R3 ;  /* 0x000000033f3f7220 */ /* 0x000fe20000410000 */
[----:B------:R-:W-:Y:S01]  /*c9d0*/  MUFU.EX2 R194, R194 ;  /* 0x000000c200c27308 */ /* 0x000fe20000000800 */
[-C--:B------:R-:W-:Y:S02]  /*c9e0*/  FMUL.FTZ R64, R64, R177.reuse ;  /* 0x000000b140407220 */ /* 0x080fe40000410000 */
[----:B------:R-:W-:Y:S01]  /*c9f0*/  FMUL.FTZ R65, R65, R177 ;  /* 0x000000b141417220 */ /* 0x000fe20000410000 */
[----:B------:R-:W-:Y:S01]  /*ca00*/  HMMA.16816.F32.BF16 R56, R4, R14, R56 ;  /* 0x0000000e0438723c */ /* 0x000fe20000041838 */
[----:B------:R-:W1:Y:S01]  /*ca10*/  LDSM.16.MT88.4 R12, [R230+0x14000] ;  /* 0x01400000e60c783b */ /* 0x000e620000004200 */
[----:B------:R-:W-:-:S02]  /*ca20*/  FMUL.FTZ R66, R66, R3 ;  /* 0x0000000342427220 */ /* 0x000fc40000410000 */
[----:B------:R-:W-:Y:S01]  /*ca30*/  FMUL.FTZ R67, R67, R3 ;  /* 0x0000000343437220 */ /* 0x000fe20000410000 */
[----:B------:R-:W1:Y:S01]  /*ca40*/  MUFU.EX2 R193, R193 ;  /* 0x000000c100c17308 */ /* 0x000e620000000800 */
[-C--:B------:R-:W-:Y:S02]  /*ca50*/  FMUL.FTZ R68, R68, R177.reuse ;  /* 0x000000b144447220 */ /* 0x080fe40000410000 */
[----:B------:R-:W-:Y:S02]  /*ca60*/  FMUL.FTZ R69, R69, R177 ;  /* 0x000000b145457220 */ /* 0x000fe40000410000 */
[-C--:B------:R-:W-:Y:S01]  /*ca70*/  FMUL.FTZ R70, R70, R3.reuse ;  /* 0x0000000346467220 */ /* 0x080fe20000410000 */
[----:B-----5:R-:W-:Y:S01]  /*ca80*/  HMMA.16816.F32.BF16 R60, R4, R16, R60 ;  /* 0x00000010043c723c */ /* 0x020fe2000004183c */
[----:B------:R-:W-:Y:S01]  /*ca90*/  FMUL.FTZ R71, R71, R3 ;  /* 0x0000000347477220 */ /* 0x000fe20000410000 */
[----:B------:R-:W5:Y:S01]  /*caa0*/  MUFU.EX2 R184, R184 ;  /* 0x000000b800b87308 */ /* 0x000f620000000800 */
[----:B------:R-:W-:-:S02]  /*cab0*/  FMUL.FTZ R72, R72, R177 ;  /* 0x000000b148487220 */ /* 0x000fc40000410000 */
[----:B------:R-:W-:Y:S02]  /*cac0*/  FMUL.FTZ R73, R73, R177 ;  /* 0x000000b149497220 */ /* 0x000fe40000410000 */
[-C--:B------:R-:W-:Y:S01]  /*cad0*/  FMUL.FTZ R74, R74, R3.reuse ;  /* 0x000000034a4a7220 */ /* 0x080fe20000410000 */
[C---:B------:R-:W-:Y:S01]  /*cae0*/  HMMA.16816.F32.BF16 R64, R4.reuse, R18, R64 ;  /* 0x000000120440723c */ /* 0x040fe20000041840 */
[----:B------:R-:W-:Y:S01]  /*caf0*/  FMUL.FTZ R75, R75, R3 ;  /* 0x000000034b4b7220 */ /* 0x000fe20000410000 */
[----:B------:R-:W3:Y:S01]  /*cb00*/  LDSM.16.MT88.4 R16, [R229+0x14000] ;  /* 0x01400000e510783b */ /* 0x000ee20000004200 */
[-C--:B------:R-:W-:Y:S01]  /*cb10*/  FMUL.FTZ R76, R76, R177.reuse ;  /* 0x000000b14c4c7220 */ /* 0x080fe20000410000 */
[----:B------:R-:W-:Y:S01]  /*cb20*/  MUFU.EX2 R183, R183 ;  /* 0x000000b700b77308 */ /* 0x000fe20000000800 */
[----:B------:R-:W-:Y:S02]  /*cb30*/  FMUL.FTZ R77, R77, R177 ;  /* 0x000000b14d4d7220 */ /* 0x000fe40000410000 */
[-C--:B------:R-:W-:Y:S01]  /*cb40*/  FMUL.FTZ R78, R78, R3.reuse ;  /* 0x000000034e4e7220 */ /* 0x080fe20000410000 */
[----:B--2---:R-:W-:Y:S01]  /*cb50*/  HMMA.16816.F32.BF16 R68, R4, R8, R68 ;  /* 0x000000080444723c */ /* 0x004fe20000041844 */
[----:B------:R-:W-:-:S02]  /*cb60*/  FMUL.FTZ R79, R79, R3 ;  /* 0x000000034f4f7220 */ /* 0x000fc40000410000 */
        /* <DEDUP_REMOVED lines=8> */
[----:B------:R-:W-:Y:S01]  /*cbf0*/  MUFU.EX2 R202, R202 ;  /* 0x000000ca00ca7308 */ /* 0x000fe20000000800 */
        /* <DEDUP_REMOVED lines=12> */
[----:B------:R-:W1:Y:S01]  /*ccc0*/  MUFU.EX2 R182, R182 ;  /* 0x000000b600b67308 */ /* 0x000e620000000800 */
[----:B------:R-:W-:Y:S02]  /*ccd0*/  FMUL.FTZ R93, R93, R177 ;  /* 0x000000b15d5d7220 */ /* 0x000fe40000410000 */
[-C--:B------:R-:W-:Y:S02]  /*cce0*/  FMUL.FTZ R94, R94, R3.reuse ;  /* 0x000000035e5e7220 */ /* 0x080fe40000410000 */
[----:B------:R-:W-:Y:S01]  /*ccf0*/  FMUL.FTZ R95, R95, R3 ;  /* 0x000000035f5f7220 */ /* 0x000fe20000410000 */
[----:B---3--:R-:W-:Y:S01]  /*cd00*/  HMMA.16816.F32.BF16 R84, R4, R16, R84 ;  /* 0x000000100454723c */ /* 0x008fe20000041854 */
[-C--:B------:R-:W-:Y:S01]  /*cd10*/  FMUL.FTZ R96, R96, R177.reuse ;  /* 0x000000b160607220 */ /* 0x080fe20000410000 */
[----:B------:R-:W3:Y:S01]  /*cd20*/  MUFU.EX2 R178, R178 ;  /* 0x000000b200b27308 */ /* 0x000ee20000000800 */
[----:B------:R-:W-:-:S02]  /*cd30*/  FMUL.FTZ R97, R97, R177 ;  /* 0x000000b161617220 */ /* 0x000fc40000410000 */
[-C--:B------:R-:W-:Y:S02]  /*cd40*/  FMUL.FTZ R98, R98, R3.reuse ;  /* 0x0000000362627220 */ /* 0x080fe40000410000 */
[----:B------:R-:W-:Y:S01]  /*cd50*/  FMUL.FTZ R99, R99, R3 ;  /* 0x0000000363637220 */ /* 0x000fe20000410000 */
[C---:B------:R-:W-:Y:S01]  /*cd60*/  HMMA.16816.F32.BF16 R88, R4.reuse, R18, R88 ;  /* 0x000000120458723c */ /* 0x040fe20000041858 */
[-C--:B------:R-:W-:Y:S01]  /*cd70*/  FMUL.FTZ R100, R100, R177.reuse ;  /* 0x000000b164647220 */ /* 0x080fe20000410000 */
[----:B------:R-:W3:Y:S01]  /*cd80*/  LDSM.16.MT88.4 R16, [R230+0x16000] ;  /* 0x01600000e610783b */ /* 0x000ee20000004200 */
[----:B------:R-:W-:Y:S01]  /*cd90*/  FMUL.FTZ R101, R101, R177 ;  /* 0x000000b165657220 */ /* 0x000fe20000410000 */
[----:B------:R-:W1:Y:S01]  /*cda0*/  MUFU.EX2 R179, R179 ;  /* 0x000000b300b37308 */ /* 0x000e620000000800 */
[-C--:B------:R-:W-:Y:S02]  /*cdb0*/  FMUL.FTZ R102, R102, R3.reuse ;  /* 0x0000000366667220 */ /* 0x080fe40000410000 */
[----:B------:R-:W-:Y:S01]  /*cdc0*/  FMUL.FTZ R103, R103, R3 ;  /* 0x0000000367677220 */ /* 0x000fe20000410000 */
[----:B--2---:R-:W-:Y:S01]  /*cdd0*/  HMMA.16816.F32.BF16 R92, R4, R8, R92 ;  /* 0x00000008045c723c */ /* 0x004fe2000004185c */
[----:B------:R-:W-:-:S02]  /*cde0*/  FMUL.FTZ R104, R104, R177 ;  /* 0x000000b168687220 */ /* 0x000fc40000410000 */
[----:B------:R-:W-:Y:S02]  /*cdf0*/  FMUL.FTZ R105, R105, R177 ;  /* 0x000000b169697220 */ /* 0x000fe40000410000 */
[-C--:B------:R-:W-:Y:S02]  /*ce00*/  FMUL.FTZ R106, R106, R3.reuse ;  /* 0x000000036a6a7220 */ /* 0x080fe40000410000 */
[----:B------:R-:W-:Y:S01]  /*ce10*/  FMUL.FTZ R107, R107, R3 ;  /* 0x000000036b6b7220 */ /* 0x000fe20000410000 */
[----:B------:R-:W-:Y:S01]  /*ce20*/  HMMA.16816.F32.BF16 R96, R4, R10, R96 ;  /* 0x0000000a0460723c */ /* 0x000fe20000041860 */
[----:B------:R-:W2:Y:S01]  /*ce30*/  LDSM.16.MT88.4 R8, [R229+0x16000] ;  /* 0x01600000e508783b */ /* 0x000ea20000004200 */
[-C--:B------:R-:W-:Y:S02]  /*ce40*/  FMUL.FTZ R108, R108, R177.reuse ;  /* 0x000000b16c6c7220 */ /* 0x080fe40000410000 */
[----:B------:R-:W-:Y:S02]  /*ce50*/  FMUL.FTZ R109, R109, R177 ;  /* 0x000000b16d6d7220 */ /* 0x000fe40000410000 */
[----:B------:R-:W-:-:S02]  /*ce60*/  FMUL.FTZ R110, R110, R3 ;  /* 0x000000036e6e7220 */ /* 0x000fc40000410000 */
[C---:B-1----:R-:W-:Y:S01]  /*ce70*/  HMMA.16816.F32.BF16 R100, R4.reuse, R12, R100 ;  /* 0x0000000c0464723c */ /* 0x042fe20000041864 */
[----:B------:R-:W-:Y:S02]  /*ce80*/  FMUL.FTZ R111, R111, R3 ;  /* 0x000000036f6f7220 */ /* 0x000fe40000410000 */
[-C--:B------:R-:W-:Y:S02]  /*ce90*/  FMUL.FTZ R112, R112, R177.reuse ;  /* 0x000000b170707220 */ /* 0x080fe40000410000 */
[----:B------:R-:W-:Y:S02]  /*cea0*/  FMUL.FTZ R113, R113, R177 ;  /* 0x000000b171717220 */ /* 0x000fe40000410000 */
[-C--:B------:R-:W-:Y:S01]  /*ceb0*/  FMUL.FTZ R114, R114, R3.reuse ;  /* 0x0000000372727220 */ /* 0x080fe20000410000 */
[----:B------:R-:W-:Y:S01]  /*cec0*/  HMMA.16816.F32.BF16 R104, R4, R14, R104 ;  /* 0x0000000e0468723c */ /* 0x000fe20000041868 */
[----:B------:R-:W1:Y:S01]  /*ced0*/  LDSM.16.MT88.4 R12, [R228+0x16000] ;  /* 0x01600000e40c783b */ /* 0x000e620000004200 */
[----:B------:R-:W-:-:S02]  /*cee0*/  FMUL.FTZ R115, R115, R3 ;  /* 0x0000000373737220 */ /* 0x000fc40000410000 */
[-C--:B------:R-:W-:Y:S02]  /*cef0*/  FMUL.FTZ R116, R116, R177.reuse ;  /* 0x000000b174747220 */ /* 0x080fe40000410000 */
[----:B------:R-:W-:Y:S02]  /*cf00*/  FMUL.FTZ R117, R117, R177 ;  /* 0x000000b175757220 */ /* 0x000fe40000410000 */
[-C--:B------:R-:W-:Y:S02]  /*cf10*/  FMUL.FTZ R118, R118, R3.reuse ;  /* 0x0000000376767220 */ /* 0x080fe40000410000 */
[----:B------:R-:W-:Y:S01]  /*cf20*/  FMUL.FTZ R119, R119, R3 ;  /* 0x0000000377777220 */ /* 0x000fe20000410000 */
[----:B---3--:R-:W-:Y:S01]  /*cf30*/  HMMA.16816.F32.BF16 R108, R4, R16, R108 ;  /* 0x00000010046c723c */ /* 0x008fe2000004186c */
[-C--:B------:R-:W-:Y:S02]  /*cf40*/  FMUL.FTZ R120, R120, R177.reuse ;  /* 0x000000b178787220 */ /* 0x080fe40000410000 */
[----:B------:R-:W-:-:S02]  /*cf50*/  FMUL.FTZ R121, R121, R177 ;  /* 0x000000b179797220 */ /* 0x000fc40000410000 */
[-C--:B------:R-:W-:Y:S02]  /*cf60*/  FMUL.FTZ R122, R122, R3.reuse ;  /* 0x000000037a7a7220 */ /* 0x080fe40000410000 */
[----:B------:R-:W-:Y:S01]  /*cf70*/  FMUL.FTZ R123, R123, R3 ;  /* 0x000000037b7b7220 */ /* 0x000fe20000410000 */
[C---:B------:R-:W-:Y:S01]  /*cf80*/  HMMA.16816.F32.BF16 R112, R4.reuse, R18, R112 ;  /* 0x000000120470723c */ /* 0x040fe20000041870 */
[-C--:B------:R-:W-:Y:S01]  /*cf90*/  FMUL.FTZ R124, R124, R177.reuse ;  /* 0x000000b17c7c7220 */ /* 0x080fe20000410000 */
[----:B------:R-:W3:Y:S01]  /*cfa0*/  LDSM.16.MT88.4 R16, [R229+0x10800] ;  /* 0x01080000e510783b */ /* 0x000ee20000004200 */
[----:B------:R-:W-:Y:S02]  /*cfb0*/  FMUL.FTZ R125, R125, R177 ;  /* 0x000000b17d7d7220 */ /* 0x000fe40000410000 */
        /* <DEDUP_REMOVED lines=9> */
[----:B------:R-:W-:Y:S02]  /*d050*/  FFMA.FTZ R174, R251, R177, R174 ;  /* 0x000000b1fbae7223 */ /* 0x000fe400000100ae */
[----:B------:R-:W-:Y:S02]  /*d060*/  FFMA.FTZ R3, R250, R3, R165 ;  /* 0x00000003fa037223 */ /* 0x000fe400000100a5 */
[----:B------:R-:W-:-:S02]  /*d070*/  FADD.FTZ R173, R173, R174 ;  /* 0x000000aeadad7221 */ /* 0x000fc40000010000 */
[C---:B-1----:R-:W-:Y:S01]  /*d080*/  HMMA.16816.F32.BF16 R124, R4.reuse, R12, R124 ;  /* 0x0000000c047c723c */ /* 0x042fe2000004187c */
        /* <DEDUP_REMOVED lines=21> */
[----:B------:R-:W-:Y:S01]  /*d1e0*/  HMMA.16816.F32.BF16 R152, R4, R20, R152 ;  /* 0x000000140498723c */ /* 0x000fe20000041898 */
[----:B------:R-:W-:Y:S02]  /*d1f0*/  FADD.FTZ R188, R200, R188 ;  /* 0x000000bcc8bc7221 */ /* 0x000fe40000010000 */
[----:B------:R-:W-:-:S05]  /*d200*/  FADD.FTZ R192, R196, R192 ;  /* 0x000000c0c4c07221 */ /* 0x000fca0000010000 */
        /* <DEDUP_REMOVED lines=44> */
[C---:B--2---:R-:W-:Y:S08]  /*d4d0*/  HMMA.16816.F32.BF16 R124, R4.reuse, R8, R124 ;  /* 0x00000008047c723c */ /* 0x044ff0000004187c */
        /* <DEDUP_REMOVED lines=12> */
[C---:B-1----:R-:W-:Y:S01]  /*d5a0*/  HMMA.16816.F32.BF16 R36, R4.reuse, R20, R36 ;  /* 0x000000140424723c */ /* 0x042fe20000041824 */
        /* <DEDUP_REMOVED lines=98> */
[----:B------:R-:W-:Y:S08]  /*dbd0*/  HMMA.16816.F32.BF16 R128, R4, R14, R128 ;  /* 0x0000000e0480723c */ /* 0x000ff00000041880 */
.L_x_2508:
[----:B------:R-:W-:-:S06]  /*dbe0*/  UISETP.GE.AND UP0, UPT, UR28, 0x1, UPT ;  /* 0x000000011c00788c */ /* 0x000fcc000bf06270 */
[----:B------:R-:W-:-:S13]  /*dbf0*/  PLOP3.LUT P0, PT, PT, PT, UP0, 0x80, 0x0 ;  /* 0x000000000000781c */ /* 0x000fda0003f0f008 */
[----:B------:R-:W-:Y:S05]  /*dc00*/  @!P0 BRA `(.L_x_2516) ;  /* 0x0000515000008947 */ /* 0x000fea0003800000 */
[----:B------:R-:W-:Y:S01]  /*dc10*/  IABS R2, c[0x0][0x2d0] ;  /* 0x0000b40000027a13 */ /* 0x000fe20000000000 */
[----:B------:R-:W-:Y:S01]  /*dc20*/  ULEA UR6, -UR8, URZ, 0x6 ;  /* 0x0000003f08067291 */ /* 0x000fe2000f8e313f */
[----:B------:R-:W-:Y:S01]  /*dc30*/  IABS R0, c[0x0][0x2d0] ;  /* 0x0000b40000007a13 */ /* 0x000fe20000000000 */
[----:B------:R-:W-:Y:S01]  /*dc40*/  ULEA UR20, -UR10, URZ, 0x6 ;  /* 0x0000003f0a147291 */ /* 0x000fe2000f8e313f */
[----:B------:R-:W1:Y:S01]  /*dc50*/  R2UR UR18, R2 ;  /* 0x00000000021273c2 */ /* 0x000e6200000e0000 */
[----:B------:R-:W-:Y:S02]  /*dc60*/  UMOV UR8, URZ ;  /* 0x0000003f00087c82 */ /* 0x000fe40008000000 */
[----:B------:R-:W-:Y:S01]  /*dc70*/  UMOV UR10, URZ ;  /* 0x0000003f000a7c82 */ /* 0x000fe20008000000 */
[----:B------:R-:W-:Y:S01]  /*dc80*/  IMAD.U32 R247, RZ, RZ, UR6 ;  /* 0x00000006fff77e24 */ /* 0x000fe2000f8e00ff */
[----:B------:R-:W-:Y:S02]  /*dc90*/  USHF.R.S32.HI UR7, URZ, 0x1f, UR6 ;  /* 0x0000001f3f077899 */ /* 0x000fe40008011406 */
[----:B------:R-:W-:Y:S01]  /*dca0*/  ULDC UR12, c[0x0][0x2d0] ;  /* 0x0000b400000c7ab9 */ /* 0x000fe20000000800 */
[----:B------:R-:W2:Y:S01]  /*dcb0*/  R2UR UR16, R0 ;  /* 0x00000000001073c2 */ /* 0x000ea200000e0000 */
[----:B------:R-:W-:-:S02]  /*dcc0*/  ULDC UR5, c[0x0][0x2d0] ;  /* 0x0000b40000057ab9 */ /* 0x000fc40000000800 */
[----:B------:R-:W-:Y:S01]  /*dcd0*/  IMAD.U32 R246, RZ, RZ, UR7 ;  /* 0x00000007fff67e24 */ /* 0x000fe2000f8e00ff */
[----:B------:R-:W-:Y:S02]  /*dce0*/  UISETP.NE.AND UP1, UPT, URZ, UR12, UPT ;  /* 0x0000000c3f00728c */ /* 0x000fe4000bf25270 */
[----:B------:R-:W-:Y:S02]  /*dcf0*/  ULOP3.LUT UR17, URZ, UR12, URZ, 0x33, !UPT ;  /* 0x0000000c3f117292 */ /* 0x000fe4000f8e333f */
[----:B------:R-:W-:Y:S02]  /*dd00*/  USHF.R.S32.HI UR13, URZ, 0x1f, UR20 ;  /* 0x0000001f3f0d7899 */ /* 0x000fe40008011414 */
[----:B------:R-:W-:Y:S02]  /*dd10*/  UISETP.NE.AND UP0, UPT, URZ, UR5, UPT ;  /* 0x000000053f00728c */ /* 0x000fe4000bf05270 */
        /* <DEDUP_REMOVED lines=10> */
[----:B-1----:R1:W3:Y:S08]  /*ddc0*/  R2UR UR11, R2 ;  /* 0x00000000020b73c2 */ /* 0x0022f000000e0000 */
[----:B--2---:R2:W4:Y:S01]  /*ddd0*/  R2UR UR9, R0 ;  /* 0x00000000000973c2 */ /* 0x00452200000e0000 */
[----:B-1----:R-:W-:Y:S01]  /*dde0*/  IMAD.MOV.U32 R2, RZ, RZ, R164 ;  /* 0x000000ffff027224 */ /* 0x002fe200078e00a4 */
[----:B---3--:R-:W-:-:S04]  /*ddf0*/  UIADD3 UR36, URZ, -UR11, URZ ;  /* 0x8000000b3f247290 */ /* 0x008fc8000fffe03f */
[----:B------:R-:W-:Y:S01]  /*de00*/  UIMAD UR36, UR36, UR18, URZ ;  /* 0x00000012242472a4 */ /* 0x000fe2000f8e023f */
[----:B--2---:R-:W-:Y:S01]  /*de10*/  IMAD.MOV.U32 R0, RZ, RZ, R3 ;  /* 0x000000ffff007224 */ /* 0x004fe200078e0003 */
[----:B----4-:R-:W-:Y:S02]  /*de20*/  UIADD3 UR22, URZ, -UR9, URZ ;  /* 0x800000093f167290 */ /* 0x010fe4000fffe03f */
[----:B------:R-:W-:Y:S02]  /*de30*/  UIMAD.WIDE.U32 UR36, UR11, UR36, UR10 ;  /* 0x000000240b2472a5 */ /* 0x000fe4000f8e000a */
[----:B------:R-:W-:Y:S02]  /*de40*/  UIMAD UR22, UR22, UR16, URZ ;  /* 0x00000010161672a4 */ /* 0x000fe4000f8e023f */
[----:B------:R-:W-:Y:S02]  /*de50*/  ULDC.64 UR10, c[0x0][0x1a0] ;  /* 0x00006800000a7ab9 */ /* 0x000fe40000000a00 */
[----:B------:R-:W-:-:S02]  /*de60*/  UIMAD.WIDE.U32 UR22, UR9, UR22, UR8 ;  /* 0x00000016091672a5 */ /* 0x000fc4000f8e0008 */
[----:B------:R-:W-:Y:S02]  /*de70*/  UMOV UR19, UR37 ;  /* 0x0000002500137c82 */ /* 0x000fe40008000000 */
[----:B------:R-:W-:-:S03]  /*de80*/  ULDC.64 UR8, c[0x0][0x198] ;  /* 0x0000660000087ab9 */ /* 0x000fc60000000a00 */
[----:B------:R-:W-:Y:S02]  /*de90*/  UMOV UR15, UR23 ;  /* 0x00000017000f7c82 */ /* 0x000fe40008000000 */
.L_x_2520:
        /* <DEDUP_REMOVED lines=60> */
[----:B------:R1:W2:Y:S03]  /*e260*/  LDG.E R3, [R4.64] ;  /* 0x0000002204037981 */ /* 0x0002a6000c1e1900 */
[----:B------:R-:W-:Y:S01]  /*e270*/  UIMAD UR22, UR23, UR10, UR22 ;  /* 0x0000000a171672a4 */ /* 0x000fe2000f8e0216 */
[----:B----4-:R-:W-:Y:S01]  /*e280*/  MOV R7, UR37 ;  /* 0x0000002500077c02 */ /* 0x010fe20008000f00 */
[----:B------:R-:W-:Y:S02]  /*e290*/  UIMAD.WIDE.U32 UR36, UR10, UR36, URZ ;  /* 0x000000240a2472a5 */ /* 0x000fe4000f8e003f */
[----:B------:R-:W-:Y:S02]  /*e2a0*/  UMOV UR23, UR10 ;  /* 0x0000000a00177c82 */ /* 0x000fe40008000000 */
        /* <DEDUP_REMOVED lines=13> */
.L_x_2517:
[----:B------:R-:W-:Y:S01]  /*e380*/  ISETP.GE.AND P6, PT, R244, c[0x0][0x220], PT ;  /* 0x00008800f4007a0c */ /* 0x000fe20003fc6270 */
[----:B------:R-:W-:Y:S01]  /*e390*/  UISETP.GE.AND UP2, UPT, UR28, 0x2, UPT ;  /* 0x000000021c00788c */ /* 0x000fe2000bf46270 */
[-C--:B------:R-:W-:Y:S02]  /*e3a0*/  LEA R196, P0, R7, R180.reuse, 0x1 ;  /* 0x000000b407c47211 */ /* 0x080fe400078008ff */
[----:B------:R-:W-:Y:S02]  /*e3b0*/  ISETP.GE.AND P5, PT, R241, c[0x0][0x220], PT ;  /* 0x00008800f1007a0c */ /* 0x000fe40003fa6270 */
[-C--:B------:R-:W-:Y:S02]  /*e3c0*/  LEA.HI.X R197, R7, R167.reuse, R3, 0x1, P0 ;  /* 0x000000a707c57211 */ /* 0x080fe400000f0c03 */
[----:B------:R-:W-:Y:S02]  /*e3d0*/  ISETP.GE.AND P4, PT, R240, c[0x0][0x220], PT ;  /* 0x00008800f0007a0c */ /* 0x000fe40003f86270 */
[----:B------:R-:W-:Y:S02]  /*e3e0*/  ISETP.GE.AND P3, PT, R239, c[0x0][0x220], PT ;  /* 0x00008800ef007a0c */ /* 0x000fe40003f66270 */
[----:B------:R-:W-:Y:S01]  /*e3f0*/  IADD3 R6, P1, R7, UR27, RZ ;  /* 0x0000001b07067c10 */ /* 0x000fe2000ff3e0ff */
[----:B------:R-:W-:Y:S03]  /*e400*/  @P6 STS.128 [R243+0x10000], RZ ;  /* 0x010000fff3006388 */ /* 0x000fe60000000c00 */
[----:B------:R-:W-:Y:S01]  /*e410*/  IADD3.X R5, R3, UR26, RZ, P1, !PT ;  /* 0x0000001a03057c10 */ /* 0x000fe20008ffe4ff */
[--C-:B------:R-:W-:Y:S01]  /*e420*/  @!P5 IMAD.MOV.U32 R28, RZ, RZ, R196.reuse ;  /* 0x000000ffff1cd224 */ /* 0x100fe200078e00c4 */
[----:B------:R-:W-:Y:S01]  /*e430*/  @!PT LDS RZ, [RZ] ;  /* 0x00000000fffff984 */ /* 0x000fe20000000800 */
[----:B------:R-:W-:Y:S01]  /*e440*/  @!PT LDS RZ, [RZ] ;  /* 0x00000000fffff984 */ /* 0x000fe20000000800 */
[----:B------:R-:W-:Y:S01]  /*e450*/  @!PT LDS RZ, [RZ] ;  /* 0x00000000fffff984 */ /* 0x000fe20000000800 */
[----:B------:R1:W-:Y:S01]  /*e460*/  @!P6 LDGSTS.E.BYPASS.LTC128B.128 [R243+0x10000], [R196.64] ;  /* 0x10000000c4f3efae */ /* 0x0003e2000b901d62 */
[----:B------:R-:W-:Y:S01]  /*e470*/  @!P5 IMAD.MOV.U32 R29, RZ, RZ, R197 ;  /* 0x000000ffff1dd224 */ /* 0x000fe200078e00c5 */
[CC--:B------:R-:W-:Y:S02]  /*e480*/  @!P6 LEA R16, P1, R6.reuse, R180.reuse, 0x1 ;  /* 0x000000b40610e211 */ /* 0x0c0fe400078208ff */
[CC--:B------:R-:W-:Y:S01]  /*e490*/  @!P5 LEA R12, P0, R6.reuse, R180.reuse, 0x1 ;  /* 0x000000b4060cd211 */ /* 0x0c0fe200078008ff */
[----:B------:R-:W-:Y:S01]  /*e4a0*/  @P5 STS.128 [R243+0x12000], RZ ;  /* 0x012000fff3005388 */ /* 0x000fe20000000c00 */
[CCC-:B------:R-:W-:Y:S02]  /*e4b0*/  @!P6 LEA.HI.X R17, R6.reuse, R167.reuse, R5.reuse, 0x1, P1 ;  /* 0x000000a70611e211 */ /* 0x1c0fe400008f0c05 */
[CCC-:B------:R-:W-:Y:S02]  /*e4c0*/  @!P5 LEA.HI.X R13, R6.reuse, R167.reuse, R5.reuse, 0x1, P0 ;  /* 0x000000a7060dd211 */ /* 0x1c0fe400000f0c05 */
[----:B------:R-:W-:Y:S01]  /*e4d0*/  @!PT LDS RZ, [RZ] ;  /* 0x00000000fffff984 */ /* 0x000fe20000000800 */
[----:B------:R-:W-:Y:S01]  /*e4e0*/  @!PT LDS RZ, [RZ] ;  /* 0x00000000fffff984 */ /* 0x000fe20000000800 */
[----:B------:R-:W-:Y:S01]  /*e4f0*/  @!PT LDS RZ, [RZ] ;  /* 0x00000000fffff984 */ /* 0x000fe20000000800 */
[----:B------:R2:W-:Y:S01]  /*e500*/  @!P5 LDGSTS.E.BYPASS.LTC128B.128 [R243+0x12000], [R28.64+0x80] ;  /* 0x120000801cf3dfae */ /* 0x0005e2000b901d62 */
[C---:B------:R-:W-:Y:S02]  /*e510*/  IADD3 R4, P2, R6.reuse, UR27, RZ ;  /* 0x0000001b06047c10 */ /* 0x040fe4000ff5e0ff */
[CC--:B------:R-:W-:Y:S02]  /*e520*/  @!P3 LEA R8, P1, R6.reuse, R180.reuse, 0x1 ;  /* 0x000000b40608b211 */ /* 0x0c0fe400078208ff */
[----:B------:R-:W-:Y:S01]  /*e530*/  @P4 STS.128 [R243+0x14000], RZ ;  /* 0x014000fff3004388 */ /* 0x000fe20000000c00 */
[----:B------:R-:W-:Y:S02]  /*e540*/  IADD3.X R3, R5, UR26, RZ, P2, !PT ;  /* 0x0000001a05037c10 */ /* 0x000fe400097fe4ff */
[CC--:B------:R-:W-:Y:S02]  /*e550*/  @!P4 LEA R10, P2, R6.reuse, R180.reuse, 0x1 ;  /* 0x000000b4060ac211 */ /* 0x0c0fe400078408ff */
[CCC-:B------:R-:W-:Y:S02]  /*e560*/  @!P3 LEA.HI.X R9, R6.reuse, R167.reuse, R5.reuse, 0x1, P1 ;  /* 0x000000a70609b211 */ /* 0x1c0fe400008f0c05 */
[-C--:B------:R-:W-:Y:S02]  /*e570*/  @!P4 LEA.HI.X R11, R6, R167.reuse, R5, 0x1, P2 ;  /* 0x000000a7060bc211 */ /* 0x080fe400010f0c05 */
[CC--:B------:R-:W-:Y:S02]  /*e580*/  @!P6 LEA R14, P0, R4.reuse, R180.reuse, 0x1 ;  /* 0x000000b4040ee211 */ /* 0x0c0fe400078008ff */
[CC--:B------:R-:W-:Y:S02]  /*e590*/  @!P5 LEA R20, P2, R4.reuse, R180.reuse, 0x1 ;  /* 0x000000b40414d211 */ /* 0x0c0fe400078408ff */
[CCC-:B------:R-:W-:Y:S02]  /*e5a0*/  @!P6 LEA.HI.X R15, R4.reuse, R167.reuse, R3.reuse, 0x1, P0 ;  /* 0x000000a7040fe211 */ /* 0x1c0fe400000f0c03 */
[CCC-:B------:R-:W-:Y:S02]  /*e5b0*/  @!P5 LEA.HI.X R21, R4.reuse, R167.reuse, R3.reuse, 0x1, P2 ;  /* 0x000000a70415d211 */ /* 0x1c0fe400010f0c03 */
[CC--:B------:R-:W-:Y:S02]  /*e5c0*/  @!P4 LEA R18, P1, R4.reuse, R180.reuse, 0x1 ;  /* 0x000000b40412c211 */ /* 0x0c0fe400078208ff */
[C---:B------:R-:W-:Y:S02]  /*e5d0*/  @!P3 LEA R6, P0, R4.reuse, R180, 0x1 ;  /* 0x000000b40406b211 */ /* 0x040fe400078008ff */
[CC--:B------:R-:W-:Y:S01]  /*e5e0*/  @!P4 LEA.HI.X R19, R4.reuse, R167.reuse, R3, 0x1, P1 ;  /* 0x000000a70413c211 */ /* 0x0c0fe200008f0c03 */
[----:B--2---:R-:W-:Y:S01]  /*e5f0*/  @!P4 IMAD.MOV.U32 R29, RZ, RZ, R197 ;  /* 0x000000ffff1dc224 */ /* 0x004fe200078e00c5 */
[----:B------:R-:W-:Y:S02]  /*e600*/  @!P4 MOV R28, R196 ;  /* 0x000000c4001cc202 */ /* 0x000fe40000000f00 */
[CC--:B------:R-:W-:Y:S02]  /*e610*/  @!P3 LEA.HI.X R7, R4.reuse, R167.reuse, R3, 0x1, P0 ;  /* 0x000000a70407b211 */ /* 0x0c0fe400000f0c03 */
[----:B------:R-:W-:Y:S01]  /*e620*/  IADD3 R5, P2, R4, UR27, RZ ;  /* 0x0000001b04057c10 */ /* 0x000fe2000ff5e0ff */
[----:B------:R-:W-:Y:S01]  /*e630*/  @!PT LDS RZ, [RZ] ;  /* 0x00000000fffff984 */ /* 0x000fe20000000800 */
[----:B------:R-:W-:Y:S01]  /*e640*/  @!PT LDS RZ, [RZ] ;  /* 0x00000000fffff984 */ /* 0x000fe20000000800 */
[----:B------:R-:W-:Y:S01]  /*e650*/  @!PT LDS RZ, [RZ] ;  /* 0x00000000fffff984 */ /* 0x000fe20000000800 */
[----:B------:R2:W-:Y:S03]  /*e660*/  @!P4 LDGSTS.E.BYPASS.LTC128B.128 [R243+0x14000], [R28.64+0x100] ;  /* 0x140001001cf3cfae */ /* 0x0005e6000b901d62 */
[-C--:B------:R-:W-:Y:S02]  /*e670*/  @!P6 LEA R26, P0, R5, R180.reuse, 0x1 ;  /* 0x000000b4051ae211 */ /* 0x080fe400078008ff */
[----:B------:R-:W-:Y:S01]  /*e680*/  @P3 STS.128 [R243+0x16000], RZ ;  /* 0x016000fff3003388 */ /* 0x000fe20000000c00 */
[----:B------:R-:W-:Y:S02]  /*e690*/  IADD3.X R3, R3, UR26, RZ, P2, !PT ;  /* 0x0000001a03037c10 */ /* 0x000fe400097fe4ff */
[CC--:B------:R-:W-:Y:S02]  /*e6a0*/  @!P5 LEA R24, P2, R5.reuse, R180.reuse, 0x1 ;  /* 0x000000b40518d211 */ /* 0x0c0fe400078408ff */
[CCC-:B------:R-:W-:Y:S02]  /*e6b0*/  @!P6 LEA.HI.X R27, R5.reuse, R167.reuse, R3.reuse, 0x1, P0 ;  /* 0x000000a7051be211 */ /* 0x1c0fe400000f0c03 */
[CCC-:B------:R-:W-:Y:S02]  /*e6c0*/  @!P5 LEA.HI.X R25, R5.reuse, R167.reuse, R3.reuse, 0x1, P2 ;  /* 0x000000a70519d211 */ /* 0x1c0fe400010f0c03 */
[CC--:B------:R-:W-:Y:S02]  /*e6d0*/  @!P4 LEA R22, P1, R5.reuse, R180.reuse, 0x1 ;  /* 0x000000b40516c211 */ /* 0x0c0fe400078208ff */
[C---:B------:R-:W-:Y:S02]  /*e6e0*/  @!P3 LEA R4, P0, R5.reuse, R180, 0x1 ;  /* 0x000000b40504b211 */ /* 0x040fe400078008ff */
[CCC-:B------:R-:W-:Y:S02]  /*e6f0*/  @!P4 LEA.HI.X R23, R5.reuse, R167.reuse, R3.reuse, 0x1, P1 ;  /* 0x000000a70517c211 */ /* 0x1c0fe400008f0c03 */
[----:B------:R-:W-:Y:S02]  /*e700*/  @!P3 LEA.HI.X R5, R5, R167, R3, 0x1, P0 ;  /* 0x000000a70505b211 */ /* 0x000fe400000f0c03 */
[----:B------:R-:W-:Y:S01]  /*e710*/  PLOP3.LUT P0, PT, PT, PT, UP2, 0x80, 0x0 ;  /* 0x000000000000781c */ /* 0x000fe20003f0f028 */
[--C-:B--2---:R-:W-:Y:S01]  /*e720*/  @!P3 IMAD.MOV.U32 R28, RZ, RZ, R196.reuse ;  /* 0x000000ffff1cb224 */ /* 0x104fe200078e00c4 */
[-C--:B------:R-:W-:Y:S05]  /*e730*/  @!P3 MOV R29, R197.reuse ;  /* 0x000000c5001db202 */ /* 0x080fea0000000f00 */
        /* <DEDUP_REMOVED lines=65> */
[----:B-----5:R-:W2:Y:S05]  /*eb50*/  LDSM.16.M88.4 R8, [R237+0x8000] ;  /* 0x00800000ed08783b */ /* 0x020eaa0000000200 */
[----:B---3--:R-:W4:Y:S05]  /*eb60*/  LDSM.16.M88.4 R16, [R237+0x8800] ;  /* 0x00880000ed10783b */ /* 0x008f2a0000000200 */
[----:B-1----:R-:W1:Y:S05]  /*eb70*/  LDSM.16.M88.4 R24, [R237+0x9000] ;  /* 0x00900000ed18783b */ /* 0x002e6a0000000200 */
[----:B------:R-:W0:Y:S05]  /*eb80*/  LDGDEPBAR ;  /* 0x00000000000079af */ /* 0x000e2a0000000000 */
        /* <DEDUP_REMOVED lines=10> */
[----:B------:R-:W4:Y:S05]  /*ec30*/  LDSM.16.M88.4 R192, [R231+0x8000] ;  /* 0x00800000e7c0783b */ /* 0x000f2a0000000200 */
[----:B------:R-:W-:Y:S02]  /*ec40*/  LDSM.16.M88.4 R200, [R231+0x9800] ;  /* 0x00980000e7c8783b */ /* 0x000fe40000000200 */
[C---:B------:R-:W-:Y:S03]  /*ec50*/  HMMA.16816.F32.BF16 R16, R32.reuse, R18, RZ ;  /* 0x000000122010723c */ /* 0x040fe600000418ff */
[----:B------:R-:W-:Y:S05]  /*ec60*/  LDSM.16.M88.4 R204, [R233] ;  /* 0x00000000e9cc783b */ /* 0x000fea0000000200 */
[C---:B-1----:R-:W-:Y:S01]  /*ec70*/  HMMA.16816.F32.BF16 R20, R32.reuse, R24, RZ ;  /* 0x000000182014723c */ /* 0x042fe200000418ff */
[----:B------:R-:W-:Y:S07]  /*ec80*/  LDSM.16.M88.4 R208, [R224] ;  /* 0x00000000e0d0783b */ /* 0x000fee0000000200 */
[C---:B------:R-:W-:Y:S08]  /*ec90*/  HMMA.16816.F32.BF16 R24, R32.reuse, R26, RZ ;  /* 0x0000001a2018723c */ /* 0x040ff000000418ff */
[C---:B---3--:R-:W-:Y:S08]  /*eca0*/  HMMA.16816.F32.BF16 R28, R32.reuse, R164, RZ ;  /* 0x000000a4201c723c */ /* 0x048ff000000418ff */
[----:B------:R-:W-:Y:S01]  /*ecb0*/  HMMA.16816.F32.BF16 R32, R32, R166, RZ ;  /* 0x000000a62020723c */ /* 0x000fe200000418ff */
[----:B------:R-:W1:Y:S07]  /*ecc0*/  LDSM.16.M88.4 R164, [R231+0x8800] ;  /* 0x00880000e7a4783b */ /* 0x000e6e0000000200 */
[C---:B-----5:R-:W-:Y:S07]  /*ecd0*/  HMMA.16816.F32.BF16 R4, R168.reuse, R172, R4 ;  /* 0x000000aca804723c */ /* 0x060fee0000041804 */
[----:B------:R-:W-:Y:S01]  /*ece0*/  IMAD.MOV.U32 R172, RZ, RZ, R196 ;  /* 0x000000ffffac7224 */ /* 0x000fe200078e00c4 */
[C---:B------:R-:W-:Y:S04]  /*ecf0*/  HMMA.16816.F32.BF16 R8, R168.reuse, R174, R8 ;  /* 0x000000aea808723c */ /* 0x040fe80000041808 */
[----:B------:R-:W-:Y:S02]  /*ed00*/  MOV R173, R197 ;  /* 0x000000c500ad7202 */ /* 0x000fe40000000f00 */
[----:B------:R-:W3:Y:S02]  /*ed10*/  LDSM.16.M88.4 R196, [R231+0x9000] ;  /* 0x00900000e7c4783b */ /* 0x000ee40000000200 */
        /* <DEDUP_REMOVED lines=8> */
[----:B------:R-:W2:Y:S05]  /*eda0*/  LDSM.16.M88.4 R168, [R224+0x800] ;  /* 0x00080000e0a8783b */ /* 0x000eaa0000000200 */
[----:B------:R-:W-:Y:S02]  /*edb0*/  LDSM.16.M88.4 R184, [R237+0xa000] ;  /* 0x00a00000edb8783b */ /* 0x000fe40000000200 */
[C---:B----4-:R-:W-:Y:S07]  /*edc0*/  HMMA.16816.F32.BF16 R4, R188.reuse, R192, R4 ;  /* 0x000000c0bc04723c */ /* 0x050fee0000041804 */
[----:B------:R-:W-:Y:S01]  /*edd0*/  IMAD.MOV.U32 R192, RZ, RZ, R172 ;  /* 0x000000ffffc07224 */ /* 0x000fe200078e00ac */
[C---:B------:R-:W-:Y:S04]  /*ede0*/  HMMA.16816.F32.BF16 R8, R188.reuse, R194, R8 ;  /* 0x000000c2bc08723c */ /* 0x040fe80000041808 */
[----:B------:R-:W-:Y:S02]  /*edf0*/  MOV R193, R173 ;  /* 0x000000ad00c17202 */ /* 0x000fe40000000f00 */
[----:B------:R-:W4:Y:S02]  /*ee00*/  LDSM.16.M88.4 R172, [R224+0x1000] ;  /* 0x00100000e0ac783b */ /* 0x000f240000000200 */
        /* <DEDUP_REMOVED lines=8> */
[----:B------:R-:W3:Y:S05]  /*ee90*/  LDSM.16.M88.4 R188, [R237+0xb000] ;  /* 0x00b00000edbc783b */ /* 0x000eea0000000200 */
[----:B------:R-:W-:Y:S02]  /*eea0*/  LDSM.16.M88.4 R200, [R223] ;  /* 0x00000000dfc8783b */ /* 0x000fe40000000200 */
[C---:B------:R-:W-:Y:S07]  /*eeb0*/  HMMA.16816.F32.BF16 R4, R204.reuse, R208, R4 ;  /* 0x000000d0cc04723c */ /* 0x040fee0000041804 */
[----:B------:R-:W-:Y:S01]  /*eec0*/  IMAD.MOV.U32 R208, RZ, RZ, R192 ;  /* 0x000000ffffd07224 */ /* 0x000fe200078e00c0 */
[C---:B------:R-:W-:Y:S04]  /*eed0*/  HMMA.16816.F32.BF16 R8, R204.reuse, R210, R8 ;  /* 0x000000d2cc08723c */ /* 0x040fe80000041808 */
[----:B------:R-:W-:Y:S02]  /*eee0*/  MOV R209, R193 ;  /* 0x000000c100d17202 */ /* 0x000fe40000000f00 */
[----:B------:R-:W5:Y:S02]  /*eef0*/  LDSM.16.M88.4 R192, [R237+0xb800] ;  /* 0x00b80000edc0783b */ /* 0x000f640000000200 */
[C---:B--2---:R-:W-:Y:S08]  /*ef00*/  HMMA.16816.F32.BF16 R12, R204.reuse, R168, R12 ;  /* 0x000000a8cc0c723c */ /* 0x044ff0000004180c */
[C---:B------:R-:W-:Y:S01]  /*ef10*/  HMMA.16816.F32.BF16 R16, R204.reuse, R170, R16 ;  /* 0x000000aacc10723c */ /* 0x040fe20000041810 */
[----:B------:R-:W2:Y:S07]  /*ef20*/  LDSM.16.M88.4 R168, [R222] ;  /* 0x00000000dea8783b */ /* 0x000eae0000000200 */
[C---:B----4-:R-:W-:Y:S08]  /*ef30*/  HMMA.16816.F32.BF16 R20, R204.reuse, R172, R20 ;  /* 0x000000accc14723c */ /* 0x050ff00000041814 */
[C---:B------:R-:W-:Y:S01]  /*ef40*/  HMMA.16816.F32.BF16 R24, R204.reuse, R174, R24 ;  /* 0x000000aecc18723c */ /* 0x040fe20000041818 */
[----:B------:R-:W4:Y:S07]  /*ef50*/  LDSM.16.M88.4 R172, [R221] ;  /* 0x00000000ddac783b */ /* 0x000f2e0000000200 */
[C---:B------:R-:W-:Y:S08]  /*ef60*/  HMMA.16816.F32.BF16 R28, R204.reuse, R176, R28 ;  /* 0x000000b0cc1c723c */ /* 0x040ff0000004181c */
[----:B------:R-:W-:Y:S01]  /*ef70*/  HMMA.16816.F32.BF16 R32, R204, R178, R32 ;  /* 0x000000b2cc20723c */ /* 0x000fe20000041820 */
[----:B------:R-:W2:Y:S05]  /*ef80*/  LDSM.16.M88.4 R176, [R220] ;  /* 0x00000000dcb0783b */ /* 0x000eaa0000000200 */
[----:B------:R-:W-:Y:S02]  /*ef90*/  LDSM.16.M88.4 R204, [R234+0x2000] ;  /* 0x00200000eacc783b */ /* 0x000fe40000000200 */
[C---:B------:R-:W-:Y:S07]  /*efa0*/  HMMA.16816.F32.BF16 R4, R180.reuse, R184, R4 ;  /* 0x000000b8b404723c */ /* 0x040fee0000041804 */
[----:B------:R-:W-:Y:S01]  /*efb0*/  IMAD.MOV.U32 R184, RZ, RZ, R208 ;  /* 0x000000ffffb87224 */ /* 0x000fe200078e00d0 */
[C---:B------:R-:W-:Y:S04]  /*efc0*/  HMMA.16816.F32.BF16 R8, R180.reuse, R186, R8 ;  /* 0x000000bab408723c */ /* 0x040fe80000041808 */
[----:B------:R-:W-:Y:S02]  /*efd0*/  MOV R185, R209 ;  /* 0x000000d100b97202 */ /* 0x000fe40000000f00 */
[----:B------:R-:W2:Y:S02]  /*efe0*/  LDSM.16.M88.4 R208, [R231+0xa000] ;  /* 0x00a00000e7d0783b */ /* 0x000ea40000000200 */
[C---:B-1----:R-:W-:Y:S08]  /*eff0*/  HMMA.16816.F32.BF16 R12, R180.reuse, R164, R12 ;  /* 0x000000a4b40c723c */ /* 0x042ff0000004180c */
[C---:B------:R-:W-:Y:S01]  /*f000*/  HMMA.16816.F32.BF16 R16, R180.reuse, R166, R16 ;  /* 0x000000a6b410723c */ /* 0x040fe20000041810 */
[----:B------:R-:W1:Y:S07]  /*f010*/  LDSM.16.M88.4 R164, [R231+0xa800] ;  /* 0x00a80000e7a4783b */ /* 0x000e6e0000000200 */
[C---:B---3--:R-:W-:Y:S08]  /*f020*/  HMMA.16816.F32.BF16 R20, R180.reuse, R188, R20 ;  /* 0x000000bcb414723c */ /* 0x048ff00000041814 */
[C---:B------:R-:W-:Y:S01]  /*f030*/  HMMA.16816.F32.BF16 R24, R180.reuse, R190, R24 ;  /* 0x000000beb418723c */ /* 0x040fe20000041818 */
[----:B------:R-:W-:Y:S07]  /*f040*/  LDSM.16.M88.4 R188, [R233+0x2000] ;  /* 0x00200000e9bc783b */ /* 0x000fee0000000200 */
[C---:B-----5:R-:W-:Y:S08]  /*f050*/  HMMA.16816.F32.BF16 R28, R180.reuse, R192, R28 ;  /* 0x000000c0b41c723c */ /* 0x060ff0000004181c */
[----:B------:R-:W-:Y:S01]  /*f060*/  HMMA.16816.F32.BF16 R32, R180, R194, R32 ;  /* 0x000000c2b420723c */ /* 0x000fe20000041820 */
[----:B------:R-:W3:Y:S05]  /*f070*/  LDSM.16.M88.4 R180, [R231+0xb000] ;  /* 0x00b00000e7b4783b */ /* 0x000eea0000000200 */
[----:B------:R-:W-:Y:S02]  /*f080*/  LDSM.16.M88.4 R192, [R224+0x2000] ;  /* 0x00200000e0c0783b */ /* 0x000fe40000000200 */
[C---:B------:R-:W-:Y:S07]  /*f090*/  HMMA.16816.F32.BF16 R4, R196.reuse, R200, R4 ;  /* 0x000000c8c404723c */ /* 0x040fee0000041804 */
[----:B------:R-:W-:Y:S01]  /*f0a0*/  IMAD.MOV.U32 R200, RZ, RZ, R184 ;  /* 0x000000ffffc87224 */ /* 0x000fe200078e00b8 */
[C---:B------:R-:W-:Y:S04]  /*f0b0*/  HMMA.16816.F32.BF16 R8, R196.reuse, R202, R8 ;  /* 0x000000cac408723c */ /* 0x040fe80000041808 */
[----:B------:R-:W-:Y:S02]  /*f0c0*/  MOV R201, R185 ;  /* 0x000000b900c97202 */ /* 0x000fe40000000f00 */
[----:B------:R-:W5:Y:S02]  /*f0d0*/  LDSM.16.M88.4 R184, [R231+0xb800] ;  /* 0x00b80000e7b8783b */ /* 0x000f640000000200 */
[C---:B--2---:R-:W-:Y:S08]  /*f0e0*/  HMMA.16816.F32.BF16 R12, R196.reuse, R168, R12 ;  /* 0x000000a8c40c723c */ /* 0x044ff0000004180c */
[C---:B------:R-:W-:Y:S01]  /*f0f0*/  HMMA.16816.F32.BF16 R16, R196.reuse, R170, R16 ;  /* 0x000000aac410723c */ /* 0x040fe20000041810 */
[----:B------:R-:W2:Y:S07]  /*f100*/  LDSM.16.M88.4 R168, [R224+0x2800] ;  /* 0x00280000e0a8783b */ /* 0x000eae0000000200 */
[C---:B----4-:R-:W-:Y:S08]  /*f110*/  HMMA.16816.F32.BF16 R20, R196.reuse, R172, R20 ;  /* 0x000000acc414723c */ /* 0x050ff00000041814 */
[C---:B------:R-:W-:Y:S01]  /*f120*/  HMMA.16816.F32.BF16 R24, R196.reuse, R174, R24 ;  /* 0x000000aec418723c */ /* 0x040fe20000041818 */
[----:B------:R-:W4:Y:S07]  /*f130*/  LDSM.16.M88.4 R172, [R224+0x3000] ;  /* 0x00300000e0ac783b */ /* 0x000f2e0000000200 */
[C---:B------:R-:W-:Y:S08]  /*f140*/  HMMA.16816.F32.BF16 R28, R196.reuse, R176, R28 ;  /* 0x000000b0c41c723c */ /* 0x040ff0000004181c */
[----:B------:R-:W-:Y:S01]  /*f150*/  HMMA.16816.F32.BF16 R32, R196, R178, R32 ;  /* 0x000000b2c420723c */ /* 0x000fe20000041820 */
[----:B------:R-:W2:Y:S05]  /*f160*/  LDSM.16.M88.4 R176, [R224+0x3800] ;  /* 0x00380000e0b0783b */ /* 0x000eaa0000000200 */
        /* <DEDUP_REMOVED lines=11> */
[----:B------:R-:W3:Y:S07]  /*f220*/  LDSM.16.M88.4 R180, [R237+0xd000] ;  /* 0x00d00000edb4783b */ /* 0x000eee0000000200 */
[C---:B-----5:R-:W-:Y:S08]  /*f230*/  HMMA.16816.F32.BF16 R28, R204.reuse, R184, R28 ;  /* 0x000000b8cc1c723c */ /* 0x060ff0000004181c */
[----:B------:R-:W-:Y:S01]  /*f240*/  HMMA.16816.F32.BF16 R32, R204, R186, R32 ;  /* 0x000000bacc20723c */ /* 0x000fe20000041820 */
[----:B------:R-:W5:Y:S05]  /*f250*/  LDSM.16.M88.4 R184, [R237+0xd800] ;  /* 0x00d80000edb8783b */ /* 0x000f6a0000000200 */
[----:B------:R-:W-:Y:S02]  /*f260*/  LDSM.16.M88.4 R204, [R236+0x4000] ;  /* 0x00400000eccc783b */ /* 0x000fe40000000200 */
[C---:B------:R-:W-:Y:S07]  /*f270*/  HMMA.16816.F32.BF16 R4, R188.reuse, R192, R4 ;  /* 0x000000c0bc04723c */ /* 0x040fee0000041804 */
[----:B------:R-:W-:Y:S01]  /*f280*/  IMAD.MOV.U32 R192, RZ, RZ, R208 ;  /* 0x000000ffffc07224 */ /* 0x000fe200078e00d0 */
[C---:B------:R-:W-:Y:S04]  /*f290*/  HMMA.16816.F32.BF16 R8, R188.reuse, R194, R8 ;  /* 0x000000c2bc08723c */ /* 0x040fe80000041808 */
[----:B------:R-:W-:Y:S02]  /*f2a0*/  MOV R193, R209 ;  /* 0x000000d100c17202 */ /* 0x000fe40000000f00 */
[----:B------:R-:W1:Y:S02]  /*f2b0*/  LDSM.16.M88.4 R208, [R219] ;  /* 0x00000000dbd0783b */ /* 0x000e640000000200 */
        /* <DEDUP_REMOVED lines=29> */
[----:B------:R-:W1:Y:S02]  /*f490*/  LDSM.16.M88.4 R200, [R224+0x4000] ;  /* 0x00400000e0c8783b */ /* 0x000e640000000200 */
        /* <DEDUP_REMOVED lines=57> */
[----:B------:R-:W-:Y:S01]  /*f830*/  MOV R193, R209 ;  /* 0x000000d100c17202 */ /* 0x000fe20000000f00 */
[C---:B------:R-:W-:Y:S01]  /*f840*/  HMMA.16816.F32.BF16 R8, R188.reuse, R194, R8 ;  /* 0x000000c2bc08723c */ /* 0x040fe20000041808 */
[----:B------:R-:W1:Y:S06]  /*f850*/  LDSM.16.M88.4 R208, [R224+0x6000] ;  /* 0x00600000e0d0783b */ /* 0x000e6c0000000200 */
[----:B------:R-:W-:Y:S01]  /*f860*/  IMAD.MOV.U32 R194, RZ, RZ, R192 ;  /* 0x000000ffffc27224 */ /* 0x000fe200078e00c0 */
[C---:B--2---:R-:W-:Y:S04]  /*f870*/  HMMA.16816.F32.BF16 R12, R188.reuse, R168, R12 ;  /* 0x000000a8bc0c723c */ /* 0x044fe8000004180c */
[----:B------:R-:W-:Y:S04]  /*f880*/  MOV R195, R193 ;  /* 0x000000c100c37202 */ /* 0x000fe80000000f00 */
[C---:B------:R-:W-:Y:S08]  /*f890*/  HMMA.16816.F32.BF16 R16, R188.reuse, R170, R16 ;  /* 0x000000aabc10723c */ /* 0x040ff00000041810 */
[C---:B----4-:R-:W-:Y:S08]  /*f8a0*/  HMMA.16816.F32.BF16 R20, R188.reuse, R172, R20 ;  /* 0x000000acbc14723c */ /* 0x050ff00000041814 */
[C---:B------:R-:W-:Y:S08]  /*f8b0*/  HMMA.16816.F32.BF16 R24, R188.reuse, R174, R24 ;  /* 0x000000aebc18723c */ /* 0x040ff00000041818 */
[C---:B------:R-:W-:Y:S08]  /*f8c0*/  HMMA.16816.F32.BF16 R28, R188.reuse, R176, R28 ;  /* 0x000000b0bc1c723c */ /* 0x040ff0000004181c */
[----:B------:R-:W-:Y:S08]  /*f8d0*/  HMMA.16816.F32.BF16 R32, R188, R178, R32 ;  /* 0x000000b2bc20723c */ /* 0x000ff00000041820 */
[C---:B------:R-:W-:Y:S08]  /*f8e0*/  HMMA.16816.F32.BF16 R4, R196.reuse, R200, R4 ;  /* 0x000000c8c404723c */ /* 0x040ff00000041804 */
[C---:B------:R-:W-:Y:S08]  /*f8f0*/  HMMA.16816.F32.BF16 R8, R196.reuse, R202, R8 ;  /* 0x000000cac408723c */ /* 0x040ff00000041808 */
[C---:B-1----:R-:W-:Y:S08]  /*f900*/  HMMA.16816.F32.BF16 R12, R196.reuse, R164, R12 ;  /* 0x000000a4c40c723c */ /* 0x042ff0000004180c */
[C---:B------:R-:W-:Y:S01]  /*f910*/  HMMA.16816.F32.BF16 R16, R196.reuse, R166, R16 ;  /* 0x000000a6c410723c */ /* 0x040fe20000041810 */
[----:B------:R-:W1:Y:S07]  /*f920*/  LDSM.16.M88.4 R164, [R224+0x6800] ;  /* 0x00680000e0a4783b */ /* 0x000e6e0000000200 */
[C---:B---3--:R-:W-:Y:S07]  /*f930*/  HMMA.16816.F32.BF16 R20, R196.reuse, R180, R20 ;  /* 0x000000b4c414723c */ /* 0x048fee0000041814 */
[----:B------:R-:W-:Y:S01]  /*f940*/  IMAD.MOV.U32 R180, RZ, RZ, R194 ;  /* 0x000000ffffb47224 */ /* 0x000fe200078e00c2 */
[C---:B------:R-:W-:Y:S08]  /*f950*/  HMMA.16816.F32.BF16 R24, R196.reuse, R182, R24 ;  /* 0x000000b6c418723c */ /* 0x040ff00000041818 */
[C---:B-----5:R-:W-:Y:S08]  /*f960*/  HMMA.16816.F32.BF16 R28, R196.reuse, R184, R28 ;  /* 0x000000b8c41c723c */ /* 0x060ff0000004181c */
        /* <DEDUP_REMOVED lines=8> */
[----:B------:R-:W-:Y:S01]  /*f9f0*/  FMUL.FTZ R7, R7, c[0x0][0x2ec] ;  /* 0x0000bb0007077a20 */ /* 0x000fe20000410000 */
[----:B------:R-:W-:Y:S01]  /*fa00*/  MOV R167, R195 ;  /* 0x000000c300a77202 */ /* 0x000fe20000000f00 */
        /* <DEDUP_REMOVED lines=8> */
[----:B------:R3:W4:Y:S01]  /*fa90*/  MUFU.TANH R182, R7 ;  /* 0x0000000700b67308 */ /* 0x0007220000002400 */
[----:B------:R-:W-:Y:S02]  /*faa0*/  FMUL.FTZ R14, R14, c[0x0][0x2ec] ;  /* 0x0000bb000e0e7a20 */ /* 0x000fe40000410000 */
[----:B------:R-:W-:Y:S02]  /*fab0*/  FMUL.FTZ R15, R15, c[0x0][0x2ec] ;  /* 0x0000bb000f0f7a20 */ /* 0x000fe40000410000 */
[----:B------:R-:W-:Y:S02]  /*fac0*/  FMUL.FTZ R16, R16, c[0x0][0x2ec] ;  /* 0x0000bb0010107a20 */ /* 0x000fe40000410000 */
[----:B------:R-:W-:Y:S02]  /*fad0*/  FMUL.FTZ R17, R17, c[0x0][0x2ec] ;  /* 0x0000bb0011117a20 */ /* 0x000fe40000410000 */
[----:B------:R-:W-:Y:S01]  /*fae0*/  FMUL.FTZ R18, R18, c[0x0][0x2ec] ;  /* 0x0000bb0012127a20 */ /* 0x000fe20000410000 */
[----:B------:R-:W1:Y:S01]  /*faf0*/  MUFU.TANH R183, R8 ;  /* 0x0000000800b77308 */ /* 0x000e620000002400 */
[----:B------:R-:W-:Y:S09]  /*fb00*/  FMUL.FTZ R19, R19, c[0x0][0x2ec] ;  /* 0x0000bb0013137a20 */ /* 0x000ff20000410000 */
[----:B------:R-:W1:Y:S01]  /*fb10*/  MUFU.TANH R164, R9 ;  /* 0x0000000900a47308 */ /* 0x000e620000002400 */
[----:B---3--:R-:W3:Y:S09]  /*fb20*/  LDSM.16.M88.4 R4, [R224+0x7000] ;  /* 0x00700000e004783b */ /* 0x008ef20000000200 */
[----:B------:R-:W1:Y:S10]  /*fb30*/  MUFU.TANH R184, R10 ;  /* 0x0000000a00b87308 */ /* 0x000e740000002400 */
[----:B------:R5:W1:Y:S10]  /*fb40*/  MUFU.TANH R185, R11 ;  /* 0x0000000b00b97308 */ /* 0x000a740000002400 */
[----:B------:R1:W1:Y:S10]  /*fb50*/  MUFU.TANH R171, R12 ;  /* 0x0000000c00ab7308 */ /* 0x0002740000002400 */
[----:B------:R-:W1:Y:S01]  /*fb60*/  MUFU.TANH R170, R13 ;  /* 0x0000000d00aa7308 */ /* 0x000e620000002400 */
[----:B-----5:R-:W5:Y:S01]  /*fb70*/  LDSM.16.M88.4 R8, [R224+0x7800] ;  /* 0x00780000e008783b */ /* 0x020f620000000200 */
[----:B------:R-:W-:Y:S08]  /*fb80*/  DEPBAR.LE SB0, 0x0 ;  /* 0x000080000000791a */ /* 0x000ff00000000000 */
[----:B------:R1:W1:Y:S01]  /*fb90*/  MUFU.TANH R175, R14 ;  /* 0x0000000e00af7308 */ /* 0x0002620000002400 */
[----:B------:R-:W-:Y:S01]  /*fba0*/  BAR.SYNC.DEFER_BLOCKING 0x0 ;  /* 0x0000000000007b1d */ /* 0x000fe20000010000 */
[C---:B---3--:R-:W-:Y:S08]  /*fbb0*/  HMMA.16816.F32.BF16 R20, R204.reuse, R4, R20 ;  /* 0x00000004cc14723c */ /* 0x048ff00000041814 */
[----:B------:R-:W3:Y:S01]  /*fbc0*/  MUFU.TANH R3, R3 ;  /* 0x0000000300037308 */ /* 0x000ee20000002400 */
[C---:B------:R-:W-:Y:S09]  /*fbd0*/  HMMA.16816.F32.BF16 R24, R204.reuse, R6, R24 ;  /* 0x00000006cc18723c */ /* 0x040ff20000041818 */
[----:B------:R2:W2:Y:S06]  /*fbe0*/  MUFU.TANH R174, R15 ;  /* 0x0000000f00ae7308 */ /* 0x0004ac0000002400 */
[----:B------:R-:W-:Y:S02]  /*fbf0*/  FMUL.FTZ R5, R20, c[0x0][0x2ec] ;  /* 0x0000bb0014057a20 */ /* 0x000fe40000410000 */
[----:B-1----:R-:W-:Y:S02]  /*fc00*/  FMUL.FTZ R12, R23, c[0x0][0x2ec] ;  /* 0x0000bb00170c7a20 */ /* 0x002fe40000410000 */
[----:B------:R1:W1:Y:S01]  /*fc10*/  MUFU.TANH R169, R16 ;  /* 0x0000001000a97308 */ /* 0x0002620000002400 */
[----:B------:R-:W-:Y:S02]  /*fc20*/  FMUL.FTZ R21, R21, c[0x0][0x2ec] ;  /* 0x0000bb0015157a20 */ /* 0x000fe40000410000 */
[----:B------:R-:W-:Y:S01]  /*fc30*/  FMUL.FTZ R22, R22, c[0x0][0x2ec] ;  /* 0x0000bb0016167a20 */ /* 0x000fe20000410000 */
[C---:B-----5:R-:W-:Y:S03]  /*fc40*/  HMMA.16816.F32.BF16 R28, R204.reuse, R8, R28 ;  /* 0x00000008cc1c723c */ /* 0x060fe6000004181c */
[----:B------:R-:W-:Y:S02]  /*fc50*/  FMUL.FTZ R14, R26, c[0x0][0x2ec] ;  /* 0x0000bb001a0e7a20 */ /* 0x000fe40000410000 */
[----:B------:R-:W-:Y:S01]  /*fc60*/  FMUL.FTZ R13, R27, c[0x0][0x2ec] ;  /* 0x0000bb001b0d7a20 */ /* 0x000fe20000410000 */
[----:B------:R1:W1:Y:S01]  /*fc70*/  MUFU.TANH R168, R17 ;  /* 0x0000001100a87308 */ /* 0x0002620000002400 */
[----:B------:R-:W-:Y:S01]  /*fc80*/  FMUL.FTZ R24, R24, c[0x0][0x2ec] ;  /* 0x0000bb0018187a20 */ /* 0x000fe20000410000 */
[----:B------:R-:W-:Y:S04]  /*fc90*/  HMMA.16816.F32.BF16 R32, R204, R10, R32 ;  /* 0x0000000acc20723c */ /* 0x000fe80000041820 */
[----:B------:R-:W-:Y:S04]  /*fca0*/  FMUL.FTZ R25, R25, c[0x0][0x2ec] ;  /* 0x0000bb0019197a20 */ /* 0x000fe80000410000 */
        /* <DEDUP_REMOVED lines=8> */
[----:B------:R-:W1:Y:S01]  /*fd30*/  MUFU.TANH R5, R5 ;  /* 0x0000000500057308 */ /* 0x000e620000002400 */
[----:B------:R-:W-:Y:S02]  /*fd40*/  FMUL.FTZ R34, R34, c[0x0][0x2ec] ;  /* 0x0000bb0022227a20 */ /* 0x000fe40000410000 */
[----:B------:R-:W-:Y:S07]  /*fd50*/  FMUL.FTZ R35, R35, c[0x0][0x2ec] ;  /* 0x0000bb0023237a20 */ /* 0x000fee0000410000 */
[----:B------:R1:W1:Y:S10]  /*fd60*/  MUFU.TANH R203, R21 ;  /* 0x0000001500cb7308 */ /* 0x0002740000002400 */
[----:B------:R1:W1:Y:S10]  /*fd70*/  MUFU.TANH R208, R22 ;  /* 0x0000001600d07308 */ /* 0x0002740000002400 */
[----:B------:R-:W1:Y:S10]  /*fd80*/  MUFU.TANH R12, R12 ;  /* 0x0000000c000c7308 */ /* 0x000e740000002400 */
[----:B------:R1:W1:Y:S10]  /*fd90*/  MUFU.TANH R202, R24 ;  /* 0x0000001800ca7308 */ /* 0x0002740000002400 */
[----:B------:R1:W1:Y:S10]  /*fda0*/  MUFU.TANH R201, R25 ;  /* 0x0000001900c97308 */ /* 0x0002740000002400 */
[----:B------:R-:W1:Y:S10]  /*fdb0*/  MUFU.TANH R14, R14 ;  /* 0x0000000e000e7308 */ /* 0x000e740000002400 */
[----:B------:R-:W1:Y:S10]  /*fdc0*/  MUFU.TANH R13, R13 ;  /* 0x0000000d000d7308 */ /* 0x000e740000002400 */
        /* <DEDUP_REMOVED lines=9> */
[----:B--234-:R-:W-:Y:S01]  /*fe60*/  ULDC.64 UR10, c[0x0][0x198] ;  /* 0x00006600000a7ab9 */ /* 0x01cfe20000000a00 */
        /* <DEDUP_REMOVED lines=40> */
[----:B------:R-:W-:Y:S01]  /*100f0*/  MOV R7, UR37 ;  /* 0x0000002500077c02 */ /* 0x000fe20008000f00 */
[----:B------:R-:W-:Y:S01]  /*10100*/  IMAD.U32 R4, RZ, RZ, UR39 ;  /* 0x00000027ff047e24 */ /* 0x000fe2000f8e00ff */
[----:B------:R-:W-:Y:S01]  /*10110*/  MOV R6, UR39 ;  /* 0x0000002700067c02 */ /* 0x000fe20008000f00 */
[----:B------:R-:W-:Y:S01]  /*10120*/  UIADD3 UR36, UR39, -UR37, URZ ;  /* 0x8000002527247290 */ /* 0x000fe2000fffe03f */
[----:B------:R-:W-:Y:S02]  /*10130*/  LEA R8, P1, R8, UR32, 0x2 ;  /* 0x0000002008087c11 */ /* 0x000fe4000f8210ff */
[----:B------:R-:W-:Y:S01]  /*10140*/  LEA R10, P0, R6, UR32, 0x2 ;  /* 0x00000020060a7c11 */ /* 0x000fe2000f8010ff */
[----:B------:R-:W-:Y:S01]  /*10150*/  UIMAD UR36, UR36, UR5, -0x40 ;  /* 0xffffffc0242474a4 */ /* 0x000fe2000f8e0205 */
[----:B------:R-:W2:Y:S01]  /*10160*/  R2UR UR40, R8 ;  /* 0x00000000082873c2 */ /* 0x000ea200000e0000 */
[----:B------:R-:W-:Y:S02]  /*10170*/  LEA.HI.X.SX32 R9, R7, UR33, 0x2, P1 ;  /* 0x0000002107097c11 */ /* 0x000fe400088f16ff */
[----:B------:R-:W-:Y:S05]  /*10180*/  LEA.HI.X.SX32 R11, R4, UR33, 0x2, P0 ;  /* 0x00000021040b7c11 */ /* 0x000fea00080f16ff */
[----:B------:R-:W3:Y:S08]  /*10190*/  R2UR UR10, R10 ;  /* 0x000000000a0a73c2 */ /* 0x000ef000000e0000 */
[----:B------:R-:W4:Y:S01]  /*101a0*/  R2UR UR11, R11 ;  /* 0x000000000b0b73c2 */ /* 0x000f2200000e0000 */
[----:B--2---:R-:W-:Y:S07]  /*101b0*/  IMAD.U32 R8, RZ, RZ, UR40 ;  /* 0x00000028ff087e24 */ /* 0x004fee000f8e00ff */
[----:B------:R-:W2:Y:S01]  /*101c0*/  R2UR UR41, R9 ;  /* 0x00000000092973c2 */ /* 0x000ea200000e0000 */
[----:B---3--:R-:W-:Y:S01]  /*101d0*/  IMAD.U32 R6, RZ, RZ, UR10 ;  /* 0x0000000aff067e24 */ /* 0x008fe2000f8e00ff */
[----:B------:R-:W-:Y:S01]  /*101e0*/  UIMAD UR10, UR9, UR36, URZ ;  /* 0x00000024090a72a4 */ /* 0x000fe2000f8e023f */
[----:B----4-:R-:W-:Y:S01]  /*101f0*/  MOV R7, UR11 ;  /* 0x0000000b00077c02 */ /* 0x010fe20008000f00 */
[----:B------:R-:W-:Y:S02]  /*10200*/  USHF.R.S32.HI UR11, URZ, 0x1f, UR36 ;  /* 0x0000001f3f0b7899 */ /* 0x000fe40008011424 */
[----:B------:R-:W-:Y:S02]  /*10210*/  UIMAD.WIDE.U32 UR36, UR8, UR36, URZ ;  /* 0x00000024082472a5 */ /* 0x000fe4000f8e003f */
[----:B------:R3:W4:Y:S01]  /*10220*/  LDG.E R4, [R6.64] ;  /* 0x0000002206047981 */ /* 0x000722000c1e1900 */
[----:B------:R-:W-:Y:S01]  /*10230*/  UIMAD UR10, UR11, UR8, UR10 ;  /* 0x000000080b0a72a4 */ /* 0x000fe2000f8e020a */
[----:B--2---:R-:W-:Y:S03]  /*10240*/  MOV R9, UR41 ;  /* 0x0000002900097c02 */ /* 0x004fe60008000f00 */
[----:B------:R-:W-:Y:S02]  /*10250*/  UIADD3 UR10, UR37, UR10, URZ ;  /* 0x0000000a250a7290 */ /* 0x000fe4000fffe03f */
[----:B------:R-:W-:Y:S01]  /*10260*/  UMOV UR11, UR9 ;  /* 0x00000009000b7c82 */ /* 0x000fe20008000000 */
[----:B------:R-:W4:Y:S01]  /*10270*/  LDG.E R8, [R8.64] ;  /* 0x0000002208087981 */ /* 0x000f22000c1e1900 */
[----:B---3--:R-:W-:Y:S01]  /*10280*/  IMAD.U32 R7, RZ, RZ, UR37 ;  /* 0x00000025ff077e24 */ /* 0x008fe2000f8e00ff */
[----:B------:R-:W-:Y:S02]  /*10290*/  MOV R6, UR36 ;  /* 0x0000002400067c02 */ /* 0x000fe40008000f00 */
[----:B------:R-:W-:Y:S01]  /*102a0*/  MOV R7, UR10 ;  /* 0x0000000a00077c02 */ /* 0x000fe20008000f00 */
[----:B------:R-:W-:Y:S01]  /*102b0*/  UMOV UR10, UR8 ;  /* 0x00000008000a7c82 */ /* 0x000fe20008000000 */
[----:B----4-:R-:W-:Y:S04]  /*102c0*/  IMAD.IADD R8, R8, 0x1, -R4 ;  /* 0x0000000108087824 */ /* 0x010fe800078e0a04 */
[----:B------:R-:W-:Y:S01]  /*102d0*/  IMAD.WIDE.U32 R6, R8, c[0x0][0x180], R6 ;  /* 0x0000600008067a25 */ /* 0x000fe200078e0006 */
[----:B------:R-:W-:Y:S03]  /*102e0*/  SHF.R.S32.HI R4, RZ, 0x1f, R8 ;  /* 0x0000001fff047819 */ /* 0x000fe60000011408 */
[----:B------:R-:W-:Y:S02]  /*102f0*/  IMAD.MOV.U32 R9, RZ, RZ, R6 ;  /* 0x000000ffff097224 */ /* 0x000fe400078e0006 */
[----:B------:R-:W-:Y:S04]  /*10300*/  IMAD R4, R4, c[0x0][0x180], RZ ;  /* 0x0000600004047a24 */ /* 0x000fe800078e02ff */
[----:B------:R-:W-:Y:S05]  /*10310*/  IMAD R4, R8, c[0x0][0x184], R4 ;  /* 0x0000610008047a24 */ /* 0x000fea00078e0204 */
[----:B------:R-:W-:Y:S02]  /*10320*/  IADD3 R4, R7, R4, RZ ;  /* 0x0000000407047210 */ /* 0x000fe40007ffe0ff */
.L_x_2519:
[----:B------:R2:W-:Y:S01]  /*10330*/  @P6 STS.128 [R243+0x8000], RZ ;  /* 0x008000fff3006388 */ /* 0x0005e20000000c00 */
[CC--:B-1----:R-:W-:Y:S01]  /*10340*/  LEA R24, P0, R9.reuse, R249.reuse, 0x1 ;  /* 0x000000f909187211 */ /* 0x0c2fe200078008ff */
[----:B------:R-:W-:Y:S01]  /*10350*/  UMOV UR8, UR10 ;  /* 0x0000000a00087c82 */ /* 0x000fe20008000000 */
[C---:B------:R-:W-:Y:S01]  /*10360*/  IADD3 R8, P1, R9.reuse, UR25, RZ ;  /* 0x0000001909087c10 */ /* 0x040fe2000ff3e0ff */
[----:B------:R-:W-:Y:S01]  /*10370*/  UMOV UR9, UR11 ;  /* 0x0000000b00097c82 */ /* 0x000fe20008000000 */
[-C--:B------:R-:W-:Y:S02]  /*10380*/  LEA.HI.X R25, R9, R248.reuse, R4, 0x1, P0 ;  /* 0x000000f809197211 */ /* 0x080fe400000f0c04 */
[-C--:B------:R-:W-:Y:S02]  /*10390*/  @!P5 LEA R18, P0, R8, R249.reuse, 0x1 ;  /* 0x000000f90812d211 */ /* 0x080fe400078008ff */
        /* <DEDUP_REMOVED lines=15> */
[-CC-:B------:R-:W-:Y:S01]  /*10490*/  @!P3 LEA.HI.X R11, R8, R248.reuse, R7.reuse, 0x1, P1 ;  /* 0x000000f8080bb211 */ /* 0x180fe200008f0c07 */
        /* <DEDUP_REMOVED lines=10> */
[-CC-:B------:R-:W-:Y:S02]  /*10540*/  @!P6 LEA.HI.X R21, R6, R248.reuse, R4.reuse, 0x1, P0 ;  /* 0x000000f80615e211 */ /* 0x180fe400000f0c04 */
        /* <DEDUP_REMOVED lines=18> */
[CC--:B------:R-:W-:Y:S01]  /*10670*/  @!P4 LEA R30, P1, R7.reuse, R249.reuse, 0x1 ;  /* 0x000000f9071ec211 */ /* 0x0c0fe200078208ff */
        /* <DEDUP_REMOVED lines=64> */
.L_x_2518:
[----:B--234-:R-:W-:Y:S01]  /*10a80*/  UIADD3 UR31, UR28, -0x1, URZ ;  /* 0xffffffff1c1f7890 */ /* 0x01cfe2000fffe03f */
[----:B-1----:R-:W-:Y:S01]  /*10a90*/  LDSM.16.MT88.4 R28, [R229+0x10000] ;  /* 0x01000000e51c783b */ /* 0x002fe20000004200 */
[----:B------:R-:W-:Y:S02]  /*10aa0*/  UISETP.GT.AND UP2, UPT, UR28, 0x1, UPT ;  /* 0x000000011c00788c */ /* 0x000fe4000bf44270 */
[----:B------:R-:W-:Y:S02]  /*10ab0*/  UMOV UR10, UR23 ;  /* 0x00000017000a7c82 */ /* 0x000fe40008000000 */
[----:B------:R-:W-:Y:S01]  /*10ac0*/  MOV R4, UR31 ;  /* 0x0000001f00047c02 */ /* 0x000fe20008000f00 */
[----:B------:R-:W-:Y:S02]  /*10ad0*/  UMOV UR11, UR22 ;  /* 0x00000016000b7c82 */ /* 0x000fe40008000000 */
[----:B------:R-:W-:Y:S01]  /*10ae0*/  UMOV UR28, UR31 ;  /* 0x0000001f001c7c82 */ /* 0x000fe20008000000 */
[----:B------:R-:W-:Y:S04]  /*10af0*/  LEA R4, R4, R242, 0x6 ;  /* 0x000000f204047211 */ /* 0x000fe800078e30ff */
        /* <DEDUP_REMOVED lines=15> */
[----:B------:R-:W-:Y:S07]  /*10bf0*/  IADD3 R10, R4, 0x29, RZ ;  /* 0x00000029040a7810 */ /* 0x000fee0007ffe0ff */
        /* <DEDUP_REMOVED lines=11> */
[----:B------:R-:W-:Y:S04]  /*10cb0*/  FFMA.FTZ R7, R7, UR4, R3 ;  /* 0x0000000407077c23 */ /* 0x000fe80008010003 */
[----:B------:R1:W2:Y:S01]  /*10cc0*/  I2F R3, R20 ;  /* 0x0000001400037306 */ /* 0x0002a20000201400 */
[C---:B------:R-:W-:Y:S02]  /*10cd0*/  FFMA.FTZ R175, R16.reuse, UR4, R175 ;  /* 0x0000000410af7c23 */ /* 0x040fe400080100af */
[----:B------:R-:W-:Y:S02]  /*10ce0*/  FFMA.FTZ R171, R16, UR4, R171 ;  /* 0x0000000410ab7c23 */ /* 0x000fe400080100ab */
[C---:B------:R-:W-:Y:S02]  /*10cf0*/  FFMA.FTZ R182, R8.reuse, UR4, R182 ;  /* 0x0000000408b67c23 */ /* 0x040fe400080100b6 */
[----:B------:R-:W-:Y:S02]  /*10d00*/  FFMA.FTZ R8, R8, UR4, R179 ;  /* 0x0000000408087c23 */ /* 0x000fe400080100b3 */
[C---:B------:R-:W-:Y:S01]  /*10d10*/  FFMA.FTZ R184, R9.reuse, UR4, R184 ;  /* 0x0000000409b87c23 */ /* 0x040fe200080100b8 */
[----:B------:R3:W4:Y:S01]  /*10d20*/  I2F R16, R21 ;  /* 0x0000001500107306 */ /* 0x0007220000201400 */
[----:B------:R-:W-:Y:S02]  /*10d30*/  FFMA.FTZ R9, R9, UR4, R183 ;  /* 0x0000000409097c23 */ /* 0x000fe400080100b7 */
[C---:B------:R-:W-:Y:S02]  /*10d40*/  FFMA.FTZ R185, R6.reuse, UR4, R185 ;  /* 0x0000000406b97c23 */ /* 0x040fe400080100b9 */
[----:B------:R-:W-:Y:S02]  /*10d50*/  FFMA.FTZ R6, R6, UR4, R164 ;  /* 0x0000000406067c23 */ /* 0x000fe400080100a4 */
[C---:B------:R-:W-:Y:S02]  /*10d60*/  FFMA.FTZ R174, R19.reuse, UR4, R174 ;  /* 0x0000000413ae7c23 */ /* 0x040fe400080100ae */
[----:B------:R-:W-:Y:S02]  /*10d70*/  FFMA.FTZ R170, R19, UR4, R170 ;  /* 0x0000000413aa7c23 */ /* 0x000fe400080100aa */
[C---:B------:R-:W-:Y:S02]  /*10d80*/  FFMA.FTZ R173, R17.reuse, UR4, R173 ;  /* 0x0000000411ad7c23 */ /* 0x040fe400080100ad */
[----:B------:R-:W-:Y:S01]  /*10d90*/  FFMA.FTZ R169, R17, UR4, R169 ;  /* 0x0000000411a97c23 */ /* 0x000fe200080100a9 */
[----:B-1----:R-:W-:Y:S01]  /*10da0*/  FMNMX.FTZ R20, R181, R0, !PT ;  /* 0x00000000b5147209 */ /* 0x002fe20007810000 */
[C---:B------:R-:W-:Y:S02]  /*10db0*/  FFMA.FTZ R172, R18.reuse, UR4, R172 ;  /* 0x0000000412ac7c23 */ /* 0x040fe400080100ac */
[----:B------:R-:W-:Y:S01]  /*10dc0*/  FFMA.FTZ R168, R18, UR4, R168 ;  /* 0x0000000412a87c23 */ /* 0x000fe200080100a8 */
[----:B------:R-:W-:Y:S01]  /*10dd0*/  FMNMX.FTZ R20, R182, R20, !PT ;  /* 0x00000014b6147209 */ /* 0x000fe20007810000 */
[----:B------:R-:W-:Y:S02]  /*10de0*/  FFMA.FTZ R208, R204, UR4, R208 ;  /* 0x00000004ccd07c23 */ /* 0x000fe400080100d0 */
[----:B------:R-:W-:Y:S01]  /*10df0*/  FFMA.FTZ R207, R15, UR4, R12 ;  /* 0x000000040fcf7c23 */ /* 0x000fe2000801000c */
[----:B------:R-:W-:Y:S01]  /*10e00*/  FMNMX.FTZ R20, R184, R20, !PT ;  /* 0x00000014b8147209 */ /* 0x000fe20007810000 */
[----:B------:R-:W-:Y:S01]  /*10e10*/  FFMA.FTZ R204, R204, UR4, R5 ;  /* 0x00000004cccc7c23 */ /* 0x000fe20008010005 */
[----:B---3--:R-:W-:Y:S01]  /*10e20*/  FMNMX.FTZ R21, R7, R2, !PT ;  /* 0x0000000207157209 */ /* 0x008fe20007810000 */
[----:B------:R-:W-:Y:S01]  /*10e30*/  FFMA.FTZ R206, R11, UR4, R14 ;  /* 0x000000040bce7c23 */ /* 0x000fe2000801000e */
[----:B------:R-:W-:Y:S01]  /*10e40*/  FMNMX.FTZ R19, R185, R20, !PT ;  /* 0x00000014b9137209 */ /* 0x000fe20007810000 */
[----:B------:R-:W-:Y:S01]  /*10e50*/  FFMA.FTZ R203, R15, UR4, R203 ;  /* 0x000000040fcb7c23 */ /* 0x000fe200080100cb */
[----:B------:R-:W-:Y:S01]  /*10e60*/  FMNMX.FTZ R22, R8, R21, !PT ;  /* 0x0000001508167209 */ /* 0x000fe20007810000 */
[----:B------:R-:W-:Y:S01]  /*10e70*/  FFMA.FTZ R202, R11, UR4, R202 ;  /* 0x000000040bca7c23 */ /* 0x000fe200080100ca */
[----:B------:R-:W-:Y:S01]  /*10e80*/  FMNMX.FTZ R19, R175, R19, !PT ;  /* 0x00000013af137209 */ /* 0x000fe20007810000 */
[----:B------:R-:W-:Y:S01]  /*10e90*/  FFMA.FTZ R201, R10, UR4, R201 ;  /* 0x000000040ac97c23 */ /* 0x000fe200080100c9 */
[----:B------:R-:W-:Y:S01]  /*10ea0*/  FMNMX.FTZ R20, R9, R22, !PT ;  /* 0x0000001609147209 */ /* 0x000fe20007810000 */
[C---:B--2---:R-:W-:Y:S01]  /*10eb0*/  FFMA.FTZ R192, R3.reuse, UR4, R192 ;  /* 0x0000000403c07c23 */ /* 0x044fe200080100c0 */
[----:B------:R-:W-:Y:S01]  /*10ec0*/  FMNMX.FTZ R19, R174, R19, !PT ;  /* 0x00000013ae137209 */ /* 0x000fe20007810000 */
[----:B----4-:R-:W-:Y:S01]  /*10ed0*/  FFMA.FTZ R190, R16, UR4, R190 ;  /* 0x0000000410be7c23 */ /* 0x010fe200080100be */
[----:B------:R-:W-:Y:S01]  /*10ee0*/  FMNMX.FTZ R20, R6, R20, !PT ;  /* 0x0000001406147209 */ /* 0x000fe20007810000 */
[----:B------:R-:W-:Y:S01]  /*10ef0*/  FFMA.FTZ R189, R3, UR4, R189 ;  /* 0x0000000403bd7c23 */ /* 0x000fe200080100bd */
[----:B------:R-:W-:Y:S01]  /*10f00*/  IADD3 R21, R4, 0x38, RZ ;  /* 0x0000003804157810 */ /* 0x000fe20007ffe0ff */
[----:B------:R-:W-:Y:S01]  /*10f10*/  FFMA.FTZ R178, R16, UR4, R178 ;  /* 0x0000000410b27c23 */ /* 0x000fe200080100b2 */
[----:B------:R-:W-:Y:S01]  /*10f20*/  FMNMX.FTZ R20, R171, R20, !PT ;  /* 0x00000014ab147209 */ /* 0x000fe20007810000 */
[----:B------:R-:W-:Y:S01]  /*10f30*/  LDSM.16.MT88.4 R12, [R232+0x10000] ;  /* 0x01000000e80c783b */ /* 0x000fe20000004200 */
[----:B------:R-:W-:Y:S01]  /*10f40*/  FMNMX.FTZ R19, R173, R19, !PT ;  /* 0x00000013ad137209 */ /* 0x000fe20007810000 */
[----:B------:R-:W1:Y:S01]  /*10f50*/  I2F R17, R21 ;  /* 0x0000001500117306 */ /* 0x000e620000201400 */
[----:B------:R-:W-:Y:S02]  /*10f60*/  FMNMX.FTZ R20, R170, R20, !PT ;  /* 0x00000014aa147209 */ /* 0x000fe40007810000 */
[----:B------:R-:W-:Y:S02]  /*10f70*/  IADD3 R4, R4, 0x39, RZ ;  /* 0x0000003904047810 */ /* 0x000fe40007ffe0ff */
[----:B------:R-:W-:Y:S02]  /*10f80*/  FMNMX.FTZ R19, R172, R19, !PT ;  /* 0x00000013ac137209 */ /* 0x000fe40007810000 */
[----:B------:R-:W-:Y:S02]  /*10f90*/  FMNMX.FTZ R20, R169, R20, !PT ;  /* 0x00000014a9147209 */ /* 0x000fe40007810000 */
[----:B------:R-:W-:Y:S01]  /*10fa0*/  FMNMX.FTZ R19, R208, R19, !PT ;  /* 0x00000013d0137209 */ /* 0x000fe20007810000 */
[----:B------:R-:W2:Y:S01]  /*10fb0*/  I2F R4, R4 ;  /* 0x0000000400047306 */ /* 0x000ea20000201400 */
[----:B------:R-:W-:Y:S02]  /*10fc0*/  FMNMX.FTZ R20, R168, R20, !PT ;  /* 0x00000014a8147209 */ /* 0x000fe40007810000 */
[----:B------:R-:W-:Y:S02]  /*10fd0*/  FMNMX.FTZ R19, R207, R19, !PT ;  /* 0x00000013cf137209 */ /* 0x000fe40007810000 */
[----:B------:R-:W-:Y:S02]  /*10fe0*/  FMNMX.FTZ R20, R204, R20, !PT ;  /* 0x00000014cc147209 */ /* 0x000fe40007810000 */
[----:B------:R-:W-:Y:S02]  /*10ff0*/  FMNMX.FTZ R19, R206, R19, !PT ;  /* 0x00000013ce137209 */ /* 0x000fe40007810000 */
[----:B------:R-:W-:Y:S02]  /*11000*/  FMNMX.FTZ R20, R203, R20, !PT ;  /* 0x00000014cb147209 */ /* 0x000fe40007810000 */
[----:B------:R-:W-:Y:S02]  /*11010*/  FMNMX.FTZ R19, R205, R19, !PT ;  /* 0x00000013cd137209 */ /* 0x000fe40007810000 */
[----:B------:R-:W-:Y:S01]  /*11020*/  FMNMX.FTZ R20, R202, R20, !PT ;  /* 0x00000014ca147209 */ /* 0x000fe20007810000 */
[C---:B-1----:R-:W-:Y:S01]  /*11030*/  FFMA.FTZ R166, R17.reuse, UR4, R166 ;  /* 0x0000000411a67c23 */ /* 0x042fe200080100a6 */
[----:B------:R-:W-:Y:S01]  /*11040*/  FMNMX.FTZ R19, R192, R19, !PT ;  /* 0x00000013c0137209 */ /* 0x000fe20007810000 */
[----:B------:R-:W-:Y:S01]  /*11050*/  FFMA.FTZ R177, R17, UR4, R177 ;  /* 0x0000000411b17c23 */ /* 0x000fe200080100b1 */
[----:B------:R-:W-:Y:S02]  /*11060*/  FMNMX.FTZ R20, R201, R20, !PT ;  /* 0x00000014c9147209 */ /* 0x000fe40007810000 */
[----:B------:R-:W-:Y:S02]  /*11070*/  FMNMX.FTZ R3, R190, R19, !PT ;  /* 0x00000013be037209 */ /* 0x000fe40007810000 */
[----:B------:R-:W-:Y:S02]  /*11080*/  FMNMX.FTZ R20, R189, R20, !PT ;  /* 0x00000014bd147209 */ /* 0x000fe40007810000 */
[----:B------:R-:W-:Y:S01]  /*11090*/  FMNMX.FTZ R3, R166, R3, !PT ;  /* 0x00000003a6037209 */ /* 0x000fe20007810000 */
[----:B--2---:R-:W-:Y:S01]  /*110a0*/  FFMA.FTZ R165, R4, UR4, R165 ;  /* 0x0000000404a57c23 */ /* 0x004fe200080100a5 */
[----:B------:R-:W-:Y:S01]  /*110b0*/  FMNMX.FTZ R20, R178, R20, !PT ;  /* 0x00000014b2147209 */ /* 0x000fe20007810000 */
[----:B------:R-:W-:Y:S03]  /*110c0*/  FFMA.FTZ R176, R4, UR4, R176 ;  /* 0x0000000404b07c23 */ /* 0x000fe600080100b0 */
[----:B------:R-:W-:Y:S02]  /*110d0*/  FMNMX.FTZ R10, R177, R20, !PT ;  /* 0x00000014b10a7209 */ /* 0x000fe40007810000 */
[----:B------:R-:W-:Y:S01]  /*110e0*/  FMNMX.FTZ R3, R165, R3, !PT ;  /* 0x00000003a5037209 */ /* 0x000fe20007810000 */
[----:B------:R-:W-:Y:S01]  /*110f0*/  LDSM.16.MT88.4 R20, [R230+0x10000] ;  /* 0x01000000e614783b */ /* 0x000fe20000004200 */
[----:B------:R-:W-:Y:S07]  /*11100*/  FMNMX.FTZ R10, R176, R10, !PT ;  /* 0x0000000ab00a7209 */ /* 0x000fee0007810000 */
[----:B------:R-:W1:Y:S08]  /*11110*/  SHFL.BFLY PT, R4, R3, 0x2, 0x1f ;  /* 0x0c401f0003047f89 */ /* 0x000e7000000e0000 */
        /* <DEDUP_REMOVED lines=13> */
[C---:B------:R-:W-:Y:S02]  /*111f0*/  FMUL.FTZ R179, R164.reuse, c[0x0][0x23c] ;  /* 0x00008f00a4b37a20 */ /* 0x040fe40000410000 */
[----:B------:R-:W-:Y:S02]  /*11200*/  FADD.FTZ R2, -R164, R2 ;  /* 0x00000002a4027221 */ /* 0x000fe40000010100 */
[--C-:B------:R-:W-:Y:S01]  /*11210*/  FFMA.FTZ R187, R181, c[0x0][0x23c], -R191.reuse ;  /* 0x00008f00b5bb7a23 */ /* 0x100fe200000108bf */
[----:B------:R-:W-:Y:S01]  /*11220*/  FSEL R179, R179, RZ, P0 ;  /* 0x000000ffb3b37208 */ /* 0x000fe20000000000 */
[----:B------:R-:W-:Y:S01]  /*11230*/  FMUL.FTZ R2, R2, c[0x0][0x23c] ;  /* 0x00008f0002027a20 */ /* 0x000fe20000410000 */
[----:B------:R-:W1:Y:S01]  /*11240*/  MUFU.EX2 R0, R0 ;  /* 0x0000000000007308 */ /* 0x000e620000000800 */
[----:B------:R-:W-:Y:S01]  /*11250*/  FFMA.FTZ R183, R182, c[0x0][0x23c], -R191 ;  /* 0x00008f00b6b77a23 */ /* 0x000fe200000108bf */
[----:B------:R-:W-:Y:S01]  /*11260*/  PLOP3.LUT P0, PT, PT, PT, UP2, 0x80, 0x0 ;  /* 0x000000000000781c */ /* 0x000fe20003f0f028 */
[--C-:B------:R-:W-:Y:S02]  /*11270*/  FFMA.FTZ R188, R7, c[0x0][0x23c], -R179.reuse ;  /* 0x00008f0007bc7a23 */ /* 0x100fe400000108b3 */
[----:B------:R-:W-:Y:S02]  /*11280*/  FFMA.FTZ R186, R8, c[0x0][0x23c], -R179 ;  /* 0x00008f0008ba7a23 */ /* 0x000fe400000108b3 */
[----:B------:R-:W-:Y:S02]  /*11290*/  FFMA.FTZ R182, R184, c[0x0][0x23c], -R191 ;  /* 0x00008f00b8b67a23 */ /* 0x000fe400000108bf */
[----:B------:R-:W-:Y:S01]  /*112a0*/  FFMA.FTZ R184, R6, c[0x0][0x23c], -R179 ;  /* 0x00008f0006b87a23 */ /* 0x000fe200000108b3 */
[----:B------:R-:W2:Y:S01]  /*112b0*/  MUFU.EX2 R2, R2 ;  /* 0x0000000200027308 */ /* 0x000ea20000000800 */
[----:B------:R-:W-:Y:S02]  /*112c0*/  FFMA.FTZ R181, R185, c[0x0][0x23c], -R191 ;  /* 0x00008f00b9b57a23 */ /* 0x000fe400000108bf */
[----:B------:R-:W-:Y:S02]  /*112d0*/  FFMA.FTZ R185, R9, c[0x0][0x23c], -R179 ;  /* 0x00008f0009b97a23 */ /* 0x000fe400000108b3 */
[--C-:B------:R-:W-:Y:S02]  /*112e0*/  FFMA.FTZ R193, R175, c[0x0][0x23c], -R191.reuse ;  /* 0x00008f00afc17a23 */ /* 0x100fe400000108bf */
[--C-:B------:R-:W-:Y:S02]  /*112f0*/  FFMA.FTZ R194, R174, c[0x0][0x23c], -R191.reuse ;  /* 0x00008f00aec27a23 */ /* 0x100fe400000108bf */
[--C-:B------:R-:W-:Y:S01]  /*11300*/  FFMA.FTZ R195, R173, c[0x0][0x23c], -R191.reuse ;  /* 0x00008f00adc37a23 */ /* 0x100fe200000108bf */
[----:B------:R-:W-:Y:S01]  /*11310*/  MUFU.EX2 R187, R187 ;  /* 0x000000bb00bb7308 */ /* 0x000fe20000000800 */
[----:B------:R-:W-:Y:S02]  /*11320*/  FFMA.FTZ R196, R172, c[0x0][0x23c], -R191 ;  /* 0x00008f00acc47a23 */ /* 0x000fe400000108bf */
[----:B------:R-:W-:Y:S01]  /*11330*/  LDSM.16.MT88.4 R172, [R232+0x14800] ;  /* 0x01480000e8ac783b */ /* 0x000fe20000004200 */
[C---:B-1----:R-:W-:Y:S02]  /*11340*/  FMUL.FTZ R6, R0.reuse, R162 ;  /* 0x000000a200067220 */ /* 0x042fe40000410000 */
[C---:B------:R-:W-:Y:S02]  /*11350*/  FMUL.FTZ R7, R0.reuse, R163 ;  /* 0x000000a300077220 */ /* 0x040fe40000410000 */
[C---:B------:R-:W-:Y:S02]  /*11360*/  FMUL.FTZ R10, R0.reuse, R158 ;  /* 0x0000009e000a7220 */ /* 0x040fe40000410000 */
        /* <DEDUP_REMOVED lines=16> */
[C---:B------:R-:W-:Y:S01]  /*11470*/  FMUL.FTZ R24, R2.reuse, R140 ;  /* 0x0000008c02187220 */ /* 0x040fe20000410000 */
[----:B-1----:R-:W-:Y:S01]  /*11480*/  F2FP.BF16.PACK_AB R161, R183, R187 ;  /* 0x000000bbb7a1723e */ /* 0x002fe200000010ff */
[----:B------:R-:W-:Y:S02]  /*11490*/  FMUL.FTZ R25, R2, R141 ;  /* 0x0000008d02197220 */ /* 0x000fe40000410000 */
[C---:B------:R-:W-:Y:S02]  /*114a0*/  FMUL.FTZ R34, R0.reuse, R134 ;  /* 0x0000008600227220 */ /* 0x040fe40000410000 */
[----:B------:R-:W-:Y:S01]  /*114b0*/  FMUL.FTZ R35, R0, R135 ;  /* 0x0000008700237220 */ /* 0x000fe20000410000 */
[----:B------:R-:W-:Y:S01]  /*114c0*/  MUFU.EX2 R188, R188 ;  /* 0x000000bc00bc7308 */ /* 0x000fe20000000800 */
[----:B------:R-:W-:Y:S01]  /*114d0*/  LDSM.16.MT88.4 R140, [R228+0x12000] ;  /* 0x01200000e48c783b */ /* 0x000fe20000004200 */
[C---:B------:R-:W-:Y:S02]  /*114e0*/  FMUL.FTZ R32, R2.reuse, R132 ;  /* 0x0000008402207220 */ /* 0x040fe40000410000 */
[----:B------:R-:W-:Y:S02]  /*114f0*/  FMUL.FTZ R33, R2, R133 ;  /* 0x0000008502217220 */ /* 0x000fe40000410000 */
[--C-:B------:R-:W-:Y:S02]  /*11500*/  FFMA.FTZ R198, R171, c[0x0][0x23c], -R179.reuse ;  /* 0x00008f00abc67a23 */ /* 0x100fe400000108b3 */
[--C-:B------:R-:W-:Y:S01]  /*11510*/  FFMA.FTZ R197, R170, c[0x0][0x23c], -R179.reuse ;  /* 0x00008f00aac57a23 */ /* 0x100fe200000108b3 */
[----:B------:R-:W-:Y:S01]  /*11520*/  LDSM.16.MT88.4 R132, [R229+0x12000] ;  /* 0x01200000e584783b */ /* 0x000fe20000004200 */
[----:B------:R-:W1:Y:S01]  /*11530*/  MUFU.EX2 R186, R186 ;  /* 0x000000ba00ba7308 */ /* 0x000e620000000800 */
[--C-:B------:R-:W-:Y:S02]  /*11540*/  FFMA.FTZ R199, R169, c[0x0][0x23c], -R179.reuse ;  /* 0x00008f00a9c77a23 */ /* 0x100fe400000108b3 */
[--C-:B------:R-:W-:Y:S01]  /*11550*/  FFMA.FTZ R200, R168, c[0x0][0x23c], -R179.reuse ;  /* 0x00008f00a8c87a23 */ /* 0x100fe200000108b3 */
[----:B--2---:R-:W-:Y:S01]  /*11560*/  F2FP.BF16.PACK_AB R163, R181, R182 ;  /* 0x000000b6b5a3723e */ /* 0x004fe200000010ff */
[--C-:B------:R-:W-:Y:S02]  /*11570*/  FFMA.FTZ R209, R177, c[0x0][0x23c], -R179.reuse ;  /* 0x00008f00b1d17a23 */ /* 0x100fe400000108b3 */
[----:B------:R-:W-:Y:S01]  /*11580*/  LDSM.16.MT88.4 R168, [R228+0x12800] ;  /* 0x01280000e4a8783b */ /* 0x000fe20000004200 */
        /* <DEDUP_REMOVED lines=24> */
[C---:B------:R-:W-:Y:S02]  /*11710*/  FMUL.FTZ R52, R2.reuse, R52 ;  /* 0x0000003402347220 */ /* 0x040fe40000410000 */
[----:B------:R-:W-:Y:S02]  /*11720*/  FMUL.FTZ R53, R2, R53 ;  /* 0x0000003502357220 */ /* 0x000fe40000410000 */
[C---:B------:R-:W-:Y:S01]  /*11730*/  FMUL.FTZ R58, R0.reuse, R58 ;  /* 0x0000003a003a7220 */ /* 0x040fe20000410000 */
[----:B------:R-:W-:Y:S01]  /*11740*/  MUFU.EX2 R195, R195 ;  /* 0x000000c300c37308 */ /* 0x000fe20000000800 */
[C---:B------:R-:W-:Y:S05]  /*11750*/  HMMA.16816.F32.BF16 R4, R160.reuse, R12, R4 ;  /* 0x0000000ca004723c */ /* 0x040fea0000041804 */
[----:B------:R-:W-:Y:S02]  /*11760*/  FMUL.FTZ R59, R0, R59 ;  /* 0x0000003b003b7220 */ /* 0x000fe40000410000 */
[C---:B------:R-:W-:Y:S01]  /*11770*/  FMUL.FTZ R12, R2.reuse, R152 ;  /* 0x00000098020c7220 */ /* 0x040fe20000410000 */
[C---:B------:R-:W-:Y:S01]  /*11780*/  HMMA.16816.F32.BF16 R8, R160.reuse, R14, R8 ;  /* 0x0000000ea008723c */ /* 0x040fe20000041808 */
[----:B------:R-:W-:Y:S03]  /*11790*/  MUFU.EX2 R196, R196 ;  /* 0x000000c400c47308 */ /* 0x000fe60000000800 */
[C---:B------:R-:W-:Y:S02]  /*117a0*/  FMUL.FTZ R13, R2.reuse, R153 ;  /* 0x00000099020d7220 */ /* 0x040fe40000410000 */
[----:B------:R-:W-:Y:S02]  /*117b0*/  FMUL.FTZ R56, R2, R56 ;  /* 0x0000003802387220 */ /* 0x000fe40000410000 */
[C---:B------:R-:W-:Y:S03]  /*117c0*/  FMUL.FTZ R14, R0.reuse, R154 ;  /* 0x0000009a000e7220 */ /* 0x040fe60000410000 */
[----:B------:R-:W-:Y:S01]  /*117d0*/  MUFU.EX2 R198, R198 ;  /* 0x000000c600c67308 */ /* 0x000fe20000000800 */
[----:B------:R-:W-:Y:S02]  /*117e0*/  FMUL.FTZ R15, R0, R155 ;  /* 0x0000009b000f7220 */ /* 0x000fe40000410000 */
[----:B------:R-:W2:Y:S01]  /*117f0*/  LDSM.16.MT88.4 R152, [R228+0x10000] ;  /* 0x01000000e498783b */ /* 0x000ea20000004200 */
[----:B------:R-:W-:Y:S02]  /*11800*/  FMUL.FTZ R57, R2, R57 ;  /* 0x0000003902397220 */ /* 0x000fe40000410000 */
[C---:B------:R-:W-:Y:S02]  /*11810*/  FMUL.FTZ R62, R0.reuse, R62 ;  /* 0x0000003e003e7220 */ /* 0x040fe40000410000 */
[C---:B------:R-:W-:Y:S02]  /*11820*/  HMMA.16816.F32.BF16 R12, R160.reuse, R20, R12 ;  /* 0x00000014a00c723c */ /* 0x040fe4000004180c */
[----:B------:R-:W3:Y:S01]  /*11830*/  MUFU.EX2 R197, R197 ;  /* 0x000000c500c57308 */ /* 0x000ee20000000800 */
[----:B------:R-:W-:Y:S02]  /*11840*/  FMUL.FTZ R63, R0, R63 ;  /* 0x0000003f003f7220 */ /* 0x000fe40000410000 */
[C---:B------:R-:W-:Y:S02]  /*11850*/  FMUL.FTZ R60, R2.reuse, R60 ;  /* 0x0000003c023c7220 */ /* 0x040fe40000410000 */
[C---:B------:R-:W-:Y:S01]  /*11860*/  FMUL.FTZ R20, R2.reuse, R144 ;  /* 0x0000009002147220 */ /* 0x040fe20000410000 */
[C---:B------:R-:W-:Y:S04]  /*11870*/  HMMA.16816.F32.BF16 R16, R160.reuse, R22, R16 ;  /* 0x00000016a010723c */ /* 0x040fe80000041810 */
[C---:B------:R-:W-:Y:S01]  /*11880*/  FMUL.FTZ R21, R2.reuse, R145 ;  /* 0x0000009102157220 */ /* 0x040fe20000410000 */
[----:B------:R-:W-:Y:S01]  /*11890*/  MUFU.EX2 R199, R199 ;  /* 0x000000c700c77308 */ /* 0x000fe20000000800 */
[----:B------:R-:W-:Y:S02]  /*118a0*/  FMUL.FTZ R61, R2, R61 ;  /* 0x0000003d023d7220 */ /* 0x000fe40000410000 */
[C---:B------:R-:W-:Y:S04]  /*118b0*/  FMUL.FTZ R22, R0.reuse, R146 ;  /* 0x0000009200167220 */ /* 0x040fe80000410000 */
[C---:B------:R-:W-:Y:S02]  /*118c0*/  FMUL.FTZ R23, R0.reuse, R147 ;  /* 0x0000009300177220 */ /* 0x040fe40000410000 */
[----:B------:R-:W4:Y:S01]  /*118d0*/  LDSM.16.MT88.4 R144, [R232+0x12000] ;  /* 0x01200000e890783b */ /* 0x000f220000004200 */
[C---:B------:R-:W-:Y:S01]  /*118e0*/  FMUL.FTZ R66, R0.reuse, R66 ;  /* 0x0000004200427220 */ /* 0x040fe20000410000 */
[----:B------:R-:W5:Y:S01]  /*118f0*/  MUFU.EX2 R200, R200 ;  /* 0x000000c800c87308 */ /* 0x000f620000000800 */
[----:B------:R-:W-:Y:S02]  /*11900*/  FMUL.FTZ R67, R0, R67 ;  /* 0x0000004300437220 */ /* 0x000fe40000410000 */
[C---:B------:R-:W-:Y:S03]  /*11910*/  HMMA.16816.F32.BF16 R20, R160.reuse, R28, R20 ;  /* 0x0000001ca014723c */ /* 0x040fe60000041814 */
[C---:B------:R-:W-:Y:S02]  /*11920*/  FMUL.FTZ R64, R2.reuse, R64 ;  /* 0x0000004002407220 */ /* 0x040fe40000410000 */
        /* <DEDUP_REMOVED lines=99> */
[----:B------:R-:W-:Y:S02]  /*11f60*/  FMUL.FTZ R127, R0, R127 ;  /* 0x0000007f007f7220 */ /* 0x000fe40000410000 */
[C---:B------:R-:W-:Y:S01]  /*11f70*/  FMUL.FTZ R124, R2.reuse, R124 ;  /* 0x0000007c027c7220 */ /* 0x040fe20000410000 */
[C---:B------:R-:W-:Y:S01]  /*11f80*/  HMMA.16816.F32.BF16 R120, R160.reuse, R138, R120 ;  /* 0x0000008aa078723c */ /* 0x040fe20000041878 */
[----:B------:R-:W1:Y:S02]  /*11f90*/  LDSM.16.MT88.4 R136, [R230+0x10800] ;  /* 0x01080000e688783b */ /* 0x000e640000004200 */
[----:B------:R-:W-:Y:S02]  /*11fa0*/  FMUL.FTZ R125, R2, R125 ;  /* 0x0000007d027d7220 */ /* 0x000fe40000410000 */
[C---:B------:R-:W-:Y:S02]  /*11fb0*/  FMUL.FTZ R130, R0.reuse, R130 ;  /* 0x0000008200827220 */ /* 0x040fe40000410000 */
[----:B------:R-:W-:Y:S02]  /*11fc0*/  FMUL.FTZ R131, R0, R131 ;  /* 0x0000008300837220 */ /* 0x000fe40000410000 */
[C---:B------:R-:W-:Y:S01]  /*11fd0*/  FMUL.FTZ R128, R2.reuse, R128 ;  /* 0x0000008002807220 */ /* 0x040fe20000410000 */
[C---:B--2---:R-:W-:Y:S03]  /*11fe0*/  HMMA.16816.F32.BF16 R124, R160.reuse, R132, R124 ;  /* 0x00000084a07c723c */ /* 0x044fe6000004187c */
[----:B------:R-:W-:Y:S02]  /*11ff0*/  FMUL.FTZ R129, R2, R129 ;  /* 0x0000008102817220 */ /* 0x000fe40000410000 */
[--C-:B------:R-:W-:Y:S02]  /*12000*/  FFMA.FTZ R204, R204, c[0x0][0x23c], -R179.reuse ;  /* 0x00008f00cccc7a23 */ /* 0x100fe400000108b3 */
[----:B------:R-:W-:Y:S01]  /*12010*/  F2FP.BF16.PACK_AB R133, R194, R193 ;  /* 0x000000c1c285723e */ /* 0x000fe200000010ff */
[--C-:B------:R-:W-:Y:S01]  /*12020*/  FFMA.FTZ R203, R203, c[0x0][0x23c], -R179.reuse ;  /* 0x00008f00cbcb7a23 */ /* 0x100fe200000108b3 */
[----:B---3--:R-:W-:Y:S01]  /*12030*/  F2FP.BF16.PACK_AB R132, R197, R198 ;  /* 0x000000c6c584723e */ /* 0x008fe200000010ff */
[----:B------:R-:W-:Y:S01]  /*12040*/  HMMA.16816.F32.BF16 R128, R160, R134, R128 ;  /* 0x00000086a080723c */ /* 0x000fe20000041880 */
[----:B------:R-:W2:Y:S01]  /*12050*/  LDSM.16.MT88.4 R160, [R229+0x12800] ;  /* 0x01280000e5a0783b */ /* 0x000ea20000004200 */
[----:B------:R-:W-:Y:S01]  /*12060*/  MUFU.EX2 R204, R204 ;  /* 0x000000cc00cc7308 */ /* 0x000fe20000000800 */
[--C-:B------:R-:W-:Y:S02]  /*12070*/  FFMA.FTZ R202, R202, c[0x0][0x23c], -R179.reuse ;  /* 0x00008f00caca7a23 */ /* 0x100fe400000108b3 */
[----:B------:R-:W-:Y:S02]  /*12080*/  FFMA.FTZ R201, R201, c[0x0][0x23c], -R179 ;  /* 0x00008f00c9c97a23 */ /* 0x000fe400000108b3 */
[----:B------:R-:W-:Y:S01]  /*12090*/  F2FP.BF16.PACK_AB R135, R196, R195 ;  /* 0x000000c3c487723e */ /* 0x000fe200000010ff */
[--C-:B------:R-:W-:Y:S01]  /*120a0*/  FFMA.FTZ R208, R208, c[0x0][0x23c], -R191.reuse ;  /* 0x00008f00d0d07a23 */ /* 0x100fe200000108bf */
[----:B-----5:R-:W-:Y:S03]  /*120b0*/  F2FP.BF16.PACK_AB R134, R200, R199 ;  /* 0x000000c7c886723e */ /* 0x020fe600000010ff */
[----:B------:R-:W-:Y:S01]  /*120c0*/  MUFU.EX2 R203, R203 ;  /* 0x000000cb00cb7308 */ /* 0x000fe20000000800 */
[--C-:B------:R-:W-:Y:S02]  /*120d0*/  FFMA.FTZ R207, R207, c[0x0][0x23c], -R191.reuse ;  /* 0x00008f00cfcf7a23 */ /* 0x100fe400000108bf */
[--C-:B------:R-:W-:Y:S01]  /*120e0*/  FFMA.FTZ R206, R206, c[0x0][0x23c], -R191.reuse ;  /* 0x00008f00cece7a23 */ /* 0x100fe200000108bf */
[C---:B----4-:R-:W-:Y:S05]  /*120f0*/  HMMA.16816.F32.BF16 R4, R132.reuse, R140, R4 ;  /* 0x0000008c8404723c */ /* 0x050fea0000041804 */
[--C-:B------:R-:W-:Y:S01]  /*12100*/  FFMA.FTZ R205, R205, c[0x0][0x23c], -R191.reuse ;  /* 0x00008f00cdcd7a23 */ /* 0x100fe200000108bf */
[----:B------:R-:W-:Y:S01]  /*12110*/  MUFU.EX2 R208, R208 ;  /* 0x000000d000d07308 */ /* 0x000fe20000000800 */
[--C-:B------:R-:W-:Y:S01]  /*12120*/  FFMA.FTZ R192, R192, c[0x0][0x23c], -R191.reuse ;  /* 0x00008f00c0c07a23 */ /* 0x100fe200000108bf */
[C---:B------:R-:W-:Y:S01]  /*12130*/  HMMA.16816.F32.BF16 R8, R132.reuse, R142, R8 ;  /* 0x0000008e8408723c */ /* 0x040fe20000041808 */
[----:B------:R-:W3:Y:S03]  /*12140*/  LDSM.16.MT88.4 R140, [R230+0x14800] ;  /* 0x01480000e68c783b */ /* 0x000ee60000004200 */
[--C-:B------:R-:W-:Y:S02]  /*12150*/  FFMA.FTZ R190, R190, c[0x0][0x23c], -R191.reuse ;  /* 0x00008f00bebe7a23 */ /* 0x100fe400000108bf */
[--C-:B------:R-:W-:Y:S02]  /*12160*/  FFMA.FTZ R166, R166, c[0x0][0x23c], -R191.reuse ;  /* 0x00008f00a6a67a23 */ /* 0x100fe400000108bf */
[C---:B-1----:R-:W-:Y:S01]  /*12170*/  HMMA.16816.F32.BF16 R12, R132.reuse, R136, R12 ;  /* 0x00000088840c723c */ /* 0x042fe2000004180c */
[----:B------:R-:W-:Y:S03]  /*12180*/  MUFU.EX2 R207, R207 ;  /* 0x000000cf00cf7308 */ /* 0x000fe60000000800 */
[----:B------:R-:W-:Y:S02]  /*12190*/  FFMA.FTZ R191, R165, c[0x0][0x23c], -R191 ;  /* 0x00008f00a5bf7a23 */ /* 0x000fe400000108bf */
[--C-:B------:R-:W-:Y:S02]  /*121a0*/  FFMA.FTZ R165, R189, c[0x0][0x23c], -R179.reuse ;  /* 0x00008f00bda57a23 */ /* 0x100fe400000108b3 */
[C---:B------:R-:W-:Y:S01]  /*121b0*/  HMMA.16816.F32.BF16 R16, R132.reuse, R138, R16 ;  /* 0x0000008a8410723c */ /* 0x040fe20000041810 */
[----:B------:R-:W1:Y:S02]  /*121c0*/  LDSM.16.MT88.4 R136, [R229+0x14800] ;  /* 0x01480000e588783b */ /* 0x000e640000004200 */
[----:B------:R-:W-:Y:S01]  /*121d0*/  MUFU.EX2 R206, R206 ;  /* 0x000000ce00ce7308 */ /* 0x000fe20000000800 */
[--C-:B------:R-:W-:Y:S02]  /*121e0*/  FFMA.FTZ R189, R178, c[0x0][0x23c], -R179.reuse ;  /* 0x00008f00b2bd7a23 */ /* 0x100fe400000108b3 */
[----:B------:R-:W-:Y:S02]  /*121f0*/  FFMA.FTZ R179, R176, c[0x0][0x23c], -R179 ;  /* 0x00008f00b0b37a23 */ /* 0x000fe400000108b3 */
[C---:B------:R-:W-:Y:S04]  /*12200*/  HMMA.16816.F32.BF16 R20, R132.reuse, R144, R20 ;  /* 0x000000908414723c */ /* 0x040fe80000041814 */
[----:B------:R-:W-:Y:S01]  /*12210*/  FFMA.FTZ R187, R0, R250, R187 ;  /* 0x000000fa00bb7223 */ /* 0x000fe200000100bb */
[----:B------:R4:W-:Y:S01]  /*12220*/  MUFU.EX2 R210, R179 ;  /* 0x000000b300d27308 */ /* 0x0009e20000000800 */
[----:B------:R-:W-:Y:S01]  /*12230*/  MOV R0, R3 ;  /* 0x0000000300007202 */ /* 0x000fe20000000f00 */
[----:B------:R-:W-:Y:S01]  /*12240*/  FFMA.FTZ R188, R2, R251, R188 ;  /* 0x000000fb02bc7223 */ /* 0x000fe200000100bc */
[C---:B------:R-:W-:Y:S01]  /*12250*/  HMMA.16816.F32.BF16 R24, R132.reuse, R146, R24 ;  /* 0x000000928418723c */ /* 0x040fe20000041818 */
[----:B------:R-:W5:Y:S03]  /*12260*/  LDSM.16.MT88.4 R144, [R228+0x14800] ;  /* 0x01480000e490783b */ /* 0x000f660000004200 */
[----:B------:R-:W-:Y:S01]  /*12270*/  FADD.FTZ R187, R183, R187 ;  /* 0x000000bbb7bb7221 */ /* 0x000fe20000010000 */
[----:B------:R-:W-:Y:S01]  /*12280*/  MOV R2, R164 ;  /* 0x000000a400027202 */ /* 0x000fe20000000f00 */
[----:B------:R-:W-:Y:S01]  /*12290*/  FADD.FTZ R188, R186, R188 ;  /* 0x000000bcbabc7221 */ /* 0x000fe20000010000 */
[----:B------:R-:W-:Y:S01]  /*122a0*/  MUFU.EX2 R205, R205 ;  /* 0x000000cd00cd7308 */ /* 0x000fe20000000800 */
        /* <DEDUP_REMOVED lines=10> */
[----:B------:R-:W-:Y:S01]  /*12350*/  MUFU.EX2 R201, R201 ;  /* 0x000000c900c97308 */ /* 0x000fe20000000800 */
        /* <DEDUP_REMOVED lines=12> */
[----:B------:R-:W4:Y:S02]  /*12420*/  MUFU.EX2 R190, R190 ;  /* 0x000000be00be7308 */ /* 0x000f240000000800 */
[----:B------:R-:W-:Y:S02]  /*12430*/  FADD.FTZ R195, R196, R195 ;  /* 0x000000c3c4c37221 */ /* 0x000fe40000010000 */
[----:B------:R-:W-:Y:S02]  /*12440*/  FADD.FTZ R199, R200, R199 ;  /* 0x000000c7c8c77221 */ /* 0x000fe40000010000 */
[C---:B--2---:R-:W-:Y:S04]  /*12450*/  HMMA.16816.F32.BF16 R52, R132.reuse, R160, R52 ;  /* 0x000000a08434723c */ /* 0x044fe80000041834 */
[----:B------:R-:W-:Y:S04]  /*12460*/  MUFU.EX2 R166, R166 ;  /* 0x000000a600a67308 */ /* 0x000fe80000000800 */
[C---:B------:R-:W-:Y:S01]  /*12470*/  HMMA.16816.F32.BF16 R56, R132.reuse, R162, R56 ;  /* 0x000000a28438723c */ /* 0x040fe20000041838 */
[----:B------:R-:W-:Y:S05]  /*12480*/  LDSM.16.MT88.4 R160, [R230+0x15000] ;  /* 0x01500000e6a0783b */ /* 0x000fea0000004200 */
[----:B------:R-:W2:Y:S02]  /*12490*/  MUFU.EX2 R191, R191 ;  /* 0x000000bf00bf7308 */ /* 0x000ea40000000800 */
[C---:B------:R-:W-:Y:S07]  /*124a0*/  HMMA.16816.F32.BF16 R60, R132.reuse, R168, R60 ;  /* 0x000000a8843c723c */ /* 0x040fee000004183c */
[----:B----4-:R-:W-:Y:S01]  /*124b0*/  F2FP.BF16.PACK_AB R169, R190, R192 ;  /* 0x000000c0bea9723e */ /* 0x010fe200000010ff */
[C---:B------:R-:W-:Y:S01]  /*124c0*/  HMMA.16816.F32.BF16 R64, R132.reuse, R170, R64 ;  /* 0x000000aa8440723c */ /* 0x040fe20000041840 */
[----:B------:R-:W-:Y:S06]  /*124d0*/  MUFU.EX2 R165, R165 ;  /* 0x000000a500a57308 */ /* 0x000fec0000000800 */
[----:B------:R-:W-:Y:S01]  /*124e0*/  F2FP.BF16.PACK_AB R170, R210, R209 ;  /* 0x000000d1d2aa723e */ /* 0x000fe200000010ff */
[C---:B------:R-:W-:Y:S03]  /*124f0*/  HMMA.16816.F32.BF16 R68, R132.reuse, R172, R68 ;  /* 0x000000ac8444723c */ /* 0x040fe60000041844 */
[----:B------:R-:W4:Y:S01]  /*12500*/  MUFU.EX2 R189, R189 ;  /* 0x000000bd00bd7308 */ /* 0x000f220000000800 */
[----:B--2---:R-:W-:Y:S04]  /*12510*/  F2FP.BF16.PACK_AB R171, R191, R166 ;  /* 0x000000a6bfab723e */ /* 0x004fe800000010ff */
[C---:B------:R-:W-:Y:S01]  /*12520*/  HMMA.16816.F32.BF16 R72, R132.reuse, R174, R72 ;  /* 0x000000ae8448723c */ /* 0x040fe20000041848 */
[----:B------:R-:W-:Y:S07]  /*12530*/  LDSM.16.MT88.4 R172, [R228+0x11800] ;  /* 0x01180000e4ac783b */ /* 0x000fee0000004200 */
[C---:B---3--:R-:W-:Y:S08]  /*12540*/  HMMA.16816.F32.BF16 R76, R132.reuse, R140, R76 ;  /* 0x0000008c844c723c */ /* 0x048ff0000004184c */
[C---:B------:R-:W-:Y:S01]  /*12550*/  HMMA.16816.F32.BF16 R80, R132.reuse, R142, R80 ;  /* 0x0000008e8450723c */ /* 0x040fe20000041850 */
[----:B------:R-:W2:Y:S03]  /*12560*/  LDSM.16.MT88.4 R140, [R230+0x16800] ;  /* 0x01680000e68c783b */ /* 0x000ea60000004200 */
[----:B----4-:R-:W-:Y:S04]  /*12570*/  F2FP.BF16.PACK_AB R168, R189, R165 ;  /* 0x000000a5bda8723e */ /* 0x010fe800000010ff */
[C---:B-1----:R-:W-:Y:S08]  /*12580*/  HMMA.16816.F32.BF16 R84, R132.reuse, R136, R84 ;  /* 0x000000888454723c */ /* 0x042ff00000041854 */
[C---:B------:R-:W-:Y:S01]  /*12590*/  HMMA.16816.F32.BF16 R88, R132.reuse, R138, R88 ;  /* 0x0000008a8458723c */ /* 0x040fe20000041858 */
[----:B------:R-:W1:Y:S07]  /*125a0*/  LDSM.16.MT88.4 R136, [R229+0x16800] ;  /* 0x01680000e588783b */ /* 0x000e6e0000004200 */
[C---:B-----5:R-:W-:Y:S08]  /*125b0*/  HMMA.16816.F32.BF16 R92, R132.reuse, R144, R92 ;  /* 0x00000090845c723c */ /* 0x060ff0000004185c */
        /* <DEDUP_REMOVED lines=12> */
[----:B------:R-:W-:Y:S01]  /*12680*/  HMMA.16816.F32.BF16 R128, R132, R146, R128 ;  /* 0x000000928480723c */ /* 0x000fe20000041880 */
[----:B------:R-:W3:Y:S06]  /*12690*/  LDSM.16.MT88.4 R144, [R228+0x11000] ;  /* 0x01100000e490783b */ /* 0x000eec0000004200 */
[----:B------:R-:W-:Y:S01]  /*126a0*/  F2FP.BF16.PACK_AB R133, R207, R208 ;  /* 0x000000d0cf85723e */ /* 0x000fe200000010ff */
[----:B------:R-:W-:Y:S01]  /*126b0*/  FADD.FTZ R208, R208, R195 ;  /* 0x000000c3d0d07221 */ /* 0x000fe20000010000 */
[----:B------:R-:W-:Y:S03]  /*126c0*/  F2FP.BF16.PACK_AB R135, R205, R206 ;  /* 0x000000cecd87723e */ /* 0x000fe600000010ff */
[----:B------:R-:W-:Y:S01]  /*126d0*/  F2FP.BF16.PACK_AB R132, R203, R204 ;  /* 0x000000cccb84723e */ /* 0x000fe200000010ff */
[----:B------:R-:W-:Y:S01]  /*126e0*/  FADD.FTZ R204, R204, R199 ;  /* 0x000000c7cccc7221 */ /* 0x000fe20000010000 */
[----:B------:R-:W-:Y:S01]  /*126f0*/  F2FP.BF16.PACK_AB R134, R201, R202 ;  /* 0x000000cac986723e */ /* 0x000fe200000010ff */
[----:B------:R-:W-:Y:S02]  /*12700*/  FADD.FTZ R208, R207, R208 ;  /* 0x000000d0cfd07221 */ /* 0x000fe40000010000 */
[----:B------:R-:W-:Y:S02]  /*12710*/  FADD.FTZ R204, R203, R204 ;  /* 0x000000cccbcc7221 */ /* 0x000fe40000010000 */
[----:B------:R-:W-:Y:S02]  /*12720*/  FADD.FTZ R206, R206, R208 ;  /* 0x000000d0cece7221 */ /* 0x000fe40000010000 */
[C---:B----4-:R-:W-:Y:S03]  /*12730*/  HMMA.16816.F32.BF16 R4, R132.reuse, R148, R4 ;  /* 0x000000948404723c */ /* 0x050fe60000041804 */
[----:B------:R-:W-:Y:S02]  /*12740*/  FADD.FTZ R202, R202, R204 ;  /* 0x000000cccaca7221 */ /* 0x000fe40000010000 */
[----:B------:R-:W-:Y:S02]  /*12750*/  FADD.FTZ R206, R205, R206 ;  /* 0x000000cecdce7221 */ /* 0x000fe40000010000 */
[----:B------:R-:W-:Y:S01]  /*12760*/  FADD.FTZ R202, R201, R202 ;  /* 0x000000cac9ca7221 */ /* 0x000fe20000010000 */
[C---:B------:R-:W-:Y:S01]  /*12770*/  HMMA.16816.F32.BF16 R8, R132.reuse, R150, R8 ;  /* 0x000000968408723c */ /* 0x040fe20000041808 */
[----:B------:R-:W4:Y:S03]  /*12780*/  LDSM.16.MT88.4 R148, [R229+0x13000] ;  /* 0x01300000e594783b */ /* 0x000f260000004200 */
[----:B------:R-:W-:Y:S02]  /*12790*/  FADD.FTZ R192, R192, R206 ;  /* 0x000000cec0c07221 */ /* 0x000fe40000010000 */
[----:B------:R-:W-:Y:S02]  /*127a0*/  FADD.FTZ R165, R165, R202 ;  /* 0x000000caa5a57221 */ /* 0x000fe40000010000 */
[C---:B--2---:R-:W-:Y:S04]  /*127b0*/  HMMA.16816.F32.BF16 R12, R132.reuse, R140, R12 ;  /* 0x0000008c840c723c */ /* 0x044fe8000004180c */
[----:B------:R-:W-:Y:S02]  /*127c0*/  FADD.FTZ R192, R190, R192 ;  /* 0x000000c0bec07221 */ /* 0x000fe40000010000 */
[----:B------:R-:W-:Y:S02]  /*127d0*/  FADD.FTZ R165, R189, R165 ;  /* 0x000000a5bda57221 */ /* 0x000fe40000010000 */
        /* <DEDUP_REMOVED lines=15> */
[C---:B------:R-:W-:Y:S01]  /*128d0*/  HMMA.16816.F32.BF16 R48, R132.reuse, R158, R48 ;  /* 0x0000009e8430723c */ /* 0x040fe20000041830 */
[----:B------:R-:W-:Y:S07]  /*128e0*/  LDSM.16.MT88.4 R156, [R232+0x11800] ;  /* 0x01180000e89c783b */ /* 0x000fee0000004200 */
[C---:B----4-:R-:W-:Y:S08]  /*128f0*/  HMMA.16816.F32.BF16 R52, R132.reuse, R148, R52 ;  /* 0x000000948434723c */ /* 0x050ff00000041834 */
[C---:B------:R-:W-:Y:S01]  /*12900*/  HMMA.16816.F32.BF16 R56, R132.reuse, R150, R56 ;  /* 0x000000968438723c */ /* 0x040fe20000041838 */
[----:B------:R-:W4:Y:S07]  /*12910*/  LDSM.16.MT88.4 R148, [R228+0x15000] ;  /* 0x01500000e494783b */ /* 0x000f2e0000004200 */
[C---:B--2---:R-:W-:Y:S08]  /*12920*/  HMMA.16816.F32.BF16 R60, R132.reuse, R140, R60 ;  /* 0x0000008c843c723c */ /* 0x044ff0000004183c */
[C---:B------:R-:W-:Y:S01]  /*12930*/  HMMA.16816.F32.BF16 R64, R132.reuse, R142, R64 ;  /* 0x0000008e8440723c */ /* 0x040fe20000041840 */
[----:B------:R-:W-:Y:S07]  /*12940*/  LDSM.16.MT88.4 R140, [R230+0x17000] ;  /* 0x01700000e68c783b */ /* 0x000fee0000004200 */
[C---:B-1----:R-:W-:Y:S08]  /*12950*/  HMMA.16816.F32.BF16 R68, R132.reuse, R136, R68 ;  /* 0x000000888444723c */ /* 0x042ff00000041844 */
[C---:B------:R-:W-:Y:S01]  /*12960*/  HMMA.16816.F32.BF16 R72, R132.reuse, R138, R72 ;  /* 0x0000008a8448723c */ /* 0x040fe20000041848 */
[----:B------:R-:W1:Y:S07]  /*12970*/  LDSM.16.MT88.4 R136, [R232+0x17000] ;  /* 0x01700000e888783b */ /* 0x000e6e0000004200 */
[C---:B------:R-:W-:Y:S08]  /*12980*/  HMMA.16816.F32.BF16 R76, R132.reuse, R160, R76 ;  /* 0x000000a0844c723c */ /* 0x040ff0000004184c */
[C---:B------:R-:W-:Y:S08]  /*12990*/  HMMA.16816.F32.BF16 R80, R132.reuse, R162, R80 ;  /* 0x000000a28450723c */ /* 0x040ff00000041850 */
[C---:B---3--:R-:W-:Y:S08]  /*129a0*/  HMMA.16816.F32.BF16 R84, R132.reuse, R144, R84 ;  /* 0x000000908454723c */ /* 0x048ff00000041854 */
        /* <DEDUP_REMOVED lines=12> */
[C---:B------:R-:W-:Y:S08]  /*12a70*/  HMMA.16816.F32.BF16 R120, R132.reuse, R146, R120 ;  /* 0x000000928478723c */ /* 0x040ff00000041878 */
[C---:B---3--:R-:W-:Y:S08]  /*12a80*/  HMMA.16816.F32.BF16 R124, R132.reuse, R148, R124 ;  /* 0x00000094847c723c */ /* 0x048ff0000004187c */
[----:B------:R-:W-:Y:S08]  /*12a90*/  HMMA.16816.F32.BF16 R128, R132, R150, R128 ;  /* 0x000000968480723c */ /* 0x000ff00000041880 */
[C---:B------:R-:W-:Y:S01]  /*12aa0*/  HMMA.16816.F32.BF16 R160, R168.reuse, R156, R4 ;  /* 0x0000009ca8a0723c */ /* 0x040fe20000041804 */
[----:B------:R-:W2:Y:S07]  /*12ab0*/  LDSM.16.MT88.4 R4, [R232+0x13800] ;  /* 0x01380000e804783b */ /* 0x000eae0000004200 */
[C---:B------:R-:W-:Y:S01]  /*12ac0*/  HMMA.16816.F32.BF16 R156, R168.reuse, R158, R8 ;  /* 0x0000009ea89c723c */ /* 0x040fe20000041808 */
[----:B------:R-:W3:Y:S07]  /*12ad0*/  LDSM.16.MT88.4 R8, [R230+0x13800] ;  /* 0x01380000e608783b */ /* 0x000eee0000004200 */
[C---:B-1----:R-:W-:Y:S01]  /*12ae0*/  HMMA.16816.F32.BF16 R152, R168.reuse, R136, R12 ;  /* 0x00000088a898723c */ /* 0x042fe2000004180c */
[----:B------:R-:W1:Y:S07]  /*12af0*/  LDSM.16.MT88.4 R12, [R229+0x13800] ;  /* 0x01380000e50c783b */ /* 0x000e6e0000004200 */
[C---:B------:R-:W-:Y:S01]  /*12b00*/  HMMA.16816.F32.BF16 R148, R168.reuse, R138, R16 ;  /* 0x0000008aa894723c */ /* 0x040fe20000041810 */
[----:B------:R-:W5:Y:S07]  /*12b10*/  LDSM.16.MT88.4 R16, [R228+0x13800] ;  /* 0x01380000e410783b */ /* 0x000f6e0000004200 */
[C---:B----4-:R-:W-:Y:S01]  /*12b20*/  HMMA.16816.F32.BF16 R144, R168.reuse, R140, R20 ;  /* 0x0000008ca890723c */ /* 0x050fe20000041814 */
[----:B------:R-:W4:Y:S07]  /*12b30*/  LDSM.16.MT88.4 R20, [R230+0x15800] ;  /* 0x01580000e614783b */ /* 0x000f2e0000004200 */
[C---:B------:R-:W-:Y:S01]  /*12b40*/  HMMA.16816.F32.BF16 R140, R168.reuse, R142, R24 ;  /* 0x0000008ea88c723c */ /* 0x040fe20000041818 */
[----:B------:R-:W1:Y:S07]  /*12b50*/  LDSM.16.MT88.4 R24, [R229+0x15800] ;  /* 0x01580000e518783b */ /* 0x000e6e0000004200 */
        /* <DEDUP_REMOVED lines=29> */
[C---:B-1----:R-:W-:Y:S08]  /*12d30*/  HMMA.16816.F32.BF16 R124, R168.reuse, R12, R124 ;  /* 0x0000000ca87c723c */ /* 0x042ff0000004187c */
[----:B------:R-:W-:Y:S01]  /*12d40*/  HMMA.16816.F32.BF16 R128, R168, R14, R128 ;  /* 0x0000000ea880723c */ /* 0x000fe20000041880 */
[----:B------:R-:W-:-:S07]  /*12d50*/  @P0 BRA `(.L_x_2520) ;  /* 0xffffb14000000947 */ /* 0x000fce000383ffff */
.L_x_2516:
[----:B------:R-:W1:Y:S01]  /*12d60*/  SHFL.BFLY PT, R2, R251, 0x2, 0x1f ;  /* 0x0c401f00fb027f89 */ /* 0x000e6200000e0000 */
[----:B------:R-:W-:Y:S01]  /*12d70*/  MOV R4, 0x3f800000 ;  /* 0x3f80000000047802 */ /* 0x000fe20000000f00 */
[----:B------:R-:W-:Y:S01]  /*12d80*/  ULDC.U8 UR4, c[0x0][0x328] ;  /* 0x0000ca0000047ab9 */ /* 0x000fe20000000000 */
[----:B------:R-:W-:Y:S01]  /*12d90*/  MOV R5, 0x3f800000 ;  /* 0x3f80000000057802 */ /* 0x000fe20000000f00 */
[----:B------:R-:W2:Y:S04]  /*12da0*/  SHFL.BFLY PT, R0, R250, 0x2, 0x1f ;  /* 0x0c401f00fa007f89 */ /* 0x000ea800000e0000 */
[----:B------:R-:W3:Y:S01]  /*12db0*/  S2R R6, SR_TID.X ;  /* 0x0000000000067919 */ /* 0x000ee20000002100 */
[----:B-1----:R-:W-:-:S02]  /*12dc0*/  FADD.FTZ R251, R2, R251 ;  /* 0x000000fb02fb7221 */ /* 0x002fc40000010000 */
[----:B--2---:R-:W-:-:S03]  /*12dd0*/  FADD.FTZ R250, R0, R250 ;  /* 0x000000fa00fa7221 */ /* 0x004fc60000010000 */
[----:B------:R-:W1:Y:S01]  /*12de0*/  SHFL.BFLY PT, R2, R251, 0x1, 0x1f ;  /* 0x0c201f00fb027f89 */ /* 0x000e6200000e0000 */
[----:B---3--:R-:W-:-:S03]  /*12df0*/  SHF.R.S32.HI R7, RZ, 0x1f, R6 ;  /* 0x0000001fff077819 */ /* 0x008fc60000011406 */
[----:B------:R-:W2:Y:S01]  /*12e00*/  SHFL.BFLY PT, R0, R250, 0x1, 0x1f ;  /* 0x0c201f00fa007f89 */ /* 0x000ea200000e0000 */
[----:B------:R-:W-:-:S04]  /*12e10*/  LEA.HI R8, R7, R6, RZ, 0x2 ;  /* 0x0000000607087211 */ /* 0x000fc800078f10ff */
[--C-:B------:R-:W-:Y:S02]  /*12e20*/  SHF.R.S32.HI R10, RZ, 0x2, R8.reuse ;  /* 0x00000002ff0a7819 */ /* 0x100fe40000011408 */
[----:B------:R-:W-:Y:S02]  /*12e30*/  SHF.R.S32.HI R9, RZ, 0x1f, R8 ;  /* 0x0000001fff097819 */ /* 0x000fe40000011408 */
[----:B------:R-:W-:Y:S02]  /*12e40*/  LOP3.LUT R8, R8, 0x3ffffffc, RZ, 0xc0, !PT ;  /* 0x3ffffffc08087812 */ /* 0x000fe400078ec0ff */
[----:B------:R-:W-:Y:S02]  /*12e50*/  LEA.HI R9, R9, R10, RZ, 0x3 ;  /* 0x0000000a09097211 */ /* 0x000fe400078f18ff */
[----:B------:R-:W-:Y:S02]  /*12e60*/  IADD3 R8, -R8, R6, RZ ;  /* 0x0000000608087210 */ /* 0x000fe40007ffe1ff */
[----:B------:R-:W-:Y:S01]  /*12e70*/  LOP3.LUT R9, R9, 0xfffffff8, RZ, 0xc0, !PT ;  /* 0xfffffff809097812 */ /* 0x000fe200078ec0ff */
[----:B-1----:R-:W-:-:S03]  /*12e80*/  FADD.FTZ R2, R251, R2 ;  /* 0x00000002fb027221 */ /* 0x002fc60000010000 */
[----:B------:R-:W-:Y:S02]  /*12e90*/  IADD3 R9, R10, -R9, RZ ;  /* 0x800000090a097210 */ /* 0x000fe40007ffe0ff */
[----:B------:R-:W-:Y:S01]  /*12ea0*/  LEA.HI R10, R7, R6, RZ, 0x5 ;  /* 0x00000006070a7211 */ /* 0x000fe200078f28ff */
[----:B--2---:R-:W-:Y:S01]  /*12eb0*/  FADD.FTZ R0, R250, R0 ;  /* 0x00000000fa007221 */ /* 0x004fe20000010000 */
[----:B------:R-:W-:Y:S02]  /*12ec0*/  FSETP.NE.FTZ.AND P4, PT, R2, RZ, PT ;  /* 0x000000ff0200720b */ /* 0x000fe40003f95000 */
[----:B------:R-:W-:Y:S02]  /*12ed0*/  SHF.L.U32 R12, R9, 0x6, RZ ;  /* 0x00000006090c7819 */ /* 0x000fe400000006ff */
[----:B------:R-:W-:Y:S02]  /*12ee0*/  FSETP.NE.FTZ.AND P3, PT, R0, RZ, PT ;  /* 0x000000ff0000720b */ /* 0x000fe40003f75000 */
[----:B------:R-:W-:-:S02]  /*12ef0*/  SHF.R.S32.HI R11, RZ, 0x5, R10 ;  /* 0x00000005ff0b7819 */ /* 0x000fc4000001140a */
[----:B------:R-:W-:Y:S02]  /*12f00*/  LOP3.LUT R12, R12, 0x1c0, RZ, 0xc0, !PT ;  /* 0x000001c00c0c7812 */ /* 0x000fe400078ec0ff */
[----:B------:R-:W-:Y:S02]  /*12f10*/  LOP3.LUT R13, R9, 0x1, RZ, 0xc0, !PT ;  /* 0x00000001090d7812 */ /* 0x000fe400078ec0ff */
[----:B------:R-:W-:Y:S01]  /*12f20*/  LEA R8, R11, R8, 0x9 ;  /* 0x000000080b087211 */ /* 0x000fe200078e48ff */
[----:B------:R-:W1:Y:S01]  /*12f30*/  @P4 MUFU.RCP R4, R2 ;  /* 0x0000000200044308 */ /* 0x000e620000001000 */
[----:B------:R-:W-:Y:S02]  /*12f40*/  LEA.HI R12, R12, R12, RZ, 0x1d ;  /* 0x0000000c0c0c7211 */ /* 0x000fe400078fe8ff */
[----:B------:R-:W-:Y:S02]  /*12f50*/  ISETP.NE.U32.AND P0, PT, R13, 0x1, PT ;  /* 0x000000010d00780c */ /* 0x000fe40003f05070 */
[----:B------:R-:W-:-:S02]  /*12f60*/  LEA R8, R8, R12, 0x1 ;  /* 0x0000000c08087211 */ /* 0x000fc400078e08ff */
[----:B------:R-:W-:Y:S01]  /*12f70*/  R2P PR, R9, 0x6 ;  /* 0x0000000609007804 */ /* 0x000fe20000000000 */
[----:B------:R-:W2:Y:S01]  /*12f80*/  @P3 MUFU.RCP R5, R0 ;  /* 0x0000000000053308 */ /* 0x000ea20000001000 */
[----:B------:R-:W-:Y:S02]  /*12f90*/  SHF.L.U32 R8, R8, 0x1, RZ ;  /* 0x0000000108087819 */ /* 0x000fe400000006ff */
[----:B------:R-:W-:Y:S02]  /*12fa0*/  MOV R9, 0x20 ;  /* 0x0000002000097802 */ /* 0x000fe40000000f00 */
[----:B------:R-:W-:Y:S02]  /*12fb0*/  MOV R13, 0x40 ;  /* 0x00000040000d7802 */ /* 0x000fe40000000f00 */
[----:B------:R-:W-:Y:S01]  /*12fc0*/  IADD3 R12, R8, -0x10, RZ ;  /* 0xfffffff0080c7810 */ /* 0x000fe20007ffe0ff */
[C---:B-1----:R-:W-:Y:S01]  /*12fd0*/  FMUL.FTZ R160, R4.reuse, R160 ;  /* 0x000000a004a07220 */ /* 0x042fe20000410000 */
[----:B------:R-:W-:Y:S01]  /*12fe0*/  SEL R9, R9, 0xffffffe0, !P1 ;  /* 0xffffffe009097807 */ /* 0x000fe20004800000 */
[----:B------:R-:W-:Y:S01]  /*12ff0*/  FMUL.FTZ R161, R4, R161 ;  /* 0x000000a104a17220 */ /* 0x000fe20000410000 */
[----:B------:R-:W-:Y:S01]  /*13000*/  @P0 IADD3 R12, R8, 0x10, RZ ;  /* 0x00000010080c0810 */ /* 0x000fe20007ffe0ff */
[C---:B------:R-:W-:Y:S01]  /*13010*/  FMUL.FTZ R156, R4.reuse, R156 ;  /* 0x0000009c049c7220 */ /* 0x040fe20000410000 */
[----:B------:R-:W-:Y:S01]  /*13020*/  SEL R13, R13, 0xffffffc0, !P2 ;  /* 0xffffffc00d0d7807 */ /* 0x000fe20005000000 */
[----:B------:R-:W-:Y:S01]  /*13030*/  FMUL.FTZ R157, R4, R157 ;  /* 0x0000009d049d7220 */ /* 0x000fe20000410000 */
[----:B------:R-:W-:Y:S01]  /*13040*/  F2FP.BF16.PACK_AB R160, R161, R160 ;  /* 0x000000a0a1a0723e */ /* 0x000fe200000010ff */
[C---:B--2---:R-:W-:Y:S01]  /*13050*/  FMUL.FTZ R163, R5.reuse, R163 ;  /* 0x000000a305a37220 */ /* 0x044fe20000410000 */
[----:B------:R-:W-:Y:S01]  /*13060*/  IADD3 R14, R8, R9, RZ ;  /* 0x00000009080e7210 */ /* 0x000fe20007ffe0ff */
[----:B------:R-:W-:Y:S01]  /*13070*/  FMUL.FTZ R162, R5, R162 ;  /* 0x000000a205a27220 */ /* 0x000fe20000410000 */
[----:B------:R-:W-:Y:S01]  /*13080*/  F2FP.BF16.PACK_AB R156, R157, R156 ;  /* 0x0000009c9d9c723e */ /* 0x000fe200000010ff */
[----:B------:R-:W-:Y:S01]  /*13090*/  FMUL.FTZ R159, R5, R159 ;  /* 0x0000009f059f7220 */ /* 0x000fe20000410000 */
[----:B------:R-:W-:Y:S01]  /*130a0*/  IADD3 R9, R9, R12, RZ ;  /* 0x0000000c09097210 */ /* 0x000fe20007ffe0ff */
[----:B------:R-:W-:Y:S01]  /*130b0*/  FMUL.FTZ R158, R5, R158 ;  /* 0x0000009e059e7220 */ /* 0x000fe20000410000 */
[----:B------:R-:W-:Y:S01]  /*130c0*/  F2FP.BF16.PACK_AB R162, R163, R162 ;  /* 0x000000a2a3a2723e */ /* 0x000fe200000010ff */
[----:B------:R-:W-:Y:S01]  /*130d0*/  FMUL.FTZ R152, R4, R152 ;  /* 0x0000009804987220 */ /* 0x000fe20000410000 */
[----:B------:R-:W-:Y:S01]  /*130e0*/  IADD3 R15, R8, R13, RZ ;  /* 0x0000000d080f7210 */ /* 0x000fe20007ffe0ff */
[C---:B------:R-:W-:Y:S01]  /*130f0*/  FMUL.FTZ R153, R4.reuse, R153 ;  /* 0x0000009904997220 */ /* 0x040fe20000410000 */
[----:B------:R-:W-:Y:S01]  /*13100*/  F2FP.BF16.PACK_AB R158, R159, R158 ;  /* 0x0000009e9f9e723e */ /* 0x000fe200000010ff */
[C---:B------:R-:W-:Y:S01]  /*13110*/  FMUL.FTZ R155, R5.reuse, R155 ;  /* 0x0000009b059b7220 */ /* 0x040fe20000410000 */
[----:B------:R-:W-:Y:S01]  /*13120*/  STS [R8], R160 ;  /* 0x000000a008007388 */ /* 0x000fe20000000800 */
[----:B------:R-:W-:Y:S01]  /*13130*/  FMUL.FTZ R154, R5, R154 ;  /* 0x0000009a059a7220 */ /* 0x000fe20000410000 */
[----:B------:R-:W-:Y:S01]  /*13140*/  F2FP.BF16.PACK_AB R152, R153, R152 ;  /* 0x000000989998723e */ /* 0x000fe200000010ff */
[C---:B------:R-:W-:Y:S01]  /*13150*/  FMUL.FTZ R148, R4.reuse, R148 ;  /* 0x0000009404947220 */ /* 0x040fe20000410000 */
[----:B------:R-:W-:Y:S01]  /*13160*/  STS [R8+0x400], R162 ;  /* 0x000400a208007388 */ /* 0x000fe20000000800 */
[C---:B------:R-:W-:Y:S01]  /*13170*/  FMUL.FTZ R149, R4.reuse, R149 ;  /* 0x0000009504957220 */ /* 0x040fe20000410000 */
[----:B------:R-:W-:Y:S01]  /*13180*/  F2FP.BF16.PACK_AB R154, R155, R154 ;  /* 0x0000009a9b9a723e */ /* 0x000fe200000010ff */
[----:B------:R-:W-:Y:S01]  /*13190*/  FMUL.FTZ R151, R5, R151 ;  /* 0x0000009705977220 */ /* 0x000fe20000410000 */
[----:B------:R-:W-:Y:S01]  /*131a0*/  IADD3 R16, R13, R12, RZ ;  /* 0x0000000c0d107210 */ /* 0x000fe20007ffe0ff */
[----:B------:R-:W-:Y:S01]  /*131b0*/  FMUL.FTZ R150, R5, R150 ;  /* 0x0000009605967220 */ /* 0x000fe20000410000 */
[----:B------:R-:W-:Y:S01]  /*131c0*/  F2FP.BF16.PACK_AB R148, R149, R148 ;  /* 0x000000949594723e */ /* 0x000fe200000010ff */
[C---:B------:R-:W-:Y:S01]  /*131d0*/  FMUL.FTZ R144, R4.reuse, R144 ;  /* 0x0000009004907220 */ /* 0x040fe20000410000 */
[----:B------:R-:W-:Y:S01]  /*131e0*/  STS [R12], R156 ;  /* 0x0000009c0c007388 */ /* 0x000fe20000000800 */
[C---:B------:R-:W-:Y:S01]  /*131f0*/  FMUL.FTZ R145, R4.reuse, R145 ;  /* 0x0000009104917220 */ /* 0x040fe20000410000 */
[----:B------:R-:W-:Y:S01]  /*13200*/  F2FP.BF16.PACK_AB R150, R151, R150 ;  /* 0x000000969796723e */ /* 0x000fe200000010ff */
[C---:B------:R-:W-:Y:S01]  /*13210*/  FMUL.FTZ R147, R5.reuse, R147 ;  /* 0x0000009305937220 */ /* 0x040fe20000410000 */
[----:B------:R-:W-:Y:S01]  /*13220*/  STS [R12+0x400], R158 ;  /* 0x0004009e0c007388 */ /* 0x000fe20000000800 */
        /* <DEDUP_REMOVED lines=191> */
[----:B------:R1:W-:Y:S01]  /*13e20*/  STS [R8+0x6400], R102 ;  /* 0x0064006608007388 */ /* 0x0003e20000000800 */
        /* <DEDUP_REMOVED lines=20> */
[----:B------:R-:W-:Y:S01]  /*13f70*/  FMUL.FTZ R131, R5, R131 ;  /* 0x0000008305837220 */ /* 0x000fe20000410000 */
[----:B------:R-:W-:Y:S01]  /*13f80*/  ISETP.NE.AND P0, PT, RZ, UR4, PT ;  /* 0x00000004ff007c0c */ /* 0x000fe2000bf05270 */
[----:B------:R-:W-:Y:S01]  /*13f90*/  FMUL.FTZ R4, R4, R129 ;  /* 0x0000008104047220 */ /* 0x000fe20000410000 */
[----:B------:R-:W-:Y:S01]  /*13fa0*/  F2FP.BF16.PACK_AB R126, R127, R126 ;  /* 0x0000007e7f7e723e */ /* 0x000fe200000010ff */
[----:B------:R-:W-:Y:S01]  /*13fb0*/  FMUL.FTZ R5, R5, R130 ;  /* 0x0000008205057220 */ /* 0x000fe20000410000 */
[----:B------:R2:W-:Y:S01]  /*13fc0*/  STS [R9+0x6400], R114 ;  /* 0x0064007209007388 */ /* 0x0005e20000000800 */
[----:B-1----:R-:W1:Y:S01]  /*13fd0*/  @P4 MUFU.LG2 R8, R2 ;  /* 0x0000000200084308 */ /* 0x002e620000000c00 */
[----:B------:R-:W-:-:S02]  /*13fe0*/  F2FP.BF16.PACK_AB R4, R4, R128 ;  /* 0x000000800404723e */ /* 0x000fc400000010ff */
[----:B------:R-:W-:Y:S01]  /*13ff0*/  F2FP.BF16.PACK_AB R5, R131, R5 ;  /* 0x000000058305723e */ /* 0x000fe200000010ff */
[----:B------:R3:W-:Y:S04]  /*14000*/  STS [R15+0x6000], R116 ;  /* 0x006000740f007388 */ /* 0x0007e80000000800 */
[----:B------:R3:W-:Y:S04]  /*14010*/  STS [R15+0x6400], R118 ;  /* 0x006400760f007388 */ /* 0x0007e80000000800 */
[----:B------:R3:W-:Y:S04]  /*14020*/  STS [R16+0x6000], R120 ;  /* 0x0060007810007388 */ /* 0x0007e80000000800 */
[----:B------:R3:W-:Y:S01]  /*14030*/  STS [R16+0x6400], R122 ;  /* 0x0064007a10007388 */ /* 0x0007e20000000800 */
[----:B-1----:R-:W-:Y:S01]  /*14040*/  @P4 FMUL.FTZ R8, R8, 0.69314718246459960938 ;  /* 0x3f31721808084820 */ /* 0x002fe20000410000 */
[----:B------:R-:W-:-:S02]  /*14050*/  MOV R2, 0x7f800000 ;  /* 0x7f80000000027802 */ /* 0x000fc40000000f00 */
[----:B------:R3:W-:Y:S04]  /*14060*/  STS [R17+0x6000], R124 ;  /* 0x0060007c11007388 */ /* 0x0007e80000000800 */
[----:B------:R3:W-:Y:S01]  /*14070*/  STS [R17+0x6400], R126 ;  /* 0x0064007e11007388 */ /* 0x0007e20000000800 */
[----:B--2---:R-:W1:Y:S03]  /*14080*/  @P3 MUFU.LG2 R9, R0 ;  /* 0x0000000000093308 */ /* 0x004e660000000c00 */
[----:B------:R3:W-:Y:S04]  /*14090*/  STS [R13+0x6000], R4 ;  /* 0x006000040d007388 */ /* 0x0007e80000000800 */
[----:B------:R3:W-:Y:S01]  /*140a0*/  STS [R13+0x6400], R5 ;  /* 0x006400050d007388 */ /* 0x0007e20000000800 */
[----:B-1----:R-:W-:Y:S01]  /*140b0*/  @P3 FMUL.FTZ R9, R9, 0.69314718246459960938 ;  /* 0x3f31721809093820 */ /* 0x002fe20000410000 */
[----:B------:R-:W-:Y:S01]  /*140c0*/  MOV R0, 0x7f800000 ;  /* 0x7f80000000007802 */ /* 0x000fe20000000f00 */
[----:B------:R-:W-:-:S02]  /*140d0*/  @P4 FFMA.FTZ R0, R164, c[0x0][0x238], R8 ;  /* 0x00008e00a4004a23 */ /* 0x000fc40000010008 */
[----:B------:R-:W-:Y:S01]  /*140e0*/  @P3 FFMA.FTZ R2, R3, c[0x0][0x238], R9 ;  /* 0x00008e0003023a23 */ /* 0x000fe20000010009 */
[----:B------:R-:W-:Y:S05]  /*140f0*/  @!P0 BRA `(.L_x_2521) ;  /* 0x0000009000008947 */ /* 0x000fea0003800000 */
[----:B------:R-:W1:Y:S01]  /*14100*/  S2UR UR6, SR_CTAID.Y ;  /* 0x00000000000679c3 */ /* 0x000e620000002600 */
[----:B------:R-:W-:Y:S02]  /*14110*/  ULDC UR4, c[0x0][0x214] ;  /* 0x0000850000047ab9 */ /* 0x000fe40000000800 */
[----:B------:R-:W-:Y:S02]  /*14120*/  UISETP.NE.AND UP0, UPT, UR30, -0x1, UPT ;  /* 0xffffffff1e00788c */ /* 0x000fe4000bf05270 */
[----:B------:R-:W-:-:S03]  /*14130*/  ULDC UR8, c[0x0][0x234] ;  /* 0x00008d0000087ab9 */ /* 0x000fc60000000800 */
[----:B------:R-:W2:Y:S01]  /*14140*/  S2UR UR7, SR_CTAID.Z ;  /* 0x00000000000779c3 */ /* 0x000ea20000002700 */
[----:B-1----:R-:W-:-:S04]  /*14150*/  UIMAD UR4, UR6, UR4, URZ ;  /* 0x00000004060472a4 */ /* 0x002fc8000f8e023f */
[----:B------:R-:W-:-:S04]  /*14160*/  USEL UR4, UR4, UR30, !UP0 ;  /* 0x0000001e04047287 */ /* 0x000fc8000c000000 */
[----:B--2---:R-:W-:Y:S01]  /*14170*/  UIMAD UR8, UR7, UR8, UR4 ;  /* 0x00000008070872a4 */ /* 0x004fe2000f8e0204 */
[----:B------:R-:W-:Y:S05]  /*14180*/  BRA `(.L_x_2522) ;  /* 0x0000006000007947 */ /* 0x000fea0003800000 */
.L_x_2521:
[----:B------:R-:W1:Y:S01]  /*14190*/  S2UR UR7, SR_CTAID.Z ;  /* 0x00000000000779c3 */ /* 0x000e620000002700 */
[----:B------:R-:W-:Y:S02]  /*141a0*/  ULDC UR4, c[0x0][0x1c0] ;  /* 0x0000700000047ab9 */ /* 0x000fe40000000800 */
[----:B------:R-:W-:-:S05]  /*141b0*/  ULDC UR8, c[0x0][0x214] ;  /* 0x0000850000087ab9 */ /* 0x000fca0000000800 */
[----:B------:R-:W1:Y:S02]  /*141c0*/  S2UR UR6, SR_CTAID.Y ;  /* 0x00000000000679c3 */ /* 0x000e640000002600 */
[----:B-1----:R-:W-:-:S04]  /*141d0*/  UIMAD UR4, UR6, UR4, UR7 ;  /* 0x00000004060472a4 */ /* 0x002fc8000f8e0207 */
[----:B------:R-:W-:Y:S02]  /*141e0*/  UIMAD UR8, UR4, UR8, URZ ;  /* 0x00000008040872a4 */ /* 0x000fe4000f8e023f */
.L_x_2522:
[----:B------:R-:W-:Y:S01]  /*141f0*/  BAR.SYNC.DEFER_BLOCKING 0x0 ;  /* 0x0000000000007b1d */ /* 0x000fe20000010000 */
[----:B---3--:R-:W-:Y:S01]  /*14200*/  LOP3.LUT R5, R10, 0xffffffe0, RZ, 0xc0, !PT ;  /* 0xffffffe00a057812 */ /* 0x008fe200078ec0ff */
[----:B------:R-:W-:Y:S01]  /*14210*/  USHF.R.S32.HI UR10, URZ, 0x1f, UR6 ;  /* 0x0000001f3f0a7899 */ /* 0x000fe20008011406 */
[----:B------:R-:W-:Y:S01]  /*14220*/  SHF.R.S32.HI R9, RZ, 0x1f, R11 ;  /* 0x0000001fff097819 */ /* 0x000fe2000001140b */
[----:B------:R-:W-:Y:S02]  /*14230*/  UISETP.NE.AND UP0, UPT, UR30, -0x1, UPT ;  /* 0xffffffff1e00788c */ /* 0x000fe4000bf05270 */
[----:B------:R-:W1:Y:S01]  /*14240*/  S2R R3, SR_TID.X ;  /* 0x0000000000037919 */ /* 0x000e620000002100 */
[----:B------:R-:W-:Y:S01]  /*14250*/  IMAD.IADD R4, R6, 0x1, -R5 ;  /* 0x0000000106047824 */ /* 0x000fe200078e0a05 */
[----:B------:R-:W-:Y:S01]  /*14260*/  ULDC.64 UR4, c[0x0][0x1e8] ;  /* 0x00007a0000047ab9 */ /* 0x000fe20000000a00 */
[----:B------:R-:W-:Y:S01]  /*14270*/  LEA.HI R9, R9, R11, RZ, 0x2 ;  /* 0x0000000b09097211 */ /* 0x000fe200078f10ff */
[----:B------:R-:W-:Y:S01]  /*14280*/  UIMAD.WIDE.U32 UR12, UR30, UR4, URZ ;  /* 0x000000041e0c72a5 */ /* 0x000fe2000f8e003f */
[----:B------:R-:W-:Y:S01]  /*14290*/  BSSY B0, `(.L_x_2523) ;  /* 0x0000030000007945 */ /* 0x000fe20003800000 */
[----:B------:R-:W-:-:S02]  /*142a0*/  LOP3.LUT P0, RZ, R4, 0x3, RZ, 0xc0, !PT ;  /* 0x0000000304ff7812 */ /* 0x000fc4000780c0ff */
[----:B------:R-:W-:Y:S01]  /*142b0*/  UIMAD UR9, UR30, UR5, UR13 ;  /* 0x000000051e0972a4 */ /* 0x000fe2000f8e020d */
[----:B------:R-:W-:Y:S02]  /*142c0*/  LOP3.LUT R9, R9, 0xffffffc, RZ, 0xc0, !PT ;  /* 0x0ffffffc09097812 */ /* 0x000fe400078ec0ff */
[----:B------:R-:W-:Y:S02]  /*142d0*/  ULDC.64 UR4, c[0x0][0x1e0] ;  /* 0x0000780000047ab9 */ /* 0x000fe40000000a00 */
[----:B------:R-:W-:Y:S01]  /*142e0*/  UIMAD UR10, UR10, UR4, URZ ;  /* 0x000000040a0a72a4 */ /* 0x000fe2000f8e023f */
[----:B------:R-:W-:Y:S01]  /*142f0*/  IMAD.IADD R9, R11, 0x1, -R9 ;  /* 0x000000010b097824 */ /* 0x000fe200078e0a09 */
[----:B------:R-:W-:Y:S02]  /*14300*/  UIMAD.WIDE.U32 UR14, UR6, UR4, URZ ;  /* 0x00000004060e72a5 */ /* 0x000fe4000f8e003f */
[----:B------:R-:W-:Y:S01]  /*14310*/  UIMAD UR5, UR6, UR5, UR10 ;  /* 0x00000005060572a4 */ /* 0x000fe2000f8e020a */
[----:B------:R2:W3:Y:S01]  /*14320*/  LDS.128 R68, [R243] ;  /* 0x00000000f3447984 */ /* 0x0004e20000000c00 */
[----:B------:R-:W-:-:S02]  /*14330*/  USEL UR12, UR14, UR12, !UP0 ;  /* 0x0000000c0e0c7287 */ /* 0x000fc4000c000000 */
[----:B------:R-:W-:Y:S01]  /*14340*/  @!UP0 UIADD3 UR9, UR15, UR5, URZ ;  /* 0x000000050f098290 */ /* 0x000fe2000fffe03f */
[----:B------:R2:W4:Y:S01]  /*14350*/  LDS.128 R64, [R243+0x800] ;  /* 0x00080000f3407984 */ /* 0x0005220000000c00 */
[----:B-1----:R-:W-:-:S03]  /*14360*/  SHF.R.S32.HI R8, RZ, 0x1f, R3 ;  /* 0x0000001fff087819 */ /* 0x002fc60000011403 */
[----:B------:R2:W1:Y:S01]  /*14370*/  LDS.128 R60, [R243+0x1000] ;  /* 0x00100000f33c7984 */ /* 0x0004620000000c00 */
        /* <DEDUP_REMOVED lines=33> */
.L_x_2524:
[----:B---34-:R-:W-:Y:S05]  /*14590*/  BSYNC B0 ;  /* 0x0000000000007941 */ /* 0x018fea0003800000 */
.L_x_2523:
        /* <DEDUP_REMOVED lines=40> */
.L_x_2526:
[----:B------:R-:W-:Y:S05]  /*14820*/  BSYNC B0 ;  /* 0x0000000000007941 */ /* 0x000fea0003800000 */
.L_x_2525:
        /* <DEDUP_REMOVED lines=14> */
[----:B-1-3--:R-:W-:-:S03]  /*14910*/  LEA R20, P4, R10, c[0x0][0x1d0], 0x1 ;  /* 0x000074000a147a11 */ /* 0x00afc600078808ff */
[----:B------:R-:W-:-:S04]  /*14920*/  IMAD R2, R3, c[0x0][0x1ec], R2 ;  /* 0x00007b0003027a24 */ /* 0x000fc800078e0202 */
[----:B------:R-:W-:-:S05]  /*14930*/  IMAD.IADD R2, R2, 0x1, R11 ;  /* 0x0000000102027824 */ /* 0x000fca00078e020b */
[----:B------:R-:W-:-:S05]  /*14940*/  LEA.HI.X R21, R10, c[0x0][0x1d4], R2, 0x1, P4 ;  /* 0x000075000a157a11 */ /* 0x000fca00020f0c02 */
[----:B------:R1:W-:Y:S04]  /*14950*/  @!P3 STG.E.128 [R20.64], R64 ;  /* 0x000000401400b986 */ /* 0x0003e8000c101d22 */
[----:B------:R1:W-:Y:S04]  /*14960*/  @!P2 STG.E.128 [R20.64+0x80], R48 ;  /* 0x000080301400a986 */ /* 0x0003e8000c101d22 */
[----:B------:R1:W-:Y:S04]  /*14970*/  @!P1 STG.E.128 [R20.64+0x100], R32 ;  /* 0x0001002014009986 */ /* 0x0003e8000c101d22 */
[----:B------:R1:W-:Y:S02]  /*14980*/  @!P0 STG.E.128 [R20.64+0x180], R16 ;  /* 0x0001801014008986 */ /* 0x0003e4000c101d22 */
.L_x_2528:
[----:B------:R-:W-:Y:S05]  /*14990*/  BSYNC B0 ;  /* 0x0000000000007941 */ /* 0x000fea0003800000 */
.L_x_2527:
        /* <DEDUP_REMOVED lines=18> */
[----:B------:R1:W-:Y:S04]  /*14ac0*/  @!P3 STG.E.128 [R16.64], R60 ;  /* 0x0000003c1000b986 */ /* 0x0003e8000c101d22 */
[----:B------:R1:W-:Y:S04]  /*14ad0*/  @!P2 STG.E.128 [R16.64+0x80], R44 ;  /* 0x0000802c1000a986 */ /* 0x0003e8000c101d22 */
[----:B------:R1:W-:Y:S04]  /*14ae0*/  @!P1 STG.E.128 [R16.64+0x100], R28 ;  /* 0x0001001c10009986 */ /* 0x0003e8000c101d22 */
[----:B------:R1:W-:Y:S02]  /*14af0*/  @!P0 STG.E.128 [R16.64+0x180], R12 ;  /* 0x0001800c10008986 */ /* 0x0003e4000c101d22 */
.L_x_2530:
[----:B------:R-:W-:Y:S05]  /*14b00*/  BSYNC B0 ;  /* 0x0000000000007941 */ /* 0x000fea0003800000 */
.L_x_2529:
[----:B------:R-:W-:-:S04]  /*14b10*/  IADD3 R2, R6, 0x30, RZ ;  /* 0x0000003006027810 */ /* 0x000fc80007ffe0ff */
[----:B------:R-:W-:-:S13]  /*14b20*/  ISETP.GE.AND P0, PT, R2, UR21, PT ;  /* 0x0000001502007c0c */ /* 0x000fda000bf06270 */
[----:B------:R-:W-:Y:S05]  /*14b30*/  @P0 EXIT ;  /* 0x000000000000094d */ /* 0x000fea0003800000 */
[----:B------:R-:W-:Y:S01]  /*14b40*/  IADD3 R6, P0, R6, 0x30, RZ ;  /* 0x0000003006067810 */ /* 0x000fe20007f1e0ff */
[----:B------:R-:W-:Y:S01]  /*14b50*/  IMAD.MOV.U32 R2, RZ, RZ, R4 ;  /* 0x000000ffff027224 */ /* 0x000fe200078e0004 */
[----:B------:R-:W-:Y:S01]  /*14b60*/  ISETP.GE.AND P2, PT, R244, c[0x0][0x220], PT ;  /* 0x00008800f4007a0c */ /* 0x000fe20003f46270 */
[----:B------:R-:W-:Y:S01]  /*14b70*/  IMAD.MOV.U32 R3, RZ, RZ, R9 ;  /* 0x000000ffff037224 */ /* 0x000fe200078e0009 */
        /* <DEDUP_REMOVED lines=16> */
.L_x_2531:
        /* <DEDUP_REMOVED lines=16> */
.L_x_4923:


//--------------------- .text._ZN5flash24flash_fwd_splitkv_kernelI23Flash_fwd_kernel_traitsILi256ELi64ELi64ELi4ELb0ELb0EN7cutlass10bfloat16_tE19Flash_kernel_traitsILi256ELi64ELi64ELi4ES3_EELb1ELb0ELb0ELb0ELb1ELb0ELb0ELb1EEEvNS_16Flash_fwd_paramsE --------------------------
	.section	.text._ZN5flash24flash_fwd_splitkv_kernelI23Flash_fwd_kernel_traitsILi256ELi64ELi64ELi4ELb0ELb0EN7cutlass10bfloat16_tE19Flash_kernel_traitsILi256ELi64ELi64ELi4ES3_EELb1ELb0ELb0ELb0ELb1ELb0ELb0ELb1EEEvNS_16Flash_fwd_paramsE,"ax",@progbits
	.sectioninfo	@"SHI_REGISTERS=255"
	.align	128
        .global         _ZN5flash24flash_fwd_splitkv_kernelI23Flash_fwd_kernel_traitsILi256ELi64ELi64ELi4ELb0ELb0EN7cutlass10bfloat16_tE19Flash_kernel_traitsILi256ELi64ELi64ELi4ES3_EELb1ELb0ELb0ELb0ELb1ELb0ELb0ELb1EEEvNS_16Flash_fwd_paramsE
        .type           _ZN5flash24flash_fwd_splitkv_kernelI23Flash_fwd_kernel_traitsILi256ELi64ELi64ELi4ELb0ELb0EN7cutlass10bfloat16_tE19Flash_kernel_traitsILi256ELi64ELi64ELi4ES3_EELb1ELb0ELb0ELb0ELb1ELb0ELb0ELb1EEEvNS_16Flash_fwd_paramsE,@function
        .size           _ZN5flash24flash_fwd_splitkv_kernelI23Flash_fwd_kernel_traitsILi256ELi64ELi64ELi4ELb0ELb0EN7cutlass10bfloat16_tE19Flash_kernel_traitsILi256ELi64ELi64ELi4ES3_EELb1ELb0ELb0ELb0ELb1ELb0ELb0ELb1EEEvNS_16Flash_fwd_paramsE,(.L_x_4883 - _ZN5flash24flash_fwd_splitkv_kernelI23Flash_fwd_kernel_traitsILi256ELi64ELi64ELi4ELb0ELb0EN7cutlass10bfloat16_tE19Flash_kernel_traitsILi256ELi64ELi64ELi4ES3_EELb1ELb0ELb0ELb0ELb1ELb0ELb0ELb1EEEvNS_16Flash_fwd_paramsE)
        .other          _ZN5flash24flash_fwd_splitkv_kernelI23Flash_fwd_kernel_traitsILi256ELi64ELi64ELi4ELb0ELb0EN7cutlass10bfloat16_tE19Flash_kernel_traitsILi256ELi64ELi64ELi4ES3_EELb1ELb0ELb0ELb0ELb1ELb0ELb0ELb1EEEvNS_16Flash_fwd_paramsE,@"STO_CUDA_ENTRY STV_DEFAULT"
_ZN5flash24flash_fwd_splitkv_kernelI23Flash_fwd_kernel_traitsILi256ELi64ELi64ELi4ELb0ELb0EN7cutlass10bfloat16_tE19Flash_kernel_traitsILi256ELi64ELi64ELi4ES3_EELb1ELb0ELb0ELb0ELb1ELb0ELb0ELb1EEEvNS_16Flash_fwd_paramsE:
.text._ZN5flash24flash_fwd_splitkv_kernelI23Flash_fwd_kernel_traitsILi256ELi64ELi64ELi4ELb0ELb0EN7cutlass10bfloat16_tE19Flash_kernel_traitsILi256ELi64ELi64ELi4ES3_EELb1ELb0ELb0ELb0ELb1ELb0ELb0ELb1EEEvNS_16Flash_fwd_paramsE:
        /* <DEDUP_REMOVED lines=10> */
[----:B-123--:R-:W-:Y:S05]  /*00a0*/  CALL.REL.NOINC `($_ZN5flash24flash_fwd_splitkv_kernelI23Flash_fwd_kernel_traitsILi256ELi64ELi64ELi4ELb0ELb0EN7cutlass10bfloat16_tE19Flash_kernel_traitsILi256ELi64ELi64ELi4ES3_EELb1ELb0ELb0ELb0ELb1ELb0ELb0ELb1EEEvNS_16Flash_fwd_paramsE$_ZN5flash30compute_attn_1rowblock_splitkvI23Flash_fwd_kernel_traitsILi256ELi64ELi64ELi4ELb0ELb0EN7cutlass10bfloat16_tE19Flash_kernel_traitsILi256ELi64ELi64ELi4ES3_EELb1ELb0ELb0ELb0ELb1ELb0ELb0ELb1ENS_16Flash_fwd_paramsEEEvRKT8_iiiii) ;  /* 0x0000002000007944 */ /* 0x00efea0003c00000 */
[----:B------:R-:W-:Y:S05]  /*00b0*/  BSYNC B3 ;  /* 0x0000000000037941 */ /* 0x000fea0003800000 */
.L_x_2532:
[----:B------:R-:W-:Y:S05]  /*00c0*/  EXIT ;  /* 0x000000000000794d */ /* 0x000fea0003800000 */
        .type           $_ZN5flash24flash_fwd_splitkv_kernelI23Flash_fwd_kernel_traitsILi256ELi64ELi64ELi4ELb0ELb0EN7cutlass10bfloat16_tE19Flash_kernel_traitsILi256ELi64ELi64ELi4ES3_EELb1ELb0ELb0ELb0ELb1ELb0ELb0ELb1EEEvNS_16Flash_fwd_paramsE$_ZN5flash30compute_attn_1rowblock_splitkvI23Flash_fwd_kernel_traitsILi256ELi64ELi64ELi4ELb0ELb0EN7cutlass10bfloat16_tE19Flash_kernel_traitsILi256ELi64ELi64ELi4ES3_EELb1ELb0ELb0ELb0ELb1ELb0ELb0ELb1ENS_16Flash_fwd_paramsEEEvRKT8_iiiii,@function
        .size           $_ZN5flash24flash_fwd_splitkv_kernelI23Flash_fwd_kernel_traitsILi256ELi64ELi64ELi4ELb0ELb0EN7cutlass10bfloat16_tE19Flash_kernel_traitsILi256ELi64ELi64ELi4ES3_EELb1ELb0ELb0ELb0ELb1ELb0ELb0ELb1EEEvNS_16Flash_fwd_paramsE$_ZN5flash30compute_attn_1rowblock_splitkvI23Flash_fwd_kernel_traitsILi256ELi64ELi64ELi4ELb0ELb0EN7cutlass10bfloat16_tE19Flash_kernel_traitsILi256ELi64ELi64ELi4ES3_EELb1ELb0ELb0ELb0ELb1ELb0ELb0ELb1ENS_16Flash_fwd_paramsEEEvRKT8_iiiii,($__internal_18_$__cuda_sm70_shflsync_bfly_p - $_ZN5flash24flash_fwd_splitkv_kernelI23Flash_fwd_kernel_traitsILi256ELi64ELi64ELi4ELb0ELb0EN7cutlass10bfloat16_tE19Flash_kernel_traitsILi256ELi64ELi64ELi4ES3_EELb1ELb0ELb0ELb0ELb1ELb0ELb0ELb1EEEvNS_16Flash_fwd_paramsE$_ZN5flash30compute_attn_1rowblock_splitkvI23Flash_fwd_kernel_traitsILi256ELi64ELi64ELi4ELb0ELb0EN7cutlass10bfloat16_tE19Flash_kernel_traitsILi256ELi64ELi64ELi4ES3_EELb1ELb0ELb0ELb0ELb1ELb0ELb0ELb1ENS_16Flash_fwd_paramsEEEvRKT8_iiiii)
$_ZN5flash24flash_fwd_splitkv_kernelI23Flash_fwd_kernel_traitsILi256ELi64ELi64ELi4ELb0ELb0EN7cutlass10bfloat16_tE19Flash_kernel_traitsILi256ELi64ELi64ELi4ES3_EELb1ELb0ELb0ELb0ELb1ELb0ELb0ELb1EEEvNS_16Flash_fwd_paramsE$_ZN5flash30compute_attn_1rowblock_splitkvI23Flash_fwd_kernel_traitsILi256ELi64ELi64ELi4ELb0ELb0EN7cutlass10bfloat16_tE19Flash_kernel_traitsILi256ELi64ELi64ELi4ES3_EELb1ELb0ELb0ELb0ELb1ELb0ELb0ELb1ENS_16Flash_fwd_paramsEEEvRKT8_iiiii:
        /* <DEDUP_REMOVED lines=12> */
[----:B------:R-:W-:Y:S01]  /*0190*/  IMAD.MOV.U32 R13, RZ, RZ, -0x1 ;  /* 0xffffffffff0d7424 */ /* 0x000fe200078e00ff */
[----:B------:R-:W2:Y:S01]  /*01a0*/  S2R R55, SR_TID.X ;  /* 0x0000000000377919 */ /* 0x000ea20000002100 */
[----:B------:R-:W-:Y:S01]  /*01b0*/  ISETP.NE.AND.EX P1, PT, R5, RZ, PT, P1 ;  /* 0x000000ff0500720c */ /* 0x000fe20003f25310 */
[----:B------:R-:W-:-:S12]  /*01c0*/  IMAD.WIDE R4, R238, 0x4, R4 ;  /* 0x00000004ee047825 */ /* 0x000fd800078e0204 */
[----:B------:R-:W-:Y:S05]  /*01d0*/  @!P1 BRA `(.L_x_2534) ;  /* 0x0000004000009947 */ /* 0x000fea0003800000 */
[----:B------:R-:W3:Y:S02]  /*01e0*/  LD.E.U8 R0, [R28.64+0x1b2] ;  /* 0x0001b2061c007980 */ /* 0x000ee4000c101100 */
[----:B---3--:R-:W-:-:S13]  /*01f0*/  ISETP.NE.AND P0, PT, R0, RZ, PT ;  /* 0x000000ff0000720c */ /* 0x008fda0003f05270 */
[----:B------:R-:W-:Y:S05]  /*0200*/  @!P0 BRA `(.L_x_2534) ;  /* 0x0000001000008947 */ /* 0x000fea0003800000 */
[----:B------:R3:W5:Y:S02]  /*0210*/  LD.E R13, [R4.64] ;  /* 0x00000006040d7980 */ /* 0x000764000c101900 */
.L_x_2534:
[----:B------:R-:W-:Y:S05]  /*0220*/  BSYNC B0 ;  /* 0x0000000000007941 */ /* 0x000fea0003800000 */
.L_x_2533:
[----:B------:R-:W4:Y:S04]  /*0230*/  LD.E.64 R30, [R28.64+0xf0] ;  /* 0x0000f0061c1e7980 */ /* 0x000f28000c101b00 */
[----:B-1-3--:R-:W3:Y:S01]  /*0240*/  @P2 LD.E R3, [R2.64+0x4] ;  /* 0x0000040602032980 */ /* 0x00aee2000c101900 */
[----:B------:R-:W-:Y:S01]  /*0250*/  IMAD.MOV.U32 R12, RZ, RZ, RZ ;  /* 0x000000ffff0c7224 */ /* 0x000fe200078e00ff */
[----:B----4-:R-:W-:-:S04]  /*0260*/  ISETP.NE.U32.AND P0, PT, R30, RZ, PT ;  /* 0x000000ff1e00720c */ /* 0x010fc80003f05070 */
[----:B------:R-:W-:Y:S01]  /*0270*/  ISETP.NE.AND.EX P0, PT, R31, RZ, PT, P0 ;  /* 0x000000ff1f00720c */ /* 0x000fe20003f05300 */
[----:B------:R-:W-:Y:S01]  /*0280*/  IMAD.WIDE R30, R238, 0x4, R30 ;  /* 0x00000004ee1e7825 */ /* 0x000fe200078e021e */
[----:B---3-5:R-:W-:-:S06]  /*0290*/  @P2 IADD3 R240, -R242, R3, RZ ;  /* 0x00000003f2f02210 */ /* 0x028fcc0007ffe1ff */
        /* <DEDUP_REMOVED lines=10> */
.L_x_2536:
[----:B------:R3:W5:Y:S02]  /*0340*/  LD.E R3, [R28.64+0xb8] ;  /* 0x0000b8061c037980 */ /* 0x000764000c101900 */
.L_x_2537:
[----:B------:R-:W-:Y:S05]  /*0350*/  BSYNC B0 ;  /* 0x0000000000007941 */ /* 0x000fea0003800000 */
.L_x_2535:
[----:B---3--:R-:W3:Y:S01]  /*0360*/  LD.E.64 R4, [R28.64+0xf8] ;  /* 0x0000f8061c047980 */ /* 0x008ee2000c101b00 */
[----:B------:R-:W-:Y:S01]  /*0370*/  BSSY B1, `(.L_x_2538) ;  /* 0x0000012000017945 */ /* 0x000fe20003800000 */
[----:B-----5:R-:W-:Y:S01]  /*0380*/  IMAD.IADD R70, R3, 0x1, -R12 ;  /* 0x0000000103467824 */ /* 0x020fe200078e0a0c */
[----:B---3--:R-:W-:-:S04]  /*0390*/  ISETP.NE.U32.AND P1, PT, R4, RZ, PT ;  /* 0x000000ff0400720c */ /* 0x008fc80003f25070 */
[----:B------:R-:W-:-:S13]  /*03a0*/  ISETP.NE.AND.EX P1, PT, R5, RZ, PT, P1 ;  /* 0x000000ff0500720c */ /* 0x000fda0003f25310 */
[----:B------:R-:W-:Y:S05]  /*03b0*/  @!P1 BRA `(.L_x_2539) ;  /* 0x0000004000009947 */ /* 0x000fea0003800000 */
[----:B------:R-:W-:-:S05]  /*03c0*/  IMAD.WIDE R4, R238, 0x4, R4 ;  /* 0x00000004ee047825 */ /* 0x000fca00078e0204 */
[----:B------:R-:W3:Y:S02]  /*03d0*/  LD.E R53, [R4.64] ;  /* 0x0000000604357980 */ /* 0x000ee4000c101900 */
[----:B---3--:R-:W-:Y:S01]  /*03e0*/  IADD3 R53, R53, -R12, RZ ;  /* 0x8000000c35357210 */ /* 0x008fe20007ffe0ff */
[----:B------:R-:W-:Y:S05]  /*03f0*/  BRA `(.L_x_2540) ;  /* 0x0000009000007947 */ /* 0x000fea0003800000 */
.L_x_2539:
[----:B------:R-:W3:Y:S01]  /*0400*/  LD.E.64 R2, [R28.64+0x108] ;  /* 0x000108061c027980 */ /* 0x000ee2000c101b00 */
[----:B------:R-:W-:Y:S01]  /*0410*/  BSSY B0, `(.L_x_2541) ;  /* 0x0000006000007945 */ /* 0x000fe20003800000 */
[----:B------:R-:W-:Y:S01]  /*0420*/  IMAD.MOV.U32 R53, RZ, RZ, RZ ;  /* 0x000000ffff357224 */ /* 0x000fe200078e00ff */
[----:B---3--:R-:W-:-:S04]  /*0430*/  ISETP.NE.U32.AND P1, PT, R2, RZ, PT ;  /* 0x000000ff0200720c */ /* 0x008fc80003f25070 */
[----:B------:R-:W-:-:S13]  /*0440*/  ISETP.NE.AND.EX P1, PT, R3, RZ, PT, P1 ;  /* 0x000000ff0300720c */ /* 0x000fda0003f25310 */
[----:B------:R-:W-:Y:S05]  /*0450*/  @!P1 BRA `(.L_x_2542) ;  /* 0x0000001000009947 */ /* 0x000fea0003800000 */
[----:B------:R3:W5:Y:S02]  /*0460*/  LD.E R53, [R28.64+0xbc] ;  /* 0x0000bc061c357980 */ /* 0x000764000c101900 */
.L_x_2542:
[----:B------:R-:W-:Y:S05]  /*0470*/  BSYNC B0 ;  /* 0x0000000000007941 */ /* 0x000fea0003800000 */
.L_x_2541:
[----:B-----5:R-:W-:Y:S02]  /*0480*/  IADD3 R53, R70, R53, RZ ;  /* 0x0000003546357210 */ /* 0x020fe40007ffe0ff */
.L_x_2540:
[----:B------:R-:W-:Y:S05]  /*0490*/  BSYNC B1 ;  /* 0x0000000000017941 */ /* 0x000fea0003800000 */
.L_x_2538:
[----:B------:R-:W-:Y:S01]  /*04a0*/  IMAD.SHL.U32 R61, R239, 0x40, RZ ;  /* 0x00000040ef3d7824 */ /* 0x000fe200078e00ff */
[----:B------:R-:W-:Y:S01]  /*04b0*/  MOV R2, R236 ;  /* 0x000000ec00027202 */ /* 0x000fe20000000f00 */
[----:B------:R-:W-:-:S03]  /*04c0*/  IMAD.MOV.U32 R3, RZ, RZ, 0x0 ;  /* 0x00000000ff037424 */ /* 0x000fc600078e00ff */
[----:B------:R-:W-:-:S13]  /*04d0*/  ISETP.GT.AND P1, PT, R240, R61, PT ;  /* 0x0000003df000720c */ /* 0x000fda0003f24270 */
[----:B------:R-:W-:Y:S05]  /*04e0*/  @!P1 RET.REL.NODEC R2 `(_ZN5flash24flash_fwd_splitkv_kernelI23Flash_fwd_kernel_traitsILi256ELi64ELi64ELi4ELb0ELb0EN7cutlass10bfloat16_tE19Flash_kernel_traitsILi256ELi64ELi64ELi4ES3_EELb1ELb0ELb0ELb0ELb1ELb0ELb0ELb1EEEvNS_16Flash_fwd_paramsE) ;  /* 0xfffffb1002009950 */ /* 0x000fea0003c3ffff */
[----:B------:R-:W4:Y:S04]  /*04f0*/  LD.E R7, [R28.64+0xb8] ;  /* 0x0000b8061c077980 */ /* 0x000f28000c101900 */
[----:B------:R-:W5:Y:S01]  /*0500*/  LD.E R0, [R28.64+0x188] ;  /* 0x000188061c007980 */ /* 0x000f62000c101900 */
[----:B------:R-:W-:Y:S02]  /*0510*/  IADD3 R3, -R240, 0x7f, R61 ;  /* 0x0000007ff0037810 */ /* 0x000fe40007ffe13d */
[----:B------:R-:W-:-:S04]  /*0520*/  IADD3 R5, R53, 0x3f, RZ ;  /* 0x0000003f35057810 */ /* 0x000fc80007ffe0ff */
        /* <DEDUP_REMOVED lines=15> */
[----:B------:R-:W-:Y:S01]  /*0620*/  ISETP.NE.AND P0, PT, R242, -0x1, PT ;  /* 0xfffffffff200780c */ /* 0x000fe20003f05270 */
[----:B------:R-:W4:Y:S04]  /*0630*/  LD.E.64 R14, [R28.64+0x88] ;  /* 0x000088061c0e7980 */ /* 0x000f28000c101b00 */
[----:B---3--:R-:W3:Y:S04]  /*0640*/  LD.E.64 R6, [R28.64+0x90] ;  /* 0x000090061c067980 */ /* 0x008ee8000c101b00 */
[----:B--2---:R-:W2:Y:S04]  /*0650*/  LD.E R2, [R28.64+0x60] ;  /* 0x000060061c027980 */ /* 0x004ea8000c101900 */
[----:B------:R-:W2:Y:S04]  /*0660*/  @!P0 LD.E.64 R12, [R28.64+0x80] ;  /* 0x000080061c0c8980 */ /* 0x000ea8000c101b00 */
[----:B------:R-:W3:Y:S04]  /*0670*/  LD.E R0, [R28.64+0xb4] ;  /* 0x0000b4061c007980 */ /* 0x000ee8000c101900 */
[----:B------:R1:W5:Y:S04]  /*0680*/  LD.E.64 R10, [R28.64+0x70] ;  /* 0x000070061c0a7980 */ /* 0x000368000c101b00 */
[----:B------:R1:W5:Y:S01]  /*0690*/  LD.E.64 R18, [R28.64+0xa0] ;  /* 0x0000a0061c127980 */ /* 0x000362000c101b00 */
[----:B------:R-:W-:-:S04]  /*06a0*/  SHF.R.S32.HI R8, RZ, 0x1f, R55 ;  /* 0x0000001fff087819 */ /* 0x000fc80000011437 */
[----:B------:R-:W-:-:S04]  /*06b0*/  LEA.HI R8, R8, R55, RZ, 0x3 ;  /* 0x0000003708087211 */ /* 0x000fc800078f18ff */
[----:B------:R-:W-:-:S04]  /*06c0*/  LOP3.LUT R16, R8, 0x1ffffff8, RZ, 0xc0, !PT ;  /* 0x1ffffff808107812 */ /* 0x000fc800078ec0ff */
[----:B------:R-:W-:Y:S02]  /*06d0*/  IADD3 R5, -R16, R55, RZ ;  /* 0x0000003710057210 */ /* 0x000fe40007ffe1ff */
[----:B------:R-:W-:Y:S02]  /*06e0*/  @!P0 SHF.R.S32.HI R4, RZ, 0x1f, R238 ;  /* 0x0000001fff048819 */ /* 0x000fe400000114ee */
[----:B------:R-:W-:-:S04]  /*06f0*/  SHF.L.U32 R20, R5, 0x3, RZ ;  /* 0x0000000305147819 */ /* 0x000fc800000006ff */
[----:B------:R-:W-:Y:S02]  /*0700*/  SHF.R.S32.HI R21, RZ, 0x1f, R20 ;  /* 0x0000001fff157819 */ /* 0x000fe40000011414 */
[----:B------:R-:W-:Y:S01]  /*0710*/  IADD3 R240, -R61, R240, RZ ;  /* 0x000000f03df07210 */ /* 0x000fe20007ffe1ff */
[----:B------:R-:W-:Y:S01]  /*0720*/  BSSY B0, `(.L_x_2544) ;  /* 0x0000025000007945 */ /* 0x000fe20003800000 */
[-C--:B----4-:R-:W-:Y:S02]  /*0730*/  @P0 IMAD R3, R15, R242.reuse, RZ ;  /* 0x000000f20f030224 */ /* 0x090fe400078e02ff */
[----:B------:R-:W-:-:S04]  /*0740*/  @P0 IMAD.WIDE.U32 R16, R14, R242, RZ ;  /* 0x000000f20e100225 */ /* 0x000fc800078e00ff */
[----:B--2---:R-:W-:-:S04]  /*0750*/  @!P0 IMAD R9, R13, R238, RZ ;  /* 0x000000ee0d098224 */ /* 0x004fc800078e02ff */
[C---:B------:R-:W-:Y:S02]  /*0760*/  @!P0 IMAD R4, R12.reuse, R4, R9 ;  /* 0x000000040c048224 */ /* 0x040fe400078e0209 */
[----:B------:R-:W-:Y:S01]  /*0770*/  @!P0 IMAD.WIDE.U32 R12, R12, R238, RZ ;  /* 0x000000ee0c0c8225 */ /* 0x000fe200078e00ff */
[----:B------:R-:W-:-:S03]  /*0780*/  SHF.R.S32.HI R9, RZ, 0x1f, R61 ;  /* 0x0000001fff097819 */ /* 0x000fc6000001143d */
[----:B------:R-:W-:Y:S01]  /*0790*/  IMAD R5, R15, R61, RZ ;  /* 0x0000003d0f057224 */ /* 0x000fe200078e02ff */
[----:B------:R-:W-:Y:S01]  /*07a0*/  @!P0 MOV R16, R12 ;  /* 0x0000000c00108202 */ /* 0x000fe20000000f00 */
[----:B------:R-:W-:-:S04]  /*07b0*/  IMAD.WIDE.U32 R20, R61, R14, R20 ;  /* 0x0000000e3d147225 */ /* 0x000fc800078e0014 */
[----:B------:R-:W-:Y:S02]  /*07c0*/  @P0 IMAD.IADD R3, R17, 0x1, R3 ;  /* 0x0000000111030824 */ /* 0x000fe400078e0203 */
[----:B------:R-:W-:Y:S02]  /*07d0*/  IMAD R12, R14, R9, R5 ;  /* 0x000000090e0c7224 */ /* 0x000fe400078e0205 */
[----:B------:R-:W-:Y:S01]  /*07e0*/  @!P0 IMAD.IADD R3, R13, 0x1, R4 ;  /* 0x000000010d038824 */ /* 0x000fe200078e0204 */
[----:B------:R-:W-:Y:S02]  /*07f0*/  IADD3 R16, P0, R16, R20, RZ ;  /* 0x0000001410107210 */ /* 0x000fe40007f1e0ff */
[----:B------:R-:W-:Y:S02]  /*0800*/  SHF.R.S32.HI R5, RZ, 0x3, R8 ;  /* 0x00000003ff057819 */ /* 0x000fe40000011408 */
[----:B------:R-:W-:Y:S02]  /*0810*/  IADD3.X R17, R3, R21, R12, P0, !PT ;  /* 0x0000001503117210 */ /* 0x000fe400007fe40c */
[----:B------:R-:W-:Y:S01]  /*0820*/  ISETP.GE.AND P0, PT, R5, R240, PT ;  /* 0x000000f00500720c */ /* 0x000fe20003f06270 */
[----:B---3--:R-:W-:Y:S01]  /*0830*/  IMAD R3, R7, R237, RZ ;  /* 0x000000ed07037224 */ /* 0x008fe200078e02ff */
[--C-:B------:R-:W-:Y:S01]  /*0840*/  SHF.R.S32.HI R4, RZ, 0x1f, R237.reuse ;  /* 0x0000001fff047819 */ /* 0x100fe200000114ed */
[----:B------:R-:W-:-:S02]  /*0850*/  IMAD R2, R238, R2, R237 ;  /* 0x00000002ee027224 */ /* 0x000fc400078e02ed */
[----:B------:R-:W-:-:S04]  /*0860*/  IMAD.WIDE.U32 R16, R237, R6, R16 ;  /* 0x00000006ed107225 */ /* 0x000fc800078e0010 */
[----:B------:R-:W-:Y:S01]  /*0870*/  IMAD R3, R6, R4, R3 ;  /* 0x0000000406037224 */ /* 0x000fe200078e0203 */
[----:B------:R-:W-:Y:S01]  /*0880*/  SHF.R.S32.HI R7, RZ, 0x1f, R5 ;  /* 0x0000001fff077819 */ /* 0x000fe20000011405 */
[----:B------:R-:W-:Y:S02]  /*0890*/  IMAD R0, R0, R2, R61 ;  /* 0x0000000200007224 */ /* 0x000fe400078e023d */
[----:B------:R-:W-:Y:S01]  /*08a0*/  IMAD.IADD R25, R17, 0x1, R3 ;  /* 0x0000000111197824 */ /* 0x000fe200078e0203 */
[----:B------:R-:W-:Y:S05]  /*08b0*/  @P0 BRA `(.L_x_2545) ;  /* 0x000000b000000947 */ /* 0x000fea0003800000 */
[----:B-1----:R-:W-:Y:S01]  /*08c0*/  MOV R24, R16 ;  /* 0x0000001000187202 */ /* 0x002fe20000000f00 */
[----:B------:R-:W-:-:S04]  /*08d0*/  IMAD R2, R15, R5, RZ ;  /* 0x000000050f027224 */ /* 0x000fc800078e02ff */
[----:B------:R-:W-:-:S04]  /*08e0*/  IMAD.WIDE.U32 R8, R14, R5, R24 ;  /* 0x000000050e087225 */ /* 0x000fc800078e0018 */
[----:B------:R-:W-:-:S05]  /*08f0*/  IMAD R2, R14, R7, R2 ;  /* 0x000000070e027224 */ /* 0x000fca00078e0202 */
[----:B------:R-:W-:Y:S02]  /*0900*/  IADD3 R3, R9, R2, RZ ;  /* 0x0000000209037210 */ /* 0x000fe40007ffe0ff */
[----:B-----5:R-:W-:-:S04]  /*0910*/  LEA R2, P0, R8, R10, 0x1 ;  /* 0x0000000a08027211 */ /* 0x020fc800078008ff */
[----:B------:R-:W-:-:S05]  /*0920*/  LEA.HI.X R3, R8, R11, R3, 0x1, P0 ;  /* 0x0000000b08037211 */ /* 0x000fca00000f0c03 */
[----:B------:R1:W-:Y:S04]  /*0930*/  ST.E.128 [R2.64], RZ ;  /* 0x000000ff02007985 */ /* 0x0003e8000c101d06 */
[----:B------:R1:W-:Y:S04]  /*0940*/  ST.E.128 [R2.64+0x80], RZ ;  /* 0x000080ff02007985 */ /* 0x0003e8000c101d06 */
[----:B------:R1:W-:Y:S04]  /*0950*/  ST.E.128 [R2.64+0x100], RZ ;  /* 0x000100ff02007985 */ /* 0x0003e8000c101d06 */
[----:B------:R1:W-:Y:S02]  /*0960*/  ST.E.128 [R2.64+0x180], RZ ;  /* 0x000180ff02007985 */ /* 0x0003e4000c101d06 */
.L_x_2545:
[----:B-1----:R-:W-:Y:S05]  /*0970*/  BSYNC B0 ;  /* 0x0000000000007941 */ /* 0x002fea0003800000 */
.L_x_2544:
        /* <DEDUP_REMOVED lines=8> */
[----:B------:R-:W-:-:S04]  /*0a00*/  IMAD.WIDE.U32 R12, R14, R9, R12 ;  /* 0x000000090e0c7225 */ /* 0x000fc800078e000c */
[----:B------:R-:W-:Y:S01]  /*0a10*/  IMAD R3, R3, R14, RZ ;  /* 0x0000000e03037224 */ /* 0x000fe200078e02ff */
[----:B-----5:R-:W-:-:S03]  /*0a20*/  LEA R2, P0, R12, R10, 0x1 ;  /* 0x0000000a0c027211 */ /* 0x020fc600078008ff */
[----:B------:R-:W-:-:S05]  /*0a30*/  IMAD R3, R15, R9, R3 ;  /* 0x000000090f037224 */ /* 0x000fca00078e0203 */
[----:B------:R-:W-:-:S04]  /*0a40*/  IADD3 R3, R13, R3, RZ ;  /* 0x000000030d037210 */ /* 0x000fc80007ffe0ff */
[----:B------:R-:W-:-:S05]  /*0a50*/  LEA.HI.X R3, R12, R11, R3, 0x1, P0 ;  /* 0x0000000b0c037211 */ /* 0x000fca00000f0c03 */
[----:B------:R1:W-:Y:S04]  /*0a60*/  ST.E.128 [R2.64], RZ ;  /* 0x000000ff02007985 */ /* 0x0003e8000c101d06 */
[----:B------:R1:W-:Y:S04]  /*0a70*/  ST.E.128 [R2.64+0x80], RZ ;  /* 0x000080ff02007985 */ /* 0x0003e8000c101d06 */
[----:B------:R1:W-:Y:S04]  /*0a80*/  ST.E.128 [R2.64+0x100], RZ ;  /* 0x000100ff02007985 */ /* 0x0003e8000c101d06 */
[----:B------:R1:W-:Y:S02]  /*0a90*/  ST.E.128 [R2.64+0x180], RZ ;  /* 0x000180ff02007985 */ /* 0x0003e4000c101d06 */
.L_x_2547:
[----:B------:R-:W-:Y:S05]  /*0aa0*/  BSYNC B0 ;  /* 0x0000000000007941 */ /* 0x000fea0003800000 */
.L_x_2546:
[----:B------:R-:W-:Y:S01]  /*0ab0*/  IADD3 R21, R5, 0x20, RZ ;  /* 0x0000002005157810 */ /* 0x000fe20007ffe0ff */
[----:B------:R-:W-:Y:S03]  /*0ac0*/  BSSY B0, `(.L_x_2548) ;  /* 0x0000011000007945 */ /* 0x000fe60003800000 */
[----:B------:R-:W-:-:S13]  /*0ad0*/  ISETP.GE.AND P0, PT, R21, R240, PT ;  /* 0x000000f01500720c */ /* 0x000fda0003f06270 */
[----:B------:R-:W-:Y:S05]  /*0ae0*/  @P0 BRA `(.L_x_2549) ;  /* 0x000000e000000947 */ /* 0x000fea0003800000 */
[----:B------:R-:W-:Y:S01]  /*0af0*/  IADD3 R9, P0, R5, 0x20, RZ ;  /* 0x0000002005097810 */ /* 0x000fe20007f1e0ff */
[----:B------:R-:W-:Y:S01]  /*0b00*/  IMAD.MOV.U32 R12, RZ, RZ, R16 ;  /* 0x000000ffff0c7224 */ /* 0x000fe200078e0010 */
[----:B------:R-:W-:-:S03]  /*0b10*/  MOV R13, R25 ;  /* 0x00000019000d7202 */ /* 0x000fc60000000f00 */
[----:B-1----:R-:W-:Y:S02]  /*0b20*/  IMAD.X R3, RZ, RZ, R7, P0 ;  /* 0x000000ffff037224 */ /* 0x002fe400000e0607 */
        /* <DEDUP_REMOVED lines=10> */
.L_x_2549:
[----:B------:R-:W-:Y:S05]  /*0bd0*/  BSYNC B0 ;  /* 0x0000000000007941 */ /* 0x000fea0003800000 */
.L_x_2548:
[----:B------:R-:W-:Y:S01]  /*0be0*/  IADD3 R13, R5, 0x30, RZ ;  /* 0x00000030050d7810 */ /* 0x000fe20007ffe0ff */
[----:B------:R-:W-:Y:S03]  /*0bf0*/  BSSY B0, `(.L_x_2550) ;  /* 0x0000010000007945 */ /* 0x000fe60003800000 */
[----:B------:R-:W-:-:S13]  /*0c00*/  ISETP.GE.AND P0, PT, R13, R240, PT ;  /* 0x000000f00d00720c */ /* 0x000fda0003f06270 */
[----:B------:R-:W-:Y:S05]  /*0c10*/  @P0 BRA `(.L_x_2551) ;  /* 0x000000d000000947 */ /* 0x000fea0003800000 */
[----:B------:R-:W-:Y:S02]  /*0c20*/  IADD3 R9, P0, R5, 0x30, RZ ;  /* 0x0000003005097810 */ /* 0x000fe40007f1e0ff */
[----:B------:R-:W-:Y:S02]  /*0c30*/  MOV R17, R25 ;  /* 0x0000001900117202 */ /* 0x000fe40000000f00 */
[----:B-1----:R-:W-:-:S03]  /*0c40*/  IADD3.X R3, RZ, R7, RZ, P0, !PT ;  /* 0x00000007ff037210 */ /* 0x002fc600007fe4ff */
        /* <DEDUP_REMOVED lines=10> */
.L_x_2551:
[----:B------:R-:W-:Y:S05]  /*0cf0*/  BSYNC B0 ;  /* 0x0000000000007941 */ /* 0x000fea0003800000 */
.L_x_2550:
[----:B------:R-:W-:Y:S01]  /*0d00*/  LOP3.LUT P4, RZ, R55, 0x7, RZ, 0xc0, !PT ;  /* 0x0000000737ff7812 */ /* 0x000fe2000788c0ff */
[----:B------:R-:W-:-:S03]  /*0d10*/  IMAD.MOV.U32 R237, RZ, RZ, 0x0 ;  /* 0x00000000ffed7424 */ /* 0x000fc600078e00ff */
[-C--:B------:R-:W-:Y:S02]  /*0d20*/  ISETP.GE.OR P3, PT, R5, R240.reuse, P4 ;  /* 0x000000f00500720c */ /* 0x080fe40002766670 */
[-C--:B------:R-:W-:Y:S02]  /*0d30*/  ISETP.GE.OR P2, PT, R23, R240.reuse, P4 ;  /* 0x000000f01700720c */ /* 0x080fe40002746670 */
[-C--:B------:R-:W-:Y:S02]  /*0d40*/  ISETP.GE.OR P1, PT, R21, R240.reuse, P4 ;  /* 0x000000f01500720c */ /* 0x080fe40002726670 */
[C---:B------:R-:W-:Y:S02]  /*0d50*/  IADD3 R5, P0, R0.reuse, R5, RZ ;  /* 0x0000000500057210 */ /* 0x040fe40007f1e0ff */
[----:B------:R-:W-:Y:S02]  /*0d60*/  ISETP.GE.OR P4, PT, R13, R240, P4 ;  /* 0x000000f00d00720c */ /* 0x000fe40002786670 */
[----:B------:R-:W-:-:S02]  /*0d70*/  LEA.HI.X.SX32 R0, R0, R7, 0x1, P0 ;  /* 0x0000000700007211 */ /* 0x000fc400000f0eff */
[C---:B-1---5:R-:W-:Y:S01]  /*0d80*/  LEA R2, P0, R5.reuse, R18, 0x2 ;  /* 0x0000001205027211 */ /* 0x062fe200078010ff */
[----:B------:R-:W-:Y:S02]  /*0d90*/  @!P3 IMAD.MOV.U32 R9, RZ, RZ, 0x7f800000 ;  /* 0x7f800000ff09b424 */ /* 0x000fe400078e00ff */
[----:B------:R-:W-:Y:S01]  /*0da0*/  @!P2 IMAD.MOV.U32 R7, RZ, RZ, 0x7f800000 ;  /* 0x7f800000ff07a424 */ /* 0x000fe200078e00ff */
[----:B------:R-:W-:Y:S01]  /*0db0*/  LEA.HI.X R3, R5, R19, R0, 0x2, P0 ;  /* 0x0000001305037211 */ /* 0x000fe200000f1400 */
[----:B------:R-:W-:-:S04]  /*0dc0*/  @!P1 IMAD.MOV.U32 R5, RZ, RZ, 0x7f800000 ;  /* 0x7f800000ff059424 */ /* 0x000fc800078e00ff */
[----:B------:R1:W-:Y:S04]  /*0dd0*/  @!P3 ST.E [R2.64], R9 ;  /* 0x000000090200b985 */ /* 0x0003e8000c101906 */
[----:B------:R1:W-:Y:S04]  /*0de0*/  @!P2 ST.E [R2.64+0x40], R7 ;  /* 0x000040070200a985 */ /* 0x0003e8000c101906 */
[----:B------:R1:W-:Y:S01]  /*0df0*/  @!P1 ST.E [R2.64+0x80], R5 ;  /* 0x0000800502009985 */ /* 0x0003e2000c101906 */
[----:B------:R-:W-:Y:S05]  /*0e00*/  @P4 RET.REL.NODEC R236 `(_ZN5flash24flash_fwd_splitkv_kernelI23Flash_fwd_kernel_traitsILi256ELi64ELi64ELi4ELb0ELb0EN7cutlass10bfloat16_tE19Flash_kernel_traitsILi256ELi64ELi64ELi4ES3_EELb1ELb0ELb0ELb0ELb1ELb0ELb0ELb1EEEvNS_16Flash_fwd_paramsE) ;  /* 0xfffff1f0ec004950 */ /* 0x000fea0003c3ffff */
[----:B-1----:R-:W-:Y:S02]  /*0e10*/  MOV R5, 0x7f800000 ;  /* 0x7f80000000057802 */ /* 0x002fe40000000f00 */
[----:B------:R-:W-:-:S03]  /*0e20*/  MOV R237, 0x0 ;  /* 0x0000000000ed7802 */ /* 0x000fc60000000f00 */
[----:B------:R1:W-:Y:S01]  /*0e30*/  ST.E [R2.64+0xc0], R5 ;  /* 0x0000c00502007985 */ /* 0x0003e2000c101906 */
[----:B------:R-:W-:Y:S05]  /*0e40*/  RET.REL.NODEC R236 `(_ZN5flash24flash_fwd_splitkv_kernelI23Flash_fwd_kernel_traitsILi256ELi64ELi64ELi4ELb0ELb0EN7cutlass10bfloat16_tE19Flash_kernel_traitsILi256ELi64ELi64ELi4ES3_EELb1ELb0ELb0ELb0ELb1ELb0ELb0ELb1EEEvNS_16Flash_fwd_paramsE) ;  /* 0xfffff1b0ec007950 */ /* 0x000fea0003c3ffff */
.L_x_2543:
[----:B------:R-:W4:Y:S04]  /*0e50*/  LD.E.64 R6, [R28.64+0x160] ;  /* 0x000160061c067980 */ /* 0x000f28000c101b00 */
[----:B---3--:R-:W3:Y:S01]  /*0e60*/  LD.E.64 R8, [R28.64+0x158] ;  /* 0x000158061c087980 */ /* 0x008ee2000c101b00 */
[----:B----4-:R-:W-:-:S04]  /*0e70*/  ISETP.NE.U32.AND P2, PT, R6, RZ, PT ;  /* 0x000000ff0600720c */ /* 0x010fc80003f45070 */
[----:B------:R-:W-:-:S13]  /*0e80*/  ISETP.NE.AND.EX P2, PT, R7, RZ, PT, P2 ;  /* 0x000000ff0700720c */ /* 0x000fda0003f45320 */
[----:B------:R-:W4:Y:S01]  /*0e90*/  @P2 LD.E.64 R4, [R28.64+0x168] ;  /* 0x000168061c042980 */ /* 0x000f22000c101b00 */
[----:B---3--:R-:W-:Y:S01]  /*0ea0*/  ISETP.NE.U32.AND P1, PT, R8, RZ, PT ;  /* 0x000000ff0800720c */ /* 0x008fe20003f25070 */
        /* <DEDUP_REMOVED lines=16> */
[----:B---3--:R-:W3:Y:S04]  /*0fb0*/  LD.E R6, [R28.64+0x170] ;  /* 0x000170061c067980 */ /* 0x008ee8000c101900 */
        /* <DEDUP_REMOVED lines=61> */
[----:B------:R-:W-:Y:S02]  /*1390*/  @!P1 IMAD.MOV R4, RZ, RZ, -R4 ;  /* 0x000000ffff049224 */ /* 0x000fe400078e0a04 */
[----:B------:R-:W-:-:S05]  /*13a0*/  @!P2 LOP3.LUT R4, RZ, R8, RZ, 0x33, !PT ;  /* 0x00000008ff04a212 */ /* 0x000fca00078e33ff */
[----:B------:R-:W-:Y:S01]  /*13b0*/  IMAD R8, R13, R4, RZ ;  /* 0x000000040d087224 */ /* 0x000fe200078e02ff */
[----:B---3--:R-:W-:Y:S01]  /*13c0*/  SHF.R.S32.HI R0, RZ, 0x1f, R2 ;  /* 0x0000001fff007819 */ /* 0x008fe20000011402 */
[-C--:B------:R-:W-:Y:S02]  /*13d0*/  IMAD R3, R17, R2.reuse, RZ ;  /* 0x0000000211037224 */ /* 0x080fe400078e02ff */
[----:B------:R-:W-:-:S04]  /*13e0*/  IMAD.WIDE.U32 R14, R16, R2, RZ ;  /* 0x00000002100e7225 */ /* 0x000fc800078e00ff */
[----:B------:R-:W-:-:S05]  /*13f0*/  IMAD R3, R16, R0, R3 ;  /* 0x0000000010037224 */ /* 0x000fca00078e0203 */
[----:B------:R-:W-:-:S05]  /*1400*/  IADD3 R15, R15, R3, RZ ;  /* 0x000000030f0f7210 */ /* 0x000fca0007ffe0ff */
[----:B------:R-:W-:-:S04]  /*1410*/  IMAD.WIDE.U32 R14, R6, R168, R14 ;  /* 0x000000a8060e7225 */ /* 0x000fc800078e000e */
[-C--:B------:R-:W-:Y:S01]  /*1420*/  IMAD R3, R11, R2.reuse, RZ ;  /* 0x000000020b037224 */ /* 0x080fe200078e02ff */
[----:B------:R-:W-:Y:S02]  /*1430*/  IADD3 R15, R15, R9, RZ ;  /* 0x000000090f0f7210 */ /* 0x000fe40007ffe0ff */
[----:B------:R-:W-:Y:S01]  /*1440*/  SHF.R.S32.HI R11, RZ, 0x1f, R4 ;  /* 0x0000001fff0b7819 */ /* 0x000fe20000011404 */
[----:B------:R-:W-:-:S04]  /*1450*/  IMAD.WIDE.U32 R16, R10, R2, RZ ;  /* 0x000000020a107225 */ /* 0x000fc800078e00ff */
[----:B------:R-:W-:Y:S02]  /*1460*/  IMAD R3, R10, R0, R3 ;  /* 0x000000000a037224 */ /* 0x000fe400078e0203 */
[----:B------:R-:W-:-:S04]  /*1470*/  IMAD.WIDE.U32 R14, R4, R12, R14 ;  /* 0x0000000c040e7225 */ /* 0x000fc800078e000e */
[----:B------:R-:W-:Y:S01]  /*1480*/  IMAD R8, R12, R11, R8 ;  /* 0x0000000b0c087224 */ /* 0x000fe200078e0208 */
[----:B------:R-:W-:Y:S01]  /*1490*/  IADD3 R13, R17, R3, RZ ;  /* 0x00000003110d7210 */ /* 0x000fe20007ffe0ff */
[----:B------:R-:W-:Y:S01]  /*14a0*/  IMAD.MOV.U32 R10, RZ, RZ, R16 ;  /* 0x000000ffff0a7224 */ /* 0x000fe200078e0010 */
[----:B------:R-:W-:Y:S01]  /*14b0*/  MOV R2, R14 ;  /* 0x0000000e00027202 */ /* 0x000fe20000000f00 */
[----:B------:R-:W-:Y:S01]  /*14c0*/  IMAD.IADD R3, R15, 0x1, R8 ;  /* 0x000000010f037824 */ /* 0x000fe200078e0208 */
[----:B------:R-:W-:Y:S05]  /*14d0*/  BRA `(.L_x_2554) ;  /* 0x0000052000007947 */ /* 0x000fea0003800000 */
.L_x_2553:
[----:B---3--:R-:W3:Y:S01]  /*14e0*/  LD.E R4, [R28.64+0x68] ;  /* 0x000068061c047980 */ /* 0x008ee2000c101900 */
        /* <DEDUP_REMOVED lines=27> */
[----:B------:R-:W-:Y:S01]  /*16a0*/  @!P1 IMAD.IADD R0, R0, 0x1, -R3 ;  /* 0x0000000100009824 */ /* 0x000fe200078e0a03 */
[----:B------:R-:W-:Y:S01]  /*16b0*/  @!P4 IADD3 R21, R21, R5, RZ ;  /* 0x000000051515c210 */ /* 0x000fe20007ffe0ff */
[----:B------:R-:W-:Y:S02]  /*16c0*/  @P4 IMAD.IADD R7, R12, 0x1, R13 ;  /* 0x000000010c074824 */ /* 0x000fe400078e020d */
[----:B--2---:R-:W-:Y:S01]  /*16d0*/  @!P4 IMAD R5, R19, R11, RZ ;  /* 0x0000000b1305c224 */ /* 0x004fe200078e02ff */
[----:B------:R-:W-:Y:S01]  /*16e0*/  ISETP.GE.U32.AND P3, PT, R0, R3, PT ;  /* 0x000000030000720c */ /* 0x000fe20003f66070 */
[----:B------:R-:W-:Y:S01]  /*16f0*/  @P4 IMAD.WIDE.U32 R22, R168, R7, RZ ;  /* 0x00000007a8164225 */ /* 0x000fe200078e00ff */
[----:B------:R-:W-:-:S03]  /*1700*/  LOP3.LUT R0, R237, R4, RZ, 0x3c, !PT ;  /* 0x00000004ed007212 */ /* 0x000fc600078e3cff */
[C---:B------:R-:W-:Y:S02]  /*1710*/  @!P4 IMAD R5, R18.reuse, R6, R5 ;  /* 0x000000061205c224 */ /* 0x040fe400078e0205 */
[----:B------:R-:W-:Y:S02]  /*1720*/  @P4 IMAD R9, R169, R7, RZ ;  /* 0x00000007a9094224 */ /* 0x000fe400078e02ff */
[----:B------:R-:W-:Y:S01]  /*1730*/  @!P4 IMAD.WIDE.U32 R18, R18, R11, R20 ;  /* 0x0000000b1212c225 */ /* 0x000fe200078e0014 */
[----:B------:R-:W-:Y:S02]  /*1740*/  @P4 MOV R10, R22 ;  /* 0x00000016000a4202 */ /* 0x000fe40000000f00 */
[----:B------:R-:W-:Y:S01]  /*1750*/  @!P4 SHF.R.S32.HI R3, RZ, 0x1f, R12 ;  /* 0x0000001fff03c819 */ /* 0x000fe2000001140c */
[----:B------:R-:W-:Y:S01]  /*1760*/  @P4 IMAD.IADD R9, R23, 0x1, R9 ;  /* 0x0000000117094824 */ /* 0x000fe200078e0209 */
[----:B------:R-:W-:Y:S01]  /*1770*/  ISETP.GE.AND P2, PT, R0, RZ, PT ;  /* 0x000000ff0000720c */ /* 0x000fe20003f46270 */
[----:B------:R-:W-:Y:S01]  /*1780*/  @!P4 IMAD.MOV.U32 R10, RZ, RZ, R18 ;  /* 0x000000ffff0ac224 */ /* 0x000fe200078e0012 */
[----:B------:R-:W-:Y:S01]  /*1790*/  @!P1 IADD3 R2, R2, 0x1, RZ ;  /* 0x0000000102029810 */ /* 0x000fe20007ffe0ff */
[----:B------:R-:W-:Y:S01]  /*17a0*/  @!P4 IMAD R6, R171, R12, RZ ;  /* 0x0000000cab06c224 */ /* 0x000fe200078e02ff */
[----:B------:R-:W-:-:S02]  /*17b0*/  @!P4 IADD3 R9, R19, R5, RZ ;  /* 0x000000051309c210 */ /* 0x000fc40007ffe0ff */
[----:B------:R-:W-:Y:S02]  /*17c0*/  ISETP.NE.AND P1, PT, R4, RZ, PT ;  /* 0x000000ff0400720c */ /* 0x000fe40003f25270 */
[----:B------:R-:W-:Y:S01]  /*17d0*/  LEA R5, R165, 0xffffffc0, 0x6 ;  /* 0xffffffc0a5057811 */ /* 0x000fe200078e30ff */
[----:B------:R-:W-:Y:S01]  /*17e0*/  @!P4 IMAD R3, R3, R170, R6 ;  /* 0x000000aa0303c224 */ /* 0x000fe200078e0206 */
[----:B------:R-:W-:Y:S01]  /*17f0*/  @P3 IADD3 R2, R2, 0x1, RZ ;  /* 0x0000000102023810 */ /* 0x000fe20007ffe0ff */
[----:B------:R-:W-:Y:S01]  /*1800*/  @!P4 IMAD.WIDE.U32 R18, R170, R12, RZ ;  /* 0x0000000caa12c225 */ /* 0x000fe200078e00ff */
[----:B------:R-:W-:Y:S02]  /*1810*/  SHF.R.S32.HI R7, RZ, 0x1f, R5 ;  /* 0x0000001fff077819 */ /* 0x000fe40000011405 */
[----:B------:R-:W-:Y:S01]  /*1820*/  MOV R20, R10 ;  /* 0x0000000a00147202 */ /* 0x000fe20000000f00 */
[----:B------:R-:W-:Y:S02]  /*1830*/  IMAD R8, R169, R5, RZ ;  /* 0x00000005a9087224 */ /* 0x000fe400078e02ff */
[----:B------:R-:W-:Y:S01]  /*1840*/  IMAD.MOV.U32 R21, RZ, RZ, R9 ;  /* 0x000000ffff157224 */ /* 0x000fe200078e0009 */
[----:B------:R-:W-:Y:S01]  /*1850*/  @!P4 IADD3 R19, R19, R3, RZ ;  /* 0x000000031313c210 */ /* 0x000fe20007ffe0ff */
[----:B------:R-:W-:Y:S01]  /*1860*/  IMAD.MOV.U32 R0, RZ, RZ, R2 ;  /* 0x000000ffff007224 */ /* 0x000fe200078e0002 */
[----:B------:R-:W-:Y:S01]  /*1870*/  @!P4 SHF.R.S32.HI R3, RZ, 0x1f, R11 ;  /* 0x0000001fff03c819 */ /* 0x000fe2000001140b */
[----:B------:R-:W-:-:S02]  /*1880*/  IMAD R8, R7, R168, R8 ;  /* 0x000000a807087224 */ /* 0x000fc400078e0208 */
[----:B------:R-:W-:Y:S01]  /*1890*/  IMAD.WIDE.U32 R20, R168, R5, R20 ;  /* 0x00000005a8147225 */ /* 0x000fe200078e0014 */
[----:B------:R-:W-:-:S03]  /*18a0*/  @P4 IADD3 R12, R12, R13, RZ ;  /* 0x0000000d0c0c4210 */ /* 0x000fc60007ffe0ff */
[----:B------:R-:W-:Y:S02]  /*18b0*/  @!P4 IMAD R2, R17, R11, RZ ;  /* 0x0000000b1102c224 */ /* 0x000fe400078e02ff */
[----:B------:R-:W-:Y:S01]  /*18c0*/  @!P2 IMAD.MOV R0, RZ, RZ, -R0 ;  /* 0x000000ffff00a224 */ /* 0x000fe200078e0a00 */
[----:B------:R-:W-:Y:S01]  /*18d0*/  @!P1 LOP3.LUT R0, RZ, R4, RZ, 0x33, !PT ;  /* 0x00000004ff009212 */ /* 0x000fe200078e33ff */
[C---:B------:R-:W-:Y:S01]  /*18e0*/  @!P4 IMAD R2, R16.reuse, R3, R2 ;  /* 0x000000031002c224 */ /* 0x040fe200078e0202 */
[----:B------:R-:W-:Y:S01]  /*18f0*/  IADD3 R9, R21, R8, RZ ;  /* 0x0000000815097210 */ /* 0x000fe20007ffe0ff */
[----:B------:R-:W-:Y:S01]  /*1900*/  @!P4 IMAD.WIDE.U32 R16, R16, R11, R18 ;  /* 0x0000000b1010c225 */ /* 0x000fe200078e0012 */
[----:B------:R-:W-:Y:S02]  /*1910*/  MOV R8, R20 ;  /* 0x0000001400087202 */ /* 0x000fe40000000f00 */
[----:B------:R-:W-:Y:S01]  /*1920*/  SHF.R.S32.HI R11, RZ, 0x1f, R0 ;  /* 0x0000001fff0b7819 */ /* 0x000fe20000011400 */
[----:B------:R-:W-:-:S02]  /*1930*/  IMAD R3, R15, R0, RZ ;  /* 0x000000000f037224 */ /* 0x000fc400078e02ff */
[-C--:B------:R-:W-:Y:S02]  /*1940*/  @P4 IMAD R13, R171, R12.reuse, RZ ;  /* 0x0000000cab0d4224 */ /* 0x080fe400078e02ff */
        /* <DEDUP_REMOVED lines=11> */
.L_x_2554:
[----:B-1----:R-:W-:Y:S05]  /*1a00*/  BSYNC B0 ;  /* 0x0000000000007941 */ /* 0x002fea0003800000 */
.L_x_2552:
[----:B------:R-:W-:Y:S01]  /*1a10*/  ISETP.NE.AND P1, PT, R242, -0x1, PT ;  /* 0xfffffffff200780c */ /* 0x000fe20003f25270 */
[----:B------:R-:W2:Y:S04]  /*1a20*/  LD.E.64 R152, [R28.64+0x30] ;  /* 0x000030061c987980 */ /* 0x000ea8000c101b00 */
[----:B------:R-:W3:Y:S04]  /*1a30*/  LD.E.64 R20, [R28.64+0x48] ;  /* 0x000048061c147980 */ /* 0x000ee8000c101b00 */
[----:B------:R-:W4:Y:S04]  /*1a40*/  LD.E.64 R16, [R28.64+0x8] ;  /* 0x000008061c107980 */ /* 0x000f28000c101b00 */
[----:B------:R-:W3:Y:S04]  /*1a50*/  @!P1 LD.E.64 R14, [R28.64+0x18] ;  /* 0x000018061c0e9980 */ /* 0x000ee8000c101b00 */
[----:B------:R-:W4:Y:S04]  /*1a60*/  LD.E.64 R8, [R28.64+0x10] ;  /* 0x000010061c087980 */ /* 0x000f28000c101b00 */
[----:B------:R1:W5:Y:S04]  /*1a70*/  @P0 LD.E R12, [R30.64] ;  /* 0x000000061e0c0980 */ /* 0x000368000c101900 */
[----:B------:R1:W5:Y:S01]  /*1a80*/  LD.E.64 R154, [R28.64] ;  /* 0x000000061c9a7980 */ /* 0x000362000c101b00 */
[----:B------:R-:W-:-:S04]  /*1a90*/  SHF.R.S32.HI R0, RZ, 0x1f, R55 ;  /* 0x0000001fff007819 */ /* 0x000fc80000011437 */
[----:B------:R-:W-:-:S04]  /*1aa0*/  LEA.HI R146, R0, R55, RZ, 0x3 ;  /* 0x0000003700927211 */ /* 0x000fc800078f18ff */
[----:B------:R-:W-:-:S05]  /*1ab0*/  LOP3.LUT R62, R146, 0xfffffff8, RZ, 0xc0, !PT ;  /* 0xfffffff8923e7812 */ /* 0x000fca00078ec0ff */
[----:B------:R-:W-:-:S04]  /*1ac0*/  IMAD.IADD R62, R55, 0x1, -R62 ;  /* 0x00000001373e7824 */ /* 0x000fc800078e0a3e */
[----:B------:R-:W-:-:S05]  /*1ad0*/  IMAD.SHL.U32 R24, R62, 0x8, RZ ;  /* 0x000000083e187824 */ /* 0x000fca00078e00ff */
[----:B------:R-:W-:Y:S02]  /*1ae0*/  IADD3 R18, P2, R24, R10, RZ ;  /* 0x0000000a18127210 */ /* 0x000fe40007f5e0ff */
[----:B------:R-:W-:Y:S01]  /*1af0*/  SHF.R.S32.HI R25, RZ, 0x1f, R24 ;  /* 0x0000001fff197819 */ /* 0x000fe20000011418 */
[----:B------:R-:W-:Y:S01]  /*1b00*/  IMAD R22, R7, R170, RZ ;  /* 0x000000aa07167224 */ /* 0x000fe200078e02ff */
[----:B------:R-:W-:Y:S02]  /*1b10*/  LEA.HI R69, R0, R55, RZ, 0x4 ;  /* 0x0000003700457211 */ /* 0x000fe400078f20ff */
[----:B------:R-:W-:Y:S01]  /*1b20*/  IADD3.X R19, R25, R13, RZ, P2, !PT ;  /* 0x0000000d19137210 */ /* 0x000fe200017fe4ff */
[----:B------:R-:W-:Y:S01]  /*1b30*/  IMAD R22, R6, R171, R22 ;  /* 0x000000ab06167224 */ /* 0x000fe200078e0216 */
[----:B------:R-:W-:-:S03]  /*1b40*/  LOP3.LUT R10, R69, 0xfffffff0, RZ, 0xc0, !PT ;  /* 0xfffffff0450a7812 */ /* 0x000fc600078ec0ff */
[----:B------:R-:W-:Y:S01]  /*1b50*/  IMAD.WIDE.U32 R18, R6, R170, R18 ;  /* 0x000000aa06127225 */ /* 0x000fe200078e0012 */
[----:B------:R-:W-:-:S03]  /*1b60*/  SHF.R.S32.HI R71, RZ, 0x1f, R238 ;  /* 0x0000001fff477819 */ /* 0x000fc600000114ee */
[----:B------:R-:W-:Y:S01]  /*1b70*/  IMAD.IADD R23, R19, 0x1, R22 ;  /* 0x0000000113177824 */ /* 0x000fe200078e0216 */
[----:B------:R-:W-:Y:S02]  /*1b80*/  IADD3 R19, -R10, R55, RZ ;  /* 0x000000370a137210 */ /* 0x000fe40007ffe1ff */
[----:B------:R-:W-:-:S05]  /*1b90*/  SHF.R.S32.HI R146, RZ, 0x3, R146 ;  /* 0x00000003ff927819 */ /* 0x000fca0000011492 */
[----:B------:R-:W-:-:S05]  /*1ba0*/  IMAD.SHL.U32 R7, R146, 0x40, RZ ;  /* 0x0000004092077824 */ /* 0x000fca00078e00ff */
[----:B------:R-:W-:-:S04]  /*1bb0*/  LOP3.LUT R7, R7, 0x1c0, RZ, 0xc0, !PT ;  /* 0x000001c007077812 */ /* 0x000fc800078ec0ff */
[----:B------:R-:W-:Y:S02]  /*1bc0*/  LOP3.LUT R142, R7, 0x38, R24, 0xf8, !PT ;  /* 0x00000038078e7812 */ /* 0x000fe400078ef818 */
[----:B------:R-:W-:Y:S02]  /*1bd0*/  SHF.R.U32.HI R13, RZ, 0x3, R7 ;  /* 0x00000003ff0d7819 */ /* 0x000fe40000011607 */
[----:B------:R-:W-:Y:S01]  /*1be0*/  LEA.HI R7, R0, R55, RZ, 0x6 ;  /* 0x0000003700077211 */ /* 0x000fe200078f30ff */
[----:B------:R-:W-:Y:S01]  /*1bf0*/  IMAD.MOV.U32 R22, RZ, RZ, R18 ;  /* 0x000000ffff167224 */ /* 0x000fe200078e0012 */
[----:B------:R-:W-:Y:S01]  /*1c00*/  LOP3.LUT R142, R142, R13, RZ, 0x3c, !PT ;  /* 0x0000000d8e8e7212 */ /* 0x000fe200078e3cff */
[----:B------:R-:W-:Y:S02]  /*1c10*/  IMAD R18, R27, R4, RZ ;  /* 0x000000041b127224 */ /* 0x000fe400078e02ff */
[----:B------:R-:W-:Y:S01]  /*1c20*/  IMAD.SHL.U32 R7, R7, 0x8, RZ ;  /* 0x0000000807077824 */ /* 0x000fe200078e00ff */
[----:B------:R-:W-:Y:S01]  /*1c30*/  SHF.R.S32.HI R147, RZ, 0x1f, R146 ;  /* 0x0000001fff937819 */ /* 0x000fe20000011492 */
[----:B------:R-:W-:-:S03]  /*1c40*/  IMAD.WIDE.U32 R22, R4, R26, R22 ;  /* 0x0000001a04167225 */ /* 0x000fc600078e0016 */
[----:B------:R-:W-:Y:S01]  /*1c50*/  LOP3.LUT R142, R142, 0xfffffe00, R7, 0xf8, !PT ;  /* 0xfffffe008e8e7812 */ /* 0x000fe200078ef807 */
[----:B------:R-:W-:Y:S02]  /*1c60*/  IMAD R7, R11, R26, R18 ;  /* 0x0000001a0b077224 */ /* 0x000fe400078e0212 */
[----:B------:R-:W-:-:S04]  /*1c70*/  IMAD R235, R169, R146, RZ ;  /* 0x00000092a9eb7224 */ /* 0x000fc800078e02ff */
[----:B------:R-:W-:Y:S01]  /*1c80*/  IMAD R235, R147, R168, R235 ;  /* 0x000000a893eb7224 */ /* 0x000fe200078e02eb */
[----:B------:R-:W-:Y:S01]  /*1c90*/  LEA.HI R60, R0, R55, RZ, 0x5 ;  /* 0x00000037003c7211 */ /* 0x000fe200078f28ff */
[----:B------:R-:W-:Y:S02]  /*1ca0*/  IMAD.MOV.U32 R54, RZ, RZ, 0x10 ;  /* 0x00000010ff367424 */ /* 0x000fe400078e00ff */
[----:B------:R-:W-:Y:S01]  /*1cb0*/  IMAD.MOV.U32 R52, RZ, RZ, 0x20 ;  /* 0x00000020ff347424 */ /* 0x000fe200078e00ff */
[----:B------:R-:W-:Y:S01]  /*1cc0*/  SHF.L.U64.HI R67, R168, 0x4, R169 ;  /* 0x00000004a8437819 */ /* 0x000fe200000102a9 */
[----:B------:R-:W-:Y:S01]  /*1cd0*/  IMAD.SHL.U32 R63, R170, 0x10, RZ ;  /* 0x00000010aa3f7824 */ /* 0x000fe200078e00ff */
[----:B------:R-:W-:Y:S02]  /*1ce0*/  SHF.L.U32 R66, R168, 0x4, RZ ;  /* 0x00000004a8427819 */ /* 0x000fe400000006ff */
[----:B------:R-:W-:Y:S02]  /*1cf0*/  SHF.L.U64.HI R64, R170, 0x4, R171 ;  /* 0x00000004aa407819 */ /* 0x000fe400000102ab */
[----:B------:R-:W-:-:S02]  /*1d00*/  SHF.R.S32.HI R60, RZ, 0x5, R60 ;  /* 0x00000005ff3c7819 */ /* 0x000fc4000001143c */
[----:B------:R-:W-:Y:S01]  /*1d10*/  SHF.L.U32 R72, R62, 0x2, RZ ;  /* 0x000000023e487819 */ /* 0x000fe200000006ff */
[----:B--2---:R-:W-:-:S04]  /*1d20*/  @P1 IMAD.WIDE.U32 R32, R152, R242, RZ ;  /* 0x000000f298201225 */ /* 0x004fc800078e00ff */
[----:B------:R-:W-:Y:S02]  /*1d30*/  @P1 IMAD.MOV.U32 R10, RZ, RZ, R32 ;  /* 0x000000ffff0a1224 */ /* 0x000fe400078e0020 */
[-C--:B---3--:R-:W-:Y:S02]  /*1d40*/  @!P1 IMAD R6, R15, R238.reuse, RZ ;  /* 0x000000ee0f069224 */ /* 0x088fe400078e02ff */
[----:B-1----:R-:W-:-:S04]  /*1d50*/  @!P1 IMAD.WIDE.U32 R30, R14, R238, RZ ;  /* 0x000000ee0e1e9225 */ /* 0x002fc800078e00ff */
[----:B------:R-:W-:Y:S01]  /*1d60*/  @!P1 IMAD R6, R14, R71, R6 ;  /* 0x000000470e069224 */ /* 0x000fe200078e0206 */
[----:B------:R-:W-:Y:S01]  /*1d70*/  SHF.R.S32.HI R14, RZ, 0x1f, R19 ;  /* 0x0000001fff0e7819 */ /* 0x000fe20000011413 */
[----:B------:R-:W-:Y:S02]  /*1d80*/  @P1 IMAD R15, R153, R242, RZ ;  /* 0x000000f2990f1224 */ /* 0x000fe400078e02ff */
[----:B------:R-:W-:Y:S01]  /*1d90*/  @!P1 IMAD.MOV.U32 R10, RZ, RZ, R30 ;  /* 0x000000ffff0a9224 */ /* 0x000fe200078e001e */
[----:B------:R-:W-:Y:S01]  /*1da0*/  LEA.HI R65, R14, R19, RZ, 0x3 ;  /* 0x000000130e417211 */ /* 0x000fe200078f18ff */
[----:B------:R-:W-:Y:S01]  /*1db0*/  @P1 IMAD.IADD R15, R33, 0x1, R15 ;  /* 0x00000001210f1824 */ /* 0x000fe200078e020f */
[----:B------:R-:W-:Y:S02]  /*1dc0*/  @!P1 IADD3 R15, R31, R6, RZ ;  /* 0x000000061f0f9210 */ /* 0x000fe40007ffe0ff */
[----:B------:R-:W-:-:S05]  /*1dd0*/  IADD3 R14, P2, R24, R10, RZ ;  /* 0x0000000a180e7210 */ /* 0x000fca0007f5e0ff */
[----:B------:R-:W-:-:S04]  /*1de0*/  IMAD.X R15, R25, 0x1, R15, P2 ;  /* 0x00000001190f7824 */ /* 0x000fc800010e060f */
[----:B------:R-:W-:Y:S01]  /*1df0*/  IMAD.WIDE.U32 R148, R237, R20, R14 ;  /* 0x00000014ed947225 */ /* 0x000fe200078e000e */
[----:B------:R-:W-:Y:S02]  /*1e00*/  IADD3 R14, P1, R24, R2, RZ ;  /* 0x00000002180e7210 */ /* 0x000fe40007f3e0ff */
[----:B------:R-:W-:Y:S01]  /*1e10*/  SHF.R.S32.HI R6, RZ, 0x1f, R237 ;  /* 0x0000001fff067819 */ /* 0x000fe200000114ed */
[----:B------:R-:W-:Y:S02]  /*1e20*/  IMAD R13, R21, R237, RZ ;  /* 0x000000ed150d7224 */ /* 0x000fe400078e02ff */
[----:B------:R-:W-:Y:S02]  /*1e30*/  IMAD.X R15, R25, 0x1, R3, P1 ;  /* 0x00000001190f7824 */ /* 0x000fe400008e0603 */
[----:B------:R-:W-:Y:S02]  /*1e40*/  IMAD R3, R171, R146, RZ ;  /* 0x00000092ab037224 */ /* 0x000fe400078e02ff */
[----:B------:R-:W-:Y:S01]  /*1e50*/  IMAD R6, R20, R6, R13 ;  /* 0x0000000614067224 */ /* 0x000fe200078e020d */
[----:B------:R-:W-:Y:S01]  /*1e60*/  MOV R20, R22 ;  /* 0x0000001600147202 */ /* 0x000fe20000000f00 */
[----:B------:R-:W-:Y:S01]  /*1e70*/  IMAD R2, R147, R170, R3 ;  /* 0x000000aa93027224 */ /* 0x000fe200078e0203 */
[----:B------:R-:W-:Y:S01]  /*1e80*/  SHF.R.S32.HI R3, RZ, 0x1f, R70 ;  /* 0x0000001fff037819 */ /* 0x000fe20000011446 */
[----:B------:R-:W-:Y:S01]  /*1e90*/  IMAD.IADD R21, R23, 0x1, R7 ;  /* 0x0000000117157824 */ /* 0x000fe200078e0207 */
[----:B------:R-:W-:Y:S01]  /*1ea0*/  LOP3.LUT R68, R65, 0xfffffff8, RZ, 0xc0, !PT ;  /* 0xfffffff841447812 */ /* 0x000fe200078ec0ff */
[----:B------:R-:W-:Y:S01]  /*1eb0*/  IMAD.IADD R149, R149, 0x1, R6 ;  /* 0x0000000195957824 */ /* 0x000fe200078e0206 */
[----:B------:R-:W-:Y:S01]  /*1ec0*/  LEA.HI R82, R3, R70, RZ, 0x6 ;  /* 0x0000004603527211 */ /* 0x000fe200078f30ff */
[----:B------:R-:W-:-:S04]  /*1ed0*/  IMAD.WIDE.U32 R14, R146, R168, R14 ;  /* 0x000000a8920e7225 */ /* 0x000fc800078e000e */
[----:B------:R-:W-:Y:S01]  /*1ee0*/  IMAD.WIDE.U32 R6, R146, R170, R20 ;  /* 0x000000aa92067225 */ /* 0x000fe200078e0014 */
[----:B------:R-:W-:Y:S02]  /*1ef0*/  SHF.R.S32.HI R82, RZ, 0x6, R82 ;  /* 0x00000006ff527819 */ /* 0x000fe40000011452 */
[----:B----4-:R-:W-:Y:S01]  /*1f00*/  LEA R234, P2, R14, R16, 0x1 ;  /* 0x000000100eea7211 */ /* 0x010fe200078408ff */
[----:B------:R-:W-:Y:S01]  /*1f10*/  IMAD.IADD R235, R15, 0x1, R235 ;  /* 0x000000010feb7824 */ /* 0x000fe200078e02eb */
[----:B------:R-:W-:Y:S01]  /*1f20*/  IADD3 R2, R7, R2, RZ ;  /* 0x0000000207027210 */ /* 0x000fe20007ffe0ff */
[----:B------:R-:W-:Y:S01]  /*1f30*/  IMAD.IADD R68, R19, 0x1, -R68 ;  /* 0x0000000113447824 */ /* 0x000fe200078e0a44 */
[----:B------:R-:W-:Y:S02]  /*1f40*/  LEA R246, P1, R6, R8, 0x1 ;  /* 0x0000000806f67211 */ /* 0x000fe400078208ff */
[----:B------:R-:W-:Y:S02]  /*1f50*/  IMNMX R82, RZ, R82, !PT ;  /* 0x00000052ff527217 */ /* 0x000fe40007800200 */
[----:B------:R-:W-:-:S02]  /*1f60*/  LEA.HI.X R235, R14, R17, R235, 0x1, P2 ;  /* 0x000000110eeb7211 */ /* 0x000fc400010f0ceb */
[----:B------:R-:W-:Y:S02]  /*1f70*/  LEA.HI.X R247, R6, R9, R2, 0x1, P1 ;  /* 0x0000000906f77211 */ /* 0x000fe400008f0c02 */
[----:B------:R-:W-:Y:S02]  /*1f80*/  R2P PR, R68, 0x6 ;  /* 0x0000000644007804 */ /* 0x000fe40000000000 */
[----:B------:R-:W-:Y:S01]  /*1f90*/  ISETP.GT.AND P3, PT, R165, R82, PT ;  /* 0x00000052a500720c */ /* 0x000fe20003f64270 */
[----:B------:R-:W-:-:S04]  /*1fa0*/  IMAD.WIDE R18, R239, 0x40, R146 ;  /* 0x00000040ef127825 */ /* 0x000fc800078e0292 */
[-C--:B------:R-:W-:Y:S02]  /*1fb0*/  IMAD R151, R19, R152.reuse, RZ ;  /* 0x0000009813977224 */ /* 0x080fe400078e02ff */
[----:B------:R-:W-:-:S04]  /*1fc0*/  IMAD.WIDE.U32 R148, R18, R152, R148 ;  /* 0x0000009812947225 */ /* 0x000fc800078e0094 */
[----:B------:R-:W-:Y:S01]  /*1fd0*/  IMAD R151, R18, R153, R151 ;  /* 0x0000009912977224 */ /* 0x000fe200078e0297 */
[----:B------:R-:W-:Y:S01]  /*1fe0*/  SEL R54, R54, 0xfffffff0, !P1 ;  /* 0xfffffff036367807 */ /* 0x000fe20004800000 */
[----:B------:R-:W-:Y:S01]  /*1ff0*/  @!P0 IMAD.MOV.U32 R12, RZ, RZ, RZ ;  /* 0x000000ffff0c8224 */ /* 0x000fe200078e00ff */
[----:B------:R-:W-:Y:S01]  /*2000*/  SEL R52, R52, 0xffffffe0, !P2 ;  /* 0xffffffe034347807 */ /* 0x000fe20005000000 */
        /* <DEDUP_REMOVED lines=14> */
[----:B------:R-:W-:Y:S01]  /*20f0*/  IMAD.WIDE.U32 R156, R170, 0x60, RZ ;  /* 0x00000060aa9c7825 */ /* 0x000fe200078e00ff */
[----:B------:R-:W-:-:S02]  /*2100*/  SHF.R.S32.HI R13, RZ, 0x1f, R70 ;  /* 0x0000001fff0d7819 */ /* 0x000fc40000011446 */
[C---:B------:R-:W-:Y:S01]  /*2110*/  SHF.L.U64.HI R78, R170.reuse, 0x5, R171 ;  /* 0x00000005aa4e7819 */ /* 0x040fe200000102ab */
[----:B------:R-:W-:Y:S01]  /*2120*/  IMAD.SHL.U32 R77, R170, 0x20, RZ ;  /* 0x00000020aa4d7824 */ /* 0x000fe200078e00ff */
[C---:B------:R-:W-:Y:S01]  /*2130*/  IADD3 R75, R146.reuse, 0x10, RZ ;  /* 0x00000010924b7810 */ /* 0x040fe20007ffe0ff */
[----:B------:R-:W-:Y:S01]  /*2140*/  IMAD.MOV.U32 R118, RZ, RZ, R246 ;  /* 0x000000ffff767224 */ /* 0x000fe200078e00f6 */
[C---:B------:R-:W-:Y:S01]  /*2150*/  IADD3 R74, R146.reuse, 0x20, RZ ;  /* 0x00000020924a7810 */ /* 0x040fe20007ffe0ff */
[----:B------:R-:W-:Y:S01]  /*2160*/  IMAD.MOV.U32 R119, RZ, RZ, R247 ;  /* 0x000000ffff777224 */ /* 0x000fe200078e00f7 */
[C---:B------:R-:W-:Y:S01]  /*2170*/  SHF.L.U64.HI R78, R77.reuse, 0x1, R78 ;  /* 0x000000014d4e7819 */ /* 0x040fe2000001024e */
[----:B------:R-:W-:Y:S01]  /*2180*/  IMAD.SHL.U32 R77, R77, 0x2, RZ ;  /* 0x000000024d4d7824 */ /* 0x000fe200078e00ff */
[----:B------:R-:W-:Y:S01]  /*2190*/  IADD3 R73, R146, 0x30, RZ ;  /* 0x0000003092497810 */ /* 0x000fe20007ffe0ff */
[----:B------:R-:W-:Y:S01]  /*21a0*/  IMAD.MOV.U32 R160, RZ, RZ, R234 ;  /* 0x000000ffffa07224 */ /* 0x000fe200078e00ea */
[C---:B------:R-:W-:Y:S01]  /*21b0*/  SHF.L.U64.HI R80, R168.reuse, 0x5, R169 ;  /* 0x00000005a8507819 */ /* 0x040fe200000102a9 */
[----:B------:R-:W-:Y:S01]  /*21c0*/  IMAD.MOV.U32 R161, RZ, RZ, R235 ;  /* 0x000000ffffa17224 */ /* 0x000fe200078e00eb */
[----:B------:R-:W-:Y:S01]  /*21d0*/  SHF.L.U32 R79, R168, 0x5, RZ ;  /* 0x00000005a84f7819 */ /* 0x000fe200000006ff */
[----:B--2---:R-:W-:-:S02]  /*21e0*/  IMAD R2, R27, R238, RZ ;  /* 0x000000ee1b027224 */ /* 0x004fc400078e02ff */
[----:B---3--:R-:W-:Y:S02]  /*21f0*/  IMAD R0, R31, R238, RZ ;  /* 0x000000ee1f007224 */ /* 0x008fe400078e02ff */
[-C--:B------:R-:W-:Y:S02]  /*2200*/  IMAD R2, R26, R71.reuse, R2 ;  /* 0x000000471a027224 */ /* 0x080fe400078e0202 */
[----:B------:R-:W-:Y:S01]  /*2210*/  IMAD.WIDE.U32 R26, R238, R26, R24 ;  /* 0x0000001aee1a7225 */ /* 0x000fe200078e0018 */
[C---:B----4-:R-:W-:Y:S02]  /*2220*/  SHF.L.U32 R99, R158.reuse, 0x4, RZ ;  /* 0x000000049e637819 */ /* 0x050fe400000006ff */
[----:B------:R-:W-:Y:S01]  /*2230*/  SHF.L.U64.HI R100, R158, 0x5, R159 ;  /* 0x000000059e647819 */ /* 0x000fe2000001029f */
[----:B------:R-:W-:Y:S01]  /*2240*/  IMAD.WIDE.U32 R22, R238, R30, R24 ;  /* 0x0000001eee167225 */ /* 0x000fe200078e0018 */
[C-C-:B------:R-:W-:Y:S02]  /*2250*/  SHF.L.U64.HI R81, R162.reuse, 0x4, R163.reuse ;  /* 0x00000004a2517819 */ /* 0x140fe400000102a3 */
[----:B------:R-:W-:Y:S01]  /*2260*/  SHF.L.U64.HI R83, R162, 0x5, R163 ;  /* 0x00000005a2537819 */ /* 0x000fe200000102a3 */
[----:B------:R-:W-:-:S02]  /*2270*/  IMAD R0, R30, R71, R0 ;  /* 0x000000471e007224 */ /* 0x000fc400078e0200 */
[----:B------:R-:W-:Y:S02]  /*2280*/  IMAD.IADD R27, R27, 0x1, R2 ;  /* 0x000000011b1b7824 */ /* 0x000fe400078e0202 */
[----:B------:R-:W-:Y:S02]  /*2290*/  IMAD.IADD R23, R23, 0x1, R0 ;  /* 0x0000000117177824 */ /* 0x000fe400078e0200 */
[-C--:B------:R-:W-:Y:S02]  /*22a0*/  IMAD R2, R159, R5.reuse, RZ ;  /* 0x000000059f027224 */ /* 0x080fe400078e02ff */
[----:B------:R-:W-:Y:S01]  /*22b0*/  IMAD R0, R163, R5, RZ ;  /* 0x00000005a3007224 */ /* 0x000fe200078e02ff */
[----:B------:R-:W-:Y:S01]  /*22c0*/  LEA.HI R141, R10, R10, RZ, 0x1 ;  /* 0x0000000a0a8d7211 */ /* 0x000fe200078f08ff */
[C---:B------:R-:W-:Y:S02]  /*22d0*/  IMAD R2, R158.reuse, R3, R2 ;  /* 0x000000039e027224 */ /* 0x040fe400078e0202 */
[----:B------:R-:W-:Y:S01]  /*22e0*/  IMAD.WIDE.U32 R26, R158, R5, R26 ;  /* 0x000000059e1a7225 */ /* 0x000fe200078e001a */
[----:B------:R-:W-:-:S03]  /*22f0*/  SHF.R.S32.HI R141, RZ, 0x1, R141 ;  /* 0x00000001ff8d7819 */ /* 0x000fc6000001148d */
[----:B------:R-:W-:Y:S01]  /*2300*/  IMAD R0, R162, R3, R0 ;  /* 0x00000003a2007224 */ /* 0x000fe200078e0200 */
[----:B------:R-:W-:Y:S01]  /*2310*/  IADD3 R3, P0, -R70, R146, RZ ;  /* 0x0000009246037210 */ /* 0x000fe20007f1e1ff */
[----:B------:R-:W-:-:S04]  /*2320*/  IMAD.WIDE.U32 R22, R162, R5, R22 ;  /* 0x00000005a2167225 */ /* 0x000fc800078e0016 */
[----:B------:R-:W-:Y:S02]  /*2330*/  IMAD.IADD R27, R27, 0x1, R2 ;  /* 0x000000011b1b7824 */ /* 0x000fe400078e0202 */
[----:B------:R-:W-:Y:S02]  /*2340*/  IMAD.IADD R23, R23, 0x1, R0 ;  /* 0x0000000117177824 */ /* 0x000fe400078e0200 */
[-C--:B------:R-:W-:Y:S02]  /*2350*/  IMAD R2, R21, R4.reuse, RZ ;  /* 0x0000000415027224 */ /* 0x080fe400078e02ff */
[----:B------:R-:W-:Y:S02]  /*2360*/  IMAD R0, R19, R4, RZ ;  /* 0x0000000413007224 */ /* 0x000fe400078e02ff */
[-C--:B------:R-:W-:Y:S02]  /*2370*/  IMAD R2, R20, R11.reuse, R2 ;  /* 0x0000000b14027224 */ /* 0x080fe400078e0202 */
[----:B------:R-:W-:-:S02]  /*2380*/  IMAD R0, R18, R11, R0 ;  /* 0x0000000b12007224 */ /* 0x000fc400078e0200 */
[----:B------:R-:W-:-:S04]  /*2390*/  IMAD.WIDE.U32 R20, R20, R4, R26 ;  /* 0x0000000414147225 */ /* 0x000fc800078e001a */
[----:B------:R-:W-:-:S04]  /*23a0*/  IMAD.WIDE.U32 R18, R18, R4, R22 ;  /* 0x0000000412127225 */ /* 0x000fc800078e0016 */
[----:B-----5:R-:W-:Y:S01]  /*23b0*/  IMAD.IADD R4, R12, 0x1, R5 ;  /* 0x000000010c047824 */ /* 0x020fe200078e0205 */
[----:B------:R-:W-:Y:S01]  /*23c0*/  IADD3 R19, R19, R0, RZ ;  /* 0x0000000013137210 */ /* 0x000fe20007ffe0ff */
[----:B------:R-:W-:Y:S02]  /*23d0*/  IMAD.X R13, R147, 0x1, ~R13, P0 ;  /* 0x00000001930d7824 */ /* 0x000fe400000e0e0d */
[----:B------:R-:W-:Y:S02]  /*23e0*/  IMAD R4, R141, R4, RZ ;  /* 0x000000048d047224 */ /* 0x000fe400078e02ff */
[----:B------:R-:W-:Y:S02]  /*23f0*/  IMAD R5, R146, R141, R72 ;  /* 0x0000008d92057224 */ /* 0x000fe400078e0248 */
[----:B------:R-:W-:Y:S01]  /*2400*/  IMAD.IADD R21, R21, 0x1, R2 ;  /* 0x0000000115157824 */ /* 0x000fe200078e0202 */
[----:B------:R-:W-:Y:S01]  /*2410*/  SHF.R.S32.HI R2, RZ, 0x1f, R4 ;  /* 0x0000001fff027819 */ /* 0x000fe20000011404 */
[C---:B------:R-:W-:Y:S01]  /*2420*/  IMAD R109, R13.reuse, R158, RZ ;  /* 0x0000009e0d6d7224 */ /* 0x040fe200078e02ff */
[----:B------:R-:W-:Y:S01]  /*2430*/  IADD3 R0, P3, R4, R5, RZ ;  /* 0x0000000504007210 */ /* 0x000fe20007f7e0ff */
[----:B------:R-:W-:-:S02]  /*2440*/  IMAD R113, R13, R162, RZ ;  /* 0x000000a20d717224 */ /* 0x000fc400078e02ff */
[-C--:B------:R-:W-:Y:S02]  /*2450*/  IMAD R109, R159, R3.reuse, R109 ;  /* 0x000000039f6d7224 */ /* 0x080fe400078e026d */
[----:B------:R-:W-:Y:S01]  /*2460*/  IMAD.WIDE.U32 R10, R158, R3, R20 ;  /* 0x000000039e0a7225 */ /* 0x000fe200078e0014 */
[----:B------:R-:W-:-:S03]  /*2470*/  IADD3 R20, R24, 0x40, RZ ;  /* 0x0000004018147810 */ /* 0x000fc60007ffe0ff */
[-C--:B------:R-:W-:Y:S01]  /*2480*/  IMAD R113, R163, R3.reuse, R113 ;  /* 0x00000003a3717224 */ /* 0x080fe200078e0271 */
[----:B------:R-:W-:Y:S01]  /*2490*/  LEA R110, P1, R10, R16, 0x1 ;  /* 0x000000100a6e7211 */ /* 0x000fe200078208ff */
[----:B------:R-:W-:Y:S01]  /*24a0*/  IMAD.WIDE.U32 R12, R162, R3, R18 ;  /* 0x00000003a20c7225 */ /* 0x000fe200078e0012 */
[C---:B------:R-:W-:Y:S02]  /*24b0*/  IADD3 R19, R24.reuse, 0x80, RZ ;  /* 0x0000008018137810 */ /* 0x040fe40007ffe0ff */
[----:B------:R-:W-:Y:S01]  /*24c0*/  IADD3 R18, R24, 0xc0, RZ ;  /* 0x000000c018127810 */ /* 0x000fe20007ffe0ff */
[----:B------:R-:W-:Y:S01]  /*24d0*/  IMAD.IADD R3, R72, 0x1, R5 ;  /* 0x0000000148037824 */ /* 0x000fe200078e0205 */
[----:B------:R-:W-:Y:S01]  /*24e0*/  LEA R112, P0, R12, R14, 0x1 ;  /* 0x0000000e0c707211 */ /* 0x000fe200078008ff */
[----:B------:R-:W-:Y:S01]  /*24f0*/  IMAD.IADD R109, R11, 0x1, R109 ;  /* 0x000000010b6d7824 */ /* 0x000fe200078e026d */
[-C--:B------:R-:W-:Y:S01]  /*2500*/  LEA.HI.X.SX32 R5, R5, R2.reuse, 0x1, P3 ;  /* 0x0000000205057211 */ /* 0x080fe200018f0eff */
[----:B------:R-:W-:Y:S01]  /*2510*/  IMAD.IADD R113, R13, 0x1, R113 ;  /* 0x000000010d717824 */ /* 0x000fe200078e0271 */
[----:B------:R-:W-:Y:S01]  /*2520*/  IADD3 R117, P2, R4, R3, RZ ;  /* 0x0000000304757210 */ /* 0x000fe20007f5e0ff */
[----:B------:R-:W-:Y:S01]  /*2530*/  IMAD.SHL.U32 R26, R0, 0x2, RZ ;  /* 0x00000002001a7824 */ /* 0x000fe200078e00ff */
[----:B------:R-:W-:Y:S01]  /*2540*/  LEA.HI.X R109, R10, R17, R109, 0x1, P1 ;  /* 0x000000110a6d7211 */ /* 0x000fe200008f0c6d */
[----:B------:R-:W-:Y:S01]  /*2550*/  IMAD.SHL.U32 R84, R162, 0x10, RZ ;  /* 0x00000010a2547824 */ /* 0x000fe200078e00ff */
[----:B------:R-:W-:Y:S01]  /*2560*/  LEA.HI.X R113, R12, R15, R113, 0x1, P0 ;  /* 0x0000000f0c717211 */ /* 0x000fe200000f0c71 */
[----:B------:R-:W-:Y:S01]  /*2570*/  IMAD.SHL.U32 R86, R162, 0x20, RZ ;  /* 0x00000020a2567824 */ /* 0x000fe200078e00ff */
[----:B------:R-:W-:Y:S01]  /*2580*/  LEA.HI.X.SX32 R2, R3, R2, 0x1, P2 ;  /* 0x0000000203027211 */ /* 0x000fe200010f0eff */
[----:B------:R-:W-:Y:S01]  /*2590*/  IMAD.SHL.U32 R145, R141, 0x10, RZ ;  /* 0x000000108d917824 */ /* 0x000fe200078e00ff */
[----:B------:R-:W-:Y:S01]  /*25a0*/  SHF.L.U32 R116, R117, 0x1, RZ ;  /* 0x0000000175747819 */ /* 0x000fe200000006ff */
[----:B------:R-:W-:Y:S01]  /*25b0*/  IMAD R3, R171, 0x60, RZ ;  /* 0x00000060ab037824 */ /* 0x000fe200078e02ff */
[-C--:B------:R-:W-:Y:S01]  /*25c0*/  IADD3 R56, P1, R8, R26.reuse, RZ ;  /* 0x0000001a08387210 */ /* 0x080fe20007f3e0ff */
[----:B------:R-:W-:Y:S01]  /*25d0*/  IMAD.SHL.U32 R101, R158, 0x20, RZ ;  /* 0x000000209e657824 */ /* 0x000fe200078e00ff */
[----:B------:R-:W-:Y:S01]  /*25e0*/  SHF.L.U64.HI R0, R0, 0x1, R5 ;  /* 0x0000000100007819 */ /* 0x000fe20000010205 */
[----:B------:R-:W-:Y:S01]  /*25f0*/  IMAD.IADD R76, R157, 0x1, R3 ;  /* 0x000000019d4c7824 */ /* 0x000fe200078e0203 */
[----:B------:R-:W-:Y:S01]  /*2600*/  IADD3 R26, P0, R6, R26, RZ ;  /* 0x0000001a061a7210 */ /* 0x000fe20007f1e0ff */
[----:B------:R-:W-:Y:S01]  /*2610*/  IMAD R3, R159, 0x60, RZ ;  /* 0x000000609f037824 */ /* 0x000fe200078e02ff */
[----:B------:R-:W-:Y:S01]  /*2620*/  SHF.L.U64.HI R117, R117, 0x1, R2 ;  /* 0x0000000175757819 */ /* 0x000fe20000010202 */
[--C-:B------:R-:W-:Y:S01]  /*2630*/  IMAD.X R57, R9, 0x1, R0.reuse, P1 ;  /* 0x0000000109397824 */ /* 0x100fe200008e0600 */
[-C--:B------:R-:W-:Y:S01]  /*2640*/  IADD3 R114, P3, R8, R116.reuse, RZ ;  /* 0x0000007408727210 */ /* 0x080fe20007f7e0ff */
[----:B------:R-:W-:Y:S01]  /*2650*/  IMAD.X R27, R7, 0x1, R0, P0 ;  /* 0x00000001071b7824 */ /* 0x000fe200000e0600 */
[----:B------:R-:W-:Y:S01]  /*2660*/  IADD3 R116, P2, R6, R116, RZ ;  /* 0x0000007406747210 */ /* 0x000fe20007f5e0ff */
[----:B------:R-:W-:Y:S01]  /*2670*/  IMAD.SHL.U32 R143, R141, 0x20, RZ ;  /* 0x000000208d8f7824 */ /* 0x000fe200078e00ff */
[----:B------:R-:W-:Y:S01]  /*2680*/  IADD3 R91, P1, P0, R84, R84, R84 ;  /* 0x00000054545b7210 */ /* 0x000fe2000783e054 */
[--C-:B------:R-:W-:Y:S01]  /*2690*/  IMAD.X R115, R9, 0x1, R117.reuse, P3 ;  /* 0x0000000109737824 */ /* 0x100fe200018e0675 */
[----:B------:R-:W-:Y:S01]  /*26a0*/  IADD3 R140, R145, 0x40, RZ ;  /* 0x00000040918c7810 */ /* 0x000fe20007ffe0ff */
[----:B------:R-:W-:Y:S01]  /*26b0*/  IMAD.X R117, R7, 0x1, R117, P2 ;  /* 0x0000000107757824 */ /* 0x000fe200010e0675 */
[----:B------:R-:W-:Y:S01]  /*26c0*/  IADD3.X R94, R81, R81, R81, P1, P0 ;  /* 0x00000051515e7210 */ /* 0x000fe20000fe0451 */
[----:B------:R-:W-:Y:S01]  /*26d0*/  IMAD R141, R141, 0x30, RZ ;  /* 0x000000308d8d7824 */ /* 0x000fe200078e02ff */
[C---:B------:R-:W-:Y:S01]  /*26e0*/  IADD3 R85, P5, P4, -R86.reuse, 0x40, R91 ;  /* 0x0000004056557810 */ /* 0x040fe20007cbe15b */
[----:B------:R-:W-:Y:S01]  /*26f0*/  IMAD.MOV.U32 R17, RZ, RZ, R165 ;  /* 0x000000ffff117224 */ /* 0x000fe200078e00a5 */
[----:B------:R-:W-:-:S02]  /*2700*/  IADD3 R87, P3, P2, -R86, 0x80, R91 ;  /* 0x0000008056577810 */ /* 0x000fc40007a7e15b */
[----:B------:R-:W-:Y:S02]  /*2710*/  IADD3 R91, P1, P0, -R86, 0xc0, R91 ;  /* 0x000000c0565b7810 */ /* 0x000fe4000783e15b */
[C-C-:B------:R-:W-:Y:S02]  /*2720*/  IADD3.X R88, ~R83.reuse, RZ, R94.reuse, P5, P4 ;  /* 0x000000ff53587210 */ /* 0x140fe40002fe855e */
[C-C-:B------:R-:W-:Y:S02]  /*2730*/  IADD3.X R90, ~R83.reuse, RZ, R94.reuse, P3, P2 ;  /* 0x000000ff535a7210 */ /* 0x140fe40001fe455e */
[----:B------:R-:W-:Y:S02]  /*2740*/  IADD3.X R94, ~R83, RZ, R94, P1, P0 ;  /* 0x000000ff535e7210 */ /* 0x000fe40000fe055e */
[-C--:B------:R-:W-:Y:S02]  /*2750*/  IADD3 R89, P2, R85, R84.reuse, RZ ;  /* 0x0000005455597210 */ /* 0x080fe40007f5e0ff */
[----:B------:R-:W-:-:S02]  /*2760*/  IADD3 R93, P1, R87, R84, RZ ;  /* 0x00000054575d7210 */ /* 0x000fc40007f3e0ff */
[-C--:B------:R-:W-:Y:S01]  /*2770*/  IADD3 R95, P0, R91, R84.reuse, RZ ;  /* 0x000000545b5f7210 */ /* 0x080fe20007f1e0ff */
[--C-:B------:R-:W-:Y:S01]  /*2780*/  IMAD.X R92, R88, 0x1, R81.reuse, P2 ;  /* 0x00000001585c7824 */ /* 0x100fe200010e0651 */
[C---:B------:R-:W-:Y:S01]  /*2790*/  IADD3 R139, R145.reuse, 0x80, RZ ;  /* 0x00000080918b7810 */ /* 0x040fe20007ffe0ff */
[--C-:B------:R-:W-:Y:S01]  /*27a0*/  IMAD.X R96, R90, 0x1, R81.reuse, P1 ;  /* 0x000000015a607824 */ /* 0x100fe200008e0651 */
[----:B------:R-:W-:Y:S01]  /*27b0*/  IADD3 R137, R145, 0xc0, RZ ;  /* 0x000000c091897810 */ /* 0x000fe20007ffe0ff */
[----:B------:R-:W-:Y:S01]  /*27c0*/  IMAD.X R98, R94, 0x1, R81, P0 ;  /* 0x000000015e627824 */ /* 0x000fe200000e0651 */
[-C--:B------:R-:W-:Y:S01]  /*27d0*/  IADD3 R104, P2, R89, R84.reuse, RZ ;  /* 0x0000005459687210 */ /* 0x080fe20007f5e0ff */
[----:B------:R-:W-:Y:S01]  /*27e0*/  IMAD.IADD R136, R145, 0x1, R139 ;  /* 0x0000000191887824 */ /* 0x000fe200078e028b */
[----:B------:R-:W-:Y:S01]  /*27f0*/  IADD3 R106, P1, R93, R84, RZ ;  /* 0x000000545d6a7210 */ /* 0x000fe20007f3e0ff */
[C---:B------:R-:W-:Y:S01]  /*2800*/  IMAD.IADD R134, R145.reuse, 0x1, R137 ;  /* 0x0000000191867824 */ /* 0x040fe200078e0289 */
[----:B------:R-:W-:Y:S01]  /*2810*/  IADD3 R138, R145, R140, RZ ;  /* 0x0000008c918a7210 */ /* 0x000fe20007ffe0ff */
[--C-:B------:R-:W-:Y:S01]  /*2820*/  IMAD.X R103, R92, 0x1, R81.reuse, P2 ;  /* 0x000000015c677824 */ /* 0x100fe200010e0651 */
[----:B------:R-:W-:Y:S01]  /*2830*/  IADD3 R108, P0, R95, R84, RZ ;  /* 0x000000545f6c7210 */ /* 0x000fe20007f1e0ff */
[----:B------:R-:W-:Y:S01]  /*2840*/  IMAD.X R105, R96, 0x1, R81, P1 ;  /* 0x0000000160697824 */ /* 0x000fe200008e0651 */
[C---:B------:R-:W-:Y:S01]  /*2850*/  SHF.L.U64.HI R0, R158.reuse, 0x4, R159 ;  /* 0x000000049e007819 */ /* 0x040fe2000001029f */
[----:B------:R-:W-:Y:S01]  /*2860*/  IMAD.WIDE.U32 R158, R158, 0x60, RZ ;  /* 0x000000609e9e7825 */ /* 0x000fe200078e00ff */
[----:B------:R-:W-:-:S02]  /*2870*/  IADD3.X R107, R98, R81, RZ, P0, !PT ;  /* 0x00000051626b7210 */ /* 0x000fc400007fe4ff */
[C---:B------:R-:W-:Y:S01]  /*2880*/  IADD3 R133, R145.reuse, R136, RZ ;  /* 0x0000008891857210 */ /* 0x040fe20007ffe0ff */
[----:B------:R-:W-:Y:S01]  /*2890*/  IMAD.IADD R135, R145, 0x1, R138 ;  /* 0x0000000191877824 */ /* 0x000fe200078e028a */
[----:B------:R-:W-:Y:S01]  /*28a0*/  SHF.L.U64.HI R97, R99, 0x1, R0 ;  /* 0x0000000163617819 */ /* 0x000fe20000010200 */
[----:B------:R-:W-:Y:S01]  /*28b0*/  IMAD.IADD R132, R145, 0x1, R134 ;  /* 0x0000000191847824 */ /* 0x000fe200078e0286 */
[----:B------:R-:W-:Y:S01]  /*28c0*/  SHF.L.U64.HI R100, R101, 0x1, R100 ;  /* 0x0000000165647819 */ /* 0x000fe20000010264 */
[----:B------:R-:W-:Y:S01]  /*28d0*/  IMAD.SHL.U32 R99, R99, 0x2, RZ ;  /* 0x0000000263637824 */ /* 0x000fe200078e00ff */
[----:B------:R-:W-:Y:S01]  /*28e0*/  SHF.L.U64.HI R103, R104, 0x1, R103 ;  /* 0x0000000168677819 */ /* 0x000fe20000010267 */
[----:B------:R-:W-:Y:S01]  /*28f0*/  IMAD.SHL.U32 R101, R101, 0x2, RZ ;  /* 0x0000000265657824 */ /* 0x000fe200078e00ff */
[----:B------:R-:W-:Y:S01]  /*2900*/  SHF.L.U64.HI R105, R106, 0x1, R105 ;  /* 0x000000016a697819 */ /* 0x000fe20000010269 */
[----:B------:R-:W-:Y:S01]  /*2910*/  IMAD.SHL.U32 R104, R104, 0x2, RZ ;  /* 0x0000000268687824 */ /* 0x000fe200078e00ff */
[----:B------:R-:W-:Y:S01]  /*2920*/  SHF.L.U64.HI R107, R108, 0x1, R107 ;  /* 0x000000016c6b7819 */ /* 0x000fe2000001026b */
[----:B------:R-:W-:Y:S01]  /*2930*/  IMAD.SHL.U32 R106, R106, 0x2, RZ ;  /* 0x000000026a6a7824 */ /* 0x000fe200078e00ff */
[----:B------:R-:W-:Y:S01]  /*2940*/  IADD3 R102, R159, R3, RZ ;  /* 0x000000039f667210 */ /* 0x000fe20007ffe0ff */
[----:B------:R-:W-:Y:S01]  /*2950*/  IMAD.SHL.U32 R108, R108, 0x2, RZ ;  /* 0x000000026c6c7824 */ /* 0x000fe200078e00ff */
        /* <DEDUP_REMOVED lines=11> */
[----:B------:R-:W-:Y:S02]  /*2a10*/  SHF.R.S32.HI R120, RZ, 0x1f, R132 ;  /* 0x0000001fff787819 */ /* 0x000fe40000011484 */
.L_x_2611:
[----:B------:R-:W-:Y:S01]  /*2a20*/  IMAD.SHL.U32 R22, R17, 0x40, RZ ;  /* 0x0000004011167824 */ /* 0x000fe200078e00ff */
[----:B------:R-:W-:Y:S01]  /*2a30*/  BSSY B2, `(.L_x_2556) ;  /* 0x0000933000027945 */ /* 0x000fe20003800000 */
[----:B------:R-:W-:Y:S03]  /*2a40*/  IMAD.MOV.U32 R111, RZ, RZ, R109 ;  /* 0x000000ffff6f7224 */ /* 0x000fe600078e006d */
[----:B------:R-:W-:Y:S05]  /*2a50*/  IADD3 R21, R22, -0x40, RZ ;  /* 0xffffffc016157810 */ /* 0x000fea0007ffe0ff */
[--C-:B------:R-:W-:Y:S02]  /*2a60*/  IMAD.IADD R164, R53, 0x1, -R21.reuse ;  /* 0x0000000135a47824 */ /* 0x100fe400078e0a15 */
[----:B------:R-:W-:Y:S03]  /*2a70*/  IMAD.IADD R144, R70, 0x1, -R21 ;  /* 0x0000000146907824 */ /* 0x000fe600078e0a15 */
[CC--:B------:R-:W-:Y:S02]  /*2a80*/  ISETP.GE.AND P3, PT, R146.reuse, R164.reuse, PT ;  /* 0x000000a49200720c */ /* 0x0c0fe40003f66270 */
[C---:B------:R-:W-:Y:S02]  /*2a90*/  ISETP.GE.AND P2, PT, R75.reuse, R164, PT ;  /* 0x000000a44b00720c */ /* 0x040fe40003f46270 */
[-C--:B------:R-:W-:Y:S02]  /*2aa0*/  ISETP.GE.AND P3, PT, R146, R144.reuse, !P3 ;  /* 0x000000909200720c */ /* 0x080fe40005f66270 */
[----:B------:R-:W-:Y:S02]  /*2ab0*/  ISETP.GE.AND P2, PT, R75, R144, !P2 ;  /* 0x000000904b00720c */ /* 0x000fe40005746270 */
[C---:B------:R-:W-:Y:S04]  /*2ac0*/  ISETP.GE.AND P1, PT, R74.reuse, R164, PT ;  /* 0x000000a44a00720c */ /* 0x040fe80003f26270 */
[----:B------:R-:W-:Y:S05]  /*2ad0*/  ISETP.GE.AND P1, PT, R74, R144, !P1 ;  /* 0x000000904a00720c */ /* 0x000fea0004f26270 */
[----:B---3--:R-:W2:Y:S02]  /*2ae0*/  @P3 LD.E.128 R12, [R110.64] ;  /* 0x000000066e0c3980 */ /* 0x008ea4000c101d00 */
[C---:B------:R-:W-:Y:S05]  /*2af0*/  @P2 IADD3 R2, P0, R110.reuse, R99, RZ ;  /* 0x000000636e022210 */ /* 0x040fea0007f1e0ff */
[----:B------:R-:W-:Y:S01]  /*2b00*/  @P2 IMAD.X R3, R111, 0x1, R97, P0 ;  /* 0x000000016f032824 */ /* 0x000fe200000e0661 */
[C---:B------:R-:W-:Y:S04]  /*2b10*/  @P2 LEA R30, P0, R63.reuse, R118, 0x1 ;  /* 0x000000763f1e2211 */ /* 0x040fe800078008ff */
[----:B------:R-:W-:Y:S02]  /*2b20*/  @P2 LEA.HI.X R31, R63, R119, R64, 0x1, P0 ;  /* 0x000000773f1f2211 */ /* 0x000fe400000f0c40 */
[----:B------:R-:W-:Y:S05]  /*2b30*/  @P1 IADD3 R40, P0, R110, R101, RZ ;  /* 0x000000656e281210 */ /* 0x000fea0007f1e0ff */
[----:B------:R-:W-:Y:S01]  /*2b40*/  @P1 IMAD.X R41, R111, 0x1, R100, P0 ;  /* 0x000000016f291824 */ /* 0x000fe200000e0664 */
[----:B------:R-:W-:Y:S05]  /*2b50*/  @P1 IADD3 R42, P0, R118, R77, RZ ;  /* 0x0000004d762a1210 */ /* 0x000fea0007f1e0ff */
[----:B------:R-:W-:Y:S01]  /*2b60*/  @P1 IMAD.X R43, R119, 0x1, R78, P0 ;  /* 0x00000001772b1824 */ /* 0x000fe200000e064e */
[C---:B------:R-:W-:Y:S04]  /*2b70*/  ISETP.GE.AND P0, PT, R73.reuse, R164, PT ;  /* 0x000000a44900720c */ /* 0x040fe80003f06270 */
[----:B------:R-:W-:Y:S01]  /*2b80*/  ISETP.GE.AND P0, PT, R73, R144, !P0 ;  /* 0x000000904900720c */ /* 0x000fe20004706270 */
[----:B--2---:R1:W-:Y:S04]  /*2b90*/  @P3 ST.E.128 [R118.64], R12 ;  /* 0x0000000c76003985 */ /* 0x0043e8000c101d06 */
[----:B------:R-:W2:Y:S04]  /*2ba0*/  @P3 LD.E.128 R8, [R110.64+0x80] ;  /* 0x000080066e083980 */ /* 0x000ea8000c101d00 */
[----:B--2---:R2:W-:Y:S04]  /*2bb0*/  @P3 ST.E.128 [R118.64+0x80], R8 ;  /* 0x0000800876003985 */ /* 0x0045e8000c101d06 */
[----:B------:R-:W3:Y:S04]  /*2bc0*/  @P3 LD.E.128 R4, [R110.64+0x100] ;  /* 0x000100066e043980 */ /* 0x000ee8000c101d00 */
[----:B---3--:R3:W-:Y:S04]  /*2bd0*/  @P3 ST.E.128 [R118.64+0x100], R4 ;  /* 0x0001000476003985 */ /* 0x0087e8000c101d06 */
[----:B------:R-:W4:Y:S04]  /*2be0*/  @P3 LD.E.128 R36, [R110.64+0x180] ;  /* 0x000180066e243980 */ /* 0x000f28000c101d00 */
[----:B----4-:R-:W-:Y:S04]  /*2bf0*/  @P3 ST.E.128 [R118.64+0x180], R36 ;  /* 0x0001802476003985 */ /* 0x010fe8000c101d06 */
[----:B-1----:R-:W4:Y:S04]  /*2c00*/  @P2 LD.E.128 R12, [R2.64] ;  /* 0x00000006020c2980 */ /* 0x002f28000c101d00 */
[----:B----4-:R1:W-:Y:S04]  /*2c10*/  @P2 ST.E.128 [R30.64], R12 ;  /* 0x0000000c1e002985 */ /* 0x0103e8000c101d06 */
[----:B--2---:R-:W2:Y:S04]  /*2c20*/  @P2 LD.E.128 R8, [R2.64+0x80] ;  /* 0x0000800602082980 */ /* 0x004ea8000c101d00 */
[----:B--2---:R2:W-:Y:S04]  /*2c30*/  @P2 ST.E.128 [R30.64+0x80], R8 ;  /* 0x000080081e002985 */ /* 0x0045e8000c101d06 */
[----:B---3--:R-:W3:Y:S04]  /*2c40*/  @P2 LD.E.128 R4, [R2.64+0x100] ;  /* 0x0001000602042980 */ /* 0x008ee8000c101d00 */
[----:B---3--:R3:W-:Y:S04]  /*2c50*/  @P2 ST.E.128 [R30.64+0x100], R4 ;  /* 0x000100041e002985 */ /* 0x0087e8000c101d06 */
[----:B------:R4:W5:Y:S02]  /*2c60*/  @P2 LD.E.128 R32, [R2.64+0x180] ;  /* 0x0001800602202980 */ /* 0x000964000c101d00 */
[----:B----4-:R-:W-:Y:S05]  /*2c70*/  @P0 IADD3 R2, P4, R110, R158, RZ ;  /* 0x0000009e6e020210 */ /* 0x010fea0007f9e0ff */
[----:B------:R-:W-:Y:S01]  /*2c80*/  @P0 IMAD.X R3, R111, 0x1, R102, P4 ;  /* 0x000000016f030824 */ /* 0x000fe200020e0666 */
[----:B-----5:R4:W-:Y:S04]  /*2c90*/  @P2 ST.E.128 [R30.64+0x180], R32 ;  /* 0x000180201e002985 */ /* 0x0209e8000c101d06 */
[----:B-1----:R-:W5:Y:S04]  /*2ca0*/  @P1 LD.E.128 R12, [R40.64] ;  /* 0x00000006280c1980 */ /* 0x002f68000c101d00 */
[----:B-----5:R1:W-:Y:S04]  /*2cb0*/  @P1 ST.E.128 [R42.64], R12 ;  /* 0x0000000c2a001985 */ /* 0x0203e8000c101d06 */
[----:B--2---:R-:W2:Y:S04]  /*2cc0*/  @P1 LD.E.128 R8, [R40.64+0x80] ;  /* 0x0000800628081980 */ /* 0x004ea8000c101d00 */
[----:B--2---:R2:W-:Y:S04]  /*2cd0*/  @P1 ST.E.128 [R42.64+0x80], R8 ;  /* 0x000080082a001985 */ /* 0x0045e8000c101d06 */
[----:B---3--:R-:W3:Y:S04]  /*2ce0*/  @P1 LD.E.128 R4, [R40.64+0x100] ;  /* 0x0001000628041980 */ /* 0x008ee8000c101d00 */
[----:B---3--:R3:W-:Y:S04]  /*2cf0*/  @P1 ST.E.128 [R42.64+0x100], R4 ;  /* 0x000100042a001985 */ /* 0x0087e8000c101d06 */
[----:B------:R-:W5:Y:S04]  /*2d00*/  @P1 LD.E.128 R36, [R40.64+0x180] ;  /* 0x0001800628241980 */ /* 0x000f68000c101d00 */
[----:B-----5:R1:W-:Y:S01]  /*2d10*/  @P1 ST.E.128 [R42.64+0x180], R36 ;  /* 0x000180242a001985 */ /* 0x0203e2000c101d06 */
[----:B----4-:R-:W-:Y:S03]  /*2d20*/  @P0 IADD3 R30, P1, R118, R156, RZ ;  /* 0x0000009c761e0210 */ /* 0x010fe60007f3e0ff */
[----:B------:R-:W4:Y:S02]  /*2d30*/  @P0 LD.E.128 R32, [R2.64] ;  /* 0x0000000602200980 */ /* 0x000f24000c101d00 */
[----:B------:R-:W-:Y:S05]  /*2d40*/  @P0 IMAD.X R31, R119, 0x1, R76, P1 ;  /* 0x00000001771f0824 */ /* 0x000fea00008e064c */
[----:B----4-:R4:W-:Y:S04]  /*2d50*/  @P0 ST.E.128 [R30.64], R32 ;  /* 0x000000201e000985 */ /* 0x0109e8000c101d06 */
[----:B-1----:R-:W5:Y:S04]  /*2d60*/  @P0 LD.E.128 R12, [R2.64+0x80] ;  /* 0x00008006020c0980 */ /* 0x002f68000c101d00 */
[----:B-----5:R4:W-:Y:S04]  /*2d70*/  @P0 ST.E.128 [R30.64+0x80], R12 ;  /* 0x0000800c1e000985 */ /* 0x0209e8000c101d06 */
[----:B--2---:R-:W2:Y:S04]  /*2d80*/  @P0 LD.E.128 R8, [R2.64+0x100] ;  /* 0x0001000602080980 */ /* 0x004ea8000c101d00 */
[----:B--2---:R4:W-:Y:S04]  /*2d90*/  @P0 ST.E.128 [R30.64+0x100], R8 ;  /* 0x000100081e000985 */ /* 0x0049e8000c101d06 */
[----:B---3--:R-:W2:Y:S04]  /*2da0*/  @P0 LD.E.128 R4, [R2.64+0x180] ;  /* 0x0001800602040980 */ /* 0x008ea8000c101d00 */
[----:B--2---:R4:W-:Y:S04]  /*2db0*/  @P0 ST.E.128 [R30.64+0x180], R4 ;  /* 0x000180041e000985 */ /* 0x0049e8000c101d06 */
[----:B------:R-:W2:Y:S04]  /*2dc0*/  LD.E R23, [R28.64+0xd0] ;  /* 0x0000d0061c177980 */ /* 0x000ea8000c101900 */
[----:B------:R-:W3:Y:S01]  /*2dd0*/  LD.E R109, [R28.64+0x130] ;  /* 0x000130061c6d7980 */ /* 0x000ee2000c101900 */
[----:B--2---:R-:W-:Y:S01]  /*2de0*/  ISETP.NE.AND P1, PT, R23, RZ, PT ;  /* 0x000000ff1700720c */ /* 0x004fe20003f25270 */
[----:B---3--:R-:W-:Y:S05]  /*2df0*/  IMAD.U32 R109, R109, -0x40, RZ ;  /* 0xffffffc06d6d7824 */ /* 0x008fea00078e00ff */
[C---:B------:R-:W-:Y:S04]  /*2e00*/  LEA R110, P0, R109.reuse, R110, 0x1 ;  /* 0x0000006e6d6e7211 */ /* 0x040fe800078008ff */
[----:B------:R-:W-:Y:S03]  /*2e10*/  LEA.HI.X.SX32 R109, R109, R111, 0x1, P0 ;  /* 0x0000006f6d6d7211 */ /* 0x000fe600000f0eff */
[----:B------:R-:W-:-:S05]  /*2e20*/  @!P1 BRA `(.L_x_2557) ;  /* 0x00008bf000009947 */ /* 0x000fca0003800000 */
[----:B----4-:R-:W2:Y:S02]  /*2e30*/  LD.E.U8 R0, [R28.64+0x1b3] ;  /* 0x0001b3061c007980 */ /* 0x010ea4000c101100 */
[----:B--2---:R-:W-:Y:S11]  /*2e40*/  ISETP.NE.AND P0, PT, R0, RZ, PT ;  /* 0x000000ff0000720c */ /* 0x004ff60003f05270 */
[----:B------:R-:W-:Y:S02]  /*2e50*/  @!UPT UIADD3 URZ, URZ, URZ, URZ ;  /* 0x0000003f3f3ff290 */ /* 0x000fe4000fffe03f */
[----:B------:R-:W-:-:S05]  /*2e60*/  @!P0 BRA `(.L_x_2558) ;  /* 0x0000309000008947 */ /* 0x000fca0003800000 */
[----:B------:R-:W-:Y:S01]  /*2e70*/  BSSY B0, `(.L_x_2559) ;  /* 0x00000b6000007945 */ /* 0x000fe20003800000 */
[----:B------:R-:W-:-:S05]  /*2e80*/  @!P3 BRA `(.L_x_2560) ;  /* 0x00000b400000b947 */ /* 0x000fca0003800000 */
[-C--:B------:R-:W-:Y:S01]  /*2e90*/  ISETP.GE.AND P0, PT, R24, R23.reuse, PT ;  /* 0x000000171800720c */ /* 0x080fe20003f06270 */
[----:B------:R-:W2:Y:S01]  /*2ea0*/  LD.E.128 R36, [R112.64] ;  /* 0x0000000670247980 */ /* 0x000ea2000c101d00 */
[----:B------:R-:W-:Y:S11]  /*2eb0*/  ISETP.GE.AND P1, PT, R20, R23, PT ;  /* 0x000000171400720c */ /* 0x000ff60003f26270 */
[----:B------:R-:W3:Y:S06]  /*2ec0*/  @!P0 LD.E.64 R48, [R56.64] ;  /* 0x0000000638308980 */ /* 0x000eec000c101b00 */
[----:B------:R-:W4:Y:S01]  /*2ed0*/  @!P0 LD.E.64 R30, [R26.64] ;  /* 0x000000061a1e8980 */ /* 0x000f22000c101b00 */
[----:B---3--:R-:W-:Y:S01]  /*2ee0*/  @!P0 IMAD.U32 R46, R49, 0x10000, RZ ;  /* 0x00010000312e8824 */ /* 0x008fe200078e00ff */
[----:B------:R-:W-:Y:S02]  /*2ef0*/  @!P0 SHF.L.U32 R43, R48, 0x10, RZ ;  /* 0x00000010302b8819 */ /* 0x000fe400000006ff */
[C---:B--2---:R-:W-:Y:S02]  /*2f00*/  @!P0 LOP3.LUT R34, R36.reuse, 0xffff0000, RZ, 0xc0, !PT ;  /* 0xffff000024228812 */ /* 0x044fe400078ec0ff */
[----:B------:R-:W-:Y:S02]  /*2f10*/  @!P0 SHF.L.U32 R44, R36, 0x10, RZ ;  /* 0x00000010242c8819 */ /* 0x000fe400000006ff */
[----:B----4-:R-:W-:Y:S01]  /*2f20*/  @!P0 SHF.L.U32 R33, R30, 0x10, RZ ;  /* 0x000000101e218819 */ /* 0x010fe200000006ff */
[----:B------:R-:W-:Y:S01]  /*2f30*/  @!P0 FMUL.FTZ R51, R34, R43 ;  /* 0x0000002b22338220 */ /* 0x000fe20000410000 */
[----:B------:R-:W-:Y:S01]  /*2f40*/  @!P0 LOP3.LUT R32, R30, 0xffff0000, RZ, 0xc0, !PT ;  /* 0xffff00001e208812 */ /* 0x000fe200078ec0ff */
[----:B------:R-:W-:Y:S01]  /*2f50*/  @!P0 IMAD.U32 R30, R31, 0x10000, RZ ;  /* 0x000100001f1e8824 */ /* 0x000fe200078e00ff */
[----:B------:R-:W-:Y:S01]  /*2f60*/  @!P0 LOP3.LUT R35, R37, 0xffff0000, RZ, 0xc0, !PT ;  /* 0xffff000025238812 */ /* 0x000fe200078ec0ff */
[-C--:B------:R-:W-:Y:S01]  /*2f70*/  @!P0 FMUL.FTZ R0, R34, R33.reuse ;  /* 0x0000002122008220 */ /* 0x080fe20000410000 */
[----:B------:R-:W-:Y:S01]  /*2f80*/  @!P0 LOP3.LUT R31, R31, 0xffff0000, RZ, 0xc0, !PT ;  /* 0xffff00001f1f8812 */ /* 0x000fe200078ec0ff */
[----:B------:R-:W-:Y:S01]  /*2f90*/  @!P0 FFMA.FTZ R51, R44, R33, -R51 ;  /* 0x000000212c338223 */ /* 0x000fe20000010833 */
[----:B------:R-:W-:Y:S01]  /*2fa0*/  @!P0 LOP3.LUT R33, R38, 0xffff0000, RZ, 0xc0, !PT ;  /* 0xffff000026218812 */ /* 0x000fe200078ec0ff */
[----:B------:R-:W-:Y:S01]  /*2fb0*/  @!P0 FFMA.FTZ R0, R43, R44, R0 ;  /* 0x0000002c2b008223 */ /* 0x000fe20000010000 */
[----:B------:R-:W-:Y:S01]  /*2fc0*/  @!P0 LOP3.LUT R45, R48, 0xffff0000, RZ, 0xc0, !PT ;  /* 0xffff0000302d8812 */ /* 0x000fe200078ec0ff */
[----:B------:R-:W-:Y:S01]  /*2fd0*/  @!P0 IMAD.U32 R43, R37, 0x10000, RZ ;  /* 0x00010000252b8824 */ /* 0x000fe200078e00ff */
[----:B------:R-:W-:Y:S01]  /*2fe0*/  @!P0 LOP3.LUT R49, R49, 0xffff0000, RZ, 0xc0, !PT ;  /* 0xffff000031318812 */ /* 0x000fe200078ec0ff */
[----:B------:R-:W-:Y:S01]  /*2ff0*/  @!P0 FMUL.FTZ R2, R35, R32 ;  /* 0x0000002023028220 */ /* 0x000fe20000410000 */
[----:B------:R-:W-:Y:S01]  /*3000*/  @!P0 LOP3.LUT R34, R39, 0xffff0000, RZ, 0xc0, !PT ;  /* 0xffff000027228812 */ /* 0x000fe200078ec0ff */
[----:B------:R-:W-:Y:S01]  /*3010*/  @!P0 FMUL.FTZ R3, R33, R30 ;  /* 0x0000001e21038220 */ /* 0x000fe20000410000 */
[----:B------:R-:W-:Y:S01]  /*3020*/  @!P0 SHF.L.U32 R47, R38, 0x10, RZ ;  /* 0x00000010262f8819 */ /* 0x000fe200000006ff */
[----:B------:R-:W-:Y:S01]  /*3030*/  @!P0 FMUL.FTZ R59, R35, R45 ;  /* 0x0000002d233b8220 */ /* 0x000fe20000410000 */
[----:B------:R-:W-:Y:S01]  /*3040*/  @!P0 F2FP.BF16.PACK_AB R51, R0, R51 ;  /* 0x000000330033823e */ /* 0x000fe200000010ff */
[----:B------:R-:W-:Y:S02]  /*3050*/  @!P0 IMAD.U32 R44, R39, 0x10000, RZ ;  /* 0x00010000272c8824 */ /* 0x000fe400078e00ff */
[C---:B------:R-:W-:Y:S01]  /*3060*/  @!P0 FMUL.FTZ R58, R34.reuse, R49 ;  /* 0x00000031223a8220 */ /* 0x040fe20000410000 */
[----:B------:R-:W-:Y:S01]  /*3070*/  @!P0 MOV R36, R51 ;  /* 0x0000003300248202 */ /* 0x000fe20000000f00 */
[----:B------:R-:W-:Y:S02]  /*3080*/  @!P0 FMUL.FTZ R4, R34, R31 ;  /* 0x0000001f22048220 */ /* 0x000fe40000410000 */
[----:B------:R-:W-:Y:S02]  /*3090*/  @!P0 FFMA.FTZ R2, R45, R43, R2 ;  /* 0x0000002b2d028223 */ /* 0x000fe40000010002 */
[----:B------:R-:W-:Y:S02]  /*30a0*/  @!P0 FMUL.FTZ R50, R33, R46 ;  /* 0x0000002e21328220 */ /* 0x000fe40000410000 */
[----:B------:R-:W-:Y:S02]  /*30b0*/  @!P0 FFMA.FTZ R3, R46, R47, R3 ;  /* 0x0000002f2e038223 */ /* 0x000fe40000010003 */
[----:B------:R-:W-:Y:S02]  /*30c0*/  @!P0 FFMA.FTZ R59, R43, R32, -R59 ;  /* 0x000000202b3b8223 */ /* 0x000fe4000001083b */
[----:B------:R-:W-:Y:S02]  /*30d0*/  @!P0 FFMA.FTZ R58, R44, R31, -R58 ;  /* 0x0000001f2c3a8223 */ /* 0x000fe4000001083a */
[----:B------:R-:W-:Y:S01]  /*30e0*/  @!P0 FFMA.FTZ R4, R49, R44, R4 ;  /* 0x0000002c31048223 */ /* 0x000fe20000010004 */
[----:B------:R-:W-:Y:S01]  /*30f0*/  @!P0 F2FP.BF16.PACK_AB R166, R2, R59 ;  /* 0x0000003b02a6823e */ /* 0x000fe200000010ff */
[----:B------:R-:W-:Y:S03]  /*3100*/  @!P0 FFMA.FTZ R50, R47, R30, -R50 ;  /* 0x0000001e2f328223 */ /* 0x000fe60000010832 */
[----:B------:R-:W-:Y:S01]  /*3110*/  @!P0 F2FP.BF16.PACK_AB R59, R4, R58 ;  /* 0x0000003a043b823e */ /* 0x000fe200000010ff */
[----:B------:R-:W-:Y:S01]  /*3120*/  @!P0 IMAD.MOV.U32 R37, RZ, RZ, R166 ;  /* 0x000000ffff258224 */ /* 0x000fe200078e00a6 */
[----:B------:R-:W-:Y:S03]  /*3130*/  @!P0 F2FP.BF16.PACK_AB R50, R3, R50 ;  /* 0x000000320332823e */ /* 0x000fe600000010ff */
[----:B------:R-:W-:Y:S01]  /*3140*/  @!P0 IMAD.MOV.U32 R39, RZ, RZ, R59 ;  /* 0x000000ffff278224 */ /* 0x000fe200078e003b */
[----:B------:R-:W-:Y:S02]  /*3150*/  @!P0 MOV R38, R50 ;  /* 0x0000003200268202 */ /* 0x000fe40000000f00 */
[----:B------:R-:W-:Y:S03]  /*3160*/  ISETP.GE.AND P0, PT, R19, R23, PT ;  /* 0x000000171300720c */ /* 0x000fe60003f06270 */
[----:B------:R1:W-:Y:S08]  /*3170*/  ST.E.128 [R160.64], R36 ;  /* 0x00000024a0007985 */ /* 0x0003f0000c101d06 */
[----:B------:R-:W2:Y:S06]  /*3180*/  @!P1 LD.E.64 R30, [R26.64+0x40] ;  /* 0x000040061a1e9980 */ /* 0x000eac000c101b00 */
[----:B------:R-:W3:Y:S08]  /*3190*/  LD.E.128 R32, [R112.64+0x80] ;  /* 0x0000800670207980 */ /* 0x000ef0000c101d00 */
[----:B------:R-:W4:Y:S01]  /*31a0*/  @!P1 LD.E.64 R48, [R56.64+0x40] ;  /* 0x0000400638309980 */ /* 0x000f22000c101b00 */
[C---:B--2---:R-:W-:Y:S02]  /*31b0*/  @!P1 SHF.L.U32 R41, R30.reuse, 0x10, RZ ;  /* 0x000000101e299819 */ /* 0x044fe400000006ff */
[----:B------:R-:W-:Y:S01]  /*31c0*/  @!P1 LOP3.LUT R40, R30, 0xffff0000, RZ, 0xc0, !PT ;  /* 0xffff00001e289812 */ /* 0x000fe200078ec0ff */
[C---:B------:R-:W-:Y:S01]  /*31d0*/  @!P1 IMAD.U32 R30, R31.reuse, 0x10000, RZ ;  /* 0x000100001f1e9824 */ /* 0x040fe200078e00ff */
[----:B------:R-:W-:Y:S01]  /*31e0*/  @!P1 LOP3.LUT R31, R31, 0xffff0000, RZ, 0xc0, !PT ;  /* 0xffff00001f1f9812 */ /* 0x000fe200078ec0ff */
[----:B---3--:R-:W-:Y:S01]  /*31f0*/  @!P1 IMAD.U32 R47, R34, 0x10000, RZ ;  /* 0x00010000222f9824 */ /* 0x008fe200078e00ff */
[C---:B------:R-:W-:Y:S02]  /*3200*/  @!P1 LOP3.LUT R42, R32.reuse, 0xffff0000, RZ, 0xc0, !PT ;  /* 0xffff0000202a9812 */ /* 0x040fe400078ec0ff */
[----:B------:R-:W-:Y:S02]  /*3210*/  @!P1 SHF.L.U32 R44, R32, 0x10, RZ ;  /* 0x00000010202c9819 */ /* 0x000fe400000006ff */
[----:B-1----:R-:W-:Y:S01]  /*3220*/  @!P1 LOP3.LUT R37, R33, 0xffff0000, RZ, 0xc0, !PT ;  /* 0xffff000021259812 */ /* 0x002fe200078ec0ff */
[----:B------:R-:W-:Y:S01]  /*3230*/  @!P1 FMUL.FTZ R5, R42, R41 ;  /* 0x000000292a059220 */ /* 0x000fe20000410000 */
[----:B------:R-:W-:Y:S01]  /*3240*/  @!P1 LOP3.LUT R39, R34, 0xffff0000, RZ, 0xc0, !PT ;  /* 0xffff000022279812 */ /* 0x000fe200078ec0ff */
[----:B----4-:R-:W-:Y:S01]  /*3250*/  @!P1 IMAD.U32 R46, R49, 0x10000, RZ ;  /* 0x00010000312e9824 */ /* 0x010fe200078e00ff */
[C---:B------:R-:W-:Y:S01]  /*3260*/  @!P1 SHF.L.U32 R43, R48.reuse, 0x10, RZ ;  /* 0x00000010302b9819 */ /* 0x040fe200000006ff */
[----:B------:R-:W-:Y:S01]  /*3270*/  @!P1 FMUL.FTZ R6, R37, R40 ;  /* 0x0000002825069220 */ /* 0x000fe20000410000 */
[----:B------:R-:W-:Y:S01]  /*3280*/  @!P1 LOP3.LUT R45, R48, 0xffff0000, RZ, 0xc0, !PT ;  /* 0xffff0000302d9812 */ /* 0x000fe200078ec0ff */
        /* <DEDUP_REMOVED lines=8> */
[----:B------:R-:W-:Y:S02]  /*3310*/  @!P1 FMUL.FTZ R51, R37, R45 ;  /* 0x0000002d25339220 */ /* 0x000fe40000410000 */
[----:B------:R-:W-:Y:S01]  /*3320*/  @!P1 FMUL.FTZ R58, R39, R46 ;  /* 0x0000002e273a9220 */ /* 0x000fe20000410000 */
[----:B------:R-:W-:Y:S01]  /*3330*/  @!P1 F2FP.BF16.PACK_AB R50, R5, R50 ;  /* 0x000000320532923e */ /* 0x000fe200000010ff */
[C---:B------:R-:W-:Y:S02]  /*3340*/  @!P1 FMUL.FTZ R59, R36.reuse, R49 ;  /* 0x00000031243b9220 */ /* 0x040fe40000410000 */
[----:B------:R-:W-:Y:S01]  /*3350*/  @!P1 FMUL.FTZ R8, R36, R31 ;  /* 0x0000001f24089220 */ /* 0x000fe20000410000 */
[----:B------:R-:W-:Y:S01]  /*3360*/  @!P1 MOV R32, R50 ;  /* 0x0000003200209202 */ /* 0x000fe20000000f00 */
        /* <DEDUP_REMOVED lines=11> */
[----:B------:R-:W-:Y:S02]  /*3420*/  @!P1 MOV R35, R59 ;  /* 0x0000003b00239202 */ /* 0x000fe40000000f00 */
[----:B------:R-:W-:Y:S03]  /*3430*/  ISETP.GE.AND P1, PT, R18, R23, PT ;  /* 0x000000171200720c */ /* 0x000fe60003f26270 */
[----:B------:R1:W-:Y:S08]  /*3440*/  ST.E.128 [R160.64+0x80], R32 ;  /* 0x00008020a0007985 */ /* 0x0003f0000c101d06 */
[----:B------:R-:W2:Y:S08]  /*3450*/  LD.E.128 R36, [R112.64+0x100] ;  /* 0x0001000670247980 */ /* 0x000eb0000c101d00 */
[----:B------:R-:W3:Y:S06]  /*3460*/  @!P0 LD.E.64 R30, [R26.64+0x80] ;  /* 0x000080061a1e8980 */ /* 0x000eec000c101b00 */
[----:B------:R-:W4:Y:S01]  /*3470*/  @!P0 LD.E.64 R48, [R56.64+0x80] ;  /* 0x0000800638308980 */ /* 0x000f22000c101b00 */
[----:B--2---:R-:W-:Y:S01]  /*3480*/  @!P0 LOP3.LUT R42, R36, 0xffff0000, RZ, 0xc0, !PT ;  /* 0xffff0000242a8812 */ /* 0x004fe200078ec0ff */
[----:B------:R-:W-:Y:S01]  /*3490*/  @!P0 IMAD.U32 R47, R38, 0x10000, RZ ;  /* 0x00010000262f8824 */ /* 0x000fe200078e00ff */
[----:B------:R-:W-:Y:S02]  /*34a0*/  @!P0 SHF.L.U32 R44, R36, 0x10, RZ ;  /* 0x00000010242c8819 */ /* 0x000fe400000006ff */
[----:B-1----:R-:W-:Y:S02]  /*34b0*/  @!P0 LOP3.LUT R33, R37, 0xffff0000, RZ, 0xc0, !PT ;  /* 0xffff000025218812 */ /* 0x002fe400078ec0ff */
[----:B------:R-:W-:Y:S01]  /*34c0*/  @!P0 LOP3.LUT R35, R38, 0xffff0000, RZ, 0xc0, !PT ;  /* 0xffff000026238812 */ /* 0x000fe200078ec0ff */
[C---:B---3--:R-:W-:Y:S01]  /*34d0*/  @!P0 IMAD.U32 R41, R30.reuse, 0x10000, RZ ;  /* 0x000100001e298824 */ /* 0x048fe200078e00ff */
[----:B------:R-:W-:Y:S02]  /*34e0*/  @!P0 LOP3.LUT R32, R39, 0xffff0000, RZ, 0xc0, !PT ;  /* 0xffff000027208812 */ /* 0x000fe400078ec0ff */
[----:B------:R-:W-:Y:S01]  /*34f0*/  @!P0 LOP3.LUT R40, R30, 0xffff0000, RZ, 0xc0, !PT ;  /* 0xffff00001e288812 */ /* 0x000fe200078ec0ff */
[----:B------:R-:W-:Y:S01]  /*3500*/  @!P0 FMUL.FTZ R9, R42, R41 ;  /* 0x000000292a098220 */ /* 0x000fe20000410000 */
[----:B------:R-:W-:Y:S01]  /*3510*/  @!P0 SHF.L.U32 R30, R31, 0x10, RZ ;  /* 0x000000101f1e8819 */ /* 0x000fe200000006ff */
        /* <DEDUP_REMOVED lines=75> */
.L_x_2560:
[----:B------:R-:W-:Y:S05]  /*39d0*/  BSYNC B0 ;  /* 0x0000000000007941 */ /* 0x000fea0003800000 */
.L_x_2559:
[----:B------:R-:W-:Y:S01]  /*39e0*/  BSSY B0, `(.L_x_2561) ;  /* 0x00000c0000007945 */ /* 0x000fe20003800000 */
[----:B------:R-:W-:-:S05]  /*39f0*/  @!P2 BRA `(.L_x_2562) ;  /* 0x00000be00000a947 */ /* 0x000fca0003800000 */
[----:B------:R-:W-:Y:S02]  /*3a00*/  ISETP.GE.AND P0, PT, R24, R23, PT ;  /* 0x000000171800720c */ /* 0x000fe40003f06270 */
[C---:B------:R-:W-:Y:S02]  /*3a10*/  LEA R172, P1, R84.reuse, R112, 0x1 ;  /* 0x0000007054ac7211 */ /* 0x040fe400078208ff */
[C---:B------:R-:W-:Y:S02]  /*3a20*/  SHF.L.U32 R167, R145.reuse, 0x1, RZ ;  /* 0x0000000191a77819 */ /* 0x040fe400000006ff */
[----:B------:R-:W-:Y:S02]  /*3a30*/  LEA.HI.X R173, R84, R113, R81, 0x1, P1 ;  /* 0x0000007154ad7211 */ /* 0x000fe400008f0c51 */
[-C--:B------:R-:W-:Y:S02]  /*3a40*/  IADD3 R58, P1, R56, R167.reuse, RZ ;  /* 0x000000a7383a7210 */ /* 0x080fe40007f3e0ff */
[----:B------:R-:W-:Y:S01]  /*3a50*/  SHF.L.U64.HI R111, R145, 0x1, R131 ;  /* 0x00000001916f7819 */ /* 0x000fe20000010283 */
[----:B------:R-:W2:Y:S01]  /*3a60*/  LD.E.128 R36, [R172.64] ;  /* 0x00000006ac247980 */ /* 0x000ea2000c101d00 */
[----:B------:R-:W-:Y:S02]  /*3a70*/  IADD3 R40, P2, R26, R167, RZ ;  /* 0x000000a71a287210 */ /* 0x000fe40007f5e0ff */
[----:B------:R-:W-:Y:S02]  /*3a80*/  IADD3.X R59, R57, R111, RZ, P1, !PT ;  /* 0x0000006f393b7210 */ /* 0x000fe40000ffe4ff */
[----:B------:R-:W-:Y:S01]  /*3a90*/  ISETP.GE.AND P1, PT, R20, R23, PT ;  /* 0x000000171400720c */ /* 0x000fe20003f26270 */
[----:B------:R-:W-:Y:S01]  /*3aa0*/  IMAD.X R41, R27, 0x1, R111, P2 ;  /* 0x000000011b297824 */ /* 0x000fe200010e066f */
[----:B------:R-:W-:Y:S01]  /*3ab0*/  LEA R166, P2, R66, R160, 0x1 ;  /* 0x000000a042a67211 */ /* 0x000fe200078408ff */
[----:B------:R-:W3:Y:S06]  /*3ac0*/  @!P0 LD.E.64 R50, [R58.64] ;  /* 0x000000063a328980 */ /* 0x000eec000c101b00 */
[----:B------:R-:W4:Y:S01]  /*3ad0*/  @!P0 LD.E.64 R30, [R40.64] ;  /* 0x00000006281e8980 */ /* 0x000f22000c101b00 */
[----:B--2---:R-:W-:Y:S01]  /*3ae0*/  @!P0 IMAD.U32 R49, R38, 0x10000, RZ ;  /* 0x0001000026318824 */ /* 0x004fe200078e00ff */
[C---:B-1----:R-:W-:Y:S02]  /*3af0*/  @!P0 LOP3.LUT R34, R36.reuse, 0xffff0000, RZ, 0xc0, !PT ;  /* 0xffff000024228812 */ /* 0x042fe400078ec0ff */
[----:B------:R-:W-:Y:S02]  /*3b00*/  @!P0 LOP3.LUT R35, R37, 0xffff0000, RZ, 0xc0, !PT ;  /* 0xffff000025238812 */ /* 0x000fe400078ec0ff */
[----:B------:R-:W-:Y:S01]  /*3b10*/  @!P0 SHF.L.U32 R46, R36, 0x10, RZ ;  /* 0x00000010242e8819 */ /* 0x000fe200000006ff */
[C---:B---3--:R-:W-:Y:S01]  /*3b20*/  @!P0 IMAD.U32 R45, R50.reuse, 0x10000, RZ ;  /* 0x00010000322d8824 */ /* 0x048fe200078e00ff */
[----:B------:R-:W-:Y:S01]  /*3b30*/  @!P0 LOP3.LUT R47, R50, 0xffff0000, RZ, 0xc0, !PT ;  /* 0xffff0000322f8812 */ /* 0x000fe200078ec0ff */
[C---:B------:R-:W-:Y:S01]  /*3b40*/  @!P0 IMAD.U32 R48, R51.reuse, 0x10000, RZ ;  /* 0x0001000033308824 */ /* 0x040fe200078e00ff */
[----:B------:R-:W-:Y:S01]  /*3b50*/  @!P0 LOP3.LUT R51, R51, 0xffff0000, RZ, 0xc0, !PT ;  /* 0xffff000033338812 */ /* 0x000fe200078ec0ff */
[----:B------:R-:W-:Y:S02]  /*3b60*/  @!P0 FMUL.FTZ R111, R34, R45 ;  /* 0x0000002d226f8220 */ /* 0x000fe40000410000 */
[C---:B----4-:R-:W-:Y:S01]  /*3b70*/  @!P0 IMAD.U32 R33, R30.reuse, 0x10000, RZ ;  /* 0x000100001e218824 */ /* 0x050fe200078e00ff */
[----:B------:R-:W-:Y:S01]  /*3b80*/  @!P0 LOP3.LUT R32, R30, 0xffff0000, RZ, 0xc0, !PT ;  /* 0xffff00001e208812 */ /* 0x000fe200078ec0ff */
[----:B------:R-:W-:Y:S01]  /*3b90*/  @!P0 FMUL.FTZ R167, R35, R47 ;  /* 0x0000002f23a78220 */ /* 0x000fe20000410000 */
[C---:B------:R-:W-:Y:S01]  /*3ba0*/  @!P0 SHF.L.U32 R30, R31.reuse, 0x10, RZ ;  /* 0x000000101f1e8819 */ /* 0x040fe200000006ff */
[-C--:B------:R-:W-:Y:S01]  /*3bb0*/  @!P0 FMUL.FTZ R0, R34, R33.reuse ;  /* 0x0000002122008220 */ /* 0x080fe20000410000 */
[----:B------:R-:W-:Y:S01]  /*3bc0*/  @!P0 LOP3.LUT R31, R31, 0xffff0000, RZ, 0xc0, !PT ;  /* 0xffff00001f1f8812 */ /* 0x000fe200078ec0ff */
[----:B------:R-:W-:Y:S01]  /*3bd0*/  @!P0 FFMA.FTZ R111, R46, R33, -R111 ;  /* 0x000000212e6f8223 */ /* 0x000fe2000001086f */
[----:B------:R-:W-:Y:S01]  /*3be0*/  @!P0 LOP3.LUT R33, R38, 0xffff0000, RZ, 0xc0, !PT ;  /* 0xffff000026218812 */ /* 0x000fe200078ec0ff */
[----:B------:R-:W-:Y:S01]  /*3bf0*/  @!P0 FFMA.FTZ R0, R45, R46, R0 ;  /* 0x0000002e2d008223 */ /* 0x000fe20000010000 */
[----:B------:R-:W-:Y:S01]  /*3c00*/  @!P0 LOP3.LUT R34, R39, 0xffff0000, RZ, 0xc0, !PT ;  /* 0xffff000027228812 */ /* 0x000fe200078ec0ff */
[----:B------:R-:W-:Y:S01]  /*3c10*/  @!P0 FMUL.FTZ R2, R35, R32 ;  /* 0x0000002023028220 */ /* 0x000fe20000410000 */
[----:B------:R-:W-:Y:S01]  /*3c20*/  @!P0 SHF.L.U32 R45, R37, 0x10, RZ ;  /* 0x00000010252d8819 */ /* 0x000fe200000006ff */
[----:B------:R-:W-:Y:S01]  /*3c30*/  @!P0 FMUL.FTZ R3, R33, R30 ;  /* 0x0000001e21038220 */ /* 0x000fe20000410000 */
[----:B------:R-:W-:Y:S01]  /*3c40*/  @!P0 SHF.L.U32 R46, R39, 0x10, RZ ;  /* 0x00000010272e8819 */ /* 0x000fe200000006ff */
[----:B------:R-:W-:Y:S01]  /*3c50*/  @!P0 FMUL.FTZ R174, R33, R48 ;  /* 0x0000003021ae8220 */ /* 0x000fe20000410000 */
[----:B------:R-:W-:Y:S01]  /*3c60*/  @!P0 F2FP.BF16.PACK_AB R111, R0, R111 ;  /* 0x0000006f006f823e */ /* 0x000fe200000010ff */
        /* <DEDUP_REMOVED lines=11> */
[----:B------:R-:W-:Y:S01]  /*3d20*/  LEA.HI.X R167, R66, R161, R67, 0x1, P2 ;  /* 0x000000a142a77211 */ /* 0x000fe200010f0c43 */
[----:B------:R-:W-:Y:S01]  /*3d30*/  @!P0 IMAD.MOV.U32 R38, RZ, RZ, R174 ;  /* 0x000000ffff268224 */ /* 0x000fe200078e00ae */
[----:B------:R-:W-:Y:S02]  /*3d40*/  @!P0 F2FP.BF16.PACK_AB R175, R4, R175 ;  /* 0x000000af04af823e */ /* 0x000fe400000010ff */
[----:B------:R-:W-:Y:S02]  /*3d50*/  @!P0 MOV R37, R176 ;  /* 0x000000b000258202 */ /* 0x000fe40000000f00 */
[----:B------:R-:W-:Y:S02]  /*3d60*/  @!P0 MOV R39, R175 ;  /* 0x000000af00278202 */ /* 0x000fe40000000f00 */
[----:B------:R-:W-:Y:S03]  /*3d70*/  ISETP.GE.AND P0, PT, R19, R23, PT ;  /* 0x000000171300720c */ /* 0x000fe60003f06270 */
[----:B------:R1:W-:Y:S08]  /*3d80*/  ST.E.128 [R166.64], R36 ;  /* 0x00000024a6007985 */ /* 0x0003f0000c101d06 */
[----:B------:R-:W2:Y:S08]  /*3d90*/  LD.E.128 R32, [R172.64+0x80] ;  /* 0x00008006ac207980 */ /* 0x000eb0000c101d00 */
[----:B------:R-:W3:Y:S06]  /*3da0*/  @!P1 LD.E.64 R30, [R40.64+0x40] ;  /* 0x00004006281e9980 */ /* 0x000eec000c101b00 */
[----:B------:R-:W4:Y:S01]  /*3db0*/  @!P1 LD.E.64 R50, [R58.64+0x40] ;  /* 0x000040063a329980 */ /* 0x000f22000c101b00 */
[C---:B--2---:R-:W-:Y:S01]  /*3dc0*/  @!P1 IMAD.U32 R46, R32.reuse, 0x10000, RZ ;  /* 0x00010000202e9824 */ /* 0x044fe200078e00ff */
[----:B------:R-:W-:Y:S01]  /*3dd0*/  @!P1 LOP3.LUT R44, R32, 0xffff0000, RZ, 0xc0, !PT ;  /* 0xffff0000202c9812 */ /* 0x000fe200078ec0ff */
[C---:B------:R-:W-:Y:S01]  /*3de0*/  @!P1 IMAD.U32 R49, R34.reuse, 0x10000, RZ ;  /* 0x0001000022319824 */ /* 0x040fe200078e00ff */
[----:B-1----:R-:W-:Y:S02]  /*3df0*/  @!P1 LOP3.LUT R37, R33, 0xffff0000, RZ, 0xc0, !PT ;  /* 0xffff000021259812 */ /* 0x002fe400078ec0ff */
[----:B------:R-:W-:Y:S02]  /*3e00*/  @!P1 LOP3.LUT R39, R34, 0xffff0000, RZ, 0xc0, !PT ;  /* 0xffff000022279812 */ /* 0x000fe400078ec0ff */
[----:B------:R-:W-:Y:S01]  /*3e10*/  @!P1 LOP3.LUT R36, R35, 0xffff0000, RZ, 0xc0, !PT ;  /* 0xffff000023249812 */ /* 0x000fe200078ec0ff */
[C---:B---3--:R-:W-:Y:S01]  /*3e20*/  @!P1 IMAD.U32 R43, R30.reuse, 0x10000, RZ ;  /* 0x000100001e2b9824 */ /* 0x048fe200078e00ff */
[----:B------:R-:W-:Y:S02]  /*3e30*/  @!P1 LOP3.LUT R42, R30, 0xffff0000, RZ, 0xc0, !PT ;  /* 0xffff00001e2a9812 */ /* 0x000fe400078ec0ff */
[C---:B------:R-:W-:Y:S01]  /*3e40*/  @!P1 SHF.L.U32 R30, R31.reuse, 0x10, RZ ;  /* 0x000000101f1e9819 */ /* 0x040fe200000006ff */
[----:B------:R-:W-:Y:S01]  /*3e50*/  @!P1 FMUL.FTZ R5, R44, R43 ;  /* 0x0000002b2c059220 */ /* 0x000fe20000410000 */
[----:B------:R-:W-:Y:S01]  /*3e60*/  @!P1 LOP3.LUT R31, R31, 0xffff0000, RZ, 0xc0, !PT ;  /* 0xffff00001f1f9812 */ /* 0x000fe200078ec0ff */
[C---:B----4-:R-:W-:Y:S01]  /*3e70*/  @!P1 IMAD.U32 R45, R50.reuse, 0x10000, RZ ;  /* 0x00010000322d9824 */ /* 0x050fe200078e00ff */
[----:B------:R-:W-:Y:S01]  /*3e80*/  @!P1 SHF.L.U32 R48, R51, 0x10, RZ ;  /* 0x0000001033309819 */ /* 0x000fe200000006ff */
[----:B------:R-:W-:Y:S01]  /*3e90*/  @!P1 FMUL.FTZ R6, R37, R42 ;  /* 0x0000002a25069220 */ /* 0x000fe20000410000 */
[----:B------:R-:W-:Y:S01]  /*3ea0*/  @!P1 LOP3.LUT R47, R50, 0xffff0000, RZ, 0xc0, !PT ;  /* 0xffff0000322f9812 */ /* 0x000fe200078ec0ff */
[----:B------:R-:W-:Y:S01]  /*3eb0*/  @!P1 FMUL.FTZ R174, R44, R45 ;  /* 0x0000002d2cae9220 */ /* 0x000fe20000410000 */
[----:B------:R-:W-:Y:S01]  /*3ec0*/  @!P1 LOP3.LUT R51, R51, 0xffff0000, RZ, 0xc0, !PT ;  /* 0xffff000033339812 */ /* 0x000fe200078ec0ff */
[----:B------:R-:W-:Y:S01]  /*3ed0*/  @!P1 FFMA.FTZ R5, R45, R46, R5 ;  /* 0x0000002e2d059223 */ /* 0x000fe20000010005 */
[----:B------:R-:W-:Y:S01]  /*3ee0*/  @!P1 SHF.L.U32 R45, R33, 0x10, RZ ;  /* 0x00000010212d9819 */ /* 0x000fe200000006ff */
[----:B------:R-:W-:Y:S02]  /*3ef0*/  @!P1 FMUL.FTZ R7, R39, R30 ;  /* 0x0000001e27079220 */ /* 0x000fe40000410000 */
[----:B------:R-:W-:Y:S01]  /*3f00*/  @!P1 FFMA.FTZ R174, R46, R43, -R174 ;  /* 0x0000002b2eae9223 */ /* 0x000fe200000108ae */
[----:B------:R-:W-:Y:S01]  /*3f10*/  @!P1 SHF.L.U32 R46, R35, 0x10, RZ ;  /* 0x00000010232e9819 */ /* 0x000fe200000006ff */
[----:B------:R-:W-:Y:S02]  /*3f20*/  @!P1 FMUL.FTZ R176, R39, R48 ;  /* 0x0000003027b09220 */ /* 0x000fe40000410000 */
        /* <DEDUP_REMOVED lines=12> */
[----:B------:R-:W-:Y:S02]  /*3ff0*/  @!P1 IMAD.MOV.U32 R32, RZ, RZ, R174 ;  /* 0x000000ffff209224 */ /* 0x000fe400078e00ae */
        /* <DEDUP_REMOVED lines=35> */
[-C--:B------:R-:W-:Y:S02]  /*4230*/  @!P0 FMUL.FTZ R12, R32, R31.reuse ;  /* 0x0000001f200c8220 */ /* 0x080fe40000410000 */
[----:B------:R-:W-:Y:S02]  /*4240*/  @!P0 FFMA.FTZ R176, R49, R30, -R176 ;  /* 0x0000001e31b08223 */ /* 0x000fe400000108b0 */
[----:B------:R-:W-:Y:S02]  /*4250*/  @!P0 FFMA.FTZ R175, R46, R31, -R175 ;  /* 0x0000001f2eaf8223 */ /* 0x000fe400000108af */
[----:B------:R-:W-:Y:S02]  /*4260*/  @!P0 FFMA.FTZ R10, R47, R45, R10 ;  /* 0x0000002d2f0a8223 */ /* 0x000fe4000001000a */
[----:B------:R-:W-:Y:S02]  /*4270*/  @!P0 FFMA.FTZ R11, R48, R49, R11 ;  /* 0x00000031300b8223 */ /* 0x000fe4000001000b */
[----:B------:R-:W-:Y:S02]  /*4280*/  @!P0 FFMA.FTZ R111, R45, R42, -R111 ;  /* 0x0000002a2d6f8223 */ /* 0x000fe4000001086f */
[----:B------:R-:W-:Y:S01]  /*4290*/  @!P0 FFMA.FTZ R12, R51, R46, R12 ;  /* 0x0000002e330c8223 */ /* 0x000fe2000001000c */
[----:B------:R-:W-:Y:S01]  /*42a0*/  @!P0 F2FP.BF16.PACK_AB R176, R11, R176 ;  /* 0x000000b00bb0823e */ /* 0x000fe200000010ff */
[----:B------:R-:W-:Y:S01]  /*42b0*/  @!P0 IMAD.MOV.U32 R36, RZ, RZ, R174 ;  /* 0x000000ffff248224 */ /* 0x000fe200078e00ae */
[----:B------:R-:W-:Y:S02]  /*42c0*/  @!P0 F2FP.BF16.PACK_AB R111, R10, R111 ;  /* 0x0000006f0a6f823e */ /* 0x000fe400000010ff */
[----:B------:R-:W-:Y:S01]  /*42d0*/  @!P0 F2FP.BF16.PACK_AB R175, R12, R175 ;  /* 0x000000af0caf823e */ /* 0x000fe200000010ff */
[----:B------:R-:W-:Y:S01]  /*42e0*/  @!P0 IMAD.MOV.U32 R38, RZ, RZ, R176 ;  /* 0x000000ffff268224 */ /* 0x000fe200078e00b0 */
        /* <DEDUP_REMOVED lines=47> */
.L_x_2562:
[----:B------:R-:W-:Y:S05]  /*45e0*/  BSYNC B0 ;  /* 0x0000000000007941 */ /* 0x000fea0003800000 */
.L_x_2561:
[C---:B------:R-:W-:Y:S01]  /*45f0*/  ISETP.GE.AND P0, PT, R74.reuse, R164, PT ;  /* 0x000000a44a00720c */ /* 0x040fe20003f06270 */
[----:B------:R-:W-:Y:S03]  /*4600*/  BSSY B0, `(.L_x_2563) ;  /* 0x00000c2000007945 */ /* 0x000fe60003800000 */
[----:B------:R-:W-:Y:S11]  /*4610*/  ISETP.GE.AND P0, PT, R74, R144, !P0 ;  /* 0x000000904a00720c */ /* 0x000ff60004706270 */
[----:B------:R-:W-:Y:S02]  /*4620*/  @!UPT UIADD3 URZ, URZ, URZ, URZ ;  /* 0x0000003f3f3ff290 */ /* 0x000fe4000fffe03f */
[----:B------:R-:W-:-:S05]  /*4630*/  @!P0 BRA `(.L_x_2564) ;  /* 0x00000be000008947 */ /* 0x000fca0003800000 */
[----:B------:R-:W-:Y:S02]  /*4640*/  ISETP.GE.AND P0, PT, R24, R23, PT ;  /* 0x000000171800720c */ /* 0x000fe40003f06270 */
[C---:B------:R-:W-:Y:S02]  /*4650*/  LEA R172, P1, R86.reuse, R112, 0x1 ;  /* 0x0000007056ac7211 */ /* 0x040fe400078208ff */
[C---:B-1----:R-:W-:Y:S02]  /*4660*/  SHF.L.U32 R167, R143.reuse, 0x1, RZ ;  /* 0x000000018fa77819 */ /* 0x042fe400000006ff */
        /* <DEDUP_REMOVED lines=12> */
[C---:B------:R-:W-:Y:S02]  /*4730*/  @!P0 LOP3.LUT R34, R36.reuse, 0xffff0000, RZ, 0xc0, !PT ;  /* 0xffff000024228812 */ /* 0x040fe400078ec0ff */
        /* <DEDUP_REMOVED lines=174> */
.L_x_2564:
[----:B------:R-:W-:Y:S05]  /*5220*/  BSYNC B0 ;  /* 0x0000000000007941 */ /* 0x000fea0003800000 */
.L_x_2563:
[C---:B------:R-:W-:Y:S01]  /*5230*/  ISETP.GE.AND P0, PT, R73.reuse, R164, PT ;  /* 0x000000a44900720c */ /* 0x040fe20003f06270 */
[----:B------:R-:W-:Y:S03]  /*5240*/  BSSY B0, `(.L_x_2565) ;  /* 0x00000c4000007945 */ /* 0x000fe60003800000 */
[----:B------:R-:W-:Y:S11]  /*5250*/  ISETP.GE.AND P0, PT, R73, R144, !P0 ;  /* 0x000000904900720c */ /* 0x000ff60004706270 */
[----:B------:R-:W-:Y:S02]  /*5260*/  @!UPT UIADD3 URZ, URZ, URZ, URZ ;  /* 0x0000003f3f3ff290 */ /* 0x000fe4000fffe03f */
[----:B------:R-:W-:-:S05]  /*5270*/  @!P0 BRA `(.L_x_2566) ;  /* 0x00000c0000008947 */ /* 0x000fca0003800000 */
[----:B-1----:R-:W-:Y:S01]  /*5280*/  IMAD R167, R163, 0x60, RZ ;  /* 0x00000060a3a77824 */ /* 0x002fe200078e02ff */
[----:B------:R-:W-:Y:S01]  /*5290*/  SHF.L.U32 R175, R141, 0x1, RZ ;  /* 0x000000018daf7819 */ /* 0x000fe200000006ff */
[----:B------:R-:W-:Y:S01]  /*52a0*/  IMAD.WIDE.U32 R172, R162, 0x60, R112 ;  /* 0x00000060a2ac7825 */ /* 0x000fe200078e0070 */
[----:B------:R-:W-:Y:S02]  /*52b0*/  ISETP.GE.AND P0, PT, R24, R23, PT ;  /* 0x000000171800720c */ /* 0x000fe40003f06270 */
[-C--:B------:R-:W-:Y:S01]  /*52c0*/  IADD3 R58, P1, R56, R175.reuse, RZ ;  /* 0x000000af383a7210 */ /* 0x080fe20007f3e0ff */
[----:B------:R-:W-:Y:S01]  /*52d0*/  IMAD R179, R169, 0x60, RZ ;  /* 0x00000060a9b37824 */ /* 0x000fe200078e02ff */
[----:B------:R-:W-:Y:S02]  /*52e0*/  SHF.L.U64.HI R111, R141, 0x1, R128 ;  /* 0x000000018d6f7819 */ /* 0x000fe40000010280 */
[----:B------:R-:W-:Y:S02]  /*52f0*/  IADD3 R40, P2, R26, R175, RZ ;  /* 0x000000af1a287210 */ /* 0x000fe40007f5e0ff */
[----:B------:R-:W-:Y:S01]  /*5300*/  IADD3 R173, R173, R167, RZ ;  /* 0x000000a7adad7210 */ /* 0x000fe20007ffe0ff */
[--C-:B------:R-:W-:Y:S01]  /*5310*/  IMAD.X R59, R57, 0x1, R111.reuse, P1 ;  /* 0x00000001393b7824 */ /* 0x100fe200008e066f */
[----:B------:R-:W-:Y:S01]  /*5320*/  ISETP.GE.AND P1, PT, R20, R23, PT ;  /* 0x000000171400720c */ /* 0x000fe20003f26270 */
[----:B------:R-:W-:Y:S02]  /*5330*/  IMAD.X R41, R27, 0x1, R111, P2 ;  /* 0x000000011b297824 */ /* 0x000fe400010e066f */
[----:B------:R-:W-:Y:S01]  /*5340*/  IMAD.WIDE.U32 R166, R168, 0x60, R160 ;  /* 0x00000060a8a67825 */ /* 0x000fe200078e00a0 */
[----:B------:R-:W2:Y:S04]  /*5350*/  @!P0 LD.E.64 R50, [R58.64] ;  /* 0x000000063a328980 */ /* 0x000ea8000c101b00 */
[----:B------:R-:W-:Y:S02]  /*5360*/  IADD3 R167, R167, R179, RZ ;  /* 0x000000b3a7a77210 */ /* 0x000fe40007ffe0ff */
[----:B------:R-:W3:Y:S08]  /*5370*/  LD.E.128 R32, [R172.64] ;  /* 0x00000006ac207980 */ /* 0x000ef0000c101d00 */
[----:B------:R-:W4:Y:S01]  /*5380*/  @!P0 LD.E.64 R30, [R40.64] ;  /* 0x00000006281e8980 */ /* 0x000f22000c101b00 */
[C---:B--2---:R-:W-:Y:S01]  /*5390*/  @!P0 IMAD.U32 R48, R51.reuse, 0x10000, RZ ;  /* 0x0001000033308824 */ /* 0x044fe200078e00ff */
[C---:B------:R-:W-:Y:S02]  /*53a0*/  @!P0 SHF.L.U32 R45, R50.reuse, 0x10, RZ ;  /* 0x00000010322d8819 */ /* 0x040fe400000006ff */
[----:B------:R-:W-:Y:S02]  /*53b0*/  @!P0 LOP3.LUT R47, R50, 0xffff0000, RZ, 0xc0, !PT ;  /* 0xffff0000322f8812 */ /* 0x000fe400078ec0ff */
[----:B------:R-:W-:Y:S02]  /*53c0*/  @!P0 LOP3.LUT R51, R51, 0xffff0000, RZ, 0xc0, !PT ;  /* 0xffff000033338812 */ /* 0x000fe400078ec0ff */
[C---:B---3--:R-:W-:Y:S02]  /*53d0*/  @!P0 LOP3.LUT R38, R32.reuse, 0xffff0000, RZ, 0xc0, !PT ;  /* 0xffff000020268812 */ /* 0x048fe400078ec0ff */
[----:B------:R-:W-:Y:S02]  /*53e0*/  @!P0 SHF.L.U32 R46, R32, 0x10, RZ ;  /* 0x00000010202e8819 */ /* 0x000fe400000006ff */
[----:B------:R-:W-:Y:S01]  /*53f0*/  @!P0 LOP3.LUT R39, R33, 0xffff0000, RZ, 0xc0, !PT ;  /* 0xffff000021278812 */ /* 0x000fe200078ec0ff */
[----:B------:R-:W-:Y:S01]  /*5400*/  @!P0 FMUL.FTZ R111, R38, R45 ;  /* 0x0000002d266f8220 */ /* 0x000fe20000410000 */
[----:B------:R-:W-:Y:S02]  /*5410*/  @!P0 SHF.L.U32 R49, R34, 0x10, RZ ;  /* 0x0000001022318819 */ /* 0x000fe400000006ff */
[C---:B----4-:R-:W-:Y:S01]  /*5420*/  @!P0 SHF.L.U32 R37, R30.reuse, 0x10, RZ ;  /* 0x000000101e258819 */ /* 0x050fe200000006ff */
[----:B------:R-:W-:Y:S01]  /*5430*/  @!P0 FMUL.FTZ R175, R39, R47 ;  /* 0x0000002f27af8220 */ /* 0x000fe20000410000 */
[----:B------:R-:W-:Y:S01]  /*5440*/  @!P0 LOP3.LUT R36, R30, 0xffff0000, RZ, 0xc0, !PT ;  /* 0xffff00001e248812 */ /* 0x000fe200078ec0ff */
[C---:B------:R-:W-:Y:S01]  /*5450*/  @!P0 IMAD.U32 R30, R31.reuse, 0x10000, RZ ;  /* 0x000100001f1e8824 */ /* 0x040fe200078e00ff */
[----:B------:R-:W-:Y:S01]  /*5460*/  @!P0 LOP3.LUT R31, R31, 0xffff0000, RZ, 0xc0, !PT ;  /* 0xffff00001f1f8812 */ /* 0x000fe200078ec0ff */
[-C--:B------:R-:W-:Y:S01]  /*5470*/  @!P0 FMUL.FTZ R0, R38, R37.reuse ;  /* 0x0000002526008220 */ /* 0x080fe20000410000 */
[----:B------:R-:W-:Y:S01]  /*5480*/  @!P0 LOP3.LUT R38, R35, 0xffff0000, RZ, 0xc0, !PT ;  /* 0xffff000023268812 */ /* 0x000fe200078ec0ff */
[----:B------:R-:W-:Y:S01]  /*5490*/  @!P0 FFMA.FTZ R111, R46, R37, -R111 ;  /* 0x000000252e6f8223 */ /* 0x000fe2000001086f */
[----:B------:R-:W-:Y:S01]  /*54a0*/  @!P0 LOP3.LUT R37, R34, 0xffff0000, RZ, 0xc0, !PT ;  /* 0xffff000022258812 */ /* 0x000fe200078ec0ff */
[----:B------:R-:W-:Y:S02]  /*54b0*/  @!P0 FFMA.FTZ R0, R45, R46, R0 ;  /* 0x0000002e2d008223 */ /* 0x000fe40000010000 */
[----:B------:R-:W-:Y:S02]  /*54c0*/  @!P0 IMAD.U32 R45, R33, 0x10000, RZ ;  /* 0x00010000212d8824 */ /* 0x000fe400078e00ff */
[----:B------:R-:W-:Y:S01]  /*54d0*/  @!P0 FMUL.FTZ R2, R39, R36 ;  /* 0x0000002427028220 */ /* 0x000fe20000410000 */
[----:B------:R-:W-:Y:S01]  /*54e0*/  @!P0 F2FP.BF16.PACK_AB R111, R0, R111 ;  /* 0x0000006f006f823e */ /* 0x000fe200000010ff */
[C---:B------:R-:W-:Y:S02]  /*54f0*/  @!P0 FMUL.FTZ R3, R37.reuse, R30 ;  /* 0x0000001e25038220 */ /* 0x040fe40000410000 */
[----:B------:R-:W-:Y:S02]  /*5500*/  @!P0 FMUL.FTZ R144, R37, R48 ;  /* 0x0000003025908220 */ /* 0x000fe40000410000 */
        /* <DEDUP_REMOVED lines=63> */
[----:B------:R-:W2:Y:S06]  /*5900*/  @!P0 LD.E.64 R48, [R58.64+0x80] ;  /* 0x000080063a308980 */ /* 0x000eac000c101b00 */
[----:B------:R-:W3:Y:S08]  /*5910*/  LD.E.128 R32, [R172.64+0x100] ;  /* 0x00010006ac207980 */ /* 0x000ef0000c101d00 */
[----:B------:R-:W4:Y:S01]  /*5920*/  @!P0 LD.E.64 R30, [R40.64+0x80] ;  /* 0x00008006281e8980 */ /* 0x000f22000c101b00 */
[C---:B--2---:R-:W-:Y:S02]  /*5930*/  @!P0 SHF.L.U32 R46, R48.reuse, 0x10, RZ ;  /* 0x00000010302e8819 */ /* 0x044fe400000006ff */
[----:B------:R-:W-:Y:S01]  /*5940*/  @!P0 LOP3.LUT R47, R48, 0xffff0000, RZ, 0xc0, !PT ;  /* 0xffff0000302f8812 */ /* 0x000fe200078ec0ff */
[C---:B------:R-:W-:Y:S01]  /*5950*/  @!P0 IMAD.U32 R48, R49.reuse, 0x10000, RZ ;  /* 0x0001000031308824 */ /* 0x040fe200078e00ff */
[----:B------:R-:W-:Y:S02]  /*5960*/  @!P0 LOP3.LUT R49, R49, 0xffff0000, RZ, 0xc0, !PT ;  /* 0xffff000031318812 */ /* 0x000fe400078ec0ff */
[----:B---3--:R-:W-:Y:S02]  /*5970*/  @!P0 LOP3.LUT R43, R32, 0xffff0000, RZ, 0xc0, !PT ;  /* 0xffff0000202b8812 */ /* 0x008fe400078ec0ff */
[----:B-1----:R-:W-:Y:S02]  /*5980*/  @!P0 LOP3.LUT R37, R33, 0xffff0000, RZ, 0xc0, !PT ;  /* 0xffff000021258812 */ /* 0x002fe400078ec0ff */
[----:B------:R-:W-:Y:S01]  /*5990*/  @!P0 LOP3.LUT R38, R34, 0xffff0000, RZ, 0xc0, !PT ;  /* 0xffff000022268812 */ /* 0x000fe200078ec0ff */
[----:B------:R-:W-:Y:S01]  /*59a0*/  @!P0 FMUL.FTZ R144, R43, R46 ;  /* 0x0000002e2b908220 */ /* 0x000fe20000410000 */
[----:B------:R-:W-:Y:S01]  /*59b0*/  @!P0 LOP3.LUT R36, R35, 0xffff0000, RZ, 0xc0, !PT ;  /* 0xffff000023248812 */ /* 0x000fe200078ec0ff */
[----:B------:R-:W-:Y:S01]  /*59c0*/  @!P0 FMUL.FTZ R111, R37, R47 ;  /* 0x0000002f256f8220 */ /* 0x000fe20000410000 */
[----:B------:R-:W-:Y:S01]  /*59d0*/  @!P0 SHF.L.U32 R45, R32, 0x10, RZ ;  /* 0x00000010202d8819 */ /* 0x000fe200000006ff */
[C---:B----4-:R-:W-:Y:S01]  /*59e0*/  @!P0 IMAD.U32 R42, R30.reuse, 0x10000, RZ ;  /* 0x000100001e2a8824 */ /* 0x050fe200078e00ff */
[----:B------:R-:W-:Y:S01]  /*59f0*/  @!P0 LOP3.LUT R30, R30, 0xffff0000, RZ, 0xc0, !PT ;  /* 0xffff00001e1e8812 */ /* 0x000fe200078ec0ff */
[----:B------:R-:W-:Y:S01]  /*5a00*/  @!P0 FMUL.FTZ R164, R38, R48 ;  /* 0x0000003026a48220 */ /* 0x000fe20000410000 */
[----:B------:R-:W-:Y:S01]  /*5a10*/  @!P0 SHF.L.U32 R23, R31, 0x10, RZ ;  /* 0x000000101f178819 */ /* 0x000fe200000006ff */
[-C--:B------:R-:W-:Y:S01]  /*5a20*/  @!P0 FMUL.FTZ R9, R43, R42.reuse ;  /* 0x0000002a2b098220 */ /* 0x080fe20000410000 */
[----:B------:R-:W-:Y:S01]  /*5a30*/  @!P0 LOP3.LUT R31, R31, 0xffff0000, RZ, 0xc0, !PT ;  /* 0xffff00001f1f8812 */ /* 0x000fe200078ec0ff */
[----:B------:R-:W-:Y:S01]  /*5a40*/  @!P0 FFMA.FTZ R144, R45, R42, -R144 ;  /* 0x0000002a2d908223 */ /* 0x000fe20000010890 */
[----:B------:R-:W-:Y:S01]  /*5a50*/  @!P0 SHF.L.U32 R50, R35, 0x10, RZ ;  /* 0x0000001023328819 */ /* 0x000fe200000006ff */
[----:B------:R-:W-:Y:S01]  /*5a60*/  @!P0 FFMA.FTZ R9, R46, R45, R9 ;  /* 0x0000002d2e098223 */ /* 0x000fe20000010009 */
[----:B------:R-:W-:Y:S01]  /*5a70*/  @!P0 SHF.L.U32 R45, R33, 0x10, RZ ;  /* 0x00000010212d8819 */ /* 0x000fe200000006ff */
[----:B------:R-:W-:Y:S02]  /*5a80*/  @!P0 FMUL.FTZ R10, R37, R30 ;  /* 0x0000001e250a8220 */ /* 0x000fe40000410000 */
[----:B------:R-:W-:Y:S01]  /*5a90*/  @!P0 FMUL.FTZ R11, R38, R23 ;  /* 0x00000017260b8220 */ /* 0x000fe20000410000 */
[----:B------:R-:W-:Y:S01]  /*5aa0*/  @!P0 F2FP.BF16.PACK_AB R144, R9, R144 ;  /* 0x000000900990823e */ /* 0x000fe200000010ff */
[C---:B------:R-:W-:Y:S02]  /*5ab0*/  @!P0 FMUL.FTZ R174, R36.reuse, R49 ;  /* 0x0000003124ae8220 */ /* 0x040fe40000410000 */
[-C--:B------:R-:W-:Y:S01]  /*5ac0*/  @!P0 FMUL.FTZ R12, R36, R31.reuse ;  /* 0x0000001f240c8220 */ /* 0x080fe20000410000 */
[----:B------:R-:W-:Y:S01]  /*5ad0*/  @!P0 MOV R32, R144 ;  /* 0x0000009000208202 */ /* 0x000fe20000000f00 */
[----:B------:R-:W-:Y:S02]  /*5ae0*/  @!P0 FFMA.FTZ R111, R45, R30, -R111 ;  /* 0x0000001e2d6f8223 */ /* 0x000fe4000001086f */
[----:B------:R-:W-:Y:S02]  /*5af0*/  @!P0 FFMA.FTZ R174, R50, R31, -R174 ;  /* 0x0000001f32ae8223 */ /* 0x000fe400000108ae */
[----:B------:R-:W-:Y:S02]  /*5b00*/  @!P0 IMAD.U32 R46, R34, 0x10000, RZ ;  /* 0x00010000222e8824 */ /* 0x000fe400078e00ff */
[----:B------:R-:W-:Y:S02]  /*5b10*/  @!P0 FFMA.FTZ R10, R47, R45, R10 ;  /* 0x0000002d2f0a8223 */ /* 0x000fe4000001000a */
[----:B------:R-:W-:Y:S02]  /*5b20*/  @!P0 FFMA.FTZ R11, R48, R46, R11 ;  /* 0x0000002e300b8223 */ /* 0x000fe4000001000b */
[----:B------:R-:W-:Y:S01]  /*5b30*/  @!P0 FFMA.FTZ R164, R46, R23, -R164 ;  /* 0x000000172ea48223 */ /* 0x000fe200000108a4 */
[----:B------:R-:W-:Y:S01]  /*5b40*/  @!P0 F2FP.BF16.PACK_AB R111, R10, R111 ;  /* 0x0000006f0a6f823e */ /* 0x000fe200000010ff */
[----:B------:R-:W-:Y:S03]  /*5b50*/  @!P0 FFMA.FTZ R12, R49, R50, R12 ;  /* 0x00000032310c8223 */ /* 0x000fe6000001000c */
[----:B------:R-:W-:Y:S01]  /*5b60*/  @!P0 F2FP.BF16.PACK_AB R164, R11, R164 ;  /* 0x000000a40ba4823e */ /* 0x000fe200000010ff */
[----:B------:R-:W-:Y:S01]  /*5b70*/  @!P0 IMAD.MOV.U32 R33, RZ, RZ, R111 ;  /* 0x000000ffff218224 */ /* 0x000fe200078e006f */
[----:B------:R-:W-:Y:S02]  /*5b80*/  @!P0 F2FP.BF16.PACK_AB R175, R12, R174 ;  /* 0x000000ae0caf823e */ /* 0x000fe400000010ff */
[----:B------:R-:W-:Y:S02]  /*5b90*/  @!P0 MOV R34, R164 ;  /* 0x000000a400228202 */ /* 0x000fe40000000f00 */
[----:B------:R-:W-:Y:S05]  /*5ba0*/  @!P0 MOV R35, R175 ;  /* 0x000000af00238202 */ /* 0x000fea0000000f00 */
[----:B------:R1:W-:Y:S08]  /*5bb0*/  ST.E.128 [R166.64+0x100], R32 ;  /* 0x00010020a6007985 */ /* 0x0003f0000c101d06 */
[----:B------:R-:W2:Y:S06]  /*5bc0*/  @!P1 LD.E.64 R58, [R58.64+0xc0] ;  /* 0x0000c0063a3a9980 */ /* 0x000eac000c101b00 */
[----:B------:R-:W3:Y:S08]  /*5bd0*/  LD.E.128 R36, [R172.64+0x180] ;  /* 0x00018006ac247980 */ /* 0x000ef0000c101d00 */
[----:B------:R-:W4:Y:S01]  /*5be0*/  @!P1 LD.E.64 R30, [R40.64+0xc0] ;  /* 0x0000c006281e9980 */ /* 0x000f22000c101b00 */
[C---:B--2---:R-:W-:Y:S01]  /*5bf0*/  @!P1 SHF.L.U32 R46, R58.reuse, 0x10, RZ ;  /* 0x000000103a2e9819 */ /* 0x044fe200000006ff */
[C---:B------:R-:W-:Y:S01]  /*5c00*/  @!P1 IMAD.U32 R48, R59.reuse, 0x10000, RZ ;  /* 0x000100003b309824 */ /* 0x040fe200078e00ff */
[----:B------:R-:W-:Y:S02]  /*5c10*/  @!P1 LOP3.LUT R47, R58, 0xffff0000, RZ, 0xc0, !PT ;  /* 0xffff00003a2f9812 */ /* 0x000fe400078ec0ff */
[----:B------:R-:W-:Y:S02]  /*5c20*/  @!P1 LOP3.LUT R49, R59, 0xffff0000, RZ, 0xc0, !PT ;  /* 0xffff00003b319812 */ /* 0x000fe400078ec0ff */
[C---:B---3--:R-:W-:Y:S02]  /*5c30*/  @!P1 LOP3.LUT R43, R36.reuse, 0xffff0000, RZ, 0xc0, !PT ;  /* 0xffff0000242b9812 */ /* 0x048fe400078ec0ff */
[----:B------:R-:W-:Y:S02]  /*5c40*/  @!P1 SHF.L.U32 R45, R36, 0x10, RZ ;  /* 0x00000010242d9819 */ /* 0x000fe400000006ff */
[----:B-1----:R-:W-:Y:S01]  /*5c50*/  @!P1 LOP3.LUT R33, R37, 0xffff0000, RZ, 0xc0, !PT ;  /* 0xffff000025219812 */ /* 0x002fe200078ec0ff */
[----:B------:R-:W-:Y:S01]  /*5c60*/  @!P1 FMUL.FTZ R144, R43, R46 ;  /* 0x0000002e2b909220 */ /* 0x000fe20000410000 */
[----:B------:R-:W-:Y:S01]  /*5c70*/  @!P1 LOP3.LUT R34, R38, 0xffff0000, RZ, 0xc0, !PT ;  /* 0xffff000026229812 */ /* 0x000fe200078ec0ff */
        /* <DEDUP_REMOVED lines=10> */
[----:B------:R-:W-:Y:S01]  /*5d20*/  @!P1 FMUL.FTZ R14, R33, R30 ;  /* 0x0000001e210e9220 */ /* 0x000fe20000410000 */
[----:B------:R-:W-:Y:S01]  /*5d30*/  @!P1 LOP3.LUT R31, R31, 0xffff0000, RZ, 0xc0, !PT ;  /* 0xffff00001f1f9812 */ /* 0x000fe200078ec0ff */
[----:B------:R-:W-:Y:S01]  /*5d40*/  @!P1 IMAD.U32 R46, R38, 0x10000, RZ ;  /* 0x00010000262e9824 */ /* 0x000fe200078e00ff */
[----:B------:R-:W-:Y:S01]  /*5d50*/  @!P1 F2FP.BF16.PACK_AB R144, R13, R144 ;  /* 0x000000900d90923e */ /* 0x000fe200000010ff */
[C---:B------:R-:W-:Y:S02]  /*5d60*/  @!P1 FMUL.FTZ R15, R34.reuse, R23 ;  /* 0x00000017220f9220 */ /* 0x040fe40000410000 */
        /* <DEDUP_REMOVED lines=17> */
.L_x_2566:
[----:B------:R-:W-:Y:S05]  /*5e80*/  BSYNC B0 ;  /* 0x0000000000007941 */ /* 0x000fea0003800000 */
.L_x_2565:
[----:B------:R-:W2:Y:S02]  /*5e90*/  LD.E R3, [R28.64+0xd0] ;  /* 0x0000d0061c037980 */ /* 0x000ea4000c101900 */
[----:B--2---:R-:W-:Y:S05]  /*5ea0*/  IMAD.U32 R3, R3, -0x20, RZ ;  /* 0xffffffe003037824 */ /* 0x004fea00078e00ff */
[C---:B------:R-:W-:Y:S02]  /*5eb0*/  LEA R26, P1, R3.reuse, R26, 0x1 ;  /* 0x0000001a031a7211 */ /* 0x040fe400078208ff */
[C---:B------:R-:W-:Y:S02]  /*5ec0*/  LEA R56, P0, R3.reuse, R56, 0x1 ;  /* 0x0000003803387211 */ /* 0x040fe400078008ff */
[C---:B------:R-:W-:Y:S02]  /*5ed0*/  LEA.HI.X.SX32 R27, R3.reuse, R27, 0x1, P1 ;  /* 0x0000001b031b7211 */ /* 0x040fe400008f0eff */
[----:B------:R-:W-:Y:S01]  /*5ee0*/  LEA.HI.X.SX32 R57, R3, R57, 0x1, P0 ;  /* 0x0000003903397211 */ /* 0x000fe200000f0eff */
[----:B------:R-:W-:-:S05]  /*5ef0*/  BRA `(.L_x_2567) ;  /* 0x00005e6000007947 */ /* 0x000fca0003800000 */
.L_x_2558:
[----:B------:R-:W-:Y:S01]  /*5f00*/  BSSY B1, `(.L_x_2568) ;  /* 0x0000155000017945 */ /* 0x000fe20003800000 */
[----:B------:R-:W-:-:S05]  /*5f10*/  @!P3 BRA `(.L_x_2569) ;  /* 0x000015300000b947 */ /* 0x000fca0003800000 */
[----:B------:R1:W5:Y:S01]  /*5f20*/  LD.E.128 R40, [R112.64] ;  /* 0x0000000670287980 */ /* 0x000362000c101d00 */
[----:B------:R-:W-:Y:S01]  /*5f30*/  ISETP.GE.AND P0, PT, R24, R23, PT ;  /* 0x000000171800720c */ /* 0x000fe20003f06270 */
[----:B------:R-:W-:Y:S01]  /*5f40*/  @!UPT UIADD3 URZ, URZ, URZ, URZ ;  /* 0x0000003f3f3ff290 */ /* 0x000fe2000fffe03f */
[----:B------:R-:W-:Y:S11]  /*5f50*/  BSSY B0, `(.L_x_2570) ;  /* 0x0000050000007945 */ /* 0x000ff60003800000 */
[----:B------:R-:W-:-:S05]  /*5f60*/  @P0 BRA `(.L_x_2571) ;  /* 0x000004e000000947 */ /* 0x000fca0003800000 */
[----:B------:R-:W-:Y:S01]  /*5f70*/  LEA.HI R5, R23, R23, RZ, 0x1 ;  /* 0x0000001717057211 */ /* 0x000fe200078f08ff */
[----:B-----5:R-:W-:Y:S01]  /*5f80*/  IMAD.U32 R33, R40, 0x10000, RZ ;  /* 0x0001000028217824 */ /* 0x020fe200078e00ff */
[----:B------:R-:W-:Y:S01]  /*5f90*/  MOV R3, RZ ;  /* 0x000000ff00037202 */ /* 0x000fe20000000f00 */
[----:B------:R-:W-:Y:S01]  /*5fa0*/  IMAD.U32 R34, R42, 0x10000, RZ ;  /* 0x000100002a227824 */ /* 0x000fe200078e00ff */
[----:B------:R-:W-:Y:S02]  /*5fb0*/  SHF.R.S32.HI R5, RZ, 0x1, R5 ;  /* 0x00000001ff057819 */ /* 0x000fe40000011405 */
[----:B------:R-:W-:Y:S02]  /*5fc0*/  LOP3.LUT R35, R40, 0xffff0000, RZ, 0xc0, !PT ;  /* 0xffff000028237812 */ /* 0x000fe400078ec0ff */
[----:B------:R-:W-:Y:S01]  /*5fd0*/  ISETP.GE.AND P1, PT, R24, R5, PT ;  /* 0x000000051800720c */ /* 0x000fe20003f26270 */
[--C-:B------:R-:W-:Y:S01]  /*5fe0*/  IMAD.MOV.U32 R7, RZ, RZ, R5.reuse ;  /* 0x000000ffff077224 */ /* 0x100fe200078e0005 */
[C---:B------:R-:W-:Y:S02]  /*5ff0*/  SHF.L.U32 R30, R41.reuse, 0x10, RZ ;  /* 0x00000010291e7819 */ /* 0x040fe400000006ff */
        /* <DEDUP_REMOVED lines=8> */
[C---:B------:R-:W-:Y:S03]  /*6080*/  LEA R48, P0, R3.reuse, R114, 0x1 ;  /* 0x0000007203307211 */ /* 0x040fe600078008ff */
[----:B------:R-:W2:Y:S01]  /*6090*/  LD.E.128 R12, [R10.64] ;  /* 0x000000060a0c7980 */ /* 0x000ea2000c101d00 */
[----:B------:R-:W-:Y:S01]  /*60a0*/  LEA.HI.X.SX32 R49, R3, R115, 0x1, P0 ;  /* 0x0000007303317211 */ /* 0x000fe200000f0eff */
[----:B------:R-:W-:Y:S01]  /*60b0*/  IMAD.MOV.U32 R3, RZ, RZ, RZ ;  /* 0x000000ffff037224 */ /* 0x000fe200078e00ff */
[----:B------:R-:W-:Y:S04]  /*60c0*/  @P1 IADD3 R3, -R5, RZ, RZ ;  /* 0x000000ff05031210 */ /* 0x000fe80007ffe1ff */
[C---:B------:R-:W-:Y:S01]  /*60d0*/  LEA R44, P0, R3.reuse, R116, 0x1 ;  /* 0x00000074032c7211 */ /* 0x040fe200078008ff */
[----:B------:R-:W3:Y:S03]  /*60e0*/  LD.E.128 R48, [R48.64] ;  /* 0x0000000630307980 */ /* 0x000ee6000c101d00 */
[----:B------:R-:W-:Y:S06]  /*60f0*/  LEA.HI.X.SX32 R45, R3, R117, 0x1, P0 ;  /* 0x00000075032d7211 */ /* 0x000fec00000f0eff */
[----:B------:R-:W4:Y:S01]  /*6100*/  LD.E.128 R44, [R44.64] ;  /* 0x000000062c2c7980 */ /* 0x000f22000c101d00 */
[----:B--2---:R-:W-:Y:S01]  /*6110*/  IMAD.U32 R5, R14, 0x10000, RZ ;  /* 0x000100000e057824 */ /* 0x004fe200078e00ff */
[C---:B------:R-:W-:Y:S01]  /*6120*/  SHF.L.U32 R7, R15.reuse, 0x10, RZ ;  /* 0x000000100f077819 */ /* 0x040fe200000006ff */
[----:B------:R-:W-:Y:S01]  /*6130*/  IMAD.U32 R0, R12, 0x10000, RZ ;  /* 0x000100000c007824 */ /* 0x000fe200078e00ff */
[----:B------:R-:W-:Y:S02]  /*6140*/  LOP3.LUT R9, R15, 0xffff0000, RZ, 0xc0, !PT ;  /* 0xffff00000f097812 */ /* 0x000fe400078ec0ff */
[----:B------:R-:W-:Y:S02]  /*6150*/  LOP3.LUT R6, R14, 0xffff0000, RZ, 0xc0, !PT ;  /* 0xffff00000e067812 */ /* 0x000fe400078ec0ff */
[----:B------:R-:W-:Y:S01]  /*6160*/  LOP3.LUT R2, R12, 0xffff0000, RZ, 0xc0, !PT ;  /* 0xffff00000c027812 */ /* 0x000fe200078ec0ff */
[----:B---3--:R-:W-:Y:S01]  /*6170*/  IMAD.U32 R31, R48, 0x10000, RZ ;  /* 0x00010000301f7824 */ /* 0x008fe200078e00ff */
[----:B------:R-:W-:Y:S01]  /*6180*/  LOP3.LUT R8, R51, 0xffff0000, RZ, 0xc0, !PT ;  /* 0xffff000033087812 */ /* 0x000fe200078ec0ff */
[----:B------:R-:W-:Y:S01]  /*6190*/  IMAD.U32 R12, R50, 0x10000, RZ ;  /* 0x00010000320c7824 */ /* 0x000fe200078e00ff */
[----:B------:R-:W-:Y:S01]  /*61a0*/  LOP3.LUT R15, R48, 0xffff0000, RZ, 0xc0, !PT ;  /* 0xffff0000300f7812 */ /* 0x000fe200078ec0ff */
[----:B------:R-:W-:Y:S01]  /*61b0*/  @!P1 FADD.FTZ R31, -R31, -RZ ;  /* 0x800000ff1f1f9221 */ /* 0x000fe20000010100 */
[----:B------:R-:W-:Y:S01]  /*61c0*/  SHF.L.U32 R14, R49, 0x10, RZ ;  /* 0x00000010310e7819 */ /* 0x000fe200000006ff */
[----:B------:R-:W-:Y:S01]  /*61d0*/  @!P1 FADD.FTZ R8, -R8, -RZ ;  /* 0x800000ff08089221 */ /* 0x000fe20000010100 */
[----:B------:R-:W-:Y:S01]  /*61e0*/  SHF.L.U32 R3, R13, 0x10, RZ ;  /* 0x000000100d037819 */ /* 0x000fe200000006ff */
[----:B------:R-:W-:Y:S01]  /*61f0*/  @!P1 FADD.FTZ R15, -R15, -RZ ;  /* 0x800000ff0f0f9221 */ /* 0x000fe20000010100 */
[----:B------:R-:W-:Y:S01]  /*6200*/  LOP3.LUT R4, R13, 0xffff0000, RZ, 0xc0, !PT ;  /* 0xffff00000d047812 */ /* 0x000fe200078ec0ff */
[----:B------:R-:W-:Y:S01]  /*6210*/  @!P1 FADD.FTZ R14, -R14, -RZ ;  /* 0x800000ff0e0e9221 */ /* 0x000fe20000010100 */
[----:B------:R-:W-:Y:S01]  /*6220*/  LOP3.LUT R13, R49, 0xffff0000, RZ, 0xc0, !PT ;  /* 0xffff0000310d7812 */ /* 0x000fe200078ec0ff */
[----:B------:R-:W-:Y:S01]  /*6230*/  FMUL.FTZ R0, R0, R31 ;  /* 0x0000001f00007220 */ /* 0x000fe20000410000 */
[----:B------:R-:W-:Y:S01]  /*6240*/  LOP3.LUT R11, R50, 0xffff0000, RZ, 0xc0, !PT ;  /* 0xffff0000320b7812 */ /* 0x000fe200078ec0ff */
[----:B------:R-:W-:Y:S01]  /*6250*/  FMUL.FTZ R8, R9, R8 ;  /* 0x0000000809087220 */ /* 0x000fe20000410000 */
[C---:B----4-:R-:W-:Y:S01]  /*6260*/  LOP3.LUT R16, R44.reuse, 0xffff0000, RZ, 0xc0, !PT ;  /* 0xffff00002c107812 */ /* 0x050fe200078ec0ff */
[----:B------:R-:W-:Y:S01]  /*6270*/  IMAD.U32 R9, R44, 0x10000, RZ ;  /* 0x000100002c097824 */ /* 0x000fe200078e00ff */
[----:B------:R-:W-:Y:S01]  /*6280*/  SHF.L.U32 R10, R51, 0x10, RZ ;  /* 0x00000010330a7819 */ /* 0x000fe200000006ff */
[----:B------:R-:W-:Y:S01]  /*6290*/  @!P1 FADD.FTZ R13, -R13, -RZ ;  /* 0x800000ff0d0d9221 */ /* 0x000fe20000010100 */
[C---:B------:R-:W-:Y:S01]  /*62a0*/  SHF.L.U32 R31, R45.reuse, 0x10, RZ ;  /* 0x000000102d1f7819 */ /* 0x040fe200000006ff */
        /* <DEDUP_REMOVED lines=15> */
[----:B------:R-:W-:Y:S02]  /*63a0*/  FMUL.FTZ R6, R6, R11 ;  /* 0x0000000b06067220 */ /* 0x000fe40000410000 */
[----:B------:R-:W-:Y:S02]  /*63b0*/  FFMA.FTZ R4, R37, R32, R4 ;  /* 0x0000002025047223 */ /* 0x000fe40000010004 */
[----:B------:R-:W-:Y:S02]  /*63c0*/  FMUL.FTZ R7, R7, R10 ;  /* 0x0000000a07077220 */ /* 0x000fe40000410000 */
[----:B------:R-:W-:Y:S02]  /*63d0*/  FFMA.FTZ R5, R34, R36, R5 ;  /* 0x0000002422057223 */ /* 0x000fe40000010005 */
[----:B------:R-:W-:Y:S02]  /*63e0*/  FFMA.FTZ R6, R39, R38, R6 ;  /* 0x0000002627067223 */ /* 0x000fe40000010006 */
[----:B------:R-:W-:Y:S01]  /*63f0*/  FFMA.FTZ R7, R40, R41, R7 ;  /* 0x0000002928077223 */ /* 0x000fe20000010007 */
[----:B------:R-:W-:Y:S01]  /*6400*/  F2FP.BF16.PACK_AB R40, R2, R0 ;  /* 0x000000000228723e */ /* 0x000fe200000010ff */
[----:B------:R-:W-:Y:S01]  /*6410*/  FFMA.FTZ R8, R43, R42, R8 ;  /* 0x0000002a2b087223 */ /* 0x000fe20000010008 */
[----:B------:R-:W-:Y:S02]  /*6420*/  F2FP.BF16.PACK_AB R41, R4, R3 ;  /* 0x000000030429723e */ /* 0x000fe400000010ff */
[----:B------:R-:W-:Y:S02]  /*6430*/  F2FP.BF16.PACK_AB R42, R6, R5 ;  /* 0x00000005062a723e */ /* 0x000fe400000010ff */
[----:B------:R-:W-:Y:S02]  /*6440*/  F2FP.BF16.PACK_AB R43, R8, R7 ;  /* 0x00000007082b723e */ /* 0x000fe400000010ff */
.L_x_2571:
[----:B------:R-:W-:Y:S05]  /*6450*/  BSYNC B0 ;  /* 0x0000000000007941 */ /* 0x000fea0003800000 */
.L_x_2570:
[----:B-----5:R2:W-:Y:S01]  /*6460*/  ST.E.128 [R160.64], R40 ;  /* 0x00000028a0007985 */ /* 0x0205e2000c101d06 */
[----:B------:R-:W-:Y:S01]  /*6470*/  ISETP.GE.AND P0, PT, R20, R23, PT ;  /* 0x000000171400720c */ /* 0x000fe20003f06270 */
[----:B------:R-:W-:Y:S02]  /*6480*/  BSSY B0, `(.L_x_2572) ;  /* 0x0000052000007945 */ /* 0x000fe40003800000 */
[----:B------:R2:W5:Y:S10]  /*6490*/  LD.E.128 R8, [R112.64+0x80] ;  /* 0x0000800670087980 */ /* 0x000574000c101d00 */
[----:B------:R-:W-:-:S05]  /*64a0*/  @P0 BRA `(.L_x_2573) ;  /* 0x000004f000000947 */ /* 0x000fca0003800000 */
[----:B------:R-:W-:Y:S01]  /*64b0*/  LEA.HI R13, R23, R23, RZ, 0x1 ;  /* 0x00000017170d7211 */ /* 0x000fe200078f08ff */
[----:B-----5:R-:W-:Y:S01]  /*64c0*/  IMAD.U32 R16, R9, 0x10000, RZ ;  /* 0x0001000009107824 */ /* 0x020fe200078e00ff */
[----:B------:R-:W-:Y:S01]  /*64d0*/  MOV R15, RZ ;  /* 0x000000ff000f7202 */ /* 0x000fe20000000f00 */
[----:B------:R-:W-:Y:S01]  /*64e0*/  IMAD.U32 R33, R8, 0x10000, RZ ;  /* 0x0001000008217824 */ /* 0x000fe200078e00ff */
[----:B------:R-:W-:Y:S01]  /*64f0*/  SHF.R.S32.HI R13, RZ, 0x1, R13 ;  /* 0x00000001ff0d7819 */ /* 0x000fe2000001140d */
[----:B------:R-:W-:Y:S01]  /*6500*/  IMAD.U32 R32, R11, 0x10000, RZ ;  /* 0x000100000b207824 */ /* 0x000fe200078e00ff */
[----:B------:R-:W-:Y:S02]  /*6510*/  LOP3.LUT R37, R9, 0xffff0000, RZ, 0xc0, !PT ;  /* 0xffff000009257812 */ /* 0x000fe400078ec0ff */
[----:B------:R-:W-:Y:S01]  /*6520*/  ISETP.GE.AND P1, PT, R20, R13, PT ;  /* 0x0000000d1400720c */ /* 0x000fe20003f26270 */
[--C-:B------:R-:W-:Y:S01]  /*6530*/  IMAD.MOV.U32 R5, RZ, RZ, R13.reuse ;  /* 0x000000ffff057224 */ /* 0x100fe200078e000d */
[----:B------:R-:W-:Y:S02]  /*6540*/  LOP3.LUT R35, R8, 0xffff0000, RZ, 0xc0, !PT ;  /* 0xffff000008237812 */ /* 0x000fe400078ec0ff */
[C---:B------:R-:W-:Y:S02]  /*6550*/  SHF.L.U32 R30, R10.reuse, 0x10, RZ ;  /* 0x000000100a1e7819 */ /* 0x040fe400000006ff */
[----:B------:R-:W-:Y:S02]  /*6560*/  LOP3.LUT R39, R10, 0xffff0000, RZ, 0xc0, !PT ;  /* 0xffff00000a277812 */ /* 0x000fe400078ec0ff */
[----:B--2---:R-:W-:Y:S05]  /*6570*/  LOP3.LUT R41, R11, 0xffff0000, RZ, 0xc0, !PT ;  /* 0xffff00000b297812 */ /* 0x004fea00078ec0ff */
[--C-:B------:R-:W-:Y:S02]  /*6580*/  @P1 IMAD.MOV R5, RZ, RZ, -R13.reuse ;  /* 0x000000ffff051224 */ /* 0x100fe400078e0a0d */
[----:B------:R-:W-:Y:S03]  /*6590*/  @P1 IMAD.MOV R15, RZ, RZ, -R13 ;  /* 0x000000ffff0f1224 */ /* 0x000fe600078e0a0d */
[C---:B------:R-:W-:Y:S04]  /*65a0*/  LEA R2, P0, R5.reuse, R112, 0x1 ;  /* 0x0000007005027211 */ /* 0x040fe800078008ff */
[----:B------:R-:W-:Y:S02]  /*65b0*/  LEA.HI.X.SX32 R3, R5, R113, 0x1, P0 ;  /* 0x0000007105037211 */ /* 0x000fe400000f0eff */
[C---:B------:R-:W-:Y:S03]  /*65c0*/  LEA R48, P0, R15.reuse, R114, 0x1 ;  /* 0x000000720f307211 */ /* 0x040fe600078008ff */
[----:B------:R-:W2:Y:S01]  /*65d0*/  LD.E.128 R4, [R2.64+0x80] ;  /* 0x0000800602047980 */ /* 0x000ea2000c101d00 */
[----:B------:R-:W-:Y:S01]  /*65e0*/  LEA.HI.X.SX32 R49, R15, R115, 0x1, P0 ;  /* 0x000000730f317211 */ /* 0x000fe200000f0eff */
[----:B------:R-:W-:Y:S01]  /*65f0*/  IMAD.MOV.U32 R15, RZ, RZ, RZ ;  /* 0x000000ffff0f7224 */ /* 0x000fe200078e00ff */
[----:B------:R-:W-:Y:S04]  /*6600*/  @P1 IADD3 R15, -R13, RZ, RZ ;  /* 0x000000ff0d0f1210 */ /* 0x000fe80007ffe1ff */
[C---:B------:R-:W-:Y:S01]  /*6610*/  LEA R12, P0, R15.reuse, R116, 0x1 ;  /* 0x000000740f0c7211 */ /* 0x040fe200078008ff */
[----:B------:R-:W3:Y:S03]  /*6620*/  LD.E.128 R48, [R48.64+0x80] ;  /* 0x0000800630307980 */ /* 0x000ee6000c101d00 */
[----:B------:R-:W-:Y:S05]  /*6630*/  LEA.HI.X.SX32 R13, R15, R117, 0x1, P0 ;  /* 0x000000750f0d7211 */ /* 0x000fea00000f0eff */
[----:B------:R4:W4:Y:S01]  /*6640*/  LD.E.128 R44, [R12.64+0x80] ;  /* 0x000080060c2c7980 */ /* 0x000922000c101d00 */
[C---:B--2---:R-:W-:Y:S01]  /*6650*/  IMAD.U32 R8, R7.reuse, 0x10000, RZ ;  /* 0x0001000007087824 */ /* 0x044fe200078e00ff */
        /* <DEDUP_REMOVED lines=12> */
[C---:B------:R-:W-:Y:S01]  /*6720*/  LOP3.LUT R11, R50.reuse, 0xffff0000, RZ, 0xc0, !PT ;  /* 0xffff0000320b7812 */ /* 0x040fe200078ec0ff */
[----:B------:R-:W-:Y:S01]  /*6730*/  @!P1 FADD.FTZ R31, -R31, -RZ ;  /* 0x800000ff1f1f9221 */ /* 0x000fe20000010100 */
[----:B----4-:R-:W-:Y:S01]  /*6740*/  SHF.L.U32 R12, R50, 0x10, RZ ;  /* 0x00000010320c7819 */ /* 0x010fe200000006ff */
[----:B------:R-:W-:Y:S01]  /*6750*/  @!P1 FADD.FTZ R15, -R15, -RZ ;  /* 0x800000ff0f0f9221 */ /* 0x000fe20000010100 */
[----:B------:R-:W-:Y:S01]  /*6760*/  LOP3.LUT R13, R49, 0xffff0000, RZ, 0xc0, !PT ;  /* 0xffff0000310d7812 */ /* 0x000fe200078ec0ff */
[----:B------:R-:W-:Y:S01]  /*6770*/  FMUL.FTZ R7, R8, R7 ;  /* 0x0000000708077220 */ /* 0x000fe20000410000 */
[----:B------:R-:W-:Y:S01]  /*6780*/  SHF.L.U32 R5, R6, 0x10, RZ ;  /* 0x0000001006057819 */ /* 0x000fe200000006ff */
[----:B------:R-:W-:Y:S01]  /*6790*/  FMUL.FTZ R8, R10, R9 ;  /* 0x000000090a087220 */ /* 0x000fe20000410000 */
[----:B------:R-:W-:Y:S01]  /*67a0*/  LOP3.LUT R6, R6, 0xffff0000, RZ, 0xc0, !PT ;  /* 0xffff000006067812 */ /* 0x000fe200078ec0ff */
[----:B------:R-:W-:Y:S01]  /*67b0*/  @!P1 FADD.FTZ R14, -R14, -RZ ;  /* 0x800000ff0e0e9221 */ /* 0x000fe20000010100 */
[----:B------:R-:W-:Y:S01]  /*67c0*/  SHF.L.U32 R9, R44, 0x10, RZ ;  /* 0x000000102c097819 */ /* 0x000fe200000006ff */
[----:B------:R-:W-:Y:S01]  /*67d0*/  FMUL.FTZ R0, R0, R31 ;  /* 0x0000001f00007220 */ /* 0x000fe20000410000 */
[----:B------:R-:W-:Y:S01]  /*67e0*/  LOP3.LUT R10, R44, 0xffff0000, RZ, 0xc0, !PT ;  /* 0xffff00002c0a7812 */ /* 0x000fe200078ec0ff */
[----:B------:R-:W-:Y:S01]  /*67f0*/  @!P1 FADD.FTZ R11, -R11, -RZ ;  /* 0x800000ff0b0b9221 */ /* 0x000fe20000010100 */
[----:B------:R-:W-:Y:S01]  /*6800*/  LOP3.LUT R31, R47, 0xffff0000, RZ, 0xc0, !PT ;  /* 0xffff00002f1f7812 */ /* 0x000fe200078ec0ff */
[----:B------:R-:W-:Y:S02]  /*6810*/  @!P1 FADD.FTZ R12, -R12, -RZ ;  /* 0x800000ff0c0c9221 */ /* 0x000fe40000010100 */
[----:B------:R-:W-:Y:S02]  /*6820*/  @!P1 FADD.FTZ R13, -R13, -RZ ;  /* 0x800000ff0d0d9221 */ /* 0x000fe40000010100 */
[----:B------:R-:W-:Y:S02]  /*6830*/  FMUL.FTZ R2, R2, R15 ;  /* 0x0000000f02027220 */ /* 0x000fe40000410000 */
[----:B------:R-:W-:Y:S01]  /*6840*/  FMUL.FTZ R3, R3, R14 ;  /* 0x0000000e03037220 */ /* 0x000fe20000410000 */
[----:B------:R-:W-:Y:S01]  /*6850*/  LOP3.LUT R14, R46, 0xffff0000, RZ, 0xc0, !PT ;  /* 0xffff00002e0e7812 */ /* 0x000fe200078ec0ff */
[----:B------:R-:W-:Y:S02]  /*6860*/  FMUL.FTZ R6, R6, R11 ;  /* 0x0000000b06067220 */ /* 0x000fe40000410000 */
[----:B------:R-:W-:Y:S02]  /*6870*/  IMAD.U32 R11, R45, 0x10000, RZ ;  /* 0x000100002d0b7824 */ /* 0x000fe400078e00ff */
[----:B------:R-:W-:Y:S02]  /*6880*/  FFMA.FTZ R0, R33, R9, R0 ;  /* 0x0000000921007223 */ /* 0x000fe40000010000 */
[----:B------:R-:W-:Y:S01]  /*6890*/  FMUL.FTZ R5, R5, R12 ;  /* 0x0000000c05057220 */ /* 0x000fe20000410000 */
[----:B------:R-:W-:Y:S01]  /*68a0*/  LOP3.LUT R12, R45, 0xffff0000, RZ, 0xc0, !PT ;  /* 0xffff00002d0c7812 */ /* 0x000fe200078ec0ff */
[----:B------:R-:W-:Y:S01]  /*68b0*/  FMUL.FTZ R4, R4, R13 ;  /* 0x0000000d04047220 */ /* 0x000fe20000410000 */
[----:B------:R-:W-:Y:S01]  /*68c0*/  SHF.L.U32 R13, R46, 0x10, RZ ;  /* 0x000000102e0d7819 */ /* 0x000fe200000006ff */
[----:B------:R-:W-:Y:S02]  /*68d0*/  FFMA.FTZ R2, R35, R10, R2 ;  /* 0x0000000a23027223 */ /* 0x000fe40000010002 */
[----:B------:R-:W-:Y:S02]  /*68e0*/  FFMA.FTZ R3, R16, R11, R3 ;  /* 0x0000000b10037223 */ /* 0x000fe40000010003 */
[----:B------:R-:W-:Y:S01]  /*68f0*/  FFMA.FTZ R4, R37, R12, R4 ;  /* 0x0000000c25047223 */ /* 0x000fe20000010004 */
[----:B------:R-:W-:Y:S01]  /*6900*/  F2FP.BF16.PACK_AB R0, R2, R0 ;  /* 0x000000000200723e */ /* 0x000fe200000010ff */
[----:B------:R-:W-:Y:S02]  /*6910*/  IMAD.U32 R15, R47, 0x10000, RZ ;  /* 0x000100002f0f7824 */ /* 0x000fe400078e00ff */
[----:B------:R-:W-:Y:S01]  /*6920*/  FFMA.FTZ R5, R30, R13, R5 ;  /* 0x0000000d1e057223 */ /* 0x000fe20000010005 */
[----:B------:R-:W-:Y:S01]  /*6930*/  F2FP.BF16.PACK_AB R9, R4, R3 ;  /* 0x000000030409723e */ /* 0x000fe200000010ff */
[----:B------:R-:W-:Y:S02]  /*6940*/  FFMA.FTZ R6, R39, R14, R6 ;  /* 0x0000000e27067223 */ /* 0x000fe40000010006 */
[----:B------:R-:W-:Y:S02]  /*6950*/  FFMA.FTZ R7, R32, R15, R7 ;  /* 0x0000000f20077223 */ /* 0x000fe40000010007 */
[----:B------:R-:W-:Y:S01]  /*6960*/  FFMA.FTZ R8, R41, R31, R8 ;  /* 0x0000001f29087223 */ /* 0x000fe20000010008 */
[----:B------:R-:W-:Y:S04]  /*6970*/  F2FP.BF16.PACK_AB R10, R6, R5 ;  /* 0x00000005060a723e */ /* 0x000fe800000010ff */
[----:B------:R-:W-:Y:S02]  /*6980*/  F2FP.BF16.PACK_AB R11, R8, R7 ;  /* 0x00000007080b723e */ /* 0x000fe400000010ff */
[----:B------:R-:W-:Y:S02]  /*6990*/  MOV R8, R0 ;  /* 0x0000000000087202 */ /* 0x000fe40000000f00 */
.L_x_2573:
[----:B------:R-:W-:Y:S05]  /*69a0*/  BSYNC B0 ;  /* 0x0000000000007941 */ /* 0x000fea0003800000 */
.L_x_2572:
[----:B-----5:R3:W-:Y:S01]  /*69b0*/  ST.E.128 [R160.64+0x80], R8 ;  /* 0x00008008a0007985 */ /* 0x0207e2000c101d06 */
[----:B------:R-:W-:Y:S01]  /*69c0*/  ISETP.GE.AND P0, PT, R19, R23, PT ;  /* 0x000000171300720c */ /* 0x000fe20003f06270 */
[----:B------:R-:W-:Y:S02]  /*69d0*/  BSSY B0, `(.L_x_2574) ;  /* 0x0000051000007945 */ /* 0x000fe40003800000 */
[----:B------:R3:W5:Y:S10]  /*69e0*/  LD.E.128 R12, [R112.64+0x100] ;  /* 0x00010006700c7980 */ /* 0x000774000c101d00 */
[----:B------:R-:W-:-:S05]  /*69f0*/  @P0 BRA `(.L_x_2575) ;  /* 0x000004e000000947 */ /* 0x000fca0003800000 */
[----:B------:R-:W-:Y:S01]  /*6a00*/  LEA.HI R0, R23, R23, RZ, 0x1 ;  /* 0x0000001717007211 */ /* 0x000fe200078f08ff */
[----:B---3--:R-:W-:Y:S01]  /*6a10*/  IMAD.MOV.U32 R11, RZ, RZ, RZ ;  /* 0x000000ffff0b7224 */ /* 0x008fe200078e00ff */
[----:B------:R-:W-:Y:S01]  /*6a20*/  MOV R9, RZ ;  /* 0x000000ff00097202 */ /* 0x000fe20000000f00 */
[----:B-----5:R-:W-:Y:S01]  /*6a30*/  IMAD.U32 R30, R14, 0x10000, RZ ;  /* 0x000100000e1e7824 */ /* 0x020fe200078e00ff */
[----:B------:R-:W-:Y:S01]  /*6a40*/  SHF.R.S32.HI R0, RZ, 0x1, R0 ;  /* 0x00000001ff007819 */ /* 0x000fe20000011400 */
[----:B------:R-:W-:Y:S01]  /*6a50*/  IMAD.U32 R33, R12, 0x10000, RZ ;  /* 0x000100000c217824 */ /* 0x000fe200078e00ff */
[----:B------:R-:W-:Y:S02]  /*6a60*/  SHF.L.U32 R32, R15, 0x10, RZ ;  /* 0x000000100f207819 */ /* 0x000fe400000006ff */
[----:B------:R-:W-:Y:S01]  /*6a70*/  ISETP.GE.AND P1, PT, R19, R0, PT ;  /* 0x000000001300720c */ /* 0x000fe20003f26270 */
[--C-:B------:R-:W-:Y:S01]  /*6a80*/  IMAD.MOV.U32 R5, RZ, RZ, R0.reuse ;  /* 0x000000ffff057224 */ /* 0x100fe200078e0000 */
[----:B--2---:R-:W-:Y:S02]  /*6a90*/  LOP3.LUT R41, R15, 0xffff0000, RZ, 0xc0, !PT ;  /* 0xffff00000f297812 */ /* 0x004fe400078ec0ff */
[----:B------:R-:W-:Y:S02]  /*6aa0*/  LOP3.LUT R39, R14, 0xffff0000, RZ, 0xc0, !PT ;  /* 0xffff00000e277812 */ /* 0x000fe400078ec0ff */
[----:B------:R-:W-:Y:S02]  /*6ab0*/  LOP3.LUT R35, R12, 0xffff0000, RZ, 0xc0, !PT ;  /* 0xffff00000c237812 */ /* 0x000fe400078ec0ff */
[C---:B------:R-:W-:Y:S02]  /*6ac0*/  SHF.L.U32 R16, R13.reuse, 0x10, RZ ;  /* 0x000000100d107819 */ /* 0x040fe400000006ff */
[----:B------:R-:W-:Y:S03]  /*6ad0*/  LOP3.LUT R37, R13, 0xffff0000, RZ, 0xc0, !PT ;  /* 0xffff00000d257812 */ /* 0x000fe600078ec0ff */
[--C-:B------:R-:W-:Y:S01]  /*6ae0*/  @P1 IMAD.MOV R5, RZ, RZ, -R0.reuse ;  /* 0x000000ffff051224 */ /* 0x100fe200078e0a00 */
[----:B------:R-:W-:Y:S01]  /*6af0*/  @P1 IADD3 R11, -R0, RZ, RZ ;  /* 0x000000ff000b1210 */ /* 0x000fe20007ffe1ff */
[----:B------:R-:W-:Y:S03]  /*6b00*/  @P1 IMAD.MOV R9, RZ, RZ, -R0 ;  /* 0x000000ffff091224 */ /* 0x000fe600078e0a00 */
[C---:B------:R-:W-:Y:S04]  /*6b10*/  LEA R2, P0, R5.reuse, R112, 0x1 ;  /* 0x0000007005027211 */ /* 0x040fe800078008ff */
[----:B------:R-:W-:Y:S02]  /*6b20*/  LEA.HI.X.SX32 R3, R5, R113, 0x1, P0 ;  /* 0x0000007105037211 */ /* 0x000fe400000f0eff */
[C---:B------:R-:W-:Y:S03]  /*6b30*/  LEA R48, P0, R9.reuse, R114, 0x1 ;  /* 0x0000007209307211 */ /* 0x040fe600078008ff */
[----:B------:R-:W2:Y:S01]  /*6b40*/  LD.E.128 R4, [R2.64+0x100] ;  /* 0x0001000602047980 */ /* 0x000ea2000c101d00 */
[----:B------:R-:W-:Y:S02]  /*6b50*/  LEA.HI.X.SX32 R49, R9, R115, 0x1, P0 ;  /* 0x0000007309317211 */ /* 0x000fe400000f0eff */
[C---:B------:R-:W-:Y:S04]  /*6b60*/  LEA R8, P0, R11.reuse, R116, 0x1 ;  /* 0x000000740b087211 */ /* 0x040fe800078008ff */
[----:B------:R-:W-:Y:S01]  /*6b70*/  LEA.HI.X.SX32 R9, R11, R117, 0x1, P0 ;  /* 0x000000750b097211 */ /* 0x000fe200000f0eff */
[----:B------:R-:W3:Y:S08]  /*6b80*/  LD.E.128 R48, [R48.64+0x100] ;  /* 0x0001000630307980 */ /* 0x000ef0000c101d00 */
[----:B------:R4:W3:Y:S01]  /*6b90*/  LD.E.128 R44, [R8.64+0x100] ;  /* 0x00010006082c7980 */ /* 0x0008e2000c101d00 */
[C---:B--2---:R-:W-:Y:S01]  /*6ba0*/  IMAD.U32 R0, R4.reuse, 0x10000, RZ ;  /* 0x0001000004007824 */ /* 0x044fe200078e00ff */
[C---:B----4-:R-:W-:Y:S02]  /*6bb0*/  SHF.L.U32 R8, R7.reuse, 0x10, RZ ;  /* 0x0000001007087819 */ /* 0x050fe400000006ff */
[----:B------:R-:W-:Y:S02]  /*6bc0*/  LOP3.LUT R10, R7, 0xffff0000, RZ, 0xc0, !PT ;  /* 0xffff0000070a7812 */ /* 0x000fe400078ec0ff */
[----:B------:R-:W-:Y:S02]  /*6bd0*/  LOP3.LUT R2, R4, 0xffff0000, RZ, 0xc0, !PT ;  /* 0xffff000004027812 */ /* 0x000fe400078ec0ff */
[----:B------:R-:W-:Y:S01]  /*6be0*/  SHF.L.U32 R3, R5, 0x10, RZ ;  /* 0x0000001005037819 */ /* 0x000fe200000006ff */
[----:B---3--:R-:W-:Y:S01]  /*6bf0*/  IMAD.U32 R31, R48, 0x10000, RZ ;  /* 0x00010000301f7824 */ /* 0x008fe200078e00ff */
        /* <DEDUP_REMOVED lines=13> */
[C---:B------:R-:W-:Y:S01]  /*6cd0*/  IMAD.U32 R5, R6.reuse, 0x10000, RZ ;  /* 0x0001000006057824 */ /* 0x040fe200078e00ff */
[----:B------:R-:W-:Y:S01]  /*6ce0*/  LOP3.LUT R6, R6, 0xffff0000, RZ, 0xc0, !PT ;  /* 0xffff000006067812 */ /* 0x000fe200078ec0ff */
[----:B------:R-:W-:Y:S02]  /*6cf0*/  @!P1 FADD.FTZ R14, -R14, -RZ ;  /* 0x800000ff0e0e9221 */ /* 0x000fe40000010100 */
[----:B------:R-:W-:Y:S01]  /*6d00*/  FMUL.FTZ R0, R0, R31 ;  /* 0x0000001f00007220 */ /* 0x000fe20000410000 */
[----:B------:R-:W-:Y:S01]  /*6d10*/  LOP3.LUT R31, R47, 0xffff0000, RZ, 0xc0, !PT ;  /* 0xffff00002f1f7812 */ /* 0x000fe200078ec0ff */
[----:B------:R-:W-:Y:S02]  /*6d20*/  FMUL.FTZ R7, R8, R7 ;  /* 0x0000000708077220 */ /* 0x000fe40000410000 */
[----:B------:R-:W-:Y:S01]  /*6d30*/  FMUL.FTZ R8, R10, R9 ;  /* 0x000000090a087220 */ /* 0x000fe20000410000 */
[C---:B------:R-:W-:Y:S01]  /*6d40*/  LOP3.LUT R10, R44.reuse, 0xffff0000, RZ, 0xc0, !PT ;  /* 0xffff00002c0a7812 */ /* 0x040fe200078ec0ff */
[----:B------:R-:W-:Y:S02]  /*6d50*/  IMAD.U32 R9, R44, 0x10000, RZ ;  /* 0x000100002c097824 */ /* 0x000fe400078e00ff */
[----:B------:R-:W-:Y:S02]  /*6d60*/  @!P1 FADD.FTZ R12, -R12, -RZ ;  /* 0x800000ff0c0c9221 */ /* 0x000fe40000010100 */
[----:B------:R-:W-:Y:S02]  /*6d70*/  @!P1 FADD.FTZ R13, -R13, -RZ ;  /* 0x800000ff0d0d9221 */ /* 0x000fe40000010100 */
[----:B------:R-:W-:Y:S01]  /*6d80*/  FMUL.FTZ R2, R2, R15 ;  /* 0x0000000f02027220 */ /* 0x000fe20000410000 */
[----:B------:R-:W-:Y:S01]  /*6d90*/  SHF.L.U32 R15, R47, 0x10, RZ ;  /* 0x000000102f0f7819 */ /* 0x000fe200000006ff */
[----:B------:R-:W-:Y:S01]  /*6da0*/  FMUL.FTZ R6, R6, R11 ;  /* 0x0000000b06067220 */ /* 0x000fe20000410000 */
[----:B------:R-:W-:Y:S01]  /*6db0*/  SHF.L.U32 R11, R45, 0x10, RZ ;  /* 0x000000102d0b7819 */ /* 0x000fe200000006ff */
[----:B------:R-:W-:Y:S01]  /*6dc0*/  FMUL.FTZ R3, R3, R14 ;  /* 0x0000000e03037220 */ /* 0x000fe20000410000 */
[----:B------:R-:W-:Y:S01]  /*6dd0*/  LOP3.LUT R14, R46, 0xffff0000, RZ, 0xc0, !PT ;  /* 0xffff00002e0e7812 */ /* 0x000fe200078ec0ff */
[----:B------:R-:W-:Y:S02]  /*6de0*/  FFMA.FTZ R0, R33, R9, R0 ;  /* 0x0000000921007223 */ /* 0x000fe40000010000 */
[----:B------:R-:W-:Y:S01]  /*6df0*/  FMUL.FTZ R5, R5, R12 ;  /* 0x0000000c05057220 */ /* 0x000fe20000410000 */
[----:B------:R-:W-:Y:S01]  /*6e00*/  LOP3.LUT R12, R45, 0xffff0000, RZ, 0xc0, !PT ;  /* 0xffff00002d0c7812 */ /* 0x000fe200078ec0ff */
[----:B------:R-:W-:Y:S02]  /*6e10*/  FMUL.FTZ R4, R4, R13 ;  /* 0x0000000d04047220 */ /* 0x000fe40000410000 */
[----:B------:R-:W-:Y:S02]  /*6e20*/  FFMA.FTZ R2, R35, R10, R2 ;  /* 0x0000000a23027223 */ /* 0x000fe40000010002 */
[----:B------:R-:W-:Y:S02]  /*6e30*/  IMAD.U32 R13, R46, 0x10000, RZ ;  /* 0x000100002e0d7824 */ /* 0x000fe400078e00ff */
        /* <DEDUP_REMOVED lines=10> */
.L_x_2575:
[----:B------:R-:W-:Y:S05]  /*6ee0*/  BSYNC B0 ;  /* 0x0000000000007941 */ /* 0x000fea0003800000 */
.L_x_2574:
[----:B-----5:R4:W-:Y:S01]  /*6ef0*/  ST.E.128 [R160.64+0x100], R12 ;  /* 0x0001000ca0007985 */ /* 0x0209e2000c101d06 */
[----:B------:R-:W-:Y:S01]  /*6f00*/  ISETP.GE.AND P0, PT, R18, R23, PT ;  /* 0x000000171200720c */ /* 0x000fe20003f06270 */
[----:B------:R-:W-:Y:S02]  /*6f10*/  BSSY B0, `(.L_x_2576) ;  /* 0x0000052000007945 */ /* 0x000fe40003800000 */
[----:B---3--:R4:W5:Y:S10]  /*6f20*/  LD.E.128 R8, [R112.64+0x180] ;  /* 0x0001800670087980 */ /* 0x008974000c101d00 */
[----:B------:R-:W-:-:S05]  /*6f30*/  @P0 BRA `(.L_x_2577) ;  /* 0x000004f000000947 */ /* 0x000fca0003800000 */
[----:B----4-:R-:W-:Y:S01]  /*6f40*/  LEA.HI R13, R23, R23, RZ, 0x1 ;  /* 0x00000017170d7211 */ /* 0x010fe200078f08ff */
[----:B------:R-:W-:Y:S01]  /*6f50*/  IMAD.MOV.U32 R7, RZ, RZ, RZ ;  /* 0x000000ffff077224 */ /* 0x000fe200078e00ff */
[C---:B--2--5:R-:W-:Y:S01]  /*6f60*/  LOP3.LUT R41, R9.reuse, 0xffff0000, RZ, 0xc0, !PT ;  /* 0xffff000009297812 */ /* 0x064fe200078ec0ff */
[----:B------:R-:W-:Y:S01]  /*6f70*/  IMAD.MOV.U32 R15, RZ, RZ, RZ ;  /* 0x000000ffff0f7224 */ /* 0x000fe200078e00ff */
[----:B------:R-:W-:Y:S01]  /*6f80*/  SHF.R.S32.HI R13, RZ, 0x1, R13 ;  /* 0x00000001ff0d7819 */ /* 0x000fe2000001140d */
[----:B------:R-:W-:Y:S01]  /*6f90*/  IMAD.U32 R30, R9, 0x10000, RZ ;  /* 0x00010000091e7824 */ /* 0x000fe200078e00ff */
[----:B------:R-:W-:Y:S01]  /*6fa0*/  SHF.L.U32 R32, R10, 0x10, RZ ;  /* 0x000000100a207819 */ /* 0x000fe200000006ff */
[C---:B------:R-:W-:Y:S01]  /*6fb0*/  IMAD.U32 R34, R11.reuse, 0x10000, RZ ;  /* 0x000100000b227824 */ /* 0x040fe200078e00ff */
[-C--:B------:R-:W-:Y:S01]  /*6fc0*/  ISETP.GE.AND P1, PT, R18, R13.reuse, PT ;  /* 0x0000000d1200720c */ /* 0x080fe20003f26270 */
[----:B------:R-:W-:Y:S01]  /*6fd0*/  IMAD.U32 R37, R8, 0x10000, RZ ;  /* 0x0001000008257824 */ /* 0x000fe200078e00ff */
[----:B------:R-:W-:Y:S02]  /*6fe0*/  MOV R5, R13 ;  /* 0x0000000d00057202 */ /* 0x000fe40000000f00 */
[----:B------:R-:W-:Y:S02]  /*6ff0*/  LOP3.LUT R43, R10, 0xffff0000, RZ, 0xc0, !PT ;  /* 0xffff00000a2b7812 */ /* 0x000fe400078ec0ff */
[----:B------:R-:W-:Y:S02]  /*7000*/  LOP3.LUT R45, R11, 0xffff0000, RZ, 0xc0, !PT ;  /* 0xffff00000b2d7812 */ /* 0x000fe400078ec0ff */
[----:B------:R-:W-:Y:S05]  /*7010*/  LOP3.LUT R39, R8, 0xffff0000, RZ, 0xc0, !PT ;  /* 0xffff000008277812 */ /* 0x000fea00078ec0ff */
[--C-:B------:R-:W-:Y:S01]  /*7020*/  @P1 IMAD.MOV R7, RZ, RZ, -R13.reuse ;  /* 0x000000ffff071224 */ /* 0x100fe200078e0a0d */
[----:B------:R-:W-:Y:S01]  /*7030*/  @P1 IADD3 R15, -R13, RZ, RZ ;  /* 0x000000ff0d0f1210 */ /* 0x000fe20007ffe1ff */
[----:B------:R-:W-:Y:S03]  /*7040*/  @P1 IMAD.MOV R5, RZ, RZ, -R13 ;  /* 0x000000ffff051224 */ /* 0x000fe600078e0a0d */
[C---:B------:R-:W-:Y:S04]  /*7050*/  LEA R172, P0, R7.reuse, R114, 0x1 ;  /* 0x0000007207ac7211 */ /* 0x040fe800078008ff */
[----:B------:R-:W-:Y:S02]  /*7060*/  LEA.HI.X.SX32 R173, R7, R115, 0x1, P0 ;  /* 0x0000007307ad7211 */ /* 0x000fe400000f0eff */
[C---:B------:R-:W-:Y:S04]  /*7070*/  LEA R2, P0, R5.reuse, R112, 0x1 ;  /* 0x0000007005027211 */ /* 0x040fe800078008ff */
[----:B------:R-:W-:Y:S01]  /*7080*/  LEA.HI.X.SX32 R3, R5, R113, 0x1, P0 ;  /* 0x0000007105037211 */ /* 0x000fe200000f0eff */
[----:B------:R-:W2:Y:S01]  /*7090*/  LD.E.128 R172, [R172.64+0x180] ;  /* 0x00018006acac7980 */ /* 0x000ea2000c101d00 */
[C---:B------:R-:W-:Y:S04]  /*70a0*/  LEA R12, P0, R15.reuse, R116, 0x1 ;  /* 0x000000740f0c7211 */ /* 0x040fe800078008ff */
[----:B------:R-:W-:Y:S03]  /*70b0*/  LEA.HI.X.SX32 R13, R15, R117, 0x1, P0 ;  /* 0x000000750f0d7211 */ /* 0x000fe600000f0eff */
[----:B------:R3:W4:Y:S08]  /*70c0*/  LD.E.128 R4, [R2.64+0x180] ;  /* 0x0001800602047980 */ /* 0x000730000c101d00 */
[----:B------:R4:W4:Y:S01]  /*70d0*/  LD.E.128 R48, [R12.64+0x180] ;  /* 0x000180060c307980 */ /* 0x000922000c101d00 */
[----:B--2---:R-:W-:Y:S01]  /*70e0*/  IMAD.U32 R9, R175, 0x10000, RZ ;  /* 0x00010000af097824 */ /* 0x004fe200078e00ff */
[----:B------:R-:W-:Y:S01]  /*70f0*/  SHF.L.U32 R0, R172, 0x10, RZ ;  /* 0x00000010ac007819 */ /* 0x000fe200000006ff */
[----:B---3--:R-:W-:Y:S01]  /*7100*/  IMAD.U32 R3, R173, 0x10000, RZ ;  /* 0x00010000ad037824 */ /* 0x008fe200078e00ff */
[----:B------:R-:W-:Y:S01]  /*7110*/  LOP3.LUT R10, R174, 0xffff0000, RZ, 0xc0, !PT ;  /* 0xffff0000ae0a7812 */ /* 0x000fe200078ec0ff */
[----:B------:R-:W-:Y:S01]  /*7120*/  @!P1 FADD.FTZ R9, -R9, -RZ ;  /* 0x800000ff09099221 */ /* 0x000fe20000010100 */
[----:B------:R-:W-:Y:S01]  /*7130*/  LOP3.LUT R2, R172, 0xffff0000, RZ, 0xc0, !PT ;  /* 0xffff0000ac027812 */ /* 0x000fe200078ec0ff */
[----:B------:R-:W-:Y:S01]  /*7140*/  @!P1 FADD.FTZ R0, -R0, -RZ ;  /* 0x800000ff00009221 */ /* 0x000fe20000010100 */
[----:B------:R-:W-:Y:S01]  /*7150*/  SHF.L.U32 R11, R174, 0x10, RZ ;  /* 0x00000010ae0b7819 */ /* 0x000fe200000006ff */
[----:B----4-:R-:W-:Y:S01]  /*7160*/  IMAD.U32 R12, R7, 0x10000, RZ ;  /* 0x00010000070c7824 */ /* 0x010fe200078e00ff */
[----:B------:R-:W-:Y:S01]  /*7170*/  SHF.L.U32 R35, R4, 0x10, RZ ;  /* 0x0000001004237819 */ /* 0x000fe200000006ff */
[----:B------:R-:W-:Y:S01]  /*7180*/  @!P1 FADD.FTZ R10, -R10, -RZ ;  /* 0x800000ff0a0a9221 */ /* 0x000fe20000010100 */
[----:B------:R-:W-:Y:S01]  /*7190*/  LOP3.LUT R31, R6, 0xffff0000, RZ, 0xc0, !PT ;  /* 0xffff0000061f7812 */ /* 0x000fe200078ec0ff */
[----:B------:R-:W-:Y:S01]  /*71a0*/  @!P1 FADD.FTZ R2, -R2, -RZ ;  /* 0x800000ff02029221 */ /* 0x000fe20000010100 */
[----:B------:R-:W-:Y:S01]  /*71b0*/  LOP3.LUT R13, R173, 0xffff0000, RZ, 0xc0, !PT ;  /* 0xffff0000ad0d7812 */ /* 0x000fe200078ec0ff */
[----:B------:R-:W-:Y:S01]  /*71c0*/  @!P1 FADD.FTZ R3, -R3, -RZ ;  /* 0x800000ff03039221 */ /* 0x000fe20000010100 */
[----:B------:R-:W-:Y:S01]  /*71d0*/  LOP3.LUT R33, R4, 0xffff0000, RZ, 0xc0, !PT ;  /* 0xffff000004217812 */ /* 0x000fe200078ec0ff */
[----:B------:R-:W-:Y:S01]  /*71e0*/  IMAD.U32 R4, R5, 0x10000, RZ ;  /* 0x0001000005047824 */ /* 0x000fe200078e00ff */
[----:B------:R-:W-:Y:S01]  /*71f0*/  SHF.L.U32 R14, R6, 0x10, RZ ;  /* 0x00000010060e7819 */ /* 0x000fe200000006ff */
[----:B------:R-:W-:Y:S01]  /*7200*/  FMUL.FTZ R0, R35, R0 ;  /* 0x0000000023007220 */ /* 0x000fe20000410000 */
[----:B------:R-:W-:Y:S01]  /*7210*/  LOP3.LUT R15, R7, 0xffff0000, RZ, 0xc0, !PT ;  /* 0xffff0000070f7812 */ /* 0x000fe200078ec0ff */
[----:B------:R-:W-:Y:S01]  /*7220*/  FMUL.FTZ R7, R12, R9 ;  /* 0x000000090c077220 */ /* 0x000fe20000410000 */
[C---:B------:R-:W-:Y:S01]  /*7230*/  SHF.L.U32 R9, R48.reuse, 0x10, RZ ;  /* 0x0000001030097819 */ /* 0x040fe200000006ff */
[----:B------:R-:W-:Y:S01]  /*7240*/  @!P1 FADD.FTZ R11, -R11, -RZ ;  /* 0x800000ff0b0b9221 */ /* 0x000fe20000010100 */
[----:B------:R-:W-:Y:S01]  /*7250*/  LOP3.LUT R16, R5, 0xffff0000, RZ, 0xc0, !PT ;  /* 0xffff000005107812 */ /* 0x000fe200078ec0ff */
[----:B------:R-:W-:Y:S01]  /*7260*/  FMUL.FTZ R6, R31, R10 ;  /* 0x0000000a1f067220 */ /* 0x000fe20000410000 */
[----:B------:R-:W-:Y:S01]  /*7270*/  LOP3.LUT R10, R48, 0xffff0000, RZ, 0xc0, !PT ;  /* 0xffff0000300a7812 */ /* 0x000fe200078ec0ff */
[----:B------:R-:W-:Y:S01]  /*7280*/  @!P1 FADD.FTZ R13, -R13, -RZ ;  /* 0x800000ff0d0d9221 */ /* 0x000fe20000010100 */
[----:B------:R-:W-:Y:S01]  /*7290*/  LOP3.LUT R8, R175, 0xffff0000, RZ, 0xc0, !PT ;  /* 0xffff0000af087812 */ /* 0x000fe200078ec0ff */
[----:B------:R-:W-:Y:S01]  /*72a0*/  FMUL.FTZ R2, R33, R2 ;  /* 0x0000000221027220 */ /* 0x000fe20000410000 */
[C---:B------:R-:W-:Y:S01]  /*72b0*/  LOP3.LUT R12, R49.reuse, 0xffff0000, RZ, 0xc0, !PT ;  /* 0xffff0000310c7812 */ /* 0x040fe200078ec0ff */
[----:B------:R-:W-:Y:S02]  /*72c0*/  FMUL.FTZ R3, R4, R3 ;  /* 0x0000000304037220 */ /* 0x000fe40000410000 */
[----:B------:R-:W-:Y:S01]  /*72d0*/  FMUL.FTZ R5, R14, R11 ;  /* 0x0000000b0e057220 */ /* 0x000fe20000410000 */
[----:B------:R-:W-:Y:S01]  /*72e0*/  LOP3.LUT R14, R50, 0xffff0000, RZ, 0xc0, !PT ;  /* 0xffff0000320e7812 */ /* 0x000fe200078ec0ff */
[----:B------:R-:W-:Y:S02]  /*72f0*/  IMAD.U32 R11, R49, 0x10000, RZ ;  /* 0x00010000310b7824 */ /* 0x000fe400078e00ff */
[----:B------:R-:W-:Y:S02]  /*7300*/  FFMA.FTZ R0, R37, R9, R0 ;  /* 0x0000000925007223 */ /* 0x000fe40000010000 */
[----:B------:R-:W-:Y:S01]  /*7310*/  FMUL.FTZ R4, R16, R13 ;  /* 0x0000000d10047220 */ /* 0x000fe20000410000 */
[----:B------:R-:W-:Y:S01]  /*7320*/  SHF.L.U32 R13, R50, 0x10, RZ ;  /* 0x00000010320d7819 */ /* 0x000fe200000006ff */
[----:B------:R-:W-:Y:S01]  /*7330*/  FFMA.FTZ R2, R39, R10, R2 ;  /* 0x0000000a27027223 */ /* 0x000fe20000010002 */
[----:B------:R-:W-:Y:S01]  /*7340*/  LOP3.LUT R16, R51, 0xffff0000, RZ, 0xc0, !PT ;  /* 0xffff000033107812 */ /* 0x000fe200078ec0ff */
[----:B------:R-:W-:Y:S02]  /*7350*/  @!P1 FADD.FTZ R8, -R8, -RZ ;  /* 0x800000ff08089221 */ /* 0x000fe40000010100 */
[----:B------:R-:W-:Y:S01]  /*7360*/  FFMA.FTZ R3, R30, R11, R3 ;  /* 0x0000000b1e037223 */ /* 0x000fe20000010003 */
[----:B------:R-:W-:Y:S01]  /*7370*/  F2FP.BF16.PACK_AB R0, R2, R0 ;  /* 0x000000000200723e */ /* 0x000fe200000010ff */
[----:B------:R-:W-:Y:S02]  /*7380*/  FFMA.FTZ R4, R41, R12, R4 ;  /* 0x0000000c29047223 */ /* 0x000fe40000010004 */
[----:B------:R-:W-:Y:S02]  /*7390*/  FMUL.FTZ R8, R15, R8 ;  /* 0x000000080f087220 */ /* 0x000fe40000410000 */
[----:B------:R-:W-:Y:S01]  /*73a0*/  IMAD.U32 R15, R51, 0x10000, RZ ;  /* 0x00010000330f7824 */ /* 0x000fe200078e00ff */
[----:B------:R-:W-:Y:S01]  /*73b0*/  F2FP.BF16.PACK_AB R9, R4, R3 ;  /* 0x000000030409723e */ /* 0x000fe200000010ff */
[----:B------:R-:W-:Y:S02]  /*73c0*/  FFMA.FTZ R5, R32, R13, R5 ;  /* 0x0000000d20057223 */ /* 0x000fe40000010005 */
[----:B------:R-:W-:Y:S02]  /*73d0*/  FFMA.FTZ R6, R43, R14, R6 ;  /* 0x0000000e2b067223 */ /* 0x000fe40000010006 */
[----:B------:R-:W-:Y:S02]  /*73e0*/  FFMA.FTZ R7, R34, R15, R7 ;  /* 0x0000000f22077223 */ /* 0x000fe40000010007 */
[----:B------:R-:W-:Y:S01]  /*73f0*/  FFMA.FTZ R8, R45, R16, R8 ;  /* 0x000000102d087223 */ /* 0x000fe20000010008 */
[----:B------:R-:W-:Y:S04]  /*7400*/  F2FP.BF16.PACK_AB R10, R6, R5 ;  /* 0x00000005060a723e */ /* 0x000fe800000010ff */
[----:B------:R-:W-:Y:S02]  /*7410*/  F2FP.BF16.PACK_AB R11, R8, R7 ;  /* 0x00000007080b723e */ /* 0x000fe400000010ff */
[----:B------:R-:W-:Y:S02]  /*7420*/  MOV R8, R0 ;  /* 0x0000000000087202 */ /* 0x000fe40000000f00 */
.L_x_2577:
[----:B------:R-:W-:Y:S05]  /*7430*/  BSYNC B0 ;  /* 0x0000000000007941 */ /* 0x000fea0003800000 */
.L_x_2576:
[----:B-----5:R3:W-:Y:S02]  /*7440*/  ST.E.128 [R160.64+0x180], R8 ;  /* 0x00018008a0007985 */ /* 0x0207e4000c101d06 */
.L_x_2569:
[----:B------:R-:W-:Y:S05]  /*7450*/  BSYNC B1 ;  /* 0x0000000000017941 */ /* 0x000fea0003800000 */
.L_x_2568:
[----:B------:R-:W-:Y:S01]  /*7460*/  BSSY B1, `(.L_x_2578) ;  /* 0x000016e000017945 */ /* 0x000fe20003800000 */
[----:B------:R-:W-:-:S05]  /*7470*/  @!P2 BRA `(.L_x_2579) ;  /* 0x000016c00000a947 */ /* 0x000fca0003800000 */
[C---:B------:R-:W-:Y:S01]  /*7480*/  LEA R58, P0, R84.reuse, R112, 0x1 ;  /* 0x00000070543a7211 */ /* 0x040fe200078008ff */
[----:B------:R-:W-:Y:S03]  /*7490*/  BSSY B0, `(.L_x_2580) ;  /* 0x0000057000007945 */ /* 0x000fe60003800000 */
[----:B------:R-:W-:Y:S02]  /*74a0*/  LEA.HI.X R59, R84, R113, R81, 0x1, P0 ;  /* 0x00000071543b7211 */ /* 0x000fe400000f0c51 */
[----:B------:R-:W-:Y:S03]  /*74b0*/  ISETP.GE.AND P0, PT, R24, R23, PT ;  /* 0x000000171800720c */ /* 0x000fe60003f06270 */
[----:B----4-:R4:W5:Y:S10]  /*74c0*/  LD.E.128 R12, [R58.64] ;  /* 0x000000063a0c7980 */ /* 0x010974000c101d00 */
[----:B------:R-:W-:-:S05]  /*74d0*/  @P0 BRA `(.L_x_2581) ;  /* 0x0000052000000947 */ /* 0x000fca0003800000 */
[----:B---3--:R-:W-:Y:S01]  /*74e0*/  LEA.HI R9, R23, R23, RZ, 0x1 ;  /* 0x0000001717097211 */ /* 0x008fe200078f08ff */
[----:B------:R-:W-:Y:S01]  /*74f0*/  IMAD.MOV.U32 R0, RZ, RZ, RZ ;  /* 0x000000ffff007224 */ /* 0x000fe200078e00ff */
[C---:B--2--5:R-:W-:Y:S01]  /*7500*/  LOP3.LUT R41, R15.reuse, 0xffff0000, RZ, 0xc0, !PT ;  /* 0xffff00000f297812 */ /* 0x064fe200078ec0ff */
        /* <DEDUP_REMOVED lines=12> */
[----:B------:R-:W-:Y:S02]  /*75d0*/  LEA R2, P0, R5, R58, 0x1 ;  /* 0x0000003a05027211 */ /* 0x000fe400078008ff */
[----:B------:R-:W-:Y:S02]  /*75e0*/  IADD3 R11, P2, R145, R0, RZ ;  /* 0x00000000910b7210 */ /* 0x000fe40007f5e0ff */
[----:B------:R-:W-:Y:S02]  /*75f0*/  LEA.HI.X.SX32 R3, R5, R59, 0x1, P0 ;  /* 0x0000003b05037211 */ /* 0x000fe400000f0eff */
[C---:B------:R-:W-:Y:S02]  /*7600*/  LEA R48, P0, R11.reuse, R114, 0x1 ;  /* 0x000000720b307211 */ /* 0x040fe400078008ff */
        /* <DEDUP_REMOVED lines=10> */
[----:B----4-:R2:W4:Y:S02]  /*76b0*/  LD.E.128 R44, [R8.64] ;  /* 0x00000006082c7980 */ /* 0x010524000c101d00 */
[C---:B--2---:R-:W-:Y:S01]  /*76c0*/  IMAD.U32 R8, R7.reuse, 0x10000, RZ ;  /* 0x0001000007087824 */ /* 0x044fe200078e00ff */
[----:B------:R-:W-:Y:S01]  /*76d0*/  LOP3.LUT R10, R7, 0xffff0000, RZ, 0xc0, !PT ;  /* 0xffff0000070a7812 */ /* 0x000fe200078ec0ff */
[C---:B------:R-:W-:Y:S01]  /*76e0*/  IMAD.U32 R0, R4.reuse, 0x10000, RZ ;  /* 0x0001000004007824 */ /* 0x040fe200078e00ff */
[----:B------:R-:W-:Y:S02]  /*76f0*/  LOP3.LUT R2, R4, 0xffff0000, RZ, 0xc0, !PT ;  /* 0xffff000004027812 */ /* 0x000fe400078ec0ff */
[C---:B------:R-:W-:Y:S02]  /*7700*/  SHF.L.U32 R3, R5.reuse, 0x10, RZ ;  /* 0x0000001005037819 */ /* 0x040fe400000006ff */
[----:B------:R-:W-:Y:S01]  /*7710*/  LOP3.LUT R4, R5, 0xffff0000, RZ, 0xc0, !PT ;  /* 0xffff000005047812 */ /* 0x000fe200078ec0ff */
[C---:B------:R-:W-:Y:S01]  /*7720*/  IMAD.U32 R5, R6.reuse, 0x10000, RZ ;  /* 0x0001000006057824 */ /* 0x040fe200078e00ff */
[----:B------:R-:W-:Y:S01]  /*7730*/  LOP3.LUT R6, R6, 0xffff0000, RZ, 0xc0, !PT ;  /* 0xffff000006067812 */ /* 0x000fe200078ec0ff */
[----:B---3--:R-:W-:Y:S01]  /*7740*/  IMAD.U32 R14, R49, 0x10000, RZ ;  /* 0x00010000310e7824 */ /* 0x008fe200078e00ff */
[----:B------:R-:W-:Y:S01]  /*7750*/  SHF.L.U32 R31, R48, 0x10, RZ ;  /* 0x00000010301f7819 */ /* 0x000fe200000006ff */
[----:B------:R-:W-:Y:S01]  /*7760*/  IMAD.U32 R12, R50, 0x10000, RZ ;  /* 0x00010000320c7824 */ /* 0x000fe200078e00ff */
        /* <DEDUP_REMOVED lines=11> */
[----:B------:R-:W-:Y:S01]  /*7820*/  FMUL.FTZ R0, R0, R31 ;  /* 0x0000001f00007220 */ /* 0x000fe20000410000 */
[----:B----4-:R-:W-:Y:S01]  /*7830*/  LOP3.LUT R31, R47, 0xffff0000, RZ, 0xc0, !PT ;  /* 0xffff00002f1f7812 */ /* 0x010fe200078ec0ff */
        /* <DEDUP_REMOVED lines=28> */
.L_x_2581:
[----:B------:R-:W-:Y:S05]  /*7a00*/  BSYNC B0 ;  /* 0x0000000000007941 */ /* 0x000fea0003800000 */
.L_x_2580:
[C---:B--2---:R-:W-:Y:S01]  /*7a10*/  LEA R42, P0, R66.reuse, R160, 0x1 ;  /* 0x000000a0422a7211 */ /* 0x044fe200078008ff */
[----:B------:R-:W-:Y:S03]  /*7a20*/  BSSY B0, `(.L_x_2582) ;  /* 0x000005b000007945 */ /* 0x000fe60003800000 */
[----:B------:R-:W-:Y:S02]  /*7a30*/  LEA.HI.X R43, R66, R161, R67, 0x1, P0 ;  /* 0x000000a1422b7211 */ /* 0x000fe400000f0c43 */
[----:B------:R-:W-:Y:S03]  /*7a40*/  ISETP.GE.AND P0, PT, R20, R23, PT ;  /* 0x000000171400720c */ /* 0x000fe60003f06270 */
[----:B-----5:R2:W-:Y:S04]  /*7a50*/  ST.E.128 [R42.64], R12 ;  /* 0x0000000c2a007985 */ /* 0x0205e8000c101d06 */
[----:B---3--:R2:W5:Y:S06]  /*7a60*/  LD.E.128 R8, [R58.64+0x80] ;  /* 0x000080063a087980 */ /* 0x00856c000c101d00 */
[----:B------:R-:W-:-:S05]  /*7a70*/  @P0 BRA `(.L_x_2583) ;  /* 0x0000055000000947 */ /* 0x000fca0003800000 */
[----:B--2---:R-:W-:Y:S01]  /*7a80*/  LEA.HI R13, R23, R23, RZ, 0x1 ;  /* 0x00000017170d7211 */ /* 0x004fe200078f08ff */
[----:B------:R-:W-:Y:S01]  /*7a90*/  IMAD.MOV.U32 R0, RZ, RZ, RZ ;  /* 0x000000ffff007224 */ /* 0x000fe200078e00ff */
[----:B------:R-:W-:Y:S01]  /*7aa0*/  LEA R6, P0, R85, R112, 0x1 ;  /* 0x0000007055067211 */ /* 0x000fe200078008ff */
[----:B-----5:R-:W-:Y:S01]  /*7ab0*/  IMAD.U32 R16, R9, 0x10000, RZ ;  /* 0x0001000009107824 */ /* 0x020fe200078e00ff */
[----:B------:R-:W-:Y:S01]  /*7ac0*/  SHF.R.S32.HI R13, RZ, 0x1, R13 ;  /* 0x00000001ff0d7819 */ /* 0x000fe2000001140d */
[----:B------:R-:W-:Y:S01]  /*7ad0*/  IMAD.U32 R30, R10, 0x10000, RZ ;  /* 0x000100000a1e7824 */ /* 0x000fe200078e00ff */
[----:B------:R-:W-:Y:S02]  /*7ae0*/  LEA.HI.X R7, R85, R113, R88, 0x1, P0 ;  /* 0x0000007155077211 */ /* 0x000fe400000f0c58 */
[----:B------:R-:W-:Y:S01]  /*7af0*/  ISETP.GE.AND P1, PT, R20, R13, PT ;  /* 0x0000000d1400720c */ /* 0x000fe20003f26270 */
[--C-:B------:R-:W-:Y:S01]  /*7b00*/  IMAD.MOV.U32 R4, RZ, RZ, R13.reuse ;  /* 0x000000ffff047224 */ /* 0x100fe200078e000d */
[----:B------:R-:W-:Y:S02]  /*7b10*/  LOP3.LUT R37, R9, 0xffff0000, RZ, 0xc0, !PT ;  /* 0xffff000009257812 */ /* 0x000fe400078ec0ff */
[C---:B------:R-:W-:Y:S02]  /*7b20*/  SHF.L.U32 R33, R8.reuse, 0x10, RZ ;  /* 0x0000001008217819 */ /* 0x040fe400000006ff */
[----:B------:R-:W-:Y:S02]  /*7b30*/  LOP3.LUT R35, R8, 0xffff0000, RZ, 0xc0, !PT ;  /* 0xffff000008237812 */ /* 0x000fe400078ec0ff */
[----:B------:R-:W-:Y:S02]  /*7b40*/  LOP3.LUT R39, R10, 0xffff0000, RZ, 0xc0, !PT ;  /* 0xffff00000a277812 */ /* 0x000fe400078ec0ff */
[C---:B------:R-:W-:Y:S02]  /*7b50*/  SHF.L.U32 R32, R11.reuse, 0x10, RZ ;  /* 0x000000100b207819 */ /* 0x040fe400000006ff */
[----:B------:R-:W-:Y:S01]  /*7b60*/  LOP3.LUT R41, R11, 0xffff0000, RZ, 0xc0, !PT ;  /* 0xffff00000b297812 */ /* 0x000fe200078ec0ff */
[--C-:B------:R-:W-:Y:S01]  /*7b70*/  @P1 IMAD.MOV R4, RZ, RZ, -R13.reuse ;  /* 0x000000ffff041224 */ /* 0x100fe200078e0a0d */
[----:B------:R-:W-:Y:S04]  /*7b80*/  @P1 IADD3 R0, -R13, RZ, RZ ;  /* 0x000000ff0d001210 */ /* 0x000fe80007ffe1ff */
[----:B------:R-:W-:Y:S02]  /*7b90*/  LEA R2, P0, R4, R6, 0x1 ;  /* 0x0000000604027211 */ /* 0x000fe400078008ff */
[----:B------:R-:W-:Y:S02]  /*7ba0*/  IADD3 R15, P2, R140, R0, RZ ;  /* 0x000000008c0f7210 */ /* 0x000fe40007f5e0ff */
[----:B------:R-:W-:Y:S02]  /*7bb0*/  LEA.HI.X.SX32 R3, R4, R7, 0x1, P0 ;  /* 0x0000000704037211 */ /* 0x000fe400000f0eff */
[C---:B------:R-:W-:Y:S02]  /*7bc0*/  LEA R48, P0, R15.reuse, R114, 0x1 ;  /* 0x000000720f307211 */ /* 0x040fe400078008ff */
[----:B------:R-:W-:Y:S01]  /*7bd0*/  LEA.HI.X.SX32 R0, R0, R129, 0x1, P2 ;  /* 0x0000008100007211 */ /* 0x000fe200010f0eff */
[----:B------:R-:W2:Y:S03]  /*7be0*/  LD.E.128 R4, [R2.64] ;  /* 0x0000000602047980 */ /* 0x000ea6000c101d00 */
[----:B------:R-:W-:Y:S01]  /*7bf0*/  LEA.HI.X R49, R15, R115, R0, 0x1, P0 ;  /* 0x000000730f317211 */ /* 0x000fe200000f0c00 */
[----:B------:R-:W-:Y:S02]  /*7c00*/  IMAD.MOV.U32 R0, RZ, RZ, RZ ;  /* 0x000000ffff007224 */ /* 0x000fe400078e00ff */
[----:B------:R-:W-:Y:S03]  /*7c10*/  @P1 IMAD.MOV R0, RZ, RZ, -R13 ;  /* 0x000000ffff001224 */ /* 0x000fe600078e0a0d */
[----:B------:R-:W3:Y:S02]  /*7c20*/  LD.E.128 R48, [R48.64] ;  /* 0x0000000630307980 */ /* 0x000ee4000c101d00 */
[----:B------:R-:W-:Y:S04]  /*7c30*/  IADD3 R15, P0, R140, R0, RZ ;  /* 0x000000008c0f7210 */ /* 0x000fe80007f1e0ff */
[----:B------:R-:W-:Y:S02]  /*7c40*/  LEA.HI.X.SX32 R0, R0, R129, 0x1, P0 ;  /* 0x0000008100007211 */ /* 0x000fe400000f0eff */
[C---:B------:R-:W-:Y:S04]  /*7c50*/  LEA R12, P0, R15.reuse, R116, 0x1 ;  /* 0x000000740f0c7211 */ /* 0x040fe800078008ff */
[----:B------:R-:W-:Y:S05]  /*7c60*/  LEA.HI.X R13, R15, R117, R0, 0x1, P0 ;  /* 0x000000750f0d7211 */ /* 0x000fea00000f0c00 */
[----:B----4-:R1:W4:Y:S01]  /*7c70*/  LD.E.128 R44, [R12.64] ;  /* 0x000000060c2c7980 */ /* 0x010322000c101d00 */
[C---:B--2---:R-:W-:Y:S01]  /*7c80*/  IMAD.U32 R8, R7.reuse, 0x10000, RZ ;  /* 0x0001000007087824 */ /* 0x044fe200078e00ff */
[----:B------:R-:W-:Y:S01]  /*7c90*/  LOP3.LUT R10, R7, 0xffff0000, RZ, 0xc0, !PT ;  /* 0xffff0000070a7812 */ /* 0x000fe200078ec0ff */
[C---:B------:R-:W-:Y:S01]  /*7ca0*/  IMAD.U32 R0, R4.reuse, 0x10000, RZ ;  /* 0x0001000004007824 */ /* 0x040fe200078e00ff */
[----:B------:R-:W-:Y:S01]  /*7cb0*/  LOP3.LUT R2, R4, 0xffff0000, RZ, 0xc0, !PT ;  /* 0xffff000004027812 */ /* 0x000fe200078ec0ff */
[C---:B------:R-:W-:Y:S01]  /*7cc0*/  IMAD.U32 R3, R5.reuse, 0x10000, RZ ;  /* 0x0001000005037824 */ /* 0x040fe200078e00ff */
[----:B------:R-:W-:Y:S02]  /*7cd0*/  LOP3.LUT R4, R5, 0xffff0000, RZ, 0xc0, !PT ;  /* 0xffff000005047812 */ /* 0x000fe400078ec0ff */
[----:B------:R-:W-:Y:S01]  /*7ce0*/  SHF.L.U32 R5, R6, 0x10, RZ ;  /* 0x0000001006057819 */ /* 0x000fe200000006ff */
[C---:B---3--:R-:W-:Y:S01]  /*7cf0*/  IMAD.U32 R7, R51.reuse, 0x10000, RZ ;  /* 0x0001000033077824 */ /* 0x048fe200078e00ff */
[----:B------:R-:W-:Y:S01]  /*7d00*/  LOP3.LUT R9, R51, 0xffff0000, RZ, 0xc0, !PT ;  /* 0xffff000033097812 */ /* 0x000fe200078ec0ff */
[C---:B------:R-:W-:Y:S01]  /*7d10*/  IMAD.U32 R31, R48.reuse, 0x10000, RZ ;  /* 0x00010000301f7824 */ /* 0x040fe200078e00ff */
[----:B------:R-:W-:Y:S01]  /*7d20*/  LOP3.LUT R15, R48, 0xffff0000, RZ, 0xc0, !PT ;  /* 0xffff0000300f7812 */ /* 0x000fe200078ec0ff */
[----:B------:R-:W-:Y:S01]  /*7d30*/  @!P1 FADD.FTZ R7, -R7, -RZ ;  /* 0x800000ff07079221 */ /* 0x000fe20000010100 */
[----:B------:R-:W-:Y:S01]  /*7d40*/  SHF.L.U32 R14, R49, 0x10, RZ ;  /* 0x00000010310e7819 */ /* 0x000fe200000006ff */
[----:B------:R-:W-:Y:S01]  /*7d50*/  @!P1 FADD.FTZ R9, -R9, -RZ ;  /* 0x800000ff09099221 */ /* 0x000fe20000010100 */
[C---:B------:R-:W-:Y:S01]  /*7d60*/  LOP3.LUT R11, R50.reuse, 0xffff0000, RZ, 0xc0, !PT ;  /* 0xffff0000320b7812 */ /* 0x040fe200078ec0ff */
[----:B------:R-:W-:Y:S01]  /*7d70*/  @!P1 FADD.FTZ R31, -R31, -RZ ;  /* 0x800000ff1f1f9221 */ /* 0x000fe20000010100 */
[----:B-1----:R-:W-:Y:S01]  /*7d80*/  LOP3.LUT R13, R49, 0xffff0000, RZ, 0xc0, !PT ;  /* 0xffff0000310d7812 */ /* 0x002fe200078ec0ff */
[----:B------:R-:W-:Y:S01]  /*7d90*/  IMAD.U32 R12, R50, 0x10000, RZ ;  /* 0x00010000320c7824 */ /* 0x000fe200078e00ff */
[----:B------:R-:W-:Y:S01]  /*7da0*/  LOP3.LUT R6, R6, 0xffff0000, RZ, 0xc0, !PT ;  /* 0xffff000006067812 */ /* 0x000fe200078ec0ff */
[----:B------:R-:W-:Y:S02]  /*7db0*/  @!P1 FADD.FTZ R15, -R15, -RZ ;  /* 0x800000ff0f0f9221 */ /* 0x000fe40000010100 */
[----:B------:R-:W-:Y:S02]  /*7dc0*/  FMUL.FTZ R7, R8, R7 ;  /* 0x0000000708077220 */ /* 0x000fe40000410000 */
[----:B------:R-:W-:Y:S01]  /*7dd0*/  FMUL.FTZ R8, R10, R9 ;  /* 0x000000090a087220 */ /* 0x000fe20000410000 */
[----:B----4-:R-:W-:Y:S01]  /*7de0*/  SHF.L.U32 R9, R44, 0x10, RZ ;  /* 0x000000102c097819 */ /* 0x010fe200000006ff */
[----:B------:R-:W-:Y:S01]  /*7df0*/  @!P1 FADD.FTZ R14, -R14, -RZ ;  /* 0x800000ff0e0e9221 */ /* 0x000fe20000010100 */
[----:B------:R-:W-:Y:S01]  /*7e00*/  LOP3.LUT R10, R44, 0xffff0000, RZ, 0xc0, !PT ;  /* 0xffff00002c0a7812 */ /* 0x000fe200078ec0ff */
[----:B------:R-:W-:Y:S01]  /*7e10*/  FMUL.FTZ R0, R0, R31 ;  /* 0x0000001f00007220 */ /* 0x000fe20000410000 */
[----:B------:R-:W-:Y:S01]  /*7e20*/  LOP3.LUT R31, R47, 0xffff0000, RZ, 0xc0, !PT ;  /* 0xffff00002f1f7812 */ /* 0x000fe200078ec0ff */
[----:B------:R-:W-:Y:S02]  /*7e30*/  @!P1 FADD.FTZ R11, -R11, -RZ ;  /* 0x800000ff0b0b9221 */ /* 0x000fe40000010100 */
[----:B------:R-:W-:Y:S02]  /*7e40*/  @!P1 FADD.FTZ R12, -R12, -RZ ;  /* 0x800000ff0c0c9221 */ /* 0x000fe40000010100 */
[----:B------:R-:W-:Y:S02]  /*7e50*/  @!P1 FADD.FTZ R13, -R13, -RZ ;  /* 0x800000ff0d0d9221 */ /* 0x000fe40000010100 */
[----:B------:R-:W-:Y:S01]  /*7e60*/  FMUL.FTZ R2, R2, R15 ;  /* 0x0000000f02027220 */ /* 0x000fe20000410000 */
[----:B------:R-:W-:Y:S01]  /*7e70*/  SHF.L.U32 R15, R47, 0x10, RZ ;  /* 0x000000102f0f7819 */ /* 0x000fe200000006ff */
[----:B------:R-:W-:Y:S01]  /*7e80*/  FMUL.FTZ R3, R3, R14 ;  /* 0x0000000e03037220 */ /* 0x000fe20000410000 */
[----:B------:R-:W-:Y:S01]  /*7e90*/  LOP3.LUT R14, R46, 0xffff0000, RZ, 0xc0, !PT ;  /* 0xffff00002e0e7812 */ /* 0x000fe200078ec0ff */
[----:B------:R-:W-:Y:S02]  /*7ea0*/  FMUL.FTZ R6, R6, R11 ;  /* 0x0000000b06067220 */ /* 0x000fe40000410000 */
[----:B------:R-:W-:Y:S02]  /*7eb0*/  IMAD.U32 R11, R45, 0x10000, RZ ;  /* 0x000100002d0b7824 */ /* 0x000fe400078e00ff */
[----:B------:R-:W-:Y:S02]  /*7ec0*/  FFMA.FTZ R0, R33, R9, R0 ;  /* 0x0000000921007223 */ /* 0x000fe40000010000 */
[----:B------:R-:W-:Y:S01]  /*7ed0*/  FMUL.FTZ R5, R5, R12 ;  /* 0x0000000c05057220 */ /* 0x000fe20000410000 */
[----:B------:R-:W-:Y:S01]  /*7ee0*/  LOP3.LUT R12, R45, 0xffff0000, RZ, 0xc0, !PT ;  /* 0xffff00002d0c7812 */ /* 0x000fe200078ec0ff */
[----:B------:R-:W-:Y:S02]  /*7ef0*/  FMUL.FTZ R4, R4, R13 ;  /* 0x0000000d04047220 */ /* 0x000fe40000410000 */
        /* <DEDUP_REMOVED lines=11> */
[----:B------:R-:W-:Y:S01]  /*7fb0*/  F2FP.BF16.PACK_AB R11, R8, R7 ;  /* 0x00000007080b723e */ /* 0x000fe200000010ff */
[----:B------:R-:W-:Y:S02]  /*7fc0*/  IMAD.MOV.U32 R8, RZ, RZ, R0 ;  /* 0x000000ffff087224 */ /* 0x000fe400078e0000 */
.L_x_2583:
[----:B------:R-:W-:Y:S05]  /*7fd0*/  BSYNC B0 ;  /* 0x0000000000007941 */ /* 0x000fea0003800000 */
.L_x_2582:
[----:B-----5:R3:W-:Y:S01]  /*7fe0*/  ST.E.128 [R42.64+0x80], R8 ;  /* 0x000080082a007985 */ /* 0x0207e2000c101d06 */
[----:B------:R-:W-:Y:S01]  /*7ff0*/  ISETP.GE.AND P0, PT, R19, R23, PT ;  /* 0x000000171300720c */ /* 0x000fe20003f06270 */
[----:B------:R-:W-:Y:S02]  /*8000*/  BSSY B0, `(.L_x_2584) ;  /* 0x0000057000007945 */ /* 0x000fe40003800000 */
[----:B--2---:R3:W5:Y:S10]  /*8010*/  LD.E.128 R12, [R58.64+0x100] ;  /* 0x000100063a0c7980 */ /* 0x004774000c101d00 */
[----:B------:R-:W-:-:S05]  /*8020*/  @P0 BRA `(.L_x_2585) ;  /* 0x0000054000000947 */ /* 0x000fca0003800000 */
[----:B------:R-:W-:Y:S01]  /*8030*/  LEA.HI R0, R23, R23, RZ, 0x1 ;  /* 0x0000001717007211 */ /* 0x000fe200078f08ff */
[----:B---3--:R-:W-:Y:S01]  /*8040*/  IMAD.MOV.U32 R8, RZ, RZ, RZ ;  /* 0x000000ffff087224 */ /* 0x008fe200078e00ff */
[C---:B------:R-:W-:Y:S01]  /*8050*/  LEA R6, P0, R87.reuse, R112, 0x1 ;  /* 0x0000007057067211 */ /* 0x040fe200078008ff */
[----:B------:R-:W-:Y:S01]  /*8060*/  IMAD.MOV.U32 R10, RZ, RZ, RZ ;  /* 0x000000ffff0a7224 */ /* 0x000fe200078e00ff */
[----:B------:R-:W-:Y:S01]  /*8070*/  SHF.R.S32.HI R0, RZ, 0x1, R0 ;  /* 0x00000001ff007819 */ /* 0x000fe20000011400 */
[C---:B-----5:R-:W-:Y:S01]  /*8080*/  IMAD.U32 R30, R14.reuse, 0x10000, RZ ;  /* 0x000100000e1e7824 */ /* 0x060fe200078e00ff */
[----:B------:R-:W-:Y:S01]  /*8090*/  LEA.HI.X R7, R87, R113, R90, 0x1, P0 ;  /* 0x0000007157077211 */ /* 0x000fe200000f0c5a */
[----:B------:R-:W-:Y:S01]  /*80a0*/  IMAD.U32 R16, R13, 0x10000, RZ ;  /* 0x000100000d107824 */ /* 0x000fe200078e00ff */
[----:B------:R-:W-:Y:S01]  /*80b0*/  ISETP.GE.AND P1, PT, R19, R0, PT ;  /* 0x000000001300720c */ /* 0x000fe20003f26270 */
[--C-:B------:R-:W-:Y:S01]  /*80c0*/  IMAD.MOV.U32 R4, RZ, RZ, R0.reuse ;  /* 0x000000ffff047224 */ /* 0x100fe200078e0000 */
[C---:B------:R-:W-:Y:S02]  /*80d0*/  SHF.L.U32 R32, R15.reuse, 0x10, RZ ;  /* 0x000000100f207819 */ /* 0x040fe400000006ff */
[----:B------:R-:W-:Y:S02]  /*80e0*/  LOP3.LUT R41, R15, 0xffff0000, RZ, 0xc0, !PT ;  /* 0xffff00000f297812 */ /* 0x000fe400078ec0ff */
[----:B------:R-:W-:Y:S02]  /*80f0*/  LOP3.LUT R39, R14, 0xffff0000, RZ, 0xc0, !PT ;  /* 0xffff00000e277812 */ /* 0x000fe400078ec0ff */
[C---:B------:R-:W-:Y:S02]  /*8100*/  SHF.L.U32 R33, R12.reuse, 0x10, RZ ;  /* 0x000000100c217819 */ /* 0x040fe400000006ff */
[----:B------:R-:W-:Y:S02]  /*8110*/  LOP3.LUT R35, R12, 0xffff0000, RZ, 0xc0, !PT ;  /* 0xffff00000c237812 */ /* 0x000fe400078ec0ff */
[----:B------:R-:W-:Y:S01]  /*8120*/  LOP3.LUT R37, R13, 0xffff0000, RZ, 0xc0, !PT ;  /* 0xffff00000d257812 */ /* 0x000fe200078ec0ff */
[--C-:B------:R-:W-:Y:S01]  /*8130*/  @P1 IMAD.MOV R4, RZ, RZ, -R0.reuse ;  /* 0x000000ffff041224 */ /* 0x100fe200078e0a00 */
[----:B------:R-:W-:Y:S01]  /*8140*/  @P1 IADD3 R8, -R0, RZ, RZ ;  /* 0x000000ff00081210 */ /* 0x000fe20007ffe1ff */
[----:B------:R-:W-:Y:S03]  /*8150*/  @P1 IMAD.MOV R10, RZ, RZ, -R0 ;  /* 0x000000ffff0a1224 */ /* 0x000fe600078e0a00 */
[C---:B------:R-:W-:Y:S02]  /*8160*/  LEA R2, P0, R4.reuse, R6, 0x1 ;  /* 0x0000000604027211 */ /* 0x040fe400078008ff */
[----:B------:R-:W-:Y:S02]  /*8170*/  IADD3 R9, P2, R139, R8, RZ ;  /* 0x000000088b097210 */ /* 0x000fe40007f5e0ff */
[----:B------:R-:W-:Y:S02]  /*8180*/  LEA.HI.X.SX32 R3, R4, R7, 0x1, P0 ;  /* 0x0000000704037211 */ /* 0x000fe400000f0eff */
[C---:B------:R-:W-:Y:S02]  /*8190*/  LEA R48, P0, R9.reuse, R114, 0x1 ;  /* 0x0000007209307211 */ /* 0x040fe400078008ff */
[----:B------:R-:W-:Y:S01]  /*81a0*/  LEA.HI.X.SX32 R8, R8, R127, 0x1, P2 ;  /* 0x0000007f08087211 */ /* 0x000fe200010f0eff */
[----:B------:R-:W2:Y:S03]  /*81b0*/  LD.E.128 R4, [R2.64] ;  /* 0x0000000602047980 */ /* 0x000ea6000c101d00 */
[----:B------:R-:W-:Y:S02]  /*81c0*/  LEA.HI.X R49, R9, R115, R8, 0x1, P0 ;  /* 0x0000007309317211 */ /* 0x000fe400000f0c08 */
[----:B------:R-:W-:Y:S04]  /*81d0*/  IADD3 R11, P0, R139, R10, RZ ;  /* 0x0000000a8b0b7210 */ /* 0x000fe80007f1e0ff */
[----:B------:R-:W3:Y:S01]  /*81e0*/  LD.E.128 R48, [R48.64] ;  /* 0x0000000630307980 */ /* 0x000ee2000c101d00 */
[----:B------:R-:W-:Y:S02]  /*81f0*/  LEA.HI.X.SX32 R0, R10, R127, 0x1, P0 ;  /* 0x0000007f0a007211 */ /* 0x000fe400000f0eff */
[C---:B------:R-:W-:Y:S04]  /*8200*/  LEA R8, P0, R11.reuse, R116, 0x1 ;  /* 0x000000740b087211 */ /* 0x040fe800078008ff */
[----:B------:R-:W-:Y:S05]  /*8210*/  LEA.HI.X R9, R11, R117, R0, 0x1, P0 ;  /* 0x000000750b097211 */ /* 0x000fea00000f0c00 */
[----:B----4-:R2:W4:Y:S02]  /*8220*/  LD.E.128 R44, [R8.64] ;  /* 0x00000006082c7980 */ /* 0x010524000c101d00 */
        /* <DEDUP_REMOVED lines=16> */
[----:B------:R-:W-:Y:S01]  /*8330*/  LOP3.LUT R13, R49, 0xffff0000, RZ, 0xc0, !PT ;  /* 0xffff0000310d7812 */ /* 0x000fe200078ec0ff */
        /* <DEDUP_REMOVED lines=35> */
.L_x_2585:
[----:B------:R-:W-:Y:S05]  /*8570*/  BSYNC B0 ;  /* 0x0000000000007941 */ /* 0x000fea0003800000 */
.L_x_2584:
[----:B-----5:R2:W-:Y:S01]  /*8580*/  ST.E.128 [R42.64+0x100], R12 ;  /* 0x0001000c2a007985 */ /* 0x0205e2000c101d06 */
[----:B------:R-:W-:Y:S01]  /*8590*/  ISETP.GE.AND P0, PT, R18, R23, PT ;  /* 0x000000171200720c */ /* 0x000fe20003f06270 */
[----:B------:R-:W-:Y:S02]  /*85a0*/  BSSY B0, `(.L_x_2586) ;  /* 0x0000058000007945 */ /* 0x000fe40003800000 */
[----:B---3--:R2:W5:Y:S10]  /*85b0*/  LD.E.128 R8, [R58.64+0x180] ;  /* 0x000180063a087980 */ /* 0x008574000c101d00 */
        /* <DEDUP_REMOVED lines=18> */
[C---:B------:R-:W-:Y:S02]  /*86e0*/  LEA R2, P0, R4.reuse, R6, 0x1 ;  /* 0x0000000604027211 */ /* 0x040fe400078008ff */
        /* <DEDUP_REMOVED lines=67> */
.L_x_2587:
[----:B------:R-:W-:Y:S05]  /*8b20*/  BSYNC B0 ;  /* 0x0000000000007941 */ /* 0x000fea0003800000 */
.L_x_2586:
[----:B-----5:R3:W-:Y:S02]  /*8b30*/  ST.E.128 [R42.64+0x180], R8 ;  /* 0x000180082a007985 */ /* 0x0207e4000c101d06 */
.L_x_2579:
[----:B------:R-:W-:Y:S05]  /*8b40*/  BSYNC B1 ;  /* 0x0000000000017941 */ /* 0x000fea0003800000 */
.L_x_2578:
[C---:B------:R-:W-:Y:S01]  /*8b50*/  ISETP.GE.AND P0, PT, R74.reuse, R164, PT ;  /* 0x000000a44a00720c */ /* 0x040fe20003f06270 */
[----:B------:R-:W-:Y:S03]  /*8b60*/  BSSY B1, `(.L_x_2588) ;  /* 0x0000170000017945 */ /* 0x000fe60003800000 */
[----:B------:R-:W-:Y:S11]  /*8b70*/  ISETP.GE.AND P0, PT, R74, R144, !P0 ;  /* 0x000000904a00720c */ /* 0x000ff60004706270 */
[----:B------:R-:W-:Y:S02]  /*8b80*/  @!UPT UIADD3 URZ, URZ, URZ, URZ ;  /* 0x0000003f3f3ff290 */ /* 0x000fe4000fffe03f */
[----:B------:R-:W-:-:S05]  /*8b90*/  @!P0 BRA `(.L_x_2589) ;  /* 0x000016c000008947 */ /* 0x000fca0003800000 */
[C---:B--2-4-:R-:W-:Y:S01]  /*8ba0*/  LEA R58, P0, R86.reuse, R112, 0x1 ;  /* 0x00000070563a7211 */ /* 0x054fe200078008ff */
[----:B------:R-:W-:Y:S03]  /*8bb0*/  BSSY B0, `(.L_x_2590) ;  /* 0x0000057000007945 */ /* 0x000fe60003800000 */
[----:B------:R-:W-:Y:S02]  /*8bc0*/  LEA.HI.X R59, R86, R113, R83, 0x1, P0 ;  /* 0x00000071563b7211 */ /* 0x000fe400000f0c53 */
[----:B------:R-:W-:Y:S03]  /*8bd0*/  ISETP.GE.AND P0, PT, R24, R23, PT ;  /* 0x000000171800720c */ /* 0x000fe60003f06270 */
[----:B------:R2:W5:Y:S10]  /*8be0*/  LD.E.128 R12, [R58.64] ;  /* 0x000000063a0c7980 */ /* 0x000574000c101d00 */
[----:B------:R-:W-:-:S05]  /*8bf0*/  @P0 BRA `(.L_x_2591) ;  /* 0x0000052000000947 */ /* 0x000fca0003800000 */
[----:B---3--:R-:W-:Y:S01]  /*8c00*/  LEA.HI R9, R23, R23, RZ, 0x1 ;  /* 0x0000001717097211 */ /* 0x008fe200078f08ff */
        /* <DEDUP_REMOVED lines=27> */
[----:B------:R-:W-:Y:S05]  /*8dc0*/  LEA.HI.X R9, R11, R117, R0, 0x1, P0 ;  /* 0x000000750b097211 */ /* 0x000fea00000f0c00 */
[----:B--2---:R3:W2:Y:S02]  /*8dd0*/  LD.E.128 R44, [R8.64] ;  /* 0x00000006082c7980 */ /* 0x0046a4000c101d00 */
[C---:B---3--:R-:W-:Y:S01]  /*8de0*/  IMAD.U32 R8, R7.reuse, 0x10000, RZ ;  /* 0x0001000007087824 */ /* 0x048fe200078e00ff */
[----:B------:R-:W-:Y:S01]  /*8df0*/  LOP3.LUT R10, R7, 0xffff0000, RZ, 0xc0, !PT ;  /* 0xffff0000070a7812 */ /* 0x000fe200078ec0ff */
[C---:B------:R-:W-:Y:S01]  /*8e00*/  IMAD.U32 R0, R4.reuse, 0x10000, RZ ;  /* 0x0001000004007824 */ /* 0x040fe200078e00ff */
[----:B------:R-:W-:Y:S02]  /*8e10*/  LOP3.LUT R2, R4, 0xffff0000, RZ, 0xc0, !PT ;  /* 0xffff000004027812 */ /* 0x000fe400078ec0ff */
[C---:B------:R-:W-:Y:S02]  /*8e20*/  SHF.L.U32 R3, R5.reuse, 0x10, RZ ;  /* 0x0000001005037819 */ /* 0x040fe400000006ff */
[----:B------:R-:W-:Y:S01]  /*8e30*/  LOP3.LUT R4, R5, 0xffff0000, RZ, 0xc0, !PT ;  /* 0xffff000005047812 */ /* 0x000fe200078ec0ff */
[C---:B------:R-:W-:Y:S01]  /*8e40*/  IMAD.U32 R5, R6.reuse, 0x10000, RZ ;  /* 0x0001000006057824 */ /* 0x040fe200078e00ff */
[----:B------:R-:W-:Y:S01]  /*8e50*/  LOP3.LUT R6, R6, 0xffff0000, RZ, 0xc0, !PT ;  /* 0xffff000006067812 */ /* 0x000fe200078ec0ff */
[----:B----4-:R-:W-:Y:S01]  /*8e60*/  IMAD.U32 R14, R49, 0x10000, RZ ;  /* 0x00010000310e7824 */ /* 0x010fe200078e00ff */
        /* <DEDUP_REMOVED lines=14> */
[----:B--2---:R-:W-:Y:S01]  /*8f50*/  LOP3.LUT R31, R47, 0xffff0000, RZ, 0xc0, !PT ;  /* 0xffff00002f1f7812 */ /* 0x004fe200078ec0ff */
        /* <DEDUP_REMOVED lines=28> */
.L_x_2591:
[----:B------:R-:W-:Y:S05]  /*9120*/  BSYNC B0 ;  /* 0x0000000000007941 */ /* 0x000fea0003800000 */
.L_x_2590:
[C---:B---3--:R-:W-:Y:S01]  /*9130*/  LEA R42, P0, R79.reuse, R160, 0x1 ;  /* 0x000000a04f2a7211 */ /* 0x048fe200078008ff */
[----:B------:R-:W-:Y:S03]  /*9140*/  BSSY B0, `(.L_x_2592) ;  /* 0x000005b000007945 */ /* 0x000fe60003800000 */
[----:B------:R-:W-:Y:S02]  /*9150*/  LEA.HI.X R43, R79, R161, R80, 0x1, P0 ;  /* 0x000000a14f2b7211 */ /* 0x000fe400000f0c50 */
[----:B------:R-:W-:Y:S03]  /*9160*/  ISETP.GE.AND P0, PT, R20, R23, PT ;  /* 0x000000171400720c */ /* 0x000fe60003f06270 */
[----:B-----5:R3:W-:Y:S04]  /*9170*/  ST.E.128 [R42.64], R12 ;  /* 0x0000000c2a007985 */ /* 0x0207e8000c101d06 */
[----:B------:R3:W5:Y:S06]  /*9180*/  LD.E.128 R8, [R58.64+0x80] ;  /* 0x000080063a087980 */ /* 0x00076c000c101d00 */
[----:B------:R-:W-:-:S05]  /*9190*/  @P0 BRA `(.L_x_2593) ;  /* 0x0000055000000947 */ /* 0x000fca0003800000 */
[----:B---3--:R-:W-:Y:S01]  /*91a0*/  LEA.HI R13, R23, R23, RZ, 0x1 ;  /* 0x00000017170d7211 */ /* 0x008fe200078f08ff */
[----:B------:R-:W-:Y:S01]  /*91b0*/  IMAD.MOV.U32 R5, RZ, RZ, RZ ;  /* 0x000000ffff057224 */ /* 0x000fe200078e00ff */
[----:B------:R-:W-:Y:S01]  /*91c0*/  LEA R6, P0, R89, R112, 0x1 ;  /* 0x0000007059067211 */ /* 0x000fe200078008ff */
[----:B------:R-:W-:Y:S01]  /*91d0*/  IMAD.MOV.U32 R31, RZ, RZ, RZ ;  /* 0x000000ffff1f7224 */ /* 0x000fe200078e00ff */
[----:B------:R-:W-:Y:S01]  /*91e0*/  SHF.R.S32.HI R13, RZ, 0x1, R13 ;  /* 0x00000001ff0d7819 */ /* 0x000fe2000001140d */
[----:B-----5:R-:W-:Y:S01]  /*91f0*/  IMAD.U32 R16, R9, 0x10000, RZ ;  /* 0x0001000009107824 */ /* 0x020fe200078e00ff */
[----:B------:R-:W-:Y:S01]  /*9200*/  LEA.HI.X R7, R89, R113, R92, 0x1, P0 ;  /* 0x0000007159077211 */ /* 0x000fe200000f0c5c */
[----:B------:R-:W-:Y:S01]  /*9210*/  IMAD.U32 R30, R10, 0x10000, RZ ;  /* 0x000100000a1e7824 */ /* 0x000fe200078e00ff */
        /* <DEDUP_REMOVED lines=9> */
[----:B------:R-:W-:Y:S01]  /*92b0*/  @P1 IADD3 R5, -R13, RZ, RZ ;  /* 0x000000ff0d051210 */ /* 0x000fe20007ffe1ff */
[----:B------:R-:W-:Y:S03]  /*92c0*/  @P1 IMAD.MOV R31, RZ, RZ, -R13 ;  /* 0x000000ffff1f1224 */ /* 0x000fe600078e0a0d */
[----:B------:R-:W-:Y:S02]  /*92d0*/  LEA R2, P0, R0, R6, 0x1 ;  /* 0x0000000600027211 */ /* 0x000fe400078008ff */
[----:B------:R-:W-:Y:S02]  /*92e0*/  IADD3 R15, P2, R138, R5, RZ ;  /* 0x000000058a0f7210 */ /* 0x000fe40007f5e0ff */
[----:B------:R-:W-:Y:S02]  /*92f0*/  LEA.HI.X.SX32 R3, R0, R7, 0x1, P0 ;  /* 0x0000000700037211 */ /* 0x000fe400000f0eff */
[----:B------:R-:W-:Y:S02]  /*9300*/  LEA.HI.X.SX32 R0, R5, R126, 0x1, P2 ;  /* 0x0000007e05007211 */ /* 0x000fe400010f0eff */
[C---:B------:R-:W-:Y:S01]  /*9310*/  LEA R48, P0, R15.reuse, R114, 0x1 ;  /* 0x000000720f307211 */ /* 0x040fe200078008ff */
[----:B------:R-:W3:Y:S03]  /*9320*/  LD.E.128 R4, [R2.64] ;  /* 0x0000000602047980 */ /* 0x000ee6000c101d00 */
[----:B------:R-:W-:Y:S02]  /*9330*/  LEA.HI.X R49, R15, R115, R0, 0x1, P0 ;  /* 0x000000730f317211 */ /* 0x000fe400000f0c00 */
[----:B------:R-:W-:Y:S04]  /*9340*/  IADD3 R15, P0, R138, R31, RZ ;  /* 0x0000001f8a0f7210 */ /* 0x000fe80007f1e0ff */
[----:B------:R-:W4:Y:S01]  /*9350*/  LD.E.128 R48, [R48.64] ;  /* 0x0000000630307980 */ /* 0x000f22000c101d00 */
[----:B------:R-:W-:Y:S02]  /*9360*/  LEA.HI.X.SX32 R0, R31, R126, 0x1, P0 ;  /* 0x0000007e1f007211 */ /* 0x000fe400000f0eff */
[C---:B------:R-:W-:Y:S04]  /*9370*/  LEA R12, P0, R15.reuse, R116, 0x1 ;  /* 0x000000740f0c7211 */ /* 0x040fe800078008ff */
[----:B------:R-:W-:Y:S05]  /*9380*/  LEA.HI.X R13, R15, R117, R0, 0x1, P0 ;  /* 0x000000750f0d7211 */ /* 0x000fea00000f0c00 */
[----:B--2---:R1:W2:Y:S01]  /*9390*/  LD.E.128 R44, [R12.64] ;  /* 0x000000060c2c7980 */ /* 0x0042a2000c101d00 */
[C---:B---3--:R-:W-:Y:S01]  /*93a0*/  IMAD.U32 R8, R7.reuse, 0x10000, RZ ;  /* 0x0001000007087824 */ /* 0x048fe200078e00ff */
[----:B------:R-:W-:Y:S01]  /*93b0*/  LOP3.LUT R10, R7, 0xffff0000, RZ, 0xc0, !PT ;  /* 0xffff0000070a7812 */ /* 0x000fe200078ec0ff */
[C---:B------:R-:W-:Y:S01]  /*93c0*/  IMAD.U32 R0, R4.reuse, 0x10000, RZ ;  /* 0x0001000004007824 */ /* 0x040fe200078e00ff */
[----:B------:R-:W-:Y:S01]  /*93d0*/  LOP3.LUT R2, R4, 0xffff0000, RZ, 0xc0, !PT ;  /* 0xffff000004027812 */ /* 0x000fe200078ec0ff */
[C---:B------:R-:W-:Y:S01]  /*93e0*/  IMAD.U32 R3, R5.reuse, 0x10000, RZ ;  /* 0x0001000005037824 */ /* 0x040fe200078e00ff */
[----:B------:R-:W-:Y:S02]  /*93f0*/  LOP3.LUT R4, R5, 0xffff0000, RZ, 0xc0, !PT ;  /* 0xffff000005047812 */ /* 0x000fe400078ec0ff */
[----:B------:R-:W-:Y:S01]  /*9400*/  SHF.L.U32 R5, R6, 0x10, RZ ;  /* 0x0000001006057819 */ /* 0x000fe200000006ff */
[C---:B----4-:R-:W-:Y:S01]  /*9410*/  IMAD.U32 R7, R51.reuse, 0x10000, RZ ;  /* 0x0001000033077824 */ /* 0x050fe200078e00ff */
        /* <DEDUP_REMOVED lines=14> */
[----:B--2---:R-:W-:Y:S01]  /*9500*/  SHF.L.U32 R9, R44, 0x10, RZ ;  /* 0x000000102c097819 */ /* 0x004fe200000006ff */
        /* <DEDUP_REMOVED lines=30> */
.L_x_2593:
[----:B------:R-:W-:Y:S05]  /*96f0*/  BSYNC B0 ;  /* 0x0000000000007941 */ /* 0x000fea0003800000 */
.L_x_2592:
[----:B-----5:R4:W-:Y:S01]  /*9700*/  ST.E.128 [R42.64+0x80], R8 ;  /* 0x000080082a007985 */ /* 0x0209e2000c101d06 */
[----:B------:R-:W-:Y:S01]  /*9710*/  ISETP.GE.AND P0, PT, R19, R23, PT ;  /* 0x000000171300720c */ /* 0x000fe20003f06270 */
[----:B------:R-:W-:Y:S02]  /*9720*/  BSSY B0, `(.L_x_2594) ;  /* 0x0000057000007945 */ /* 0x000fe40003800000 */
[----:B---3--:R4:W5:Y:S10]  /*9730*/  LD.E.128 R12, [R58.64+0x100] ;  /* 0x000100063a0c7980 */ /* 0x008974000c101d00 */
[----:B------:R-:W-:-:S05]  /*9740*/  @P0 BRA `(.L_x_2595) ;  /* 0x0000054000000947 */ /* 0x000fca0003800000 */
[----:B------:R-:W-:Y:S01]  /*9750*/  LEA.HI R0, R23, R23, RZ, 0x1 ;  /* 0x0000001717007211 */ /* 0x000fe200078f08ff */
[----:B------:R-:W-:Y:S01]  /*9760*/  IMAD.MOV.U32 R5, RZ, RZ, RZ ;  /* 0x000000ffff057224 */ /* 0x000fe200078e00ff */
        /* <DEDUP_REMOVED lines=17> */
[----:B------:R-:W-:Y:S02]  /*9880*/  LEA R2, P0, R4, R6, 0x1 ;  /* 0x0000000604027211 */ /* 0x000fe400078008ff */
[----:B----4-:R-:W-:Y:S02]  /*9890*/  IADD3 R9, P2, R136, R5, RZ ;  /* 0x0000000588097210 */ /* 0x010fe40007f5e0ff */
        /* <DEDUP_REMOVED lines=10> */
[----:B--2---:R3:W2:Y:S02]  /*9940*/  LD.E.128 R44, [R8.64] ;  /* 0x00000006082c7980 */ /* 0x0046a4000c101d00 */
        /* <DEDUP_REMOVED lines=52> */
.L_x_2595:
[----:B------:R-:W-:Y:S05]  /*9c90*/  BSYNC B0 ;  /* 0x0000000000007941 */ /* 0x000fea0003800000 */
.L_x_2594:
[----:B-----5:R3:W-:Y:S01]  /*9ca0*/  ST.E.128 [R42.64+0x100], R12 ;  /* 0x0001000c2a007985 */ /* 0x0207e2000c101d06 */
[----:B------:R-:W-:Y:S01]  /*9cb0*/  ISETP.GE.AND P0, PT, R18, R23, PT ;  /* 0x000000171200720c */ /* 0x000fe20003f06270 */
[----:B------:R-:W-:Y:S02]  /*9cc0*/  BSSY B0, `(.L_x_2596) ;  /* 0x0000058000007945 */ /* 0x000fe40003800000 */
[----:B----4-:R3:W5:Y:S10]  /*9cd0*/  LD.E.128 R8, [R58.64+0x180] ;  /* 0x000180063a087980 */ /* 0x010774000c101d00 */
        /* <DEDUP_REMOVED lines=86> */
.L_x_2597:
[----:B------:R-:W-:Y:S05]  /*a240*/  BSYNC B0 ;  /* 0x0000000000007941 */ /* 0x000fea0003800000 */
.L_x_2596:
[----:B-----5:R4:W-:Y:S02]  /*a250*/  ST.E.128 [R42.64+0x180], R8 ;  /* 0x000180082a007985 */ /* 0x0209e4000c101d06 */
.L_x_2589:
[----:B------:R-:W-:Y:S05]  /*a260*/  BSYNC B1 ;  /* 0x0000000000017941 */ /* 0x000fea0003800000 */
.L_x_2588:
[C---:B------:R-:W-:Y:S01]  /*a270*/  ISETP.GE.AND P0, PT, R73.reuse, R164, PT ;  /* 0x000000a44900720c */ /* 0x040fe20003f06270 */
[----:B------:R-:W-:Y:S03]  /*a280*/  BSSY B1, `(.L_x_2598) ;  /* 0x0000172000017945 */ /* 0x000fe60003800000 */
[----:B------:R-:W-:Y:S11]  /*a290*/  ISETP.GE.AND P0, PT, R73, R144, !P0 ;  /* 0x000000904900720c */ /* 0x000ff60004706270 */
[----:B------:R-:W-:Y:S02]  /*a2a0*/  @!UPT UIADD3 URZ, URZ, URZ, URZ ;  /* 0x0000003f3f3ff290 */ /* 0x000fe4000fffe03f */
[----:B------:R-:W-:-:S05]  /*a2b0*/  @!P0 BRA `(.L_x_2599) ;  /* 0x000016e000008947 */ /* 0x000fca0003800000 */
[----:B--234-:R-:W-:Y:S01]  /*a2c0*/  IMAD.WIDE.U32 R42, R162, 0x60, R112 ;  /* 0x00000060a22a7825 */ /* 0x01cfe200078e0070 */
[----:B------:R-:W-:Y:S01]  /*a2d0*/  ISETP.GE.AND P0, PT, R24, R23, PT ;  /* 0x000000171800720c */ /* 0x000fe20003f06270 */
[----:B------:R-:W-:Y:S02]  /*a2e0*/  BSSY B0, `(.L_x_2600) ;  /* 0x0000057000007945 */ /* 0x000fe40003800000 */
[----:B------:R-:W-:Y:S05]  /*a2f0*/  IMAD R3, R163, 0x60, RZ ;  /* 0x00000060a3037824 */ /* 0x000fea00078e02ff */
[----:B------:R-:W-:Y:S05]  /*a300*/  IADD3 R43, R43, R3, RZ ;  /* 0x000000032b2b7210 */ /* 0x000fea0007ffe0ff */
[----:B------:R2:W5:Y:S01]  /*a310*/  LD.E.128 R12, [R42.64] ;  /* 0x000000062a0c7980 */ /* 0x000562000c101d00 */
        /* <DEDUP_REMOVED lines=83> */
.L_x_2601:
[----:B------:R-:W-:Y:S05]  /*a850*/  BSYNC B0 ;  /* 0x0000000000007941 */ /* 0x000fea0003800000 */
.L_x_2600:
[----:B------:R-:W-:Y:S01]  /*a860*/  IMAD.WIDE.U32 R58, R168, 0x60, R160 ;  /* 0x00000060a83a7825 */ /* 0x000fe200078e00a0 */
[----:B------:R-:W-:Y:S01]  /*a870*/  ISETP.GE.AND P0, PT, R20, R23, PT ;  /* 0x000000171400720c */ /* 0x000fe20003f06270 */
[----:B------:R-:W-:Y:S02]  /*a880*/  BSSY B0, `(.L_x_2602) ;  /* 0x000005b000007945 */ /* 0x000fe40003800000 */
[----:B------:R-:W-:Y:S05]  /*a890*/  IMAD R3, R169, 0x60, RZ ;  /* 0x00000060a9037824 */ /* 0x000fea00078e02ff */
[----:B------:R-:W-:Y:S05]  /*a8a0*/  IADD3 R59, R59, R3, RZ ;  /* 0x000000033b3b7210 */ /* 0x000fea0007ffe0ff */
[----:B-----5:R3:W-:Y:S04]  /*a8b0*/  ST.E.128 [R58.64], R12 ;  /* 0x0000000c3a007985 */ /* 0x0207e8000c101d06 */
[----:B------:R3:W5:Y:S01]  /*a8c0*/  LD.E.128 R8, [R42.64+0x80] ;  /* 0x000080062a087980 */ /* 0x000762000c101d00 */
[----:B------:R-:W-:-:S05]  /*a8d0*/  @P0 BRA `(.L_x_2603) ;  /* 0x0000055000000947 */ /* 0x000fca0003800000 */
[----:B---3--:R-:W-:Y:S01]  /*a8e0*/  LEA.HI R13, R23, R23, RZ, 0x1 ;  /* 0x00000017170d7211 */ /* 0x008fe200078f08ff */
[----:B------:R-:W-:Y:S01]  /*a8f0*/  IMAD.MOV.U32 R0, RZ, RZ, RZ ;  /* 0x000000ffff007224 */ /* 0x000fe200078e00ff */
[----:B------:R-:W-:Y:S01]  /*a900*/  IADD3 R6, P0, R112, R104, RZ ;  /* 0x0000006870067210 */ /* 0x000fe20007f1e0ff */
[C---:B-----5:R-:W-:Y:S01]  /*a910*/  IMAD.U32 R33, R8.reuse, 0x10000, RZ ;  /* 0x0001000008217824 */ /* 0x060fe200078e00ff */
[----:B------:R-:W-:Y:S01]  /*a920*/  SHF.R.S32.HI R13, RZ, 0x1, R13 ;  /* 0x00000001ff0d7819 */ /* 0x000fe2000001140d */
[----:B------:R-:W-:Y:S01]  /*a930*/  IMAD.U32 R16, R9, 0x10000, RZ ;  /* 0x0001000009107824 */ /* 0x000fe200078e00ff */
[----:B------:R-:W-:Y:S01]  /*a940*/  LOP3.LUT R35, R8, 0xffff0000, RZ, 0xc0, !PT ;  /* 0xffff000008237812 */ /* 0x000fe200078ec0ff */
[----:B------:R-:W-:Y:S01]  /*a950*/  IMAD.X R7, R113, 0x1, R103, P0 ;  /* 0x0000000171077824 */ /* 0x000fe200000e0667 */
[----:B------:R-:W-:Y:S01]  /*a960*/  ISETP.GE.AND P1, PT, R20, R13, PT ;  /* 0x0000000d1400720c */ /* 0x000fe20003f26270 */
[--C-:B------:R-:W-:Y:S01]  /*a970*/  IMAD.MOV.U32 R4, RZ, RZ, R13.reuse ;  /* 0x000000ffff047224 */ /* 0x100fe200078e000d */
[----:B------:R-:W-:Y:S01]  /*a980*/  LOP3.LUT R37, R9, 0xffff0000, RZ, 0xc0, !PT ;  /* 0xffff000009257812 */ /* 0x000fe200078ec0ff */
[C---:B------:R-:W-:Y:S01]  /*a990*/  IMAD.U32 R32, R11.reuse, 0x10000, RZ ;  /* 0x000100000b207824 */ /* 0x040fe200078e00ff */
[C---:B------:R-:W-:Y:S02]  /*a9a0*/  SHF.L.U32 R30, R10.reuse, 0x10, RZ ;  /* 0x000000100a1e7819 */ /* 0x040fe400000006ff */
[----:B------:R-:W-:Y:S02]  /*a9b0*/  LOP3.LUT R39, R10, 0xffff0000, RZ, 0xc0, !PT ;  /* 0xffff00000a277812 */ /* 0x000fe400078ec0ff */
[----:B------:R-:W-:Y:S05]  /*a9c0*/  LOP3.LUT R41, R11, 0xffff0000, RZ, 0xc0, !PT ;  /* 0xffff00000b297812 */ /* 0x000fea00078ec0ff */
[----:B------:R-:W-:Y:S01]  /*a9d0*/  @P1 IMAD.MOV R0, RZ, RZ, -R13 ;  /* 0x000000ffff001224 */ /* 0x000fe200078e0a0d */
[----:B------:R-:W-:Y:S04]  /*a9e0*/  @P1 IADD3 R4, -R13, RZ, RZ ;  /* 0x000000ff0d041210 */ /* 0x000fe80007ffe1ff */
[C---:B------:R-:W-:Y:S02]  /*a9f0*/  LEA R2, P0, R4.reuse, R6, 0x1 ;  /* 0x0000000604027211 */ /* 0x040fe400078008ff */
        /* <DEDUP_REMOVED lines=13> */
[----:B--2---:R1:W2:Y:S01]  /*aad0*/  LD.E.128 R44, [R12.64] ;  /* 0x000000060c2c7980 */ /* 0x0042a2000c101d00 */
        /* <DEDUP_REMOVED lines=10> */
[----:B-1----:R-:W-:Y:S01]  /*ab80*/  IMAD.U32 R12, R50, 0x10000, RZ ;  /* 0x00010000320c7824 */ /* 0x002fe200078e00ff */
        /* <DEDUP_REMOVED lines=10> */
[----:B------:R-:W-:Y:S01]  /*ac30*/  FMUL.FTZ R0, R0, R31 ;  /* 0x0000001f00007220 */ /* 0x000fe20000410000 */
[----:B--2---:R-:W-:Y:S01]  /*ac40*/  LOP3.LUT R31, R47, 0xffff0000, RZ, 0xc0, !PT ;  /* 0xffff00002f1f7812 */ /* 0x004fe200078ec0ff */
[----:B------:R-:W-:Y:S02]  /*ac50*/  @!P1 FADD.FTZ R11, -R11, -RZ ;  /* 0x800000ff0b0b9221 */ /* 0x000fe40000010100 */
[----:B------:R-:W-:Y:S02]  /*ac60*/  FMUL.FTZ R7, R8, R7 ;  /* 0x0000000708077220 */ /* 0x000fe40000410000 */
[----:B------:R-:W-:Y:S01]  /*ac70*/  FMUL.FTZ R8, R10, R9 ;  /* 0x000000090a087220 */ /* 0x000fe20000410000 */
[C---:B------:R-:W-:Y:S01]  /*ac80*/  LOP3.LUT R10, R44.reuse, 0xffff0000, RZ, 0xc0, !PT ;  /* 0xffff00002c0a7812 */ /* 0x040fe200078ec0ff */
[----:B------:R-:W-:Y:S02]  /*ac90*/  IMAD.U32 R9, R44, 0x10000, RZ ;  /* 0x000100002c097824 */ /* 0x000fe400078e00ff */
        /* <DEDUP_REMOVED lines=25> */
.L_x_2603:
[----:B------:R-:W-:Y:S05]  /*ae30*/  BSYNC B0 ;  /* 0x0000000000007941 */ /* 0x000fea0003800000 */
.L_x_2602:
[----:B-----5:R4:W-:Y:S01]  /*ae40*/  ST.E.128 [R58.64+0x80], R8 ;  /* 0x000080083a007985 */ /* 0x0209e2000c101d06 */
[----:B------:R-:W-:Y:S01]  /*ae50*/  ISETP.GE.AND P0, PT, R19, R23, PT ;  /* 0x000000171300720c */ /* 0x000fe20003f06270 */
[----:B------:R-:W-:Y:S02]  /*ae60*/  BSSY B0, `(.L_x_2604) ;  /* 0x0000057000007945 */ /* 0x000fe40003800000 */
[----:B---3--:R4:W5:Y:S10]  /*ae70*/  LD.E.128 R12, [R42.64+0x100] ;  /* 0x000100062a0c7980 */ /* 0x008974000c101d00 */
[----:B------:R-:W-:-:S05]  /*ae80*/  @P0 BRA `(.L_x_2605) ;  /* 0x0000054000000947 */ /* 0x000fca0003800000 */
[----:B------:R-:W-:Y:S01]  /*ae90*/  LEA.HI R0, R23, R23, RZ, 0x1 ;  /* 0x0000001717007211 */ /* 0x000fe200078f08ff */
[----:B-----5:R-:W-:Y:S01]  /*aea0*/  IMAD.U32 R32, R15, 0x10000, RZ ;  /* 0x000100000f207824 */ /* 0x020fe200078e00ff */
[----:B------:R-:W-:Y:S01]  /*aeb0*/  IADD3 R6, P0, R112, R106, RZ ;  /* 0x0000006a70067210 */ /* 0x000fe20007f1e0ff */
[----:B------:R-:W-:Y:S01]  /*aec0*/  IMAD.U32 R33, R12, 0x10000, RZ ;  /* 0x000100000c217824 */ /* 0x000fe200078e00ff */
[----:B------:R-:W-:Y:S01]  /*aed0*/  SHF.R.S32.HI R0, RZ, 0x1, R0 ;  /* 0x00000001ff007819 */ /* 0x000fe20000011400 */
[----:B------:R-:W-:Y:S01]  /*aee0*/  IMAD.U32 R30, R14, 0x10000, RZ ;  /* 0x000100000e1e7824 */ /* 0x000fe200078e00ff */
[----:B----4-:R-:W-:Y:S01]  /*aef0*/  MOV R8, RZ ;  /* 0x000000ff00087202 */ /* 0x010fe20000000f00 */
[----:B------:R-:W-:Y:S01]  /*af00*/  IMAD.X R7, R113, 0x1, R105, P0 ;  /* 0x0000000171077824 */ /* 0x000fe200000e0669 */
[----:B------:R-:W-:Y:S01]  /*af10*/  ISETP.GE.AND P1, PT, R19, R0, PT ;  /* 0x000000001300720c */ /* 0x000fe20003f26270 */
[--C-:B------:R-:W-:Y:S01]  /*af20*/  IMAD.MOV.U32 R4, RZ, RZ, R0.reuse ;  /* 0x000000ffff047224 */ /* 0x100fe200078e0000 */
[----:B------:R-:W-:Y:S02]  /*af30*/  MOV R10, RZ ;  /* 0x000000ff000a7202 */ /* 0x000fe40000000f00 */
[----:B------:R-:W-:Y:S02]  /*af40*/  LOP3.LUT R41, R15, 0xffff0000, RZ, 0xc0, !PT ;  /* 0xffff00000f297812 */ /* 0x000fe400078ec0ff */
[----:B------:R-:W-:Y:S02]  /*af50*/  LOP3.LUT R35, R12, 0xffff0000, RZ, 0xc0, !PT ;  /* 0xffff00000c237812 */ /* 0x000fe400078ec0ff */
[----:B------:R-:W-:Y:S02]  /*af60*/  LOP3.LUT R39, R14, 0xffff0000, RZ, 0xc0, !PT ;  /* 0xffff00000e277812 */ /* 0x000fe400078ec0ff */
[C---:B------:R-:W-:Y:S02]  /*af70*/  SHF.L.U32 R16, R13.reuse, 0x10, RZ ;  /* 0x000000100d107819 */ /* 0x040fe400000006ff */
[----:B------:R-:W-:Y:S01]  /*af80*/  LOP3.LUT R37, R13, 0xffff0000, RZ, 0xc0, !PT ;  /* 0xffff00000d257812 */ /* 0x000fe200078ec0ff */
[--C-:B------:R-:W-:Y:S02]  /*af90*/  @P1 IMAD.MOV R4, RZ, RZ, -R0.reuse ;  /* 0x000000ffff041224 */ /* 0x100fe400078e0a00 */
[--C-:B------:R-:W-:Y:S02]  /*afa0*/  @P1 IMAD.MOV R8, RZ, RZ, -R0.reuse ;  /* 0x000000ffff081224 */ /* 0x100fe400078e0a00 */
[----:B------:R-:W-:Y:S01]  /*afb0*/  @P1 IMAD.MOV R10, RZ, RZ, -R0 ;  /* 0x000000ffff0a1224 */ /* 0x000fe200078e0a00 */
[C---:B------:R-:W-:Y:S02]  /*afc0*/  LEA R2, P0, R4.reuse, R6, 0x1 ;  /* 0x0000000604027211 */ /* 0x040fe400078008ff */
[----:B------:R-:W-:Y:S02]  /*afd0*/  IADD3 R9, P2, R133, R8, RZ ;  /* 0x0000000885097210 */ /* 0x000fe40007f5e0ff */
[----:B------:R-:W-:Y:S02]  /*afe0*/  LEA.HI.X.SX32 R3, R4, R7, 0x1, P0 ;  /* 0x0000000704037211 */ /* 0x000fe400000f0eff */
[C---:B------:R-:W-:Y:S02]  /*aff0*/  LEA R48, P0, R9.reuse, R114, 0x1 ;  /* 0x0000007209307211 */ /* 0x040fe400078008ff */
[----:B------:R-:W-:Y:S01]  /*b000*/  LEA.HI.X.SX32 R8, R8, R121, 0x1, P2 ;  /* 0x0000007908087211 */ /* 0x000fe200010f0eff */
        /* <DEDUP_REMOVED lines=8> */
[----:B---3--:R-:W-:Y:S01]  /*b090*/  IMAD.U32 R3, R5, 0x10000, RZ ;  /* 0x0001000005037824 */ /* 0x008fe200078e00ff */
[C---:B-1----:R-:W-:Y:S02]  /*b0a0*/  SHF.L.U32 R8, R7.reuse, 0x10, RZ ;  /* 0x0000001007087819 */ /* 0x042fe400000006ff */
[----:B------:R-:W-:Y:S02]  /*b0b0*/  LOP3.LUT R10, R7, 0xffff0000, RZ, 0xc0, !PT ;  /* 0xffff0000070a7812 */ /* 0x000fe400078ec0ff */
[C---:B------:R-:W-:Y:S02]  /*b0c0*/  SHF.L.U32 R0, R4.reuse, 0x10, RZ ;  /* 0x0000001004007819 */ /* 0x040fe400000006ff */
[----:B------:R-:W-:Y:S01]  /*b0d0*/  LOP3.LUT R2, R4, 0xffff0000, RZ, 0xc0, !PT ;  /* 0xffff000004027812 */ /* 0x000fe200078ec0ff */
[C---:B----4-:R-:W-:Y:S01]  /*b0e0*/  IMAD.U32 R31, R48.reuse, 0x10000, RZ ;  /* 0x00010000301f7824 */ /* 0x050fe200078e00ff */
[C---:B------:R-:W-:Y:S01]  /*b0f0*/  LOP3.LUT R9, R51.reuse, 0xffff0000, RZ, 0xc0, !PT ;  /* 0xffff000033097812 */ /* 0x040fe200078ec0ff */
[----:B------:R-:W-:Y:S01]  /*b100*/  IMAD.U32 R7, R51, 0x10000, RZ ;  /* 0x0001000033077824 */ /* 0x000fe200078e00ff */
[----:B------:R-:W-:Y:S01]  /*b110*/  LOP3.LUT R15, R48, 0xffff0000, RZ, 0xc0, !PT ;  /* 0xffff0000300f7812 */ /* 0x000fe200078ec0ff */
[----:B------:R-:W-:Y:S01]  /*b120*/  IMAD.U32 R14, R49, 0x10000, RZ ;  /* 0x00010000310e7824 */ /* 0x000fe200078e00ff */
[C---:B------:R-:W-:Y:S01]  /*b130*/  LOP3.LUT R11, R50.reuse, 0xffff0000, RZ, 0xc0, !PT ;  /* 0xffff0000320b7812 */ /* 0x040fe200078ec0ff */
        /* <DEDUP_REMOVED lines=41> */
.L_x_2605:
[----:B------:R-:W-:Y:S05]  /*b3d0*/  BSYNC B0 ;  /* 0x0000000000007941 */ /* 0x000fea0003800000 */
.L_x_2604:
[----:B-----5:R3:W-:Y:S01]  /*b3e0*/  ST.E.128 [R58.64+0x100], R12 ;  /* 0x0001000c3a007985 */ /* 0x0207e2000c101d06 */
[----:B------:R-:W-:Y:S01]  /*b3f0*/  ISETP.GE.AND P0, PT, R18, R23, PT ;  /* 0x000000171200720c */ /* 0x000fe20003f06270 */
[----:B------:R-:W-:Y:S02]  /*b400*/  BSSY B0, `(.L_x_2606) ;  /* 0x0000058000007945 */ /* 0x000fe40003800000 */
[----:B----4-:R3:W5:Y:S10]  /*b410*/  LD.E.128 R8, [R42.64+0x180] ;  /* 0x000180062a087980 */ /* 0x010774000c101d00 */
[----:B------:R-:W-:-:S05]  /*b420*/  @P0 BRA `(.L_x_2607) ;  /* 0x0000055000000947 */ /* 0x000fca0003800000 */
[----:B---3--:R-:W-:Y:S01]  /*b430*/  LEA.HI R13, R23, R23, RZ, 0x1 ;  /* 0x00000017170d7211 */ /* 0x008fe200078f08ff */
[----:B------:R-:W-:Y:S01]  /*b440*/  IMAD.MOV.U32 R5, RZ, RZ, RZ ;  /* 0x000000ffff057224 */ /* 0x000fe200078e00ff */
[----:B------:R-:W-:Y:S01]  /*b450*/  IADD3 R6, P0, R112, R108, RZ ;  /* 0x0000006c70067210 */ /* 0x000fe20007f1e0ff */
[----:B------:R-:W-:Y:S01]  /*b460*/  IMAD.MOV.U32 R31, RZ, RZ, RZ ;  /* 0x000000ffff1f7224 */ /* 0x000fe200078e00ff */
[----:B------:R-:W-:Y:S01]  /*b470*/  SHF.R.S32.HI R13, RZ, 0x1, R13 ;  /* 0x00000001ff0d7819 */ /* 0x000fe2000001140d */
[----:B-----5:R-:W-:Y:S01]  /*b480*/  IMAD.U32 R16, R9, 0x10000, RZ ;  /* 0x0001000009107824 */ /* 0x020fe200078e00ff */
        /* <DEDUP_REMOVED lines=10> */
[C---:B------:R-:W-:Y:S02]  /*b530*/  @P1 IADD3 R0, -R13.reuse, RZ, RZ ;  /* 0x000000ff0d001210 */ /* 0x040fe40007ffe1ff */
[----:B------:R-:W-:Y:S02]  /*b540*/  @P1 IADD3 R31, -R13, RZ, RZ ;  /* 0x000000ff0d1f1210 */ /* 0x000fe40007ffe1ff */
        /* <DEDUP_REMOVED lines=20> */
[----:B------:R-:W-:Y:S01]  /*b690*/  IMAD.U32 R5, R6, 0x10000, RZ ;  /* 0x0001000006057824 */ /* 0x000fe200078e00ff */
[----:B----4-:R-:W-:Y:S01]  /*b6a0*/  SHF.L.U32 R23, R44, 0x10, RZ ;  /* 0x000000102c177819 */ /* 0x010fe200000006ff */
[----:B------:R-:W-:Y:S01]  /*b6b0*/  IMAD.U32 R14, R45, 0x10000, RZ ;  /* 0x000100002d0e7824 */ /* 0x000fe200078e00ff */
[C---:B------:R-:W-:Y:S01]  /*b6c0*/  SHF.L.U32 R7, R47.reuse, 0x10, RZ ;  /* 0x000000102f077819 */ /* 0x040fe200000006ff */
[----:B--2---:R-:W-:Y:S01]  /*b6d0*/  IMAD.U32 R12, R46, 0x10000, RZ ;  /* 0x000100002e0c7824 */ /* 0x004fe200078e00ff */
        /* <DEDUP_REMOVED lines=11> */
[----:B------:R-:W-:Y:S02]  /*b790*/  FMUL.FTZ R0, R0, R23 ;  /* 0x0000001700007220 */ /* 0x000fe40000410000 */
        /* <DEDUP_REMOVED lines=30> */
.L_x_2607:
[----:B------:R-:W-:Y:S05]  /*b980*/  BSYNC B0 ;  /* 0x0000000000007941 */ /* 0x000fea0003800000 */
.L_x_2606:
[----:B-----5:R4:W-:Y:S02]  /*b990*/  ST.E.128 [R58.64+0x180], R8 ;  /* 0x000180083a007985 */ /* 0x0209e4000c101d06 */
.L_x_2599:
[----:B------:R-:W-:Y:S05]  /*b9a0*/  BSYNC B1 ;  /* 0x0000000000017941 */ /* 0x000fea0003800000 */
.L_x_2598:
[----:B------:R-:W5:Y:S02]  /*b9b0*/  LD.E R3, [R28.64+0xd0] ;  /* 0x0000d0061c037980 */ /* 0x000f64000c101900 */
[----:B-----5:R-:W-:Y:S05]  /*b9c0*/  IMAD.U32 R3, R3, -0x20, RZ ;  /* 0xffffffe003037824 */ /* 0x020fea00078e00ff */
[C---:B------:R-:W-:Y:S02]  /*b9d0*/  LEA R116, P1, R3.reuse, R116, 0x1 ;  /* 0x0000007403747211 */ /* 0x040fe400078208ff */
[C---:B------:R-:W-:Y:S02]  /*b9e0*/  LEA R114, P0, R3.reuse, R114, 0x1 ;  /* 0x0000007203727211 */ /* 0x040fe400078008ff */
[C---:B------:R-:W-:Y:S02]  /*b9f0*/  LEA.HI.X.SX32 R117, R3.reuse, R117, 0x1, P1 ;  /* 0x0000007503757211 */ /* 0x040fe400008f0eff */
[----:B------:R-:W-:Y:S01]  /*ba00*/  LEA.HI.X.SX32 R115, R3, R115, 0x1, P0 ;  /* 0x0000007303737211 */ /* 0x000fe200000f0eff */
[----:B------:R-:W-:-:S05]  /*ba10*/  BRA `(.L_x_2567) ;  /* 0x0000034000007947 */ /* 0x000fca0003800000 */
.L_x_2557:
[----:B----4-:R-:W2:Y:S01]  /*ba20*/  @P3 LD.E.128 R36, [R112.64] ;  /* 0x0000000670243980 */ /* 0x010ea2000c101d00 */
[C---:B------:R-:W-:Y:S04]  /*ba30*/  @P2 LEA R42, P0, R84.reuse, R112, 0x1 ;  /* 0x00000070542a2211 */ /* 0x040fe800078008ff */
[----:B------:R-:W-:Y:S02]  /*ba40*/  @P2 LEA.HI.X R43, R84, R113, R81, 0x1, P0 ;  /* 0x00000071542b2211 */ /* 0x000fe400000f0c51 */
[C---:B------:R-:W-:Y:S04]  /*ba50*/  @P2 LEA R40, P0, R66.reuse, R160, 0x1 ;  /* 0x000000a042282211 */ /* 0x040fe800078008ff */
[----:B------:R-:W-:Y:S02]  /*ba60*/  @P2 LEA.HI.X R41, R66, R161, R67, 0x1, P0 ;  /* 0x000000a142292211 */ /* 0x000fe400000f0c43 */
[C---:B------:R-:W-:Y:S04]  /*ba70*/  ISETP.GE.AND P0, PT, R74.reuse, R164, PT ;  /* 0x000000a44a00720c */ /* 0x040fe80003f06270 */
[----:B------:R-:W-:Y:S11]  /*ba80*/  ISETP.GE.AND P0, PT, R74, R144, !P0 ;  /* 0x000000904a00720c */ /* 0x000ff60004706270 */
[----:B------:R-:W-:Y:S02]  /*ba90*/  @!UPT UIADD3 URZ, URZ, URZ, URZ ;  /* 0x0000003f3f3ff290 */ /* 0x000fe4000fffe03f */
[C---:B------:R-:W-:Y:S04]  /*baa0*/  @P0 LEA R30, P1, R86.reuse, R112, 0x1 ;  /* 0x00000070561e0211 */ /* 0x040fe800078208ff */
[----:B------:R-:W-:Y:S02]  /*bab0*/  @P0 LEA.HI.X R31, R86, R113, R83, 0x1, P1 ;  /* 0x00000071561f0211 */ /* 0x000fe400008f0c53 */
[C---:B------:R-:W-:Y:S04]  /*bac0*/  @P0 LEA R2, P1, R79.reuse, R160, 0x1 ;  /* 0x000000a04f020211 */ /* 0x040fe800078208ff */
[----:B------:R-:W-:Y:S02]  /*bad0*/  @P0 LEA.HI.X R3, R79, R161, R80, 0x1, P1 ;  /* 0x000000a14f030211 */ /* 0x000fe400008f0c50 */
[C---:B------:R-:W-:Y:S04]  /*bae0*/  ISETP.GE.AND P1, PT, R73.reuse, R164, PT ;  /* 0x000000a44900720c */ /* 0x040fe80003f26270 */
[----:B------:R-:W-:Y:S11]  /*baf0*/  ISETP.GE.AND P1, PT, R73, R144, !P1 ;  /* 0x000000904900720c */ /* 0x000ff60004f26270 */
[----:B------:R-:W-:Y:S02]  /*bb00*/  @!UPT UIADD3 URZ, URZ, URZ, URZ ;  /* 0x0000003f3f3ff290 */ /* 0x000fe4000fffe03f */
[----:B------:R-:W-:Y:S01]  /*bb10*/  @P1 IMAD R0, R163, 0x60, RZ ;  /* 0x00000060a3001824 */ /* 0x000fe200078e02ff */
[----:B--2---:R-:W-:Y:S04]  /*bb20*/  @P3 ST.E.128 [R160.64], R36 ;  /* 0x00000024a0003985 */ /* 0x004fe8000c101d06 */
[----:B------:R-:W2:Y:S04]  /*bb30*/  @P3 LD.E.128 R8, [R112.64+0x80] ;  /* 0x0000800670083980 */ /* 0x000ea8000c101d00 */
[----:B--2---:R1:W-:Y:S04]  /*bb40*/  @P3 ST.E.128 [R160.64+0x80], R8 ;  /* 0x00008008a0003985 */ /* 0x0043e8000c101d06 */
[----:B------:R-:W2:Y:S04]  /*bb50*/  @P3 LD.E.128 R4, [R112.64+0x100] ;  /* 0x0001000670043980 */ /* 0x000ea8000c101d00 */
[----:B--2---:R2:W-:Y:S04]  /*bb60*/  @P3 ST.E.128 [R160.64+0x100], R4 ;  /* 0x00010004a0003985 */ /* 0x0045e8000c101d06 */
[----:B------:R-:W3:Y:S04]  /*bb70*/  @P3 LD.E.128 R32, [R112.64+0x180] ;  /* 0x0001800670203980 */ /* 0x000ee8000c101d00 */
[----:B---3--:R3:W-:Y:S04]  /*bb80*/  @P3 ST.E.128 [R160.64+0x180], R32 ;  /* 0x00018020a0003985 */ /* 0x0087e8000c101d06 */
[----:B------:R-:W4:Y:S04]  /*bb90*/  @P2 LD.E.128 R12, [R42.64] ;  /* 0x000000062a0c2980 */ /* 0x000f28000c101d00 */
[----:B----4-:R-:W-:Y:S04]  /*bba0*/  @P2 ST.E.128 [R40.64], R12 ;  /* 0x0000000c28002985 */ /* 0x010fe8000c101d06 */
[----:B-1----:R-:W4:Y:S04]  /*bbb0*/  @P2 LD.E.128 R8, [R42.64+0x80] ;  /* 0x000080062a082980 */ /* 0x002f28000c101d00 */
[----:B----4-:R-:W-:Y:S04]  /*bbc0*/  @P2 ST.E.128 [R40.64+0x80], R8 ;  /* 0x0000800828002985 */ /* 0x010fe8000c101d06 */
[----:B--2---:R-:W2:Y:S04]  /*bbd0*/  @P2 LD.E.128 R4, [R42.64+0x100] ;  /* 0x000100062a042980 */ /* 0x004ea8000c101d00 */
[----:B--2---:R-:W-:Y:S04]  /*bbe0*/  @P2 ST.E.128 [R40.64+0x100], R4 ;  /* 0x0001000428002985 */ /* 0x004fe8000c101d06 */
[----:B------:R-:W2:Y:S04]  /*bbf0*/  @P2 LD.E.128 R36, [R42.64+0x180] ;  /* 0x000180062a242980 */ /* 0x000ea8000c101d00 */
[----:B--2---:R1:W-:Y:S04]  /*bc00*/  @P2 ST.E.128 [R40.64+0x180], R36 ;  /* 0x0001802428002985 */ /* 0x0043e8000c101d06 */
[----:B---3--:R-:W2:Y:S01]  /*bc10*/  @P0 LD.E.128 R32, [R30.64] ;  /* 0x000000061e200980 */ /* 0x008ea2000c101d00 */
[----:B-1----:R-:W-:Y:S04]  /*bc20*/  @P1 IMAD.WIDE.U32 R36, R162, 0x60, R112 ;  /* 0x00000060a2241825 */ /* 0x002fe800078e0070 */
[----:B------:R-:W-:Y:S02]  /*bc30*/  @P1 IMAD.IADD R37, R37, 0x1, R0 ;  /* 0x0000000125251824 */ /* 0x000fe400078e0200 */
[----:B------:R-:W-:Y:S01]  /*bc40*/  @P1 IMAD R0, R169, 0x60, RZ ;  /* 0x00000060a9001824 */ /* 0x000fe200078e02ff */
[----:B--2---:R1:W-:Y:S04]  /*bc50*/  @P0 ST.E.128 [R2.64], R32 ;  /* 0x0000002002000985 */ /* 0x0043e8000c101d06 */
[----:B------:R-:W2:Y:S04]  /*bc60*/  @P0 LD.E.128 R12, [R30.64+0x80] ;  /* 0x000080061e0c0980 */ /* 0x000ea8000c101d00 */
[----:B--2---:R2:W-:Y:S04]  /*bc70*/  @P0 ST.E.128 [R2.64+0x80], R12 ;  /* 0x0000800c02000985 */ /* 0x0045e8000c101d06 */
[----:B------:R-:W3:Y:S04]  /*bc80*/  @P0 LD.E.128 R8, [R30.64+0x100] ;  /* 0x000100061e080980 */ /* 0x000ee8000c101d00 */
[----:B---3--:R3:W-:Y:S04]  /*bc90*/  @P0 ST.E.128 [R2.64+0x100], R8 ;  /* 0x0001000802000985 */ /* 0x0087e8000c101d06 */
[----:B------:R4:W5:Y:S02]  /*bca0*/  @P0 LD.E.128 R4, [R30.64+0x180] ;  /* 0x000180061e040980 */ /* 0x000964000c101d00 */
[----:B----4-:R-:W-:Y:S04]  /*bcb0*/  @P1 IMAD.WIDE.U32 R30, R168, 0x60, R160 ;  /* 0x00000060a81e1825 */ /* 0x010fe800078e00a0 */
[----:B------:R-:W-:Y:S01]  /*bcc0*/  @P1 IMAD.IADD R31, R31, 0x1, R0 ;  /* 0x000000011f1f1824 */ /* 0x000fe200078e0200 */
[----:B-----5:R4:W-:Y:S04]  /*bcd0*/  @P0 ST.E.128 [R2.64+0x180], R4 ;  /* 0x0001800402000985 */ /* 0x0209e8000c101d06 */
[----:B-1----:R-:W5:Y:S04]  /*bce0*/  @P1 LD.E.128 R32, [R36.64] ;  /* 0x0000000624201980 */ /* 0x002f68000c101d00 */
[----:B-----5:R1:W-:Y:S04]  /*bcf0*/  @P1 ST.E.128 [R30.64], R32 ;  /* 0x000000201e001985 */ /* 0x0203e8000c101d06 */
[----:B--2---:R-:W2:Y:S04]  /*bd00*/  @P1 LD.E.128 R12, [R36.64+0x80] ;  /* 0x00008006240c1980 */ /* 0x004ea8000c101d00 */
[----:B--2---:R1:W-:Y:S04]  /*bd10*/  @P1 ST.E.128 [R30.64+0x80], R12 ;  /* 0x0000800c1e001985 */ /* 0x0043e8000c101d06 */
[----:B---3--:R-:W2:Y:S04]  /*bd20*/  @P1 LD.E.128 R8, [R36.64+0x100] ;  /* 0x0001000624081980 */ /* 0x008ea8000c101d00 */
[----:B--2---:R1:W-:Y:S04]  /*bd30*/  @P1 ST.E.128 [R30.64+0x100], R8 ;  /* 0x000100081e001985 */ /* 0x0043e8000c101d06 */
[----:B----4-:R-:W2:Y:S04]  /*bd40*/  @P1 LD.E.128 R4, [R36.64+0x180] ;  /* 0x0001800624041980 */ /* 0x010ea8000c101d00 */
[----:B--2---:R1:W-:Y:S02]  /*bd50*/  @P1 ST.E.128 [R30.64+0x180], R4 ;  /* 0x000180041e001985 */ /* 0x0043e4000c101d06 */
.L_x_2567:
[----:B------:R-:W-:Y:S05]  /*bd60*/  BSYNC B2 ;  /* 0x0000000000027941 */ /* 0x000fea0003800000 */
.L_x_2556:
[----:B------:R-:W-:Y:S01]  /*bd70*/  ISETP.NE.U32.AND P1, PT, R244, RZ, PT ;  /* 0x000000fff400720c */ /* 0x000fe20003f25070 */
[----:B------:R-:W5:Y:S01]  /*bd80*/  LD.E R3, [R28.64+0x128] ;  /* 0x000128061c037980 */ /* 0x000f62000c101900 */
[----:B------:R-:W-:Y:S02]  /*bd90*/  BSSY B0, `(.L_x_2608) ;  /* 0x000005e000007945 */ /* 0x000fe40003800000 */
[----:B------:R-:W-:Y:S01]  /*bda0*/  ISETP.NE.AND.EX P1, PT, R245, RZ, PT, P1 ;  /* 0x000000fff500720c */ /* 0x000fe20003f25310 */
[----:B-----5:R-:W-:Y:S05]  /*bdb0*/  IMAD.U32 R3, R3, -0x40, RZ ;  /* 0xffffffc003037824 */ /* 0x020fea00078e00ff */
[C---:B-12-4-:R-:W-:Y:S04]  /*bdc0*/  LEA R112, P0, R3.reuse, R112, 0x1 ;  /* 0x0000007003707211 */ /* 0x056fe800078008ff */
[----:B------:R-:W-:Y:S03]  /*bdd0*/  LEA.HI.X.SX32 R113, R3, R113, 0x1, P0 ;  /* 0x0000007103717211 */ /* 0x000fe600000f0eff */
[----:B------:R-:W-:-:S05]  /*bde0*/  @!P1 BRA `(.L_x_2609) ;  /* 0x0000050000009947 */ /* 0x000fca0003800000 */
[----:B------:R-:W-:Y:S04]  /*bdf0*/  IADD3 R3, R17, -0x1, RZ ;  /* 0xffffffff11037810 */ /* 0x000fe80007ffe0ff */
[----:B------:R-:W-:Y:S11]  /*be00*/  ISETP.GT.AND P0, PT, R3, R82, PT ;  /* 0x000000520300720c */ /* 0x000ff60003f04270 */
[----:B------:R-:W-:Y:S02]  /*be10*/  @!UPT UIADD3 URZ, URZ, URZ, URZ ;  /* 0x0000003f3f3ff290 */ /* 0x000fe4000fffe03f */
[----:B------:R-:W-:-:S05]  /*be20*/  @!P0 BRA `(.L_x_2610) ;  /* 0x0000054000008947 */ /* 0x000fca0003800000 */
[----:B---3--:R-:W-:Y:S01]  /*be30*/  IMAD.MOV.U32 R10, RZ, RZ, RZ ;  /* 0x000000ffff0a7224 */ /* 0x008fe200078e00ff */
[----:B------:R-:W2:Y:S01]  /*be40*/  LD.E R2, [R28.64+0x170] ;  /* 0x000170061c027980 */ /* 0x000ea2000c101900 */
[----:B------:R-:W-:Y:S03]  /*be50*/  IABS R8, R21 ;  /* 0x0000001500087213 */ /* 0x000fe60000000000 */
[----:B------:R-:W3:Y:S06]  /*be60*/  LD.E.64 R14, [R28.64+0x20] ;  /* 0x000020061c0e7980 */ /* 0x000eec000c101b00 */
[----:B------:R-:W4:Y:S01]  /*be70*/  LD.E.64 R12, [R28.64+0x40] ;  /* 0x000040061c0c7980 */ /* 0x000f22000c101b00 */
        /* <DEDUP_REMOVED lines=19> */
[----:B------:R-:W-:Y:S01]  /*bfb0*/  @!P3 IADD3 R6, R6, 0x1, RZ ;  /* 0x000000010606b810 */ /* 0x000fe20007ffe0ff */
[--C-:B------:R-:W-:Y:S01]  /*bfc0*/  @!P3 IMAD.IADD R8, R8, 0x1, -R3.reuse ;  /* 0x000000010808b824 */ /* 0x100fe200078e0a03 */
[----:B------:R-:W-:Y:S01]  /*bfd0*/  @!P0 IADD3 R4, R4, 0x1, RZ ;  /* 0x0000000104048810 */ /* 0x000fe20007ffe0ff */
[----:B------:R-:W-:Y:S01]  /*bfe0*/  @!P0 IMAD.IADD R5, R5, 0x1, -R3 ;  /* 0x0000000105058824 */ /* 0x000fe200078e0a03 */
[----:B------:R-:W-:Y:S02]  /*bff0*/  ISETP.NE.AND P0, PT, R2, RZ, PT ;  /* 0x000000ff0200720c */ /* 0x000fe40003f05270 */
[-C--:B------:R-:W-:Y:S02]  /*c000*/  ISETP.GE.U32.AND P5, PT, R8, R3.reuse, PT ;  /* 0x000000030800720c */ /* 0x080fe40003fa6070 */
[----:B------:R-:W-:Y:S01]  /*c010*/  ISETP.GE.U32.AND P4, PT, R5, R3, PT ;  /* 0x000000030500720c */ /* 0x000fe20003f86070 */
[----:B------:R-:W5:Y:S01]  /*c020*/  LD.E.64 R8, [R28.64+0x28] ;  /* 0x000028061c087980 */ /* 0x000f62000c101b00 */
[-C--:B------:R-:W-:Y:S02]  /*c030*/  LOP3.LUT R5, R21, R2.reuse, RZ, 0x3c, !PT ;  /* 0x0000000215057212 */ /* 0x080fe400078e3cff */
[-C--:B------:R-:W-:Y:S02]  /*c040*/  LOP3.LUT R3, R0, R2.reuse, RZ, 0x3c, !PT ;  /* 0x0000000200037212 */ /* 0x080fe400078e3cff */
[----:B------:R-:W-:Y:S02]  /*c050*/  ISETP.GE.AND P2, PT, R5, RZ, PT ;  /* 0x000000ff0500720c */ /* 0x000fe40003f46270 */
[----:B------:R-:W-:Y:S02]  /*c060*/  ISETP.GE.AND P1, PT, R3, RZ, PT ;  /* 0x000000ff0300720c */ /* 0x000fe40003f26270 */
[----:B------:R-:W-:Y:S02]  /*c070*/  LOP3.LUT R3, RZ, R2, RZ, 0x33, !PT ;  /* 0x00000002ff037212 */ /* 0x000fe400078e33ff */
[----:B------:R-:W-:Y:S02]  /*c080*/  @P5 IADD3 R6, R6, 0x1, RZ ;  /* 0x0000000106065810 */ /* 0x000fe40007ffe0ff */
[----:B------:R-:W-:Y:S02]  /*c090*/  @P4 IADD3 R4, R4, 0x1, RZ ;  /* 0x0000000104044810 */ /* 0x000fe40007ffe0ff */
[----:B------:R-:W-:Y:S03]  /*c0a0*/  IADD3 R0, -R21, R0, RZ ;  /* 0x0000000015007210 */ /* 0x000fe60007ffe1ff */
        /* <DEDUP_REMOVED lines=11> */
[----:B------:R-:W2:Y:S02]  /*c160*/  LD.E R6, [R22.64] ;  /* 0x0000000616067980 */ /* 0x000ea4000c101900 */
[----:B----4-:R-:W-:Y:S02]  /*c170*/  IMAD R4, R13, R0, RZ ;  /* 0x000000000d047224 */ /* 0x010fe400078e02ff */
[----:B--2---:R-:W-:Y:S01]  /*c180*/  IMAD.IADD R5, R5, 0x1, -R6 ;  /* 0x0000000105057824 */ /* 0x004fe200078e0a06 */
[----:B------:R-:W-:Y:S03]  /*c190*/  SHF.R.S32.HI R6, RZ, 0x1f, R0 ;  /* 0x0000001fff067819 */ /* 0x000fe60000011400 */
[----:B---3--:R-:W-:Y:S01]  /*c1a0*/  IMAD R3, R15, R5, RZ ;  /* 0x000000050f037224 */ /* 0x008fe200078e02ff */
[----:B------:R-:W-:Y:S01]  /*c1b0*/  SHF.R.S32.HI R7, RZ, 0x1f, R5 ;  /* 0x0000001fff077819 */ /* 0x000fe20000011405 */
[C---:B------:R-:W-:Y:S02]  /*c1c0*/  IMAD R4, R12.reuse, R6, R4 ;  /* 0x000000060c047224 */ /* 0x040fe400078e0204 */
[----:B------:R-:W-:Y:S04]  /*c1d0*/  IMAD.WIDE.U32 R12, R12, R0, RZ ;  /* 0x000000000c0c7225 */ /* 0x000fe800078e00ff */
[C---:B------:R-:W-:Y:S01]  /*c1e0*/  IMAD R3, R14.reuse, R7, R3 ;  /* 0x000000070e037224 */ /* 0x040fe200078e0203 */
[----:B------:R-:W-:Y:S01]  /*c1f0*/  IADD3 R13, R13, R4, RZ ;  /* 0x000000040d0d7210 */ /* 0x000fe20007ffe0ff */
[-C--:B------:R-:W-:Y:S04]  /*c200*/  IMAD.WIDE.U32 R14, R14, R5.reuse, RZ ;  /* 0x000000050e0e7225 */ /* 0x080fe800078e00ff */
[----:B------:R-:W-:Y:S02]  /*c210*/  IMAD.IADD R15, R15, 0x1, R3 ;  /* 0x000000010f0f7824 */ /* 0x000fe400078e0203 */
[----:B------:R-:W-:Y:S02]  /*c220*/  IMAD R3, R11, R0, RZ ;  /* 0x000000000b037224 */ /* 0x000fe400078e02ff */
[----:B------:R-:W-:Y:S04]  /*c230*/  IMAD.WIDE.U32 R14, R0, R10, R14 ;  /* 0x0000000a000e7225 */ /* 0x000fe800078e000e */
[----:B-----5:R-:W-:Y:S01]  /*c240*/  IMAD R0, R9, R5, RZ ;  /* 0x0000000509007224 */ /* 0x020fe200078e02ff */
[----:B------:R-:W-:Y:S01]  /*c250*/  LEA R160, P0, R14, R160, 0x1 ;  /* 0x000000a00ea07211 */ /* 0x000fe200078008ff */
[----:B------:R-:W-:Y:S02]  /*c260*/  IMAD R3, R10, R6, R3 ;  /* 0x000000060a037224 */ /* 0x000fe400078e0203 */
[----:B------:R-:W-:Y:S04]  /*c270*/  IMAD.WIDE.U32 R12, R5, R8, R12 ;  /* 0x00000008050c7225 */ /* 0x000fe800078e000c */
[----:B------:R-:W-:Y:S01]  /*c280*/  IMAD R0, R8, R7, R0 ;  /* 0x0000000708007224 */ /* 0x000fe200078e0200 */
[----:B------:R-:W-:Y:S01]  /*c290*/  LEA R118, P1, R12, R118, 0x1 ;  /* 0x000000760c767211 */ /* 0x000fe200078208ff */
[----:B------:R-:W-:Y:S02]  /*c2a0*/  IMAD.IADD R3, R15, 0x1, R3 ;  /* 0x000000010f037824 */ /* 0x000fe400078e0203 */
[----:B------:R-:W-:Y:S03]  /*c2b0*/  IMAD.IADD R0, R13, 0x1, R0 ;  /* 0x000000010d007824 */ /* 0x000fe600078e0200 */
[----:B------:R-:W-:Y:S02]  /*c2c0*/  LEA.HI.X R161, R14, R161, R3, 0x1, P0 ;  /* 0x000000a10ea17211 */ /* 0x000fe400000f0c03 */
[----:B------:R-:W-:Y:S01]  /*c2d0*/  LEA.HI.X R119, R12, R119, R0, 0x1, P1 ;  /* 0x000000770c777211 */ /* 0x000fe200008f0c00 */
[----:B------:R-:W-:-:S05]  /*c2e0*/  BRA `(.L_x_2610) ;  /* 0x0000008000007947 */ /* 0x000fca0003800000 */
.L_x_2609:
        /* <DEDUP_REMOVED lines=8> */
.L_x_2610:
[----:B------:R-:W-:Y:S05]  /*c370*/  BSYNC B0 ;  /* 0x0000000000007941 */ /* 0x000fea0003800000 */
.L_x_2608:
[----:B------:R-:W-:Y:S04]  /*c380*/  IADD3 R17, R17, -0x1, RZ ;  /* 0xffffffff11117810 */ /* 0x000fe80007ffe0ff */
[----:B------:R-:W-:Y:S11]  /*c390*/  ISETP.GT.AND P0, PT, R17, R82, PT ;  /* 0x000000521100720c */ /* 0x000ff60003f04270 */
[----:B------:R-:W-:Y:S02]  /*c3a0*/  @!UPT UIADD3 URZ, URZ, URZ, URZ ;  /* 0x0000003f3f3ff290 */ /* 0x000fe4000fffe03f */
[----:B------:R-:W-:-:S05]  /*c3b0*/  @P0 BRA `(.L_x_2611) ;  /* 0xffff666000000947 */ /* 0x000fca000383ffff */
.L_x_2555:
[----:B------:R-:W-:Y:S01]  /*c3c0*/  WARPSYNC 0xffffffff ;  /* 0xffffffff00007948 */ /* 0x000fe20003800000 */
[----:B------:R-:W-:Y:S06]  /*c3d0*/  BAR.SYNC.DEFER_BLOCKING 0x0 ;  /* 0x0000000000007b1d */ /* 0x000fec0000010000 */
[----:B------:R-:W2:Y:S01]  /*c3e0*/  LD.E R7, [R28.64+0xd0] ;  /* 0x0000d0061c077980 */ /* 0x000ea2000c101900 */
[----:B------:R-:W-:Y:S01]  /*c3f0*/  BSSY B2, `(.L_x_2612) ;  /* 0x00008fa000027945 */ /* 0x000fe20003800000 */
[----:B------:R-:W-:Y:S01]  /*c400*/  IMAD.SHL.U32 R241, R142, 0x2, RZ ;  /* 0x000000028ef17824 */ /* 0x000fe200078e00ff */
[C---:B---3--:R-:W-:Y:S01]  /*c410*/  SHF.L.U64.HI R9, R152.reuse, 0x4, R153 ;  /* 0x0000000498097819 */ /* 0x048fe20000010299 */
[----:B------:R-:W-:Y:S01]  /*c420*/  IMAD.SHL.U32 R3, R152, 0x10, RZ ;  /* 0x0000001098037824 */ /* 0x000fe200078e00ff */
[----:B--2---:R-:W-:-:S13]  /*c430*/  ISETP.NE.AND P0, PT, R7, RZ, PT ;  /* 0x000000ff0700720c */ /* 0x004fda0003f05270 */
[----:B------:R-:W-:Y:S05]  /*c440*/  @!P0 BRA `(.L_x_2613) ;  /* 0x00008c8000008947 */ /* 0x000fea0003800000 */
[----:B------:R-:W2:Y:S01]  /*c450*/  LD.E.64 R4, [R28.64+0xf0] ;  /* 0x0000f0061c047980 */ /* 0x000ea2000c101b00 */
[----:B------:R-:W-:-:S03]  /*c460*/  IMAD.MOV.U32 R2, RZ, RZ, RZ ;  /* 0x000000ffff027224 */ /* 0x000fc600078e00ff */
[----:B------:R-:W3:Y:S04]  /*c470*/  LD.E.U8 R0, [R28.64+0x1b3] ;  /* 0x0001b3061c007980 */ /* 0x000ee8000c101100 */
[----:B------:R1:W5:Y:S04]  /*c480*/  LD.E.64 R14, [R28.64+0x148] ;  /* 0x000148061c0e7980 */ /* 0x000368000c101b00 */
[----:B-----5:R1:W5:Y:S01]  /*c490*/  LD.E.64 R12, [R28.64+0x150] ;  /* 0x000150061c0c7980 */ /* 0x020362000c101b00 */
[----:B--2---:R-:W-:-:S04]  /*c4a0*/  ISETP.NE.U32.AND P1, PT, R4, RZ, PT ;  /* 0x000000ff0400720c */ /* 0x004fc80003f25070 */
[----:B------:R-:W-:-:S13]  /*c4b0*/  ISETP.NE.AND.EX P1, PT, R5, RZ, PT, P1 ;  /* 0x000000ff0500720c */ /* 0x000fda0003f25310 */
[----:B------:R-:W-:-:S04]  /*c4c0*/  @P1 LEA R16, P0, R238, R4, 0x2 ;  /* 0x00000004ee101211 */ /* 0x000fc800078010ff */
[----:B------:R-:W-:-:S05]  /*c4d0*/  @P1 LEA.HI.X R17, R238, R5, R71, 0x2, P0 ;  /* 0x00000005ee111211 */ /* 0x000fca00000f1447 */
[----:B------:R2:W4:Y:S01]  /*c4e0*/  @P1 LD.E R2, [R16.64] ;  /* 0x0000000610021980 */ /* 0x000522000c101900 */
[----:B------:R-:W-:Y:S02]  /*c4f0*/  IADD3 R3, P1, R3, R148, RZ ;  /* 0x0000009403037210 */ /* 0x000fe40007f3e0ff */
[----:B------:R-:W-:-:S03]  /*c500*/  LEA.HI R10, R7, R7, RZ, 0x1 ;  /* 0x00000007070a7211 */ /* 0x000fc600078f08ff */
[----:B------:R-:W-:Y:S01]  /*c510*/  IMAD.X R6, R9, 0x1, R151, P1 ;  /* 0x0000000109067824 */ /* 0x000fe200008e0697 */
[C---:B------:R-:W-:Y:S02]  /*c520*/  LEA R30, P1, R3.reuse, R154, 0x1 ;  /* 0x0000009a031e7211 */ /* 0x040fe400078208ff */
[----:B------:R-:W-:Y:S02]  /*c530*/  SHF.R.S32.HI R9, RZ, 0x1, R10 ;  /* 0x00000001ff097819 */ /* 0x000fe4000001140a */
[----:B------:R-:W-:Y:S01]  /*c540*/  LEA R5, P0, R152, R148, 0x5 ;  /* 0x0000009498057211 */ /* 0x000fe200078028ff */
[----:B------:R-:W-:Y:S01]  /*c550*/  IMAD.MOV.U32 R150, RZ, RZ, R148 ;  /* 0x000000ffff967224 */ /* 0x000fe200078e0094 */
[-C--:B------:R-:W-:Y:S02]  /*c560*/  LEA R48, P2, R148, R154.reuse, 0x1 ;  /* 0x0000009a94307211 */ /* 0x080fe400078408ff */
[----:B---3--:R-:W-:Y:S02]  /*c570*/  ISETP.NE.AND P4, PT, R0, RZ, PT ;  /* 0x000000ff0000720c */ /* 0x008fe40003f85270 */
[----:B------:R-:W-:Y:S01]  /*c580*/  LEA.HI.X R31, R3, R155, R6, 0x1, P1 ;  /* 0x0000009b031f7211 */ /* 0x000fe200008f0c06 */
[----:B------:R-:W-:Y:S01]  /*c590*/  IMAD R3, R146, R9, R72 ;  /* 0x0000000992037224 */ /* 0x000fe200078e0248 */
[----:B------:R-:W-:Y:S01]  /*c5a0*/  LEA.HI.X R8, R152, R151, R153, 0x5, P0 ;  /* 0x0000009798087211 */ /* 0x000fe200000f2c99 */
[----:B------:R-:W-:Y:S01]  /*c5b0*/  IMAD R4, R153, 0x30, RZ ;  /* 0x0000003099047824 */ /* 0x000fe200078e02ff */
[--C-:B------:R-:W-:Y:S01]  /*c5c0*/  LEA.HI.X R49, R148, R155, R151.reuse, 0x1, P2 ;  /* 0x0000009b94317211 */ /* 0x100fe200010f0c97 */
[----:B------:R-:W-:Y:S01]  /*c5d0*/  IMAD.WIDE.U32 R150, R152, 0x30, R150 ;  /* 0x0000003098967825 */ /* 0x000fe200078e0096 */
[----:B------:R-:W-:-:S03]  /*c5e0*/  LEA R18, P0, R5, R154, 0x1 ;  /* 0x0000009a05127211 */ /* 0x000fc600078008ff */
[----:B------:R-:W-:Y:S02]  /*c5f0*/  IMAD.IADD R11, R240, 0x1, -R61 ;  /* 0x00000001f00b7824 */ /* 0x000fe400078e0a3d */
[----:B------:R-:W-:Y:S01]  /*c600*/  IMAD.IADD R21, R72, 0x1, R3 ;  /* 0x0000000148157824 */ /* 0x000fe200078e0203 */
[----:B------:R-:W-:Y:S01]  /*c610*/  LEA.HI.X R19, R5, R155, R8, 0x1, P0 ;  /* 0x0000009b05137211 */ /* 0x000fe200000f0c08 */
[----:B------:R-:W-:Y:S01]  /*c620*/  IMAD.IADD R5, R151, 0x1, R4 ;  /* 0x0000000197057824 */ /* 0x000fe200078e0204 */
[----:B------:R-:W-:Y:S02]  /*c630*/  ISETP.GE.AND P0, PT, R146, R11, PT ;  /* 0x0000000b9200720c */ /* 0x000fe40003f06270 */
[C---:B--2---:R-:W-:Y:S01]  /*c640*/  LEA R16, P1, R150.reuse, R154, 0x1 ;  /* 0x0000009a96107211 */ /* 0x044fe200078208ff */
[----:B------:R-:W-:Y:S01]  /*c650*/  IMAD.SHL.U32 R27, R9, 0x10, RZ ;  /* 0x00000010091b7824 */ /* 0x000fe200078e00ff */
[----:B------:R-:W-:Y:S02]  /*c660*/  ISETP.GT.AND P0, PT, R55, -0x8, !P0 ;  /* 0xfffffff83700780c */ /* 0x000fe40004704270 */
[----:B------:R-:W-:-:S02]  /*c670*/  LEA.HI.X R17, R150, R155, R5, 0x1, P1 ;  /* 0x0000009b96117211 */ /* 0x000fc400008f0c05 */
        /* <DEDUP_REMOVED lines=10> */
[----:B------:R1:W5:Y:S01]  /*c720*/  LD.E.128 R32, [R48.64] ;  /* 0x0000000630207980 */ /* 0x000362000c101d00 */
[----:B------:R-:W-:Y:S01]  /*c730*/  ISETP.GE.AND P2, PT, R24, R7, PT ;  /* 0x000000071800720c */ /* 0x000fe20003f46270 */
[C---:B------:R-:W-:Y:S01]  /*c740*/  IMAD.SHL.U32 R39, R0.reuse, 0x2, RZ ;  /* 0x0000000200277824 */ /* 0x040fe200078e00ff */
[----:B------:R-:W-:Y:S01]  /*c750*/  SHF.L.U64.HI R3, R0, 0x1, R8 ;  /* 0x0000000100037819 */ /* 0x000fe20000010208 */
[----:B------:R-:W-:Y:S03]  /*c760*/  BSSY B0, `(.L_x_2617) ;  /* 0x000002c000007945 */ /* 0x000fe60003800000 */
[----:B------:R-:W-:-:S02]  /*c770*/  IADD3 R36, P1, R14, R39, RZ ;  /* 0x000000270e247210 */ /* 0x000fc40007f3e0ff */
[----:B-----5:R-:W-:-:S03]  /*c780*/  IADD3 R38, P0, R12, R39, RZ ;  /* 0x000000270c267210 */ /* 0x020fc60007f1e0ff */
[--C-:B------:R-:W-:Y:S02]  /*c790*/  IMAD.X R37, R15, 0x1, R3.reuse, P1 ;  /* 0x000000010f257824 */ /* 0x100fe400008e0603 */
[----:B------:R-:W-:Y:S01]  /*c7a0*/  IMAD.X R39, R13, 0x1, R3, P0 ;  /* 0x000000010d277824 */ /* 0x000fe200000e0603 */
[----:B------:R-:W-:Y:S05]  /*c7b0*/  @P2 BRA `(.L_x_2618) ;  /* 0x0000026000002947 */ /* 0x000fea0003800000 */
[----:B------:R-:W2:Y:S04]  /*c7c0*/  LD.E.64 R2, [R38.64] ;  /* 0x0000000626027980 */ /* 0x000ea8000c101b00 */
[----:B------:R-:W3:Y:S01]  /*c7d0*/  LD.E.64 R4, [R36.64] ;  /* 0x0000000624047980 */ /* 0x000ee2000c101b00 */
[C---:B------:R-:W-:Y:S02]  /*c7e0*/  SHF.L.U32 R10, R33.reuse, 0x10, RZ ;  /* 0x00000010210a7819 */ /* 0x040fe400000006ff */
[----:B------:R-:W-:-:S02]  /*c7f0*/  LOP3.LUT R6, R33, 0xffff0000, RZ, 0xc0, !PT ;  /* 0xffff000021067812 */ /* 0x000fc400078ec0ff */
[C---:B------:R-:W-:Y:S02]  /*c800*/  SHF.L.U32 R41, R35.reuse, 0x10, RZ ;  /* 0x0000001023297819 */ /* 0x040fe400000006ff */
[----:B------:R-:W-:Y:S02]  /*c810*/  LOP3.LUT R35, R35, 0xffff0000, RZ, 0xc0, !PT ;  /* 0xffff000023237812 */ /* 0x000fe400078ec0ff */
[----:B------:R-:W-:Y:S02]  /*c820*/  LOP3.LUT R40, R32, 0xffff0000, RZ, 0xc0, !PT ;  /* 0xffff000020287812 */ /* 0x000fe400078ec0ff */
[----:B------:R-:W-:Y:S02]  /*c830*/  LOP3.LUT R42, R34, 0xffff0000, RZ, 0xc0, !PT ;  /* 0xffff0000222a7812 */ /* 0x000fe400078ec0ff */
[----:B------:R-:W-:Y:S01]  /*c840*/  SHF.L.U32 R20, R32, 0x10, RZ ;  /* 0x0000001020147819 */ /* 0x000fe200000006ff */
[----:B------:R-:W-:Y:S01]  /*c850*/  IMAD.U32 R32, R34, 0x10000, RZ ;  /* 0x0001000022207824 */ /* 0x000fe200078e00ff */
[----:B--2---:R-:W-:-:S02]  /*c860*/  LOP3.LUT R23, R2, 0xffff0000, RZ, 0xc0, !PT ;  /* 0xffff000002177812 */ /* 0x004fc400078ec0ff */
        /* <DEDUP_REMOVED lines=8> */
[C---:B------:R-:W-:Y:S02]  /*c8f0*/  FFMA.FTZ R21, R10.reuse, R33, -R21 ;  /* 0x000000210a157223 */ /* 0x040fe40000010815 */
[----:B------:R-:W-:Y:S01]  /*c900*/  FFMA.FTZ R6, R10, R23, R6 ;  /* 0x000000170a067223 */ /* 0x000fe20000010006 */
[----:B------:R-:W-:Y:S01]  /*c910*/  SHF.L.U32 R23, R2, 0x10, RZ ;  /* 0x0000001002177819 */ /* 0x000fe200000006ff */
[----:B------:R-:W-:-:S02]  /*c920*/  IMAD.U32 R33, R4, 0x10000, RZ ;  /* 0x0001000004217824 */ /* 0x000fc400078e00ff */
[-C--:B------:R-:W-:Y:S02]  /*c930*/  FMUL.FTZ R35, R35, R26.reuse ;  /* 0x0000001a23237220 */ /* 0x080fe40000410000 */
[----:B------:R-:W-:Y:S02]  /*c940*/  FMUL.FTZ R2, R40, R23 ;  /* 0x0000001728027220 */ /* 0x000fe40000410000 */
[----:B------:R-:W-:Y:S02]  /*c950*/  FMUL.FTZ R4, R42, R3 ;  /* 0x000000032a047220 */ /* 0x000fe40000410000 */
[----:B------:R-:W-:Y:S02]  /*c960*/  FMUL.FTZ R40, R40, R33 ;  /* 0x0000002128287220 */ /* 0x000fe40000410000 */
[----:B------:R-:W-:Y:S02]  /*c970*/  FMUL.FTZ R42, R42, R5 ;  /* 0x000000052a2a7220 */ /* 0x000fe40000410000 */
[----:B------:R-:W-:-:S02]  /*c980*/  FFMA.FTZ R34, R41, R26, -R34 ;  /* 0x0000001a29227223 */ /* 0x000fc40000010822 */
[----:B------:R-:W-:Y:S02]  /*c990*/  FFMA.FTZ R35, R41, R22, R35 ;  /* 0x0000001629237223 */ /* 0x000fe40000010023 */
[----:B------:R-:W-:Y:S01]  /*c9a0*/  FFMA.FTZ R2, R20, R33, -R2 ;  /* 0x0000002114027223 */ /* 0x000fe20000010802 */
[----:B------:R-:W-:Y:S01]  /*c9b0*/  F2FP.BF16.PACK_AB R33, R6, R21 ;  /* 0x000000150621723e */ /* 0x000fe200000010ff */
[----:B------:R-:W-:Y:S01]  /*c9c0*/  FFMA.FTZ R23, R20, R23, R40 ;  /* 0x0000001714177223 */ /* 0x000fe20000010028 */
[----:B------:R-:W-:Y:S01]  /*c9d0*/  F2FP.BF16.PACK_AB R35, R35, R34 ;  /* 0x000000222323723e */ /* 0x000fe200000010ff */
[C---:B------:R-:W-:Y:S02]  /*c9e0*/  FFMA.FTZ R4, R32.reuse, R5, -R4 ;  /* 0x0000000520047223 */ /* 0x040fe40000010804 */
[----:B------:R-:W-:Y:S01]  /*c9f0*/  FFMA.FTZ R3, R32, R3, R42 ;  /* 0x0000000320037223 */ /* 0x000fe2000001002a */
[----:B------:R-:W-:-:S04]  /*ca00*/  F2FP.BF16.PACK_AB R32, R23, R2 ;  /* 0x000000021720723e */ /* 0x000fc800000010ff */
[----:B------:R-:W-:Y:S02]  /*ca10*/  F2FP.BF16.PACK_AB R34, R3, R4 ;  /* 0x000000040322723e */ /* 0x000fe400000010ff */
.L_x_2618:
[----:B------:R-:W-:Y:S05]  /*ca20*/  BSYNC B0 ;  /* 0x0000000000007941 */ /* 0x000fea0003800000 */
.L_x_2617:
[----:B------:R2:W-:Y:S04]  /*ca30*/  STS.128 [R241], R32 ;  /* 0x00000020f1007388 */ /* 0x0005e80000000c00 */
[----:B------:R2:W5:Y:S01]  /*ca40*/  LD.E.128 R20, [R48.64+0x80] ;  /* 0x0000800630147980 */ /* 0x000562000c101d00 */
[----:B------:R-:W-:Y:S01]  /*ca50*/  IADD3 R2, R24, 0x40, RZ ;  /* 0x0000004018027810 */ /* 0x000fe20007ffe0ff */
[----:B------:R-:W-:Y:S03]  /*ca60*/  BSSY B0, `(.L_x_2619) ;  /* 0x000002b000007945 */ /* 0x000fe60003800000 */
[----:B------:R-:W-:-:S13]  /*ca70*/  ISETP.GE.AND P0, PT, R2, R7, PT ;  /* 0x000000070200720c */ /* 0x000fda0003f06270 */
[----:B------:R-:W-:Y:S05]  /*ca80*/  @P0 BRA `(.L_x_2620) ;  /* 0x0000028000000947 */ /* 0x000fea0003800000 */
[----:B------:R-:W3:Y:S04]  /*ca90*/  LD.E.64 R2, [R38.64+0x40] ;  /* 0x0000400626027980 */ /* 0x000ee8000c101b00 */
[----:B------:R-:W4:Y:S01]  /*caa0*/  LD.E.64 R4, [R36.64+0x40] ;  /* 0x0000400624047980 */ /* 0x000f22000c101b00 */
[----:B-----5:R-:W-:Y:S01]  /*cab0*/  LOP3.LUT R6, R21, 0xffff0000, RZ, 0xc0, !PT ;  /* 0xffff000015067812 */ /* 0x020fe200078ec0ff */
[----:B------:R-:W-:Y:S01]  /*cac0*/  IMAD.U32 R43, R23, 0x10000, RZ ;  /* 0x00010000172b7824 */ /* 0x000fe200078e00ff */
[----:B------:R-:W-:Y:S02]  /*cad0*/  SHF.L.U32 R10, R21, 0x10, RZ ;  /* 0x00000010150a7819 */ /* 0x000fe400000006ff */
[C---:B------:R-:W-:Y:S02]  /*cae0*/  SHF.L.U32 R21, R20.reuse, 0x10, RZ ;  /* 0x0000001014157819 */ /* 0x040fe400000006ff */
[----:B--2---:R-:W-:-:S02]  /*caf0*/  LOP3.LUT R34, R20, 0xffff0000, RZ, 0xc0, !PT ;  /* 0xffff000014227812 */ /* 0x004fc400078ec0ff */
[----:B------:R-:W-:Y:S02]  /*cb00*/  LOP3.LUT R41, R23, 0xffff0000, RZ, 0xc0, !PT ;  /* 0xffff000017297812 */ /* 0x000fe400078ec0ff */
[C---:B------:R-:W-:Y:S02]  /*cb10*/  SHF.L.U32 R32, R22.reuse, 0x10, RZ ;  /* 0x0000001016207819 */ /* 0x040fe400000006ff */
[----:B------:R-:W-:Y:S02]  /*cb20*/  LOP3.LUT R40, R22, 0xffff0000, RZ, 0xc0, !PT ;  /* 0xffff000016287812 */ /* 0x000fe400078ec0ff */
[C---:B---3--:R-:W-:Y:S01]  /*cb30*/  LOP3.LUT R33, R2.reuse, 0xffff0000, RZ, 0xc0, !PT ;  /* 0xffff000002217812 */ /* 0x048fe200078ec0ff */
[----:B------:R-:W-:Y:S01]  /*cb40*/  IMAD.U32 R2, R2, 0x10000, RZ ;  /* 0x0001000002027824 */ /* 0x000fe200078e00ff */
[----:B------:R-:W-:Y:S02]  /*cb50*/  LOP3.LUT R20, R3, 0xffff0000, RZ, 0xc0, !PT ;  /* 0xffff000003147812 */ /* 0x000fe400078ec0ff */
        /* <DEDUP_REMOVED lines=27> */
.L_x_2620:
[----:B------:R-:W-:Y:S05]  /*cd10*/  BSYNC B0 ;  /* 0x0000000000007941 */ /* 0x000fea0003800000 */
.L_x_2619:
[----:B-----5:R3:W-:Y:S04]  /*cd20*/  STS.128 [R241+0x2000], R20 ;  /* 0x00200014f1007388 */ /* 0x0207e80000000c00 */
[----:B--2---:R3:W5:Y:S01]  /*cd30*/  LD.E.128 R32, [R48.64+0x100] ;  /* 0x0001000630207980 */ /* 0x004762000c101d00 */
[----:B------:R-:W-:Y:S01]  /*cd40*/  IADD3 R2, R24, 0x80, RZ ;  /* 0x0000008018027810 */ /* 0x000fe20007ffe0ff */
[----:B------:R-:W-:Y:S03]  /*cd50*/  BSSY B0, `(.L_x_2621) ;  /* 0x0000029000007945 */ /* 0x000fe60003800000 */
[----:B------:R-:W-:-:S13]  /*cd60*/  ISETP.GE.AND P0, PT, R2, R7, PT ;  /* 0x000000070200720c */ /* 0x000fda0003f06270 */
[----:B------:R-:W-:Y:S05]  /*cd70*/  @P0 BRA `(.L_x_2622) ;  /* 0x0000026000000947 */ /* 0x000fea0003800000 */
[----:B------:R-:W2:Y:S04]  /*cd80*/  LD.E.64 R2, [R38.64+0x80] ;  /* 0x0000800626027980 */ /* 0x000ea8000c101b00 */
[----:B------:R-:W4:Y:S01]  /*cd90*/  LD.E.64 R4, [R36.64+0x80] ;  /* 0x0000800624047980 */ /* 0x000f22000c101b00 */
[C---:B-----5:R-:W-:Y:S02]  /*cda0*/  SHF.L.U32 R10, R33.reuse, 0x10, RZ ;  /* 0x00000010210a7819 */ /* 0x060fe400000006ff */
[----:B------:R-:W-:Y:S02]  /*cdb0*/  LOP3.LUT R6, R33, 0xffff0000, RZ, 0xc0, !PT ;  /* 0xffff000021067812 */ /* 0x000fe400078ec0ff */
[C---:B------:R-:W-:Y:S02]  /*cdc0*/  SHF.L.U32 R41, R35.reuse, 0x10, RZ ;  /* 0x0000001023297819 */ /* 0x040fe400000006ff */
[----:B------:R-:W-:-:S02]  /*cdd0*/  LOP3.LUT R35, R35, 0xffff0000, RZ, 0xc0, !PT ;  /* 0xffff000023237812 */ /* 0x000fc400078ec0ff */
[----:B------:R-:W-:Y:S02]  /*cde0*/  LOP3.LUT R40, R32, 0xffff0000, RZ, 0xc0, !PT ;  /* 0xffff000020287812 */ /* 0x000fe400078ec0ff */
[----:B------:R-:W-:Y:S02]  /*cdf0*/  LOP3.LUT R42, R34, 0xffff0000, RZ, 0xc0, !PT ;  /* 0xffff0000222a7812 */ /* 0x000fe400078ec0ff */
[----:B---3--:R-:W-:Y:S01]  /*ce00*/  SHF.L.U32 R20, R32, 0x10, RZ ;  /* 0x0000001020147819 */ /* 0x008fe200000006ff */
[----:B------:R-:W-:Y:S01]  /*ce10*/  IMAD.U32 R32, R34, 0x10000, RZ ;  /* 0x0001000022207824 */ /* 0x000fe200078e00ff */
[----:B--2---:R-:W-:Y:S02]  /*ce20*/  LOP3.LUT R23, R2, 0xffff0000, RZ, 0xc0, !PT ;  /* 0xffff000002177812 */ /* 0x004fe400078ec0ff */
[----:B------:R-:W-:Y:S02]  /*ce30*/  LOP3.LUT R22, R3, 0xffff0000, RZ, 0xc0, !PT ;  /* 0xffff000003167812 */ /* 0x000fe400078ec0ff */
        /* <DEDUP_REMOVED lines=11> */
[----:B------:R-:W-:Y:S02]  /*cef0*/  FMUL.FTZ R35, R35, R26 ;  /* 0x0000001a23237220 */ /* 0x000fe40000410000 */
[----:B------:R-:W-:Y:S02]  /*cf00*/  FMUL.FTZ R2, R40, R23 ;  /* 0x0000001728027220 */ /* 0x000fe40000410000 */
[----:B------:R-:W-:Y:S02]  /*cf10*/  FMUL.FTZ R4, R42, R3 ;  /* 0x000000032a047220 */ /* 0x000fe40000410000 */
[----:B------:R-:W-:-:S02]  /*cf20*/  FMUL.FTZ R40, R40, R33 ;  /* 0x0000002128287220 */ /* 0x000fc40000410000 */
        /* <DEDUP_REMOVED lines=11> */
.L_x_2622:
[----:B------:R-:W-:Y:S05]  /*cfe0*/  BSYNC B0 ;  /* 0x0000000000007941 */ /* 0x000fea0003800000 */
.L_x_2621:
[----:B-----5:R2:W-:Y:S04]  /*cff0*/  STS.128 [R241+0x4000], R32 ;  /* 0x00400020f1007388 */ /* 0x0205e80000000c00 */
[----:B---3--:R2:W5:Y:S01]  /*d000*/  LD.E.128 R20, [R48.64+0x180] ;  /* 0x0001800630147980 */ /* 0x008562000c101d00 */
[----:B------:R-:W-:Y:S01]  /*d010*/  IADD3 R2, R24, 0xc0, RZ ;  /* 0x000000c018027810 */ /* 0x000fe20007ffe0ff */
[----:B------:R-:W-:Y:S03]  /*d020*/  BSSY B0, `(.L_x_2623) ;  /* 0x000002b000007945 */ /* 0x000fe60003800000 */
[----:B------:R-:W-:-:S13]  /*d030*/  ISETP.GE.AND P0, PT, R2, R7, PT ;  /* 0x000000070200720c */ /* 0x000fda0003f06270 */
[----:B------:R-:W-:Y:S05]  /*d040*/  @P0 BRA `(.L_x_2624) ;  /* 0x0000028000000947 */ /* 0x000fea0003800000 */
[----:B------:R-:W3:Y:S04]  /*d050*/  LD.E.64 R2, [R38.64+0xc0] ;  /* 0x0000c00626027980 */ /* 0x000ee8000c101b00 */
[----:B--2---:R4:W2:Y:S01]  /*d060*/  LD.E.64 R4, [R36.64+0xc0] ;  /* 0x0000c00624047980 */ /* 0x0048a2000c101b00 */
[----:B-----5:R-:W-:Y:S01]  /*d070*/  LOP3.LUT R6, R21, 0xffff0000, RZ, 0xc0, !PT ;  /* 0xffff000015067812 */ /* 0x020fe200078ec0ff */
[----:B------:R-:W-:Y:S01]  /*d080*/  IMAD.U32 R43, R23, 0x10000, RZ ;  /* 0x00010000172b7824 */ /* 0x000fe200078e00ff */
[----:B------:R-:W-:Y:S02]  /*d090*/  SHF.L.U32 R10, R21, 0x10, RZ ;  /* 0x00000010150a7819 */ /* 0x000fe400000006ff */
[C---:B------:R-:W-:Y:S02]  /*d0a0*/  SHF.L.U32 R21, R20.reuse, 0x10, RZ ;  /* 0x0000001014157819 */ /* 0x040fe400000006ff */
[----:B------:R-:W-:-:S02]  /*d0b0*/  LOP3.LUT R34, R20, 0xffff0000, RZ, 0xc0, !PT ;  /* 0xffff000014227812 */ /* 0x000fc400078ec0ff */
[----:B------:R-:W-:Y:S02]  /*d0c0*/  LOP3.LUT R41, R23, 0xffff0000, RZ, 0xc0, !PT ;  /* 0xffff000017297812 */ /* 0x000fe400078ec0ff */
[C---:B------:R-:W-:Y:S02]  /*d0d0*/  SHF.L.U32 R32, R22.reuse, 0x10, RZ ;  /* 0x0000001016207819 */ /* 0x040fe400000006ff */
[----:B----4-:R-:W-:Y:S02]  /*d0e0*/  LOP3.LUT R36, R22, 0xffff0000, RZ, 0xc0, !PT ;  /* 0xffff000016247812 */ /* 0x010fe400078ec0ff */
        /* <DEDUP_REMOVED lines=30> */
.L_x_2624:
[----:B------:R-:W-:Y:S05]  /*d2d0*/  BSYNC B0 ;  /* 0x0000000000007941 */ /* 0x000fea0003800000 */
.L_x_2623:
[----:B-----5:R3:W-:Y:S02]  /*d2e0*/  STS.128 [R241+0x6000], R20 ;  /* 0x00600014f1007388 */ /* 0x0207e40000000c00 */
.L_x_2616:
[----:B------:R-:W-:Y:S05]  /*d2f0*/  BSYNC B1 ;  /* 0x0000000000017941 */ /* 0x000fea0003800000 */
.L_x_2615:
[----:B------:R-:W-:Y:S01]  /*d300*/  IADD3 R6, R146, 0x10, RZ ;  /* 0x0000001092067810 */ /* 0x000fe20007ffe0ff */
[----:B------:R-:W-:Y:S03]  /*d310*/  BSSY B1, `(.L_x_2625) ;  /* 0x00000c1000017945 */ /* 0x000fe60003800000 */
[----:B------:R-:W-:-:S04]  /*d320*/  ISETP.GE.AND P0, PT, R6, R11, PT ;  /* 0x0000000b0600720c */ /* 0x000fc80003f06270 */
[----:B------:R-:W-:-:S13]  /*d330*/  ISETP.LT.OR P0, PT, R55, -0x87, P0 ;  /* 0xffffff793700780c */ /* 0x000fda0000701670 */
[----:B------:R-:W-:Y:S05]  /*d340*/  @P0 BRA `(.L_x_2626) ;  /* 0x00000bd000000947 */ /* 0x000fea0003800000 */
[----:B---3--:R3:W5:Y:S01]  /*d350*/  LD.E.128 R20, [R30.64] ;  /* 0x000000061e147980 */ /* 0x008762000c101d00 */
[C---:B------:R-:W-:Y:S01]  /*d360*/  IADD3 R3, P0, R27.reuse, R0, RZ ;  /* 0x000000001b037210 */ /* 0x040fe20007f1e0ff */
[----:B------:R-:W-:Y:S03]  /*d370*/  BSSY B0, `(.L_x_2627) ;  /* 0x0000031000007945 */ /* 0x000fe60003800000 */
[----:B------:R-:W-:Y:S01]  /*d380*/  LEA.HI.X.SX32 R2, R27, R8, 0x1, P0 ;  /* 0x000000081b027211 */ /* 0x000fe200000f0eff */
[C---:B------:R-:W-:Y:S01]  /*d390*/  IMAD.SHL.U32 R37, R3.reuse, 0x2, RZ ;  /* 0x0000000203257824 */ /* 0x040fe200078e00ff */
[----:B------:R-:W-:Y:S02]  /*d3a0*/  ISETP.GE.AND P0, PT, R24, R7, PT ;  /* 0x000000071800720c */ /* 0x000fe40003f06270 */
[----:B------:R-:W-:Y:S02]  /*d3b0*/  SHF.L.U64.HI R3, R3, 0x1, R2 ;  /* 0x0000000103037819 */ /* 0x000fe40000010202 */
[----:B------:R-:W-:-:S02]  /*d3c0*/  IADD3 R26, P2, R14, R37, RZ ;  /* 0x000000250e1a7210 */ /* 0x000fc40007f5e0ff */
[----:B-----5:R-:W-:-:S03]  /*d3d0*/  IADD3 R36, P1, R12, R37, RZ ;  /* 0x000000250c247210 */ /* 0x020fc60007f3e0ff */
[--C-:B------:R-:W-:Y:S02]  /*d3e0*/  IMAD.X R27, R15, 0x1, R3.reuse, P2 ;  /* 0x000000010f1b7824 */ /* 0x100fe400010e0603 */
[----:B------:R-:W-:Y:S02]  /*d3f0*/  IMAD.X R37, R13, 0x1, R3, P1 ;  /* 0x000000010d257824 */ /* 0x000fe400008e0603 */
[----:B------:R-:W-:Y:S05]  /*d400*/  @P0 BRA `(.L_x_2628) ;  /* 0x0000027000000947 */ /* 0x000fea0003800000 */
[----:B------:R-:W4:Y:S04]  /*d410*/  LD.E.64 R2, [R36.64] ;  /* 0x0000000624027980 */ /* 0x000f28000c101b00 */
[----:B------:R-:W5:Y:S01]  /*d420*/  LD.E.64 R4, [R26.64] ;  /* 0x000000061a047980 */ /* 0x000f62000c101b00 */
[C---:B--2---:R-:W-:Y:S01]  /*d430*/  SHF.L.U32 R32, R21.reuse, 0x10, RZ ;  /* 0x0000001015207819 */ /* 0x044fe200000006ff */
[----:B------:R-:W-:Y:S01]  /*d440*/  IMAD.U32 R38, R22, 0x10000, RZ ;  /* 0x0001000016267824 */ /* 0x000fe200078e00ff */
[----:B------:R-:W-:-:S02]  /*d450*/  LOP3.LUT R10, R21, 0xffff0000, RZ, 0xc0, !PT ;  /* 0xffff0000150a7812 */ /* 0x000fc400078ec0ff */
[C---:B------:R-:W-:Y:S02]  /*d460*/  SHF.L.U32 R21, R20.reuse, 0x10, RZ ;  /* 0x0000001014157819 */ /* 0x040fe400000006ff */
[----:B------:R-:W-:Y:S02]  /*d470*/  LOP3.LUT R40, R20, 0xffff0000, RZ, 0xc0, !PT ;  /* 0xffff000014287812 */ /* 0x000fe400078ec0ff */
[C---:B------:R-:W-:Y:S02]  /*d480*/  LOP3.LUT R39, R23.reuse, 0xffff0000, RZ, 0xc0, !PT ;  /* 0xffff000017277812 */ /* 0x040fe400078ec0ff */
[----:B------:R-:W-:Y:S02]  /*d490*/  LOP3.LUT R42, R22, 0xffff0000, RZ, 0xc0, !PT ;  /* 0xffff0000162a7812 */ /* 0x000fe400078ec0ff */
[----:B------:R-:W-:Y:S02]  /*d4a0*/  SHF.L.U32 R41, R23, 0x10, RZ ;  /* 0x0000001017297819 */ /* 0x000fe400000006ff */
[C---:B----4-:R-:W-:Y:S01]  /*d4b0*/  LOP3.LUT R20, R3.reuse, 0xffff0000, RZ, 0xc0, !PT ;  /* 0xffff000003147812 */ /* 0x050fe200078ec0ff */
[----:B------:R-:W-:Y:S01]  /*d4c0*/  IMAD.U32 R3, R3, 0x10000, RZ ;  /* 0x0001000003037824 */ /* 0x000fe200078e00ff */
[----:B------:R-:W-:-:S02]  /*d4d0*/  LOP3.LUT R33, R2, 0xffff0000, RZ, 0xc0, !PT ;  /* 0xffff000002217812 */ /* 0x000fc400078ec0ff */
[----:B-----5:R-:W-:Y:S01]  /*d4e0*/  LOP3.LUT R34, R5, 0xffff0000, RZ, 0xc0, !PT ;  /* 0xffff000005227812 */ /* 0x020fe200078ec0ff */
[C---:B------:R-:W-:Y:S01]  /*d4f0*/  FMUL.FTZ R22, R39.reuse, R20 ;  /* 0x0000001427167220 */ /* 0x040fe20000410000 */
[----:B------:R-:W-:Y:S01]  /*d500*/  LOP3.LUT R35, R4, 0xffff0000, RZ, 0xc0, !PT ;  /* 0xffff000004237812 */ /* 0x000fe200078ec0ff */
[----:B------:R-:W-:Y:S01]  /*d510*/  FMUL.FTZ R23, R10, R33 ;  /* 0x000000210a177220 */ /* 0x000fe20000410000 */
[----:B------:R-:W-:Y:S01]  /*d520*/  SHF.L.U32 R2, R2, 0x10, RZ ;  /* 0x0000001002027819 */ /* 0x000fe200000006ff */
[----:B------:R-:W-:Y:S01]  /*d530*/  FMUL.FTZ R39, R39, R34 ;  /* 0x0000002227277220 */ /* 0x000fe20000410000 */
[----:B------:R-:W-:Y:S01]  /*d540*/  SHF.L.U32 R4, R4, 0x10, RZ ;  /* 0x0000001004047819 */ /* 0x000fe200000006ff */
[-C--:B------:R-:W-:Y:S01]  /*d550*/  FMUL.FTZ R10, R10, R35.reuse ;  /* 0x000000230a0a7220 */ /* 0x080fe20000410000 */
[----:B------:R-:W-:Y:S01]  /*d560*/  SHF.L.U32 R5, R5, 0x10, RZ ;  /* 0x0000001005057819 */ /* 0x000fe200000006ff */
[----:B------:R-:W-:Y:S02]  /*d570*/  FFMA.FTZ R39, R41, R20, R39 ;  /* 0x0000001429277223 */ /* 0x000fe40000010027 */
[----:B------:R-:W-:-:S02]  /*d580*/  FFMA.FTZ R23, R32, R35, -R23 ;  /* 0x0000002320177223 */ /* 0x000fc40000010817 */
[----:B------:R-:W-:Y:S02]  /*d590*/  FFMA.FTZ R10, R32, R33, R10 ;  /* 0x00000021200a7223 */ /* 0x000fe4000001000a */
[C---:B------:R-:W-:Y:S02]  /*d5a0*/  FMUL.FTZ R20, R40.reuse, R2 ;  /* 0x0000000228147220 */ /* 0x040fe40000410000 */
[-C--:B------:R-:W-:Y:S01]  /*d5b0*/  FMUL.FTZ R40, R40, R4.reuse ;  /* 0x0000000428287220 */ /* 0x080fe20000410000 */
[----:B------:R-:W-:Y:S01]  /*d5c0*/  F2FP.BF16.PACK_AB R10, R10, R23 ;  /* 0x000000170a0a723e */ /* 0x000fe200000010ff */
[C---:B------:R-:W-:Y:S02]  /*d5d0*/  FMUL.FTZ R32, R42.reuse, R3 ;  /* 0x000000032a207220 */ /* 0x040fe40000410000 */
[----:B------:R-:W-:Y:S02]  /*d5e0*/  FMUL.FTZ R42, R42, R5 ;  /* 0x000000052a2a7220 */ /* 0x000fe40000410000 */
[----:B------:R-:W-:-:S02]  /*d5f0*/  FFMA.FTZ R20, R21, R4, -R20 ;  /* 0x0000000415147223 */ /* 0x000fc40000010814 */
[----:B------:R-:W-:Y:S02]  /*d600*/  FFMA.FTZ R22, R41, R34, -R22 ;  /* 0x0000002229167223 */ /* 0x000fe40000010816 */
[----:B------:R-:W-:Y:S02]  /*d610*/  FFMA.FTZ R21, R21, R2, R40 ;  /* 0x0000000215157223 */ /* 0x000fe40000010028 */
[C---:B------:R-:W-:Y:S01]  /*d620*/  FFMA.FTZ R32, R38.reuse, R5, -R32 ;  /* 0x0000000526207223 */ /* 0x040fe20000010820 */
[----:B------:R-:W-:Y:S01]  /*d630*/  F2FP.BF16.PACK_AB R23, R39, R22 ;  /* 0x000000162717723e */ /* 0x000fe200000010ff */
[----:B------:R-:W-:Y:S01]  /*d640*/  FFMA.FTZ R3, R38, R3, R42 ;  /* 0x0000000326037223 */ /* 0x000fe2000001002a */
[----:B------:R-:W-:Y:S02]  /*d650*/  F2FP.BF16.PACK_AB R20, R21, R20 ;  /* 0x000000141514723e */ /* 0x000fe400000010ff */
[----:B------:R-:W-:Y:S02]  /*d660*/  MOV R21, R10 ;  /* 0x0000000a00157202 */ /* 0x000fe40000000f00 */
[----:B------:R-:W-:-:S02]  /*d670*/  F2FP.BF16.PACK_AB R22, R3, R32 ;  /* 0x000000200316723e */ /* 0x000fc400000010ff */
.L_x_2628:
[----:B------:R-:W-:Y:S05]  /*d680*/  BSYNC B0 ;  /* 0x0000000000007941 */ /* 0x000fea0003800000 */
.L_x_2627:
[----:B------:R4:W-:Y:S04]  /*d690*/  STS.128 [R241+0x800], R20 ;  /* 0x00080014f1007388 */ /* 0x0009e80000000c00 */
[----:B--2---:R4:W5:Y:S01]  /*d6a0*/  LD.E.128 R32, [R30.64+0x80] ;  /* 0x000080061e207980 */ /* 0x004962000c101d00 */
[----:B------:R-:W-:Y:S01]  /*d6b0*/  IADD3 R2, R24, 0x40, RZ ;  /* 0x0000004018027810 */ /* 0x000fe20007ffe0ff */
[----:B------:R-:W-:Y:S03]  /*d6c0*/  BSSY B0, `(.L_x_2629) ;  /* 0x0000029000007945 */ /* 0x000fe60003800000 */
[----:B------:R-:W-:-:S13]  /*d6d0*/  ISETP.GE.AND P0, PT, R2, R7, PT ;  /* 0x000000070200720c */ /* 0x000fda0003f06270 */
[----:B------:R-:W-:Y:S05]  /*d6e0*/  @P0 BRA `(.L_x_2630) ;  /* 0x0000026000000947 */ /* 0x000fea0003800000 */
[----:B------:R-:W2:Y:S04]  /*d6f0*/  LD.E.64 R2, [R36.64+0x40] ;  /* 0x0000400624027980 */ /* 0x000ea8000c101b00 */
[----:B---3--:R-:W3:Y:S01]  /*d700*/  LD.E.64 R4, [R26.64+0x40] ;  /* 0x000040061a047980 */ /* 0x008ee2000c101b00 */
[C---:B----45:R-:W-:Y:S01]  /*d710*/  SHF.L.U32 R20, R33.reuse, 0x10, RZ ;  /* 0x0000001021147819 */ /* 0x070fe200000006ff */
[----:B------:R-:W-:Y:S01]  /*d720*/  IMAD.U32 R38, R34, 0x10000, RZ ;  /* 0x0001000022267824 */ /* 0x000fe200078e00ff */
        /* <DEDUP_REMOVED lines=32> */
[----:B------:R-:W-:-:S04]  /*d930*/  F2FP.BF16.PACK_AB R32, R21, R20 ;  /* 0x000000141520723e */ /* 0x000fc800000010ff */
[----:B------:R-:W-:Y:S02]  /*d940*/  F2FP.BF16.PACK_AB R34, R3, R22 ;  /* 0x000000160322723e */ /* 0x000fe400000010ff */
.L_x_2630:
[----:B------:R-:W-:Y:S05]  /*d950*/  BSYNC B0 ;  /* 0x0000000000007941 */ /* 0x000fea0003800000 */
.L_x_2629:
[----:B-----5:R2:W-:Y:S04]  /*d960*/  STS.128 [R241+0x2800], R32 ;  /* 0x00280020f1007388 */ /* 0x0205e80000000c00 */
[----:B----4-:R2:W5:Y:S01]  /*d970*/  LD.E.128 R20, [R30.64+0x100] ;  /* 0x000100061e147980 */ /* 0x010562000c101d00 */
[----:B------:R-:W-:Y:S01]  /*d980*/  IADD3 R2, R24, 0x80, RZ ;  /* 0x0000008018027810 */ /* 0x000fe20007ffe0ff */
[----:B------:R-:W-:Y:S03]  /*d990*/  BSSY B0, `(.L_x_2631) ;  /* 0x000002a000007945 */ /* 0x000fe60003800000 */
[----:B------:R-:W-:-:S13]  /*d9a0*/  ISETP.GE.AND P0, PT, R2, R7, PT ;  /* 0x000000070200720c */ /* 0x000fda0003f06270 */
[----:B------:R-:W-:Y:S05]  /*d9b0*/  @P0 BRA `(.L_x_2632) ;  /* 0x0000027000000947 */ /* 0x000fea0003800000 */
[----:B------:R-:W4:Y:S04]  /*d9c0*/  LD.E.64 R2, [R36.64+0x80] ;  /* 0x0000800624027980 */ /* 0x000f28000c101b00 */
        /* <DEDUP_REMOVED lines=9> */
[C---:B----4-:R-:W-:Y:S01]  /*da60*/  LOP3.LUT R20, R3.reuse, 0xffff0000, RZ, 0xc0, !PT ;  /* 0xffff000003147812 */ /* 0x050fe200078ec0ff */
        /* <DEDUP_REMOVED lines=28> */
.L_x_2632:
[----:B------:R-:W-:Y:S05]  /*dc30*/  BSYNC B0 ;  /* 0x0000000000007941 */ /* 0x000fea0003800000 */
.L_x_2631:
[----:B-----5:R4:W-:Y:S04]  /*dc40*/  STS.128 [R241+0x4800], R20 ;  /* 0x00480014f1007388 */ /* 0x0209e80000000c00 */
        /* <DEDUP_REMOVED lines=24> */
[----:B------:R-:W-:Y:S01]  /*ddd0*/  IMAD.U32 R4, R4, 0x10000, RZ ;  /* 0x0001000004047824 */ /* 0x000fe200078e00ff */
[----:B------:R-:W-:Y:S01]  /*dde0*/  SHF.L.U32 R5, R5, 0x10, RZ ;  /* 0x0000001005057819 */ /* 0x000fe200000006ff */
[----:B------:R-:W-:-:S02]  /*ddf0*/  FFMA.FTZ R23, R20, R33, -R23 ;  /* 0x0000002114177223 */ /* 0x000fc40000010817 */
[----:B------:R-:W-:Y:S02]  /*de00*/  FFMA.FTZ R10, R20, R31, R10 ;  /* 0x0000001f140a7223 */ /* 0x000fe4000001000a */
[-C--:B------:R-:W-:Y:S02]  /*de10*/  FMUL.FTZ R35, R35, R26.reuse ;  /* 0x0000001a23237220 */ /* 0x080fe40000410000 */
[----:B------:R-:W-:Y:S01]  /*de20*/  FFMA.FTZ R27, R39, R26, -R27 ;  /* 0x0000001a271b7223 */ /* 0x000fe2000001081b */
[----:B------:R-:W-:Y:S01]  /*de30*/  F2FP.BF16.PACK_AB R33, R10, R23 ;  /* 0x000000170a21723e */ /* 0x000fe200000010ff */
[----:B------:R-:W-:Y:S02]  /*de40*/  FMUL.FTZ R20, R32, R2 ;  /* 0x0000000220147220 */ /* 0x000fe40000410000 */
[----:B------:R-:W-:Y:S02]  /*de50*/  FMUL.FTZ R26, R34, R3 ;  /* 0x00000003221a7220 */ /* 0x000fe40000410000 */
[----:B------:R-:W-:-:S02]  /*de60*/  FMUL.FTZ R32, R32, R4 ;  /* 0x0000000420207220 */ /* 0x000fc40000410000 */
[-C--:B------:R-:W-:Y:S02]  /*de70*/  FMUL.FTZ R34, R34, R5.reuse ;  /* 0x0000000522227220 */ /* 0x080fe40000410000 */
[----:B------:R-:W-:Y:S02]  /*de80*/  FFMA.FTZ R20, R21, R4, -R20 ;  /* 0x0000000415147223 */ /* 0x000fe40000010814 */
[----:B------:R-:W-:Y:S02]  /*de90*/  FFMA.FTZ R22, R39, R22, R35 ;  /* 0x0000001627167223 */ /* 0x000fe40000010023 */
[----:B------:R-:W-:Y:S02]  /*dea0*/  FFMA.FTZ R21, R21, R2, R32 ;  /* 0x0000000215157223 */ /* 0x000fe40000010020 */
[----:B------:R-:W-:Y:S01]  /*deb0*/  FFMA.FTZ R26, R30, R5, -R26 ;  /* 0x000000051e1a7223 */ /* 0x000fe2000001081a */
[----:B------:R-:W-:Y:S01]  /*dec0*/  F2FP.BF16.PACK_AB R35, R22, R27 ;  /* 0x0000001b1623723e */ /* 0x000fe200000010ff */
[----:B------:R-:W-:Y:S01]  /*ded0*/  FFMA.FTZ R3, R30, R3, R34 ;  /* 0x000000031e037223 */ /* 0x000fe20000010022 */
[----:B------:R-:W-:-:S04]  /*dee0*/  F2FP.BF16.PACK_AB R32, R21, R20 ;  /* 0x000000141520723e */ /* 0x000fc800000010ff */
[----:B------:R-:W-:Y:S02]  /*def0*/  F2FP.BF16.PACK_AB R34, R3, R26 ;  /* 0x0000001a0322723e */ /* 0x000fe400000010ff */
.L_x_2634:
[----:B------:R-:W-:Y:S05]  /*df00*/  BSYNC B0 ;  /* 0x0000000000007941 */ /* 0x000fea0003800000 */
.L_x_2633:
[----:B-----5:R2:W-:Y:S02]  /*df10*/  STS.128 [R241+0x6800], R32 ;  /* 0x00680020f1007388 */ /* 0x0205e40000000c00 */
.L_x_2626:
[----:B------:R-:W-:Y:S05]  /*df20*/  BSYNC B1 ;  /* 0x0000000000017941 */ /* 0x000fea0003800000 */
.L_x_2625:
[----:B------:R-:W-:Y:S01]  /*df30*/  IADD3 R10, R146, 0x20, RZ ;  /* 0x00000020920a7810 */ /* 0x000fe20007ffe0ff */
[----:B------:R-:W-:Y:S03]  /*df40*/  BSSY B1, `(.L_x_2635) ;  /* 0x00000c0000017945 */ /* 0x000fe60003800000 */
[----:B------:R-:W-:-:S04]  /*df50*/  ISETP.GE.AND P0, PT, R10, R11, PT ;  /* 0x0000000b0a00720c */ /* 0x000fc80003f06270 */
[----:B------:R-:W-:-:S13]  /*df60*/  ISETP.LT.OR P0, PT, R55, -0x107, P0 ;  /* 0xfffffef93700780c */ /* 0x000fda0000701670 */
[----:B------:R-:W-:Y:S05]  /*df70*/  @P0 BRA `(.L_x_2636) ;  /* 0x00000bc000000947 */ /* 0x000fea0003800000 */
[----:B---34-:R3:W5:Y:S01]  /*df80*/  LD.E.128 R20, [R18.64] ;  /* 0x0000000612147980 */ /* 0x018762000c101d00 */
[----:B------:R-:W-:Y:S01]  /*df90*/  IMAD.SHL.U32 R3, R9, 0x20, RZ ;  /* 0x0000002009037824 */ /* 0x000fe200078e00ff */
[----:B------:R-:W-:Y:S04]  /*dfa0*/  BSSY B0, `(.L_x_2637) ;  /* 0x0000031000007945 */ /* 0x000fe80003800000 */
[----:B------:R-:W-:-:S04]  /*dfb0*/  IADD3 R2, P0, R3, R0, RZ ;  /* 0x0000000003027210 */ /* 0x000fc80007f1e0ff */
[----:B------:R-:W-:Y:S01]  /*dfc0*/  LEA.HI.X.SX32 R3, R3, R8, 0x1, P0 ;  /* 0x0000000803037211 */ /* 0x000fe200000f0eff */
[----:B------:R-:W-:Y:S01]  /*dfd0*/  IMAD.SHL.U32 R31, R2, 0x2, RZ ;  /* 0x00000002021f7824 */ /* 0x000fe200078e00ff */
[----:B------:R-:W-:Y:S02]  /*dfe0*/  ISETP.GE.AND P0, PT, R24, R7, PT ;  /* 0x000000071800720c */ /* 0x000fe40003f06270 */
[----:B------:R-:W-:Y:S02]  /*dff0*/  SHF.L.U64.HI R3, R2, 0x1, R3 ;  /* 0x0000000102037819 */ /* 0x000fe40000010203 */
[-C--:B------:R-:W-:Y:S02]  /*e000*/  IADD3 R26, P2, R14, R31.reuse, RZ ;  /* 0x0000001f0e1a7210 */ /* 0x080fe40007f5e0ff */
[----:B-----5:R-:W-:-:S03]  /*e010*/  IADD3 R30, P1, R12, R31, RZ ;  /* 0x0000001f0c1e7210 */ /* 0x020fc60007f3e0ff */
[--C-:B------:R-:W-:Y:S02]  /*e020*/  IMAD.X R27, R15, 0x1, R3.reuse, P2 ;  /* 0x000000010f1b7824 */ /* 0x100fe400010e0603 */
[----:B------:R-:W-:Y:S02]  /*e030*/  IMAD.X R31, R13, 0x1, R3, P1 ;  /* 0x000000010d1f7824 */ /* 0x000fe400008e0603 */
[----:B------:R-:W-:Y:S05]  /*e040*/  @P0 BRA `(.L_x_2638) ;  /* 0x0000026000000947 */ /* 0x000fea0003800000 */
[----:B---3--:R-:W3:Y:S04]  /*e050*/  LD.E.64 R2, [R30.64] ;  /* 0x000000061e027980 */ /* 0x008ee8000c101b00 */
[----:B------:R-:W4:Y:S01]  /*e060*/  LD.E.64 R4, [R26.64] ;  /* 0x000000061a047980 */ /* 0x000f22000c101b00 */
[C---:B--2---:R-:W-:Y:S01]  /*e070*/  SHF.L.U32 R32, R21.reuse, 0x10, RZ ;  /* 0x0000001015207819 */ /* 0x044fe200000006ff */
[----:B------:R-:W-:Y:S01]  /*e080*/  IMAD.U32 R39, R22, 0x10000, RZ ;  /* 0x0001000016277824 */ /* 0x000fe200078e00ff */
[----:B------:R-:W-:-:S02]  /*e090*/  LOP3.LUT R21, R21, 0xffff0000, RZ, 0xc0, !PT ;  /* 0xffff000015157812 */ /* 0x000fc400078ec0ff */
[C---:B------:R-:W-:Y:S02]  /*e0a0*/  SHF.L.U32 R38, R23.reuse, 0x10, RZ ;  /* 0x0000001017267819 */ /* 0x040fe400000006ff */
[----:B------:R-:W-:Y:S02]  /*e0b0*/  LOP3.LUT R37, R23, 0xffff0000, RZ, 0xc0, !PT ;  /* 0xffff000017257812 */ /* 0x000fe400078ec0ff */
[C---:B------:R-:W-:Y:S02]  /*e0c0*/  SHF.L.U32 R33, R20.reuse, 0x10, RZ ;  /* 0x0000001014217819 */ /* 0x040fe400000006ff */
[----:B------:R-:W-:Y:S02]  /*e0d0*/  LOP3.LUT R40, R20, 0xffff0000, RZ, 0xc0, !PT ;  /* 0xffff000014287812 */ /* 0x000fe400078ec0ff */
[----:B------:R-:W-:Y:S02]  /*e0e0*/  LOP3.LUT R41, R22, 0xffff0000, RZ, 0xc0, !PT ;  /* 0xffff000016297812 */ /* 0x000fe400078ec0ff */
[----:B---3--:R-:W-:-:S02]  /*e0f0*/  LOP3.LUT R34, R2, 0xffff0000, RZ, 0xc0, !PT ;  /* 0xffff000002227812 */ /* 0x008fc400078ec0ff */
[----:B------:R-:W-:Y:S02]  /*e100*/  LOP3.LUT R20, R3, 0xffff0000, RZ, 0xc0, !PT ;  /* 0xffff000003147812 */ /* 0x000fe400078ec0ff */
[C---:B----4-:R-:W-:Y:S01]  /*e110*/  LOP3.LUT R36, R4.reuse, 0xffff0000, RZ, 0xc0, !PT ;  /* 0xffff000004247812 */ /* 0x050fe200078ec0ff */
[----:B------:R-:W-:Y:S01]  /*e120*/  FMUL.FTZ R23, R21, R34 ;  /* 0x0000002215177220 */ /* 0x000fe20000410000 */
[----:B------:R-:W-:Y:S01]  /*e130*/  LOP3.LUT R35, R5, 0xffff0000, RZ, 0xc0, !PT ;  /* 0xffff000005237812 */ /* 0x000fe200078ec0ff */
[----:B------:R-:W-:Y:S01]  /*e140*/  IMAD.U32 R4, R4, 0x10000, RZ ;  /* 0x0001000004047824 */ /* 0x000fe200078e00ff */
[----:B------:R-:W-:Y:S01]  /*e150*/  SHF.L.U32 R2, R2, 0x10, RZ ;  /* 0x0000001002027819 */ /* 0x000fe200000006ff */
[-C--:B------:R-:W-:Y:S02]  /*e160*/  FMUL.FTZ R21, R21, R36.reuse ;  /* 0x0000002415157220 */ /* 0x080fe40000410000 */
[C---:B------:R-:W-:Y:S01]  /*e170*/  FFMA.FTZ R23, R32.reuse, R36, -R23 ;  /* 0x0000002420177223 */ /* 0x040fe20000010817 */
[----:B------:R-:W-:Y:S01]  /*e180*/  SHF.L.U32 R36, R5, 0x10, RZ ;  /* 0x0000001005247819 */ /* 0x000fe200000006ff */
[----:B------:R-:W-:Y:S01]  /*e190*/  FFMA.FTZ R32, R32, R34, R21 ;  /* 0x0000002220207223 */ /* 0x000fe20000010015 */
[----:B------:R-:W-:Y:S01]  /*e1a0*/  SHF.L.U32 R34, R3, 0x10, RZ ;  /* 0x0000001003227819 */ /* 0x000fe200000006ff */
[----:B------:R-:W-:-:S02]  /*e1b0*/  FMUL.FTZ R22, R37, R20 ;  /* 0x0000001425167220 */ /* 0x000fc40000410000 */
[----:B------:R-:W-:Y:S01]  /*e1c0*/  FMUL.FTZ R37, R37, R35 ;  /* 0x0000002325257220 */ /* 0x000fe20000410000 */
[----:B------:R-:W-:Y:S01]  /*e1d0*/  F2FP.BF16.PACK_AB R21, R32, R23 ;  /* 0x000000172015723e */ /* 0x000fe200000010ff */
[C---:B------:R-:W-:Y:S02]  /*e1e0*/  FMUL.FTZ R3, R40.reuse, R2 ;  /* 0x0000000228037220 */ /* 0x040fe40000410000 */
[C---:B------:R-:W-:Y:S02]  /*e1f0*/  FMUL.FTZ R5, R41.reuse, R34 ;  /* 0x0000002229057220 */ /* 0x040fe40000410000 */
[----:B------:R-:W-:Y:S02]  /*e200*/  FMUL.FTZ R40, R40, R4 ;  /* 0x0000000428287220 */ /* 0x000fe40000410000 */
[----:B------:R-:W-:Y:S02]  /*e210*/  FMUL.FTZ R41, R41, R36 ;  /* 0x0000002429297220 */ /* 0x000fe40000410000 */
[----:B------:R-:W-:-:S02]  /*e220*/  FFMA.FTZ R22, R38, R35, -R22 ;  /* 0x0000002326167223 */ /* 0x000fc40000010816 */
[----:B------:R-:W-:Y:S02]  /*e230*/  FFMA.FTZ R37, R38, R20, R37 ;  /* 0x0000001426257223 */ /* 0x000fe40000010025 */
[C---:B------:R-:W-:Y:S02]  /*e240*/  FFMA.FTZ R3, R33.reuse, R4, -R3 ;  /* 0x0000000421037223 */ /* 0x040fe40000010803 */
[----:B------:R-:W-:Y:S01]  /*e250*/  FFMA.FTZ R40, R33, R2, R40 ;  /* 0x0000000221287223 */ /* 0x000fe20000010028 */
[----:B------:R-:W-:Y:S01]  /*e260*/  F2FP.BF16.PACK_AB R23, R37, R22 ;  /* 0x000000162517723e */ /* 0x000fe200000010ff */
[C---:B------:R-:W-:Y:S02]  /*e270*/  FFMA.FTZ R5, R39.reuse, R36, -R5 ;  /* 0x0000002427057223 */ /* 0x040fe40000010805 */
[----:B------:R-:W-:Y:S01]  /*e280*/  FFMA.FTZ R34, R39, R34, R41 ;  /* 0x0000002227227223 */ /* 0x000fe20000010029 */
[----:B------:R-:W-:-:S04]  /*e290*/  F2FP.BF16.PACK_AB R20, R40, R3 ;  /* 0x000000032814723e */ /* 0x000fc800000010ff */
[----:B------:R-:W-:Y:S02]  /*e2a0*/  F2FP.BF16.PACK_AB R22, R34, R5 ;  /* 0x000000052216723e */ /* 0x000fe400000010ff */
.L_x_2638:
[----:B---3--:R-:W-:Y:S05]  /*e2b0*/  BSYNC B0 ;  /* 0x0000000000007941 */ /* 0x008fea0003800000 */
.L_x_2637:
[----:B------:R3:W-:Y:S04]  /*e2c0*/  STS.128 [R241+0x1000], R20 ;  /* 0x00100014f1007388 */ /* 0x0007e80000000c00 */
[----:B--2---:R3:W5:Y:S01]  /*e2d0*/  LD.E.128 R32, [R18.64+0x80] ;  /* 0x0000800612207980 */ /* 0x004762000c101d00 */
[----:B------:R-:W-:Y:S01]  /*e2e0*/  IADD3 R2, R24, 0x40, RZ ;  /* 0x0000004018027810 */ /* 0x000fe20007ffe0ff */
[----:B------:R-:W-:Y:S03]  /*e2f0*/  BSSY B0, `(.L_x_2639) ;  /* 0x0000029000007945 */ /* 0x000fe60003800000 */
[----:B------:R-:W-:-:S13]  /*e300*/  ISETP.GE.AND P0, PT, R2, R7, PT ;  /* 0x000000070200720c */ /* 0x000fda0003f06270 */
[----:B------:R-:W-:Y:S05]  /*e310*/  @P0 BRA `(.L_x_2640) ;  /* 0x0000026000000947 */ /* 0x000fea0003800000 */
[----:B------:R-:W2:Y:S04]  /*e320*/  LD.E.64 R2, [R30.64+0x40] ;  /* 0x000040061e027980 */ /* 0x000ea8000c101b00 */
[----:B------:R-:W4:Y:S01]  /*e330*/  LD.E.64 R4, [R26.64+0x40] ;  /* 0x000040061a047980 */ /* 0x000f22000c101b00 */
[C---:B---3-5:R-:W-:Y:S01]  /*e340*/  SHF.L.U32 R21, R33.reuse, 0x10, RZ ;  /* 0x0000001021157819 */ /* 0x068fe200000006ff */
[----:B------:R-:W-:Y:S01]  /*e350*/  IMAD.U32 R39, R34, 0x10000, RZ ;  /* 0x0001000022277824 */ /* 0x000fe200078e00ff */
[----:B------:R-:W-:Y:S02]  /*e360*/  LOP3.LUT R20, R33, 0xffff0000, RZ, 0xc0, !PT ;  /* 0xffff000021147812 */ /* 0x000fe400078ec0ff */
[----:B------:R-:W-:Y:S02]  /*e370*/  LOP3.LUT R36, R35, 0xffff0000, RZ, 0xc0, !PT ;  /* 0xffff000023247812 */ /* 0x000fe400078ec0ff */
[----:B------:R-:W-:-:S02]  /*e380*/  SHF.L.U32 R22, R32, 0x10, RZ ;  /* 0x0000001020167819 */ /* 0x000fc400000006ff */
[----:B------:R-:W-:Y:S02]  /*e390*/  LOP3.LUT R40, R32, 0xffff0000, RZ, 0xc0, !PT ;  /* 0xffff000020287812 */ /* 0x000fe400078ec0ff */
[----:B------:R-:W-:Y:S02]  /*e3a0*/  SHF.L.U32 R38, R35, 0x10, RZ ;  /* 0x0000001023267819 */ /* 0x000fe400000006ff */
[----:B------:R-:W-:Y:S02]  /*e3b0*/  LOP3.LUT R41, R34, 0xffff0000, RZ, 0xc0, !PT ;  /* 0xffff000022297812 */ /* 0x000fe400078ec0ff */
[----:B--2---:R-:W-:Y:S02]  /*e3c0*/  LOP3.LUT R33, R2, 0xffff0000, RZ, 0xc0, !PT ;  /* 0xffff000002217812 */ /* 0x004fe400078ec0ff */
[----:B------:R-:W-:Y:S02]  /*e3d0*/  LOP3.LUT R23, R3, 0xffff0000, RZ, 0xc0, !PT ;  /* 0xffff000003177812 */ /* 0x000fe400078ec0ff */
[----:B----4-:R-:W-:Y:S01]  /*e3e0*/  LOP3.LUT R37, R4, 0xffff0000, RZ, 0xc0, !PT ;  /* 0xffff000004257812 */ /* 0x010fe200078ec0ff */
[----:B------:R-:W-:Y:S01]  /*e3f0*/  FMUL.FTZ R32, R20, R33 ;  /* 0x0000002114207220 */ /* 0x000fe20000410000 */
[----:B------:R-:W-:Y:S01]  /*e400*/  LOP3.LUT R35, R5, 0xffff0000, RZ, 0xc0, !PT ;  /* 0xffff000005237812 */ /* 0x000fe200078ec0ff */
[----:B------:R-:W-:-:S02]  /*e410*/  FMUL.FTZ R34, R36, R23 ;  /* 0x0000001724227220 */ /* 0x000fc40000410000 */
[-C--:B------:R-:W-:Y:S02]  /*e420*/  FMUL.FTZ R20, R20, R37.reuse ;  /* 0x0000002514147220 */ /* 0x080fe40000410000 */
[C---:B------:R-:W-:Y:S02]  /*e430*/  FFMA.FTZ R32, R21.reuse, R37, -R32 ;  /* 0x0000002515207223 */ /* 0x040fe40000010820 */
[----:B------:R-:W-:Y:S01]  /*e440*/  FFMA.FTZ R21, R21, R33, R20 ;  /* 0x0000002115157223 */ /* 0x000fe20000010014 */
[----:B------:R-:W-:Y:S01]  /*e450*/  SHF.L.U32 R33, R2, 0x10, RZ ;  /* 0x0000001002217819 */ /* 0x000fe200000006ff */
[-C--:B------:R-:W-:Y:S01]  /*e460*/  FMUL.FTZ R36, R36, R35.reuse ;  /* 0x0000002324247220 */ /* 0x080fe20000410000 */
[----:B------:R-:W-:Y:S01]  /*e470*/  SHF.L.U32 R2, R3, 0x10, RZ ;  /* 0x0000001003027819 */ /* 0x000fe200000006ff */
[----:B------:R-:W-:Y:S02]  /*e480*/  FFMA.FTZ R34, R38, R35, -R34 ;  /* 0x0000002326227223 */ /* 0x000fe40000010822 */
[----:B------:R-:W-:Y:S01]  /*e490*/  IMAD.U32 R35, R4, 0x10000, RZ ;  /* 0x0001000004237824 */ /* 0x000fe200078e00ff */
[----:B------:R-:W-:Y:S01]  /*e4a0*/  SHF.L.U32 R4, R5, 0x10, RZ ;  /* 0x0000001005047819 */ /* 0x000fe200000006ff */
[----:B------:R-:W-:-:S02]  /*e4b0*/  FMUL.FTZ R3, R40, R33 ;  /* 0x0000002128037220 */ /* 0x000fc40000410000 */
[C---:B------:R-:W-:Y:S02]  /*e4c0*/  FMUL.FTZ R5, R41.reuse, R2 ;  /* 0x0000000229057220 */ /* 0x040fe40000410000 */
[----:B------:R-:W-:Y:S02]  /*e4d0*/  FMUL.FTZ R40, R40, R35 ;  /* 0x0000002328287220 */ /* 0x000fe40000410000 */
[----:B------:R-:W-:Y:S02]  /*e4e0*/  FMUL.FTZ R41, R41, R4 ;  /* 0x0000000429297220 */ /* 0x000fe40000410000 */
[----:B------:R-:W-:Y:S02]  /*e4f0*/  FFMA.FTZ R23, R38, R23, R36 ;  /* 0x0000001726177223 */ /* 0x000fe40000010024 */
[C---:B------:R-:W-:Y:S02]  /*e500*/  FFMA.FTZ R3, R22.reuse, R35, -R3 ;  /* 0x0000002316037223 */ /* 0x040fe40000010803 */
[----:B------:R-:W-:Y:S01]  /*e510*/  FFMA.FTZ R40, R22, R33, R40 ;  /* 0x0000002116287223 */ /* 0x000fe20000010028 */
[----:B------:R-:W-:Y:S01]  /*e520*/  F2FP.BF16.PACK_AB R33, R21, R32 ;  /* 0x000000201521723e */ /* 0x000fe200000010ff */
[----:B------:R-:W-:Y:S01]  /*e530*/  FFMA.FTZ R5, R39, R4, -R5 ;  /* 0x0000000427057223 */ /* 0x000fe20000010805 */
[----:B------:R-:W-:Y:S01]  /*e540*/  F2FP.BF16.PACK_AB R35, R23, R34 ;  /* 0x000000221723723e */ /* 0x000fe200000010ff */
[----:B------:R-:W-:Y:S01]  /*e550*/  FFMA.FTZ R2, R39, R2, R41 ;  /* 0x0000000227027223 */ /* 0x000fe20000010029 */
[----:B------:R-:W-:-:S04]  /*e560*/  F2FP.BF16.PACK_AB R32, R40, R3 ;  /* 0x000000032820723e */ /* 0x000fc800000010ff */
[----:B------:R-:W-:Y:S02]  /*e570*/  F2FP.BF16.PACK_AB R34, R2, R5 ;  /* 0x000000050222723e */ /* 0x000fe400000010ff */
.L_x_2640:
[----:B------:R-:W-:Y:S05]  /*e580*/  BSYNC B0 ;  /* 0x0000000000007941 */ /* 0x000fea0003800000 */
.L_x_2639:
[----:B-----5:R2:W-:Y:S04]  /*e590*/  STS.128 [R241+0x3000], R32 ;  /* 0x00300020f1007388 */ /* 0x0205e80000000c00 */
[----:B---3--:R2:W5:Y:S01]  /*e5a0*/  LD.E.128 R20, [R18.64+0x100] ;  /* 0x0001000612147980 */ /* 0x008562000c101d00 */
[----:B------:R-:W-:Y:S01]  /*e5b0*/  IADD3 R2, R24, 0x80, RZ ;  /* 0x0000008018027810 */ /* 0x000fe20007ffe0ff */
[----:B------:R-:W-:Y:S03]  /*e5c0*/  BSSY B0, `(.L_x_2641) ;  /* 0x0000029000007945 */ /* 0x000fe60003800000 */
[----:B------:R-:W-:-:S13]  /*e5d0*/  ISETP.GE.AND P0, PT, R2, R7, PT ;  /* 0x000000070200720c */ /* 0x000fda0003f06270 */
[----:B------:R-:W-:Y:S05]  /*e5e0*/  @P0 BRA `(.L_x_2642) ;  /* 0x0000026000000947 */ /* 0x000fea0003800000 */
[----:B------:R-:W3:Y:S04]  /*e5f0*/  LD.E.64 R2, [R30.64+0x80] ;  /* 0x000080061e027980 */ /* 0x000ee8000c101b00 */
[----:B------:R-:W4:Y:S01]  /*e600*/  LD.E.64 R4, [R26.64+0x80] ;  /* 0x000080061a047980 */ /* 0x000f22000c101b00 */
[C---:B--2--5:R-:W-:Y:S01]  /*e610*/  SHF.L.U32 R32, R21.reuse, 0x10, RZ ;  /* 0x0000001015207819 */ /* 0x064fe200000006ff */
        /* <DEDUP_REMOVED lines=9> */
[C---:B----4-:R-:W-:Y:S01]  /*e6b0*/  LOP3.LUT R36, R4.reuse, 0xffff0000, RZ, 0xc0, !PT ;  /* 0xffff000004247812 */ /* 0x050fe200078ec0ff */
        /* <DEDUP_REMOVED lines=25> */
.L_x_2642:
[----:B------:R-:W-:Y:S05]  /*e850*/  BSYNC B0 ;  /* 0x0000000000007941 */ /* 0x000fea0003800000 */
.L_x_2641:
        /* <DEDUP_REMOVED lines=8> */
[C---:B---3-5:R-:W-:Y:S02]  /*e8e0*/  SHF.L.U32 R20, R32.reuse, 0x10, RZ ;  /* 0x0000001020147819 */ /* 0x068fe400000006ff */
        /* <DEDUP_REMOVED lines=29> */
[----:B------:R-:W-:Y:S02]  /*eac0*/  FFMA.FTZ R2, R20, R2, R37 ;  /* 0x0000000214027223 */ /* 0x000fe40000010025 */
[C---:B------:R-:W-:Y:S02]  /*ead0*/  FFMA.FTZ R18, R35.reuse, R5, -R18 ;  /* 0x0000000523127223 */ /* 0x040fe40000010812 */
[----:B------:R-:W-:Y:S01]  /*eae0*/  FFMA.FTZ R3, R35, R3, R34 ;  /* 0x0000000323037223 */ /* 0x000fe20000010022 */
[----:B------:R-:W-:-:S02]  /*eaf0*/  F2FP.BF16.PACK_AB R35, R32, R27 ;  /* 0x0000001b2023723e */ /* 0x000fc400000010ff */
[----:B------:R-:W-:Y:S02]  /*eb00*/  F2FP.BF16.PACK_AB R32, R2, R21 ;  /* 0x000000150220723e */ /* 0x000fe400000010ff */
[----:B------:R-:W-:Y:S02]  /*eb10*/  F2FP.BF16.PACK_AB R34, R3, R18 ;  /* 0x000000120322723e */ /* 0x000fe400000010ff */
.L_x_2644:
[----:B------:R-:W-:Y:S05]  /*eb20*/  BSYNC B0 ;  /* 0x0000000000007941 */ /* 0x000fea0003800000 */
.L_x_2643:
[----:B-----5:R2:W-:Y:S02]  /*eb30*/  STS.128 [R241+0x7000], R32 ;  /* 0x00700020f1007388 */ /* 0x0205e40000000c00 */
.L_x_2636:
[----:B------:R-:W-:Y:S05]  /*eb40*/  BSYNC B1 ;  /* 0x0000000000017941 */ /* 0x000fea0003800000 */
.L_x_2635:
[----:B---3--:R-:W-:-:S04]  /*eb50*/  IADD3 R18, R146, 0x30, RZ ;  /* 0x0000003092127810 */ /* 0x008fc80007ffe0ff */
[----:B------:R-:W-:-:S04]  /*eb60*/  ISETP.GE.AND P0, PT, R18, R11, PT ;  /* 0x0000000b1200720c */ /* 0x000fc80003f06270 */
[----:B------:R-:W-:-:S13]  /*eb70*/  ISETP.LT.OR P0, PT, R55, -0x187, P0 ;  /* 0xfffffe793700780c */ /* 0x000fda0000701670 */
[----:B------:R-:W-:Y:S05]  /*eb80*/  @P0 BRA `(.L_x_2645) ;  /* 0x0000680000000947 */ /* 0x000fea0003800000 */
[----:B----4-:R3:W5:Y:S01]  /*eb90*/  LD.E.128 R20, [R16.64] ;  /* 0x0000000610147980 */ /* 0x010762000c101d00 */
[----:B------:R-:W-:Y:S01]  /*eba0*/  IMAD R9, R9, 0x30, RZ ;  /* 0x0000003009097824 */ /* 0x000fe200078e02ff */
        /* <DEDUP_REMOVED lines=13> */
[C---:B------:R-:W-:Y:S02]  /*ec80*/  SHF.L.U32 R11, R21.reuse, 0x10, RZ ;  /* 0x00000010150b7819 */ /* 0x040fe400000006ff */
[----:B------:R-:W-:-:S02]  /*ec90*/  LOP3.LUT R0, R21, 0xffff0000, RZ, 0xc0, !PT ;  /* 0xffff000015007812 */ /* 0x000fc400078ec0ff */
[C---:B------:R-:W-:Y:S02]  /*eca0*/  SHF.L.U32 R12, R20.reuse, 0x10, RZ ;  /* 0x00000010140c7819 */ /* 0x040fe400000006ff */
[----:B------:R-:W-:Y:S02]  /*ecb0*/  LOP3.LUT R31, R20, 0xffff0000, RZ, 0xc0, !PT ;  /* 0xffff0000141f7812 */ /* 0x000fe400078ec0ff */
[C---:B------:R-:W-:Y:S02]  /*ecc0*/  LOP3.LUT R20, R23.reuse, 0xffff0000, RZ, 0xc0, !PT ;  /* 0xffff000017147812 */ /* 0x040fe400078ec0ff */
[C---:B--2---:R-:W-:Y:S02]  /*ecd0*/  LOP3.LUT R32, R22.reuse, 0xffff0000, RZ, 0xc0, !PT ;  /* 0xffff000016207812 */ /* 0x044fe400078ec0ff */
[----:B------:R-:W-:Y:S01]  /*ece0*/  SHF.L.U32 R30, R23, 0x10, RZ ;  /* 0x00000010171e7819 */ /* 0x000fe200000006ff */
[----:B------:R-:W-:Y:S01]  /*ecf0*/  IMAD.U32 R23, R22, 0x10000, RZ ;  /* 0x0001000016177824 */ /* 0x000fe200078e00ff */
[----:B---3--:R-:W-:-:S02]  /*ed00*/  LOP3.LUT R15, R2, 0xffff0000, RZ, 0xc0, !PT ;  /* 0xffff0000020f7812 */ /* 0x008fc400078ec0ff */
[----:B------:R-:W-:Y:S02]  /*ed10*/  LOP3.LUT R13, R3, 0xffff0000, RZ, 0xc0, !PT ;  /* 0xffff0000030d7812 */ /* 0x000fe400078ec0ff */
[----:B----4-:R-:W-:Y:S01]  /*ed20*/  LOP3.LUT R21, R4, 0xffff0000, RZ, 0xc0, !PT ;  /* 0xffff000004157812 */ /* 0x010fe200078ec0ff */
[----:B------:R-:W-:Y:S01]  /*ed30*/  FMUL.FTZ R14, R0, R15 ;  /* 0x0000000f000e7220 */ /* 0x000fe20000410000 */
[----:B------:R-:W-:Y:S01]  /*ed40*/  LOP3.LUT R19, R5, 0xffff0000, RZ, 0xc0, !PT ;  /* 0xffff000005137812 */ /* 0x000fe200078ec0ff */
[----:B------:R-:W-:Y:S01]  /*ed50*/  IMAD.U32 R4, R4, 0x10000, RZ ;  /* 0x0001000004047824 */ /* 0x000fe200078e00ff */
[----:B------:R-:W-:Y:S01]  /*ed60*/  SHF.L.U32 R2, R2, 0x10, RZ ;  /* 0x0000001002027819 */ /* 0x000fe200000006ff */
[-C--:B------:R-:W-:Y:S01]  /*ed70*/  FMUL.FTZ R0, R0, R21.reuse ;  /* 0x0000001500007220 */ /* 0x080fe20000410000 */
[----:B------:R-:W-:Y:S01]  /*ed80*/  SHF.L.U32 R3, R3, 0x10, RZ ;  /* 0x0000001003037819 */ /* 0x000fe200000006ff */
[----:B------:R-:W-:Y:S01]  /*ed90*/  FFMA.FTZ R14, R11, R21, -R14 ;  /* 0x000000150b0e7223 */ /* 0x000fe2000001080e */
[----:B------:R-:W-:Y:S01]  /*eda0*/  SHF.L.U32 R5, R5, 0x10, RZ ;  /* 0x0000001005057819 */ /* 0x000fe200000006ff */
[----:B------:R-:W-:-:S02]  /*edb0*/  FMUL.FTZ R22, R20, R13 ;  /* 0x0000000d14167220 */ /* 0x000fc40000410000 */
[----:B------:R-:W-:Y:S02]  /*edc0*/  FFMA.FTZ R11, R11, R15, R0 ;  /* 0x0000000f0b0b7223 */ /* 0x000fe40000010000 */
[----:B------:R-:W-:Y:S02]  /*edd0*/  FMUL.FTZ R20, R20, R19 ;  /* 0x0000001314147220 */ /* 0x000fe40000410000 */
[----:B------:R-:W-:Y:S01]  /*ede0*/  FMUL.FTZ R15, R31, R2 ;  /* 0x000000021f0f7220 */ /* 0x000fe20000410000 */
[----:B------:R-:W-:Y:S01]  /*edf0*/  F2FP.BF16.PACK_AB R21, R11, R14 ;  /* 0x0000000e0b15723e */ /* 0x000fe200000010ff */
[C---:B------:R-:W-:Y:S02]  /*ee00*/  FMUL.FTZ R0, R32.reuse, R3 ;  /* 0x0000000320007220 */ /* 0x040fe40000410000 */
[----:B------:R-:W-:Y:S02]  /*ee10*/  FMUL.FTZ R31, R31, R4 ;  /* 0x000000041f1f7220 */ /* 0x000fe40000410000 */
[----:B------:R-:W-:-:S02]  /*ee20*/  FMUL.FTZ R32, R32, R5 ;  /* 0x0000000520207220 */ /* 0x000fc40000410000 */
[C---:B------:R-:W-:Y:S02]  /*ee30*/  FFMA.FTZ R22, R30.reuse, R19, -R22 ;  /* 0x000000131e167223 */ /* 0x040fe40000010816 */
[----:B------:R-:W-:Y:S02]  /*ee40*/  FFMA.FTZ R13, R30, R13, R20 ;  /* 0x0000000d1e0d7223 */ /* 0x000fe40000010014 */
[C---:B------:R-:W-:Y:S02]  /*ee50*/  FFMA.FTZ R15, R12.reuse, R4, -R15 ;  /* 0x000000040c0f7223 */ /* 0x040fe4000001080f */
[----:B------:R-:W-:Y:S02]  /*ee60*/  FFMA.FTZ R2, R12, R2, R31 ;  /* 0x000000020c027223 */ /* 0x000fe4000001001f */
[C---:B------:R-:W-:Y:S02]  /*ee70*/  FFMA.FTZ R0, R23.reuse, R5, -R0 ;  /* 0x0000000517007223 */ /* 0x040fe40000010800 */
[----:B------:R-:W-:Y:S01]  /*ee80*/  FFMA.FTZ R3, R23, R3, R32 ;  /* 0x0000000317037223 */ /* 0x000fe20000010020 */
[----:B------:R-:W-:-:S02]  /*ee90*/  F2FP.BF16.PACK_AB R23, R13, R22 ;  /* 0x000000160d17723e */ /* 0x000fc400000010ff */
[----:B------:R-:W-:Y:S02]  /*eea0*/  F2FP.BF16.PACK_AB R20, R2, R15 ;  /* 0x0000000f0214723e */ /* 0x000fe400000010ff */
[----:B------:R-:W-:Y:S02]  /*eeb0*/  F2FP.BF16.PACK_AB R22, R3, R0 ;  /* 0x000000000316723e */ /* 0x000fe400000010ff */
.L_x_2647:
[----:B---3--:R-:W-:Y:S05]  /*eec0*/  BSYNC B0 ;  /* 0x0000000000007941 */ /* 0x008fea0003800000 */
.L_x_2646:
        /* <DEDUP_REMOVED lines=8> */
[----:B-----5:R-:W-:Y:S01]  /*ef50*/  LOP3.LUT R0, R33, 0xffff0000, RZ, 0xc0, !PT ;  /* 0xffff000021007812 */ /* 0x020fe200078ec0ff */
[----:B---3--:R-:W-:Y:S01]  /*ef60*/  IMAD.U32 R23, R34, 0x10000, RZ ;  /* 0x0001000022177824 */ /* 0x008fe200078e00ff */
        /* <DEDUP_REMOVED lines=34> */
.L_x_2649:
[----:B------:R-:W-:Y:S05]  /*f190*/  BSYNC B0 ;  /* 0x0000000000007941 */ /* 0x000fea0003800000 */
.L_x_2648:
[----:B-----5:R2:W-:Y:S04]  /*f1a0*/  STS.128 [R241+0x3800], R32 ;  /* 0x00380020f1007388 */ /* 0x0205e80000000c00 */
[----:B------:R2:W5:Y:S01]  /*f1b0*/  LD.E.128 R12, [R16.64+0x100] ;  /* 0x00010006100c7980 */ /* 0x000562000c101d00 */
[----:B------:R-:W-:Y:S01]  /*f1c0*/  IADD3 R0, R24, 0x80, RZ ;  /* 0x0000008018007810 */ /* 0x000fe20007ffe0ff */
[----:B------:R-:W-:Y:S03]  /*f1d0*/  BSSY B0, `(.L_x_2650) ;  /* 0x0000029000007945 */ /* 0x000fe60003800000 */
[----:B------:R-:W-:-:S13]  /*f1e0*/  ISETP.GE.AND P0, PT, R0, R7, PT ;  /* 0x000000070000720c */ /* 0x000fda0003f06270 */
[----:B------:R-:W-:Y:S05]  /*f1f0*/  @P0 BRA `(.L_x_2651) ;  /* 0x0000026000000947 */ /* 0x000fea0003800000 */
[----:B------:R-:W4:Y:S04]  /*f200*/  LD.E.64 R2, [R26.64+0x80] ;  /* 0x000080061a027980 */ /* 0x000f28000c101b00 */
[----:B--2---:R-:W2:Y:S01]  /*f210*/  LD.E.64 R4, [R8.64+0x80] ;  /* 0x0000800608047980 */ /* 0x004ea2000c101b00 */
[C---:B-----5:R-:W-:Y:S01]  /*f220*/  LOP3.LUT R0, R13.reuse, 0xffff0000, RZ, 0xc0, !PT ;  /* 0xffff00000d007812 */ /* 0x060fe200078ec0ff */
[----:B------:R-:W-:Y:S01]  /*f230*/  IMAD.U32 R30, R14, 0x10000, RZ ;  /* 0x000100000e1e7824 */ /* 0x000fe200078e00ff */
[----:B------:R-:W-:Y:S02]  /*f240*/  SHF.L.U32 R11, R13, 0x10, RZ ;  /* 0x000000100d0b7819 */ /* 0x000fe400000006ff */
[C---:B------:R-:W-:Y:S02]  /*f250*/  SHF.L.U32 R13, R12.reuse, 0x10, RZ ;  /* 0x000000100c0d7819 */ /* 0x040fe400000006ff */
[----:B------:R-:W-:-:S02]  /*f260*/  LOP3.LUT R31, R12, 0xffff0000, RZ, 0xc0, !PT ;  /* 0xffff00000c1f7812 */ /* 0x000fc400078ec0ff */
[C---:B---3--:R-:W-:Y:S02]  /*f270*/  SHF.L.U32 R23, R15.reuse, 0x10, RZ ;  /* 0x000000100f177819 */ /* 0x048fe400000006ff */
[----:B------:R-:W-:Y:S02]  /*f280*/  LOP3.LUT R22, R15, 0xffff0000, RZ, 0xc0, !PT ;  /* 0xffff00000f167812 */ /* 0x000fe400078ec0ff */
[----:B------:R-:W-:Y:S02]  /*f290*/  LOP3.LUT R32, R14, 0xffff0000, RZ, 0xc0, !PT ;  /* 0xffff00000e207812 */ /* 0x000fe400078ec0ff */
[----:B----4-:R-:W-:Y:S02]  /*f2a0*/  LOP3.LUT R19, R2, 0xffff0000, RZ, 0xc0, !PT ;  /* 0xffff000002137812 */ /* 0x010fe400078ec0ff */
[----:B------:R-:W-:Y:S02]  /*f2b0*/  LOP3.LUT R15, R3, 0xffff0000, RZ, 0xc0, !PT ;  /* 0xffff0000030f7812 */ /* 0x000fe400078ec0ff */
[----:B--2---:R-:W-:Y:S01]  /*f2c0*/  LOP3.LUT R21, R4, 0xffff0000, RZ, 0xc0, !PT ;  /* 0xffff000004157812 */ /* 0x004fe200078ec0ff */
        /* <DEDUP_REMOVED lines=11> */
[C---:B------:R-:W-:Y:S02]  /*f380*/  FMUL.FTZ R0, R31.reuse, R2 ;  /* 0x000000021f007220 */ /* 0x040fe40000410000 */
[C---:B------:R-:W-:Y:S02]  /*f390*/  FMUL.FTZ R19, R32.reuse, R3 ;  /* 0x0000000320137220 */ /* 0x040fe40000410000 */
        /* <DEDUP_REMOVED lines=8> */
[----:B------:R-:W-:Y:S01]  /*f420*/  F2FP.BF16.PACK_AB R15, R15, R14 ;  /* 0x0000000e0f0f723e */ /* 0x000fe200000010ff */
[----:B------:R-:W-:Y:S01]  /*f430*/  FFMA.FTZ R32, R30, R3, R32 ;  /* 0x000000031e207223 */ /* 0x000fe20000010020 */
[----:B------:R-:W-:-:S04]  /*f440*/  F2FP.BF16.PACK_AB R12, R31, R0 ;  /* 0x000000001f0c723e */ /* 0x000fc800000010ff */
[----:B------:R-:W-:Y:S02]  /*f450*/  F2FP.BF16.PACK_AB R14, R32, R19 ;  /* 0x00000013200e723e */ /* 0x000fe400000010ff */
.L_x_2651:
[----:B------:R-:W-:Y:S05]  /*f460*/  BSYNC B0 ;  /* 0x0000000000007941 */ /* 0x000fea0003800000 */
.L_x_2650:
[----:B-----5:R4:W-:Y:S04]  /*f470*/  STS.128 [R241+0x5800], R12 ;  /* 0x0058000cf1007388 */ /* 0x0209e80000000c00 */
[----:B---3--:R4:W5:Y:S01]  /*f480*/  LD.E.128 R20, [R16.64+0x180] ;  /* 0x0001800610147980 */ /* 0x008962000c101d00 */
[----:B------:R-:W-:Y:S01]  /*f490*/  IADD3 R24, R24, 0xc0, RZ ;  /* 0x000000c018187810 */ /* 0x000fe20007ffe0ff */
[----:B------:R-:W-:Y:S03]  /*f4a0*/  BSSY B0, `(.L_x_2652) ;  /* 0x0000029000007945 */ /* 0x000fe60003800000 */
[----:B------:R-:W-:-:S13]  /*f4b0*/  ISETP.GE.AND P0, PT, R24, R7, PT ;  /* 0x000000071800720c */ /* 0x000fda0003f06270 */
[----:B------:R-:W-:Y:S05]  /*f4c0*/  @P0 BRA `(.L_x_2653) ;  /* 0x0000026000000947 */ /* 0x000fea0003800000 */
[----:B------:R-:W3:Y:S04]  /*f4d0*/  LD.E.64 R2, [R26.64+0xc0] ;  /* 0x0000c0061a027980 */ /* 0x000ee8000c101b00 */
[----:B--2---:R-:W2:Y:S01]  /*f4e0*/  LD.E.64 R4, [R8.64+0xc0] ;  /* 0x0000c00608047980 */ /* 0x004ea2000c101b00 */
[C---:B-----5:R-:W-:Y:S01]  /*f4f0*/  LOP3.LUT R0, R21.reuse, 0xffff0000, RZ, 0xc0, !PT ;  /* 0xffff000015007812 */ /* 0x060fe200078ec0ff */
[----:B----4-:R-:W-:Y:S01]  /*f500*/  IMAD.U32 R17, R22, 0x10000, RZ ;  /* 0x0001000016117824 */ /* 0x010fe200078e00ff */
[----:B------:R-:W-:Y:S02]  /*f510*/  SHF.L.U32 R7, R21, 0x10, RZ ;  /* 0x0000001015077819 */ /* 0x000fe400000006ff */
[----:B------:R-:W-:Y:S02]  /*f520*/  SHF.L.U32 R11, R20, 0x10, RZ ;  /* 0x00000010140b7819 */ /* 0x000fe400000006ff */
[----:B------:R-:W-:-:S02]  /*f530*/  LOP3.LUT R14, R23, 0xffff0000, RZ, 0xc0, !PT ;  /* 0xffff0000170e7812 */ /* 0x000fc400078ec0ff */
[----:B------:R-:W-:Y:S02]  /*f540*/  LOP3.LUT R20, R20, 0xffff0000, RZ, 0xc0, !PT ;  /* 0xffff000014147812 */ /* 0x000fe400078ec0ff */
[----:B------:R-:W-:Y:S02]  /*f550*/  LOP3.LUT R22, R22, 0xffff0000, RZ, 0xc0, !PT ;  /* 0xffff000016167812 */ /* 0x000fe400078ec0ff */
[----:B------:R-:W-:Y:S02]  /*f560*/  SHF.L.U32 R16, R23, 0x10, RZ ;  /* 0x0000001017107819 */ /* 0x000fe400000006ff */
[----:B---3--:R-:W-:Y:S02]  /*f570*/  LOP3.LUT R13, R2, 0xffff0000, RZ, 0xc0, !PT ;  /* 0xffff0000020d7812 */ /* 0x008fe400078ec0ff */
        /* <DEDUP_REMOVED lines=10> */
[----:B------:R-:W-:-:S02]  /*f620*/  FFMA.FTZ R7, R7, R13, R0 ;  /* 0x0000000d07077223 */ /* 0x000fc40000010000 */
[C---:B------:R-:W-:Y:S02]  /*f630*/  FMUL.FTZ R19, R14.reuse, R12 ;  /* 0x0000000c0e137220 */ /* 0x040fe40000410000 */
[----:B------:R-:W-:Y:S01]  /*f640*/  FMUL.FTZ R13, R14, R9 ;  /* 0x000000090e0d7220 */ /* 0x000fe20000410000 */
[----:B------:R-:W-:Y:S01]  /*f650*/  F2FP.BF16.PACK_AB R21, R7, R8 ;  /* 0x000000080715723e */ /* 0x000fe200000010ff */
[----:B------:R-:W-:Y:S02]  /*f660*/  FMUL.FTZ R0, R20, R2 ;  /* 0x0000000214007220 */ /* 0x000fe40000410000 */
[----:B------:R-:W-:Y:S02]  /*f670*/  FMUL.FTZ R14, R22, R3 ;  /* 0x00000003160e7220 */ /* 0x000fe40000410000 */
[----:B------:R-:W-:Y:S02]  /*f680*/  FMUL.FTZ R20, R20, R4 ;  /* 0x0000000414147220 */ /* 0x000fe40000410000 */
[----:B------:R-:W-:-:S02]  /*f690*/  FMUL.FTZ R22, R22, R5 ;  /* 0x0000000516167220 */ /* 0x000fc40000410000 */
[C---:B------:R-:W-:Y:S02]  /*f6a0*/  FFMA.FTZ R0, R11.reuse, R4, -R0 ;  /* 0x000000040b007223 */ /* 0x040fe40000010800 */
[C---:B------:R-:W-:Y:S02]  /*f6b0*/  FFMA.FTZ R19, R16.reuse, R9, -R19 ;  /* 0x0000000910137223 */ /* 0x040fe40000010813 */
[----:B------:R-:W-:Y:S02]  /*f6c0*/  FFMA.FTZ R12, R16, R12, R13 ;  /* 0x0000000c100c7223 */ /* 0x000fe4000001000d */
[----:B------:R-:W-:Y:S02]  /*f6d0*/  FFMA.FTZ R11, R11, R2, R20 ;  /* 0x000000020b0b7223 */ /* 0x000fe40000010014 */
[C---:B------:R-:W-:Y:S01]  /*f6e0*/  FFMA.FTZ R14, R17.reuse, R5, -R14 ;  /* 0x00000005110e7223 */ /* 0x040fe2000001080e */
[----:B------:R-:W-:Y:S01]  /*f6f0*/  F2FP.BF16.PACK_AB R23, R12, R19 ;  /* 0x000000130c17723e */ /* 0x000fe200000010ff */
[----:B------:R-:W-:Y:S01]  /*f700*/  FFMA.FTZ R3, R17, R3, R22 ;  /* 0x0000000311037223 */ /* 0x000fe20000010016 */
[----:B------:R-:W-:-:S04]  /*f710*/  F2FP.BF16.PACK_AB R20, R11, R0 ;  /* 0x000000000b14723e */ /* 0x000fc800000010ff */
[----:B------:R-:W-:Y:S02]  /*f720*/  F2FP.BF16.PACK_AB R22, R3, R14 ;  /* 0x0000000e0316723e */ /* 0x000fe400000010ff */
.L_x_2653:
[----:B------:R-:W-:Y:S05]  /*f730*/  BSYNC B0 ;  /* 0x0000000000007941 */ /* 0x000fea0003800000 */
.L_x_2652:
[----:B-----5:R3:W-:Y:S01]  /*f740*/  STS.128 [R241+0x7800], R20 ;  /* 0x00780014f1007388 */ /* 0x0207e20000000c00 */
[----:B------:R-:W-:Y:S05]  /*f750*/  BRA `(.L_x_2645) ;  /* 0x00005c3000007947 */ /* 0x000fea0003800000 */
.L_x_2614:
[----:B-1----:R-:W-:Y:S01]  /*f760*/  BSSY B1, `(.L_x_2654) ;  /* 0x0000159000017945 */ /* 0x002fe20003800000 */
[----:B------:R-:W-:Y:S05]  /*f770*/  @!P0 BRA `(.L_x_2655) ;  /* 0x0000157000008947 */ /* 0x000fea0003800000 */
        /* <DEDUP_REMOVED lines=13> */
[----:B------:R-:W2:Y:S03]  /*f850*/  LD.E.128 R20, [R20.64] ;  /* 0x0000000614147980 */ /* 0x000ea6000c101d00 */
[----:B------:R-:W-:Y:S01]  /*f860*/  LEA.HI.X R33, R5, R13, R3, 0x1, P0 ;  /* 0x0000000d05217211 */ /* 0x000fe200000f0c03 */
[----:B------:R-:W-:Y:S01]  /*f870*/  IMAD.MOV.U32 R3, RZ, RZ, RZ ;  /* 0x000000ffff037224 */ /* 0x000fe200078e00ff */
[----:B------:R-:W-:-:S04]  /*f880*/  @P1 IADD3 R3, -R9, RZ, RZ ;  /* 0x000000ff09031210 */ /* 0x000fc80007ffe1ff */
[C---:B------:R-:W-:Y:S01]  /*f890*/  IADD3 R5, P0, R3.reuse, R2, RZ ;  /* 0x0000000203057210 */ /* 0x040fe20007f1e0ff */
[----:B------:R-:W3:Y:S03]  /*f8a0*/  LD.E.128 R32, [R32.64] ;  /* 0x0000000620207980 */ /* 0x000ee6000c101d00 */
[----:B------:R-:W-:Y:S02]  /*f8b0*/  LEA.HI.X.SX32 R3, R3, R4, 0x1, P0 ;  /* 0x0000000403037211 */ /* 0x000fe400000f0eff */
[----:B------:R-:W-:-:S04]  /*f8c0*/  LEA R36, P0, R5, R14, 0x1 ;  /* 0x0000000e05247211 */ /* 0x000fc800078008ff */
[----:B------:R-:W-:-:S06]  /*f8d0*/  LEA.HI.X R37, R5, R15, R3, 0x1, P0 ;  /* 0x0000000f05257211 */ /* 0x000fcc00000f0c03 */
[----:B------:R-:W4:Y:S01]  /*f8e0*/  LD.E.128 R36, [R36.64] ;  /* 0x0000000624247980 */ /* 0x000f22000c101d00 */
        /* <DEDUP_REMOVED lines=33> */
[----:B------:R-:W-:Y:S01]  /*fb00*/  FMUL.FTZ R33, R22, R33 ;  /* 0x0000002116217220 */ /* 0x000fe20000410000 */
[----:B------:R-:W-:Y:S01]  /*fb10*/  LOP3.LUT R22, R36, 0xffff0000, RZ, 0xc0, !PT ;  /* 0xffff000024167812 */ /* 0x000fe200078ec0ff */
        /* <DEDUP_REMOVED lines=16> */
[----:B------:R-:W-:Y:S01]  /*fc20*/  FFMA.FTZ R37, R0, R37, R51 ;  /* 0x0000002500257223 */ /* 0x000fe20000010033 */
[----:B------:R-:W-:Y:S01]  /*fc30*/  F2FP.BF16.PACK_AB R44, R22, R5 ;  /* 0x00000005162c723e */ /* 0x000fe200000010ff */
[----:B------:R-:W-:Y:S02]  /*fc40*/  FFMA.FTZ R10, R10, R36, R41 ;  /* 0x000000240a0a7223 */ /* 0x000fe40000010029 */
[----:B------:R-:W-:Y:S01]  /*fc50*/  FFMA.FTZ R21, R46, R34, R21 ;  /* 0x000000222e157223 */ /* 0x000fe20000010015 */
[----:B------:R-:W-:Y:S01]  /*fc60*/  F2FP.BF16.PACK_AB R45, R37, R20 ;  /* 0x00000014252d723e */ /* 0x000fe200000010ff */
[----:B------:R-:W-:Y:S02]  /*fc70*/  FFMA.FTZ R6, R6, R38, R47 ;  /* 0x0000002606067223 */ /* 0x000fe4000001002f */
[----:B------:R-:W-:-:S03]  /*fc80*/  FFMA.FTZ R33, R8, R35, R33 ;  /* 0x0000002308217223 */ /* 0x000fc60000010021 */
[----:B------:R-:W-:Y:S02]  /*fc90*/  F2FP.BF16.PACK_AB R47, R6, R21 ;  /* 0x00000015062f723e */ /* 0x000fe400000010ff */
[----:B------:R-:W-:Y:S02]  /*fca0*/  F2FP.BF16.PACK_AB R46, R33, R10 ;  /* 0x0000000a212e723e */ /* 0x000fe400000010ff */
.L_x_2657:
[----:B------:R-:W-:Y:S05]  /*fcb0*/  BSYNC B0 ;  /* 0x0000000000007941 */ /* 0x000fea0003800000 */
.L_x_2656:
[----:B-----5:R2:W-:Y:S04]  /*fcc0*/  STS.128 [R241], R44 ;  /* 0x0000002cf1007388 */ /* 0x0205e80000000c00 */
[----:B------:R2:W5:Y:S01]  /*fcd0*/  LD.E.128 R40, [R48.64+0x80] ;  /* 0x0000800630287980 */ /* 0x000562000c101d00 */
[----:B------:R-:W-:Y:S01]  /*fce0*/  IADD3 R0, R24, 0x40, RZ ;  /* 0x0000004018007810 */ /* 0x000fe20007ffe0ff */
[----:B------:R-:W-:Y:S03]  /*fcf0*/  BSSY B0, `(.L_x_2658) ;  /* 0x0000052000007945 */ /* 0x000fe60003800000 */
[----:B------:R-:W-:-:S13]  /*fd00*/  ISETP.GE.AND P0, PT, R0, R7, PT ;  /* 0x000000070000720c */ /* 0x000fda0003f06270 */
        /* <DEDUP_REMOVED lines=15> */
[----:B------:R-:W4:Y:S03]  /*fe00*/  LD.E.128 R32, [R32.64+0x80] ;  /* 0x0000800620207980 */ /* 0x000f26000c101d00 */
[----:B------:R-:W-:Y:S02]  /*fe10*/  LEA.HI.X.SX32 R3, R3, R4, 0x1, P0 ;  /* 0x0000000403037211 */ /* 0x000fe400000f0eff */
[----:B------:R-:W-:-:S04]  /*fe20*/  LEA R36, P0, R5, R14, 0x1 ;  /* 0x0000000e05247211 */ /* 0x000fc800078008ff */
[----:B------:R-:W-:-:S06]  /*fe30*/  LEA.HI.X R37, R5, R15, R3, 0x1, P0 ;  /* 0x0000000f05257211 */ /* 0x000fcc00000f0c03 */
[----:B--2---:R-:W2:Y:S01]  /*fe40*/  LD.E.128 R36, [R36.64+0x80] ;  /* 0x0000800624247980 */ /* 0x004ea2000c101d00 */
        /* <DEDUP_REMOVED lines=60> */
.L_x_2659:
[----:B------:R-:W-:Y:S05]  /*10210*/  BSYNC B0 ;  /* 0x0000000000007941 */ /* 0x000fea0003800000 */
.L_x_2658:
[----:B-----5:R3:W-:Y:S04]  /*10220*/  STS.128 [R241+0x2000], R40 ;  /* 0x00200028f1007388 */ /* 0x0207e80000000c00 */
[----:B--2---:R3:W5:Y:S01]  /*10230*/  LD.E.128 R44, [R48.64+0x100] ;  /* 0x00010006302c7980 */ /* 0x004762000c101d00 */
        /* <DEDUP_REMOVED lines=13> */
[----:B------:R-:W2:Y:S03]  /*10310*/  LD.E.128 R20, [R20.64+0x100] ;  /* 0x0001000614147980 */ /* 0x000ea6000c101d00 */
        /* <DEDUP_REMOVED lines=8> */
[----:B---3--:R-:W3:Y:S01]  /*103a0*/  LD.E.128 R36, [R36.64+0x100] ;  /* 0x0001000624247980 */ /* 0x008ee2000c101d00 */
        /* <DEDUP_REMOVED lines=30> */
[----:B---3--:R-:W-:Y:S01]  /*10590*/  LOP3.LUT R35, R38, 0xffff0000, RZ, 0xc0, !PT ;  /* 0xffff000026237812 */ /* 0x008fe200078ec0ff */
        /* <DEDUP_REMOVED lines=29> */
.L_x_2661:
[----:B------:R-:W-:Y:S05]  /*10770*/  BSYNC B0 ;  /* 0x0000000000007941 */ /* 0x000fea0003800000 */
.L_x_2660:
[----:B-----5:R2:W-:Y:S04]  /*10780*/  STS.128 [R241+0x4000], R44 ;  /* 0x0040002cf1007388 */ /* 0x0205e80000000c00 */
[----:B---3--:R2:W5:Y:S01]  /*10790*/  LD.E.128 R40, [R48.64+0x180] ;  /* 0x0001800630287980 */ /* 0x008562000c101d00 */
        /* <DEDUP_REMOVED lines=40> */
[----:B-1----:R-:W-:Y:S01]  /*10a20*/  IMAD.U32 R48, R34, 0x10000, RZ ;  /* 0x0001000022307824 */ /* 0x002fe200078e00ff */
        /* <DEDUP_REMOVED lines=42> */
.L_x_2663:
[----:B------:R-:W-:Y:S05]  /*10cd0*/  BSYNC B0 ;  /* 0x0000000000007941 */ /* 0x000fea0003800000 */
.L_x_2662:
[----:B-----5:R3:W-:Y:S02]  /*10ce0*/  STS.128 [R241+0x6000], R40 ;  /* 0x00600028f1007388 */ /* 0x0207e40000000c00 */
.L_x_2655:
[----:B------:R-:W-:Y:S05]  /*10cf0*/  BSYNC B1 ;  /* 0x0000000000017941 */ /* 0x000fea0003800000 */
.L_x_2654:
[----:B------:R-:W-:Y:S01]  /*10d00*/  IADD3 R6, R146, 0x10, RZ ;  /* 0x0000001092067810 */ /* 0x000fe20007ffe0ff */
[----:B------:R-:W-:Y:S03]  /*10d10*/  BSSY B1, `(.L_x_2664) ;  /* 0x0000167000017945 */ /* 0x000fe60003800000 */
[----:B------:R-:W-:-:S04]  /*10d20*/  ISETP.GE.AND P0, PT, R6, R11, PT ;  /* 0x0000000b0600720c */ /* 0x000fc80003f06270 */
[----:B------:R-:W-:-:S13]  /*10d30*/  ISETP.LT.OR P0, PT, R55, -0x87, P0 ;  /* 0xffffff793700780c */ /* 0x000fda0000701670 */
[----:B------:R-:W-:Y:S05]  /*10d40*/  @P0 BRA `(.L_x_2665) ;  /* 0x0000163000000947 */ /* 0x000fea0003800000 */
[----:B---3--:R3:W5:Y:S01]  /*10d50*/  LD.E.128 R40, [R30.64] ;  /* 0x000000061e287980 */ /* 0x008762000c101d00 */
        /* <DEDUP_REMOVED lines=9> */
[----:B------:R-:W-:-:S03]  /*10df0*/  @P0 IMAD.MOV R5, RZ, RZ, -R9 ;  /* 0x000000ffff050224 */ /* 0x000fc600078e0a09 */
[----:B------:R-:W-:-:S04]  /*10e00*/  IADD3 R23, P1, R21, R3, RZ ;  /* 0x0000000315177210 */ /* 0x000fc80007f3e0ff */
[----:B------:R-:W-:Y:S02]  /*10e10*/  LEA.HI.X.SX32 R21, R21, R0, 0x1, P1 ;  /* 0x0000000015157211 */ /* 0x000fe400008f0eff */
[----:B-----5:R-:W-:-:S04]  /*10e20*/  LEA R32, P1, R23, R12, 0x1 ;  /* 0x0000000c17207211 */ /* 0x020fc800078208ff */
[----:B------:R-:W-:Y:S01]  /*10e30*/  LEA.HI.X R33, R23, R13, R21, 0x1, P1 ;  /* 0x0000000d17217211 */ /* 0x000fe200008f0c15 */
[----:B------:R-:W-:-:S04]  /*10e40*/  IMAD.WIDE R20, R5, 0x2, R30 ;  /* 0x0000000205147825 */ /* 0x000fc800078e021e */
[----:B------:R-:W-:Y:S01]  /*10e50*/  IMAD.MOV.U32 R5, RZ, RZ, RZ ;  /* 0x000000ffff057224 */ /* 0x000fe200078e00ff */
[----:B------:R-:W-:Y:S01]  /*10e60*/  @P0 IADD3 R5, -R9, RZ, RZ ;  /* 0x000000ff09050210 */ /* 0x000fe20007ffe1ff */
[----:B------:R-:W4:Y:S03]  /*10e70*/  LD.E.128 R32, [R32.64] ;  /* 0x0000000620207980 */ /* 0x000f26000c101d00 */
[C---:B------:R-:W-:Y:S01]  /*10e80*/  IADD3 R3, P1, R5.reuse, R3, RZ ;  /* 0x0000000305037210 */ /* 0x040fe20007f3e0ff */
[----:B--2---:R-:W2:Y:S03]  /*10e90*/  LD.E.128 R20, [R20.64] ;  /* 0x0000000614147980 */ /* 0x004ea6000c101d00 */
[----:B------:R-:W-:Y:S02]  /*10ea0*/  LEA.HI.X.SX32 R0, R5, R0, 0x1, P1 ;  /* 0x0000000005007211 */ /* 0x000fe400008f0eff */
[----:B------:R-:W-:-:S04]  /*10eb0*/  LEA R36, P1, R3, R14, 0x1 ;  /* 0x0000000e03247211 */ /* 0x000fc800078208ff */
[----:B------:R-:W-:-:S06]  /*10ec0*/  LEA.HI.X R37, R3, R15, R0, 0x1, P1 ;  /* 0x0000000f03257211 */ /* 0x000fcc00008f0c00 */
[----:B---3--:R-:W3:Y:S01]  /*10ed0*/  LD.E.128 R36, [R36.64] ;  /* 0x0000000624247980 */ /* 0x008ee2000c101d00 */
[C---:B------:R-:W-:Y:S01]  /*10ee0*/  IMAD.U32 R5, R40.reuse, 0x10000, RZ ;  /* 0x0001000028057824 */ /* 0x040fe200078e00ff */
[----:B------:R-:W-:Y:S01]  /*10ef0*/  LOP3.LUT R3, R40, 0xffff0000, RZ, 0xc0, !PT ;  /* 0xffff000028037812 */ /* 0x000fe200078ec0ff */
[C---:B------:R-:W-:Y:S01]  /*10f00*/  IMAD.U32 R40, R41.reuse, 0x10000, RZ ;  /* 0x0001000029287824 */ /* 0x040fe200078e00ff */
[----:B------:R-:W-:Y:S02]  /*10f10*/  LOP3.LUT R0, R41, 0xffff0000, RZ, 0xc0, !PT ;  /* 0xffff000029007812 */ /* 0x000fe400078ec0ff */
[C---:B------:R-:W-:Y:S02]  /*10f20*/  SHF.L.U32 R26, R42.reuse, 0x10, RZ ;  /* 0x000000102a1a7819 */ /* 0x040fe400000006ff */
[----:B------:R-:W-:Y:S02]  /*10f30*/  LOP3.LUT R10, R42, 0xffff0000, RZ, 0xc0, !PT ;  /* 0xffff00002a0a7812 */ /* 0x000fe400078ec0ff */
[C---:B------:R-:W-:Y:S01]  /*10f40*/  LOP3.LUT R8, R43.reuse, 0xffff0000, RZ, 0xc0, !PT ;  /* 0xffff00002b087812 */ /* 0x040fe200078ec0ff */
[----:B------:R-:W-:-:S02]  /*10f50*/  IMAD.U32 R43, R43, 0x10000, RZ ;  /* 0x000100002b2b7824 */ /* 0x000fc400078e00ff */
[C---:B----4-:R-:W-:Y:S01]  /*10f60*/  IMAD.U32 R42, R32.reuse, 0x10000, RZ ;  /* 0x00010000202a7824 */ /* 0x050fe200078e00ff */
[----:B------:R-:W-:Y:S01]  /*10f70*/  LOP3.LUT R41, R32, 0xffff0000, RZ, 0xc0, !PT ;  /* 0xffff000020297812 */ /* 0x000fe200078ec0ff */
[----:B------:R-:W-:Y:S01]  /*10f80*/  IMAD.U32 R44, R34, 0x10000, RZ ;  /* 0x00010000222c7824 */ /* 0x000fe200078e00ff */
[C---:B------:R-:W-:Y:S01]  /*10f90*/  SHF.L.U32 R32, R33.reuse, 0x10, RZ ;  /* 0x0000001021207819 */ /* 0x040fe200000006ff */
[----:B-12---:R-:W-:Y:S01]  /*10fa0*/  IMAD.U32 R49, R20, 0x10000, RZ ;  /* 0x0001000014317824 */ /* 0x006fe200078e00ff */
[----:B------:R-:W-:Y:S01]  /*10fb0*/  LOP3.LUT R45, R33, 0xffff0000, RZ, 0xc0, !PT ;  /* 0xffff0000212d7812 */ /* 0x000fe200078ec0ff */
[----:B------:R-:W-:Y:S01]  /*10fc0*/  IMAD.U32 R51, R22, 0x10000, RZ ;  /* 0x0001000016337824 */ /* 0x000fe200078e00ff */
[----:B------:R-:W-:Y:S01]  /*10fd0*/  SHF.L.U32 R33, R35, 0x10, RZ ;  /* 0x0000001023217819 */ /* 0x000fe200000006ff */
        /* <DEDUP_REMOVED lines=13> */
[C---:B------:R-:W-:Y:S01]  /*110b0*/  SHF.L.U32 R22, R23.reuse, 0x10, RZ ;  /* 0x0000001017167819 */ /* 0x040fe200000006ff */
[----:B------:R-:W-:Y:S01]  /*110c0*/  @!P0 FADD.FTZ R44, -R44, -RZ ;  /* 0x800000ff2c2c8221 */ /* 0x000fe20000010100 */
[----:B------:R-:W-:Y:S01]  /*110d0*/  LOP3.LUT R48, R23, 0xffff0000, RZ, 0xc0, !PT ;  /* 0xffff000017307812 */ /* 0x000fe200078ec0ff */
[----:B------:R-:W-:Y:S01]  /*110e0*/  FMUL.FTZ R20, R20, R41 ;  /* 0x0000002914147220 */ /* 0x000fe20000410000 */
[----:B---3--:R-:W-:Y:S01]  /*110f0*/  LOP3.LUT R32, R36, 0xffff0000, RZ, 0xc0, !PT ;  /* 0xffff000024207812 */ /* 0x008fe200078ec0ff */
[----:B------:R-:W-:Y:S01]  /*11100*/  @!P0 FADD.FTZ R35, -R35, -RZ ;  /* 0x800000ff23238221 */ /* 0x000fe20000010100 */
[C---:B------:R-:W-:Y:S01]  /*11110*/  SHF.L.U32 R23, R37.reuse, 0x10, RZ ;  /* 0x0000001025177819 */ /* 0x040fe200000006ff */
[----:B------:R-:W-:Y:S01]  /*11120*/  FMUL.FTZ R22, R22, R33 ;  /* 0x0000002116167220 */ /* 0x000fe20000410000 */
[----:B------:R-:W-:Y:S01]  /*11130*/  LOP3.LUT R41, R37, 0xffff0000, RZ, 0xc0, !PT ;  /* 0xffff000025297812 */ /* 0x000fe200078ec0ff */
[----:B------:R-:W-:Y:S01]  /*11140*/  IMAD.U32 R33, R36, 0x10000, RZ ;  /* 0x0001000024217824 */ /* 0x000fe200078e00ff */
[C---:B------:R-:W-:Y:S01]  /*11150*/  LOP3.LUT R36, R38.reuse, 0xffff0000, RZ, 0xc0, !PT ;  /* 0xffff000026247812 */ /* 0x040fe200078ec0ff */
        /* <DEDUP_REMOVED lines=19> */
[----:B------:R-:W-:Y:S02]  /*11290*/  F2FP.BF16.PACK_AB R43, R35, R22 ;  /* 0x00000016232b723e */ /* 0x000fe400000010ff */
.L_x_2667:
[----:B------:R-:W-:Y:S05]  /*112a0*/  BSYNC B0 ;  /* 0x0000000000007941 */ /* 0x000fea0003800000 */
.L_x_2666:
[----:B-----5:R4:W-:Y:S04]  /*112b0*/  STS.128 [R241+0x800], R40 ;  /* 0x00080028f1007388 */ /* 0x0209e80000000c00 */
[----:B--2---:R4:W5:Y:S01]  /*112c0*/  LD.E.128 R44, [R30.64+0x80] ;  /* 0x000080061e2c7980 */ /* 0x004962000c101d00 */
[----:B------:R-:W-:Y:S01]  /*112d0*/  IADD3 R0, R24, 0x40, RZ ;  /* 0x0000004018007810 */ /* 0x000fe20007ffe0ff */
[----:B------:R-:W-:Y:S03]  /*112e0*/  BSSY B0, `(.L_x_2668) ;  /* 0x0000055000007945 */ /* 0x000fe60003800000 */
[----:B------:R-:W-:-:S13]  /*112f0*/  ISETP.GE.AND P0, PT, R0, R7, PT ;  /* 0x000000070000720c */ /* 0x000fda0003f06270 */
[----:B------:R-:W-:Y:S05]  /*11300*/  @P0 BRA `(.L_x_2669) ;  /* 0x0000052000000947 */ /* 0x000fea0003800000 */
[----:B------:R-:W-:Y:S01]  /*11310*/  ISETP.GE.AND P0, PT, R0, R9, PT ;  /* 0x000000090000720c */ /* 0x000fe20003f06270 */
[----:B------:R-:W-:Y:S01]  /*11320*/  IMAD.MOV.U32 R21, RZ, RZ, RZ ;  /* 0x000000ffff157224 */ /* 0x000fe200078e00ff */
[----:B------:R-:W-:-:S04]  /*11330*/  IADD3 R5, R27, 0x40, RZ ;  /* 0x000000401b057810 */ /* 0x000fc80007ffe0ff */
[----:B------:R-:W-:-:S04]  /*11340*/  IADD3 R3, P1, R5, R2, RZ ;  /* 0x0000000205037210 */ /* 0x000fc80007f3e0ff */
[----:B------:R-:W-:Y:S02]  /*11350*/  LEA.HI.X.SX32 R0, R5, R4, 0x1, P1 ;  /* 0x0000000405007211 */ /* 0x000fe400008f0eff */
[----:B------:R-:W-:Y:S01]  /*11360*/  MOV R5, R9 ;  /* 0x0000000900057202 */ /* 0x000fe20000000f00 */
        /* <DEDUP_REMOVED lines=9> */
[----:B------:R-:W2:Y:S03]  /*11400*/  LD.E.128 R32, [R32.64] ;  /* 0x0000000620207980 */ /* 0x000ea6000c101d00 */
[C---:B------:R-:W-:Y:S01]  /*11410*/  IADD3 R3, P1, R5.reuse, R3, RZ ;  /* 0x0000000305037210 */ /* 0x040fe20007f3e0ff */
[----:B---3--:R-:W3:Y:S03]  /*11420*/  LD.E.128 R20, [R20.64+0x80] ;  /* 0x0000800614147980 */ /* 0x008ee6000c101d00 */
[----:B------:R-:W-:Y:S02]  /*11430*/  LEA.HI.X.SX32 R0, R5, R0, 0x1, P1 ;  /* 0x0000000005007211 */ /* 0x000fe400008f0eff */
[----:B------:R-:W-:-:S04]  /*11440*/  LEA R36, P1, R3, R14, 0x1 ;  /* 0x0000000e03247211 */ /* 0x000fc800078208ff */
[----:B------:R-:W-:-:S06]  /*11450*/  LEA.HI.X R37, R3, R15, R0, 0x1, P1 ;  /* 0x0000000f03257211 */ /* 0x000fcc00008f0c00 */
[----:B----4-:R-:W4:Y:S01]  /*11460*/  LD.E.128 R36, [R36.64] ;  /* 0x0000000624247980 */ /* 0x010f22000c101d00 */
[C---:B-----5:R-:W-:Y:S01]  /*11470*/  IMAD.U32 R5, R44.reuse, 0x10000, RZ ;  /* 0x000100002c057824 */ /* 0x060fe200078e00ff */
[----:B------:R-:W-:Y:S01]  /*11480*/  LOP3.LUT R3, R44, 0xffff0000, RZ, 0xc0, !PT ;  /* 0xffff00002c037812 */ /* 0x000fe200078ec0ff */
[C---:B------:R-:W-:Y:S01]  /*11490*/  IMAD.U32 R44, R45.reuse, 0x10000, RZ ;  /* 0x000100002d2c7824 */ /* 0x040fe200078e00ff */
[----:B------:R-:W-:Y:S02]  /*114a0*/  LOP3.LUT R0, R45, 0xffff0000, RZ, 0xc0, !PT ;  /* 0xffff00002d007812 */ /* 0x000fe400078ec0ff */
[C---:B------:R-:W-:Y:S02]  /*114b0*/  SHF.L.U32 R26, R46.reuse, 0x10, RZ ;  /* 0x000000102e1a7819 */ /* 0x040fe400000006ff */
[----:B------:R-:W-:Y:S01]  /*114c0*/  LOP3.LUT R10, R46, 0xffff0000, RZ, 0xc0, !PT ;  /* 0xffff00002e0a7812 */ /* 0x000fe200078ec0ff */
[C---:B------:R-:W-:Y:S01]  /*114d0*/  IMAD.U32 R46, R47.reuse, 0x10000, RZ ;  /* 0x000100002f2e7824 */ /* 0x040fe200078e00ff */
[----:B------:R-:W-:Y:S01]  /*114e0*/  LOP3.LUT R8, R47, 0xffff0000, RZ, 0xc0, !PT ;  /* 0xffff00002f087812 */ /* 0x000fe200078ec0ff */
[C---:B--2---:R-:W-:Y:S01]  /*114f0*/  IMAD.U32 R41, R32.reuse, 0x10000, RZ ;  /* 0x0001000020297824 */ /* 0x044fe200078e00ff */
[----:B------:R-:W-:Y:S01]  /*11500*/  LOP3.LUT R40, R32, 0xffff0000, RZ, 0xc0, !PT ;  /* 0xffff000020287812 */ /* 0x000fe200078ec0ff */
[----:B------:R-:W-:Y:S01]  /*11510*/  IMAD.U32 R42, R34, 0x10000, RZ ;  /* 0x00010000222a7824 */ /* 0x000fe200078e00ff */
[C---:B------:R-:W-:Y:S01]  /*11520*/  SHF.L.U32 R32, R33.reuse, 0x10, RZ ;  /* 0x0000001021207819 */ /* 0x040fe200000006ff */
[----:B-1-3--:R-:W-:Y:S01]  /*11530*/  IMAD.U32 R49, R22, 0x10000, RZ ;  /* 0x0001000016317824 */ /* 0x00afe200078e00ff */
        /* <DEDUP_REMOVED lines=47> */
.L_x_2669:
[----:B------:R-:W-:Y:S05]  /*11830*/  BSYNC B0 ;  /* 0x0000000000007941 */ /* 0x000fea0003800000 */
.L_x_2668:
[----:B-----5:R2:W-:Y:S04]  /*11840*/  STS.128 [R241+0x2800], R44 ;  /* 0x0028002cf1007388 */ /* 0x0205e80000000c00 */
[----:B----4-:R2:W5:Y:S01]  /*11850*/  LD.E.128 R40, [R30.64+0x100] ;  /* 0x000100061e287980 */ /* 0x010562000c101d00 */
        /* <DEDUP_REMOVED lines=19> */
[----:B------:R-:W4:Y:S03]  /*11990*/  LD.E.128 R32, [R32.64] ;  /* 0x0000000620207980 */ /* 0x000f26000c101d00 */
[C---:B------:R-:W-:Y:S01]  /*119a0*/  IADD3 R3, P1, R5.reuse, R3, RZ ;  /* 0x0000000305037210 */ /* 0x040fe20007f3e0ff */
[----:B--2---:R-:W2:Y:S03]  /*119b0*/  LD.E.128 R20, [R20.64+0x100] ;  /* 0x0001000614147980 */ /* 0x004ea6000c101d00 */
[----:B------:R-:W-:Y:S02]  /*119c0*/  LEA.HI.X.SX32 R0, R5, R0, 0x1, P1 ;  /* 0x0000000005007211 */ /* 0x000fe400008f0eff */
[----:B------:R-:W-:-:S04]  /*119d0*/  LEA R36, P1, R3, R14, 0x1 ;  /* 0x0000000e03247211 */ /* 0x000fc800078208ff */
[----:B------:R-:W-:-:S06]  /*119e0*/  LEA.HI.X R37, R3, R15, R0, 0x1, P1 ;  /* 0x0000000f03257211 */ /* 0x000fcc00008f0c00 */
[----:B---3--:R-:W3:Y:S01]  /*119f0*/  LD.E.128 R36, [R36.64] ;  /* 0x0000000624247980 */ /* 0x008ee2000c101d00 */
[C---:B-----5:R-:W-:Y:S01]  /*11a00*/  IMAD.U32 R5, R40.reuse, 0x10000, RZ ;  /* 0x0001000028057824 */ /* 0x060fe200078e00ff */
        /* <DEDUP_REMOVED lines=59> */
.L_x_2671:
[----:B------:R-:W-:Y:S05]  /*11dc0*/  BSYNC B0 ;  /* 0x0000000000007941 */ /* 0x000fea0003800000 */
.L_x_2670:
[----:B-----5:R4:W-:Y:S04]  /*11dd0*/  STS.128 [R241+0x4800], R40 ;  /* 0x00480028f1007388 */ /* 0x0209e80000000c00 */
[----:B------:R4:W5:Y:S01]  /*11de0*/  LD.E.128 R20, [R30.64+0x180] ;  /* 0x000180061e147980 */ /* 0x000962000c101d00 */
[----:B------:R-:W-:Y:S01]  /*11df0*/  IADD3 R0, R24, 0xc0, RZ ;  /* 0x000000c018007810 */ /* 0x000fe20007ffe0ff */
[----:B------:R-:W-:Y:S03]  /*11e00*/  BSSY B0, `(.L_x_2672) ;  /* 0x0000056000007945 */ /* 0x000fe60003800000 */
[----:B------:R-:W-:-:S13]  /*11e10*/  ISETP.GE.AND P0, PT, R0, R7, PT ;  /* 0x000000070000720c */ /* 0x000fda0003f06270 */
[----:B------:R-:W-:Y:S05]  /*11e20*/  @P0 BRA `(.L_x_2673) ;  /* 0x0000053000000947 */ /* 0x000fea0003800000 */
[----:B------:R-:W-:Y:S01]  /*11e30*/  ISETP.GE.AND P0, PT, R0, R9, PT ;  /* 0x000000090000720c */ /* 0x000fe20003f06270 */
[----:B------:R-:W-:Y:S01]  /*11e40*/  IMAD.MOV.U32 R8, RZ, RZ, RZ ;  /* 0x000000ffff087224 */ /* 0x000fe200078e00ff */
[----:B------:R-:W-:Y:S01]  /*11e50*/  IADD3 R5, R27, 0xc0, RZ ;  /* 0x000000c01b057810 */ /* 0x000fe20007ffe0ff */
[----:B------:R-:W-:-:S03]  /*11e60*/  IMAD.MOV.U32 R27, RZ, RZ, R9 ;  /* 0x000000ffff1b7224 */ /* 0x000fc600078e0009 */
[----:B------:R-:W-:-:S04]  /*11e70*/  IADD3 R3, P1, R5, R2, RZ ;  /* 0x0000000205037210 */ /* 0x000fc80007f3e0ff */
[----:B------:R-:W-:-:S03]  /*11e80*/  LEA.HI.X.SX32 R0, R5, R4, 0x1, P1 ;  /* 0x0000000405007211 */ /* 0x000fc600008f0eff */
        /* <DEDUP_REMOVED lines=11> */
[----:B---3--:R-:W3:Y:S03]  /*11f40*/  LD.E.128 R36, [R36.64] ;  /* 0x0000000624247980 */ /* 0x008ee6000c101d00 */
[----:B------:R-:W-:Y:S02]  /*11f50*/  LEA.HI.X.SX32 R0, R5, R0, 0x1, P1 ;  /* 0x0000000005007211 */ /* 0x000fe400008f0eff */
[----:B----4-:R-:W-:-:S04]  /*11f60*/  LEA R40, P1, R3, R14, 0x1 ;  /* 0x0000000e03287211 */ /* 0x010fc800078208ff */
[----:B------:R-:W-:-:S06]  /*11f70*/  LEA.HI.X R41, R3, R15, R0, 0x1, P1 ;  /* 0x0000000f03297211 */ /* 0x000fcc00008f0c00 */
[----:B------:R-:W4:Y:S01]  /*11f80*/  LD.E.128 R40, [R40.64] ;  /* 0x0000000628287980 */ /* 0x000f22000c101d00 */
[C---:B-----5:R-:W-:Y:S01]  /*11f90*/  LOP3.LUT R8, R23.reuse, 0xffff0000, RZ, 0xc0, !PT ;  /* 0xffff000017087812 */ /* 0x060fe200078ec0ff */
[----:B------:R-:W-:Y:S01]  /*11fa0*/  IMAD.U32 R27, R23, 0x10000, RZ ;  /* 0x00010000171b7824 */ /* 0x000fe200078e00ff */
[C---:B------:R-:W-:Y:S01]  /*11fb0*/  LOP3.LUT R3, R20.reuse, 0xffff0000, RZ, 0xc0, !PT ;  /* 0xffff000014037812 */ /* 0x040fe200078ec0ff */
[----:B------:R-:W-:Y:S01]  /*11fc0*/  IMAD.U32 R5, R20, 0x10000, RZ ;  /* 0x0001000014057824 */ /* 0x000fe200078e00ff */
[C---:B------:R-:W-:Y:S02]  /*11fd0*/  SHF.L.U32 R20, R22.reuse, 0x10, RZ ;  /* 0x0000001016147819 */ /* 0x040fe400000006ff */
[----:B------:R-:W-:Y:S02]  /*11fe0*/  LOP3.LUT R10, R22, 0xffff0000, RZ, 0xc0, !PT ;  /* 0xffff0000160a7812 */ /* 0x000fe400078ec0ff */
[C---:B------:R-:W-:Y:S01]  /*11ff0*/  LOP3.LUT R0, R21.reuse, 0xffff0000, RZ, 0xc0, !PT ;  /* 0xffff000015007812 */ /* 0x040fe200078ec0ff */
[----:B------:R-:W-:-:S02]  /*12000*/  IMAD.U32 R21, R21, 0x10000, RZ ;  /* 0x0001000015157824 */ /* 0x000fc400078e00ff */
[C---:B--2---:R-:W-:Y:S01]  /*12010*/  IMAD.U32 R26, R32.reuse, 0x10000, RZ ;  /* 0x00010000201a7824 */ /* 0x044fe200078e00ff */
[----:B------:R-:W-:Y:S01]  /*12020*/  LOP3.LUT R23, R32, 0xffff0000, RZ, 0xc0, !PT ;  /* 0xffff000020177812 */ /* 0x000fe200078ec0ff */
[C---:B------:R-:W-:Y:S01]  /*12030*/  IMAD.U32 R30, R35.reuse, 0x10000, RZ ;  /* 0x00010000231e7824 */ /* 0x040fe200078e00ff */
[----:B------:R-:W-:Y:S01]  /*12040*/  LOP3.LUT R44, R35, 0xffff0000, RZ, 0xc0, !PT ;  /* 0xffff0000232c7812 */ /* 0x000fe200078ec0ff */
[C---:B------:R-:W-:Y:S01]  /*12050*/  IMAD.U32 R32, R34.reuse, 0x10000, RZ ;  /* 0x0001000022207824 */ /* 0x040fe200078e00ff */
[----:B------:R-:W-:Y:S02]  /*12060*/  LOP3.LUT R31, R34, 0xffff0000, RZ, 0xc0, !PT ;  /* 0xffff0000221f7812 */ /* 0x000fe400078ec0ff */
[C---:B------:R-:W-:Y:S02]  /*12070*/  SHF.L.U32 R22, R33.reuse, 0x10, RZ ;  /* 0x0000001021167819 */ /* 0x040fe400000006ff */
[----:B------:R-:W-:Y:S01]  /*12080*/  LOP3.LUT R33, R33, 0xffff0000, RZ, 0xc0, !PT ;  /* 0xffff000021217812 */ /* 0x000fe200078ec0ff */
[----:B---3--:R-:W-:Y:S01]  /*12090*/  IMAD.U32 R35, R37, 0x10000, RZ ;  /* 0x0001000025237824 */ /* 0x008fe200078e00ff */
[----:B------:R-:W-:-:S02]  /*120a0*/  SHF.L.U32 R47, R38, 0x10, RZ ;  /* 0x00000010262f7819 */ /* 0x000fc400000006ff */
[C---:B------:R-:W-:Y:S01]  /*120b0*/  SHF.L.U32 R45, R36.reuse, 0x10, RZ ;  /* 0x00000010242d7819 */ /* 0x040fe200000006ff */
[----:B------:R-:W-:Y:S01]  /*120c0*/  @!P0 FADD.FTZ R35, -R35, -RZ ;  /* 0x800000ff23238221 */ /* 0x000fe20000010100 */
[----:B------:R-:W-:Y:S01]  /*120d0*/  LOP3.LUT R34, R36, 0xffff0000, RZ, 0xc0, !PT ;  /* 0xffff000024227812 */ /* 0x000fe200078ec0ff */
[----:B------:R-:W-:Y:S01]  /*120e0*/  @!P0 FADD.FTZ R47, -R47, -RZ ;  /* 0x800000ff2f2f8221 */ /* 0x000fe20000010100 */
[----:B------:R-:W-:Y:S01]  /*120f0*/  LOP3.LUT R46, R37, 0xffff0000, RZ, 0xc0, !PT ;  /* 0xffff0000252e7812 */ /* 0x000fe200078ec0ff */
[----:B------:R-:W-:Y:S01]  /*12100*/  IMAD.U32 R37, R39, 0x10000, RZ ;  /* 0x0001000027257824 */ /* 0x000fe200078e00ff */
[----:B------:R-:W-:Y:S01]  /*12110*/  LOP3.LUT R36, R38, 0xffff0000, RZ, 0xc0, !PT ;  /* 0xffff000026247812 */ /* 0x000fe200078ec0ff */
[----:B------:R-:W-:Y:S01]  /*12120*/  @!P0 FADD.FTZ R45, -R45, -RZ ;  /* 0x800000ff2d2d8221 */ /* 0x000fe20000010100 */
[----:B------:R-:W-:Y:S01]  /*12130*/  LOP3.LUT R39, R39, 0xffff0000, RZ, 0xc0, !PT ;  /* 0xffff000027277812 */ /* 0x000fe200078ec0ff */
[----:B------:R-:W-:Y:S02]  /*12140*/  @!P0 FADD.FTZ R34, -R34, -RZ ;  /* 0x800000ff22228221 */ /* 0x000fe40000010100 */
[----:B------:R-:W-:Y:S01]  /*12150*/  @!P0 FADD.FTZ R37, -R37, -RZ ;  /* 0x800000ff25258221 */ /* 0x000fe20000010100 */
[----:B----4-:R-:W-:Y:S01]  /*12160*/  SHF.L.U32 R38, R42, 0x10, RZ ;  /* 0x000000102a267819 */ /* 0x010fe200000006ff */
[----:B------:R-:W-:Y:S01]  /*12170*/  FMUL.FTZ R22, R22, R35 ;  /* 0x0000002316167220 */ /* 0x000fe20000410000 */
[----:B------:R-:W-:Y:S01]  /*12180*/  SHF.L.U32 R35, R40, 0x10, RZ ;  /* 0x0000001028237819 */ /* 0x000fe200000006ff */
[----:B------:R-:W-:Y:S01]  /*12190*/  FMUL.FTZ R47, R32, R47 ;  /* 0x0000002f202f7220 */ /* 0x000fe20000410000 */
[----:B------:R-:W-:Y:S01]  /*121a0*/  LOP3.LUT R32, R40, 0xffff0000, RZ, 0xc0, !PT ;  /* 0xffff000028207812 */ /* 0x000fe200078ec0ff */
[----:B------:R-:W-:Y:S01]  /*121b0*/  @!P0 FADD.FTZ R36, -R36, -RZ ;  /* 0x800000ff24248221 */ /* 0x000fe20000010100 */
[----:B------:R-:W-:Y:S01]  /*121c0*/  LOP3.LUT R40, R41, 0xffff0000, RZ, 0xc0, !PT ;  /* 0xffff000029287812 */ /* 0x000fe200078ec0ff */
[----:B------:R-:W-:-:S02]  /*121d0*/  @!P0 FADD.FTZ R46, -R46, -RZ ;  /* 0x800000ff2e2e8221 */ /* 0x000fc40000010100 */
[----:B------:R-:W-:Y:S02]  /*121e0*/  FMUL.FTZ R26, R26, R45 ;  /* 0x0000002d1a1a7220 */ /* 0x000fe40000410000 */
[----:B------:R-:W-:Y:S02]  /*121f0*/  FMUL.FTZ R34, R23, R34 ;  /* 0x0000002217227220 */ /* 0x000fe40000410000 */
[----:B------:R-:W-:Y:S02]  /*12200*/  @!P0 FADD.FTZ R39, -R39, -RZ ;  /* 0x800000ff27278221 */ /* 0x000fe40000010100 */
[----:B------:R-:W-:Y:S01]  /*12210*/  FMUL.FTZ R30, R30, R37 ;  /* 0x000000251e1e7220 */ /* 0x000fe20000410000 */
[----:B------:R-:W-:Y:S01]  /*12220*/  LOP3.LUT R37, R42, 0xffff0000, RZ, 0xc0, !PT ;  /* 0xffff00002a257812 */ /* 0x000fe200078ec0ff */
[----:B------:R-:W-:Y:S01]  /*12230*/  FMUL.FTZ R31, R31, R36 ;  /* 0x000000241f1f7220 */ /* 0x000fe20000410000 */
[----:B------:R-:W-:Y:S01]  /*12240*/  LOP3.LUT R42, R43, 0xffff0000, RZ, 0xc0, !PT ;  /* 0xffff00002b2a7812 */ /* 0x000fe200078ec0ff */
[----:B------:R-:W-:-:S02]  /*12250*/  FMUL.FTZ R33, R33, R46 ;  /* 0x0000002e21217220 */ /* 0x000fc40000410000 */
[----:B------:R-:W-:Y:S02]  /*12260*/  FMUL.FTZ R39, R44, R39 ;  /* 0x000000272c277220 */ /* 0x000fe40000410000 */
[----:B------:R-:W-:Y:S02]  /*12270*/  IMAD.U32 R23, R41, 0x10000, RZ ;  /* 0x0001000029177824 */ /* 0x000fe400078e00ff */
[----:B------:R-:W-:Y:S02]  /*12280*/  IMAD.U32 R36, R43, 0x10000, RZ ;  /* 0x000100002b247824 */ /* 0x000fe400078e00ff */
        /* <DEDUP_REMOVED lines=8> */
[----:B------:R-:W-:Y:S01]  /*12310*/  FFMA.FTZ R27, R27, R36, R30 ;  /* 0x000000241b1b7223 */ /* 0x000fe2000001001e */
[----:B------:R-:W-:Y:S01]  /*12320*/  MOV R20, R32 ;  /* 0x0000002000147202 */ /* 0x000fe20000000f00 */
[----:B------:R-:W-:Y:S01]  /*12330*/  FFMA.FTZ R8, R8, R42, R39 ;  /* 0x0000002a08087223 */ /* 0x000fe20000010027 */
[----:B------:R-:W-:-:S04]  /*12340*/  F2FP.BF16.PACK_AB R21, R0, R21 ;  /* 0x000000150015723e */ /* 0x000fc800000010ff */
[----:B------:R-:W-:Y:S02]  /*12350*/  F2FP.BF16.PACK_AB R23, R8, R27 ;  /* 0x0000001b0817723e */ /* 0x000fe400000010ff */
.L_x_2673:
[----:B------:R-:W-:Y:S05]  /*12360*/  BSYNC B0 ;  /* 0x0000000000007941 */ /* 0x000fea0003800000 */
.L_x_2672:
[----:B-----5:R1:W-:Y:S02]  /*12370*/  STS.128 [R241+0x6800], R20 ;  /* 0x00680014f1007388 */ /* 0x0203e40000000c00 */
.L_x_2665:
[----:B------:R-:W-:Y:S05]  /*12380*/  BSYNC B1 ;  /* 0x0000000000017941 */ /* 0x000fea0003800000 */
.L_x_2664:
[----:B------:R-:W-:Y:S01]  /*12390*/  IADD3 R10, R146, 0x20, RZ ;  /* 0x00000020920a7810 */ /* 0x000fe20007ffe0ff */
[----:B------:R-:W-:Y:S03]  /*123a0*/  BSSY B1, `(.L_x_2674) ;  /* 0x0000167000017945 */ /* 0x000fe60003800000 */
[----:B------:R-:W-:-:S04]  /*123b0*/  ISETP.GE.AND P0, PT, R10, R11, PT ;  /* 0x0000000b0a00720c */ /* 0x000fc80003f06270 */
[----:B------:R-:W-:-:S13]  /*123c0*/  ISETP.LT.OR P0, PT, R55, -0x107, P0 ;  /* 0xfffffef93700780c */ /* 0x000fda0000701670 */
[----:B------:R-:W-:Y:S05]  /*123d0*/  @P0 BRA `(.L_x_2675) ;  /* 0x0000163000000947 */ /* 0x000fea0003800000 */
[----:B---34-:R3:W5:Y:S01]  /*123e0*/  LD.E.128 R40, [R18.64] ;  /* 0x0000000612287980 */ /* 0x018762000c101d00 */
[----:B------:R-:W-:Y:S01]  /*123f0*/  ISETP.GE.AND P0, PT, R24, R7, PT ;  /* 0x000000071800720c */ /* 0x000fe20003f06270 */
[----:B------:R-:W-:-:S12]  /*12400*/  BSSY B0, `(.L_x_2676) ;  /* 0x0000054000007945 */ /* 0x000fd80003800000 */
[----:B------:R-:W-:Y:S05]  /*12410*/  @P0 BRA `(.L_x_2677) ;  /* 0x0000052000000947 */ /* 0x000fea0003800000 */
[----:B------:R-:W-:Y:S01]  /*12420*/  ISETP.GE.AND P0, PT, R24, R9, PT ;  /* 0x000000091800720c */ /* 0x000fe20003f06270 */
[----:B------:R-:W-:Y:S02]  /*12430*/  IMAD.SHL.U32 R5, R9, 0x20, RZ ;  /* 0x0000002009057824 */ /* 0x000fe400078e00ff */
[----:B-1----:R-:W-:-:S03]  /*12440*/  IMAD.MOV.U32 R21, RZ, RZ, RZ ;  /* 0x000000ffff157224 */ /* 0x002fc600078e00ff */
[----:B------:R-:W-:-:S04]  /*12450*/  IADD3 R3, P1, R5, R2, RZ ;  /* 0x0000000205037210 */ /* 0x000fc80007f3e0ff */
[----:B------:R-:W-:Y:S01]  /*12460*/  LEA.HI.X.SX32 R0, R5, R4, 0x1, P1 ;  /* 0x0000000405007211 */ /* 0x000fe200008f0eff */
[--C-:B------:R-:W-:Y:S02]  /*12470*/  IMAD.MOV.U32 R5, RZ, RZ, R9.reuse ;  /* 0x000000ffff057224 */ /* 0x100fe400078e0009 */
[----:B------:R-:W-:Y:S01]  /*12480*/  @P0 IADD3 R21, -R9, RZ, RZ ;  /* 0x000000ff09150210 */ /* 0x000fe20007ffe1ff */
[----:B------:R-:W-:-:S03]  /*12490*/  @P0 IMAD.MOV R5, RZ, RZ, -R9 ;  /* 0x000000ffff050224 */ /* 0x000fc600078e0a09 */
[----:B------:R-:W-:-:S04]  /*124a0*/  IADD3 R23, P1, R21, R3, RZ ;  /* 0x0000000315177210 */ /* 0x000fc80007f3e0ff */
[----:B------:R-:W-:Y:S02]  /*124b0*/  LEA.HI.X.SX32 R21, R21, R0, 0x1, P1 ;  /* 0x0000000015157211 */ /* 0x000fe400008f0eff */
[----:B-----5:R-:W-:-:S04]  /*124c0*/  LEA R32, P1, R23, R12, 0x1 ;  /* 0x0000000c17207211 */ /* 0x020fc800078208ff */
[----:B------:R-:W-:Y:S01]  /*124d0*/  LEA.HI.X R33, R23, R13, R21, 0x1, P1 ;  /* 0x0000000d17217211 */ /* 0x000fe200008f0c15 */
[----:B------:R-:W-:Y:S01]  /*124e0*/  IMAD.WIDE R20, R5, 0x2, R18 ;  /* 0x0000000205147825 */ /* 0x000fe200078e0212 */
[----:B------:R-:W-:-:S03]  /*124f0*/  MOV R5, RZ ;  /* 0x000000ff00057202 */ /* 0x000fc60000000f00 */
[----:B------:R-:W-:Y:S01]  /*12500*/  @P0 IMAD.MOV R5, RZ, RZ, -R9 ;  /* 0x000000ffff050224 */ /* 0x000fe200078e0a09 */
[----:B------:R-:W4:Y:S04]  /*12510*/  LD.E.128 R32, [R32.64] ;  /* 0x0000000620207980 */ /* 0x000f28000c101d00 */
        /* <DEDUP_REMOVED lines=10> */
[C---:B------:R-:W-:Y:S02]  /*125c0*/  LOP3.LUT R8, R43.reuse, 0xffff0000, RZ, 0xc0, !PT ;  /* 0xffff00002b087812 */ /* 0x040fe400078ec0ff */
[----:B------:R-:W-:Y:S02]  /*125d0*/  SHF.L.U32 R42, R43, 0x10, RZ ;  /* 0x000000102b2a7819 */ /* 0x000fe400000006ff */
[----:B------:R-:W-:-:S02]  /*125e0*/  LOP3.LUT R0, R41, 0xffff0000, RZ, 0xc0, !PT ;  /* 0xffff000029007812 */ /* 0x000fc400078ec0ff */
[----:B------:R-:W-:Y:S02]  /*125f0*/  SHF.L.U32 R40, R41, 0x10, RZ ;  /* 0x0000001029287819 */ /* 0x000fe400000006ff */
[C---:B----4-:R-:W-:Y:S01]  /*12600*/  SHF.L.U32 R30, R33.reuse, 0x10, RZ ;  /* 0x00000010211e7819 */ /* 0x050fe200000006ff */
[----:B------:R-:W-:Y:S01]  /*12610*/  IMAD.U32 R43, R34, 0x10000, RZ ;  /* 0x00010000222b7824 */ /* 0x000fe200078e00ff */
[----:B------:R-:W-:Y:S01]  /*12620*/  LOP3.LUT R44, R33, 0xffff0000, RZ, 0xc0, !PT ;  /* 0xffff0000212c7812 */ /* 0x000fe200078ec0ff */
[C---:B------:R-:W-:Y:S01]  /*12630*/  IMAD.U32 R41, R32.reuse, 0x10000, RZ ;  /* 0x0001000020297824 */ /* 0x040fe200078e00ff */
[----:B------:R-:W-:Y:S01]  /*12640*/  LOP3.LUT R31, R32, 0xffff0000, RZ, 0xc0, !PT ;  /* 0xffff0000201f7812 */ /* 0x000fe200078ec0ff */
[----:B--2---:R-:W-:Y:S01]  /*12650*/  IMAD.U32 R46, R20, 0x10000, RZ ;  /* 0x00010000142e7824 */ /* 0x004fe200078e00ff */
        /* <DEDUP_REMOVED lines=17> */
[----:B------:R-:W-:-:S02]  /*12770*/  FMUL.FTZ R20, R20, R31 ;  /* 0x0000001f14147220 */ /* 0x000fc40000410000 */
[----:B------:R-:W-:Y:S01]  /*12780*/  FMUL.FTZ R35, R35, R30 ;  /* 0x0000001e23237220 */ /* 0x000fe20000410000 */
[----:B---3--:R-:W-:Y:S01]  /*12790*/  LOP3.LUT R30, R36, 0xffff0000, RZ, 0xc0, !PT ;  /* 0xffff0000241e7812 */ /* 0x008fe200078ec0ff */
[----:B------:R-:W-:Y:S02]  /*127a0*/  @!P0 FADD.FTZ R43, -R43, -RZ ;  /* 0x800000ff2b2b8221 */ /* 0x000fe40000010100 */
        /* <DEDUP_REMOVED lines=25> */
.L_x_2677:
[----:B------:R-:W-:Y:S05]  /*12940*/  BSYNC B0 ;  /* 0x0000000000007941 */ /* 0x000fea0003800000 */
.L_x_2676:
[----:B-----5:R4:W-:Y:S04]  /*12950*/  STS.128 [R241+0x1000], R40 ;  /* 0x00100028f1007388 */ /* 0x0209e80000000c00 */
[----:B--2---:R4:W5:Y:S01]  /*12960*/  LD.E.128 R44, [R18.64+0x80] ;  /* 0x00008006122c7980 */ /* 0x004962000c101d00 */
[----:B------:R-:W-:Y:S01]  /*12970*/  IADD3 R0, R24, 0x40, RZ ;  /* 0x0000004018007810 */ /* 0x000fe20007ffe0ff */
[----:B------:R-:W-:Y:S03]  /*12980*/  BSSY B0, `(.L_x_2678) ;  /* 0x0000055000007945 */ /* 0x000fe60003800000 */
[----:B------:R-:W-:-:S13]  /*12990*/  ISETP.GE.AND P0, PT, R0, R7, PT ;  /* 0x000000070000720c */ /* 0x000fda0003f06270 */
[----:B------:R-:W-:Y:S05]  /*129a0*/  @P0 BRA `(.L_x_2679) ;  /* 0x0000052000000947 */ /* 0x000fea0003800000 */
[----:B------:R-:W-:Y:S01]  /*129b0*/  ISETP.GE.AND P0, PT, R0, R9, PT ;  /* 0x000000090000720c */ /* 0x000fe20003f06270 */
[----:B-1----:R-:W-:Y:S01]  /*129c0*/  IMAD.MOV.U32 R21, RZ, RZ, RZ ;  /* 0x000000ffff157224 */ /* 0x002fe200078e00ff */
[----:B------:R-:W-:-:S04]  /*129d0*/  LEA R5, R9, 0x40, 0x5 ;  /* 0x0000004009057811 */ /* 0x000fc800078e28ff */
        /* <DEDUP_REMOVED lines=26> */
[----:B------:R-:W-:-:S02]  /*12b80*/  LOP3.LUT R8, R47, 0xffff0000, RZ, 0xc0, !PT ;  /* 0xffff00002f087812 */ /* 0x000fc400078ec0ff */
[C---:B--2---:R-:W-:Y:S01]  /*12b90*/  SHF.L.U32 R30, R33.reuse, 0x10, RZ ;  /* 0x00000010211e7819 */ /* 0x044fe200000006ff */
[----:B------:R-:W-:Y:S01]  /*12ba0*/  IMAD.U32 R41, R34, 0x10000, RZ ;  /* 0x0001000022297824 */ /* 0x000fe200078e00ff */
[----:B------:R-:W-:Y:S01]  /*12bb0*/  LOP3.LUT R42, R33, 0xffff0000, RZ, 0xc0, !PT ;  /* 0xffff0000212a7812 */ /* 0x000fe200078ec0ff */
[C---:B------:R-:W-:Y:S01]  /*12bc0*/  IMAD.U32 R40, R32.reuse, 0x10000, RZ ;  /* 0x0001000020287824 */ /* 0x040fe200078e00ff */
        /* <DEDUP_REMOVED lines=19> */
[----:B------:R-:W-:-:S02]  /*12d00*/  FMUL.FTZ R20, R20, R31 ;  /* 0x0000001f14147220 */ /* 0x000fc40000410000 */
[----:B------:R-:W-:Y:S01]  /*12d10*/  FMUL.FTZ R35, R35, R30 ;  /* 0x0000001e23237220 */ /* 0x000fe20000410000 */
[----:B----4-:R-:W-:Y:S01]  /*12d20*/  LOP3.LUT R30, R36, 0xffff0000, RZ, 0xc0, !PT ;  /* 0xffff0000241e7812 */ /* 0x010fe200078ec0ff */
        /* <DEDUP_REMOVED lines=26> */
.L_x_2679:
[----:B------:R-:W-:Y:S05]  /*12ed0*/  BSYNC B0 ;  /* 0x0000000000007941 */ /* 0x000fea0003800000 */
.L_x_2678:
[----:B-----5:R2:W-:Y:S04]  /*12ee0*/  STS.128 [R241+0x3000], R44 ;  /* 0x0030002cf1007388 */ /* 0x0205e80000000c00 */
[----:B----4-:R2:W5:Y:S01]  /*12ef0*/  LD.E.128 R40, [R18.64+0x100] ;  /* 0x0001000612287980 */ /* 0x010562000c101d00 */
        /* <DEDUP_REMOVED lines=26> */
[----:B-----5:R-:W-:Y:S01]  /*130a0*/  SHF.L.U32 R27, R42, 0x10, RZ ;  /* 0x000000102a1b7819 */ /* 0x020fe200000006ff */
[----:B------:R-:W-:Y:S01]  /*130b0*/  IMAD.U32 R5, R40, 0x10000, RZ ;  /* 0x0001000028057824 */ /* 0x000fe200078e00ff */
[----:B------:R-:W-:Y:S01]  /*130c0*/  LOP3.LUT R26, R42, 0xffff0000, RZ, 0xc0, !PT ;  /* 0xffff00002a1a7812 */ /* 0x000fe200078ec0ff */
[----:B------:R-:W-:Y:S01]  /*130d0*/  IMAD.U32 R42, R43, 0x10000, RZ ;  /* 0x000100002b2a7824 */ /* 0x000fe200078e00ff */
[----:B------:R-:W-:Y:S01]  /*130e0*/  LOP3.LUT R3, R40, 0xffff0000, RZ, 0xc0, !PT ;  /* 0xffff000028037812 */ /* 0x000fe200078ec0ff */
[----:B------:R-:W-:Y:S01]  /*130f0*/  IMAD.U32 R40, R41, 0x10000, RZ ;  /* 0x0001000029287824 */ /* 0x000fe200078e00ff */
[----:B------:R-:W-:Y:S02]  /*13100*/  LOP3.LUT R8, R43, 0xffff0000, RZ, 0xc0, !PT ;  /* 0xffff00002b087812 */ /* 0x000fe400078ec0ff */
[----:B------:R-:W-:Y:S02]  /*13110*/  LOP3.LUT R0, R41, 0xffff0000, RZ, 0xc0, !PT ;  /* 0xffff000029007812 */ /* 0x000fe400078ec0ff */
        /* <DEDUP_REMOVED lines=52> */
.L_x_2681:
[----:B------:R-:W-:Y:S05]  /*13460*/  BSYNC B0 ;  /* 0x0000000000007941 */ /* 0x000fea0003800000 */
.L_x_2680:
[----:B-----5:R4:W-:Y:S04]  /*13470*/  STS.128 [R241+0x5000], R40 ;  /* 0x00500028f1007388 */ /* 0x0209e80000000c00 */
[----:B------:R4:W5:Y:S01]  /*13480*/  LD.E.128 R32, [R18.64+0x180] ;  /* 0x0001800612207980 */ /* 0x000962000c101d00 */
        /* <DEDUP_REMOVED lines=23> */
[----:B----4-:R-:W-:-:S04]  /*13600*/  LEA R40, P1, R3, R14, 0x1 ;  /* 0x0000000e03287211 */ /* 0x010fc800078208ff */
[----:B------:R-:W-:-:S06]  /*13610*/  LEA.HI.X R41, R3, R15, R0, 0x1, P1 ;  /* 0x0000000f03297211 */ /* 0x000fcc00008f0c00 */
[----:B------:R-:W4:Y:S01]  /*13620*/  LD.E.128 R40, [R40.64] ;  /* 0x0000000628287980 */ /* 0x000f22000c101d00 */
        /* <DEDUP_REMOVED lines=11> */
[C---:B---3--:R-:W-:Y:S01]  /*136e0*/  IMAD.U32 R27, R20.reuse, 0x10000, RZ ;  /* 0x00010000141b7824 */ /* 0x048fe200078e00ff */
[----:B------:R-:W-:Y:S01]  /*136f0*/  LOP3.LUT R26, R20, 0xffff0000, RZ, 0xc0, !PT ;  /* 0xffff0000141a7812 */ /* 0x000fe200078ec0ff */
[----:B------:R-:W-:Y:S01]  /*13700*/  IMAD.U32 R30, R22, 0x10000, RZ ;  /* 0x00010000161e7824 */ /* 0x000fe200078e00ff */
[C---:B------:R-:W-:Y:S02]  /*13710*/  SHF.L.U32 R20, R21.reuse, 0x10, RZ ;  /* 0x0000001015147819 */ /* 0x040fe400000006ff */
[----:B------:R-:W-:Y:S02]  /*13720*/  LOP3.LUT R31, R21, 0xffff0000, RZ, 0xc0, !PT ;  /* 0xffff0000151f7812 */ /* 0x000fe400078ec0ff */
[----:B------:R-:W-:-:S02]  /*13730*/  SHF.L.U32 R21, R23, 0x10, RZ ;  /* 0x0000001017157819 */ /* 0x000fc400000006ff */
[----:B------:R-:W-:Y:S02]  /*13740*/  LOP3.LUT R22, R22, 0xffff0000, RZ, 0xc0, !PT ;  /* 0xffff000016167812 */ /* 0x000fe400078ec0ff */
[----:B------:R-:W-:Y:S01]  /*13750*/  LOP3.LUT R23, R23, 0xffff0000, RZ, 0xc0, !PT ;  /* 0xffff000017177812 */ /* 0x000fe200078ec0ff */
[----:B------:R-:W-:Y:S01]  /*13760*/  IMAD.U32 R45, R38, 0x10000, RZ ;  /* 0x00010000262d7824 */ /* 0x000fe200078e00ff */
[----:B------:R-:W-:Y:S02]  /*13770*/  LOP3.LUT R35, R36, 0xffff0000, RZ, 0xc0, !PT ;  /* 0xffff000024237812 */ /* 0x000fe400078ec0ff */
[----:B------:R-:W-:Y:S01]  /*13780*/  LOP3.LUT R37, R38, 0xffff0000, RZ, 0xc0, !PT ;  /* 0xffff000026257812 */ /* 0x000fe200078ec0ff */
[----:B------:R-:W-:Y:S01]  /*13790*/  @!P0 FADD.FTZ R27, -R27, -RZ ;  /* 0x800000ff1b1b8221 */ /* 0x000fe20000010100 */
[C---:B------:R-:W-:Y:S01]  /*137a0*/  SHF.L.U32 R36, R39.reuse, 0x10, RZ ;  /* 0x0000001027247819 */ /* 0x040fe200000006ff */
[----:B------:R-:W-:Y:S01]  /*137b0*/  @!P0 FADD.FTZ R22, -R22, -RZ ;  /* 0x800000ff16168221 */ /* 0x000fe20000010100 */
[----:B------:R-:W-:Y:S01]  /*137c0*/  LOP3.LUT R38, R39, 0xffff0000, RZ, 0xc0, !PT ;  /* 0xffff000027267812 */ /* 0x000fe200078ec0ff */
[----:B------:R-:W-:-:S02]  /*137d0*/  @!P0 FADD.FTZ R21, -R21, -RZ ;  /* 0x800000ff15158221 */ /* 0x000fc40000010100 */
[----:B------:R-:W-:Y:S02]  /*137e0*/  @!P0 FADD.FTZ R23, -R23, -RZ ;  /* 0x800000ff17178221 */ /* 0x000fe40000010100 */
[----:B------:R-:W-:Y:S02]  /*137f0*/  @!P0 FADD.FTZ R26, -R26, -RZ ;  /* 0x800000ff1a1a8221 */ /* 0x000fe40000010100 */
[----:B------:R-:W-:Y:S02]  /*13800*/  @!P0 FADD.FTZ R20, -R20, -RZ ;  /* 0x800000ff14148221 */ /* 0x000fe40000010100 */
[----:B------:R-:W-:Y:S02]  /*13810*/  @!P0 FADD.FTZ R31, -R31, -RZ ;  /* 0x800000ff1f1f8221 */ /* 0x000fe40000010100 */
[----:B------:R-:W-:Y:S02]  /*13820*/  @!P0 FADD.FTZ R30, -R30, -RZ ;  /* 0x800000ff1e1e8221 */ /* 0x000fe40000010100 */
[----:B------:R-:W-:-:S02]  /*13830*/  FMUL.FTZ R44, R44, R27 ;  /* 0x0000001b2c2c7220 */ /* 0x000fc40000410000 */
        /* <DEDUP_REMOVED lines=8> */
[C---:B------:R-:W-:Y:S01]  /*138c0*/  SHF.L.U32 R20, R41.reuse, 0x10, RZ ;  /* 0x0000001029147819 */ /* 0x040fe200000006ff */
        /* <DEDUP_REMOVED lines=17> */
[----:B------:R-:W-:-:S02]  /*139e0*/  F2FP.BF16.PACK_AB R35, R8, R21 ;  /* 0x000000150823723e */ /* 0x000fc400000010ff */
.L_x_2683:
[----:B------:R-:W-:Y:S05]  /*139f0*/  BSYNC B0 ;  /* 0x0000000000007941 */ /* 0x000fea0003800000 */
.L_x_2682:
[----:B-----5:R1:W-:Y:S02]  /*13a00*/  STS.128 [R241+0x7000], R32 ;  /* 0x00700020f1007388 */ /* 0x0203e40000000c00 */
.L_x_2675:
[----:B------:R-:W-:Y:S05]  /*13a10*/  BSYNC B1 ;  /* 0x0000000000017941 */ /* 0x000fea0003800000 */
.L_x_2674:
[----:B--234-:R-:W-:-:S04]  /*13a20*/  IADD3 R18, R146, 0x30, RZ ;  /* 0x0000003092127810 */ /* 0x01cfc80007ffe0ff */
[----:B------:R-:W-:-:S04]  /*13a30*/  ISETP.GE.AND P0, PT, R18, R11, PT ;  /* 0x0000000b1200720c */ /* 0x000fc80003f06270 */
[----:B------:R-:W-:-:S13]  /*13a40*/  ISETP.LT.OR P0, PT, R55, -0x187, P0 ;  /* 0xfffffe793700780c */ /* 0x000fda0000701670 */
[----:B------:R-:W-:Y:S05]  /*13a50*/  @P0 BRA `(.L_x_2645) ;  /* 0x0000193000000947 */ /* 0x000fea0003800000 */
[----:B------:R2:W5:Y:S01]  /*13a60*/  LD.E.128 R40, [R16.64] ;  /* 0x0000000610287980 */ /* 0x000562000c101d00 */
[----:B------:R-:W-:Y:S01]  /*13a70*/  ISETP.GE.AND P0, PT, R24, R7, PT ;  /* 0x000000071800720c */ /* 0x000fe20003f06270 */
[----:B------:R-:W-:-:S12]  /*13a80*/  BSSY B0, `(.L_x_2684) ;  /* 0x0000054000007945 */ /* 0x000fd80003800000 */
[----:B------:R-:W-:Y:S05]  /*13a90*/  @P0 BRA `(.L_x_2685) ;  /* 0x0000052000000947 */ /* 0x000fea0003800000 */
[----:B------:R-:W-:Y:S01]  /*13aa0*/  ISETP.GE.AND P0, PT, R24, R9, PT ;  /* 0x000000091800720c */ /* 0x000fe20003f06270 */
[----:B------:R-:W-:Y:S02]  /*13ab0*/  IMAD R5, R9, 0x30, RZ ;  /* 0x0000003009057824 */ /* 0x000fe400078e02ff */
[----:B------:R-:W-:-:S03]  /*13ac0*/  IMAD.MOV.U32 R11, RZ, RZ, RZ ;  /* 0x000000ffff0b7224 */ /* 0x000fc600078e00ff */
[----:B------:R-:W-:-:S04]  /*13ad0*/  IADD3 R3, P1, R5, R2, RZ ;  /* 0x0000000205037210 */ /* 0x000fc80007f3e0ff */
[----:B------:R-:W-:Y:S02]  /*13ae0*/  LEA.HI.X.SX32 R0, R5, R4, 0x1, P1 ;  /* 0x0000000405007211 */ /* 0x000fe400008f0eff */
[----:B------:R-:W-:Y:S01]  /*13af0*/  MOV R5, R9 ;  /* 0x0000000900057202 */ /* 0x000fe20000000f00 */
[--C-:B------:R-:W-:Y:S02]  /*13b00*/  @P0 IMAD.MOV R11, RZ, RZ, -R9.reuse ;  /* 0x000000ffff0b0224 */ /* 0x100fe400078e0a09 */
[----:B------:R-:W-:-:S03]  /*13b10*/  @P0 IMAD.MOV R5, RZ, RZ, -R9 ;  /* 0x000000ffff050224 */ /* 0x000fc600078e0a09 */
[----:B------:R-:W-:Y:S01]  /*13b20*/  IADD3 R19, P1, R11, R3, RZ ;  /* 0x000000030b137210 */ /* 0x000fe20007f3e0ff */
[----:B-1----:R-:W-:-:S03]  /*13b30*/  IMAD.WIDE R20, R5, 0x2, R16 ;  /* 0x0000000205147825 */ /* 0x002fc600078e0210 */
[----:B------:R-:W-:Y:S02]  /*13b40*/  LEA.HI.X.SX32 R11, R11, R0, 0x1, P1 ;  /* 0x000000000b0b7211 */ /* 0x000fe400008f0eff */
[----:B-----5:R-:W-:Y:S01]  /*13b50*/  LEA R32, P1, R19, R12, 0x1 ;  /* 0x0000000c13207211 */ /* 0x020fe200078208ff */
[----:B------:R-:W-:Y:S01]  /*13b60*/  IMAD.MOV.U32 R5, RZ, RZ, RZ ;  /* 0x000000ffff057224 */ /* 0x000fe200078e00ff */
[----:B------:R-:W-:Y:S01]  /*13b70*/  @P0 IADD3 R5, -R9, RZ, RZ ;  /* 0x000000ff09050210 */ /* 0x000fe20007ffe1ff */
[----:B------:R-:W3:Y:S01]  /*13b80*/  LD.E.128 R20, [R20.64] ;  /* 0x0000000614147980 */ /* 0x000ee2000c101d00 */
[----:B------:R-:W-:Y:S02]  /*13b90*/  LEA.HI.X R33, R19, R13, R11, 0x1, P1 ;  /* 0x0000000d13217211 */ /* 0x000fe400008f0c0b */
[----:B------:R-:W-:-:S04]  /*13ba0*/  IADD3 R3, P1, R5, R3, RZ ;  /* 0x0000000305037210 */ /* 0x000fc80007f3e0ff */
[----:B------:R-:W4:Y:S01]  /*13bb0*/  LD.E.128 R32, [R32.64] ;  /* 0x0000000620207980 */ /* 0x000f22000c101d00 */
[----:B------:R-:W-:Y:S02]  /*13bc0*/  LEA.HI.X.SX32 R0, R5, R0, 0x1, P1 ;  /* 0x0000000005007211 */ /* 0x000fe400008f0eff */
[----:B------:R-:W-:-:S04]  /*13bd0*/  LEA R36, P1, R3, R14, 0x1 ;  /* 0x0000000e03247211 */ /* 0x000fc800078208ff */
[----:B------:R-:W-:-:S06]  /*13be0*/  LEA.HI.X R37, R3, R15, R0, 0x1, P1 ;  /* 0x0000000f03257211 */ /* 0x000fcc00008f0c00 */
[----:B--2---:R-:W2:Y:S01]  /*13bf0*/  LD.E.128 R36, [R36.64] ;  /* 0x0000000624247980 */ /* 0x004ea2000c101d00 */
[C---:B------:R-:W-:Y:S01]  /*13c00*/  IMAD.U32 R5, R40.reuse, 0x10000, RZ ;  /* 0x0001000028057824 */ /* 0x040fe200078e00ff */
[----:B------:R-:W-:Y:S02]  /*13c10*/  LOP3.LUT R3, R40, 0xffff0000, RZ, 0xc0, !PT ;  /* 0xffff000028037812 */ /* 0x000fe400078ec0ff */
[C---:B------:R-:W-:Y:S02]  /*13c20*/  LOP3.LUT R0, R41.reuse, 0xffff0000, RZ, 0xc0, !PT ;  /* 0xffff000029007812 */ /* 0x040fe400078ec0ff */
[----:B------:R-:W-:Y:S01]  /*13c30*/  SHF.L.U32 R40, R41, 0x10, RZ ;  /* 0x0000001029287819 */ /* 0x000fe200000006ff */
[C---:B------:R-:W-:Y:S01]  /*13c40*/  IMAD.U32 R19, R42.reuse, 0x10000, RZ ;  /* 0x000100002a137824 */ /* 0x040fe200078e00ff */
[----:B------:R-:W-:Y:S02]  /*13c50*/  LOP3.LUT R11, R42, 0xffff0000, RZ, 0xc0, !PT ;  /* 0xffff00002a0b7812 */ /* 0x000fe400078ec0ff */
[----:B------:R-:W-:-:S02]  /*13c60*/  LOP3.LUT R8, R43, 0xffff0000, RZ, 0xc0, !PT ;  /* 0xffff00002b087812 */ /* 0x000fc400078ec0ff */
[----:B------:R-:W-:Y:S02]  /*13c70*/  SHF.L.U32 R42, R43, 0x10, RZ ;  /* 0x000000102b2a7819 */ /* 0x000fe400000006ff */
[----:B---3--:R-:W-:Y:S01]  /*13c80*/  LOP3.LUT R46, R21, 0xffff0000, RZ, 0xc0, !PT ;  /* 0xffff0000152e7812 */ /* 0x008fe200078ec0ff */
[----:B------:R-:W-:Y:S02]  /*13c90*/  IMAD.U32 R44, R22, 0x10000, RZ ;  /* 0x00010000162c7824 */ /* 0x000fe400078e00ff */
[C---:B----4-:R-:W-:Y:S01]  /*13ca0*/  IMAD.U32 R30, R32.reuse, 0x10000, RZ ;  /* 0x00010000201e7824 */ /* 0x050fe200078e00ff */
[----:B------:R-:W-:Y:S02]  /*13cb0*/  LOP3.LUT R27, R32, 0xffff0000, RZ, 0xc0, !PT ;  /* 0xffff0000201b7812 */ /* 0x000fe400078ec0ff */
[C---:B------:R-:W-:Y:S02]  /*13cc0*/  SHF.L.U32 R26, R33.reuse, 0x10, RZ ;  /* 0x00000010211a7819 */ /* 0x040fe400000006ff */
[----:B------:R-:W-:Y:S01]  /*13cd0*/  LOP3.LUT R41, R33, 0xffff0000, RZ, 0xc0, !PT ;  /* 0xffff000021297812 */ /* 0x000fe200078ec0ff */
[C---:B------:R-:W-:Y:S01]  /*13ce0*/  IMAD.U32 R33, R34.reuse, 0x10000, RZ ;  /* 0x0001000022217824 */ /* 0x040fe200078e00ff */
[----:B------:R-:W-:-:S02]  /*13cf0*/  LOP3.LUT R32, R34, 0xffff0000, RZ, 0xc0, !PT ;  /* 0xffff000022207812 */ /* 0x000fc400078ec0ff */
[C---:B------:R-:W-:Y:S02]  /*13d00*/  SHF.L.U32 R31, R35.reuse, 0x10, RZ ;  /* 0x00000010231f7819 */ /* 0x040fe400000006ff */
[----:B------:R-:W-:Y:S02]  /*13d10*/  LOP3.LUT R34, R35, 0xffff0000, RZ, 0xc0, !PT ;  /* 0xffff000023227812 */ /* 0x000fe400078ec0ff */
[----:B------:R-:W-:Y:S02]  /*13d20*/  SHF.L.U32 R35, R21, 0x10, RZ ;  /* 0x0000001015237819 */ /* 0x000fe400000006ff */
[----:B------:R-:W-:Y:S01]  /*13d30*/  LOP3.LUT R21, R22, 0xffff0000, RZ, 0xc0, !PT ;  /* 0xffff000016157812 */ /* 0x000fe200078ec0ff */
[----:B------:R-:W-:Y:S01]  /*13d40*/  IMAD.U32 R43, R20, 0x10000, RZ ;  /* 0x00010000142b7824 */ /* 0x000fe200078e00ff */
[C---:B------:R-:W-:Y:S01]  /*13d50*/  SHF.L.U32 R22, R23.reuse, 0x10, RZ ;  /* 0x0000001017167819 */ /* 0x040fe200000006ff */
        /* <DEDUP_REMOVED lines=12> */
[----:B--2---:R-:W-:Y:S01]  /*13e20*/  LOP3.LUT R33, R38, 0xffff0000, RZ, 0xc0, !PT ;  /* 0xffff000026217812 */ /* 0x004fe200078ec0ff */
        /* <DEDUP_REMOVED lines=25> */
.L_x_2685:
[----:B------:R-:W-:Y:S05]  /*13fc0*/  BSYNC B0 ;  /* 0x0000000000007941 */ /* 0x000fea0003800000 */
.L_x_2684:
[----:B-----5:R3:W-:Y:S04]  /*13fd0*/  STS.128 [R241+0x1800], R40 ;  /* 0x00180028f1007388 */ /* 0x0207e80000000c00 */
[----:B------:R3:W5:Y:S01]  /*13fe0*/  LD.E.128 R44, [R16.64+0x80] ;  /* 0x00008006102c7980 */ /* 0x000762000c101d00 */
[----:B------:R-:W-:Y:S01]  /*13ff0*/  IADD3 R0, R24, 0x40, RZ ;  /* 0x0000004018007810 */ /* 0x000fe20007ffe0ff */
[----:B------:R-:W-:Y:S03]  /*14000*/  BSSY B0, `(.L_x_2686) ;  /* 0x0000056000007945 */ /* 0x000fe60003800000 */
[----:B------:R-:W-:-:S13]  /*14010*/  ISETP.GE.AND P0, PT, R0, R7, PT ;  /* 0x000000070000720c */ /* 0x000fda0003f06270 */
[----:B------:R-:W-:Y:S05]  /*14020*/  @P0 BRA `(.L_x_2687) ;  /* 0x0000053000000947 */ /* 0x000fea0003800000 */
[----:B------:R-:W-:Y:S01]  /*14030*/  ISETP.GE.AND P0, PT, R0, R9, PT ;  /* 0x000000090000720c */ /* 0x000fe20003f06270 */
[----:B------:R-:W-:Y:S02]  /*14040*/  IMAD.MOV.U32 R0, RZ, RZ, 0x30 ;  /* 0x00000030ff007424 */ /* 0x000fe400078e00ff */
[----:B------:R-:W-:Y:S02]  /*14050*/  IMAD.MOV.U32 R11, RZ, RZ, RZ ;  /* 0x000000ffff0b7224 */ /* 0x000fe400078e00ff */
[----:B------:R-:W-:-:S05]  /*14060*/  IMAD R5, R9, R0, 0x40 ;  /* 0x0000004009057424 */ /* 0x000fca00078e0200 */
[----:B------:R-:W-:-:S03]  /*14070*/  IADD3 R3, P1, R5, R2, RZ ;  /* 0x0000000205037210 */ /* 0x000fc60007f3e0ff */
[----:B------:R-:W-:Y:S02]  /*14080*/  @P0 IADD3 R11, -R9, RZ, RZ ;  /* 0x000000ff090b0210 */ /* 0x000fe40007ffe1ff */
[----:B------:R-:W-:Y:S01]  /*14090*/  LEA.HI.X.SX32 R0, R5, R4, 0x1, P1 ;  /* 0x0000000405007211 */ /* 0x000fe200008f0eff */
[--C-:B------:R-:W-:Y:S01]  /*140a0*/  IMAD.MOV.U32 R5, RZ, RZ, R9.reuse ;  /* 0x000000ffff057224 */ /* 0x100fe200078e0009 */
[----:B------:R-:W-:Y:S01]  /*140b0*/  IADD3 R19, P1, R11, R3, RZ ;  /* 0x000000030b137210 */ /* 0x000fe20007f3e0ff */
[----:B------:R-:W-:-:S03]  /*140c0*/  @P0 IMAD.MOV R5, RZ, RZ, -R9 ;  /* 0x000000ffff050224 */ /* 0x000fc600078e0a09 */
[----:B------:R-:W-:Y:S01]  /*140d0*/  LEA.HI.X.SX32 R11, R11, R0, 0x1, P1 ;  /* 0x000000000b0b7211 */ /* 0x000fe200008f0eff */
[----:B-1----:R-:W-:Y:S01]  /*140e0*/  IMAD.WIDE R20, R5, 0x2, R16 ;  /* 0x0000000205147825 */ /* 0x002fe200078e0210 */
[C---:B------:R-:W-:Y:S02]  /*140f0*/  LEA R32, P1, R19.reuse, R12, 0x1 ;  /* 0x0000000c13207211 */ /* 0x040fe400078208ff */
[----:B------:R-:W-:Y:S01]  /*14100*/  MOV R5, RZ ;  /* 0x000000ff00057202 */ /* 0x000fe20000000f00 */
[----:B------:R-:W-:Y:S01]  /*14110*/  @P0 IMAD.MOV R5, RZ, RZ, -R9 ;  /* 0x000000ffff050224 */ /* 0x000fe200078e0a09 */
[----:B------:R-:W-:Y:S01]  /*14120*/  LEA.HI.X R33, R19, R13, R11, 0x1, P1 ;  /* 0x0000000d13217211 */ /* 0x000fe200008f0c0b */
[----:B------:R-:W4:Y:S03]  /*14130*/  LD.E.128 R20, [R20.64+0x80] ;  /* 0x0000800614147980 */ /* 0x000f26000c101d00 */
[----:B------:R-:W-:-:S02]  /*14140*/  IADD3 R3, P1, R5, R3, RZ ;  /* 0x0000000305037210 */ /* 0x000fc40007f3e0ff */
[----:B--2---:R-:W2:Y:S02]  /*14150*/  LD.E.128 R32, [R32.64] ;  /* 0x0000000620207980 */ /* 0x004ea4000c101d00 */
        /* <DEDUP_REMOVED lines=8> */
[C---:B------:R-:W-:Y:S02]  /*141e0*/  LOP3.LUT R0, R45.reuse, 0xffff0000, RZ, 0xc0, !PT ;  /* 0xffff00002d007812 */ /* 0x040fe400078ec0ff */
[----:B------:R-:W-:Y:S02]  /*141f0*/  SHF.L.U32 R44, R45, 0x10, RZ ;  /* 0x000000102d2c7819 */ /* 0x000fe400000006ff */
[----:B------:R-:W-:-:S02]  /*14200*/  LOP3.LUT R8, R47, 0xffff0000, RZ, 0xc0, !PT ;  /* 0xffff00002f087812 */ /* 0x000fc400078ec0ff */
[----:B------:R-:W-:Y:S02]  /*14210*/  SHF.L.U32 R46, R47, 0x10, RZ ;  /* 0x000000102f2e7819 */ /* 0x000fe400000006ff */
[----:B----4-:R-:W-:Y:S01]  /*14220*/  LOP3.LUT R43, R21, 0xffff0000, RZ, 0xc0, !PT ;  /* 0xffff0000152b7812 */ /* 0x010fe200078ec0ff */
[----:B------:R-:W-:Y:S02]  /*14230*/  IMAD.U32 R42, R22, 0x10000, RZ ;  /* 0x00010000162a7824 */ /* 0x000fe400078e00ff */
[C---:B--2---:R-:W-:Y:S01]  /*14240*/  IMAD.U32 R30, R32.reuse, 0x10000, RZ ;  /* 0x00010000201e7824 */ /* 0x044fe200078e00ff */
        /* <DEDUP_REMOVED lines=23> */
[----:B---3--:R-:W-:Y:S01]  /*143c0*/  LOP3.LUT R33, R38, 0xffff0000, RZ, 0xc0, !PT ;  /* 0xffff000026217812 */ /* 0x008fe200078ec0ff */
        /* <DEDUP_REMOVED lines=25> */
.L_x_2687:
[----:B------:R-:W-:Y:S05]  /*14560*/  BSYNC B0 ;  /* 0x0000000000007941 */ /* 0x000fea0003800000 */
.L_x_2686:
[----:B-----5:R4:W-:Y:S04]  /*14570*/  STS.128 [R241+0x3800], R44 ;  /* 0x0038002cf1007388 */ /* 0x0209e80000000c00 */
[----:B---3--:R4:W5:Y:S01]  /*14580*/  LD.E.128 R40, [R16.64+0x100] ;  /* 0x0001000610287980 */ /* 0x008962000c101d00 */
        /* <DEDUP_REMOVED lines=20> */
[----:B------:R-:W3:Y:S03]  /*146d0*/  LD.E.128 R20, [R20.64+0x100] ;  /* 0x0001000614147980 */ /* 0x000ee6000c101d00 */
[----:B------:R-:W-:-:S02]  /*146e0*/  IADD3 R3, P1, R5, R3, RZ ;  /* 0x0000000305037210 */ /* 0x000fc40007f3e0ff */
[----:B--2---:R-:W2:Y:S02]  /*146f0*/  LD.E.128 R32, [R32.64] ;  /* 0x0000000620207980 */ /* 0x004ea4000c101d00 */
[----:B------:R-:W-:Y:S02]  /*14700*/  LEA.HI.X.SX32 R0, R5, R0, 0x1, P1 ;  /* 0x0000000005007211 */ /* 0x000fe400008f0eff */
[----:B------:R-:W-:-:S04]  /*14710*/  LEA R36, P1, R3, R14, 0x1 ;  /* 0x0000000e03247211 */ /* 0x000fc800078208ff */
        /* <DEDUP_REMOVED lines=62> */
.L_x_2689:
[----:B------:R-:W-:Y:S05]  /*14b00*/  BSYNC B0 ;  /* 0x0000000000007941 */ /* 0x000fea0003800000 */
.L_x_2688:
[----:B-----5:R3:W-:Y:S04]  /*14b10*/  STS.128 [R241+0x5800], R40 ;  /* 0x00580028f1007388 */ /* 0x0207e80000000c00 */
[----:B-1----:R3:W5:Y:S01]  /*14b20*/  LD.E.128 R20, [R16.64+0x180] ;  /* 0x0001800610147980 */ /* 0x002762000c101d00 */
[----:B------:R-:W-:Y:S01]  /*14b30*/  IADD3 R24, R24, 0xc0, RZ ;  /* 0x000000c018187810 */ /* 0x000fe20007ffe0ff */
[----:B------:R-:W-:Y:S03]  /*14b40*/  BSSY B0, `(.L_x_2690) ;  /* 0x0000056000007945 */ /* 0x000fe60003800000 */
[----:B------:R-:W-:-:S13]  /*14b50*/  ISETP.GE.AND P0, PT, R24, R7, PT ;  /* 0x000000071800720c */ /* 0x000fda0003f06270 */
        /* <DEDUP_REMOVED lines=14> */
[----:B--2---:R-:W2:Y:S03]  /*14c40*/  LD.E.128 R24, [R24.64+0x180] ;  /* 0x0001800618187980 */ /* 0x004ea6000c101d00 */
        /* <DEDUP_REMOVED lines=19> */
[C---:B------:R-:W-:Y:S01]  /*14d80*/  IMAD.U32 R11, R24.reuse, 0x10000, RZ ;  /* 0x00010000180b7824 */ /* 0x040fe200078e00ff */
[----:B------:R-:W-:Y:S02]  /*14d90*/  SHF.L.U32 R8, R25, 0x10, RZ ;  /* 0x0000001019087819 */ /* 0x000fe400000006ff */
[----:B------:R-:W-:Y:S02]  /*14da0*/  SHF.L.U32 R16, R27, 0x10, RZ ;  /* 0x000000101b107819 */ /* 0x000fe400000006ff */
[----:B------:R-:W-:Y:S01]  /*14db0*/  LOP3.LUT R9, R24, 0xffff0000, RZ, 0xc0, !PT ;  /* 0xffff000018097812 */ /* 0x000fe200078ec0ff */
[C---:B---3--:R-:W-:Y:S01]  /*14dc0*/  IMAD.U32 R30, R32.reuse, 0x10000, RZ ;  /* 0x00010000201e7824 */ /* 0x048fe200078e00ff */
        /* <DEDUP_REMOVED lines=15> */
[----:B------:R-:W-:-:S02]  /*14ec0*/  @!P0 FADD.FTZ R33, -R33, -RZ ;  /* 0x800000ff21218221 */ /* 0x000fc40000010100 */
[----:B------:R-:W-:Y:S01]  /*14ed0*/  FMUL.FTZ R21, R8, R21 ;  /* 0x0000001508157220 */ /* 0x000fe20000410000 */
[----:B----4-:R-:W-:Y:S01]  /*14ee0*/  SHF.L.U32 R8, R13, 0x10, RZ ;  /* 0x000000100d087819 */ /* 0x010fe200000006ff */
[----:B------:R-:W-:Y:S02]  /*14ef0*/  @!P0 FADD.FTZ R34, -R34, -RZ ;  /* 0x800000ff22228221 */ /* 0x000fe40000010100 */
[----:B------:R-:W-:Y:S01]  /*14f00*/  FMUL.FTZ R36, R19, R36 ;  /* 0x0000002413247220 */ /* 0x000fe20000410000 */
[----:B------:R-:W-:Y:S01]  /*14f10*/  LOP3.LUT R19, R13, 0xffff0000, RZ, 0xc0, !PT ;  /* 0xffff00000d137812 */ /* 0x000fe200078ec0ff */
[----:B------:R-:W-:Y:S01]  /*14f20*/  FMUL.FTZ R30, R11, R30 ;  /* 0x0000001e0b1e7220 */ /* 0x000fe20000410000 */
[----:B------:R-:W-:Y:S01]  /*14f30*/  LOP3.LUT R11, R12, 0xffff0000, RZ, 0xc0, !PT ;  /* 0xffff00000c0b7812 */ /* 0x000fe200078ec0ff */
        /* <DEDUP_REMOVED lines=22> */
.L_x_2691:
[----:B------:R-:W-:Y:S05]  /*150a0*/  BSYNC B0 ;  /* 0x0000000000007941 */ /* 0x000fea0003800000 */
.L_x_2690:
[----:B-----5:R1:W-:Y:S01]  /*150b0*/  STS.128 [R241+0x7800], R20 ;  /* 0x00780014f1007388 */ /* 0x0203e20000000c00 */
[----:B------:R-:W-:Y:S05]  /*150c0*/  BRA `(.L_x_2645) ;  /* 0x000002c000007947 */ /* 0x000fea0003800000 */
.L_x_2613:
[----:B------:R-:W-:Y:S01]  /*150d0*/  IMAD.IADD R5, R240, 0x1, -R61 ;  /* 0x00000001f0057824 */ /* 0x000fe200078e0a3d */
[C---:B------:R-:W-:Y:S02]  /*150e0*/  IADD3 R6, R146.reuse, 0x10, RZ ;  /* 0x0000001092067810 */ /* 0x040fe40007ffe0ff */
[----:B------:R-:W-:Y:S02]  /*150f0*/  IADD3 R18, R146, 0x30, RZ ;  /* 0x0000003092127810 */ /* 0x000fe40007ffe0ff */
[----:B------:R-:W-:Y:S02]  /*15100*/  ISETP.GE.AND P5, PT, R6, R5, PT ;  /* 0x000000050600720c */ /* 0x000fe40003fa6270 */
[----:B------:R-:W-:-:S02]  /*15110*/  IADD3 R10, R146, 0x20, RZ ;  /* 0x00000020920a7810 */ /* 0x000fc40007ffe0ff */
[-C--:B------:R-:W-:Y:S02]  /*15120*/  ISETP.GE.AND P6, PT, R146, R5.reuse, PT ;  /* 0x000000059200720c */ /* 0x080fe40003fc6270 */
[-C--:B------:R-:W-:Y:S02]  /*15130*/  ISETP.GE.AND P3, PT, R18, R5.reuse, PT ;  /* 0x000000051200720c */ /* 0x080fe40003f66270 */
[----:B------:R-:W-:-:S05]  /*15140*/  ISETP.GE.AND P4, PT, R10, R5, PT ;  /* 0x000000050a00720c */ /* 0x000fca0003f86270 */
[----:B------:R-:W-:-:S04]  /*15150*/  @!P5 IADD3 R5, P1, R3, R148, RZ ;  /* 0x000000940305d210 */ /* 0x000fc80007f3e0ff */
[-C--:B-----5:R-:W-:Y:S01]  /*15160*/  @!P6 LEA R12, P2, R148, R154.reuse, 0x1 ;  /* 0x0000009a940ce211 */ /* 0x0a0fe200078408ff */
[--C-:B------:R-:W-:Y:S01]  /*15170*/  @!P5 IMAD.X R9, R9, 0x1, R151.reuse, P1 ;  /* 0x000000010909d824 */ /* 0x100fe200008e0697 */
[----:B------:R-:W-:Y:S01]  /*15180*/  @!P5 LEA R8, P1, R5, R154, 0x1 ;  /* 0x0000009a0508d211 */ /* 0x000fe200078208ff */
[----:B------:R-:W-:Y:S01]  /*15190*/  @!P3 IMAD.MOV.U32 R14, RZ, RZ, R148 ;  /* 0x000000ffff0eb224 */ /* 0x000fe200078e0094 */
[----:B------:R-:W-:Y:S01]  /*151a0*/  @!P4 LEA R3, P0, R152, R148, 0x5 ;  /* 0x000000949803c211 */ /* 0x000fe200078028ff */
[--C-:B------:R-:W-:Y:S01]  /*151b0*/  @!P3 IMAD.MOV.U32 R15, RZ, RZ, R151.reuse ;  /* 0x000000ffff0fb224 */ /* 0x100fe200078e0097 */
[-C--:B------:R-:W-:Y:S01]  /*151c0*/  @!P6 LEA.HI.X R13, R148, R155.reuse, R151, 0x1, P2 ;  /* 0x0000009b940de211 */ /* 0x080fe200010f0c97 */
[----:B------:R-:W-:Y:S01]  /*151d0*/  @!P3 IMAD R0, R153, 0x30, RZ ;  /* 0x000000309900b824 */ /* 0x000fe200078e02ff */
[----:B------:R-:W-:Y:S01]  /*151e0*/  @!P5 LEA.HI.X R9, R5, R155, R9, 0x1, P1 ;  /* 0x0000009b0509d211 */ /* 0x000fe200008f0c09 */
[C---:B------:R-:W-:Y:S01]  /*151f0*/  @!P3 IMAD.WIDE.U32 R14, R152.reuse, 0x30, R14 ;  /* 0x00000030980eb825 */ /* 0x040fe200078e000e */
[----:B------:R-:W-:Y:S01]  /*15200*/  @!P4 LEA.HI.X R150, R152, R151, R153, 0x5, P0 ;  /* 0x000000979896c211 */ /* 0x000fe200000f2c99 */
[----:B------:R-:W-:Y:S01]  /*15210*/  @!PT LDS RZ, [RZ] ;  /* 0x00000000fffff984 */ /* 0x000fe20000000800 */
[----:B------:R-:W-:Y:S01]  /*15220*/  @!PT LDS RZ, [RZ] ;  /* 0x00000000fffff984 */ /* 0x000fe20000000800 */
[----:B------:R-:W-:Y:S01]  /*15230*/  @!PT LDS RZ, [RZ] ;  /* 0x00000000fffff984 */ /* 0x000fe20000000800 */
[----:B------:R1:W-:Y:S01]  /*15240*/  @!P6 LDGSTS.E.BYPASS.LTC128B.128 [R241], [R12.64] ;  /* 0x000000000cf1efae */ /* 0x0003e2000b901d46 */
[-C--:B------:R-:W-:Y:S01]  /*15250*/  @!P4 LEA R2, P1, R3, R154.reuse, 0x1 ;  /* 0x0000009a0302c211 */ /* 0x080fe200078208ff */
[----:B------:R-:W-:Y:S01]  /*15260*/  @!P3 IMAD.IADD R5, R15, 0x1, R0 ;  /* 0x000000010f05b824 */ /* 0x000fe200078e0200 */
[----:B------:R-:W-:Y:S01]  /*15270*/  @!P3 LEA R4, P0, R14, R154, 0x1 ;  /* 0x0000009a0e04b211 */ /* 0x000fe200078008ff */
[----:B------:R1:W-:Y:S01]  /*15280*/  @!P6 LDGSTS.E.BYPASS.LTC128B.128 [R241+0x2000], [R12.64+0x80] ;  /* 0x020000800cf1efae */ /* 0x0003e2000b901d46 */
[----:B------:R-:W-:-:S02]  /*15290*/  @!P4 LEA.HI.X R3, R3, R155, R150, 0x1, P1 ;  /* 0x0000009b0303c211 */ /* 0x000fc400008f0c96 */
[----:B------:R-:W-:Y:S01]  /*152a0*/  @!P3 LEA.HI.X R5, R14, R155, R5, 0x1, P0 ;  /* 0x0000009b0e05b211 */ /* 0x000fe200000f0c05 */
[----:B------:R1:W-:Y:S04]  /*152b0*/  @!P6 LDGSTS.E.BYPASS.LTC128B.128 [R241+0x4000], [R12.64+0x100] ;  /* 0x040001000cf1efae */ /* 0x0003e8000b901d46 */
[----:B------:R1:W-:Y:S04]  /*152c0*/  @!P6 LDGSTS.E.BYPASS.LTC128B.128 [R241+0x6000], [R12.64+0x180] ;  /* 0x060001800cf1efae */ /* 0x0003e8000b901d46 */
[----:B------:R1:W-:Y:S04]  /*152d0*/  @!P5 LDGSTS.E.BYPASS.LTC128B.128 [R241+0x800], [R8.64] ;  /* 0x0080000008f1dfae */ /* 0x0003e8000b901d46 */
[----:B------:R1:W-:Y:S04]  /*152e0*/  @!P5 LDGSTS.E.BYPASS.LTC128B.128 [R241+0x2800], [R8.64+0x80] ;  /* 0x0280008008f1dfae */ /* 0x0003e8000b901d46 */
        /* <DEDUP_REMOVED lines=9> */
[----:B------:R1:W-:Y:S02]  /*15380*/  @!P3 LDGSTS.E.BYPASS.LTC128B.128 [R241+0x7800], [R4.64+0x180] ;  /* 0x0780018004f1bfae */ /* 0x0003e4000b901d46 */
.L_x_2645:
[----:B------:R-:W-:Y:S05]  /*15390*/  BSYNC B2 ;  /* 0x0000000000027941 */ /* 0x000fea0003800000 */
.L_x_2612:
[----:B------:R-:W-:Y:S01]  /*153a0*/  IADD3 R243, R165, -0x1, RZ ;  /* 0xffffffffa5f37810 */ /* 0x000fe20007ffe0ff */
[----:B----4-:R-:W-:Y:S01]  /*153b0*/  IMAD.SHL.U32 R31, R65, 0x40, RZ ;  /* 0x00000040411f7824 */ /* 0x010fe200078e00ff */
[----:B------:R-:W-:-:S03]  /*153c0*/  SHF.R.S32.HI R0, RZ, 0x4, R69 ;  /* 0x00000004ff007819 */ /* 0x000fc60000011445 */
[----:B------:R-:W-:Y:S01]  /*153d0*/  IMAD.SHL.U32 R92, R243, 0x40, RZ ;  /* 0x00000040f35c7824 */ /* 0x000fe200078e00ff */
[----:B------:R-:W-:Y:S02]  /*153e0*/  LEA.HI R69, R69, R0, RZ, 0x1 ;  /* 0x0000000045457211 */ /* 0x000fe400078f08ff */
[----:B------:R-:W-:Y:S01]  /*153f0*/  LOP3.LUT R31, R31, 0xfffffe00, RZ, 0xc0, !PT ;  /* 0xfffffe001f1f7812 */ /* 0x000fe200078ec0ff */
[----:B-1----:R-:W-:Y:S01]  /*15400*/  IMAD.IADD R3, R53, 0x1, -R92 ;  /* 0x0000000135037824 */ /* 0x002fe200078e0a5c */
[----:B------:R-:W-:-:S03]  /*15410*/  LOP3.LUT R69, R69, 0xfffffffe, RZ, 0xc0, !PT ;  /* 0xfffffffe45457812 */ /* 0x000fc600078ec0ff */
[----:B------:R-:W-:Y:S01]  /*15420*/  IMAD R229, R60, 0x400, R31 ;  /* 0x000004003ce57824 */ /* 0x000fe200078e021f */
[-C--:B------:R-:W-:Y:S01]  /*15430*/  ISETP.GE.AND P4, PT, R6, R3.reuse, PT ;  /* 0x000000030600720c */ /* 0x080fe20003f86270 */
[----:B------:R-:W-:Y:S01]  /*15440*/  IMAD.IADD R69, R0, 0x1, -R69 ;  /* 0x0000000100457824 */ /* 0x000fe200078e0a45 */
[-C--:B------:R-:W-:Y:S02]  /*15450*/  ISETP.GE.AND P6, PT, R10, R3.reuse, PT ;  /* 0x000000030a00720c */ /* 0x080fe40003fc6270 */
[-C--:B------:R-:W-:Y:S02]  /*15460*/  ISETP.GE.AND P1, PT, R146, R3.reuse, PT ;  /* 0x000000039200720c */ /* 0x080fe40003f26270 */
[-C--:B------:R-:W-:Y:S02]  /*15470*/  ISETP.GE.AND P5, PT, R18, R3.reuse, PT ;  /* 0x000000031200720c */ /* 0x080fe40003fa6270 */
[-C--:B------:R-:W-:Y:S02]  /*15480*/  ISETP.GE.AND P3, PT, R6, R3.reuse, PT ;  /* 0x000000030600720c */ /* 0x080fe40003f66270 */
[----:B------:R-:W-:-:S03]  /*15490*/  ISETP.GE.AND P2, PT, R10, R3, PT ;  /* 0x000000030a00720c */ /* 0x000fc60003f46270 */
[----:B------:R-:W-:-:S04]  /*154a0*/  @!P4 LEA R4, P0, R66, R234, 0x1 ;  /* 0x000000ea4204c211 */ /* 0x000fc800078008ff */
[-C--:B------:R-:W-:Y:S01]  /*154b0*/  @!P4 LEA.HI.X R5, R66, R235.reuse, R67, 0x1, P0 ;  /* 0x000000eb4205c211 */ /* 0x080fe200000f0c43 */
[----:B------:R-:W-:Y:S01]  /*154c0*/  @!PT LDS RZ, [RZ] ;  /* 0x00000000fffff984 */ /* 0x000fe20000000800 */
[----:B------:R-:W-:Y:S01]  /*154d0*/  @!PT LDS RZ, [RZ] ;  /* 0x00000000fffff984 */ /* 0x000fe20000000800 */
[----:B------:R-:W-:Y:S01]  /*154e0*/  @!PT LDS RZ, [RZ] ;  /* 0x00000000fffff984 */ /* 0x000fe20000000800 */
[----:B------:R1:W-:Y:S01]  /*154f0*/  @!P1 LDGSTS.E.BYPASS.LTC128B.128 [R241+0x8000], [R234.64] ;  /* 0x08000000eaf19fae */ /* 0x0003e2000b901d46 */
[C---:B------:R-:W-:Y:S01]  /*15500*/  @!P6 LEA R8, P0, R168.reuse, R234, 0x6 ;  /* 0x000000eaa808e211 */ /* 0x040fe200078030ff */
[----:B------:R-:W-:Y:S02]  /*15510*/  @!P5 IMAD R2, R169, 0x60, RZ ;  /* 0x00000060a902d824 */ /* 0x000fe400078e02ff */
[----:B------:R1:W-:Y:S01]  /*15520*/  @!P1 LDGSTS.E.BYPASS.LTC128B.128 [R241+0xa000], [R234.64+0x80] ;  /* 0x0a000080eaf19fae */ /* 0x0003e2000b901d46 */
[C---:B------:R-:W-:Y:S01]  /*15530*/  @!P5 IMAD.WIDE.U32 R6, R168.reuse, 0x60, R234 ;  /* 0x00000060a806d825 */ /* 0x040fe200078e00ea */
[----:B------:R-:W-:Y:S02]  /*15540*/  @!P6 LEA.HI.X R9, R168, R235, R169, 0x6, P0 ;  /* 0x000000eba809e211 */ /* 0x000fe400000f34a9 */
[----:B------:R1:W-:Y:S01]  /*15550*/  @!P1 LDGSTS.E.BYPASS.LTC128B.128 [R241+0xc000], [R234.64+0x100] ;  /* 0x0c000100eaf19fae */ /* 0x0003e2000b901d46 */
[----:B------:R-:W-:-:S02]  /*15560*/  @!P5 IMAD.IADD R11, R2, 0x1, R7 ;  /* 0x00000001020bd824 */ /* 0x000fc400078e0207 */
[----:B------:R-:W-:Y:S01]  /*15570*/  @!P5 IMAD.MOV.U32 R10, RZ, RZ, R6 ;  /* 0x000000ffff0ad224 */ /* 0x000fe200078e0006 */
[----:B------:R1:W-:Y:S01]  /*15580*/  @!P1 LDGSTS.E.BYPASS.LTC128B.128 [R241+0xe000], [R234.64+0x180] ;  /* 0x0e000180eaf19fae */ /* 0x0003e2000b901d46 */
[----:B------:R-:W-:Y:S01]  /*15590*/  IMAD.SHL.U32 R2, R62, 0x40, RZ ;  /* 0x000000403e027824 */ /* 0x000fe200078e00ff */
[-C--:B------:R-:W-:Y:S02]  /*155a0*/  ISETP.GE.AND P1, PT, R18, R3.reuse, PT ;  /* 0x000000031200720c */ /* 0x080fe40003f26270 */
[----:B------:R4:W-:Y:S04]  /*155b0*/  @!P4 LDGSTS.E.BYPASS.LTC128B.128 [R241+0x8800], [R4.64] ;  /* 0x0880000004f1cfae */ /* 0x0009e8000b901d46 */
[----:B------:R4:W-:Y:S04]  /*155c0*/  @!P4 LDGSTS.E.BYPASS.LTC128B.128 [R241+0xa800], [R4.64+0x80] ;  /* 0x0a80008004f1cfae */ /* 0x0009e8000b901d46 */
[----:B------:R4:W-:Y:S03]  /*155d0*/  @!P4 LDGSTS.E.BYPASS.LTC128B.128 [R241+0xc800], [R4.64+0x100] ;  /* 0x0c80010004f1cfae */ /* 0x0009e6000b901d46 */
[----:B------:R-:W-:Y:S01]  /*155e0*/  @!P1 IMAD R0, R171, 0x60, RZ ;  /* 0x00000060ab009824 */ /* 0x000fe200078e02ff */
[----:B------:R4:W-:Y:S01]  /*155f0*/  @!P4 LDGSTS.E.BYPASS.LTC128B.128 [R241+0xe800], [R4.64+0x180] ;  /* 0x0e80018004f1cfae */ /* 0x0009e2000b901d46 */
[C---:B------:R-:W-:Y:S01]  /*15600*/  ISETP.GE.AND P4, PT, R146.reuse, R3, PT ;  /* 0x000000039200720c */ /* 0x040fe20003f86270 */
[----:B------:R-:W-:Y:S01]  /*15610*/  IMAD.SHL.U32 R146, R146, 0x8, RZ ;  /* 0x0000000892927824 */ /* 0x000fe200078e00ff */
[----:B------:R-:W-:Y:S01]  /*15620*/  LOP3.LUT R3, R2, 0x1c0, RZ, 0xc0, !PT ;  /* 0x000001c002037812 */ /* 0x000fe200078ec0ff */
[----:B------:R2:W-:Y:S01]  /*15630*/  @!P6 LDGSTS.E.BYPASS.LTC128B.128 [R241+0x9000], [R8.64] ;  /* 0x0900000008f1efae */ /* 0x0005e2000b901d46 */
[----:B------:R-:W-:-:S02]  /*15640*/  IMAD.SHL.U32 R2, R68, 0x40, RZ ;  /* 0x0000004044027824 */ /* 0x000fc400078e00ff */
[----:B------:R-:W-:Y:S01]  /*15650*/  LOP3.LUT R146, R3, 0x8, R146, 0xf8, !PT ;  /* 0x0000000803927812 */ /* 0x000fe200078ef892 */
[----:B------:R2:W-:Y:S01]  /*15660*/  @!P6 LDGSTS.E.BYPASS.LTC128B.128 [R241+0xb000], [R8.64+0x80] ;  /* 0x0b00008008f1efae */ /* 0x0005e2000b901d46 */
[----:B------:R-:W-:Y:S01]  /*15670*/  SHF.R.U32.HI R3, RZ, 0x3, R3 ;  /* 0x00000003ff037819 */ /* 0x000fe20000011603 */
[----:B------:R-:W-:Y:S01]  /*15680*/  @!P1 IMAD.WIDE.U32 R6, R170, 0x60, R246 ;  /* 0x00000060aa069825 */ /* 0x000fe200078e00f6 */
[----:B------:R-:W-:Y:S01]  /*15690*/  LOP3.LUT R2, R2, 0x1c0, RZ, 0xc0, !PT ;  /* 0x000001c002027812 */ /* 0x000fe200078ec0ff */
[----:B------:R2:W-:Y:S01]  /*156a0*/  @!P6 LDGSTS.E.BYPASS.LTC128B.128 [R241+0xd000], [R8.64+0x100] ;  /* 0x0d00010008f1efae */ /* 0x0005e2000b901d46 */
[----:B------:R-:W-:Y:S01]  /*156b0*/  LOP3.LUT R228, R146, R3, RZ, 0x3c, !PT ;  /* 0x0000000392e47212 */ /* 0x000fe200078e3cff */
[----:B------:R-:W-:Y:S01]  /*156c0*/  @!P1 IMAD.IADD R7, R0, 0x1, R7 ;  /* 0x0000000100079824 */ /* 0x000fe200078e0207 */
[----:B------:R-:W-:Y:S01]  /*156d0*/  SHF.R.U32.HI R3, RZ, 0x3, R2 ;  /* 0x00000003ff037819 */ /* 0x000fe20000011602 */
[----:B------:R2:W-:Y:S02]  /*156e0*/  @!P6 LDGSTS.E.BYPASS.LTC128B.128 [R241+0xf000], [R8.64+0x180] ;  /* 0x0f00018008f1efae */ /* 0x0005e4000b901d46 */
[----:B------:R-:W-:-:S02]  /*156f0*/  IMAD R228, R69, 0x200, R228 ;  /* 0x0000020045e47824 */ /* 0x000fc400078e02e4 */
[----:B------:R3:W-:Y:S01]  /*15700*/  @!P5 LDGSTS.E.BYPASS.LTC128B.128 [R241+0x9800], [R10.64] ;  /* 0x098000000af1dfae */ /* 0x0007e2000b901d46 */
[----:B------:R-:W-:-:S03]  /*15710*/  IMAD.SHL.U32 R69, R69, 0x8, RZ ;  /* 0x0000000845457824 */ /* 0x000fc600078e00ff */
[----:B------:R3:W-:Y:S02]  /*15720*/  @!P5 LDGSTS.E.BYPASS.LTC128B.128 [R241+0xb800], [R10.64+0x80] ;  /* 0x0b8000800af1dfae */ /* 0x0007e4000b901d46 */
[----:B------:R-:W-:Y:S02]  /*15730*/  LOP3.LUT R0, R2, 0x8, R69, 0xf8, !PT ;  /* 0x0000000802007812 */ /* 0x000fe400078ef845 */
[----:B------:R3:W-:Y:S01]  /*15740*/  @!P5 LDGSTS.E.BYPASS.LTC128B.128 [R241+0xd800], [R10.64+0x100] ;  /* 0x0d8001000af1dfae */ /* 0x0007e2000b901d46 */
[C---:B----4-:R-:W-:Y:S02]  /*15750*/  @!P3 LEA R4, P0, R63.reuse, R246, 0x1 ;  /* 0x000000f63f04b211 */ /* 0x050fe400078008ff */
[----:B------:R-:W-:Y:S01]  /*15760*/  LOP3.LUT R0, R0, R3, RZ, 0x3c, !PT ;  /* 0x0000000300007212 */ /* 0x000fe200078e3cff */
[----:B------:R3:W-:Y:S01]  /*15770*/  @!P5 LDGSTS.E.BYPASS.LTC128B.128 [R241+0xf800], [R10.64+0x180] ;  /* 0x0f8001800af1dfae */ /* 0x0007e2000b901d46 */
[----:B------:R-:W-:-:S03]  /*15780*/  @!P3 LEA.HI.X R5, R63, R247, R64, 0x1, P0 ;  /* 0x000000f73f05b211 */ /* 0x000fc600000f0c40 */
[----:B------:R-:W0:Y:S04]  /*15790*/  LDGDEPBAR ;  /* 0x00000000000079af */ /* 0x000e280000000000 */
[----:B------:R-:W4:Y:S01]  /*157a0*/  LD.E R2, [R28.64+0x188] ;  /* 0x000188061c027980 */ /* 0x000f22000c101900 */
[----:B--2---:R-:W-:-:S04]  /*157b0*/  @!P2 LEA R8, P0, R170, R246, 0x6 ;  /* 0x000000f6aa08a211 */ /* 0x004fc800078030ff */
[----:B------:R-:W-:Y:S01]  /*157c0*/  @!P2 LEA.HI.X R9, R170, R247, R171, 0x6, P0 ;  /* 0x000000f7aa09a211 */ /* 0x000fe200000f34ab */
[----:B------:R-:W-:-:S04]  /*157d0*/  DEPBAR.LE SB0, 0x0 ;  /* 0x000080000000791a */ /* 0x000fc80000000000 */
[----:B------:R-:W-:Y:S01]  /*157e0*/  BAR.SYNC.DEFER_BLOCKING 0x0 ;  /* 0x0000000000007b1d */ /* 0x000fe20000010000 */
[----:B------:R-:W-:Y:S02]  /*157f0*/  IMAD.IADD R229, R0, 0x1, R229 ;  /* 0x0000000100e57824 */ /* 0x000fe400078e02e5 */
[----:B------:R-:W-:Y:S02]  /*15800*/  IMAD.SHL.U32 R228, R228, 0x2, RZ ;  /* 0x00000002e4e47824 */ /* 0x000fe400078e00ff */
[----:B------:R-:W-:Y:S01]  /*15810*/  IMAD.SHL.U32 R229, R229, 0x2, RZ ;  /* 0x00000002e5e57824 */ /* 0x000fe200078e00ff */
        /* <DEDUP_REMOVED lines=45> */
[----:B------:R-:W1:Y:S01]  /*15af0*/  LDSM.16.M88.4 R24, [R228+0x8000] ;  /* 0x00800000e418783b */ /* 0x000e620000000200 */
[----:B------:R-:W-:-:S03]  /*15b00*/  R2P PR, R62, 0x6 ;  /* 0x000000063e007804 */ /* 0x000fc60000000000 */
[----:B---3--:R-:W3:Y:S01]  /*15b10*/  LDSM.16.M88.4 R16, [R228+0x8800] ;  /* 0x00880000e410783b */ /* 0x008ee20000000200 */
[----:B------:R-:W-:Y:S01]  /*15b20*/  IADD3 R3, R228, 0x8000, RZ ;  /* 0x00008000e4037810 */ /* 0x000fe20007ffe0ff */
[----:B------:R-:W-:Y:S01]  /*15b30*/  IMAD R227, R54, 0x2, R229 ;  /* 0x0000000236e37824 */ /* 0x000fe200078e02e5 */
[----:B------:R-:W-:Y:S01]  /*15b40*/  IADD3 R226, R228, 0x8020, RZ ;  /* 0x00008020e4e27810 */ /* 0x000fe20007ffe0ff */
[----:B------:R-:W3:Y:S04]  /*15b50*/  LDSM.16.M88.4 R72, [R228+0x9000] ;  /* 0x00900000e448783b */ /* 0x000ee80000000200 */
[----:B------:R-:W-:Y:S02]  /*15b60*/  LDSM.16.M88.4 R40, [R227] ;  /* 0x00000000e328783b */ /* 0x000fe40000000200 */
[----:B------:R-:W-:-:S02]  /*15b70*/  @P1 IADD3 R226, R3, -0x20, RZ ;  /* 0xffffffe003e21810 */ /* 0x000fc40007ffe0ff */
[----:B------:R-:W-:Y:S04]  /*15b80*/  LDSM.16.M88.4 R36, [R228+0x9800] ;  /* 0x00980000e424783b */ /* 0x000fe80000000200 */
[----:B------:R-:W3:Y:S01]  /*15b90*/  LDSM.16.M88.4 R8, [R226] ;  /* 0x00000000e208783b */ /* 0x000ee20000000200 */
[----:B------:R-:W-:-:S03]  /*15ba0*/  IMAD.MOV.U32 R3, RZ, RZ, 0x40 ;  /* 0x00000040ff037424 */ /* 0x000fc600078e00ff */
[----:B------:R-:W4:Y:S02]  /*15bb0*/  LDSM.16.M88.4 R56, [R226+0x800] ;  /* 0x00080000e238783b */ /* 0x000f240000000200 */
[----:B------:R-:W-:Y:S01]  /*15bc0*/  SEL R3, R3, 0xffffffc0, !P2 ;  /* 0xffffffc003037807 */ /* 0x000fe20005000000 */
[----:B------:R-:W-:Y:S01]  /*15bd0*/  IMAD R225, R52, 0x2, R229 ;  /* 0x0000000234e17824 */ /* 0x000fe200078e02e5 */
[----:B------:R-:W4:Y:S03]  /*15be0*/  LDSM.16.M88.4 R48, [R226+0x1000] ;  /* 0x00100000e230783b */ /* 0x000f260000000200 */
[----:B------:R-:W-:Y:S01]  /*15bf0*/  IMAD.IADD R223, R228, 0x1, R3 ;  /* 0x00000001e4df7824 */ /* 0x000fe200078e0203 */
[----:B--2---:R-:W-:Y:S04]  /*15c00*/  LDSM.16.M88.4 R4, [R225] ;  /* 0x00000000e104783b */ /* 0x004fe80000000200 */
[----:B-----5:R-:W2:Y:S01]  /*15c10*/  LDSM.16.M88.4 R12, [R223+0x8000] ;  /* 0x00800000df0c783b */ /* 0x020ea20000000200 */
[C---:B-1----:R-:W-:Y:S03]  /*15c20*/  HMMA.16816.F32.BF16 R32, R64.reuse, R24, RZ ;  /* 0x000000184020723c */ /* 0x042fe600000418ff */
[----:B------:R-:W1:Y:S04]  /*15c30*/  LDSM.16.M88.4 R44, [R226+0x1800] ;  /* 0x00180000e22c783b */ /* 0x000e680000000200 */
[----:B------:R-:W-:Y:S01]  /*15c40*/  LDSM.16.M88.4 R88, [R229+0x2000] ;  /* 0x00200000e558783b */ /* 0x000fe20000000200 */
[C---:B------:R-:W-:Y:S03]  /*15c50*/  HMMA.16816.F32.BF16 R24, R64.reuse, R26, RZ ;  /* 0x0000001a4018723c */ /* 0x040fe600000418ff */
[----:B------:R-:W-:Y:S04]  /*15c60*/  LDSM.16.M88.4 R84, [R228+0xb000] ;  /* 0x00b00000e454783b */ /* 0x000fe80000000200 */
[----:B------:R-:W-:Y:S01]  /*15c70*/  LDSM.16.M88.4 R80, [R228+0xb800] ;  /* 0x00b80000e450783b */ /* 0x000fe20000000200 */
[----:B---3--:R-:W-:Y:S01]  /*15c80*/  HMMA.16816.F32.BF16 R20, R64, R16, RZ ;  /* 0x000000104014723c */ /* 0x008fe200000418ff */
[----:B------:R-:W-:-:S02]  /*15c90*/  LOP3.LUT R0, R0, R31, RZ, 0xfc, !PT ;  /* 0x0000001f00007212 */ /* 0x000fc400078efcff */
[----:B------:R-:W0:Y:S05]  /*15ca0*/  LDGDEPBAR ;  /* 0x00000000000079af */ /* 0x000e2a0000000000 */
[C---:B------:R-:W-:Y:S08]  /*15cb0*/  HMMA.16816.F32.BF16 R16, R64.reuse, R18, RZ ;  /* 0x000000124010723c */ /* 0x040ff000000418ff */
[C---:B------:R-:W-:Y:S08]  /*15cc0*/  HMMA.16816.F32.BF16 R76, R64.reuse, R72, RZ ;  /* 0x00000048404c723c */ /* 0x040ff000000418ff */
[----:B------:R-:W-:Y:S08]  /*15cd0*/  HMMA.16816.F32.BF16 R72, R64, R74, RZ ;  /* 0x0000004a4048723c */ /* 0x000ff000000418ff */
[C---:B------:R-:W-:Y:S08]  /*15ce0*/  HMMA.16816.F32.BF16 R32, R40.reuse, R8, R32 ;  /* 0x000000082820723c */ /* 0x040ff00000041820 */
[----:B------:R-:W-:Y:S01]  /*15cf0*/  HMMA.16816.F32.BF16 R24, R40, R10, R24 ;  /* 0x0000000a2818723c */ /* 0x000fe20000041818 */
[----:B------:R-:W-:Y:S07]  /*15d00*/  LDSM.16.M88.4 R8, [R223+0x9000] ;  /* 0x00900000df08783b */ /* 0x000fee0000000200 */
[C---:B------:R-:W-:Y:S08]  /*15d10*/  HMMA.16816.F32.BF16 R68, R64.reuse, R36, RZ ;  /* 0x000000244044723c */ /* 0x040ff000000418ff */
[----:B------:R-:W-:Y:S01]  /*15d20*/  HMMA.16816.F32.BF16 R64, R64, R38, RZ ;  /* 0x000000264040723c */ /* 0x000fe200000418ff */
[----:B------:R-:W3:Y:S07]  /*15d30*/  LDSM.16.M88.4 R36, [R223+0x8800] ;  /* 0x00880000df24783b */ /* 0x000eee0000000200 */
[C---:B----4-:R-:W-:Y:S08]  /*15d40*/  HMMA.16816.F32.BF16 R20, R40.reuse, R56, R20 ;  /* 0x000000382814723c */ /* 0x050ff00000041814 */
[----:B------:R-:W-:Y:S01]  /*15d50*/  HMMA.16816.F32.BF16 R16, R40, R58, R16 ;  /* 0x0000003a2810723c */ /* 0x000fe20000041810 */
[----:B------:R-:W4:Y:S01]  /*15d60*/  LDSM.16.M88.4 R56, [R223+0x9800] ;  /* 0x00980000df38783b */ /* 0x000f220000000200 */
[----:B------:R-:W-:-:S02]  /*15d70*/  IMAD R224, R52, 0x2, R227 ;  /* 0x0000000234e07824 */ /* 0x000fc400078e02e3 */
[----:B------:R-:W-:-:S04]  /*15d80*/  IMAD.IADD R219, R3, 0x1, R226 ;  /* 0x0000000103db7824 */ /* 0x000fc800078e02e2 */
[C---:B------:R-:W-:Y:S08]  /*15d90*/  HMMA.16816.F32.BF16 R76, R40.reuse, R48, R76 ;  /* 0x00000030284c723c */ /* 0x040ff0000004184c */
[----:B------:R-:W-:Y:S01]  /*15da0*/  HMMA.16816.F32.BF16 R72, R40, R50, R72 ;  /* 0x000000322848723c */ /* 0x000fe20000041848 */
[----:B------:R-:W-:Y:S07]  /*15db0*/  LDSM.16.M88.4 R48, [R219] ;  /* 0x00000000db30783b */ /* 0x000fee0000000200 */
[C---:B--2---:R-:W-:Y:S08]  /*15dc0*/  HMMA.16816.F32.BF16 R32, R4.reuse, R12, R32 ;  /* 0x0000000c0420723c */ /* 0x044ff00000041820 */
[----:B------:R-:W-:Y:S01]  /*15dd0*/  HMMA.16816.F32.BF16 R24, R4, R14, R24 ;  /* 0x0000000e0418723c */ /* 0x000fe20000041818 */
[----:B------:R-:W2:Y:S07]  /*15de0*/  LDSM.16.M88.4 R12, [R224] ;  /* 0x00000000e00c783b */ /* 0x000eae0000000200 */
[C---:B-1----:R-:W-:Y:S08]  /*15df0*/  HMMA.16816.F32.BF16 R68, R40.reuse, R44, R68 ;  /* 0x0000002c2844723c */ /* 0x042ff00000041844 */
[----:B------:R-:W-:Y:S01]  /*15e00*/  HMMA.16816.F32.BF16 R64, R40, R46, R64 ;  /* 0x0000002e2840723c */ /* 0x000fe20000041840 */
[----:B------:R-:W1:Y:S04]  /*15e10*/  LDSM.16.M88.4 R44, [R219+0x800] ;  /* 0x00080000db2c783b */ /* 0x000e680000000200 */
[----:B------:R-:W1:Y:S03]  /*15e20*/  LDSM.16.M88.4 R40, [R219+0x1000] ;  /* 0x00100000db28783b */ /* 0x000e660000000200 */
[C---:B---3--:R-:W-:Y:S08]  /*15e30*/  HMMA.16816.F32.BF16 R20, R4.reuse, R36, R20 ;  /* 0x000000240414723c */ /* 0x048ff00000041814 */
[C---:B------:R-:W-:Y:S01]  /*15e40*/  HMMA.16816.F32.BF16 R16, R4.reuse, R38, R16 ;  /* 0x000000260410723c */ /* 0x040fe20000041810 */
[----:B------:R-:W3:Y:S07]  /*15e50*/  LDSM.16.M88.4 R36, [R219+0x1800] ;  /* 0x00180000db24783b */ /* 0x000eee0000000200 */
[C---:B------:R-:W-:Y:S08]  /*15e60*/  HMMA.16816.F32.BF16 R76, R4.reuse, R8, R76 ;  /* 0x00000008044c723c */ /* 0x040ff0000004184c */
[C---:B------:R-:W-:Y:S01]  /*15e70*/  HMMA.16816.F32.BF16 R72, R4.reuse, R10, R72 ;  /* 0x0000000a0448723c */ /* 0x040fe20000041848 */
[----:B------:R-:W3:Y:S07]  /*15e80*/  LDSM.16.M88.4 R8, [R228+0xa000] ;  /* 0x00a00000e408783b */ /* 0x000eee0000000200 */
[C---:B----4-:R-:W-:Y:S08]  /*15e90*/  HMMA.16816.F32.BF16 R68, R4.reuse, R56, R68 ;  /* 0x000000380444723c */ /* 0x050ff00000041844 */
        /* <DEDUP_REMOVED lines=8> */
[----:B------:R-:W1:Y:S07]  /*15f20*/  LDSM.16.M88.4 R44, [R226+0x2800] ;  /* 0x00280000e22c783b */ /* 0x000e6e0000000200 */
[C---:B------:R-:W-:Y:S08]  /*15f30*/  HMMA.16816.F32.BF16 R76, R12.reuse, R40, R76 ;  /* 0x000000280c4c723c */ /* 0x040ff0000004184c */
[C---:B------:R-:W-:Y:S01]  /*15f40*/  HMMA.16816.F32.BF16 R72, R12.reuse, R42, R72 ;  /* 0x0000002a0c48723c */ /* 0x040fe20000041848 */
[----:B------:R-:W1:Y:S07]  /*15f50*/  LDSM.16.M88.4 R40, [R226+0x3000] ;  /* 0x00300000e228783b */ /* 0x000e6e0000000200 */
[C---:B---3--:R-:W-:Y:S08]  /*15f60*/  HMMA.16816.F32.BF16 R68, R12.reuse, R36, R68 ;  /* 0x000000240c44723c */ /* 0x048ff00000041844 */
[----:B------:R-:W-:Y:S01]  /*15f70*/  HMMA.16816.F32.BF16 R64, R12, R38, R64 ;  /* 0x000000260c40723c */ /* 0x000fe20000041840 */
[----:B------:R-:W3:Y:S04]  /*15f80*/  LDSM.16.M88.4 R36, [R226+0x3800] ;  /* 0x00380000e224783b */ /* 0x000ee80000000200 */
[----:B------:R-:W-:Y:S03]  /*15f90*/  LDSM.16.M88.4 R12, [R225+0x2000] ;  /* 0x00200000e10c783b */ /* 0x000fe60000000200 */
[C---:B------:R-:W-:Y:S08]  /*15fa0*/  HMMA.16816.F32.BF16 R32, R88.reuse, R8, R32 ;  /* 0x000000085820723c */ /* 0x040ff00000041820 */
[C---:B------:R-:W-:Y:S01]  /*15fb0*/  HMMA.16816.F32.BF16 R24, R88.reuse, R10, R24 ;  /* 0x0000000a5818723c */ /* 0x040fe20000041818 */
[----:B------:R-:W1:Y:S07]  /*15fc0*/  LDSM.16.M88.4 R8, [R223+0xa000] ;  /* 0x00a00000df08783b */ /* 0x000e6e0000000200 */
        /* <DEDUP_REMOVED lines=8> */
[----:B------:R-:W-:Y:S07]  /*16050*/  LDSM.16.M88.4 R80, [R219+0x3800] ;  /* 0x00380000db50783b */ /* 0x000fee0000000200 */
[C---:B--2---:R-:W-:Y:S08]  /*16060*/  HMMA.16816.F32.BF16 R32, R56.reuse, R48, R32 ;  /* 0x000000303820723c */ /* 0x044ff00000041820 */
        /* <DEDUP_REMOVED lines=8> */
[C---:B---3--:R-:W-:Y:S08]  /*160f0*/  HMMA.16816.F32.BF16 R68, R56.reuse, R36, R68 ;  /* 0x000000243844723c */ /* 0x048ff00000041844 */
[----:B------:R-:W-:Y:S01]  /*16100*/  HMMA.16816.F32.BF16 R64, R56, R38, R64 ;  /* 0x000000263840723c */ /* 0x000fe20000041840 */
[----:B------:R-:W-:Y:S04]  /*16110*/  LDSM.16.M88.4 R36, [R224+0x2000] ;  /* 0x00200000e024783b */ /* 0x000fe80000000200 */
[----:B------:R-:W-:Y:S03]  /*16120*/  LDSM.16.M88.4 R56, [R229+0x4000] ;  /* 0x00400000e538783b */ /* 0x000fe60000000200 */
[C---:B------:R-:W-:Y:S08]  /*16130*/  HMMA.16816.F32.BF16 R32, R12.reuse, R8, R32 ;  /* 0x000000080c20723c */ /* 0x040ff00000041820 */
        /* <DEDUP_REMOVED lines=32> */
[----:B------:R-:W2:Y:S07]  /*16340*/  LDSM.16.M88.4 R8, [R226+0x5800] ;  /* 0x00580000e208783b */ /* 0x000eae0000000200 */
[C---:B---3--:R-:W-:Y:S08]  /*16350*/  HMMA.16816.F32.BF16 R68, R56.reuse, R4, R68 ;  /* 0x000000043844723c */ /* 0x048ff00000041844 */
[----:B------:R-:W-:Y:S01]  /*16360*/  HMMA.16816.F32.BF16 R64, R56, R6, R64 ;  /* 0x000000063840723c */ /* 0x000fe20000041840 */
[----:B------:R-:W3:Y:S04]  /*16370*/  LDSM.16.M88.4 R4, [R223+0xc000] ;  /* 0x00c00000df04783b */ /* 0x000ee80000000200 */
[----:B------:R-:W-:Y:S03]  /*16380*/  LDSM.16.M88.4 R56, [R228+0xe000] ;  /* 0x00e00000e438783b */ /* 0x000fe60000000200 */
[C---:B------:R-:W-:Y:S08]  /*16390*/  HMMA.16816.F32.BF16 R32, R40.reuse, R36, R32 ;  /* 0x000000242820723c */ /* 0x040ff00000041820 */
        /* <DEDUP_REMOVED lines=17> */
[----:B------:R-:W3:Y:S07]  /*164b0*/  LDSM.16.M88.4 R36, [R219+0x5000] ;  /* 0x00500000db24783b */ /* 0x000eee0000000200 */
[C---:B-1----:R-:W-:Y:S08]  /*164c0*/  HMMA.16816.F32.BF16 R76, R48.reuse, R44, R76 ;  /* 0x0000002c304c723c */ /* 0x042ff0000004184c */
[C---:B------:R-:W-:Y:S01]  /*164d0*/  HMMA.16816.F32.BF16 R72, R48.reuse, R46, R72 ;  /* 0x0000002e3048723c */ /* 0x040fe20000041848 */
[----:B------:R-:W1:Y:S07]  /*164e0*/  LDSM.16.M88.4 R44, [R219+0x5800] ;  /* 0x00580000db2c783b */ /* 0x000e6e0000000200 */
[C---:B----4-:R-:W-:Y:S01]  /*164f0*/  HMMA.16816.F32.BF16 R80, R48.reuse, R12, R68 ;  /* 0x0000000c3050723c */ /* 0x050fe20000041844 */
[----:B------:R-:W4:Y:S07]  /*16500*/  LDSM.16.M88.4 R68, [R229+0x6000] ;  /* 0x00600000e544783b */ /* 0x000f2e0000000200 */
[----:B------:R-:W-:Y:S01]  /*16510*/  HMMA.16816.F32.BF16 R64, R48, R14, R64 ;  /* 0x0000000e3040723c */ /* 0x000fe20000041840 */
[----:B------:R-:W1:Y:S04]  /*16520*/  LDSM.16.M88.4 R12, [R228+0xe800] ;  /* 0x00e80000e40c783b */ /* 0x000e680000000200 */
        /* <DEDUP_REMOVED lines=10> */
[C---:B-1----:R-:W-:Y:S08]  /*165d0*/  HMMA.16816.F32.BF16 R80, R40.reuse, R44, R80 ;  /* 0x0000002c2850723c */ /* 0x042ff00000041850 */
[----:B------:R-:W-:Y:S01]  /*165e0*/  HMMA.16816.F32.BF16 R64, R40, R46, R64 ;  /* 0x0000002e2840723c */ /* 0x000fe20000041840 */
[----:B------:R-:W1:Y:S04]  /*165f0*/  LDSM.16.M88.4 R44, [R226+0x6800] ;  /* 0x00680000e22c783b */ /* 0x000e680000000200 */
[----:B------:R-:W1:Y:S03]  /*16600*/  LDSM.16.M88.4 R40, [R228+0xf800] ;  /* 0x00f80000e428783b */ /* 0x000e660000000200 */
[C---:B----4-:R-:W-:Y:S08]  /*16610*/  HMMA.16816.F32.BF16 R32, R68.reuse, R56, R32 ;  /* 0x000000384420723c */ /* 0x050ff00000041820 */
[C---:B------:R-:W-:Y:S01]  /*16620*/  HMMA.16816.F32.BF16 R24, R68.reuse, R58, R24 ;  /* 0x0000003a4418723c */ /* 0x040fe20000041818 */
[----:B------:R-:W-:Y:S07]  /*16630*/  LDSM.16.M88.4 R56, [R225+0x6000] ;  /* 0x00600000e138783b */ /* 0x000fee0000000200 */
[C---:B------:R-:W-:Y:S08]  /*16640*/  HMMA.16816.F32.BF16 R20, R68.reuse, R12, R20 ;  /* 0x0000000c4414723c */ /* 0x040ff00000041814 */
[C---:B--2---:R-:W-:Y:S08]  /*16650*/  HMMA.16816.F32.BF16 R76, R68.reuse, R8, R76 ;  /* 0x00000008444c723c */ /* 0x044ff0000004184c */
[C---:B------:R-:W-:Y:S01]  /*16660*/  HMMA.16816.F32.BF16 R16, R68.reuse, R14, R16 ;  /* 0x0000000e4410723c */ /* 0x040fe20000041810 */
[----:B------:R-:W-:Y:S07]  /*16670*/  LDSM.16.M88.4 R12, [R223+0xe000] ;  /* 0x00e00000df0c783b */ /* 0x000fee0000000200 */
[----:B------:R-:W-:Y:S01]  /*16680*/  HMMA.16816.F32.BF16 R72, R68, R10, R72 ;  /* 0x0000000a4448723c */ /* 0x000fe20000041848 */
[----:B------:R-:W2:Y:S07]  /*16690*/  LDSM.16.M88.4 R8, [R223+0xe800] ;  /* 0x00e80000df08783b */ /* 0x000eae0000000200 */
[C---:B---3--:R-:W-:Y:S08]  /*166a0*/  HMMA.16816.F32.BF16 R32, R36.reuse, R4, R32 ;  /* 0x000000042420723c */ /* 0x048ff00000041820 */
[C---:B------:R-:W-:Y:S01]  /*166b0*/  HMMA.16816.F32.BF16 R24, R36.reuse, R6, R24 ;  /* 0x000000062418723c */ /* 0x040fe20000041818 */
[----:B------:R-:W3:Y:S07]  /*166c0*/  LDSM.16.M88.4 R4, [R223+0xf000] ;  /* 0x00f00000df04783b */ /* 0x000eee0000000200 */
[----:B-1----:R-:W-:Y:S08]  /*166d0*/  HMMA.16816.F32.BF16 R20, R36, R44, R20 ;  /* 0x0000002c2414723c */ /* 0x002ff00000041814 */
[C---:B------:R-:W-:Y:S08]  /*166e0*/  HMMA.16816.F32.BF16 R80, R68.reuse, R40, R80 ;  /* 0x000000284450723c */ /* 0x040ff00000041850 */
[----:B------:R-:W-:Y:S01]  /*166f0*/  HMMA.16816.F32.BF16 R64, R68, R42, R64 ;  /* 0x0000002a4440723c */ /* 0x000fe20000041840 */
[----:B------:R-:W-:Y:S07]  /*16700*/  LDSM.16.M88.4 R40, [R223+0xf800] ;  /* 0x00f80000df28783b */ /* 0x000fee0000000200 */
[C---:B------:R-:W-:Y:S08]  /*16710*/  HMMA.16816.F32.BF16 R76, R36.reuse, R48, R76 ;  /* 0x00000030244c723c */ /* 0x040ff0000004184c */
[----:B------:R-:W-:Y:S08]  /*16720*/  HMMA.16816.F32.BF16 R16, R36, R46, R16 ;  /* 0x0000002e2410723c */ /* 0x000ff00000041810 */
[----:B--2---:R-:W-:Y:S07]  /*16730*/  HMMA.16816.F32.BF16 R20, R56, R8, R20 ;  /* 0x000000083814723c */ /* 0x004fee0000041814 */
[----:B------:R-:W-:Y:S01]  /*16740*/  SHF.R.S32.HI R8, RZ, 0x1f, R55 ;  /* 0x0000001fff087819 */ /* 0x000fe20000011437 */
[C---:B------:R-:W-:Y:S08]  /*16750*/  HMMA.16816.F32.BF16 R72, R36.reuse, R50, R72 ;  /* 0x000000322448723c */ /* 0x040ff00000041848 */
[C---:B------:R-:W-:Y:S08]  /*16760*/  HMMA.16816.F32.BF16 R80, R36.reuse, R84, R80 ;  /* 0x000000542450723c */ /* 0x040ff00000041850 */
[----:B------:R-:W-:Y:S01]  /*16770*/  HMMA.16816.F32.BF16 R64, R36, R86, R64 ;  /* 0x000000562440723c */ /* 0x000fe20000041840 */
[----:B------:R-:W-:Y:S07]  /*16780*/  LDSM.16.M88.4 R36, [R219+0x6000] ;  /* 0x00600000db24783b */ /* 0x000fee0000000200 */
[C---:B------:R-:W-:Y:S08]  /*16790*/  HMMA.16816.F32.BF16 R32, R56.reuse, R12, R32 ;  /* 0x0000000c3820723c */ /* 0x040ff00000041820 */
[C---:B------:R-:W-:Y:S01]  /*167a0*/  HMMA.16816.F32.BF16 R24, R56.reuse, R14, R24 ;  /* 0x0000000e3818723c */ /* 0x040fe20000041818 */
[----:B------:R-:W1:Y:S07]  /*167b0*/  LDSM.16.M88.4 R12, [R224+0x6000] ;  /* 0x00600000e00c783b */ /* 0x000e6e0000000200 */
[C---:B---3--:R-:W-:Y:S07]  /*167c0*/  HMMA.16816.F32.BF16 R76, R56.reuse, R4, R76 ;  /* 0x00000004384c723c */ /* 0x048fee000004184c */
[----:B------:R-:W-:Y:S01]  /*167d0*/  LEA.HI R4, R8, R55, RZ, 0x5 ;  /* 0x0000003708047211 */ /* 0x000fe200078f28ff */
[----:B------:R-:W-:Y:S01]  /*167e0*/  HMMA.16816.F32.BF16 R16, R56, R10, R16 ;  /* 0x0000000a3810723c */ /* 0x000fe20000041810 */
[----:B------:R-:W2:Y:S02]  /*167f0*/  LDSM.16.M88.4 R8, [R219+0x6800] ;  /* 0x00680000db08783b */ /* 0x000ea40000000200 */
[----:B------:R-:W-:-:S05]  /*16800*/  LOP3.LUT R4, R4, 0xffffffe0, RZ, 0xc0, !PT ;  /* 0xffffffe004047812 */ /* 0x000fca00078ec0ff */
[----:B------:R-:W-:Y:S01]  /*16810*/  IMAD.IADD R4, R55, 0x1, -R4 ;  /* 0x0000000137047824 */ /* 0x000fe200078e0a04 */
[----:B------:R-:W-:Y:S04]  /*16820*/  HMMA.16816.F32.BF16 R72, R56, R6, R72 ;  /* 0x000000063848723c */ /* 0x000fe80000041848 */
[----:B------:R-:W-:-:S04]  /*16830*/  SHF.R.S32.HI R3, RZ, 0x1f, R4 ;  /* 0x0000001fff037819 */ /* 0x000fc80000011404 */
[----:B------:R-:W-:Y:S02]  /*16840*/  LEA.HI R3, R3, R4, RZ, 0x2 ;  /* 0x0000000403037211 */ /* 0x000fe400078f10ff */
[----:B------:R-:W3:Y:S02]  /*16850*/  LDSM.16.M88.4 R4, [R219+0x7000] ;  /* 0x00700000db04783b */ /* 0x000ee40000000200 */
[----:B------:R-:W-:Y:S01]  /*16860*/  SHF.R.S32.HI R3, RZ, 0x2, R3 ;  /* 0x00000002ff037819 */ /* 0x000fe20000011403 */
[----:B-1----:R-:W-:Y:S04]  /*16870*/  HMMA.16816.F32.BF16 R32, R12, R36, R32 ;  /* 0x000000240c20723c */ /* 0x002fe80000041820 */
[----:B------:R-:W-:-:S04]  /*16880*/  IMAD R60, R60, 0x10, R3 ;  /* 0x000000103c3c7824 */ /* 0x000fc800078e0203 */
[----:B------:R-:W-:Y:S01]  /*16890*/  HMMA.16816.F32.BF16 R24, R12, R38, R24 ;  /* 0x000000260c18723c */ /* 0x000fe20000041818 */
[----:B------:R-:W-:-:S07]  /*168a0*/  IADD3 R61, R60, 0x1, R61 ;  /* 0x000000013c3d7810 */ /* 0x000fce0007ffe03d */
[----:B--2---:R-:W-:Y:S01]  /*168b0*/  HMMA.16816.F32.BF16 R36, R12, R8, R20 ;  /* 0x000000080c24723c */ /* 0x004fe20000041814 */
[----:B------:R-:W1:Y:S01]  /*168c0*/  LDSM.16.M88.4 R20, [R219+0x7800] ;  /* 0x00780000db14783b */ /* 0x000e620000000200 */
[----:B------:R-:W-:Y:S01]  /*168d0*/  IMAD.SHL.U32 R3, R55, 0x2, RZ ;  /* 0x0000000237037824 */ /* 0x000fe200078e00ff */
[----:B------:R-:W-:Y:S01]  /*168e0*/  IADD3 R61, R53, R61, -R240 ;  /* 0x0000003d353d7210 */ /* 0x000fe20007ffe8f0 */
[----:B------:R-:W-:-:S04]  /*168f0*/  DEPBAR.LE SB0, 0x0 ;  /* 0x000080000000791a */ /* 0x000fc80000000000 */
[----:B------:R-:W-:Y:S01]  /*16900*/  LOP3.LUT R3, R3, 0x6, RZ, 0xc0, !PT ;  /* 0x0000000603037812 */ /* 0x000fe200078ec0ff */
[----:B------:R-:W-:Y:S01]  /*16910*/  IMAD.IADD R2, R2, 0x1, R61 ;  /* 0x0000000102027824 */ /* 0x000fe200078e023d */
[----:B------:R-:W-:Y:S03]  /*16920*/  HMMA.16816.F32.BF16 R64, R56, R42, R64 ;  /* 0x0000002a3840723c */ /* 0x000fe60000041840 */
[----:B------:R-:W-:Y:S01]  /*16930*/  IMAD.IADD R3, R92, 0x1, R3 ;  /* 0x000000015c037824 */ /* 0x000fe200078e0203 */
[----:B------:R-:W-:-:S04]  /*16940*/  IADD3 R166, R2, 0x8, RZ ;  /* 0x0000000802a67810 */ /* 0x000fc80007ffe0ff */
[----:B------:R-:W-:Y:S01]  /*16950*/  HMMA.16816.F32.BF16 R16, R12, R10, R16 ;  /* 0x0000000a0c10723c */ /* 0x000fe20000041810 */
[C---:B------:R-:W-:Y:S02]  /*16960*/  IADD3 R31, R3.reuse, 0x1, RZ ;  /* 0x00000001031f7810 */ /* 0x040fe40007ffe0ff */
[-C--:B------:R-:W-:Y:S02]  /*16970*/  IMNMX R2, R2, R53.reuse, PT ;  /* 0x0000003502027217 */ /* 0x080fe40003800200 */
[----:B------:R-:W-:Y:S02]  /*16980*/  IMNMX R166, R166, R53, PT ;  /* 0x00000035a6a67217 */ /* 0x000fe40003800200 */
[----:B------:R-:W-:Y:S01]  /*16990*/  IADD3 R9, R3, 0x8, RZ ;  /* 0x0000000803097810 */ /* 0x000fe20007ffe0ff */
[----:B------:R-:W-:Y:S01]  /*169a0*/  HMMA.16816.F32.BF16 R80, R56, R40, R80 ;  /* 0x000000283850723c */ /* 0x000fe20000041850 */
[C---:B------:R-:W-:Y:S02]  /*169b0*/  ISETP.GE.AND P0, PT, R31.reuse, R2, PT ;  /* 0x000000021f00720c */ /* 0x040fe40003f06270 */
[----:B------:R-:W-:-:S02]  /*169c0*/  ISETP.GE.AND P3, PT, R31, R166, PT ;  /* 0x000000a61f00720c */ /* 0x000fc40003f66270 */
[C---:B------:R-:W-:Y:S02]  /*169d0*/  ISETP.GE.AND P4, PT, R9.reuse, R2, PT ;  /* 0x000000020900720c */ /* 0x040fe40003f86270 */
[----:B------:R-:W-:Y:S01]  /*169e0*/  ISETP.GE.AND P6, PT, R9, R166, PT ;  /* 0x000000a60900720c */ /* 0x000fe20003fc6270 */
[----:B---3--:R-:W-:Y:S01]  /*169f0*/  HMMA.16816.F32.BF16 R76, R12, R4, R76 ;  /* 0x000000040c4c723c */ /* 0x008fe2000004184c */
[C---:B------:R-:W-:Y:S02]  /*16a00*/  IADD3 R31, R3.reuse, 0x9, RZ ;  /* 0x00000009031f7810 */ /* 0x040fe40007ffe0ff */
[----:B------:R-:W-:Y:S02]  /*16a10*/  IADD3 R9, R3, 0x10, RZ ;  /* 0x0000001003097810 */ /* 0x000fe40007ffe0ff */
[----:B------:R-:W-:Y:S02]  /*16a20*/  FSEL R33, R33, -INF , !P0 ;  /* 0xff80000021217808 */ /* 0x000fe40004000000 */
[----:B------:R-:W-:-:S02]  /*16a30*/  ISETP.GE.AND P2, PT, R31, R2, PT ;  /* 0x000000021f00720c */ /* 0x000fc40003f46270 */
[----:B------:R-:W-:Y:S02]  /*16a40*/  ISETP.GE.AND P5, PT, R31, R166, PT ;  /* 0x000000a61f00720c */ /* 0x000fe40003fa6270 */
[C---:B------:R-:W-:Y:S02]  /*16a50*/  ISETP.GE.AND P1, PT, R9.reuse, R2, PT ;  /* 0x000000020900720c */ /* 0x040fe40003f26270 */
[----:B------:R-:W-:Y:S01]  /*16a60*/  ISETP.GE.AND P0, PT, R9, R166, PT ;  /* 0x000000a60900720c */ /* 0x000fe20003f06270 */
[----:B------:R-:W-:Y:S01]  /*16a70*/  HMMA.16816.F32.BF16 R72, R12, R6, R72 ;  /* 0x000000060c48723c */ /* 0x000fe20000041848 */
[C---:B------:R-:W-:Y:S02]  /*16a80*/  IADD3 R31, R3.reuse, 0x11, RZ ;  /* 0x00000011031f7810 */ /* 0x040fe40007ffe0ff */
[----:B------:R-:W-:Y:S02]  /*16a90*/  IADD3 R9, R3, 0x18, RZ ;  /* 0x0000001803097810 */ /* 0x000fe40007ffe0ff */
[----:B------:R-:W-:-:S02]  /*16aa0*/  FSEL R35, R35, -INF , !P3 ;  /* 0xff80000023237808 */ /* 0x000fc40005800000 */
[----:B------:R-:W-:Y:S02]  /*16ab0*/  IADD3 R5, R3, 0x19, RZ ;  /* 0x0000001903057810 */ /* 0x000fe40007ffe0ff */
[----:B------:R-:W-:Y:S02]  /*16ac0*/  FSEL R26, R26, -INF , !P6 ;  /* 0xff8000001a1a7808 */ /* 0x000fe40007000000 */
[----:B------:R-:W-:Y:S02]  /*16ad0*/  FSEL R25, R25, -INF , !P2 ;  /* 0xff80000019197808 */ /* 0x000fe40005000000 */
[-C--:B------:R-:W-:Y:S02]  /*16ae0*/  ISETP.GE.AND P3, PT, R31, R2.reuse, PT ;  /* 0x000000021f00720c */ /* 0x080fe40003f66270 */
[C---:B------:R-:W-:Y:S02]  /*16af0*/  ISETP.GE.AND P6, PT, R9.reuse, R2, PT ;  /* 0x000000020900720c */ /* 0x040fe40003fc6270 */
[----:B------:R-:W-:Y:S01]  /*16b00*/  ISETP.GE.AND P2, PT, R9, R166, PT ;  /* 0x000000a60900720c */ /* 0x000fe20003f46270 */
[----:B-1----:R-:W-:Y:S01]  /*16b10*/  HMMA.16816.F32.BF16 R64, R12, R22, R64 ;  /* 0x000000160c40723c */ /* 0x002fe20000041840 */
[----:B------:R-:W-:-:S02]  /*16b20*/  FSEL R11, R24, -INF , !P4 ;  /* 0xff800000180b7808 */ /* 0x000fc40006000000 */
[----:B------:R-:W-:Y:S02]  /*16b30*/  IADD3 R9, R3, 0x20, RZ ;  /* 0x0000002003097810 */ /* 0x000fe40007ffe0ff */
[----:B------:R-:W-:Y:S02]  /*16b40*/  ISETP.GE.AND P4, PT, R31, R166, PT ;  /* 0x000000a61f00720c */ /* 0x000fe40003f86270 */
[----:B------:R-:W-:Y:S02]  /*16b50*/  FSEL R27, R27, -INF , !P5 ;  /* 0xff8000001b1b7808 */ /* 0x000fe40006800000 */
[----:B------:R-:W-:Y:S02]  /*16b60*/  FSEL R4, R36, -INF , !P1 ;  /* 0xff80000024047808 */ /* 0x000fe40004800000 */
[C---:B------:R-:W-:Y:S02]  /*16b70*/  ISETP.GE.AND P5, PT, R5.reuse, R2, PT ;  /* 0x000000020500720c */ /* 0x040fe40003fa6270 */
[----:B------:R-:W-:-:S02]  /*16b80*/  ISETP.GE.AND P1, PT, R5, R166, PT ;  /* 0x000000a60500720c */ /* 0x000fc40003f26270 */
[----:B------:R-:W-:Y:S02]  /*16b90*/  IADD3 R7, R3, 0x21, RZ ;  /* 0x0000002103077810 */ /* 0x000fe40007ffe0ff */
[----:B------:R-:W-:Y:S02]  /*16ba0*/  FSEL R8, R38, -INF , !P0 ;  /* 0xff80000026087808 */ /* 0x000fe40004000000 */
[----:B------:R-:W-:Y:S02]  /*16bb0*/  FSEL R5, R37, -INF , !P3 ;  /* 0xff80000025057808 */ /* 0x000fe40005800000 */
[C---:B------:R-:W-:Y:S02]  /*16bc0*/  ISETP.GE.AND P0, PT, R9.reuse, R2, PT ;  /* 0x000000020900720c */ /* 0x040fe40003f06270 */
[----:B------:R-:W-:Y:S02]  /*16bd0*/  ISETP.GE.AND P3, PT, R9, R166, PT ;  /* 0x000000a60900720c */ /* 0x000fe40003f66270 */
[----:B------:R-:W-:-:S02]  /*16be0*/  FSEL R24, R39, -INF , !P4 ;  /* 0xff80000027187808 */ /* 0x000fc40006000000 */
[----:B------:R-:W-:Y:S02]  /*16bf0*/  FSEL R9, R16, -INF , !P6 ;  /* 0xff80000010097808 */ /* 0x000fe40007000000 */
[C---:B------:R-:W-:Y:S02]  /*16c00*/  ISETP.GE.AND P4, PT, R7.reuse, R2, PT ;  /* 0x000000020700720c */ /* 0x040fe40003f86270 */
[----:B------:R-:W-:Y:S02]  /*16c10*/  ISETP.GE.AND P6, PT, R7, R166, PT ;  /* 0x000000a60700720c */ /* 0x000fe40003fc6270 */
[----:B------:R-:W-:Y:S01]  /*16c20*/  IADD3 R7, R3, 0x28, RZ ;  /* 0x0000002803077810 */ /* 0x000fe20007ffe0ff */
[----:B------:R-:W-:Y:S01]  /*16c30*/  HMMA.16816.F32.BF16 R80, R12, R20, R80 ;  /* 0x000000140c50723c */ /* 0x000fe20000041850 */
[----:B------:R-:W-:Y:S02]  /*16c40*/  FSEL R18, R18, -INF , !P2 ;  /* 0xff80000012127808 */ /* 0x000fe40005000000 */
[----:B------:R-:W-:-:S02]  /*16c50*/  FSEL R10, R17, -INF , !P5 ;  /* 0xff800000110a7808 */ /* 0x000fc40006800000 */
[C---:B------:R-:W-:Y:S02]  /*16c60*/  ISETP.GE.AND P2, PT, R7.reuse, R2, PT ;  /* 0x000000020700720c */ /* 0x040fe40003f46270 */
[----:B------:R-:W-:Y:S02]  /*16c70*/  ISETP.GE.AND P5, PT, R7, R166, PT ;  /* 0x000000a60700720c */ /* 0x000fe40003fa6270 */
[C---:B------:R-:W-:Y:S02]  /*16c80*/  IADD3 R21, R3.reuse, 0x29, RZ ;  /* 0x0000002903157810 */ /* 0x040fe40007ffe0ff */
[----:B------:R-:W-:Y:S02]  /*16c90*/  IADD3 R7, R3, 0x30, RZ ;  /* 0x0000003003077810 */ /* 0x000fe40007ffe0ff */
[----:B------:R-:W-:Y:S02]  /*16ca0*/  FSEL R19, R19, -INF , !P1 ;  /* 0xff80000013137808 */ /* 0x000fe40004800000 */
[----:B------:R-:W-:-:S02]  /*16cb0*/  FSEL R186, R78, -INF , !P3 ;  /* 0xff8000004eba7808 */ /* 0x000fc40005800000 */
[----:B------:R-:W-:Y:S02]  /*16cc0*/  FSEL R185, R77, -INF , !P4 ;  /* 0xff8000004db97808 */ /* 0x000fe40006000000 */
[-C--:B------:R-:W-:Y:S02]  /*16cd0*/  ISETP.GE.AND P1, PT, R21, R2.reuse, PT ;  /* 0x000000021500720c */ /* 0x080fe40003f26270 */
[C---:B------:R-:W-:Y:S02]  /*16ce0*/  ISETP.GE.AND P3, PT, R7.reuse, R2, PT ;  /* 0x000000020700720c */ /* 0x040fe40003f66270 */
[----:B------:R-:W-:Y:S02]  /*16cf0*/  ISETP.GE.AND P4, PT, R7, R166, PT ;  /* 0x000000a60700720c */ /* 0x000fe40003f86270 */
[----:B------:R-:W-:Y:S02]  /*16d00*/  IADD3 R7, R3, 0x38, RZ ;  /* 0x0000003803077810 */ /* 0x000fe40007ffe0ff */
[----:B------:R-:W-:-:S02]  /*16d10*/  FSEL R187, R73, -INF , !P1 ;  /* 0xff80000049bb7808 */ /* 0x000fc40004800000 */
[----:B------:R-:W-:Y:S02]  /*16d20*/  FSEL R182, R76, -INF , !P0 ;  /* 0xff8000004cb67808 */ /* 0x000fe40004000000 */
[-C--:B------:R-:W-:Y:S02]  /*16d30*/  ISETP.GE.AND P1, PT, R7, R166.reuse, PT ;  /* 0x000000a60700720c */ /* 0x080fe40003f26270 */
[----:B------:R-:W-:Y:S02]  /*16d40*/  ISETP.GE.AND P0, PT, R21, R166, PT ;  /* 0x000000a61500720c */ /* 0x000fe40003f06270 */
[----:B------:R-:W-:Y:S02]  /*16d50*/  FSEL R31, R66, -INF , !P1 ;  /* 0xff800000421f7808 */ /* 0x000fe40004800000 */
[----:B------:R-:W-:Y:S02]  /*16d60*/  FSEL R188, R74, -INF , !P5 ;  /* 0xff8000004abc7808 */ /* 0x000fe40006800000 */
[----:B------:R-:W-:-:S02]  /*16d70*/  FSEL R191, R75, -INF , !P0 ;  /* 0xff8000004bbf7808 */ /* 0x000fc40004000000 */
[----:B------:R-:W-:Y:S02]  /*16d80*/  ISETP.GE.AND P1, PT, R165, 0x2, PT ;  /* 0x00000002a500780c */ /* 0x000fe40003f26270 */
[-C--:B------:R-:W-:Y:S02]  /*16d90*/  ISETP.GE.AND P5, PT, R7, R2.reuse, PT ;  /* 0x000000020700720c */ /* 0x080fe40003fa6270 */
[C---:B------:R-:W-:Y:S02]  /*16da0*/  ISETP.GE.AND P0, PT, R3.reuse, R2, PT ;  /* 0x000000020300720c */ /* 0x040fe40003f06270 */
[----:B------:R-:W-:Y:S02]  /*16db0*/  IADD3 R7, R3, 0x39, RZ ;  /* 0x0000003903077810 */ /* 0x000fe40007ffe0ff */
[----:B------:R-:W-:Y:S02]  /*16dc0*/  FSEL R32, R32, -INF , !P0 ;  /* 0xff80000020207808 */ /* 0x000fe40004000000 */
[----:B------:R-:W-:-:S02]  /*16dd0*/  ISETP.GE.AND P0, PT, R7, R166, PT ;  /* 0x000000a60700720c */ /* 0x000fc40003f06270 */
[----:B------:R-:W-:Y:S02]  /*16de0*/  IADD3 R13, R3, 0x31, RZ ;  /* 0x00000031030d7810 */ /* 0x000fe40007ffe0ff */
[----:B------:R-:W-:Y:S02]  /*16df0*/  FSEL R189, R79, -INF , !P6 ;  /* 0xff8000004fbd7808 */ /* 0x000fe40007000000 */
[----:B------:R-:W-:Y:S02]  /*16e00*/  FSEL R184, R72, -INF , !P2 ;  /* 0xff80000048b87808 */ /* 0x000fe40005000000 */
[----:B------:R-:W-:Y:S02]  /*16e10*/  FSEL R197, R80, -INF , !P3 ;  /* 0xff80000050c57808 */ /* 0x000fe40005800000 */
[----:B------:R-:W-:Y:S02]  /*16e20*/  FSEL R192, R82, -INF , !P4 ;  /* 0xff80000052c07808 */ /* 0x000fe40006000000 */
[----:B------:R-:W-:Y:S01]  /*16e30*/  FSEL R30, R67, -INF , !P0 ;  /* 0xff800000431e7808 */ /* 0x000fe20004000000 */
[----:B------:R-:W-:Y:S01]  /*16e40*/  BSSY B1, `(.L_x_2692) ;  /* 0x000007d000017945 */ /* 0x000fe20003800000 */
[----:B------:R-:W-:-:S02]  /*16e50*/  ISETP.GE.AND P6, PT, R13, R2, PT ;  /* 0x000000020d00720c */ /* 0x000fc40003fc6270 */
[-C--:B------:R-:W-:Y:S02]  /*16e60*/  ISETP.GE.AND P2, PT, R13, R166.reuse, PT ;  /* 0x000000a60d00720c */ /* 0x080fe40003f46270 */
[----:B------:R-:W-:Y:S02]  /*16e70*/  ISETP.GE.AND P3, PT, R3, R166, PT ;  /* 0x000000a60300720c */ /* 0x000fe40003f66270 */
[----:B------:R-:W-:Y:S02]  /*16e80*/  ISETP.GE.AND P4, PT, R7, R2, PT ;  /* 0x000000020700720c */ /* 0x000fe40003f86270 */
[----:B------:R-:W-:Y:S02]  /*16e90*/  ISETP.NE.U32.AND P0, PT, R244, RZ, PT ;  /* 0x000000fff400720c */ /* 0x000fe40003f05070 */
[----:B------:R-:W-:Y:S02]  /*16ea0*/  FSEL R34, R34, -INF , !P3 ;  /* 0xff80000022227808 */ /* 0x000fe40005800000 */
[----:B------:R-:W-:-:S02]  /*16eb0*/  FSEL R196, R81, -INF , !P6 ;  /* 0xff80000051c47808 */ /* 0x000fc40007000000 */
[----:B------:R-:W-:Y:S02]  /*16ec0*/  FSEL R190, R83, -INF , !P2 ;  /* 0xff80000053be7808 */ /* 0x000fe40005000000 */
[----:B------:R-:W-:Y:S02]  /*16ed0*/  FSEL R194, R64, -INF , !P5 ;  /* 0xff80000040c27808 */ /* 0x000fe40006800000 */
[----:B------:R-:W-:Y:S02]  /*16ee0*/  FSEL R193, R65, -INF , !P4 ;  /* 0xff80000041c17808 */ /* 0x000fe40006000000 */
[----:B------:R-:W-:Y:S02]  /*16ef0*/  ISETP.NE.AND.EX P0, PT, R245, RZ, PT, P0 ;  /* 0x000000fff500720c */ /* 0x000fe40003f05300 */
        /* <DEDUP_REMOVED lines=14> */
[----:B------:R-:W-:Y:S01]  /*16fe0*/  IADD3 R167, R226, 0x7800, RZ ;  /* 0x00007800e2a77810 */ /* 0x000fe20007ffe0ff */
[----:B------:R-:W-:Y:S06]  /*16ff0*/  BAR.SYNC.DEFER_BLOCKING 0x0 ;  /* 0x0000000000007b1d */ /* 0x000fec0000010000 */
[----:B------:R-:W-:Y:S05]  /*17000*/  @!P1 BRA `(.L_x_2693) ;  /* 0x0000060000009947 */ /* 0x000fea0003800000 */
[----:B------:R-:W-:Y:S01]  /*17010*/  BSSY B0, `(.L_x_2694) ;  /* 0x0000041000007945 */ /* 0x000fe20003800000 */
[----:B------:R-:W-:Y:S05]  /*17020*/  @!P0 BRA `(.L_x_2695) ;  /* 0x000003c000008947 */ /* 0x000fea0003800000 */
[----:B------:R-:W2:Y:S01]  /*17030*/  LD.E R17, [R28.64+0x170] ;  /* 0x000170061c117980 */ /* 0x000ea2000c101900 */
[----:B------:R-:W-:Y:S02]  /*17040*/  IADD3 R14, R92, -0x40, RZ ;  /* 0xffffffc05c0e7810 */ /* 0x000fe40007ffe0ff */
[----:B------:R-:W-:-:S02]  /*17050*/  IABS R7, R92 ;  /* 0x0000005c00077213 */ /* 0x000fc40000000000 */
[-C--:B--2---:R-:W-:Y:S02]  /*17060*/  IABS R12, R17.reuse ;  /* 0x00000011000c7213 */ /* 0x084fe40000000000 */
[-C--:B------:R-:W-:Y:S02]  /*17070*/  IABS R6, R17.reuse ;  /* 0x0000001100067213 */ /* 0x080fe40000000000 */
[----:B------:R-:W1:Y:S01]  /*17080*/  I2F.RP R13, R12 ;  /* 0x0000000c000d7306 */ /* 0x000e620000209400 */
[----:B------:R-:W-:Y:S02]  /*17090*/  LOP3.LUT R92, R92, R17, RZ, 0x3c, !PT ;  /* 0x000000115c5c7212 */ /* 0x000fe400078e3cff */
[----:B------:R-:W-:Y:S02]  /*170a0*/  IMAD.MOV R6, RZ, RZ, -R6 ;  /* 0x000000ffff067224 */ /* 0x000fe400078e0a06 */
[----:B------:R-:W-:-:S03]  /*170b0*/  ISETP.GE.AND P4, PT, R92, RZ, PT ;  /* 0x000000ff5c00720c */ /* 0x000fc60003f86270 */
        /* <DEDUP_REMOVED lines=21> */
[----:B------:R-:W-:Y:S02]  /*17210*/  ISETP.GE.AND P2, PT, R14, RZ, PT ;  /* 0x000000ff0e00720c */ /* 0x000fe40003f46270 */
[----:B------:R-:W-:-:S02]  /*17220*/  @!P3 IADD3 R13, R13, 0x1, RZ ;  /* 0x000000010d0db810 */ /* 0x000fc40007ffe0ff */
[----:B------:R-:W-:Y:S02]  /*17230*/  ISETP.NE.AND P3, PT, R17, RZ, PT ;  /* 0x000000ff1100720c */ /* 0x000fe40003f65270 */
[----:B------:R-:W-:-:S03]  /*17240*/  LOP3.LUT R12, RZ, R17, RZ, 0x33, !PT ;  /* 0x00000011ff0c7212 */ /* 0x000fc600078e33ff */
[----:B------:R-:W-:Y:S02]  /*17250*/  @P6 IADD3 R15, R15, 0x1, RZ ;  /* 0x000000010f0f6810 */ /* 0x000fe40007ffe0ff */
[----:B------:R-:W-:-:S03]  /*17260*/  @P5 IADD3 R13, R13, 0x1, RZ ;  /* 0x000000010d0d5810 */ /* 0x000fc60007ffe0ff */
[----:B------:R-:W-:Y:S02]  /*17270*/  @!P4 IMAD.MOV R15, RZ, RZ, -R15 ;  /* 0x000000ffff0fc224 */ /* 0x000fe400078e0a0f */
[----:B------:R-:W-:-:S03]  /*17280*/  @!P2 IMAD.MOV R13, RZ, RZ, -R13 ;  /* 0x000000ffff0da224 */ /* 0x000fc600078e0a0d */
[C---:B------:R-:W-:Y:S02]  /*17290*/  SEL R7, R12.reuse, R15, !P3 ;  /* 0x0000000f0c077207 */ /* 0x040fe40005800000 */
[----:B------:R-:W-:Y:S01]  /*172a0*/  SEL R12, R12, R13, !P3 ;  /* 0x0000000d0c0c7207 */ /* 0x000fe20005800000 */
[----:B------:R-:W3:Y:S02]  /*172b0*/  LD.E.64 R14, [R28.64+0x38] ;  /* 0x000038061c0e7980 */ /* 0x000ee4000c101b00 */
        /* <DEDUP_REMOVED lines=19> */
.L_x_2695:
[----:B------:R-:W2:Y:S02]  /*173f0*/  LD.E R7, [R28.64+0x38] ;  /* 0x000038061c077980 */ /* 0x000ea4000c101900 */
[----:B--2---:R-:W-:-:S04]  /*17400*/  LEA R7, -R7, RZ, 0x6 ;  /* 0x000000ff07077211 */ /* 0x004fc800078e31ff */
[----:B------:R-:W-:Y:S02]  /*17410*/  SHF.R.S32.HI R12, RZ, 0x1f, R7 ;  /* 0x0000001fff0c7819 */ /* 0x000fe40000011407 */
.L_x_2696:
[----:B------:R-:W-:Y:S05]  /*17420*/  BSYNC B0 ;  /* 0x0000000000007941 */ /* 0x000fea0003800000 */
.L_x_2694:
[C---:B------:R-:W-:Y:S01]  /*17430*/  IMAD.SHL.U32 R3, R168.reuse, 0x20, RZ ;  /* 0x00000020a8037824 */ /* 0x040fe200078e00ff */
[C---:B------:R-:W-:Y:S02]  /*17440*/  LEA R234, P3, R7.reuse, R234, 0x1 ;  /* 0x000000ea07ea7211 */ /* 0x040fe400078608ff */
[----:B------:R-:W-:Y:S02]  /*17450*/  SHF.L.U64.HI R6, R168, 0x5, R169 ;  /* 0x00000005a8067819 */ /* 0x000fe400000102a9 */
[----:B------:R-:W-:Y:S02]  /*17460*/  IADD3 R14, P2, R234, R3, RZ ;  /* 0x00000003ea0e7210 */ /* 0x000fe40007f5e0ff */
[----:B------:R-:W-:Y:S02]  /*17470*/  LEA.HI.X R235, R7, R235, R12, 0x1, P3 ;  /* 0x000000eb07eb7211 */ /* 0x000fe400018f0c0c */
[----:B------:R-:W-:-:S03]  /*17480*/  IADD3 R12, P3, R14, R3, RZ ;  /* 0x000000030e0c7210 */ /* 0x000fc60007f7e0ff */
[--C-:B------:R-:W-:Y:S01]  /*17490*/  IMAD.X R15, R235, 0x1, R6.reuse, P2 ;  /* 0x00000001eb0f7824 */ /* 0x100fe200010e0606 */
[----:B------:R-:W-:Y:S01]  /*174a0*/  @!PT LDS RZ, [RZ] ;  /* 0x00000000fffff984 */ /* 0x000fe20000000800 */
[----:B------:R-:W-:Y:S01]  /*174b0*/  @!PT LDS RZ, [RZ] ;  /* 0x00000000fffff984 */ /* 0x000fe20000000800 */
[----:B------:R-:W-:Y:S01]  /*174c0*/  @!PT LDS RZ, [RZ] ;  /* 0x00000000fffff984 */ /* 0x000fe20000000800 */
[----:B------:R1:W-:Y:S01]  /*174d0*/  LDGSTS.E.BYPASS.LTC128B.128 [R241+0x8000], [R234.64] ;  /* 0x08000000eaf17fae */ /* 0x0003e2000b901d46 */
[----:B------:R-:W-:Y:S02]  /*174e0*/  IADD3 R16, P2, R12, R3, RZ ;  /* 0x000000030c107210 */ /* 0x000fe40007f5e0ff */
[--C-:B------:R-:W-:Y:S01]  /*174f0*/  IMAD.X R13, R15, 0x1, R6.reuse, P3 ;  /* 0x000000010f0d7824 */ /* 0x100fe200018e0606 */
[----:B------:R1:W-:Y:S03]  /*17500*/  LDGSTS.E.BYPASS.LTC128B.128 [R241+0xa000], [R234.64+0x80] ;  /* 0x0a000080eaf17fae */ /* 0x0003e6000b901d46 */
[----:B------:R-:W-:Y:S01]  /*17510*/  IMAD.X R17, R13, 0x1, R6, P2 ;  /* 0x000000010d117824 */ /* 0x000fe200010e0606 */
        /* <DEDUP_REMOVED lines=15> */
.L_x_2693:
[----:B------:R-:W-:Y:S05]  /*17610*/  BSYNC B1 ;  /* 0x0000000000017941 */ /* 0x000fea0003800000 */
.L_x_2692:
[----:B------:R-:W2:Y:S01]  /*17620*/  LD.E R28, [R28.64+0xdc] ;  /* 0x0000dc061c1c7980 */ /* 0x000ea2000c101900 */
[----:B------:R-:W-:-:S02]  /*17630*/  FMNMX.FTZ R6, R32, R33, !PT ;  /* 0x0000002120067209 */ /* 0x000fc40007810000 */
[----:B------:R-:W-:Y:S02]  /*17640*/  FMNMX.FTZ R7, R34, R35, !PT ;  /* 0x0000002322077209 */ /* 0x000fe40007810000 */
[----:B------:R-:W-:Y:S02]  /*17650*/  FMNMX.FTZ R6, R11, R6, !PT ;  /* 0x000000060b067209 */ /* 0x000fe40007810000 */
[----:B-1----:R-:W-:Y:S02]  /*17660*/  FMNMX.FTZ R12, R26, R7, !PT ;  /* 0x000000071a0c7209 */ /* 0x002fe40007810000 */
[----:B------:R-:W-:Y:S02]  /*17670*/  FMNMX.FTZ R3, R25, R6, !PT ;  /* 0x0000000619037209 */ /* 0x000fe40007810000 */
[----:B------:R-:W-:Y:S02]  /*17680*/  SHF.L.U32 R233, R0, 0x1, RZ ;  /* 0x0000000100e97819 */ /* 0x000fe400000006ff */
[----:B------:R-:W-:-:S02]  /*17690*/  FMNMX.FTZ R6, R4, R3, !PT ;  /* 0x0000000304067209 */ /* 0x000fc40007810000 */
[-C--:B------:R-:W-:Y:S01]  /*176a0*/  LEA R232, R54, R233.reuse, 0x1 ;  /* 0x000000e936e87211 */ /* 0x080fe200078e08ff */
[----:B------:R-:W-:Y:S01]  /*176b0*/  LDSM.16.MT88.4 R156, [R233+0x10000] ;  /* 0x01000000e99c783b */ /* 0x000fe20000004200 */
[----:B------:R-:W-:Y:S02]  /*176c0*/  FMNMX.FTZ R6, R5, R6, !PT ;  /* 0x0000000605067209 */ /* 0x000fe40007810000 */
[C---:B------:R-:W-:Y:S01]  /*176d0*/  LEA R231, R52.reuse, R233, 0x1 ;  /* 0x000000e934e77211 */ /* 0x040fe200078e08ff */
[----:B------:R-:W-:Y:S01]  /*176e0*/  LDSM.16.MT88.4 R40, [R232+0x10000] ;  /* 0x01000000e828783b */ /* 0x000fe20000004200 */
[----:B------:R-:W-:Y:S02]  /*176f0*/  FMNMX.FTZ R3, R9, R6, !PT ;  /* 0x0000000609037209 */ /* 0x000fe40007810000 */
[----:B------:R-:W-:Y:S01]  /*17700*/  LEA R230, R52, R232, 0x1 ;  /* 0x000000e834e67211 */ /* 0x000fe200078e08ff */
[----:B------:R-:W-:Y:S01]  /*17710*/  LDSM.16.MT88.4 R48, [R231+0x10000] ;  /* 0x01000000e730783b */ /* 0x000fe20000004200 */
[----:B------:R-:W-:-:S03]  /*17720*/  FMNMX.FTZ R3, R10, R3, !PT ;  /* 0x000000030a037209 */ /* 0x000fc60007810000 */
[----:B------:R-:W-:Y:S01]  /*17730*/  LDSM.16.MT88.4 R56, [R230+0x10000] ;  /* 0x01000000e638783b */ /* 0x000fe20000004200 */
[----:B------:R-:W-:Y:S02]  /*17740*/  FMNMX.FTZ R6, R182, R3, !PT ;  /* 0x00000003b6067209 */ /* 0x000fe40007810000 */
        /* <DEDUP_REMOVED lines=22> */
[----:B------:R-:W-:Y:S03]  /*178b0*/  LDSM.16.MT88.4 R120, [R230+0x14000] ;  /* 0x01400000e678783b */ /* 0x000fe60000004200 */
[----:B------:R-:W-:Y:S01]  /*178c0*/  FMNMX.FTZ R3, R191, R6, !PT ;  /* 0x00000006bf037209 */ /* 0x000fe20007810000 */
[----:B------:R-:W1:Y:S03]  /*178d0*/  SHFL.BFLY PT, R7, R12, 0x2, 0x1f ;  /* 0x0c401f000c077f89 */ /* 0x000e6600000e0000 */
[----:B------:R-:W-:Y:S01]  /*178e0*/  FMNMX.FTZ R3, R192, R3, !PT ;  /* 0x00000003c0037209 */ /* 0x000fe20007810000 */
[----:B------:R-:W-:Y:S03]  /*178f0*/  LDSM.16.MT88.4 R128, [R233+0x16000] ;  /* 0x01600000e980783b */ /* 0x000fe60000004200 */
[----:B------:R-:W-:Y:S01]  /*17900*/  FMNMX.FTZ R6, R190, R3, !PT ;  /* 0x00000003be067209 */ /* 0x000fe20007810000 */
[----:B------:R-:W-:Y:S03]  /*17910*/  LDSM.16.MT88.4 R152, [R232+0x16000] ;  /* 0x01600000e898783b */ /* 0x000fe60000004200 */
[----:B------:R-:W-:Y:S01]  /*17920*/  FMNMX.FTZ R13, R31, R6, !PT ;  /* 0x000000061f0d7209 */ /* 0x000fe20007810000 */
[----:B------:R-:W-:Y:S03]  /*17930*/  LDSM.16.MT88.4 R140, [R231+0x16000] ;  /* 0x01600000e78c783b */ /* 0x000fe60000004200 */
[----:B------:R-:W-:Y:S01]  /*17940*/  FMNMX.FTZ R13, R30, R13, !PT ;  /* 0x0000000d1e0d7209 */ /* 0x000fe20007810000 */
[----:B------:R-:W-:Y:S04]  /*17950*/  LDSM.16.MT88.4 R20, [R233+0x12800] ;  /* 0x01280000e914783b */ /* 0x000fe80000004200 */
        /* <DEDUP_REMOVED lines=21> */
[-CC-:B------:R-:W-:Y:S02]  /*17ab0*/  FFMA.FTZ R183, R26, R28.reuse, -R29.reuse ;  /* 0x0000001c1ab77223 */ /* 0x180fe4000001081d */
[-C--:B------:R-:W-:Y:S01]  /*17ac0*/  FFMA.FTZ R174, R27, R28.reuse, -R29 ;  /* 0x0000001c1bae7223 */ /* 0x080fe2000001081d */
[----:B------:R-:W1:Y:S01]  /*17ad0*/  MUFU.EX2 R178, R178 ;  /* 0x000000b200b27308 */ /* 0x000e620000000800 */
[-CC-:B------:R-:W-:Y:S02]  /*17ae0*/  FFMA.FTZ R177, R4, R28.reuse, -R195.reuse ;  /* 0x0000001c04b17223 */ /* 0x180fe400000108c3 */
[-CC-:B------:R-:W-:Y:S02]  /*17af0*/  FFMA.FTZ R172, R5, R28.reuse, -R195.reuse ;  /* 0x0000001c05ac7223 */ /* 0x180fe400000108c3 */
[----:B------:R-:W2:Y:S01]  /*17b00*/  LDSM.16.MT88.4 R4, [R230+0x16000] ;  /* 0x01600000e604783b */ /* 0x000ea20000004200 */
[-CC-:B------:R-:W-:Y:S02]  /*17b10*/  FFMA.FTZ R35, R9, R28.reuse, -R195.reuse ;  /* 0x0000001c09237223 */ /* 0x180fe400000108c3 */
[----:B------:R-:W-:Y:S01]  /*17b20*/  MUFU.EX2 R176, R176 ;  /* 0x000000b000b07308 */ /* 0x000fe20000000800 */
[----:B------:R-:W-:-:S02]  /*17b30*/  FFMA.FTZ R32, R10, R28, -R195 ;  /* 0x0000001c0a207223 */ /* 0x000fc400000108c3 */
[-CC-:B------:R-:W-:Y:S02]  /*17b40*/  FFMA.FTZ R175, R8, R28.reuse, -R29.reuse ;  /* 0x0000001c08af7223 */ /* 0x180fe4000001081d */
[----:B------:R-:W3:Y:S01]  /*17b50*/  LDSM.16.MT88.4 R8, [R233+0x10800] ;  /* 0x01080000e908783b */ /* 0x000ee20000004200 */
[-CC-:B------:R-:W-:Y:S02]  /*17b60*/  FFMA.FTZ R34, R24, R28.reuse, -R29.reuse ;  /* 0x0000001c18227223 */ /* 0x180fe4000001081d */
[----:B------:R-:W4:Y:S01]  /*17b70*/  MUFU.EX2 R173, R173 ;  /* 0x000000ad00ad7308 */ /* 0x000f220000000800 */
[----:B-1----:R-:W-:Y:S01]  /*17b80*/  F2FP.BF16.PACK_AB R144, R178, R179 ;  /* 0x000000b3b290723e */ /* 0x002fe200000010ff */
[-CC-:B------:R-:W-:Y:S01]  /*17b90*/  FFMA.FTZ R33, R18, R28.reuse, -R29.reuse ;  /* 0x0000001c12217223 */ /* 0x180fe2000001081d */
[----:B------:R-:W-:Y:S01]  /*17ba0*/  LDSM.16.MT88.4 R24, [R230+0x10800] ;  /* 0x01080000e618783b */ /* 0x000fe20000004200 */
[-C--:B------:R-:W-:Y:S02]  /*17bb0*/  FFMA.FTZ R0, R19, R28.reuse, -R29 ;  /* 0x0000001c13007223 */ /* 0x080fe4000001081d */
[-CC-:B------:R-:W-:Y:S01]  /*17bc0*/  FFMA.FTZ R182, R182, R28.reuse, -R195.reuse ;  /* 0x0000001cb6b67223 */ /* 0x180fe200000108c3 */
[----:B------:R-:W1:Y:S01]  /*17bd0*/  LDSM.16.MT88.4 R16, [R232+0x10800] ;  /* 0x01080000e810783b */ /* 0x000e620000004200 */
[----:B------:R-:W-:Y:S01]  /*17be0*/  MUFU.EX2 R181, R181 ;  /* 0x000000b500b57308 */ /* 0x000fe20000000800 */
[----:B------:R-:W-:-:S02]  /*17bf0*/  FFMA.FTZ R185, R185, R28, -R195 ;  /* 0x0000001cb9b97223 */ /* 0x000fc400000108c3 */
[-CC-:B------:R-:W-:Y:S02]  /*17c00*/  FFMA.FTZ R184, R184, R28.reuse, -R195.reuse ;  /* 0x0000001cb8b87223 */ /* 0x180fe400000108c3 */
[-C--:B------:R-:W-:Y:S02]  /*17c10*/  FFMA.FTZ R187, R187, R28.reuse, -R195 ;  /* 0x0000001cbbbb7223 */ /* 0x080fe400000108c3 */
[--C-:B------:R-:W-:Y:S01]  /*17c20*/  FFMA.FTZ R186, R186, R28, -R29.reuse ;  /* 0x0000001cbaba7223 */ /* 0x100fe2000001081d */
[----:B------:R-:W5:Y:S01]  /*17c30*/  MUFU.EX2 R180, R180 ;  /* 0x000000b400b47308 */ /* 0x000f620000000800 */
[----:B----4-:R-:W-:Y:S01]  /*17c40*/  F2FP.BF16.PACK_AB R146, R173, R176 ;  /* 0x000000b0ad92723e */ /* 0x010fe200000010ff */
[-CC-:B------:R-:W-:Y:S02]  /*17c50*/  FFMA.FTZ R189, R189, R28.reuse, -R29.reuse ;  /* 0x0000001cbdbd7223 */ /* 0x180fe4000001081d */
[-CC-:B------:R-:W-:Y:S02]  /*17c60*/  FFMA.FTZ R188, R188, R28.reuse, -R29.reuse ;  /* 0x0000001cbcbc7223 */ /* 0x180fe4000001081d */
[----:B------:R-:W-:-:S02]  /*17c70*/  FFMA.FTZ R191, R191, R28, -R29 ;  /* 0x0000001cbfbf7223 */ /* 0x000fc4000001081d */
[----:B------:R-:W-:Y:S01]  /*17c80*/  MUFU.EX2 R183, R183 ;  /* 0x000000b700b77308 */ /* 0x000fe20000000800 */
[-CC-:B------:R-:W-:Y:S02]  /*17c90*/  FFMA.FTZ R197, R197, R28.reuse, -R195.reuse ;  /* 0x0000001cc5c57223 */ /* 0x180fe400000108c3 */
[-CC-:B------:R-:W-:Y:S02]  /*17ca0*/  FFMA.FTZ R196, R196, R28.reuse, -R195.reuse ;  /* 0x0000001cc4c47223 */ /* 0x180fe400000108c3 */
[-CC-:B------:R-:W-:Y:S02]  /*17cb0*/  FFMA.FTZ R194, R194, R28.reuse, -R195.reuse ;  /* 0x0000001cc2c27223 */ /* 0x180fe400000108c3 */
[-C--:B------:R-:W-:Y:S01]  /*17cc0*/  FFMA.FTZ R193, R193, R28.reuse, -R195 ;  /* 0x0000001cc1c17223 */ /* 0x080fe200000108c3 */
[----:B------:R-:W4:Y:S01]  /*17cd0*/  MUFU.EX2 R174, R174 ;  /* 0x000000ae00ae7308 */ /* 0x000f220000000800 */
[----:B-----5:R-:W-:Y:S01]  /*17ce0*/  F2FP.BF16.PACK_AB R145, R180, R181 ;  /* 0x000000b5b491723e */ /* 0x020fe200000010ff */
[----:B------:R-:W-:-:S02]  /*17cf0*/  FFMA.FTZ R195, R190, R28, -R29 ;  /* 0x0000001cbec37223 */ /* 0x000fc4000001081d */
[-CC-:B------:R-:W-:Y:S02]  /*17d00*/  FFMA.FTZ R192, R192, R28.reuse, -R29.reuse ;  /* 0x0000001cc0c07223 */ /* 0x180fe4000001081d */
[-CC-:B------:R-:W-:Y:S02]  /*17d10*/  FFMA.FTZ R190, R31, R28.reuse, -R29.reuse ;  /* 0x0000001c1fbe7223 */ /* 0x180fe4000001081d */
[----:B------:R-:W-:Y:S01]  /*17d20*/  MUFU.EX2 R177, R177 ;  /* 0x000000b100b17308 */ /* 0x000fe20000000800 */
[----:B------:R-:W-:Y:S02]  /*17d30*/  FFMA.FTZ R249, R30, R28, -R29 ;  /* 0x0000001c1ef97223 */ /* 0x000fe4000001081d */
[----:B------:R-:W-:Y:S01]  /*17d40*/  LDSM.16.MT88.4 R28, [R231+0x11800] ;  /* 0x01180000e71c783b */ /* 0x000fe20000004200 */
[----:B------:R-:W-:Y:S02]  /*17d50*/  FADD.FTZ R179, R179, R178 ;  /* 0x000000b2b3b37221 */ /* 0x000fe40000010000 */
[----:B------:R-:W-:Y:S01]  /*17d60*/  FADD.FTZ R180, R181, R180 ;  /* 0x000000b4b5b47221 */ /* 0x000fe20000010000 */
[----:B----4-:R-:W-:Y:S01]  /*17d70*/  F2FP.BF16.PACK_AB R147, R174, R183 ;  /* 0x000000b7ae93723e */ /* 0x010fe200000010ff */
[----:B------:R-:W4:Y:S01]  /*17d80*/  MUFU.EX2 R172, R172 ;  /* 0x000000ac00ac7308 */ /* 0x000f220000000800 */
[----:B------:R-:W-:-:S02]  /*17d90*/  FADD.FTZ R176, R176, R179 ;  /* 0x000000b3b0b07221 */ /* 0x000fc40000010000 */
[----:B------:R-:W-:Y:S02]  /*17da0*/  FADD.FTZ R183, R183, R180 ;  /* 0x000000b4b7b77221 */ /* 0x000fe40000010000 */
[----:B------:R-:W-:Y:S01]  /*17db0*/  FADD.FTZ R176, R173, R176 ;  /* 0x000000b0adb07221 */ /* 0x000fe20000010000 */
[C---:B------:R-:W-:Y:S01]  /*17dc0*/  HMMA.16816.F32.BF16 R160, R144.reuse, R156, RZ ;  /* 0x0000009c90a0723c */ /* 0x040fe200000418ff */
[----:B------:R-:W-:Y:S01]  /*17dd0*/  FADD.FTZ R174, R174, R183 ;  /* 0x000000b7aeae7221 */ /* 0x000fe20000010000 */
        /* <DEDUP_REMOVED lines=166> */
[----:B------:R-:W-:Y:S07]  /*18840*/  LDSM.16.MT88.4 R24, [R230+0x11800] ;  /* 0x01180000e618783b */ /* 0x000fee0000004200 */
[C---:B----4-:R-:W-:Y:S08]  /*18850*/  HMMA.16816.F32.BF16 R136, R4.reuse, R20, R136 ;  /* 0x000000140488723c */ /* 0x050ff00000041888 */
[C---:B------:R-:W-:Y:S01]  /*18860*/  HMMA.16816.F32.BF16 R140, R4.reuse, R22, R140 ;  /* 0x00000016048c723c */ /* 0x040fe2000004188c */
[----:B------:R-:W-:Y:S07]  /*18870*/  LDSM.16.MT88.4 R20, [R232+0x13800] ;  /* 0x01380000e814783b */ /* 0x000fee0000004200 */
[C---:B--2---:R-:W-:Y:S08]  /*18880*/  HMMA.16816.F32.BF16 R148, R4.reuse, R12, R148 ;  /* 0x0000000c0494723c */ /* 0x044ff00000041894 */
[----:B------:R-:W-:Y:S01]  /*18890*/  HMMA.16816.F32.BF16 R144, R4, R14, R144 ;  /* 0x0000000e0490723c */ /* 0x000fe20000041890 */
[----:B------:R-:W2:Y:S06]  /*188a0*/  LDSM.16.MT88.4 R12, [R233+0x13800] ;  /* 0x01380000e90c783b */ /* 0x000eac0000004200 */
        /* <DEDUP_REMOVED lines=12> */
[----:B------:R-:W-:-:S03]  /*18970*/  FADD.FTZ R249, R249, R190 ;  /* 0x000000bef9f97221 */ /* 0x000fc60000010000 */
[----:B------:R-:W-:Y:S02]  /*18980*/  STL [R1], R204 ;  /* 0x000000cc01007387 */ /* 0x000fe40000100800 */
[C---:B------:R-:W-:Y:S02]  /*18990*/  HMMA.16816.F32.BF16 R40, R4.reuse, R10, R40 ;  /* 0x0000000a0428723c */ /* 0x040fe40000041828 */
[----:B------:R-:W1:Y:S06]  /*189a0*/  LDSM.16.MT88.4 R8, [R230+0x13800] ;  /* 0x01380000e608783b */ /* 0x000e6c0000004200 */
        /* <DEDUP_REMOVED lines=28> */
[C---:B------:R-:W-:Y:S08]  /*18b70*/  HMMA.16816.F32.BF16 R96, R4.reuse, R30, R96 ;  /* 0x0000001e0460723c */ /* 0x040ff00000041860 */
[C---:B-----5:R-:W-:Y:S08]  /*18b80*/  HMMA.16816.F32.BF16 R108, R4.reuse, R24, R108 ;  /* 0x00000018046c723c */ /* 0x060ff0000004186c */
[C---:B------:R-:W-:Y:S08]  /*18b90*/  HMMA.16816.F32.BF16 R112, R4.reuse, R26, R112 ;  /* 0x0000001a0470723c */ /* 0x040ff00000041870 */
[C---:B------:R-:W-:Y:S08]  /*18ba0*/  HMMA.16816.F32.BF16 R116, R4.reuse, R20, R116 ;  /* 0x000000140474723c */ /* 0x040ff00000041874 */
[C---:B------:R-:W-:Y:S08]  /*18bb0*/  HMMA.16816.F32.BF16 R120, R4.reuse, R22, R120 ;  /* 0x000000160478723c */ /* 0x040ff00000041878 */
[C---:B---3--:R-:W-:Y:S08]  /*18bc0*/  HMMA.16816.F32.BF16 R132, R4.reuse, R16, R132 ;  /* 0x000000100484723c */ /* 0x048ff00000041884 */
        /* <DEDUP_REMOVED lines=51> */
[----:B------:R-:W-:-:S02]  /*18f00*/  ISETP.NE.AND P2, PT, R11, RZ, PT ;  /* 0x000000ff0b00720c */ /* 0x000fc40003f45270 */
[----:B------:R-:W-:-:S05]  /*18f10*/  LOP3.LUT R7, RZ, R11, RZ, 0x33, !PT ;  /* 0x0000000bff077212 */ /* 0x000fca00078e33ff */
[----:B------:R-:W-:Y:S02]  /*18f20*/  @P5 IADD3 R8, R8, 0x1, RZ ;  /* 0x0000000108085810 */ /* 0x000fe40007ffe0ff */
[----:B------:R-:W-:-:S03]  /*18f30*/  @P6 IADD3 R9, R9, 0x1, RZ ;  /* 0x0000000109096810 */ /* 0x000fc60007ffe0ff */
[----:B------:R-:W-:Y:S01]  /*18f40*/  @!P1 IMAD.MOV R8, RZ, RZ, -R8 ;  /* 0x000000ffff089224 */ /* 0x000fe200078e0a08 */
[----:B------:R-:W-:-:S04]  /*18f50*/  @!P3 IADD3 R9, -R9, RZ, RZ ;  /* 0x000000ff0909b210 */ /* 0x000fc80007ffe1ff */
[C---:B------:R-:W-:Y:S02]  /*18f60*/  SEL R4, R7.reuse, R8, !P2 ;  /* 0x0000000807047207 */ /* 0x040fe40005000000 */
[----:B------:R-:W-:Y:S02]  /*18f70*/  SEL R7, R7, R9, !P2 ;  /* 0x0000000907077207 */ /* 0x000fe40005000000 */
[----:B------:R-:W3:Y:S01]  /*18f80*/  LD.E.64 R8, [R200.64+0x40] ;  /* 0x00004004c8087980 */ /* 0x000ee2000c101b00 */
        /* <DEDUP_REMOVED lines=18> */
.L_x_2699:
[----:B------:R-:W-:Y:S02]  /*190b0*/  ULDC.64 UR4, c[0x0][0x118] ;  /* 0x0000460000047ab9 */ /* 0x000fe40000000a00 */
[----:B------:R-:W2:Y:S02]  /*190c0*/  LD.E R6, [R200.64+0x40] ;  /* 0x00004004c8067980 */ /* 0x000ea4000c101900 */
[----:B--2---:R-:W-:-:S04]  /*190d0*/  LEA R6, -R6, RZ, 0x6 ;  /* 0x000000ff06067211 */ /* 0x004fc800078e31ff */
[----:B------:R-:W-:Y:S02]  /*190e0*/  SHF.R.S32.HI R5, RZ, 0x1f, R6 ;  /* 0x0000001fff057819 */ /* 0x000fe40000011406 */
.L_x_2700:
[----:B------:R-:W-:Y:S05]  /*190f0*/  BSYNC B0 ;  /* 0x0000000000007941 */ /* 0x000fea0003800000 */
.L_x_2698:
[----:B------:R-:W-:Y:S01]  /*19100*/  IMAD.SHL.U32 R0, R170, 0x20, RZ ;  /* 0x00000020aa007824 */ /* 0x000fe200078e00ff */
[----:B------:R-:W-:Y:S01]  /*19110*/  LEA R246, P2, R6, R246, 0x1 ;  /* 0x000000f606f67211 */ /* 0x000fe200078408ff */
[----:B------:R-:W-:Y:S01]  /*19120*/  ULDC.64 UR4, c[0x0][0x118] ;  /* 0x0000460000047ab9 */ /* 0x000fe20000000a00 */
[----:B------:R-:W-:Y:S01]  /*19130*/  SHF.L.U64.HI R4, R170, 0x5, R171 ;  /* 0x00000005aa047819 */ /* 0x000fe200000102ab */
[----:B------:R-:W-:Y:S01]  /*19140*/  BSSY B1, `(.L_x_2701) ;  /* 0x00001a7000017945 */ /* 0x000fe20003800000 */
[----:B------:R-:W-:Y:S02]  /*19150*/  IADD3 R8, P1, R0, R246, RZ ;  /* 0x000000f600087210 */ /* 0x000fe40007f3e0ff */
[----:B------:R-:W-:Y:S02]  /*19160*/  LEA.HI.X R247, R6, R247, R5, 0x1, P2 ;  /* 0x000000f706f77211 */ /* 0x000fe400010f0c05 */
[----:B------:R-:W-:-:S03]  /*19170*/  IADD3 R10, P2, R0, R8, RZ ;  /* 0x00000008000a7210 */ /* 0x000fc60007f5e0ff */
[----:B------:R-:W-:Y:S01]  /*19180*/  IMAD.X R9, R4, 0x1, R247, P1 ;  /* 0x0000000104097824 */ /* 0x000fe200008e06f7 */
[----:B------:R-:W-:Y:S01]  /*19190*/  @!PT LDS RZ, [RZ] ;  /* 0x00000000fffff984 */ /* 0x000fe20000000800 */
[----:B------:R-:W-:Y:S01]  /*191a0*/  @!PT LDS RZ, [RZ] ;  /* 0x00000000fffff984 */ /* 0x000fe20000000800 */
[----:B------:R-:W-:Y:S01]  /*191b0*/  @!PT LDS RZ, [RZ] ;  /* 0x00000000fffff984 */ /* 0x000fe20000000800 */
[----:B------:R1:W-:Y:S01]  /*191c0*/  LDGSTS.E.BYPASS.LTC128B.128 [R241+0x10000], [R246.64] ;  /* 0x10000000f6f17fae */ /* 0x0003e2000b901d44 */
[----:B------:R-:W-:Y:S02]  /*191d0*/  IADD3 R28, P1, R0, R10, RZ ;  /* 0x0000000a001c7210 */ /* 0x000fe40007f3e0ff */
[C---:B------:R-:W-:Y:S01]  /*191e0*/  IMAD.X R11, R4.reuse, 0x1, R9, P2 ;  /* 0x00000001040b7824 */ /* 0x040fe200010e0609 */
[----:B------:R1:W-:Y:S03]  /*191f0*/  LDGSTS.E.BYPASS.LTC128B.128 [R241+0x12000], [R246.64+0x80] ;  /* 0x12000080f6f17fae */ /* 0x0003e6000b901d44 */
[----:B------:R-:W-:Y:S01]  /*19200*/  IMAD.X R29, R4, 0x1, R11, P1 ;  /* 0x00000001041d7824 */ /* 0x000fe200008e060b */
[----:B------:R1:W-:Y:S01]  /*19210*/  LDGSTS.E.BYPASS.LTC128B.128 [R241+0x14000], [R246.64+0x100] ;  /* 0x14000100f6f17fae */ /* 0x0003e2000b901d44 */
[----:B------:R-:W-:-:S03]  /*19220*/  ISETP.GE.AND P1, PT, R165, 0x3, PT ;  /* 0x00000003a500780c */ /* 0x000fc60003f26270 */
        /* <DEDUP_REMOVED lines=15> */
[----:B------:R-:W4:Y:S04]  /*19320*/  LDSM.16.M88.4 R176, [R228+0x8800] ;  /* 0x00880000e4b0783b */ /* 0x000f280000000200 */
[----:B------:R-:W5:Y:S04]  /*19330*/  LDSM.16.M88.4 R32, [R228+0x9000] ;  /* 0x00900000e420783b */ /* 0x000f680000000200 */
[----:B------:R-:W3:Y:S04]  /*19340*/  LDSM.16.M88.4 R184, [R228+0x9800] ;  /* 0x00980000e4b8783b */ /* 0x000ee80000000200 */
[----:B------:R-:W-:Y:S04]  /*19350*/  LDSM.16.M88.4 R20, [R227] ;  /* 0x00000000e314783b */ /* 0x000fe80000000200 */
[----:B------:R-:W1:Y:S04]  /*19360*/  LDSM.16.M88.4 R16, [R226] ;  /* 0x00000000e210783b */ /* 0x000e680000000200 */
[----:B------:R-:W1:Y:S04]  /*19370*/  LDSM.16.M88.4 R12, [R222] ;  /* 0x00000000de0c783b */ /* 0x000e680000000200 */
[----:B------:R-:W1:Y:S04]  /*19380*/  LDSM.16.M88.4 R192, [R221] ;  /* 0x00000000ddc0783b */ /* 0x000e680000000200 */
[----:B------:R-:W1:Y:S04]  /*19390*/  LDSM.16.M88.4 R188, [R220] ;  /* 0x00000000dcbc783b */ /* 0x000e680000000200 */
[----:B------:R-:W-:Y:S01]  /*193a0*/  LDSM.16.M88.4 R196, [R223+0x9000] ;  /* 0x00900000dfc4783b */ /* 0x000fe20000000200 */
[C---:B--2---:R-:W-:Y:S03]  /*193b0*/  HMMA.16816.F32.BF16 R8, R24.reuse, R4, RZ ;  /* 0x000000041808723c */ /* 0x044fe600000418ff */
[----:B------:R-:W2:Y:S04]  /*193c0*/  S2R R0, SR_TID.X ;  /* 0x0000000000007919 */ /* 0x000ea80000002100 */
[----:B------:R-:W0:Y:S01]  /*193d0*/  LDGDEPBAR ;  /* 0x00000000000079af */ /* 0x000e220000000000 */
[C---:B----4-:R-:W-:Y:S08]  /*193e0*/  HMMA.16816.F32.BF16 R180, R24.reuse, R176, RZ ;  /* 0x000000b018b4723c */ /* 0x050ff000000418ff */
[C---:B------:R-:W-:Y:S08]  /*193f0*/  HMMA.16816.F32.BF16 R4, R24.reuse, R6, RZ ;  /* 0x000000061804723c */ /* 0x040ff000000418ff */
[----:B------:R-:W-:Y:S01]  /*19400*/  HMMA.16816.F32.BF16 R176, R24, R178, RZ ;  /* 0x000000b218b0723c */ /* 0x000fe200000418ff */
[----:B--2---:R-:W-:-:S05]  /*19410*/  IMAD.SHL.U32 R0, R0, 0x2, RZ ;  /* 0x0000000200007824 */ /* 0x004fca00078e00ff */
[----:B------:R-:W-:Y:S02]  /*19420*/  LOP3.LUT R0, R0, 0x6, RZ, 0xc0, !PT ;  /* 0x0000000600007812 */ /* 0x000fe400078ec0ff */
[----:B-----5:R-:W-:Y:S03]  /*19430*/  HMMA.16816.F32.BF16 R172, R24, R32, RZ ;  /* 0x0000002018ac723c */ /* 0x020fe600000418ff */
[----:B------:R-:W-:-:S05]  /*19440*/  IMAD R205, R243, 0x40, R0 ;  /* 0x00000040f3cd7824 */ /* 0x000fca00078e0200 */
[----:B------:R-:W-:Y:S01]  /*19450*/  HMMA.16816.F32.BF16 R32, R24, R34, RZ ;  /* 0x000000221820723c */ /* 0x000fe200000418ff */
[----:B------:R-:W-:-:S04]  /*19460*/  IADD3 R165, R205, 0x8, RZ ;  /* 0x00000008cda57810 */ /* 0x000fc80007ffe0ff */
[C---:B------:R-:W-:Y:S02]  /*19470*/  ISETP.GE.AND P4, PT, R165.reuse, R2, PT ;  /* 0x00000002a500720c */ /* 0x040fe40003f86270 */
[----:B------:R-:W-:Y:S01]  /*19480*/  ISETP.GE.AND P6, PT, R165, R166, PT ;  /* 0x000000a6a500720c */ /* 0x000fe20003fc6270 */
[C---:B---3--:R-:W-:Y:S08]  /*19490*/  HMMA.16816.F32.BF16 R28, R24.reuse, R184, RZ ;  /* 0x000000b8181c723c */ /* 0x048ff000000418ff */
        /* <DEDUP_REMOVED lines=13> */
[----:B------:R-:W3:Y:S04]  /*19570*/  LDSM.16.M88.4 R188, [R223+0x9800] ;  /* 0x00980000dfbc783b */ /* 0x000ee80000000200 */
        /* <DEDUP_REMOVED lines=22> */
[----:B------:R-:W3:Y:S07]  /*196e0*/  LDSM.16.M88.4 R20, [R228+0xb800] ;  /* 0x00b80000e414783b */ /* 0x000eee0000000200 */
[C---:B----4-:R-:W-:Y:S08]  /*196f0*/  HMMA.16816.F32.BF16 R28, R192.reuse, R196, R28 ;  /* 0x000000c4c01c723c */ /* 0x050ff0000004181c */
[----:B------:R-:W-:Y:S01]  /*19700*/  HMMA.16816.F32.BF16 R24, R192, R198, R24 ;  /* 0x000000c6c018723c */ /* 0x000fe20000041818 */
[----:B------:R-:W-:Y:S04]  /*19710*/  LDSM.16.M88.4 R192, [R218] ;  /* 0x00000000dac0783b */ /* 0x000fe80000000200 */
[----:B------:R-:W-:Y:S03]  /*19720*/  LDSM.16.M88.4 R196, [R223+0xa000] ;  /* 0x00a00000dfc4783b */ /* 0x000fe60000000200 */
[C---:B-1----:R-:W-:Y:S08]  /*19730*/  HMMA.16816.F32.BF16 R8, R16.reuse, R188, R8 ;  /* 0x000000bc1008723c */ /* 0x042ff00000041808 */
[C---:B--2---:R-:W-:Y:S08]  /*19740*/  HMMA.16816.F32.BF16 R172, R16.reuse, R12, R172 ;  /* 0x0000000c10ac723c */ /* 0x044ff000000418ac */
[C---:B------:R-:W-:Y:S01]  /*19750*/  HMMA.16816.F32.BF16 R32, R16.reuse, R14, R32 ;  /* 0x0000000e1020723c */ /* 0x040fe20000041820 */
[----:B------:R-:W1:Y:S07]  /*19760*/  LDSM.16.M88.4 R12, [R227+0x2000] ;  /* 0x00200000e30c783b */ /* 0x000e6e0000000200 */
[C---:B------:R-:W-:Y:S01]  /*19770*/  HMMA.16816.F32.BF16 R4, R16.reuse, R190, R4 ;  /* 0x000000be1004723c */ /* 0x040fe20000041804 */
[----:B------:R-:W2:Y:S07]  /*19780*/  LDSM.16.M88.4 R188, [R217] ;  /* 0x00000000d9bc783b */ /* 0x000eae0000000200 */
[C---:B------:R-:W-:Y:S08]  /*19790*/  HMMA.16816.F32.BF16 R180, R16.reuse, R184, R180 ;  /* 0x000000b810b4723c */ /* 0x040ff000000418b4 */
[C---:B------:R-:W-:Y:S01]  /*197a0*/  HMMA.16816.F32.BF16 R176, R16.reuse, R186, R176 ;  /* 0x000000ba10b0723c */ /* 0x040fe200000418b0 */
[----:B------:R-:W4:Y:S07]  /*197b0*/  LDSM.16.M88.4 R184, [R216] ;  /* 0x00000000d8b8783b */ /* 0x000f2e0000000200 */
[C---:B---3--:R-:W-:Y:S08]  /*197c0*/  HMMA.16816.F32.BF16 R28, R16.reuse, R20, R28 ;  /* 0x00000014101c723c */ /* 0x048ff0000004181c */
[----:B------:R-:W-:Y:S01]  /*197d0*/  HMMA.16816.F32.BF16 R24, R16, R22, R24 ;  /* 0x000000161018723c */ /* 0x000fe20000041818 */
[----:B------:R-:W3:Y:S04]  /*197e0*/  LDSM.16.M88.4 R16, [R215] ;  /* 0x00000000d710783b */ /* 0x000ee80000000200 */
[----:B------:R-:W5:Y:S03]  /*197f0*/  LDSM.16.M88.4 R20, [R225+0x2000] ;  /* 0x00200000e114783b */ /* 0x000f660000000200 */
        /* <DEDUP_REMOVED lines=10> */
[----:B------:R-:W-:Y:S01]  /*198a0*/  HMMA.16816.F32.BF16 R24, R12, R18, R24 ;  /* 0x000000120c18723c */ /* 0x000fe20000041818 */
[----:B------:R-:W-:Y:S04]  /*198b0*/  LDSM.16.M88.4 R16, [R224+0x2000] ;  /* 0x00200000e010783b */ /* 0x000fe80000000200 */
[----:B------:R-:W3:Y:S03]  /*198c0*/  LDSM.16.M88.4 R12, [R219+0x2000] ;  /* 0x00200000db0c783b */ /* 0x000ee60000000200 */
[C---:B-----5:R-:W-:Y:S08]  /*198d0*/  HMMA.16816.F32.BF16 R8, R20.reuse, R196, R8 ;  /* 0x000000c41408723c */ /* 0x060ff00000041808 */
        /* <DEDUP_REMOVED lines=24> */
[----:B------:R-:W4:Y:S03]  /*19a60*/  LDSM.16.M88.4 R16, [R214] ;  /* 0x00000000d610783b */ /* 0x000f260000000200 */
[C---:B---3--:R-:W-:Y:S08]  /*19a70*/  HMMA.16816.F32.BF16 R8, R184.reuse, R12, R8 ;  /* 0x0000000cb808723c */ /* 0x048ff00000041808 */
        /* <DEDUP_REMOVED lines=12> */
[C---:B----4-:R-:W-:Y:S08]  /*19b40*/  HMMA.16816.F32.BF16 R8, R20.reuse, R16, R8 ;  /* 0x000000101408723c */ /* 0x050ff00000041808 */
[C---:B------:R-:W-:Y:S01]  /*19b50*/  HMMA.16816.F32.BF16 R4, R20.reuse, R18, R4 ;  /* 0x000000121404723c */ /* 0x040fe20000041804 */
[----:B------:R-:W4:Y:S07]  /*19b60*/  LDSM.16.M88.4 R16, [R223+0xc000] ;  /* 0x00c00000df10783b */ /* 0x000f2e0000000200 */
[C---:B---3--:R-:W-:Y:S08]  /*19b70*/  HMMA.16816.F32.BF16 R180, R20.reuse, R12, R180 ;  /* 0x0000000c14b4723c */ /* 0x048ff000000418b4 */
[C---:B------:R-:W-:Y:S01]  /*19b80*/  HMMA.16816.F32.BF16 R176, R20.reuse, R14, R176 ;  /* 0x0000000e14b0723c */ /* 0x040fe200000418b0 */
[----:B------:R-:W3:Y:S07]  /*19b90*/  LDSM.16.M88.4 R12, [R223+0xc800] ;  /* 0x00c80000df0c783b */ /* 0x000eee0000000200 */
[C---:B-1----:R-:W-:Y:S08]  /*19ba0*/  HMMA.16816.F32.BF16 R172, R20.reuse, R192, R172 ;  /* 0x000000c014ac723c */ /* 0x042ff000000418ac */
[C---:B------:R-:W-:Y:S01]  /*19bb0*/  HMMA.16816.F32.BF16 R32, R20.reuse, R194, R32 ;  /* 0x000000c21420723c */ /* 0x040fe20000041820 */
[----:B------:R-:W-:Y:S07]  /*19bc0*/  LDSM.16.M88.4 R192, [R224+0x4000] ;  /* 0x00400000e0c0783b */ /* 0x000fee0000000200 */
[C---:B--2---:R-:W-:Y:S08]  /*19bd0*/  HMMA.16816.F32.BF16 R28, R20.reuse, R188, R28 ;  /* 0x000000bc141c723c */ /* 0x044ff0000004181c */
[----:B------:R-:W-:Y:S01]  /*19be0*/  HMMA.16816.F32.BF16 R24, R20, R190, R24 ;  /* 0x000000be1418723c */ /* 0x000fe20000041818 */
[----:B------:R-:W1:Y:S04]  /*19bf0*/  LDSM.16.M88.4 R188, [R223+0xd800] ;  /* 0x00d80000dfbc783b */ /* 0x000e680000000200 */
[----:B------:R-:W-:Y:S03]  /*19c00*/  LDSM.16.M88.4 R20, [R219+0x4000] ;  /* 0x00400000db14783b */ /* 0x000fe60000000200 */
        /* <DEDUP_REMOVED lines=14> */
[C---:B---3--:R-:W-:Y:S08]  /*19cf0*/  HMMA.16816.F32.BF16 R180, R192.reuse, R12, R180 ;  /* 0x0000000cc0b4723c */ /* 0x048ff000000418b4 */
[C---:B------:R-:W-:Y:S01]  /*19d00*/  HMMA.16816.F32.BF16 R176, R192.reuse, R14, R176 ;  /* 0x0000000ec0b0723c */ /* 0x040fe200000418b0 */
[----:B------:R-:W1:Y:S07]  /*19d10*/  LDSM.16.M88.4 R12, [R229+0x6000] ;  /* 0x00600000e50c783b */ /* 0x000e6e0000000200 */
        /* <DEDUP_REMOVED lines=27> */
[----:B------:R-:W-:Y:S07]  /*19ed0*/  LDSM.16.M88.4 R188, [R223+0xf000] ;  /* 0x00f00000dfbc783b */ /* 0x000fee0000000200 */
[C---:B----4-:R-:W-:Y:S08]  /*19ee0*/  HMMA.16816.F32.BF16 R172, R16.reuse, R184, R172 ;  /* 0x000000b810ac723c */ /* 0x050ff000000418ac */
[C---:B------:R-:W-:Y:S01]  /*19ef0*/  HMMA.16816.F32.BF16 R32, R16.reuse, R186, R32 ;  /* 0x000000ba1020723c */ /* 0x040fe20000041820 */
[----:B------:R-:W2:Y:S07]  /*19f00*/  LDSM.16.M88.4 R184, [R223+0xf800] ;  /* 0x00f80000dfb8783b */ /* 0x000eae0000000200 */
[C---:B---3--:R-:W-:Y:S08]  /*19f10*/  HMMA.16816.F32.BF16 R28, R16.reuse, R20, R28 ;  /* 0x00000014101c723c */ /* 0x048ff0000004181c */
[----:B------:R-:W-:Y:S01]  /*19f20*/  HMMA.16816.F32.BF16 R24, R16, R22, R24 ;  /* 0x000000161018723c */ /* 0x000fe20000041818 */
[----:B------:R-:W-:Y:S04]  /*19f30*/  LDSM.16.M88.4 R20, [R224+0x6000] ;  /* 0x00600000e014783b */ /* 0x000fe80000000200 */
[----:B------:R-:W3:Y:S03]  /*19f40*/  LDSM.16.M88.4 R16, [R219+0x6000] ;  /* 0x00600000db10783b */ /* 0x000ee60000000200 */
[C---:B-----5:R-:W-:Y:S08]  /*19f50*/  HMMA.16816.F32.BF16 R8, R196.reuse, R12, R8 ;  /* 0x0000000cc408723c */ /* 0x060ff00000041808 */
[C---:B------:R-:W-:Y:S01]  /*19f60*/  HMMA.16816.F32.BF16 R4, R196.reuse, R14, R4 ;  /* 0x0000000ec404723c */ /* 0x040fe20000041804 */
[----:B------:R-:W4:Y:S07]  /*19f70*/  LDSM.16.M88.4 R12, [R219+0x6800] ;  /* 0x00680000db0c783b */ /* 0x000f2e0000000200 */
[C---:B-1----:R-:W-:Y:S08]  /*19f80*/  HMMA.16816.F32.BF16 R180, R196.reuse, R192, R180 ;  /* 0x000000c0c4b4723c */ /* 0x042ff000000418b4 */
[C---:B------:R-:W-:Y:S08]  /*19f90*/  HMMA.16816.F32.BF16 R176, R196.reuse, R194, R176 ;  /* 0x000000c2c4b0723c */ /* 0x040ff000000418b0 */
[----:B--2---:R-:W-:Y:S08]  /*19fa0*/  HMMA.16816.F32.BF16 R28, R196, R184, R28 ;  /* 0x000000b8c41c723c */ /* 0x004ff0000004181c */
[C---:B---3--:R-:W-:Y:S08]  /*19fb0*/  HMMA.16816.F32.BF16 R8, R20.reuse, R16, R8 ;  /* 0x000000101408723c */ /* 0x048ff00000041808 */
[----:B------:R-:W-:Y:S01]  /*19fc0*/  HMMA.16816.F32.BF16 R4, R20, R18, R4 ;  /* 0x000000121404723c */ /* 0x000fe20000041804 */
[----:B------:R-:W1:Y:S07]  /*19fd0*/  LDSM.16.M88.4 R16, [R219+0x7000] ;  /* 0x00700000db10783b */ /* 0x000e6e0000000200 */
[----:B------:R-:W-:Y:S01]  /*19fe0*/  HMMA.16816.F32.BF16 R24, R196, R186, R24 ;  /* 0x000000bac418723c */ /* 0x000fe20000041818 */
[----:B------:R-:W2:Y:S01]  /*19ff0*/  LDSM.16.M88.4 R184, [R219+0x7800] ;  /* 0x00780000dbb8783b */ /* 0x000ea20000000200 */
[----:B------:R-:W-:-:S06]  /*1a000*/  DEPBAR.LE SB0, 0x0 ;  /* 0x000080000000791a */ /* 0x000fcc0000000000 */
[----:B------:R-:W-:Y:S08]  /*1a010*/  HMMA.16816.F32.BF16 R172, R196, R188, R172 ;  /* 0x000000bcc4ac723c */ /* 0x000ff000000418ac */
[----:B----4-:R-:W-:Y:S01]  /*1a020*/  HMMA.16816.F32.BF16 R180, R20, R12, R180 ;  /* 0x0000000c14b4723c */ /* 0x010fe200000418b4 */
[----:B------:R-:W-:Y:S02]  /*1a030*/  FSEL R4, R4, -INF , !P4 ;  /* 0xff80000004047808 */ /* 0x000fe40006000000 */
[----:B------:R-:W-:-:S04]  /*1a040*/  FSEL R6, R6, -INF , !P6 ;  /* 0xff80000006067808 */ /* 0x000fc80007000000 */
[----:B------:R-:W-:Y:S01]  /*1a050*/  IADD3 R13, R205, 0x1, RZ ;  /* 0x00000001cd0d7810 */ /* 0x000fe20007ffe0ff */
[----:B------:R-:W-:Y:S01]  /*1a060*/  HMMA.16816.F32.BF16 R32, R196, R190, R32 ;  /* 0x000000bec420723c */ /* 0x000fe20000041820 */
[----:B------:R-:W-:Y:S02]  /*1a070*/  BAR.SYNC.DEFER_BLOCKING 0x0 ;  /* 0x0000000000007b1d */ /* 0x000fe40000010000 */
[C---:B------:R-:W-:Y:S02]  /*1a080*/  ISETP.GE.AND P5, PT, R13.reuse, R2, PT ;  /* 0x000000020d00720c */ /* 0x040fe40003fa6270 */
[----:B------:R-:W-:Y:S02]  /*1a090*/  ISETP.GE.AND P2, PT, R13, R166, PT ;  /* 0x000000a60d00720c */ /* 0x000fe40003f46270 */
[----:B------:R-:W-:Y:S01]  /*1a0a0*/  IADD3 R13, R205, 0x9, RZ ;  /* 0x00000009cd0d7810 */ /* 0x000fe20007ffe0ff */
[----:B------:R-:W-:Y:S01]  /*1a0b0*/  HMMA.16816.F32.BF16 R176, R20, R14, R176 ;  /* 0x0000000e14b0723c */ /* 0x000fe200000418b0 */
[----:B------:R-:W-:-:S02]  /*1a0c0*/  FSEL R9, R9, -INF , !P5 ;  /* 0xff80000009097808 */ /* 0x000fc40006800000 */
[C---:B------:R-:W-:Y:S02]  /*1a0d0*/  ISETP.GE.AND P3, PT, R13.reuse, R2, PT ;  /* 0x000000020d00720c */ /* 0x040fe40003f66270 */
[----:B------:R-:W-:Y:S02]  /*1a0e0*/  ISETP.GE.AND P5, PT, R13, R166, PT ;  /* 0x000000a60d00720c */ /* 0x000fe40003fa6270 */
[C---:B------:R-:W-:Y:S01]  /*1a0f0*/  IADD3 R13, R205.reuse, 0x10, RZ ;  /* 0x00000010cd0d7810 */ /* 0x040fe20007ffe0ff */
[----:B-1----:R-:W-:Y:S01]  /*1a100*/  HMMA.16816.F32.BF16 R172, R20, R16, R172 ;  /* 0x0000001014ac723c */ /* 0x002fe200000418ac */
[----:B------:R-:W-:Y:S02]  /*1a110*/  IADD3 R15, R205, 0x11, RZ ;  /* 0x00000011cd0f7810 */ /* 0x000fe40007ffe0ff */
[----:B------:R-:W-:Y:S02]  /*1a120*/  FSEL R11, R11, -INF , !P2 ;  /* 0xff8000000b0b7808 */ /* 0x000fe40005000000 */
[----:B------:R-:W-:-:S02]  /*1a130*/  FSEL R5, R5, -INF , !P3 ;  /* 0xff80000005057808 */ /* 0x000fc40005800000 */
[C---:B------:R-:W-:Y:S01]  /*1a140*/  ISETP.GE.AND P2, PT, R13.reuse, R2, PT ;  /* 0x000000020d00720c */ /* 0x040fe20003f46270 */
[C---:B------:R-:W-:Y:S01]  /*1a150*/  HMMA.16816.F32.BF16 R32, R20.reuse, R18, R32 ;  /* 0x000000121420723c */ /* 0x040fe20000041820 */
[----:B------:R-:W-:Y:S02]  /*1a160*/  ISETP.GE.AND P4, PT, R13, R166, PT ;  /* 0x000000a60d00720c */ /* 0x000fe40003f86270 */
[C---:B------:R-:W-:Y:S02]  /*1a170*/  ISETP.GE.AND P6, PT, R15.reuse, R2, PT ;  /* 0x000000020f00720c */ /* 0x040fe40003fc6270 */
[----:B------:R-:W-:Y:S02]  /*1a180*/  ISETP.GE.AND P3, PT, R15, R166, PT ;  /* 0x000000a60f00720c */ /* 0x000fe40003f66270 */
[C---:B------:R-:W-:Y:S01]  /*1a190*/  IADD3 R13, R205.reuse, 0x18, RZ ;  /* 0x00000018cd0d7810 */ /* 0x040fe20007ffe0ff */
[----:B--2---:R-:W-:Y:S01]  /*1a1a0*/  HMMA.16816.F32.BF16 R24, R20, R186, R24 ;  /* 0x000000ba1418723c */ /* 0x004fe20000041818 */
[----:B------:R-:W-:-:S02]  /*1a1b0*/  IADD3 R15, R205, 0x19, RZ ;  /* 0x00000019cd0f7810 */ /* 0x000fc40007ffe0ff */
[----:B------:R-:W-:Y:S02]  /*1a1c0*/  FSEL R7, R7, -INF , !P5 ;  /* 0xff80000007077808 */ /* 0x000fe40006800000 */
[----:B------:R-:W-:Y:S02]  /*1a1d0*/  FSEL R203, R180, -INF , !P2 ;  /* 0xff800000b4cb7808 */ /* 0x000fe40005000000 */
[----:B------:R-:W-:Y:S02]  /*1a1e0*/  FSEL R198, R182, -INF , !P4 ;  /* 0xff800000b6c67808 */ /* 0x000fe40006000000 */
[----:B------:R-:W-:Y:S02]  /*1a1f0*/  FSEL R202, R181, -INF , !P6 ;  /* 0xff800000b5ca7808 */ /* 0x000fe40007000000 */
[C---:B------:R-:W-:Y:S02]  /*1a200*/  ISETP.GE.AND P5, PT, R13.reuse, R2, PT ;  /* 0x000000020d00720c */ /* 0x040fe40003fa6270 */
[----:B------:R-:W-:-:S02]  /*1a210*/  ISETP.GE.AND P2, PT, R13, R166, PT ;  /* 0x000000a60d00720c */ /* 0x000fc40003f46270 */
[C---:B------:R-:W-:Y:S02]  /*1a220*/  ISETP.GE.AND P4, PT, R15.reuse, R2, PT ;  /* 0x000000020f00720c */ /* 0x040fe40003f86270 */
[----:B------:R-:W-:Y:S02]  /*1a230*/  ISETP.GE.AND P6, PT, R15, R166, PT ;  /* 0x000000a60f00720c */ /* 0x000fe40003fc6270 */
[----:B------:R-:W-:Y:S02]  /*1a240*/  FSEL R182, R176, -INF , !P5 ;  /* 0xff800000b0b67808 */ /* 0x000fe40006800000 */
[----:B------:R-:W-:Y:S02]  /*1a250*/  FSEL R197, R178, -INF , !P2 ;  /* 0xff800000b2c57808 */ /* 0x000fe40005000000 */
[----:B------:R-:W-:Y:S02]  /*1a260*/  FSEL R199, R177, -INF , !P4 ;  /* 0xff800000b1c77808 */ /* 0x000fe40006000000 */
[----:B------:R-:W-:-:S02]  /*1a270*/  FSEL R191, R179, -INF , !P6 ;  /* 0xff800000b3bf7808 */ /* 0x000fc40007000000 */
[----:B------:R-:W-:Y:S01]  /*1a280*/  HMMA.16816.F32.BF16 R176, R20, R184, R28 ;  /* 0x000000b814b0723c */ /* 0x000fe2000004181c */
[----:B------:R-:W-:Y:S02]  /*1a290*/  IADD3 R13, R205, 0x20, RZ ;  /* 0x00000020cd0d7810 */ /* 0x000fe40007ffe0ff */
[----:B------:R-:W-:Y:S02]  /*1a2a0*/  FSEL R189, R183, -INF , !P3 ;  /* 0xff800000b7bd7808 */ /* 0x000fe40005800000 */
[C---:B------:R-:W-:Y:S02]  /*1a2b0*/  ISETP.GE.AND P3, PT, R13.reuse, R2, PT ;  /* 0x000000020d00720c */ /* 0x040fe40003f66270 */
[----:B------:R-:W-:Y:S02]  /*1a2c0*/  ISETP.GE.AND P5, PT, R13, R166, PT ;  /* 0x000000a60d00720c */ /* 0x000fe40003fa6270 */
[C---:B------:R-:W-:Y:S02]  /*1a2d0*/  IADD3 R15, R205.reuse, 0x21, RZ ;  /* 0x00000021cd0f7810 */ /* 0x040fe40007ffe0ff */
[----:B------:R-:W-:-:S02]  /*1a2e0*/  IADD3 R13, R205, 0x28, RZ ;  /* 0x00000028cd0d7810 */ /* 0x000fc40007ffe0ff */
[----:B------:R-:W-:Y:S02]  /*1a2f0*/  FSEL R193, R172, -INF , !P3 ;  /* 0xff800000acc17808 */ /* 0x000fe40005800000 */
[-C--:B------:R-:W-:Y:S02]  /*1a300*/  ISETP.GE.AND P2, PT, R15, R2.reuse, PT ;  /* 0x000000020f00720c */ /* 0x080fe40003f46270 */
[C---:B------:R-:W-:Y:S02]  /*1a310*/  ISETP.GE.AND P6, PT, R13.reuse, R2, PT ;  /* 0x000000020d00720c */ /* 0x040fe40003fc6270 */
[-C--:B------:R-:W-:Y:S02]  /*1a320*/  ISETP.GE.AND P3, PT, R13, R166.reuse, PT ;  /* 0x000000a60d00720c */ /* 0x080fe40003f66270 */
[----:B------:R-:W-:Y:S02]  /*1a330*/  IADD3 R13, R205, 0x29, RZ ;  /* 0x00000029cd0d7810 */ /* 0x000fe40007ffe0ff */
[----:B------:R-:W-:-:S02]  /*1a340*/  ISETP.GE.AND P4, PT, R15, R166, PT ;  /* 0x000000a60f00720c */ /* 0x000fc40003f86270 */
[----:B------:R-:W-:Y:S02]  /*1a350*/  IADD3 R15, R205, 0x30, RZ ;  /* 0x00000030cd0f7810 */ /* 0x000fe40007ffe0ff */
[----:B------:R-:W-:Y:S02]  /*1a360*/  FSEL R190, R174, -INF , !P5 ;  /* 0xff800000aebe7808 */ /* 0x000fe40006800000 */
[----:B------:R-:W-:Y:S02]  /*1a370*/  FSEL R195, R173, -INF , !P2 ;  /* 0xff800000adc37808 */ /* 0x000fe40005000000 */
[C---:B------:R-:W-:Y:S02]  /*1a380*/  ISETP.GE.AND P5, PT, R13.reuse, R2, PT ;  /* 0x000000020d00720c */ /* 0x040fe40003fa6270 */
[----:B------:R-:W-:Y:S02]  /*1a390*/  ISETP.GE.AND P2, PT, R13, R166, PT ;  /* 0x000000a60d00720c */ /* 0x000fe40003f46270 */
[----:B------:R-:W-:-:S02]  /*1a3a0*/  FSEL R31, R175, -INF , !P4 ;  /* 0xff800000af1f7808 */ /* 0x000fc40006000000 */
[----:B------:R-:W-:Y:S02]  /*1a3b0*/  IADD3 R13, R205, 0x31, RZ ;  /* 0x00000031cd0d7810 */ /* 0x000fe40007ffe0ff */
[----:B------:R-:W-:Y:S02]  /*1a3c0*/  ISETP.GE.AND P4, PT, R15, R2, PT ;  /* 0x000000020f00720c */ /* 0x000fe40003f86270 */
[----:B------:R-:W-:Y:S02]  /*1a3d0*/  FSEL R194, R32, -INF , !P6 ;  /* 0xff80000020c27808 */ /* 0x000fe40007000000 */
[----:B------:R-:W-:Y:S02]  /*1a3e0*/  FSEL R192, R34, -INF , !P3 ;  /* 0xff80000022c07808 */ /* 0x000fe40005800000 */
[----:B------:R-:W-:Y:S02]  /*1a3f0*/  FSEL R196, R33, -INF , !P5 ;  /* 0xff80000021c47808 */ /* 0x000fe40006800000 */
[----:B------:R-:W-:-:S02]  /*1a400*/  ISETP.GE.AND P6, PT, R15, R166, PT ;  /* 0x000000a60f00720c */ /* 0x000fc40003fc6270 */
[C---:B------:R-:W-:Y:S02]  /*1a410*/  ISETP.GE.AND P3, PT, R13.reuse, R2, PT ;  /* 0x000000020d00720c */ /* 0x040fe40003f66270 */
[----:B------:R-:W-:Y:S02]  /*1a420*/  ISETP.GE.AND P5, PT, R13, R166, PT ;  /* 0x000000a60d00720c */ /* 0x000fe40003fa6270 */
[----:B------:R-:W-:Y:S02]  /*1a430*/  FSEL R188, R35, -INF , !P2 ;  /* 0xff80000023bc7808 */ /* 0x000fe40005000000 */
[C---:B------:R-:W-:Y:S02]  /*1a440*/  IADD3 R13, R205.reuse, 0x38, RZ ;  /* 0x00000038cd0d7810 */ /* 0x040fe40007ffe0ff */
[----:B------:R-:W-:Y:S02]  /*1a450*/  FSEL R30, R176, -INF , !P4 ;  /* 0xff800000b01e7808 */ /* 0x000fe40006000000 */
[----:B------:R-:W-:-:S02]  /*1a460*/  ISETP.GE.AND P2, PT, R205, R2, PT ;  /* 0x00000002cd00720c */ /* 0x000fc40003f46270 */
[C---:B------:R-:W-:Y:S02]  /*1a470*/  ISETP.GE.AND P4, PT, R205.reuse, R166, PT ;  /* 0x000000a6cd00720c */ /* 0x040fe40003f86270 */
[----:B------:R-:W-:Y:S02]  /*1a480*/  IADD3 R205, R205, 0x39, RZ ;  /* 0x00000039cdcd7810 */ /* 0x000fe40007ffe0ff */
[----:B------:R-:W-:Y:S02]  /*1a490*/  FSEL R180, R178, -INF , !P6 ;  /* 0xff800000b2b47808 */ /* 0x000fe40007000000 */
[----:B------:R-:W-:Y:S02]  /*1a4a0*/  FSEL R29, R177, -INF , !P3 ;  /* 0xff800000b11d7808 */ /* 0x000fe40005800000 */
[C---:B------:R-:W-:Y:S02]  /*1a4b0*/  ISETP.GE.AND P6, PT, R13.reuse, R2, PT ;  /* 0x000000020d00720c */ /* 0x040fe40003fc6270 */
[----:B------:R-:W-:-:S02]  /*1a4c0*/  ISETP.GE.AND P3, PT, R13, R166, PT ;  /* 0x000000a60d00720c */ /* 0x000fc40003f66270 */
[----:B------:R-:W-:Y:S02]  /*1a4d0*/  FSEL R179, R179, -INF , !P5 ;  /* 0xff800000b3b37808 */ /* 0x000fe40006800000 */
[----:B------:R-:W-:Y:S02]  /*1a4e0*/  FSEL R13, R8, -INF , !P2 ;  /* 0xff800000080d7808 */ /* 0x000fe40005000000 */
[C---:B------:R-:W-:Y:S02]  /*1a4f0*/  ISETP.GE.AND P5, PT, R205.reuse, R2, PT ;  /* 0x00000002cd00720c */ /* 0x040fe40003fa6270 */
[----:B------:R-:W-:Y:S02]  /*1a500*/  ISETP.GE.AND P2, PT, R205, R166, PT ;  /* 0x000000a6cd00720c */ /* 0x000fe40003f46270 */
[----:B------:R-:W-:Y:S02]  /*1a510*/  FSEL R10, R10, -INF , !P4 ;  /* 0xff8000000a0a7808 */ /* 0x000fe40006000000 */
[----:B------:R-:W-:-:S02]  /*1a520*/  FSEL R28, R24, -INF , !P6 ;  /* 0xff800000181c7808 */ /* 0x000fc40007000000 */
[----:B------:R-:W-:Y:S02]  /*1a530*/  FSEL R176, R26, -INF , !P3 ;  /* 0xff8000001ab07808 */ /* 0x000fe40005800000 */
[----:B------:R-:W-:Y:S02]  /*1a540*/  FSEL R181, R25, -INF , !P5 ;  /* 0xff80000019b57808 */ /* 0x000fe40006800000 */
[----:B------:R-:W-:Y:S01]  /*1a550*/  FSEL R174, R27, -INF , !P2 ;  /* 0xff8000001bae7808 */ /* 0x000fe20005000000 */
[----:B------:R-:W-:Y:S05]  /*1a560*/  @!P1 BRA `(.L_x_2702) ;  /* 0x0000064000009947 */ /* 0x000fea0003800000 */
[----:B------:R-:W-:Y:S01]  /*1a570*/  BSSY B0, `(.L_x_2703) ;  /* 0x0000044000007945 */ /* 0x000fe20003800000 */
[----:B------:R-:W-:Y:S05]  /*1a580*/  @!P0 BRA `(.L_x_2704) ;  /* 0x000003e000008947 */ /* 0x000fea0003800000 */
[----:B------:R-:W-:Y:S02]  /*1a590*/  ULDC.64 UR4, c[0x0][0x118] ;  /* 0x0000460000047ab9 */ /* 0x000fe40000000a00 */
[----:B------:R-:W2:Y:S01]  /*1a5a0*/  LD.E R19, [R200.64+0x170] ;  /* 0x00017004c8137980 */ /* 0x000ea2000c101900 */
[----:B------:R-:W-:-:S05]  /*1a5b0*/  IMAD.SHL.U32 R0, R243, 0x40, RZ ;  /* 0x00000040f3007824 */ /* 0x000fca00078e00ff */
[C---:B------:R-:W-:Y:S02]  /*1a5c0*/  IADD3 R16, R0.reuse, -0x40, RZ ;  /* 0xffffffc000107810 */ /* 0x040fe40007ffe0ff */
[----:B------:R-:W-:Y:S02]  /*1a5d0*/  IABS R8, R0 ;  /* 0x0000000000087213 */ /* 0x000fe40000000000 */
[----:B------:R-:W-:Y:S02]  /*1a5e0*/  IABS R2, R16 ;  /* 0x0000001000027213 */ /* 0x000fe40000000000 */
[-C--:B--2---:R-:W-:Y:S02]  /*1a5f0*/  IABS R12, R19.reuse ;  /* 0x00000013000c7213 */ /* 0x084fe40000000000 */
[-C--:B------:R-:W-:Y:S02]  /*1a600*/  IABS R15, R19.reuse ;  /* 0x00000013000f7213 */ /* 0x080fe40000000000 */
[----:B------:R-:W1:Y:S01]  /*1a610*/  I2F.RP R14, R12 ;  /* 0x0000000c000e7306 */ /* 0x000e620000209400 */
[----:B------:R-:W-:-:S02]  /*1a620*/  LOP3.LUT R0, R0, R19, RZ, 0x3c, !PT ;  /* 0x0000001300007212 */ /* 0x000fc400078e3cff */
[----:B------:R-:W-:Y:S01]  /*1a630*/  IMAD.MOV R15, RZ, RZ, -R15 ;  /* 0x000000ffff0f7224 */ /* 0x000fe200078e0a0f */
[----:B------:R-:W-:Y:S02]  /*1a640*/  LOP3.LUT R16, R16, R19, RZ, 0x3c, !PT ;  /* 0x0000001310107212 */ /* 0x000fe400078e3cff */
        /* <DEDUP_REMOVED lines=8> */
[----:B------:R-:W-:Y:S02]  /*1a6d0*/  IMAD.HI.U32 R21, R23, R21, R22 ;  /* 0x0000001517157227 */ /* 0x000fe400078e0016 */
[----:B------:R-:W2:Y:S04]  /*1a6e0*/  LD.E.64 R22, [R200.64+0x20] ;  /* 0x00002004c8167980 */ /* 0x000ea8000c101b00 */
        /* <DEDUP_REMOVED lines=10> */
[----:B------:R-:W-:Y:S01]  /*1a790*/  ISETP.GE.U32.AND P4, PT, R15, R12, PT ;  /* 0x0000000c0f00720c */ /* 0x000fe20003f86070 */
[----:B------:R-:W3:Y:S01]  /*1a7a0*/  LD.E.64 R20, [R200.64+0x38] ;  /* 0x00003804c8147980 */ /* 0x000ee2000c101b00 */
[----:B------:R-:W-:Y:S02]  /*1a7b0*/  @!P1 IADD3 R14, R14, 0x1, RZ ;  /* 0x000000010e0e9810 */ /* 0x000fe40007ffe0ff */
[----:B------:R-:W-:-:S02]  /*1a7c0*/  ISETP.NE.AND P1, PT, R19, RZ, PT ;  /* 0x000000ff1300720c */ /* 0x000fc40003f25270 */
[----:B------:R-:W-:-:S05]  /*1a7d0*/  LOP3.LUT R15, RZ, R19, RZ, 0x33, !PT ;  /* 0x00000013ff0f7212 */ /* 0x000fca00078e33ff */
        /* <DEDUP_REMOVED lines=15> */
[----:B------:R-:W-:-:S04]  /*1a8d0*/  IMAD R2, R20, R17, R2 ;  /* 0x0000001114027224 */ /* 0x000fc800078e0202 */
[----:B------:R-:W-:Y:S02]  /*1a8e0*/  IMAD.IADD R19, R19, 0x1, R2 ;  /* 0x0000000113137824 */ /* 0x000fe400078e0202 */
[----:B----4-:R-:W-:-:S04]  /*1a8f0*/  IMAD.IADD R15, R0, 0x1, -R15 ;  /* 0x00000001000f7824 */ /* 0x010fc800078e0a0f */
[----:B--2---:R-:W-:Y:S01]  /*1a900*/  IMAD R17, R23, R15, RZ ;  /* 0x0000000f17117224 */ /* 0x004fe200078e02ff */
[----:B------:R-:W-:Y:S01]  /*1a910*/  SHF.R.S32.HI R0, RZ, 0x1f, R15 ;  /* 0x0000001fff007819 */ /* 0x000fe2000001140f */
[----:B------:R-:W-:-:S04]  /*1a920*/  IMAD.WIDE.U32 R18, R15, R22, R18 ;  /* 0x000000160f127225 */ /* 0x000fc800078e0012 */
[----:B------:R-:W-:Y:S02]  /*1a930*/  IMAD R0, R22, R0, R17 ;  /* 0x0000000016007224 */ /* 0x000fe400078e0211 */
[----:B------:R-:W-:-:S03]  /*1a940*/  IMAD.MOV.U32 R8, RZ, RZ, R18 ;  /* 0x000000ffff087224 */ /* 0x000fc600078e0012 */
[----:B------:R-:W-:Y:S01]  /*1a950*/  IADD3 R2, R19, R0, RZ ;  /* 0x0000000013027210 */ /* 0x000fe20007ffe0ff */
[----:B------:R-:W-:Y:S05]  /*1a960*/  BRA `(.L_x_2705) ;  /* 0x0000004000007947 */ /* 0x000fea0003800000 */
.L_x_2704:
[----:B------:R-:W-:Y:S02]  /*1a970*/  ULDC.64 UR4, c[0x0][0x118] ;  /* 0x0000460000047ab9 */ /* 0x000fe40000000a00 */
[----:B------:R-:W2:Y:S02]  /*1a980*/  LD.E R8, [R200.64+0x38] ;  /* 0x00003804c8087980 */ /* 0x000ea4000c101900 */
[----:B--2---:R-:W-:-:S04]  /*1a990*/  LEA R8, -R8, RZ, 0x6 ;  /* 0x000000ff08087211 */ /* 0x004fc800078e31ff */
[----:B------:R-:W-:Y:S02]  /*1a9a0*/  SHF.R.S32.HI R2, RZ, 0x1f, R8 ;  /* 0x0000001fff027819 */ /* 0x000fe40000011408 */
.L_x_2705:
[----:B------:R-:W-:Y:S05]  /*1a9b0*/  BSYNC B0 ;  /* 0x0000000000007941 */ /* 0x000fea0003800000 */
.L_x_2703:
[----:B------:R-:W-:Y:S01]  /*1a9c0*/  IMAD.SHL.U32 R15, R168, 0x20, RZ ;  /* 0x00000020a80f7824 */ /* 0x000fe200078e00ff */
[----:B------:R-:W-:Y:S01]  /*1a9d0*/  LEA R234, P1, R8, R234, 0x1 ;  /* 0x000000ea08ea7211 */ /* 0x000fe200078208ff */
[----:B------:R-:W-:Y:S01]  /*1a9e0*/  ULDC.64 UR4, c[0x0][0x118] ;  /* 0x0000460000047ab9 */ /* 0x000fe20000000a00 */
        /* <DEDUP_REMOVED lines=28> */
.L_x_2702:
[----:B------:R-:W-:Y:S05]  /*1abb0*/  BSYNC B1 ;  /* 0x0000000000017941 */ /* 0x000fea0003800000 */
.L_x_2701:
[----:B------:R-:W-:Y:S01]  /*1abc0*/  ULDC.64 UR4, c[0x0][0x118] ;  /* 0x0000460000047ab9 */ /* 0x000fe20000000a00 */
[----:B------:R-:W-:Y:S01]  /*1abd0*/  FMNMX.FTZ R0, R164, R13, !PT ;  /* 0x0000000da4007209 */ /* 0x000fe20007810000 */
[----:B------:R-:W2:Y:S03]  /*1abe0*/  LD.E R178, [R200.64+0xdc] ;  /* 0x0000dc04c8b27980 */ /* 0x000ea6000c101900 */
[----:B-1----:R-:W-:Y:S01]  /*1abf0*/  FMNMX.FTZ R15, R9, R0, !PT ;  /* 0x00000000090f7209 */ /* 0x002fe20007810000 */
[----:B------:R-:W-:Y:S03]  /*1ac00*/  LDSM.16.MT88.4 R20, [R230+0x16000] ;  /* 0x01600000e614783b */ /* 0x000fe60000004200 */
[----:B------:R-:W-:Y:S01]  /*1ac10*/  FMNMX.FTZ R0, R4, R15, !PT ;  /* 0x0000000f04007209 */ /* 0x000fe20007810000 */
[----:B------:R-:W-:Y:S03]  /*1ac20*/  LDSM.16.MT88.4 R24, [R230+0x10800] ;  /* 0x01080000e618783b */ /* 0x000fe60000004200 */
        /* <DEDUP_REMOVED lines=44> */
[-C--:B------:R-:W-:Y:S02]  /*1aef0*/  FFMA.FTZ R35, R9, R178.reuse, -R183 ;  /* 0x000000b209237223 */ /* 0x080fe400000108b7 */
[-CC-:B------:R-:W-:Y:S02]  /*1af00*/  FFMA.FTZ R32, R10, R178.reuse, -R177.reuse ;  /* 0x000000b20a207223 */ /* 0x180fe400000108b1 */
[-C--:B------:R-:W-:Y:S02]  /*1af10*/  FFMA.FTZ R2, R11, R178.reuse, -R177 ;  /* 0x000000b20b027223 */ /* 0x080fe400000108b1 */
[----:B------:R-:W1:Y:S01]  /*1af20*/  LDSM.16.MT88.4 R8, [R231+0x10000] ;  /* 0x01000000e708783b */ /* 0x000e620000004200 */
[-CC-:B------:R-:W-:Y:S01]  /*1af30*/  FFMA.FTZ R34, R4, R178.reuse, -R183.reuse ;  /* 0x000000b204227223 */ /* 0x180fe200000108b7 */
[----:B------:R-:W-:Y:S01]  /*1af40*/  FSEL R4, R165, RZ, P0 ;  /* 0x000000ffa5047208 */ /* 0x000fe20000000000 */
[-CC-:B------:R-:W-:Y:S01]  /*1af50*/  FFMA.FTZ R33, R5, R178.reuse, -R183.reuse ;  /* 0x000000b205217223 */ /* 0x180fe200000108b7 */
[----:B------:R-:W-:Y:S01]  /*1af60*/  FSEL R5, R172, RZ, P1 ;  /* 0x000000ffac057208 */ /* 0x000fe20000800000 */
[----:B------:R-:W-:Y:S01]  /*1af70*/  FFMA.FTZ R166, R13, R178, -R183 ;  /* 0x000000b20da67223 */ /* 0x000fe200000108b7 */
[----:B------:R-:W-:Y:S01]  /*1af80*/  MUFU.EX2 R35, R35 ;  /* 0x0000002300237308 */ /* 0x000fe20000000800 */
[----:B------:R-:W-:Y:S01]  /*1af90*/  FADD.FTZ R3, R3, -R4 ;  /* 0x8000000403037221 */ /* 0x000fe20000010000 */
[----:B------:R-:W2:Y:S01]  /*1afa0*/  LDSM.16.MT88.4 R12, [R232+0x10000] ;  /* 0x01000000e80c783b */ /* 0x000ea20000004200 */
[----:B------:R-:W-:-:S02]  /*1afb0*/  FADD.FTZ R5, R164, -R5 ;  /* 0x80000005a4057221 */ /* 0x000fc40000010000 */
[-CC-:B------:R-:W-:Y:S02]  /*1afc0*/  FFMA.FTZ R0, R6, R178.reuse, -R177.reuse ;  /* 0x000000b206007223 */ /* 0x180fe400000108b1 */
[-C--:B------:R-:W-:Y:S01]  /*1afd0*/  FFMA.FTZ R173, R7, R178.reuse, -R177 ;  /* 0x000000b207ad7223 */ /* 0x080fe200000108b1 */
[----:B------:R-:W3:Y:S01]  /*1afe0*/  MUFU.EX2 R166, R166 ;  /* 0x000000a600a67308 */ /* 0x000ee20000000800 */
[C---:B------:R-:W-:Y:S02]  /*1aff0*/  FMUL.FTZ R175, R178.reuse, R5 ;  /* 0x00000005b2af7220 */ /* 0x040fe40000410000 */
[----:B------:R-:W-:Y:S02]  /*1b000*/  FMUL.FTZ R3, R178, R3 ;  /* 0x00000003b2037220 */ /* 0x000fe40000410000 */
[-CC-:B------:R-:W-:Y:S02]  /*1b010*/  FFMA.FTZ R164, R203, R178.reuse, -R183.reuse ;  /* 0x000000b2cba47223 */ /* 0x180fe400000108b7 */
[-CC-:B------:R-:W-:Y:S01]  /*1b020*/  FFMA.FTZ R185, R202, R178.reuse, -R183.reuse ;  /* 0x000000b2cab97223 */ /* 0x180fe200000108b7 */
[----:B------:R-:W-:Y:S01]  /*1b030*/  MUFU.EX2 R34, R34 ;  /* 0x0000002200227308 */ /* 0x000fe20000000800 */
[----:B------:R-:W-:-:S02]  /*1b040*/  FFMA.FTZ R182, R182, R178, -R183 ;  /* 0x000000b2b6b67223 */ /* 0x000fc400000108b7 */
[-C--:B------:R-:W-:Y:S02]  /*1b050*/  FFMA.FTZ R187, R199, R178.reuse, -R183 ;  /* 0x000000b2c7bb7223 */ /* 0x080fe400000108b7 */
[-CC-:B------:R-:W-:Y:S02]  /*1b060*/  FFMA.FTZ R184, R198, R178.reuse, -R177.reuse ;  /* 0x000000b2c6b87223 */ /* 0x180fe400000108b1 */
[--C-:B------:R-:W-:Y:S01]  /*1b070*/  FFMA.FTZ R189, R189, R178, -R177.reuse ;  /* 0x000000b2bdbd7223 */ /* 0x100fe200000108b1 */
[----:B------:R-:W4:Y:S01]  /*1b080*/  MUFU.EX2 R33, R33 ;  /* 0x0000002100217308 */ /* 0x000f220000000800 */
[----:B---3--:R-:W-:Y:S01]  /*1b090*/  F2FP.BF16.PACK_AB R4, R35, R166 ;  /* 0x000000a62304723e */ /* 0x008fe200000010ff */
[-CC-:B------:R-:W-:Y:S02]  /*1b0a0*/  FFMA.FTZ R186, R197, R178.reuse, -R177.reuse ;  /* 0x000000b2c5ba7223 */ /* 0x180fe400000108b1 */
[-C--:B------:R-:W-:Y:S02]  /*1b0b0*/  FFMA.FTZ R191, R191, R178.reuse, -R177 ;  /* 0x000000b2bfbf7223 */ /* 0x080fe400000108b1 */
[----:B------:R-:W-:-:S02]  /*1b0c0*/  FFMA.FTZ R198, R195, R178, -R183 ;  /* 0x000000b2c3c67223 */ /* 0x000fc400000108b7 */
[----:B------:R-:W-:Y:S01]  /*1b0d0*/  MUFU.EX2 R32, R32 ;  /* 0x0000002000207308 */ /* 0x000fe20000000800 */
[-CC-:B------:R-:W-:Y:S02]  /*1b0e0*/  FFMA.FTZ R193, R193, R178.reuse, -R183.reuse ;  /* 0x000000b2c1c17223 */ /* 0x180fe400000108b7 */
[-CC-:B------:R-:W-:Y:S02]  /*1b0f0*/  FFMA.FTZ R194, R194, R178.reuse, -R183.reuse ;  /* 0x000000b2c2c27223 */ /* 0x180fe400000108b7 */
[-C--:B------:R-:W-:Y:S02]  /*1b100*/  FFMA.FTZ R195, R196, R178.reuse, -R183 ;  /* 0x000000b2c4c37223 */ /* 0x080fe400000108b7 */
[--C-:B------:R-:W-:Y:S01]  /*1b110*/  FFMA.FTZ R190, R190, R178, -R177.reuse ;  /* 0x000000b2bebe7223 */ /* 0x100fe200000108b1 */
[----:B------:R-:W3:Y:S01]  /*1b120*/  MUFU.EX2 R2, R2 ;  /* 0x0000000200027308 */ /* 0x000ee20000000800 */
[----:B----4-:R-:W-:Y:S01]  /*1b130*/  F2FP.BF16.PACK_AB R6, R33, R34 ;  /* 0x000000222106723e */ /* 0x010fe200000010ff */
[----:B------:R-:W-:-:S02]  /*1b140*/  FFMA.FTZ R197, R31, R178, -R177 ;  /* 0x000000b21fc57223 */ /* 0x000fc400000108b1 */
[-CC-:B------:R-:W-:Y:S02]  /*1b150*/  FFMA.FTZ R192, R192, R178.reuse, -R177.reuse ;  /* 0x000000b2c0c07223 */ /* 0x180fe400000108b1 */
[-C--:B------:R-:W-:Y:S02]  /*1b160*/  FFMA.FTZ R199, R188, R178.reuse, -R177 ;  /* 0x000000b2bcc77223 */ /* 0x080fe400000108b1 */
[----:B------:R-:W-:Y:S01]  /*1b170*/  MUFU.EX2 R0, R0 ;  /* 0x0000000000007308 */ /* 0x000fe20000000800 */
[-CC-:B------:R-:W-:Y:S02]  /*1b180*/  FFMA.FTZ R188, R30, R178.reuse, -R183.reuse ;  /* 0x000000b21ebc7223 */ /* 0x180fe400000108b7 */
[-CC-:B------:R-:W-:Y:S02]  /*1b190*/  FFMA.FTZ R201, R29, R178.reuse, -R183.reuse ;  /* 0x000000b21dc97223 */ /* 0x180fe400000108b7 */
[----:B------:R-:W-:Y:S02]  /*1b1a0*/  FFMA.FTZ R196, R28, R178, -R183 ;  /* 0x000000b21cc47223 */ /* 0x000fe400000108b7 */
[----:B------:R-:W-:Y:S01]  /*1b1b0*/  LDSM.16.MT88.4 R28, [R231+0x17000] ;  /* 0x01700000e71c783b */ /* 0x000fe20000004200 */
[----:B------:R-:W4:Y:S01]  /*1b1c0*/  MUFU.EX2 R173, R173 ;  /* 0x000000ad00ad7308 */ /* 0x000f220000000800 */
[----:B---3--:R-:W-:Y:S01]  /*1b1d0*/  F2FP.BF16.PACK_AB R5, R2, R32 ;  /* 0x000000200205723e */ /* 0x008fe200000010ff */
[----:B------:R-:W-:-:S02]  /*1b1e0*/  FFMA.FTZ R180, R180, R178, -R177 ;  /* 0x000000b2b4b47223 */ /* 0x000fc400000108b1 */
[-CC-:B------:R-:W-:Y:S02]  /*1b1f0*/  FFMA.FTZ R179, R179, R178.reuse, -R177.reuse ;  /* 0x000000b2b3b37223 */ /* 0x180fe400000108b1 */
[-C--:B------:R-:W-:Y:S02]  /*1b200*/  FFMA.FTZ R176, R176, R178.reuse, -R177 ;  /* 0x000000b2b0b07223 */ /* 0x080fe400000108b1 */
[----:B------:R-:W3:Y:S01]  /*1b210*/  MUFU.EX2 R175, R175 ;  /* 0x000000af00af7308 */ /* 0x000ee20000000800 */
[-C--:B------:R-:W-:Y:S02]  /*1b220*/  FFMA.FTZ R181, R181, R178.reuse, -R183 ;  /* 0x000000b2b5b57223 */ /* 0x080fe400000108b7 */
[----:B------:R-:W-:-:S05]  /*1b230*/  FFMA.FTZ R177, R174, R178, -R177 ;  /* 0x000000b2aeb17223 */ /* 0x000fca00000108b1 */
        /* <DEDUP_REMOVED lines=26> */
[C---:B------:R-:W-:Y:S01]  /*1b3e0*/  HMMA.16816.F32.BF16 R160, R4.reuse, R16, R160 ;  /* 0x0000001004a0723c */ /* 0x040fe200000418a0 */
[----:B------:R-:W-:Y:S02]  /*1b3f0*/  FMUL.FTZ R37, R37, R175 ;  /* 0x000000af25257220 */ /* 0x000fe40000410000 */
[-C--:B------:R-:W-:Y:S01]  /*1b400*/  FMUL.FTZ R38, R38, R3.reuse ;  /* 0x0000000326267220 */ /* 0x080fe20000410000 */
[----:B------:R-:W-:Y:S01]  /*1b410*/  MUFU.EX2 R184, R184 ;  /* 0x000000b800b87308 */ /* 0x000fe20000000800 */
[----:B------:R-:W-:Y:S02]  /*1b420*/  FMUL.FTZ R39, R39, R3 ;  /* 0x0000000327277220 */ /* 0x000fe40000410000 */
[-C--:B------:R-:W-:Y:S01]  /*1b430*/  FMUL.FTZ R40, R40, R175.reuse ;  /* 0x000000af28287220 */ /* 0x080fe20000410000 */
[----:B------:R-:W-:Y:S01]  /*1b440*/  HMMA.16816.F32.BF16 R156, R4, R18, R156 ;  /* 0x00000012049c723c */ /* 0x000fe2000004189c */
[----:B------:R-:W4:Y:S01]  /*1b450*/  LDSM.16.MT88.4 R16, [R230+0x10000] ;  /* 0x01000000e610783b */ /* 0x000f220000004200 */
[----:B------:R-:W-:-:S02]  /*1b460*/  FMUL.FTZ R41, R41, R175 ;  /* 0x000000af29297220 */ /* 0x000fc40000410000 */
[-C--:B------:R-:W-:Y:S01]  /*1b470*/  FMUL.FTZ R42, R42, R3.reuse ;  /* 0x000000032a2a7220 */ /* 0x080fe20000410000 */
[----:B------:R-:W5:Y:S01]  /*1b480*/  MUFU.EX2 R189, R189 ;  /* 0x000000bd00bd7308 */ /* 0x000f620000000800 */
[----:B------:R-:W-:Y:S02]  /*1b490*/  FMUL.FTZ R43, R43, R3 ;  /* 0x000000032b2b7220 */ /* 0x000fe40000410000 */
[C---:B--2---:R-:W-:Y:S01]  /*1b4a0*/  HMMA.16816.F32.BF16 R36, R4.reuse, R12, R36 ;  /* 0x0000000c0424723c */ /* 0x044fe20000041824 */
[-C--:B------:R-:W-:Y:S02]  /*1b4b0*/  FMUL.FTZ R68, R68, R175.reuse ;  /* 0x000000af44447220 */ /* 0x080fe40000410000 */
[----:B------:R-:W-:Y:S02]  /*1b4c0*/  FMUL.FTZ R69, R69, R175 ;  /* 0x000000af45457220 */ /* 0x000fe40000410000 */
[-C--:B------:R-:W-:Y:S01]  /*1b4d0*/  FMUL.FTZ R70, R70, R3.reuse ;  /* 0x0000000346467220 */ /* 0x080fe20000410000 */
[----:B------:R-:W-:Y:S01]  /*1b4e0*/  MUFU.EX2 R186, R186 ;  /* 0x000000ba00ba7308 */ /* 0x000fe20000000800 */
[----:B------:R-:W-:Y:S01]  /*1b4f0*/  FMUL.FTZ R71, R71, R3 ;  /* 0x0000000347477220 */ /* 0x000fe20000410000 */
[----:B------:R-:W-:Y:S01]  /*1b500*/  HMMA.16816.F32.BF16 R40, R4, R14, R40 ;  /* 0x0000000e0428723c */ /* 0x000fe20000041828 */
[----:B------:R-:W2:Y:S01]  /*1b510*/  LDSM.16.MT88.4 R12, [R233+0x12000] ;  /* 0x01200000e90c783b */ /* 0x000ea20000004200 */
[----:B------:R-:W-:-:S02]  /*1b520*/  FMUL.FTZ R72, R72, R175 ;  /* 0x000000af48487220 */ /* 0x000fc40000410000 */
[----:B------:R-:W-:Y:S02]  /*1b530*/  FMUL.FTZ R73, R73, R175 ;  /* 0x000000af49497220 */ /* 0x000fe40000410000 */
[-C--:B------:R-:W-:Y:S01]  /*1b540*/  FMUL.FTZ R74, R74, R3.reuse ;  /* 0x000000034a4a7220 */ /* 0x080fe20000410000 */
[----:B------:R-:W2:Y:S01]  /*1b550*/  MUFU.EX2 R191, R191 ;  /* 0x000000bf00bf7308 */ /* 0x000ea20000000800 */
[----:B------:R-:W-:Y:S01]  /*1b560*/  FMUL.FTZ R75, R75, R3 ;  /* 0x000000034b4b7220 */ /* 0x000fe20000410000 */
[C---:B-1----:R-:W-:Y:S01]  /*1b570*/  HMMA.16816.F32.BF16 R68, R4.reuse, R8, R68 ;  /* 0x000000080444723c */ /* 0x042fe20000041844 */
[-C--:B------:R-:W-:Y:S02]  /*1b580*/  FMUL.FTZ R52, R52, R175.reuse ;  /* 0x000000af34347220 */ /* 0x080fe40000410000 */
[----:B------:R-:W-:Y:S02]  /*1b590*/  FMUL.FTZ R53, R53, R175 ;  /* 0x000000af35357220 */ /* 0x000fe40000410000 */
[-C--:B------:R-:W-:Y:S01]  /*1b5a0*/  FMUL.FTZ R54, R54, R3.reuse ;  /* 0x0000000336367220 */ /* 0x080fe20000410000 */
[----:B------:R-:W1:Y:S01]  /*1b5b0*/  MUFU.EX2 R193, R193 ;  /* 0x000000c100c17308 */ /* 0x000e620000000800 */
[----:B------:R-:W-:Y:S01]  /*1b5c0*/  FMUL.FTZ R55, R55, R3 ;  /* 0x0000000337377220 */ /* 0x000fe20000410000 */
[----:B------:R-:W-:Y:S01]  /*1b5d0*/  HMMA.16816.F32.BF16 R72, R4, R10, R72 ;  /* 0x0000000a0448723c */ /* 0x000fe20000041848 */
[-C--:B------:R-:W-:Y:S01]  /*1b5e0*/  FMUL.FTZ R56, R56, R175.reuse ;  /* 0x000000af38387220 */ /* 0x080fe20000410000 */
[----:B------:R-:W1:Y:S01]  /*1b5f0*/  LDSM.16.MT88.4 R8, [R233+0x14000] ;  /* 0x01400000e908783b */ /* 0x000e620000004200 */
[----:B------:R-:W-:-:S02]  /*1b600*/  FMUL.FTZ R57, R57, R175 ;  /* 0x000000af39397220 */ /* 0x000fc40000410000 */
[-C--:B------:R-:W-:Y:S01]  /*1b610*/  FMUL.FTZ R58, R58, R3.reuse ;  /* 0x000000033a3a7220 */ /* 0x080fe20000410000 */
[----:B------:R-:W1:Y:S01]  /*1b620*/  MUFU.EX2 R198, R198 ;  /* 0x000000c600c67308 */ /* 0x000e620000000800 */
[----:B------:R-:W-:Y:S01]  /*1b630*/  FMUL.FTZ R59, R59, R3 ;  /* 0x000000033b3b7220 */ /* 0x000fe20000410000 */
[C---:B----4-:R-:W-:Y:S01]  /*1b640*/  HMMA.16816.F32.BF16 R52, R4.reuse, R16, R52 ;  /* 0x000000100434723c */ /* 0x050fe20000041834 */
[-C--:B------:R-:W-:Y:S02]  /*1b650*/  FMUL.FTZ R60, R60, R175.reuse ;  /* 0x000000af3c3c7220 */ /* 0x080fe40000410000 */
[----:B------:R-:W-:Y:S02]  /*1b660*/  FMUL.FTZ R61, R61, R175 ;  /* 0x000000af3d3d7220 */ /* 0x000fe40000410000 */
[-C--:B------:R-:W-:Y:S01]  /*1b670*/  FMUL.FTZ R62, R62, R3.reuse ;  /* 0x000000033e3e7220 */ /* 0x080fe20000410000 */
[----:B------:R-:W-:Y:S01]  /*1b680*/  MUFU.EX2 R194, R194 ;  /* 0x000000c200c27308 */ /* 0x000fe20000000800 */
[----:B------:R-:W-:Y:S01]  /*1b690*/  FMUL.FTZ R63, R63, R3 ;  /* 0x000000033f3f7220 */ /* 0x000fe20000410000 */
[----:B------:R-:W-:Y:S01]  /*1b6a0*/  HMMA.16816.F32.BF16 R56, R4, R18, R56 ;  /* 0x000000120438723c */ /* 0x000fe20000041838 */
[----:B------:R-:W4:Y:S01]  /*1b6b0*/  LDSM.16.MT88.4 R16, [R231+0x12000] ;  /* 0x01200000e710783b */ /* 0x000f220000004200 */
[----:B------:R-:W-:-:S02]  /*1b6c0*/  FMUL.FTZ R64, R64, R175 ;  /* 0x000000af40407220 */ /* 0x000fc40000410000 */
[----:B------:R-:W-:Y:S02]  /*1b6d0*/  FMUL.FTZ R65, R65, R175 ;  /* 0x000000af41417220 */ /* 0x000fe40000410000 */
[-C--:B------:R-:W-:Y:S01]  /*1b6e0*/  FMUL.FTZ R66, R66, R3.reuse ;  /* 0x0000000342427220 */ /* 0x080fe20000410000 */
[----:B------:R-:W-:Y:S01]  /*1b6f0*/  MUFU.EX2 R195, R195 ;  /* 0x000000c300c37308 */ /* 0x000fe20000000800 */
[----:B------:R-:W-:Y:S01]  /*1b700*/  FMUL.FTZ R67, R67, R3 ;  /* 0x0000000343437220 */ /* 0x000fe20000410000 */
        /* <DEDUP_REMOVED lines=17> */
[----:B------:R-:W-:Y:S01]  /*1b820*/  MUFU.EX2 R192, R192 ;  /* 0x000000c000c07308 */ /* 0x000fe20000000800 */
        /* <DEDUP_REMOVED lines=19> */
[----:B------:R-:W1:Y:S01]  /*1b960*/  MUFU.EX2 R201, R201 ;  /* 0x000000c900c97308 */ /* 0x000e620000000800 */
        /* <DEDUP_REMOVED lines=12> */
[----:B------:R-:W-:Y:S01]  /*1ba30*/  MUFU.EX2 R181, R181 ;  /* 0x000000b500b57308 */ /* 0x000fe20000000800 */
        /* <DEDUP_REMOVED lines=27> */
[----:B--2---:R-:W-:Y:S01]  /*1bbf0*/  HMMA.16816.F32.BF16 R108, R4, R12, R108 ;  /* 0x0000000c046c723c */ /* 0x004fe2000004186c */
[-C--:B------:R-:W-:Y:S02]  /*1bc00*/  FMUL.FTZ R136, R136, R175.reuse ;  /* 0x000000af88887220 */ /* 0x080fe40000410000 */
[----:B------:R-:W-:Y:S02]  /*1bc10*/  FMUL.FTZ R137, R137, R175 ;  /* 0x000000af89897220 */ /* 0x000fe40000410000 */
[----:B------:R-:W-:-:S02]  /*1bc20*/  FMUL.FTZ R138, R138, R3 ;  /* 0x000000038a8a7220 */ /* 0x000fc40000410000 */
[----:B------:R-:W-:Y:S01]  /*1bc30*/  FMUL.FTZ R139, R139, R3 ;  /* 0x000000038b8b7220 */ /* 0x000fe20000410000 */
[C---:B------:R-:W-:Y:S01]  /*1bc40*/  HMMA.16816.F32.BF16 R112, R4.reuse, R14, R112 ;  /* 0x0000000e0470723c */ /* 0x040fe20000041870 */
[----:B------:R-:W2:Y:S01]  /*1bc50*/  LDSM.16.MT88.4 R12, [R232+0x16000] ;  /* 0x01600000e80c783b */ /* 0x000ea20000004200 */
[-C--:B------:R-:W-:Y:S02]  /*1bc60*/  FMUL.FTZ R140, R140, R175.reuse ;  /* 0x000000af8c8c7220 */ /* 0x080fe40000410000 */
[----:B------:R-:W-:Y:S02]  /*1bc70*/  FMUL.FTZ R141, R141, R175 ;  /* 0x000000af8d8d7220 */ /* 0x000fe40000410000 */
[-C--:B------:R-:W-:Y:S02]  /*1bc80*/  FMUL.FTZ R142, R142, R3.reuse ;  /* 0x000000038e8e7220 */ /* 0x080fe40000410000 */
[----:B------:R-:W-:Y:S01]  /*1bc90*/  FMUL.FTZ R143, R143, R3 ;  /* 0x000000038f8f7220 */ /* 0x000fe20000410000 */
[----:B-1----:R-:W-:Y:S01]  /*1bca0*/  HMMA.16816.F32.BF16 R136, R4, R8, R136 ;  /* 0x000000080488723c */ /* 0x002fe20000041888 */
[----:B------:R-:W-:-:S02]  /*1bcb0*/  FMUL.FTZ R124, R124, R175 ;  /* 0x000000af7c7c7220 */ /* 0x000fc40000410000 */
[----:B------:R-:W-:Y:S02]  /*1bcc0*/  FMUL.FTZ R125, R125, R175 ;  /* 0x000000af7d7d7220 */ /* 0x000fe40000410000 */
[-C--:B------:R-:W-:Y:S02]  /*1bcd0*/  FMUL.FTZ R126, R126, R3.reuse ;  /* 0x000000037e7e7220 */ /* 0x080fe40000410000 */
[----:B------:R-:W-:Y:S01]  /*1bce0*/  FMUL.FTZ R127, R127, R3 ;  /* 0x000000037f7f7220 */ /* 0x000fe20000410000 */
[----:B------:R-:W-:Y:S01]  /*1bcf0*/  HMMA.16816.F32.BF16 R140, R4, R10, R140 ;  /* 0x0000000a048c723c */ /* 0x000fe2000004188c */
[-C--:B------:R-:W-:Y:S01]  /*1bd00*/  FMUL.FTZ R128, R128, R175.reuse ;  /* 0x000000af80807220 */ /* 0x080fe20000410000 */
[----:B------:R-:W1:Y:S01]  /*1bd10*/  LDSM.16.MT88.4 R8, [R231+0x10800] ;  /* 0x01080000e708783b */ /* 0x000e620000004200 */
[----:B------:R-:W-:Y:S02]  /*1bd20*/  FMUL.FTZ R129, R129, R175 ;  /* 0x000000af81817220 */ /* 0x000fe40000410000 */
[----:B------:R-:W-:-:S02]  /*1bd30*/  FMUL.FTZ R130, R130, R3 ;  /* 0x0000000382827220 */ /* 0x000fc40000410000 */
[----:B------:R-:W-:Y:S01]  /*1bd40*/  FMUL.FTZ R131, R131, R3 ;  /* 0x0000000383837220 */ /* 0x000fe20000410000 */
[C---:B----4-:R-:W-:Y:S01]  /*1bd50*/  HMMA.16816.F32.BF16 R124, R4.reuse, R16, R124 ;  /* 0x00000010047c723c */ /* 0x050fe2000004187c */
[-C--:B------:R-:W-:Y:S02]  /*1bd60*/  FMUL.FTZ R132, R132, R175.reuse ;  /* 0x000000af84847220 */ /* 0x080fe40000410000 */
[----:B------:R-:W-:Y:S02]  /*1bd70*/  FMUL.FTZ R133, R133, R175 ;  /* 0x000000af85857220 */ /* 0x000fe40000410000 */
[-C--:B------:R-:W-:Y:S02]  /*1bd80*/  FMUL.FTZ R134, R134, R3.reuse ;  /* 0x0000000386867220 */ /* 0x080fe40000410000 */
[----:B------:R-:W-:Y:S01]  /*1bd90*/  FMUL.FTZ R135, R135, R3 ;  /* 0x0000000387877220 */ /* 0x000fe20000410000 */
[----:B------:R-:W-:Y:S01]  /*1bda0*/  HMMA.16816.F32.BF16 R128, R4, R18, R128 ;  /* 0x000000120480723c */ /* 0x000fe20000041880 */
[----:B------:R-:W4:Y:S01]  /*1bdb0*/  LDSM.16.MT88.4 R16, [R233+0x10800] ;  /* 0x01080000e910783b */ /* 0x000f220000004200 */
[----:B------:R-:W-:-:S02]  /*1bdc0*/  FMUL.FTZ R152, R152, R175 ;  /* 0x000000af98987220 */ /* 0x000fc40000410000 */
[----:B------:R-:W-:Y:S02]  /*1bdd0*/  FMUL.FTZ R153, R153, R175 ;  /* 0x000000af99997220 */ /* 0x000fe40000410000 */
[-C--:B------:R-:W-:Y:S02]  /*1bde0*/  FMUL.FTZ R154, R154, R3.reuse ;  /* 0x000000039a9a7220 */ /* 0x080fe40000410000 */
[----:B------:R-:W-:Y:S01]  /*1bdf0*/  FMUL.FTZ R155, R155, R3 ;  /* 0x000000039b9b7220 */ /* 0x000fe20000410000 */
[----:B--2---:R-:W-:Y:S01]  /*1be00*/  HMMA.16816.F32.BF16 R132, R4, R12, R132 ;  /* 0x0000000c0484723c */ /* 0x004fe20000041884 */
[-C--:B------:R-:W-:Y:S02]  /*1be10*/  FMUL.FTZ R148, R148, R175.reuse ;  /* 0x000000af94947220 */ /* 0x080fe40000410000 */
[----:B------:R-:W-:Y:S02]  /*1be20*/  FMUL.FTZ R149, R149, R175 ;  /* 0x000000af95957220 */ /* 0x000fe40000410000 */
[----:B------:R-:W-:-:S02]  /*1be30*/  FMUL.FTZ R150, R150, R3 ;  /* 0x0000000396967220 */ /* 0x000fc40000410000 */
[----:B------:R-:W-:Y:S01]  /*1be40*/  FMUL.FTZ R151, R151, R3 ;  /* 0x0000000397977220 */ /* 0x000fe20000410000 */
[C---:B------:R-:W-:Y:S01]  /*1be50*/  HMMA.16816.F32.BF16 R152, R4.reuse, R14, R152 ;  /* 0x0000000e0498723c */ /* 0x040fe20000041898 */
[-C--:B------:R-:W-:Y:S01]  /*1be60*/  FMUL.FTZ R144, R144, R175.reuse ;  /* 0x000000af90907220 */ /* 0x080fe20000410000 */
[----:B------:R-:W2:Y:S01]  /*1be70*/  LDSM.16.MT88.4 R12, [R232+0x10800] ;  /* 0x01080000e80c783b */ /* 0x000ea20000004200 */
[----:B------:R-:W-:Y:S02]  /*1be80*/  FMUL.FTZ R145, R145, R175 ;  /* 0x000000af91917220 */ /* 0x000fe40000410000 */
[-C--:B------:R-:W-:Y:S02]  /*1be90*/  FMUL.FTZ R146, R146, R3.reuse ;  /* 0x0000000392927220 */ /* 0x080fe40000410000 */
[----:B------:R-:W-:Y:S01]  /*1bea0*/  FMUL.FTZ R147, R147, R3 ;  /* 0x0000000393937220 */ /* 0x000fe20000410000 */
[----:B------:R-:W-:Y:S01]  /*1beb0*/  HMMA.16816.F32.BF16 R148, R4, R20, R148 ;  /* 0x000000140494723c */ /* 0x000fe20000041894 */
[----:B------:R-:W-:-:S02]  /*1bec0*/  FFMA.FTZ R166, R204, R175, R166 ;  /* 0x000000afcca67223 */ /* 0x000fc400000100a6 */
[----:B------:R-:W-:Y:S02]  /*1bed0*/  FFMA.FTZ R3, R249, R3, R32 ;  /* 0x00000003f9037223 */ /* 0x000fe40000010020 */
[----:B------:R-:W-:Y:S02]  /*1bee0*/  FADD.FTZ R35, R35, R166 ;  /* 0x000000a623237221 */ /* 0x000fe40000010000 */
[----:B------:R-:W-:Y:S01]  /*1bef0*/  FADD.FTZ R3, R2, R3 ;  /* 0x0000000302037221 */ /* 0x000fe20000010000 */
[----:B------:R-:W-:Y:S01]  /*1bf00*/  HMMA.16816.F32.BF16 R144, R4, R22, R144 ;  /* 0x000000160490723c */ /* 0x000fe20000041890 */
[----:B------:R-:W2:Y:S01]  /*1bf10*/  LDSM.16.MT88.4 R20, [R233+0x12800] ;  /* 0x01280000e914783b */ /* 0x000ea20000004200 */
[----:B------:R-:W-:Y:S02]  /*1bf20*/  FADD.FTZ R34, R34, R35 ;  /* 0x0000002322227221 */ /* 0x000fe40000010000 */
[----:B------:R-:W-:Y:S02]  /*1bf30*/  FADD.FTZ R0, R0, R3 ;  /* 0x0000000300007221 */ /* 0x000fe40000010000 */
[----:B------:R-:W-:Y:S01]  /*1bf40*/  FADD.FTZ R33, R33, R34 ;  /* 0x0000002221217221 */ /* 0x000fe20000010000 */
[----:B---3--:R-:W-:Y:S01]  /*1bf50*/  F2FP.BF16.PACK_AB R4, R185, R164 ;  /* 0x000000a4b904723e */ /* 0x008fe200000010ff */
[----:B------:R-:W-:Y:S01]  /*1bf60*/  FADD.FTZ R173, R173, R0 ;  /* 0x00000000adad7221 */ /* 0x000fe20000010000 */
[----:B-----5:R-:W-:Y:S01]  /*1bf70*/  F2FP.BF16.PACK_AB R5, R189, R184 ;  /* 0x000000b8bd05723e */ /* 0x020fe200000010ff */
        /* <DEDUP_REMOVED lines=8> */
[C---:B-1----:R-:W-:Y:S01]  /*1c000*/  HMMA.16816.F32.BF16 R44, R4.reuse, R8, R44 ;  /* 0x00000008042c723c */ /* 0x042fe2000004182c */
[----:B------:R-:W-:Y:S02]  /*1c010*/  FADD.FTZ R186, R186, R189 ;  /* 0x000000bdbaba7221 */ /* 0x000fe40000010000 */
[----:B------:R-:W-:Y:S02]  /*1c020*/  FADD.FTZ R0, R187, R0 ;  /* 0x00000000bb007221 */ /* 0x000fe40000010000 */
[----:B------:R-:W-:Y:S02]  /*1c030*/  FADD.FTZ R191, R191, R186 ;  /* 0x000000babfbf7221 */ /* 0x000fe40000010000 */
[----:B------:R-:W-:Y:S01]  /*1c040*/  FADD.FTZ R3, R193, R0 ;  /* 0x00000000c1037221 */ /* 0x000fe20000010000 */
[----:B------:R-:W-:Y:S01]  /*1c050*/  HMMA.16816.F32.BF16 R48, R4, R10, R48 ;  /* 0x0000000a0430723c */ /* 0x000fe20000041830 */
[----:B------:R-:W1:Y:S02]  /*1c060*/  LDSM.16.MT88.4 R8, [R231+0x12800] ;  /* 0x01280000e708783b */ /* 0x000e640000004200 */
[----:B------:R-:W-:-:S05]  /*1c070*/  FADD.FTZ R3, R198, R3 ;  /* 0x00000003c6037221 */ /* 0x000fca0000010000 */
[C---:B----4-:R-:W-:Y:S08]  /*1c080*/  HMMA.16816.F32.BF16 R160, R4.reuse, R16, R160 ;  /* 0x0000001004a0723c */ /* 0x050ff000000418a0 */
        /* <DEDUP_REMOVED lines=20> */
[C---:B----4-:R-:W-:Y:S08]  /*1c1d0*/  HMMA.16816.F32.BF16 R92, R4.reuse, R24, R92 ;  /* 0x00000018045c723c */ /* 0x050ff0000004185c */
[C---:B------:R-:W-:Y:S01]  /*1c1e0*/  HMMA.16816.F32.BF16 R96, R4.reuse, R26, R96 ;  /* 0x0000001a0460723c */ /* 0x040fe20000041860 */
[----:B------:R-:W-:Y:S07]  /*1c1f0*/  LDSM.16.MT88.4 R24, [R231+0x16800] ;  /* 0x01680000e718783b */ /* 0x000fee0000004200 */
[C---:B-----5:R-:W-:Y:S08]  /*1c200*/  HMMA.16816.F32.BF16 R100, R4.reuse, R20, R100 ;  /* 0x000000140464723c */ /* 0x060ff00000041864 */
        /* <DEDUP_REMOVED lines=17> */
[C---:B-1----:R-:W-:Y:S08]  /*1c320*/  HMMA.16816.F32.BF16 R148, R4.reuse, R8, R148 ;  /* 0x000000080494723c */ /* 0x042ff00000041894 */
[----:B------:R-:W-:Y:S01]  /*1c330*/  HMMA.16816.F32.BF16 R144, R4, R10, R144 ;  /* 0x0000000a0490723c */ /* 0x000fe20000041890 */
[----:B------:R-:W1:Y:S06]  /*1c340*/  LDSM.16.MT88.4 R8, [R230+0x11000] ;  /* 0x01100000e608783b */ /* 0x000e6c0000004200 */
[----:B------:R-:W-:-:S02]  /*1c350*/  F2FP.BF16.PACK_AB R4, R198, R193 ;  /* 0x000000c1c604723e */ /* 0x000fc400000010ff */
[----:B------:R-:W-:Y:S01]  /*1c360*/  F2FP.BF16.PACK_AB R5, R197, R190 ;  /* 0x000000bec505723e */ /* 0x000fe200000010ff */
[----:B------:R-:W-:Y:S01]  /*1c370*/  FADD.FTZ R190, R190, R191 ;  /* 0x000000bfbebe7221 */ /* 0x000fe20000010000 */
[----:B------:R-:W-:Y:S01]  /*1c380*/  F2FP.BF16.PACK_AB R6, R195, R194 ;  /* 0x000000c2c306723e */ /* 0x000fe200000010ff */
[----:B------:R-:W-:Y:S01]  /*1c390*/  FADD.FTZ R194, R194, R3 ;  /* 0x00000003c2c27221 */ /* 0x000fe20000010000 */
[----:B------:R-:W-:Y:S01]  /*1c3a0*/  F2FP.BF16.PACK_AB R7, R199, R192 ;  /* 0x000000c0c707723e */ /* 0x000fe200000010ff */
[----:B------:R-:W-:Y:S01]  /*1c3b0*/  FADD.FTZ R197, R197, R190 ;  /* 0x000000bec5c57221 */ /* 0x000fe20000010000 */
[----:B------:R-:W-:Y:S01]  /*1c3c0*/  MOV R3, R165 ;  /* 0x000000a500037202 */ /* 0x000fe20000000f00 */
[----:B------:R-:W-:Y:S02]  /*1c3d0*/  FADD.FTZ R195, R195, R194 ;  /* 0x000000c2c3c37221 */ /* 0x000fe40000010000 */
[----:B------:R-:W-:Y:S02]  /*1c3e0*/  FADD.FTZ R192, R192, R197 ;  /* 0x000000c5c0c07221 */ /* 0x000fe40000010000 */
[----:B---3--:R-:W-:Y:S02]  /*1c3f0*/  HMMA.16816.F32.BF16 R36, R4, R16, R36 ;  /* 0x000000100424723c */ /* 0x008fe40000041824 */
[----:B------:R-:W-:-:S06]  /*1c400*/  FADD.FTZ R199, R199, R192 ;  /* 0x000000c0c7c77221 */ /* 0x000fcc0000010000 */
        /* <DEDUP_REMOVED lines=41> */
[C---:B------:R-:W-:Y:S08]  /*1c6a0*/  HMMA.16816.F32.BF16 R136, R4.reuse, R28, R136 ;  /* 0x0000001c0488723c */ /* 0x040ff00000041888 */
[C---:B------:R-:W-:Y:S01]  /*1c6b0*/  HMMA.16816.F32.BF16 R140, R4.reuse, R30, R140 ;  /* 0x0000001e048c723c */ /* 0x040fe2000004188c */
[----:B------:R-:W-:Y:S07]  /*1c6c0*/  LDSM.16.MT88.4 R28, [R231+0x15800] ;  /* 0x01580000e71c783b */ /* 0x000fee0000004200 */
[C---:B-----5:R-:W-:Y:S08]  /*1c6d0*/  HMMA.16816.F32.BF16 R148, R4.reuse, R24, R148 ;  /* 0x000000180494723c */ /* 0x060ff00000041894 */
        /* <DEDUP_REMOVED lines=26> */
[----:B------:R-:W4:Y:S07]  /*1c880*/  LDSM.16.MT88.4 R12, [R233+0x15800] ;  /* 0x01580000e90c783b */ /* 0x000f2e0000004200 */
        /* <DEDUP_REMOVED lines=12> */
[C---:B----4-:R-:W-:Y:S08]  /*1c950*/  HMMA.16816.F32.BF16 R92, R4.reuse, R12, R92 ;  /* 0x0000000c045c723c */ /* 0x050ff0000004185c */
[C---:B------:R-:W-:Y:S01]  /*1c960*/  HMMA.16816.F32.BF16 R96, R4.reuse, R14, R96 ;  /* 0x0000000e0460723c */ /* 0x040fe20000041860 */
[----:B------:R-:W4:Y:S07]  /*1c970*/  LDSM.16.MT88.4 R12, [R231+0x17800] ;  /* 0x01780000e70c783b */ /* 0x000f2e0000004200 */
[C---:B---3--:R-:W-:Y:S08]  /*1c980*/  HMMA.16816.F32.BF16 R124, R4.reuse, R16, R124 ;  /* 0x00000010047c723c */ /* 0x048ff0000004187c */
[C---:B------:R-:W-:Y:S01]  /*1c990*/  HMMA.16816.F32.BF16 R128, R4.reuse, R18, R128 ;  /* 0x000000120480723c */ /* 0x040fe20000041880 */
[----:B------:R-:W3:Y:S07]  /*1c9a0*/  LDSM.16.MT88.4 R16, [R230+0x17800] ;  /* 0x01780000e610783b */ /* 0x000eee0000004200 */
[C---:B-----5:R-:W-:Y:S08]  /*1c9b0*/  HMMA.16816.F32.BF16 R100, R4.reuse, R24, R100 ;  /* 0x000000180464723c */ /* 0x060ff00000041864 */
[C---:B------:R-:W-:Y:S08]  /*1c9c0*/  HMMA.16816.F32.BF16 R104, R4.reuse, R26, R104 ;  /* 0x0000001a0468723c */ /* 0x040ff00000041868 */
[C---:B------:R-:W-:Y:S08]  /*1c9d0*/  HMMA.16816.F32.BF16 R108, R4.reuse, R28, R108 ;  /* 0x0000001c046c723c */ /* 0x040ff0000004186c */
[C---:B------:R-:W-:Y:S08]  /*1c9e0*/  HMMA.16816.F32.BF16 R112, R4.reuse, R30, R112 ;  /* 0x0000001e0470723c */ /* 0x040ff00000041870 */
[C---:B--2---:R-:W-:Y:S08]  /*1c9f0*/  HMMA.16816.F32.BF16 R116, R4.reuse, R20, R116 ;  /* 0x000000140474723c */ /* 0x044ff00000041874 */
[C---:B------:R-:W-:Y:S08]  /*1ca00*/  HMMA.16816.F32.BF16 R120, R4.reuse, R22, R120 ;  /* 0x000000160478723c */ /* 0x040ff00000041878 */
[C---:B-1----:R-:W-:Y:S08]  /*1ca10*/  HMMA.16816.F32.BF16 R132, R4.reuse, R8, R132 ;  /* 0x000000080484723c */ /* 0x042ff00000041884 */
[C---:B------:R-:W-:Y:S08]  /*1ca20*/  HMMA.16816.F32.BF16 R152, R4.reuse, R10, R152 ;  /* 0x0000000a0498723c */ /* 0x040ff00000041898 */
[C---:B----4-:R-:W-:Y:S08]  /*1ca30*/  HMMA.16816.F32.BF16 R136, R4.reuse, R12, R136 ;  /* 0x0000000c0488723c */ /* 0x050ff00000041888 */
[C---:B------:R-:W-:Y:S08]  /*1ca40*/  HMMA.16816.F32.BF16 R140, R4.reuse, R14, R140 ;  /* 0x0000000e048c723c */ /* 0x040ff0000004188c */
[C---:B---3--:R-:W-:Y:S08]  /*1ca50*/  HMMA.16816.F32.BF16 R148, R4.reuse, R16, R148 ;  /* 0x000000100494723c */ /* 0x048ff00000041894 */
[----:B------:R-:W-:Y:S08]  /*1ca60*/  HMMA.16816.F32.BF16 R144, R4, R18, R144 ;  /* 0x000000120490723c */ /* 0x000ff00000041890 */
.L_x_2697:
[----:B------:R-:W-:-:S13]  /*1ca70*/  ISETP.GE.AND P0, PT, R243, 0x1, PT ;  /* 0x00000001f300780c */ /* 0x000fda0003f06270 */
[----:B------:R-:W-:Y:S05]  /*1ca80*/  @!P0 BRA `(.L_x_2706) ;  /* 0x000039f000008947 */ /* 0x000fea0003800000 */
[C---:B------:R-:W-:Y:S01]  /*1ca90*/  SHF.L.U64.HI R248, R170.reuse, 0x5, R171 ;  /* 0x00000005aaf87819 */ /* 0x040fe200000102ab */
[----:B------:R-:W-:Y:S01]  /*1caa0*/  IMAD.SHL.U32 R251, R170, 0x20, RZ ;  /* 0x00000020aafb7824 */ /* 0x000fe200078e00ff */
[C---:B------:R-:W-:Y:S01]  /*1cab0*/  SHF.L.U64.HI R250, R168.reuse, 0x5, R169 ;  /* 0x00000005a8fa7819 */ /* 0x040fe200000102a9 */
[----:B------:R-:W-:Y:S01]  /*1cac0*/  IMAD.SHL.U32 R252, R168, 0x20, RZ ;  /* 0x00000020a8fc7824 */ /* 0x000fe200078e00ff */
[----:B------:R-:W-:Y:S01]  /*1cad0*/  MOV R0, R3 ;  /* 0x0000000300007202 */ /* 0x000fe20000000f00 */
[----:B------:R-:W-:Y:S02]  /*1cae0*/  IMAD.MOV.U32 R165, RZ, RZ, R164 ;  /* 0x000000ffffa57224 */ /* 0x000fe400078e00a4 */
.L_x_2715:
        /* <DEDUP_REMOVED lines=25> */
[----:B------:R-:W-:Y:S02]  /*1cc80*/  ISETP.GE.AND P2, PT, R12, RZ, PT ;  /* 0x000000ff0c00720c */ /* 0x000fe40003f46270 */
[----:B------:R-:W2:Y:S01]  /*1cc90*/  LD.E.64 R12, [R2.64+0x40] ;  /* 0x00004004020c7980 */ /* 0x000ea2000c101b00 */
[--C-:B-1----:R-:W-:Y:S02]  /*1cca0*/  IMAD.MOV R5, RZ, RZ, -R15.reuse ;  /* 0x000000ffff057224 */ /* 0x102fe400078e0a0f */
[----:B------:R-:W-:Y:S02]  /*1ccb0*/  IMAD.MOV.U32 R14, RZ, RZ, RZ ;  /* 0x000000ffff0e7224 */ /* 0x000fe400078e00ff */
[----:B------:R-:W-:Y:S01]  /*1ccc0*/  IMAD R10, R5, R8, RZ ;  /* 0x00000008050a7224 */ /* 0x000fe200078e02ff */
[----:B------:R-:W-:Y:S02]  /*1ccd0*/  IABS R5, R4 ;  /* 0x0000000400057213 */ /* 0x000fe40000000000 */
[----:B------:R-:W-:Y:S01]  /*1cce0*/  LOP3.LUT R4, R4, R11, RZ, 0x3c, !PT ;  /* 0x0000000b04047212 */ /* 0x000fe200078e3cff */
[----:B------:R-:W-:Y:S02]  /*1ccf0*/  IMAD.HI.U32 R10, R15, R10, R14 ;  /* 0x0000000a0f0a7227 */ /* 0x000fe400078e000e */
[----:B------:R-:W3:Y:S01]  /*1cd00*/  LD.E.64 R14, [R2.64+0x28] ;  /* 0x00002804020e7980 */ /* 0x000ee2000c101b00 */
        /* <DEDUP_REMOVED lines=41> */
.L_x_2708:
[----:B------:R-:W-:Y:S02]  /*1cfa0*/  ULDC.64 UR4, c[0x0][0x118] ;  /* 0x0000460000047ab9 */ /* 0x000fe40000000a00 */
[----:B------:R-:W2:Y:S02]  /*1cfb0*/  LD.E R8, [R2.64+0x40] ;  /* 0x0000400402087980 */ /* 0x000ea4000c101900 */
[----:B--2---:R-:W-:Y:S04]  /*1cfc0*/  LEA R8, -R8, RZ, 0x6 ;  /* 0x000000ff08087211 */ /* 0x004fe800078e31ff */
[----:B------:R-:W-:Y:S02]  /*1cfd0*/  SHF.R.S32.HI R7, RZ, 0x1f, R8 ;  /* 0x0000001fff077819 */ /* 0x000fe40000011408 */
.L_x_2709:
[----:B------:R-:W-:Y:S05]  /*1cfe0*/  BSYNC B0 ;  /* 0x0000000000007941 */ /* 0x000fea0003800000 */
.L_x_2707:
[C---:B------:R-:W-:Y:S01]  /*1cff0*/  LEA R246, P0, R8.reuse, R246, 0x1 ;  /* 0x000000f608f67211 */ /* 0x040fe200078008ff */
[----:B------:R-:W-:Y:S01]  /*1d000*/  ULDC.64 UR4, c[0x0][0x118] ;  /* 0x0000460000047ab9 */ /* 0x000fe20000000a00 */
[----:B------:R-:W-:Y:S02]  /*1d010*/  BSSY B1, `(.L_x_2710) ;  /* 0x0000158000017945 */ /* 0x000fe40003800000 */
[----:B------:R-:W-:Y:S02]  /*1d020*/  LEA.HI.X R247, R8, R247, R7, 0x1, P0 ;  /* 0x000000f708f77211 */ /* 0x000fe400000f0c07 */
[C---:B------:R-:W-:Y:S03]  /*1d030*/  IADD3 R12, P0, R251.reuse, R246, RZ ;  /* 0x000000f6fb0c7210 */ /* 0x040fe60007f1e0ff */
[----:B------:R-:W-:Y:S01]  /*1d040*/  @!PT LDS RZ, [RZ] ;  /* 0x00000000fffff984 */ /* 0x000fe20000000800 */
[----:B------:R-:W-:Y:S01]  /*1d050*/  @!PT LDS RZ, [RZ] ;  /* 0x00000000fffff984 */ /* 0x000fe20000000800 */
[----:B------:R-:W-:Y:S01]  /*1d060*/  @!PT LDS RZ, [RZ] ;  /* 0x00000000fffff984 */ /* 0x000fe20000000800 */
[----:B------:R1:W-:Y:S02]  /*1d070*/  LDGSTS.E.BYPASS.LTC128B.128 [R241+0x10000], [R246.64] ;  /* 0x10000000f6f17fae */ /* 0x0003e4000b901d44 */
[C---:B------:R-:W-:Y:S01]  /*1d080*/  IMAD.X R13, R248.reuse, 0x1, R247, P0 ;  /* 0x00000001f80d7824 */ /* 0x040fe200000e06f7 */
[C---:B------:R-:W-:Y:S01]  /*1d090*/  IADD3 R6, P0, R251.reuse, R12, RZ ;  /* 0x0000000cfb067210 */ /* 0x040fe20007f1e0ff */
[----:B------:R1:W-:Y:S04]  /*1d0a0*/  LDGSTS.E.BYPASS.LTC128B.128 [R241+0x12000], [R246.64+0x80] ;  /* 0x12000080f6f17fae */ /* 0x0003e8000b901d44 */
[----:B------:R1:W-:Y:S01]  /*1d0b0*/  LDGSTS.E.BYPASS.LTC128B.128 [R241+0x14000], [R246.64+0x100] ;  /* 0x14000100f6f17fae */ /* 0x0003e2000b901d44 */
[C---:B------:R-:W-:Y:S01]  /*1d0c0*/  IMAD.X R7, R248.reuse, 0x1, R13, P0 ;  /* 0x00000001f8077824 */ /* 0x040fe200000e060d */
[----:B------:R-:W-:Y:S02]  /*1d0d0*/  IADD3 R4, P0, R251, R6, RZ ;  /* 0x00000006fb047210 */ /* 0x000fe40007f1e0ff */
[----:B------:R1:W-:Y:S03]  /*1d0e0*/  LDGSTS.E.BYPASS.LTC128B.128 [R241+0x16000], [R246.64+0x180] ;  /* 0x16000180f6f17fae */ /* 0x0003e6000b901d44 */
[----:B------:R-:W-:Y:S01]  /*1d0f0*/  IMAD.X R5, R248, 0x1, R7, P0 ;  /* 0x00000001f8057824 */ /* 0x000fe200000e0607 */
[----:B------:R2:W-:Y:S01]  /*1d100*/  LDGSTS.E.BYPASS.LTC128B.128 [R241+0x10800], [R12.64] ;  /* 0x108000000cf17fae */ /* 0x0005e2000b901d44 */
[----:B------:R-:W-:Y:S03]  /*1d110*/  ISETP.GE.AND P0, PT, R243, 0x2, PT ;  /* 0x00000002f300780c */ /* 0x000fe60003f06270 */
        /* <DEDUP_REMOVED lines=12> */
[----:B------:R-:W3:Y:S04]  /*1d1e0*/  LDSM.16.M88.4 R8, [R228+0x8000] ;  /* 0x00800000e408783b */ /* 0x000ee80000000200 */
[----:B------:R-:W2:Y:S04]  /*1d1f0*/  LDSM.16.M88.4 R16, [R228+0x8800] ;  /* 0x00880000e410783b */ /* 0x000ea80000000200 */
        /* <DEDUP_REMOVED lines=8> */
[C---:B---3--:R-:W-:Y:S03]  /*1d280*/  HMMA.16816.F32.BF16 R4, R32.reuse, R8, RZ ;  /* 0x000000082004723c */ /* 0x048fe600000418ff */
[----:B------:R-:W-:Y:S04]  /*1d290*/  LDSM.16.M88.4 R192, [R225] ;  /* 0x00000000e1c0783b */ /* 0x000fe80000000200 */
[----:B------:R-:W3:Y:S01]  /*1d2a0*/  LDSM.16.M88.4 R196, [R223+0x8000] ;  /* 0x00800000dfc4783b */ /* 0x000ee20000000200 */
[C---:B------:R-:W-:Y:S03]  /*1d2b0*/  HMMA.16816.F32.BF16 R8, R32.reuse, R10, RZ ;  /* 0x0000000a2008723c */ /* 0x040fe600000418ff */
[----:B------:R-:W1:Y:S04]  /*1d2c0*/  LDSM.16.M88.4 R200, [R223+0x8800] ;  /* 0x00880000dfc8783b */ /* 0x000e680000000200 */
[----:B------:R-:W-:Y:S01]  /*1d2d0*/  LDSM.16.M88.4 R204, [R223+0x9800] ;  /* 0x00980000dfcc783b */ /* 0x000fe20000000200 */
[C---:B--2---:R-:W-:Y:S08]  /*1d2e0*/  HMMA.16816.F32.BF16 R12, R32.reuse, R16, RZ ;  /* 0x00000010200c723c */ /* 0x044ff000000418ff */
[C---:B------:R-:W-:Y:S08]  /*1d2f0*/  HMMA.16816.F32.BF16 R16, R32.reuse, R18, RZ ;  /* 0x000000122010723c */ /* 0x040ff000000418ff */
[C---:B----4-:R-:W-:Y:S08]  /*1d300*/  HMMA.16816.F32.BF16 R20, R32.reuse, R24, RZ ;  /* 0x000000182014723c */ /* 0x050ff000000418ff */
[C---:B------:R-:W-:Y:S08]  /*1d310*/  HMMA.16816.F32.BF16 R24, R32.reuse, R26, RZ ;  /* 0x0000001a2018723c */ /* 0x040ff000000418ff */
[C---:B-----5:R-:W-:Y:S08]  /*1d320*/  HMMA.16816.F32.BF16 R28, R32.reuse, R168, RZ ;  /* 0x000000a8201c723c */ /* 0x060ff000000418ff */
[----:B------:R-:W-:Y:S01]  /*1d330*/  HMMA.16816.F32.BF16 R32, R32, R170, RZ ;  /* 0x000000aa2020723c */ /* 0x000fe200000418ff */
[----:B------:R-:W2:Y:S07]  /*1d340*/  LDSM.16.M88.4 R168, [R223+0x9000] ;  /* 0x00900000dfa8783b */ /* 0x000eae0000000200 */
        /* <DEDUP_REMOVED lines=8> */
[----:B------:R-:W4:Y:S07]  /*1d3d0*/  LDSM.16.M88.4 R184, [R219+0x800] ;  /* 0x00080000dbb8783b */ /* 0x000f2e0000000200 */
[C---:B------:R-:W-:Y:S08]  /*1d3e0*/  HMMA.16816.F32.BF16 R28, R172.reuse, R188, R28 ;  /* 0x000000bcac1c723c */ /* 0x040ff0000004181c */
[----:B------:R-:W-:Y:S01]  /*1d3f0*/  HMMA.16816.F32.BF16 R32, R172, R190, R32 ;  /* 0x000000beac20723c */ /* 0x000fe20000041820 */
[----:B------:R-:W5:Y:S04]  /*1d400*/  LDSM.16.M88.4 R172, [R219+0x1000] ;  /* 0x00100000dbac783b */ /* 0x000f680000000200 */
[----:B------:R-:W1:Y:S03]  /*1d410*/  LDSM.16.M88.4 R188, [R219+0x1800] ;  /* 0x00180000dbbc783b */ /* 0x000e660000000200 */
[C---:B---3--:R-:W-:Y:S08]  /*1d420*/  HMMA.16816.F32.BF16 R4, R192.reuse, R196, R4 ;  /* 0x000000c4c004723c */ /* 0x048ff00000041804 */
        /* <DEDUP_REMOVED lines=10> */
[----:B------:R-:W3:Y:S04]  /*1d4d0*/  LDSM.16.M88.4 R192, [R228+0xb000] ;  /* 0x00b00000e4c0783b */ /* 0x000ee80000000200 */
[----:B------:R-:W2:Y:S03]  /*1d4e0*/  LDSM.16.M88.4 R204, [R228+0xb800] ;  /* 0x00b80000e4cc783b */ /* 0x000ea60000000200 */
[C---:B-1----:R-:W-:Y:S08]  /*1d4f0*/  HMMA.16816.F32.BF16 R4, R176.reuse, R180, R4 ;  /* 0x000000b4b004723c */ /* 0x042ff00000041804 */
[C---:B------:R-:W-:Y:S01]  /*1d500*/  HMMA.16816.F32.BF16 R8, R176.reuse, R182, R8 ;  /* 0x000000b6b008723c */ /* 0x040fe20000041808 */
[----:B------:R-:W-:Y:S07]  /*1d510*/  LDSM.16.M88.4 R180, [R218] ;  /* 0x00000000dab4783b */ /* 0x000fee0000000200 */
[C---:B----4-:R-:W-:Y:S08]  /*1d520*/  HMMA.16816.F32.BF16 R12, R176.reuse, R184, R12 ;  /* 0x000000b8b00c723c */ /* 0x050ff0000004180c */
[C---:B------:R-:W-:Y:S01]  /*1d530*/  HMMA.16816.F32.BF16 R16, R176.reuse, R186, R16 ;  /* 0x000000bab010723c */ /* 0x040fe20000041810 */
[----:B------:R-:W-:Y:S07]  /*1d540*/  LDSM.16.M88.4 R184, [R217] ;  /* 0x00000000d9b8783b */ /* 0x000fee0000000200 */
[C---:B-----5:R-:W-:Y:S08]  /*1d550*/  HMMA.16816.F32.BF16 R20, R176.reuse, R172, R20 ;  /* 0x000000acb014723c */ /* 0x060ff00000041814 */
[C---:B------:R-:W-:Y:S01]  /*1d560*/  HMMA.16816.F32.BF16 R24, R176.reuse, R174, R24 ;  /* 0x000000aeb018723c */ /* 0x040fe20000041818 */
[----:B------:R-:W1:Y:S07]  /*1d570*/  LDSM.16.M88.4 R172, [R227+0x2000] ;  /* 0x00200000e3ac783b */ /* 0x000e6e0000000200 */
[C---:B------:R-:W-:Y:S08]  /*1d580*/  HMMA.16816.F32.BF16 R28, R176.reuse, R188, R28 ;  /* 0x000000bcb01c723c */ /* 0x040ff0000004181c */
[----:B------:R-:W-:Y:S01]  /*1d590*/  HMMA.16816.F32.BF16 R32, R176, R190, R32 ;  /* 0x000000beb020723c */ /* 0x000fe20000041820 */
[----:B------:R-:W4:Y:S04]  /*1d5a0*/  LDSM.16.M88.4 R176, [R216] ;  /* 0x00000000d8b0783b */ /* 0x000f280000000200 */
[----:B------:R-:W5:Y:S03]  /*1d5b0*/  LDSM.16.M88.4 R188, [R215] ;  /* 0x00000000d7bc783b */ /* 0x000f660000000200 */
        /* <DEDUP_REMOVED lines=22> */
[C---:B-----5:R-:W-:Y:S08]  /*1d720*/  HMMA.16816.F32.BF16 R28, R172.reuse, R188, R28 ;  /* 0x000000bcac1c723c */ /* 0x060ff0000004181c */
        /* <DEDUP_REMOVED lines=19> */
[C---:B------:R-:W-:Y:S08]  /*1d860*/  HMMA.16816.F32.BF16 R12, R176.reuse, R184, R12 ;  /* 0x000000b8b00c723c */ /* 0x040ff0000004180c */
[C---:B------:R-:W-:Y:S01]  /*1d870*/  HMMA.16816.F32.BF16 R16, R176.reuse, R186, R16 ;  /* 0x000000bab010723c */ /* 0x040fe20000041810 */
[----:B------:R-:W-:Y:S07]  /*1d880*/  LDSM.16.M88.4 R184, [R213] ;  /* 0x00000000d5b8783b */ /* 0x000fee0000000200 */
[C---:B----4-:R-:W-:Y:S08]  /*1d890*/  HMMA.16816.F32.BF16 R20, R176.reuse, R172, R20 ;  /* 0x000000acb014723c */ /* 0x050ff00000041814 */
[C---:B------:R-:W-:Y:S01]  /*1d8a0*/  HMMA.16816.F32.BF16 R24, R176.reuse, R174, R24 ;  /* 0x000000aeb018723c */ /* 0x040fe20000041818 */
[----:B------:R-:W1:Y:S07]  /*1d8b0*/  LDSM.16.M88.4 R172, [R227+0x4000] ;  /* 0x00400000e3ac783b */ /* 0x000e6e0000000200 */
[C---:B-----5:R-:W-:Y:S08]  /*1d8c0*/  HMMA.16816.F32.BF16 R28, R176.reuse, R188, R28 ;  /* 0x000000bcb01c723c */ /* 0x060ff0000004181c */
        /* <DEDUP_REMOVED lines=91> */
[C---:B-1----:R-:W-:Y:S08]  /*1de80*/  HMMA.16816.F32.BF16 R4, R176.reuse, R180, R4 ;  /* 0x000000b4b004723c */ /* 0x042ff00000041804 */
[C---:B------:R-:W-:Y:S08]  /*1de90*/  HMMA.16816.F32.BF16 R8, R176.reuse, R182, R8 ;  /* 0x000000b6b008723c */ /* 0x040ff00000041808 */
[C---:B------:R-:W-:Y:S08]  /*1dea0*/  HMMA.16816.F32.BF16 R12, R176.reuse, R184, R12 ;  /* 0x000000b8b00c723c */ /* 0x040ff0000004180c */
[C---:B------:R-:W-:Y:S08]  /*1deb0*/  HMMA.16816.F32.BF16 R16, R176.reuse, R186, R16 ;  /* 0x000000bab010723c */ /* 0x040ff00000041810 */
[C---:B----4-:R-:W-:Y:S08]  /*1dec0*/  HMMA.16816.F32.BF16 R20, R176.reuse, R172, R20 ;  /* 0x000000acb014723c */ /* 0x050ff00000041814 */
[C---:B------:R-:W-:Y:S08]  /*1ded0*/  HMMA.16816.F32.BF16 R24, R176.reuse, R174, R24 ;  /* 0x000000aeb018723c */ /* 0x040ff00000041818 */
[C---:B-----5:R-:W-:Y:S08]  /*1dee0*/  HMMA.16816.F32.BF16 R28, R176.reuse, R188, R28 ;  /* 0x000000bcb01c723c */ /* 0x060ff0000004181c */
[----:B------:R-:W-:Y:S01]  /*1def0*/  HMMA.16816.F32.BF16 R32, R176, R190, R32 ;  /* 0x000000beb020723c */ /* 0x000fe20000041820 */
[----:B------:R-:W-:Y:S07]  /*1df00*/  @!UPT UIADD3 URZ, URZ, URZ, URZ ;  /* 0x0000003f3f3ff290 */ /* 0x000fee000fffe03f */
        /* <DEDUP_REMOVED lines=10> */
[----:B------:R-:W-:Y:S01]  /*1dfb0*/  IADD3 R174, R174, -0x40, RZ ;  /* 0xffffffc0aeae7810 */ /* 0x000fe20007ffe0ff */
[----:B------:R-:W3:Y:S01]  /*1dfc0*/  LD.E.64 R178, [R2.64+0x20] ;  /* 0x0000200402b27980 */ /* 0x000ee2000c101b00 */
[-C--:B--2---:R-:W-:Y:S02]  /*1dfd0*/  IABS R171, R173.reuse ;  /* 0x000000ad00ab7213 */ /* 0x084fe40000000000 */
[-C--:B------:R-:W-:Y:S02]  /*1dfe0*/  IABS R169, R173.reuse ;  /* 0x000000ad00a97213 */ /* 0x080fe40000000000 */
[----:B------:R-:W1:Y:S03]  /*1dff0*/  I2F.RP R168, R171 ;  /* 0x000000ab00a87306 */ /* 0x000e660000209400 */
[----:B------:R-:W-:Y:S07]  /*1e000*/  IMAD.MOV R169, RZ, RZ, -R169 ;  /* 0x000000ffffa97224 */ /* 0x000fee00078e0aa9 */
[----:B-1----:R-:W1:Y:S02]  /*1e010*/  MUFU.RCP R164, R168 ;  /* 0x000000a800a47308 */ /* 0x002e640000001000 */
[----:B-1----:R-:W-:Y:S02]  /*1e020*/  IADD3 R176, R164, 0xffffffe, RZ ;  /* 0x0ffffffea4b07810 */ /* 0x002fe40007ffe0ff */
[----:B------:R-:W-:Y:S06]  /*1e030*/  IABS R164, R170 ;  /* 0x000000aa00a47213 */ /* 0x000fec0000000000 */
[----:B------:R-:W1:Y:S01]  /*1e040*/  F2I.FTZ.U32.TRUNC.NTZ R177, R176 ;  /* 0x000000b000b17305 */ /* 0x000e62000021f000 */
[----:B------:R-:W-:Y:S04]  /*1e050*/  LOP3.LUT R170, R170, R173, RZ, 0x3c, !PT ;  /* 0x000000adaaaa7212 */ /* 0x000fe800078e3cff */
        /* <DEDUP_REMOVED lines=49> */
.L_x_2713:
[----:B------:R-:W-:Y:S02]  /*1e370*/  ULDC.64 UR4, c[0x0][0x118] ;  /* 0x0000460000047ab9 */ /* 0x000fe40000000a00 */
[----:B------:R-:W2:Y:S02]  /*1e380*/  LD.E R172, [R2.64+0x38] ;  /* 0x0000380402ac7980 */ /* 0x000ea4000c101900 */
[----:B--2---:R-:W-:Y:S04]  /*1e390*/  LEA R172, -R172, RZ, 0x6 ;  /* 0x000000ffacac7211 */ /* 0x004fe800078e31ff */
[----:B------:R-:W-:Y:S02]  /*1e3a0*/  SHF.R.S32.HI R171, RZ, 0x1f, R172 ;  /* 0x0000001fffab7819 */ /* 0x000fe400000114ac */
.L_x_2714:
[----:B------:R-:W-:Y:S05]  /*1e3b0*/  BSYNC B0 ;  /* 0x0000000000007941 */ /* 0x000fea0003800000 */
.L_x_2712:
[C---:B------:R-:W-:Y:S01]  /*1e3c0*/  LEA R234, P0, R172.reuse, R234, 0x1 ;  /* 0x000000eaacea7211 */ /* 0x040fe200078008ff */
[----:B------:R-:W-:Y:S03]  /*1e3d0*/  ULDC.64 UR4, c[0x0][0x118] ;  /* 0x0000460000047ab9 */ /* 0x000fe60000000a00 */
[----:B------:R-:W-:Y:S02]  /*1e3e0*/  LEA.HI.X R235, R172, R235, R171, 0x1, P0 ;  /* 0x000000ebaceb7211 */ /* 0x000fe400000f0cab */
[----:B------:R-:W-:Y:S03]  /*1e3f0*/  IADD3 R172, P0, R252, R234, RZ ;  /* 0x000000eafcac7210 */ /* 0x000fe60007f1e0ff */
[----:B------:R-:W-:Y:S01]  /*1e400*/  @!PT LDS RZ, [RZ] ;  /* 0x00000000fffff984 */ /* 0x000fe20000000800 */
[----:B------:R-:W-:Y:S01]  /*1e410*/  @!PT LDS RZ, [RZ] ;  /* 0x00000000fffff984 */ /* 0x000fe20000000800 */
[----:B------:R-:W-:Y:S01]  /*1e420*/  @!PT LDS RZ, [RZ] ;  /* 0x00000000fffff984 */ /* 0x000fe20000000800 */
[----:B------:R1:W-:Y:S02]  /*1e430*/  LDGSTS.E.BYPASS.LTC128B.128 [R241+0x8000], [R234.64] ;  /* 0x08000000eaf17fae */ /* 0x0003e4000b901d44 */
[----:B------:R-:W-:Y:S01]  /*1e440*/  IMAD.X R173, R250, 0x1, R235, P0 ;  /* 0x00000001faad7824 */ /* 0x000fe200000e06eb */
[----:B------:R-:W-:Y:S01]  /*1e450*/  IADD3 R170, P0, R252, R172, RZ ;  /* 0x000000acfcaa7210 */ /* 0x000fe20007f1e0ff */
[----:B------:R1:W-:Y:S04]  /*1e460*/  LDGSTS.E.BYPASS.LTC128B.128 [R241+0xa000], [R234.64+0x80] ;  /* 0x0a000080eaf17fae */ /* 0x0003e8000b901d44 */
[----:B------:R1:W-:Y:S01]  /*1e470*/  LDGSTS.E.BYPASS.LTC128B.128 [R241+0xc000], [R234.64+0x100] ;  /* 0x0c000100eaf17fae */ /* 0x0003e2000b901d44 */
[----:B------:R-:W-:Y:S01]  /*1e480*/  IMAD.X R171, R250, 0x1, R173, P0 ;  /* 0x00000001faab7824 */ /* 0x000fe200000e06ad */
[----:B------:R-:W-:Y:S02]  /*1e490*/  IADD3 R168, P0, R252, R170, RZ ;  /* 0x000000aafca87210 */ /* 0x000fe40007f1e0ff */
[----:B------:R1:W-:Y:S03]  /*1e4a0*/  LDGSTS.E.BYPASS.LTC128B.128 [R241+0xe000], [R234.64+0x180] ;  /* 0x0e000180eaf17fae */ /* 0x0003e6000b901d44 */
[----:B------:R-:W-:Y:S01]  /*1e4b0*/  IMAD.X R169, R250, 0x1, R171, P0 ;  /* 0x00000001faa97824 */ /* 0x000fe200000e06ab */
        /* <DEDUP_REMOVED lines=13> */
.L_x_2711:
[----:B------:R-:W-:Y:S05]  /*1e590*/  BSYNC B1 ;  /* 0x0000000000017941 */ /* 0x000fea0003800000 */
.L_x_2710:
[----:B------:R-:W-:Y:S01]  /*1e5a0*/  ULDC.64 UR4, c[0x0][0x118] ;  /* 0x0000460000047ab9 */ /* 0x000fe20000000a00 */
[----:B------:R-:W-:Y:S01]  /*1e5b0*/  FMNMX.FTZ R164, R4, R165, !PT ;  /* 0x000000a504a47209 */ /* 0x000fe20007810000 */
[----:B------:R2:W3:Y:S01]  /*1e5c0*/  LD.E R166, [R2.64+0xdc] ;  /* 0x0000dc0402a67980 */ /* 0x0004e2000c101900 */
[----:B-1----:R-:W-:Y:S02]  /*1e5d0*/  FMNMX.FTZ R168, R6, R0, !PT ;  /* 0x0000000006a87209 */ /* 0x002fe40007810000 */
        /* <DEDUP_REMOVED lines=10> */
[----:B------:R-:W4:Y:S01]  /*1e680*/  LDL.LU R206, [R1] ;  /* 0x0000000001ce7983 */ /* 0x000f220000300800 */
[----:B------:R-:W-:Y:S03]  /*1e690*/  FMNMX.FTZ R164, R14, R171, !PT ;  /* 0x000000ab0ea47209 */ /* 0x000fe60007810000 */
[----:B------:R-:W-:Y:S01]  /*1e6a0*/  LDSM.16.MT88.4 R180, [R233+0x14800] ;  /* 0x01480000e9b4783b */ /* 0x000fe20000004200 */
[----:B--2---:R-:W-:Y:S02]  /*1e6b0*/  FMNMX.FTZ R2, R16, R169, !PT ;  /* 0x000000a910027209 */ /* 0x004fe40007810000 */
        /* <DEDUP_REMOVED lines=30> */
[----:B--2---:R-:W-:Y:S02]  /*1e8a0*/  FMNMX.FTZ R3, R168, R3, !PT ;  /* 0x00000003a8037209 */ /* 0x004fe40007810000 */
[----:B------:R-:W1:Y:S01]  /*1e8b0*/  LDSM.16.MT88.4 R168, [R233+0x10000] ;  /* 0x01000000e9a8783b */ /* 0x000e620000004200 */
[C---:B---3--:R-:W-:Y:S02]  /*1e8c0*/  FMUL.FTZ R199, R166.reuse, R164 ;  /* 0x000000a4a6c77220 */ /* 0x048fe40000410000 */
[C---:B------:R-:W-:Y:S02]  /*1e8d0*/  FMUL.FTZ R197, R166.reuse, R3 ;  /* 0x00000003a6c57220 */ /* 0x040fe40000410000 */
[----:B------:R-:W-:Y:S01]  /*1e8e0*/  FMUL.FTZ R2, R166, R165 ;  /* 0x000000a5a6027220 */ /* 0x000fe20000410000 */
[----:B------:R-:W-:Y:S01]  /*1e8f0*/  FSEL R199, R199, RZ, P0 ;  /* 0x000000ffc7c77208 */ /* 0x000fe20000000000 */
[C---:B------:R-:W-:Y:S01]  /*1e900*/  FADD.FTZ R165, -R3.reuse, R0 ;  /* 0x0000000003a57221 */ /* 0x040fe20000010100 */
[----:B------:R-:W-:Y:S03]  /*1e910*/  FSETP.NEU.FTZ.AND P0, PT, R3, -INF , PT ;  /* 0xff8000000300780b */ /* 0x000fe60003f1d000 */
[-CC-:B------:R-:W-:Y:S01]  /*1e920*/  FFMA.FTZ R191, R4, R166.reuse, -R199.reuse ;  /* 0x000000a604bf7223 */ /* 0x180fe200000108c7 */
[----:B------:R-:W-:Y:S01]  /*1e930*/  FSEL R197, R197, RZ, P0 ;  /* 0x000000ffc5c57208 */ /* 0x000fe20000000000 */
[-CC-:B------:R-:W-:Y:S01]  /*1e940*/  FFMA.FTZ R190, R8, R166.reuse, -R199.reuse ;  /* 0x000000a608be7223 */ /* 0x180fe200000108c7 */
[----:B------:R-:W2:Y:S01]  /*1e950*/  MUFU.EX2 R2, R2 ;  /* 0x0000000200027308 */ /* 0x000ea20000000800 */
[-C--:B------:R-:W-:Y:S01]  /*1e960*/  FFMA.FTZ R193, R9, R166.reuse, -R199 ;  /* 0x000000a609c17223 */ /* 0x080fe200000108c7 */
[----:B------:R-:W-:Y:S01]  /*1e970*/  ISETP.GT.AND P0, PT, R243, 0x1, PT ;  /* 0x00000001f300780c */ /* 0x000fe20003f04270 */
[-CC-:B------:R-:W-:Y:S02]  /*1e980*/  FFMA.FTZ R188, R6, R166.reuse, -R197.reuse ;  /* 0x000000a606bc7223 */ /* 0x180fe400000108c5 */
[-CC-:B------:R-:W-:Y:S02]  /*1e990*/  FFMA.FTZ R189, R7, R166.reuse, -R197.reuse ;  /* 0x000000a607bd7223 */ /* 0x180fe400000108c5 */
[-CC-:B------:R-:W-:Y:S02]  /*1e9a0*/  FFMA.FTZ R192, R10, R166.reuse, -R197.reuse ;  /* 0x000000a60ac07223 */ /* 0x180fe400000108c5 */
[-C--:B------:R-:W-:Y:S01]  /*1e9b0*/  FFMA.FTZ R195, R11, R166.reuse, -R197 ;  /* 0x000000a60bc37223 */ /* 0x080fe200000108c5 */
[----:B------:R-:W-:Y:S01]  /*1e9c0*/  MUFU.EX2 R191, R191 ;  /* 0x000000bf00bf7308 */ /* 0x000fe20000000800 */
[----:B------:R-:W-:Y:S02]  /*1e9d0*/  FMUL.FTZ R0, R166, R165 ;  /* 0x000000a5a6007220 */ /* 0x000fe40000410000 */
[-CC-:B------:R-:W-:Y:S02]  /*1e9e0*/  FFMA.FTZ R165, R5, R166.reuse, -R199.reuse ;  /* 0x000000a605a57223 */ /* 0x180fe400000108c7 */
[-C--:B------:R-:W-:Y:S02]  /*1e9f0*/  FFMA.FTZ R202, R32, R166.reuse, -R199 ;  /* 0x000000a620ca7223 */ /* 0x080fe400000108c7 */
[-C--:B------:R-:W-:Y:S02]  /*1ea00*/  FFMA.FTZ R204, R34, R166.reuse, -R197 ;  /* 0x000000a622cc7223 */ /* 0x080fe400000108c5 */
[-CC-:B------:R-:W-:Y:S01]  /*1ea10*/  FFMA.FTZ R194, R12, R166.reuse, -R199.reuse ;  /* 0x000000a60cc27223 */ /* 0x180fe200000108c7 */
[----:B------:R-:W3:Y:S01]  /*1ea20*/  MUFU.EX2 R0, R0 ;  /* 0x0000000000007308 */ /* 0x000ee20000000800 */
[-C--:B------:R-:W-:Y:S02]  /*1ea30*/  FFMA.FTZ R201, R13, R166.reuse, -R199 ;  /* 0x000000a60dc97223 */ /* 0x080fe400000108c7 */
[--C-:B------:R-:W-:Y:S02]  /*1ea40*/  FFMA.FTZ R196, R14, R166, -R197.reuse ;  /* 0x000000a60ec47223 */ /* 0x100fe400000108c5 */
        /* <DEDUP_REMOVED lines=17> */
[----:B------:R-:W5:Y:S01]  /*1eb60*/  LDSM.16.MT88.4 R156, [R230+0x10000] ;  /* 0x01000000e69c783b */ /* 0x000f620000004200 */
[----:B--2---:R-:W-:Y:S01]  /*1eb70*/  F2FP.BF16.PACK_AB R160, R165, R191 ;  /* 0x000000bfa5a0723e */ /* 0x004fe200000010ff */
[C---:B------:R-:W-:Y:S02]  /*1eb80*/  FMUL.FTZ R38, R0.reuse, R38 ;  /* 0x0000002600267220 */ /* 0x040fe40000410000 */
[C---:B------:R-:W-:Y:S02]  /*1eb90*/  FMUL.FTZ R39, R0.reuse, R39 ;  /* 0x0000002700277220 */ /* 0x040fe40000410000 */
[C---:B------:R-:W-:Y:S01]  /*1eba0*/  FMUL.FTZ R42, R0.reuse, R42 ;  /* 0x0000002a002a7220 */ /* 0x040fe20000410000 */
[----:B------:R-:W-:Y:S01]  /*1ebb0*/  MUFU.EX2 R190, R190 ;  /* 0x000000be00be7308 */ /* 0x000fe20000000800 */
[C---:B------:R-:W-:Y:S02]  /*1ebc0*/  FMUL.FTZ R43, R0.reuse, R43 ;  /* 0x0000002b002b7220 */ /* 0x040fe40000410000 */
[C---:B------:R-:W-:Y:S02]  /*1ebd0*/  FMUL.FTZ R46, R0.reuse, R46 ;  /* 0x0000002e002e7220 */ /* 0x040fe40000410000 */
[----:B------:R-:W-:Y:S02]  /*1ebe0*/  FMUL.FTZ R47, R0, R47 ;  /* 0x0000002f002f7220 */ /* 0x000fe40000410000 */
[C---:B------:R-:W-:Y:S02]  /*1ebf0*/  FMUL.FTZ R12, R2.reuse, R152 ;  /* 0x00000098020c7220 */ /* 0x040fe40000410000 */
[----:B------:R-:W-:Y:S01]  /*1ec00*/  FMUL.FTZ R13, R2, R153 ;  /* 0x00000099020d7220 */ /* 0x000fe20000410000 */
[----:B------:R-:W2:Y:S01]  /*1ec10*/  MUFU.EX2 R193, R193 ;  /* 0x000000c100c17308 */ /* 0x000ea20000000800 */
        /* <DEDUP_REMOVED lines=43> */
[----:B------:R-:W-:Y:S01]  /*1eed0*/  MUFU.EX2 R204, R204 ;  /* 0x000000cc00cc7308 */ /* 0x000fe20000000800 */
        /* <DEDUP_REMOVED lines=72> */
[C---:B------:R-:W-:Y:S04]  /*1f360*/  FMUL.FTZ R120, R2.reuse, R120 ;  /* 0x0000007802787220 */ /* 0x040fe80000410000 */
[----:B------:R-:W-:Y:S01]  /*1f370*/  FMUL.FTZ R121, R2, R121 ;  /* 0x0000007902797220 */ /* 0x000fe20000410000 */
        /* <DEDUP_REMOVED lines=13> */
[C---:B------:R-:W-:Y:S02]  /*1f450*/  FMUL.FTZ R131, R0.reuse, R131 ;  /* 0x0000008300837220 */ /* 0x040fe40000410000 */
[----:B------:R-:W-:Y:S02]  /*1f460*/  FFMA.FTZ R203, R15, R166, -R197 ;  /* 0x000000a60fcb7223 */ /* 0x000fe400000108c5 */
[----:B------:R-:W-:Y:S02]  /*1f470*/  FMUL.FTZ R15, R0, R155 ;  /* 0x0000009b000f7220 */ /* 0x000fe40000410000 */
[----:B------:R-:W5:Y:S01]  /*1f480*/  LDSM.16.MT88.4 R152, [R230+0x16000] ;  /* 0x01600000e698783b */ /* 0x000f620000004200 */
[C---:B------:R-:W-:Y:S01]  /*1f490*/  HMMA.16816.F32.BF16 R128, R160.reuse, R158, R128 ;  /* 0x0000009ea080723c */ /* 0x040fe20000041880 */
[----:B------:R-:W2:Y:S02]  /*1f4a0*/  MUFU.EX2 R203, R203 ;  /* 0x000000cb00cb7308 */ /* 0x000ea40000000800 */
[C---:B------:R-:W-:Y:S02]  /*1f4b0*/  FMUL.FTZ R132, R2.reuse, R132 ;  /* 0x0000008402847220 */ /* 0x040fe40000410000 */
[----:B------:R-:W-:Y:S02]  /*1f4c0*/  FMUL.FTZ R133, R2, R133 ;  /* 0x0000008502857220 */ /* 0x000fe40000410000 */
[C---:B------:R-:W-:Y:S01]  /*1f4d0*/  FMUL.FTZ R134, R0.reuse, R134 ;  /* 0x0000008600867220 */ /* 0x040fe20000410000 */
[----:B------:R-:W2:Y:S01]  /*1f4e0*/  LDSM.16.MT88.4 R156, [R233+0x10800] ;  /* 0x01080000e99c783b */ /* 0x000ea20000004200 */
[----:B------:R-:W-:Y:S03]  /*1f4f0*/  FMUL.FTZ R135, R0, R135 ;  /* 0x0000008700877220 */ /* 0x000fe60000410000 */
[C---:B------:R-:W-:Y:S02]  /*1f500*/  FMUL.FTZ R136, R2.reuse, R136 ;  /* 0x0000008802887220 */ /* 0x040fe40000410000 */
[----:B------:R-:W-:Y:S02]  /*1f510*/  FMUL.FTZ R137, R2, R137 ;  /* 0x0000008902897220 */ /* 0x000fe40000410000 */
        /* <DEDUP_REMOVED lines=9> */
[C---:B---3--:R-:W-:Y:S04]  /*1f5b0*/  HMMA.16816.F32.BF16 R136, R160.reuse, R172, R136 ;  /* 0x000000aca088723c */ /* 0x048fe80000041888 */
[----:B------:R-:W-:Y:S02]  /*1f5c0*/  FFMA.FTZ R207, R19, R166, -R197 ;  /* 0x000000a613cf7223 */ /* 0x000fe400000108c5 */
[C---:B------:R-:W-:Y:S01]  /*1f5d0*/  FMUL.FTZ R140, R2.reuse, R140 ;  /* 0x0000008c028c7220 */ /* 0x040fe20000410000 */
[----:B------:R-:W3:Y:S01]  /*1f5e0*/  MUFU.EX2 R205, R205 ;  /* 0x000000cd00cd7308 */ /* 0x000ee20000000800 */
[----:B------:R-:W-:Y:S04]  /*1f5f0*/  FMUL.FTZ R141, R2, R141 ;  /* 0x0000008d028d7220 */ /* 0x000fe80000410000 */
[C---:B------:R-:W-:Y:S02]  /*1f600*/  FMUL.FTZ R142, R0.reuse, R142 ;  /* 0x0000008e008e7220 */ /* 0x040fe40000410000 */
[----:B------:R-:W-:Y:S02]  /*1f610*/  FMUL.FTZ R143, R0, R143 ;  /* 0x0000008f008f7220 */ /* 0x000fe40000410000 */
[C---:B------:R-:W-:Y:S01]  /*1f620*/  FMUL.FTZ R16, R2.reuse, R148 ;  /* 0x0000009402107220 */ /* 0x040fe20000410000 */
[----:B------:R-:W-:Y:S01]  /*1f630*/  MUFU.EX2 R200, R200 ;  /* 0x000000c800c87308 */ /* 0x000fe20000000800 */
[----:B--2---:R-:W-:Y:S01]  /*1f640*/  F2FP.BF16.PACK_AB R148, R201, R194 ;  /* 0x000000c2c994723e */ /* 0x004fe200000010ff */
[----:B------:R-:W-:Y:S01]  /*1f650*/  FMUL.FTZ R17, R2, R149 ;  /* 0x0000009502117220 */ /* 0x000fe20000410000 */
[----:B------:R-:W-:Y:S01]  /*1f660*/  F2FP.BF16.PACK_AB R149, R203, R196 ;  /* 0x000000c4cb95723e */ /* 0x000fe200000010ff */
[C---:B------:R-:W-:Y:S01]  /*1f670*/  HMMA.16816.F32.BF16 R140, R160.reuse, R174, R140 ;  /* 0x000000aea08c723c */ /* 0x040fe2000004188c */
[----:B------:R-:W2:Y:S02]  /*1f680*/  LDSM.16.MT88.4 R172, [R231+0x10800] ;  /* 0x01080000e7ac783b */ /* 0x000ea40000004200 */
[C---:B------:R-:W-:Y:S02]  /*1f690*/  FMUL.FTZ R18, R0.reuse, R150 ;  /* 0x0000009600127220 */ /* 0x040fe40000410000 */
[----:B------:R-:W-:Y:S01]  /*1f6a0*/  FMUL.FTZ R19, R0, R151 ;  /* 0x0000009700137220 */ /* 0x000fe20000410000 */
[----:B------:R-:W1:Y:S01]  /*1f6b0*/  MUFU.EX2 R207, R207 ;  /* 0x000000cf00cf7308 */ /* 0x000e620000000800 */
[C---:B------:R-:W-:Y:S02]  /*1f6c0*/  FMUL.FTZ R144, R2.reuse, R144 ;  /* 0x0000009002907220 */ /* 0x040fe40000410000 */
[----:B------:R-:W-:Y:S03]  /*1f6d0*/  FMUL.FTZ R145, R2, R145 ;  /* 0x0000009102917220 */ /* 0x000fe60000410000 */
[C---:B-----5:R-:W-:Y:S03]  /*1f6e0*/  HMMA.16816.F32.BF16 R16, R160.reuse, R152, R16 ;  /* 0x00000098a010723c */ /* 0x060fe60000041810 */
[C---:B------:R-:W-:Y:S01]  /*1f6f0*/  FMUL.FTZ R146, R0.reuse, R146 ;  /* 0x0000009200927220 */ /* 0x040fe20000410000 */
[----:B---3--:R-:W-:Y:S01]  /*1f700*/  F2FP.BF16.PACK_AB R150, R205, R198 ;  /* 0x000000c6cd96723e */ /* 0x008fe200000010ff */
[----:B------:R-:W-:Y:S02]  /*1f710*/  FMUL.FTZ R147, R0, R147 ;  /* 0x0000009300937220 */ /* 0x000fe40000410000 */
[----:B----4-:R-:W-:Y:S02]  /*1f720*/  FFMA.FTZ R191, R2, R206, R191 ;  /* 0x000000ce02bf7223 */ /* 0x010fe400000100bf */
[----:B------:R-:W-:Y:S03]  /*1f730*/  FFMA.FTZ R188, R0, R249, R188 ;  /* 0x000000f900bc7223 */ /* 0x000fe600000100bc */
[----:B------:R-:W-:Y:S01]  /*1f740*/  HMMA.16816.F32.BF16 R144, R160, R154, R144 ;  /* 0x0000009aa090723c */ /* 0x000fe20000041890 */
[----:B------:R-:W3:Y:S02]  /*1f750*/  LDSM.16.MT88.4 R152, [R230+0x10800] ;  /* 0x01080000e698783b */ /* 0x000ee40000004200 */
[----:B------:R-:W-:Y:S01]  /*1f760*/  FADD.FTZ R191, R165, R191 ;  /* 0x000000bfa5bf7221 */ /* 0x000fe20000010000 */
[----:B------:R-:W-:Y:S01]  /*1f770*/  IADD3 R0, R243, -0x1, RZ ;  /* 0xfffffffff3007810 */ /* 0x000fe20007ffe0ff */
[----:B------:R-:W-:Y:S01]  /*1f780*/  FADD.FTZ R189, R189, R188 ;  /* 0x000000bcbdbd7221 */ /* 0x000fe20000010000 */
[----:B-1----:R-:W-:Y:S01]  /*1f790*/  F2FP.BF16.PACK_AB R151, R207, R200 ;  /* 0x000000c8cf97723e */ /* 0x002fe200000010ff */
[----:B------:R-:W-:Y:S01]  /*1f7a0*/  FADD.FTZ R190, R190, R191 ;  /* 0x000000bfbebe7221 */ /* 0x000fe20000010000 */
[----:B------:R-:W-:Y:S01]  /*1f7b0*/  MOV R243, R0 ;  /* 0x0000000000f37202 */ /* 0x000fe20000000f00 */
[----:B------:R-:W1:Y:S03]  /*1f7c0*/  LDSM.16.MT88.4 R160, [R233+0x12800] ;  /* 0x01280000e9a0783b */ /* 0x000e660000004200 */
[----:B------:R-:W-:Y:S01]  /*1f7d0*/  FADD.FTZ R193, R193, R190 ;  /* 0x000000bec1c17221 */ /* 0x000fe20000010000 */
[C---:B------:R-:W-:Y:S05]  /*1f7e0*/  HMMA.16816.F32.BF16 R4, R148.reuse, R156, R4 ;  /* 0x0000009c9404723c */ /* 0x040fea0000041804 */
[----:B------:R-:W-:Y:S01]  /*1f7f0*/  FADD.FTZ R194, R194, R193 ;  /* 0x000000c1c2c27221 */ /* 0x000fe20000010000 */
[----:B------:R-:W-:Y:S01]  /*1f800*/  MOV R0, R3 ;  /* 0x0000000300007202 */ /* 0x000fe20000000f00 */
[----:B------:R-:W-:Y:S01]  /*1f810*/  FADD.FTZ R192, R192, R189 ;  /* 0x000000bdc0c07221 */ /* 0x000fe20000010000 */
[C---:B------:R-:W-:Y:S01]  /*1f820*/  HMMA.16816.F32.BF16 R8, R148.reuse, R158, R8 ;  /* 0x0000009e9408723c */ /* 0x040fe20000041808 */
[----:B------:R-:W4:Y:S03]  /*1f830*/  LDSM.16.MT88.4 R156, [R232+0x12800] ;  /* 0x01280000e89c783b */ /* 0x000f260000004200 */
[----:B------:R-:W-:Y:S01]  /*1f840*/  FADD.FTZ R201, R201, R194 ;  /* 0x000000c2c9c97221 */ /* 0x000fe20000010000 */
[----:B------:R-:W-:Y:S01]  /*1f850*/  MOV R165, R164 ;  /* 0x000000a400a57202 */ /* 0x000fe20000000f00 */
[----:B------:R-:W-:Y:S02]  /*1f860*/  FADD.FTZ R195, R195, R192 ;  /* 0x000000c0c3c37221 */ /* 0x000fe40000010000 */
[C---:B------:R-:W-:Y:S04]  /*1f870*/  HMMA.16816.F32.BF16 R36, R148.reuse, R168, R36 ;  /* 0x000000a89424723c */ /* 0x040fe80000041824 */
[----:B------:R-:W-:Y:S02]  /*1f880*/  FADD.FTZ R198, R198, R201 ;  /* 0x000000c9c6c67221 */ /* 0x000fe40000010000 */
[----:B------:R-:W-:Y:S02]  /*1f890*/  FADD.FTZ R196, R196, R195 ;  /* 0x000000c3c4c47221 */ /* 0x000fe40000010000 */
[C---:B------:R-:W-:Y:S01]  /*1f8a0*/  HMMA.16816.F32.BF16 R40, R148.reuse, R170, R40 ;  /* 0x000000aa9428723c */ /* 0x040fe20000041828 */
[----:B------:R-:W5:Y:S03]  /*1f8b0*/  LDSM.16.MT88.4 R168, [R230+0x12800] ;  /* 0x01280000e6a8783b */ /* 0x000f660000004200 */
[----:B------:R-:W-:Y:S02]  /*1f8c0*/  FADD.FTZ R205, R205, R198 ;  /* 0x000000c6cdcd7221 */ /* 0x000fe40000010000 */
[----:B------:R-:W-:Y:S02]  /*1f8d0*/  FADD.FTZ R203, R203, R196 ;  /* 0x000000c4cbcb7221 */ /* 0x000fe40000010000 */
[C---:B--2---:R-:W-:Y:S04]  /*1f8e0*/  HMMA.16816.F32.BF16 R44, R148.reuse, R172, R44 ;  /* 0x000000ac942c723c */ /* 0x044fe8000004182c */
[----:B------:R-:W-:Y:S04]  /*1f8f0*/  FADD.FTZ R200, R200, R203 ;  /* 0x000000cbc8c87221 */ /* 0x000fe80000010000 */
        /* <DEDUP_REMOVED lines=8> */
[----:B------:R-:W-:Y:S07]  /*1f980*/  LDSM.16.MT88.4 R160, [R232+0x16800] ;  /* 0x01680000e8a0783b */ /* 0x000fee0000004200 */
[C---:B----4-:R-:W-:Y:S08]  /*1f990*/  HMMA.16816.F32.BF16 R68, R148.reuse, R156, R68 ;  /* 0x0000009c9444723c */ /* 0x050ff00000041844 */
[C---:B------:R-:W-:Y:S01]  /*1f9a0*/  HMMA.16816.F32.BF16 R72, R148.reuse, R158, R72 ;  /* 0x0000009e9448723c */ /* 0x040fe20000041848 */
[----:B------:R-:W1:Y:S07]  /*1f9b0*/  LDSM.16.MT88.4 R156, [R233+0x16800] ;  /* 0x01680000e99c783b */ /* 0x000e6e0000004200 */
[C---:B------:R-:W-:Y:S08]  /*1f9c0*/  HMMA.16816.F32.BF16 R76, R148.reuse, R176, R76 ;  /* 0x000000b0944c723c */ /* 0x040ff0000004184c */
[C---:B------:R-:W-:Y:S01]  /*1f9d0*/  HMMA.16816.F32.BF16 R80, R148.reuse, R178, R80 ;  /* 0x000000b29450723c */ /* 0x040fe20000041850 */
[----:B------:R-:W-:Y:S07]  /*1f9e0*/  LDSM.16.MT88.4 R176, [R230+0x13000] ;  /* 0x01300000e6b0783b */ /* 0x000fee0000004200 */
[C---:B-----5:R-:W-:Y:S08]  /*1f9f0*/  HMMA.16816.F32.BF16 R84, R148.reuse, R168, R84 ;  /* 0x000000a89454723c */ /* 0x060ff00000041854 */
[C---:B------:R-:W-:Y:S01]  /*1fa00*/  HMMA.16816.F32.BF16 R88, R148.reuse, R170, R88 ;  /* 0x000000aa9458723c */ /* 0x040fe20000041858 */
[----:B------:R-:W4:Y:S07]  /*1fa10*/  LDSM.16.MT88.4 R168, [R231+0x16800] ;  /* 0x01680000e7a8783b */ /* 0x000f2e0000004200 */
        /* <DEDUP_REMOVED lines=8> */
[----:B------:R-:W5:Y:S01]  /*1faa0*/  LDSM.16.MT88.4 R20, [R230+0x16800] ;  /* 0x01680000e614783b */ /* 0x000f620000004200 */
[-CC-:B------:R-:W-:Y:S01]  /*1fab0*/  FFMA.FTZ R184, R24, R166.reuse, -R199.reuse ;  /* 0x000000a618b87223 */ /* 0x180fe200000108c7 */
[C---:B------:R-:W-:Y:S01]  /*1fac0*/  HMMA.16816.F32.BF16 R104, R148.reuse, R186, R104 ;  /* 0x000000ba9468723c */ /* 0x040fe20000041868 */
[----:B------:R-:W1:Y:S03]  /*1fad0*/  MUFU.EX2 R181, R181 ;  /* 0x000000b500b57308 */ /* 0x000e660000000800 */
[-C--:B------:R-:W-:Y:S03]  /*1fae0*/  FFMA.FTZ R185, R25, R166.reuse, -R199 ;  /* 0x000000a619b97223 */ /* 0x080fe600000108c7 */
[-CC-:B------:R-:W-:Y:S01]  /*1faf0*/  FFMA.FTZ R186, R26, R166.reuse, -R197.reuse ;  /* 0x000000a61aba7223 */ /* 0x180fe200000108c5 */
[C---:B--2---:R-:W-:Y:S03]  /*1fb00*/  HMMA.16816.F32.BF16 R108, R148.reuse, R172, R108 ;  /* 0x000000ac946c723c */ /* 0x044fe6000004186c */
[----:B------:R-:W-:Y:S01]  /*1fb10*/  MUFU.EX2 R182, R182 ;  /* 0x000000b600b67308 */ /* 0x000fe20000000800 */
[----:B------:R-:W-:Y:S02]  /*1fb20*/  FFMA.FTZ R187, R27, R166, -R197 ;  /* 0x000000a61bbb7223 */ /* 0x000fe400000108c5 */
[----:B------:R-:W-:Y:S02]  /*1fb30*/  LDSM.16.MT88.4 R24, [R230+0x11000] ;  /* 0x01100000e618783b */ /* 0x000fe40000004200 */
[C---:B------:R-:W-:Y:S05]  /*1fb40*/  HMMA.16816.F32.BF16 R112, R148.reuse, R174, R112 ;  /* 0x000000ae9470723c */ /* 0x040fea0000041870 */
[----:B------:R-:W2:Y:S01]  /*1fb50*/  MUFU.EX2 R183, R183 ;  /* 0x000000b700b77308 */ /* 0x000ea20000000800 */
[----:B------:R-:W-:Y:S02]  /*1fb60*/  LDSM.16.MT88.4 R172, [R233+0x13000] ;  /* 0x01300000e9ac783b */ /* 0x000fe40000004200 */
[C---:B---3--:R-:W-:Y:S07]  /*1fb70*/  HMMA.16816.F32.BF16 R116, R148.reuse, R152, R116 ;  /* 0x000000989474723c */ /* 0x048fee0000041874 */
[----:B------:R-:W-:Y:S01]  /*1fb80*/  MUFU.EX2 R184, R184 ;  /* 0x000000b800b87308 */ /* 0x000fe20000000800 */
[C---:B------:R-:W-:Y:S01]  /*1fb90*/  HMMA.16816.F32.BF16 R120, R148.reuse, R154, R120 ;  /* 0x0000009a9478723c */ /* 0x040fe20000041878 */
[----:B------:R-:W3:Y:S07]  /*1fba0*/  LDSM.16.MT88.4 R152, [R233+0x11000] ;  /* 0x01100000e998783b */ /* 0x000eee0000004200 */
[C---:B-1----:R-:W-:Y:S01]  /*1fbb0*/  HMMA.16816.F32.BF16 R124, R148.reuse, R156, R124 ;  /* 0x0000009c947c723c */ /* 0x042fe2000004187c */
[----:B------:R-:W1:Y:S07]  /*1fbc0*/  MUFU.EX2 R185, R185 ;  /* 0x000000b900b97308 */ /* 0x000e6e0000000800 */
[C---:B------:R-:W-:Y:S01]  /*1fbd0*/  HMMA.16816.F32.BF16 R128, R148.reuse, R158, R128 ;  /* 0x0000009e9480723c */ /* 0x040fe20000041880 */
[----:B------:R-:W1:Y:S02]  /*1fbe0*/  LDSM.16.MT88.4 R156, [R232+0x11000] ;  /* 0x01100000e89c783b */ /* 0x000e640000004200 */
[----:B------:R-:W-:Y:S05]  /*1fbf0*/  MUFU.EX2 R186, R186 ;  /* 0x000000ba00ba7308 */ /* 0x000fea0000000800 */
[C---:B------:R-:W-:Y:S05]  /*1fc00*/  HMMA.16816.F32.BF16 R132, R148.reuse, R160, R132 ;  /* 0x000000a09484723c */ /* 0x040fea0000041884 */
[----:B------:R-:W1:Y:S03]  /*1fc10*/  MUFU.EX2 R187, R187 ;  /* 0x000000bb00bb7308 */ /* 0x000e660000000800 */
[C---:B------:R-:W-:Y:S01]  /*1fc20*/  HMMA.16816.F32.BF16 R12, R148.reuse, R162, R12 ;  /* 0x000000a2940c723c */ /* 0x040fe2000004180c */
[----:B------:R-:W3:Y:S07]  /*1fc30*/  LDSM.16.MT88.4 R160, [R231+0x11000] ;  /* 0x01100000e7a0783b */ /* 0x000eee0000004200 */
[C---:B----4-:R-:W-:Y:S08]  /*1fc40*/  HMMA.16816.F32.BF16 R136, R148.reuse, R168, R136 ;  /* 0x000000a89488723c */ /* 0x050ff00000041888 */
[C---:B------:R-:W-:Y:S01]  /*1fc50*/  HMMA.16816.F32.BF16 R140, R148.reuse, R170, R140 ;  /* 0x000000aa948c723c */ /* 0x040fe2000004188c */
[----:B------:R-:W4:Y:S07]  /*1fc60*/  LDSM.16.MT88.4 R168, [R232+0x13000] ;  /* 0x01300000e8a8783b */ /* 0x000f2e0000004200 */
[C---:B-----5:R-:W-:Y:S07]  /*1fc70*/  HMMA.16816.F32.BF16 R16, R148.reuse, R20, R16 ;  /* 0x000000149410723c */ /* 0x060fee0000041810 */
[----:B------:R-:W-:Y:S01]  /*1fc80*/  F2FP.BF16.PACK_AB R20, R181, R180 ;  /* 0x000000b4b514723e */ /* 0x000fe200000010ff */
[----:B------:R-:W-:Y:S01]  /*1fc90*/  HMMA.16816.F32.BF16 R144, R148, R22, R144 ;  /* 0x000000169490723c */ /* 0x000fe20000041890 */
[----:B------:R-:W5:Y:S03]  /*1fca0*/  LDSM.16.MT88.4 R148, [R231+0x13000] ;  /* 0x01300000e794783b */ /* 0x000f660000004200 */
[----:B--2---:R-:W-:Y:S01]  /*1fcb0*/  F2FP.BF16.PACK_AB R21, R183, R182 ;  /* 0x000000b6b715723e */ /* 0x004fe200000010ff */
[----:B------:R-:W-:Y:S02]  /*1fcc0*/  FADD.FTZ R180, R180, R205 ;  /* 0x000000cdb4b47221 */ /* 0x000fe40000010000 */
[----:B-1----:R-:W-:Y:S01]  /*1fcd0*/  F2FP.BF16.PACK_AB R22, R185, R184 ;  /* 0x000000b8b916723e */ /* 0x002fe200000010ff */
[----:B------:R-:W-:Y:S01]  /*1fce0*/  FADD.FTZ R182, R182, R207 ;  /* 0x000000cfb6b67221 */ /* 0x000fe20000010000 */
[----:B------:R-:W-:Y:S03]  /*1fcf0*/  F2FP.BF16.PACK_AB R23, R187, R186 ;  /* 0x000000babb17723e */ /* 0x000fe600000010ff */
[----:B------:R-:W-:Y:S02]  /*1fd00*/  FADD.FTZ R181, R181, R180 ;  /* 0x000000b4b5b57221 */ /* 0x000fe40000010000 */
[----:B------:R-:W-:Y:S02]  /*1fd10*/  FADD.FTZ R183, R183, R182 ;  /* 0x000000b6b7b77221 */ /* 0x000fe40000010000 */
[C---:B---3--:R-:W-:Y:S05]  /*1fd20*/  HMMA.16816.F32.BF16 R4, R20.reuse, R152, R4 ;  /* 0x000000981404723c */ /* 0x048fea0000041804 */
        /* <DEDUP_REMOVED lines=23> */
[----:B------:R-:W3:Y:S07]  /*1fea0*/  LDSM.16.MT88.4 R148, [R231+0x15000] ;  /* 0x01500000e794783b */ /* 0x000eee0000004200 */
[C---:B------:R-:W-:Y:S07]  /*1feb0*/  HMMA.16816.F32.BF16 R84, R20.reuse, R176, R84 ;  /* 0x000000b01454723c */ /* 0x040fee0000041854 */
[-CC-:B------:R-:W-:Y:S01]  /*1fec0*/  FFMA.FTZ R176, R28, R166.reuse, -R199.reuse ;  /* 0x000000a61cb07223 */ /* 0x180fe200000108c7 */
[C---:B------:R-:W-:Y:S04]  /*1fed0*/  HMMA.16816.F32.BF16 R88, R20.reuse, R178, R88 ;  /* 0x000000b21458723c */ /* 0x040fe80000041858 */
[-CC-:B------:R-:W-:Y:S01]  /*1fee0*/  FFMA.FTZ R177, R29, R166.reuse, -R199.reuse ;  /* 0x000000a61db17223 */ /* 0x180fe200000108c7 */
[----:B------:R-:W-:Y:S01]  /*1fef0*/  MUFU.EX2 R176, R176 ;  /* 0x000000b000b07308 */ /* 0x000fe20000000800 */
[-C--:B------:R-:W-:Y:S02]  /*1ff00*/  FFMA.FTZ R199, R33, R166.reuse, -R199 ;  /* 0x000000a621c77223 */ /* 0x080fe400000108c7 */
[C---:B-1----:R-:W-:Y:S04]  /*1ff10*/  HMMA.16816.F32.BF16 R92, R20.reuse, R152, R92 ;  /* 0x00000098145c723c */ /* 0x042fe8000004185c */
[-CC-:B------:R-:W-:Y:S02]  /*1ff20*/  FFMA.FTZ R178, R30, R166.reuse, -R197.reuse ;  /* 0x000000a61eb27223 */ /* 0x180fe400000108c5 */
[-CC-:B------:R-:W-:Y:S01]  /*1ff30*/  FFMA.FTZ R179, R31, R166.reuse, -R197.reuse ;  /* 0x000000a61fb37223 */ /* 0x180fe200000108c5 */
[----:B------:R-:W-:Y:S01]  /*1ff40*/  MUFU.EX2 R199, R199 ;  /* 0x000000c700c77308 */ /* 0x000fe20000000800 */
[C---:B------:R-:W-:Y:S01]  /*1ff50*/  HMMA.16816.F32.BF16 R96, R20.reuse, R154, R96 ;  /* 0x0000009a1460723c */ /* 0x040fe20000041860 */
[----:B------:R-:W1:Y:S03]  /*1ff60*/  LDSM.16.MT88.4 R28, [R233+0x17000] ;  /* 0x01700000e91c783b */ /* 0x000e660000004200 */
[----:B------:R-:W-:Y:S04]  /*1ff70*/  FFMA.FTZ R197, R35, R166, -R197 ;  /* 0x000000a623c57223 */ /* 0x000fe800000108c5 */
[C---:B--2---:R-:W-:Y:S01]  /*1ff80*/  HMMA.16816.F32.BF16 R100, R20.reuse, R24, R100 ;  /* 0x000000181464723c */ /* 0x044fe20000041864 */
[----:B------:R-:W2:Y:S01]  /*1ff90*/  LDSM.16.MT88.4 R152, [R232+0x17000] ;  /* 0x01700000e898783b */ /* 0x000ea20000004200 */
[----:B------:R-:W4:Y:S06]  /*1ffa0*/  MUFU.EX2 R177, R177 ;  /* 0x000000b100b17308 */ /* 0x000f2c0000000800 */
[C---:B------:R-:W-:Y:S01]  /*1ffb0*/  HMMA.16816.F32.BF16 R104, R20.reuse, R26, R104 ;  /* 0x0000001a1468723c */ /* 0x040fe20000041868 */
[----:B------:R-:W5:Y:S03]  /*1ffc0*/  LDSM.16.MT88.4 R24, [R230+0x17000] ;  /* 0x01700000e618783b */ /* 0x000f660000004200 */
[----:B------:R-:W-:Y:S04]  /*1ffd0*/  MUFU.EX2 R178, R178 ;  /* 0x000000b200b27308 */ /* 0x000fe80000000800 */
[C---:B---3--:R-:W-:Y:S01]  /*1ffe0*/  HMMA.16816.F32.BF16 R108, R20.reuse, R148, R108 ;  /* 0x00000094146c723c */ /* 0x048fe2000004186c */
[----:B------:R-:W-:Y:S05]  /*1fff0*/  LDSM.16.MT88.4 R32, [R231+0x11800] ;  /* 0x01180000e720783b */ /* 0x000fea0000004200 */
[----:B------:R-:W3:Y:S02]  /*20000*/  MUFU.EX2 R179, R179 ;  /* 0x000000b300b37308 */ /* 0x000ee40000000800 */
[C---:B------:R-:W-:Y:S01]  /*20010*/  HMMA.16816.F32.BF16 R112, R20.reuse, R150, R112 ;  /* 0x000000961470723c */ /* 0x040fe20000041870 */
[----:B------:R-:W3:Y:S07]  /*20020*/  LDSM.16.MT88.4 R148, [R233+0x11800] ;  /* 0x01180000e994783b */ /* 0x000eee0000004200 */
[C---:B------:R-:W-:Y:S01]  /*20030*/  HMMA.16816.F32.BF16 R116, R20.reuse, R156, R116 ;  /* 0x0000009c1474723c */ /* 0x040fe20000041874 */
[----:B------:R-:W2:Y:S07]  /*20040*/  MUFU.EX2 R197, R197 ;  /* 0x000000c500c57308 */ /* 0x000eae0000000800 */
[C---:B------:R-:W-:Y:S08]  /*20050*/  HMMA.16816.F32.BF16 R120, R20.reuse, R158, R120 ;  /* 0x0000009e1478723c */ /* 0x040ff00000041878 */
[C---:B-1----:R-:W-:Y:S08]  /*20060*/  HMMA.16816.F32.BF16 R124, R20.reuse, R28, R124 ;  /* 0x0000001c147c723c */ /* 0x042ff0000004187c */
[C---:B------:R-:W-:Y:S01]  /*20070*/  HMMA.16816.F32.BF16 R128, R20.reuse, R30, R128 ;  /* 0x0000001e1480723c */ /* 0x040fe20000041880 */
[----:B------:R-:W1:Y:S07]  /*20080*/  LDSM.16.MT88.4 R28, [R230+0x11800] ;  /* 0x01180000e61c783b */ /* 0x000e6e0000004200 */
[C---:B--2---:R-:W-:Y:S08]  /*20090*/  HMMA.16816.F32.BF16 R132, R20.reuse, R152, R132 ;  /* 0x000000981484723c */ /* 0x044ff00000041884 */
[C---:B------:R-:W-:Y:S01]  /*200a0*/  HMMA.16816.F32.BF16 R12, R20.reuse, R154, R12 ;  /* 0x0000009a140c723c */ /* 0x040fe2000004180c */
[----:B------:R-:W-:Y:S07]  /*200b0*/  LDSM.16.MT88.4 R152, [R233+0x15800] ;  /* 0x01580000e998783b */ /* 0x000fee0000004200 */
[C---:B------:R-:W-:Y:S08]  /*200c0*/  HMMA.16816.F32.BF16 R136, R20.reuse, R160, R136 ;  /* 0x000000a01488723c */ /* 0x040ff00000041888 */
[C---:B------:R-:W-:Y:S08]  /*200d0*/  HMMA.16816.F32.BF16 R140, R20.reuse, R162, R140 ;  /* 0x000000a2148c723c */ /* 0x040ff0000004188c */
[C---:B-----5:R-:W-:Y:S08]  /*200e0*/  HMMA.16816.F32.BF16 R16, R20.reuse, R24, R16 ;  /* 0x000000181410723c */ /* 0x060ff00000041810 */
[----:B------:R-:W-:Y:S01]  /*200f0*/  HMMA.16816.F32.BF16 R144, R20, R26, R144 ;  /* 0x0000001a1490723c */ /* 0x000fe20000041890 */
[----:B------:R-:W2:Y:S06]  /*20100*/  LDSM.16.MT88.4 R24, [R233+0x13800] ;  /* 0x01380000e918783b */ /* 0x000eac0000004200 */
[----:B----4-:R-:W-:Y:S01]  /*20110*/  F2FP.BF16.PACK_AB R20, R177, R176 ;  /* 0x000000b0b114723e */ /* 0x010fe200000010ff */
[----:B------:R-:W-:Y:S01]  /*20120*/  FADD.FTZ R176, R176, R185 ;  /* 0x000000b9b0b07221 */ /* 0x000fe20000010000 */
[----:B---3--:R-:W-:Y:S03]  /*20130*/  F2FP.BF16.PACK_AB R21, R179, R178 ;  /* 0x000000b2b315723e */ /* 0x008fe600000010ff */
[----:B------:R-:W-:Y:S01]  /*20140*/  F2FP.BF16.PACK_AB R22, R199, R202 ;  /* 0x000000cac716723e */ /* 0x000fe200000010ff */
[----:B------:R-:W-:Y:S01]  /*20150*/  FADD.FTZ R177, R177, R176 ;  /* 0x000000b0b1b17221 */ /* 0x000fe20000010000 */
[----:B------:R-:W-:Y:S01]  /*20160*/  F2FP.BF16.PACK_AB R23, R197, R204 ;  /* 0x000000ccc517723e */ /* 0x000fe200000010ff */
[----:B------:R-:W-:Y:S02]  /*20170*/  FADD.FTZ R178, R178, R187 ;  /* 0x000000bbb2b27221 */ /* 0x000fe40000010000 */
[----:B------:R-:W-:Y:S02]  /*20180*/  FADD.FTZ R202, R202, R177 ;  /* 0x000000b1caca7221 */ /* 0x000fe40000010000 */
[----:B------:R-:W-:Y:S02]  /*20190*/  FADD.FTZ R179, R179, R178 ;  /* 0x000000b2b3b37221 */ /* 0x000fe40000010000 */
[C---:B------:R-:W-:Y:S01]  /*201a0*/  HMMA.16816.F32.BF16 R160, R20.reuse, R148, R4 ;  /* 0x0000009414a0723c */ /* 0x040fe20000041804 */
[----:B------:R-:W3:Y:S02]  /*201b0*/  LDSM.16.MT88.4 R4, [R232+0x13800] ;  /* 0x01380000e804783b */ /* 0x000ee40000004200 */
[----:B------:R-:W-:Y:S02]  /*201c0*/  FADD.FTZ R2, R199, R202 ;  /* 0x000000cac7027221 */ /* 0x000fe40000010000 */
[----:B------:R-:W-:Y:S03]  /*201d0*/  FADD.FTZ R204, R204, R179 ;  /* 0x000000b3cccc7221 */ /* 0x000fe60000010000 */
[C---:B------:R-:W-:Y:S01]  /*201e0*/  HMMA.16816.F32.BF16 R156, R20.reuse, R150, R8 ;  /* 0x00000096149c723c */ /* 0x040fe20000041808 */
[----:B------:R-:W4:Y:S03]  /*201f0*/  LDSM.16.MT88.4 R8, [R231+0x13800] ;  /* 0x01380000e708783b */ /* 0x000f260000004200 */
[----:B------:R-:W-:Y:S04]  /*20200*/  FADD.FTZ R249, R197, R204 ;  /* 0x000000ccc5f97221 */ /* 0x000fe80000010000 */
[C---:B------:R-:W-:Y:S01]  /*20210*/  HMMA.16816.F32.BF16 R36, R20.reuse, R168, R36 ;  /* 0x000000a81424723c */ /* 0x040fe20000041824 */
[----:B------:R-:W5:Y:S07]  /*20220*/  LDSM.16.MT88.4 R148, [R230+0x13800] ;  /* 0x01380000e694783b */ /* 0x000f6e0000004200 */
[C---:B------:R-:W-:Y:S01]  /*20230*/  HMMA.16816.F32.BF16 R40, R20.reuse, R170, R40 ;  /* 0x000000aa1428723c */ /* 0x040fe20000041828 */
[----:B------:R-:W-:Y:S07]  /*20240*/  LDSM.16.MT88.4 R168, [R230+0x15800] ;  /* 0x01580000e6a8783b */ /* 0x000fee0000004200 */
[C---:B------:R-:W-:Y:S01]  /*20250*/  HMMA.16816.F32.BF16 R44, R20.reuse, R32, R44 ;  /* 0x00000020142c723c */ /* 0x040fe2000004182c */
[----:B------:R-:W-:Y:S07]  /*20260*/  STL [R1], R2 ;  /* 0x0000000201007387 */ /* 0x000fee0000100800 */
        /* <DEDUP_REMOVED lines=31> */
[----:B------:R-:W-:Y:S01]  /*20460*/  HMMA.16816.F32.BF16 R144, R20, R10, R144 ;  /* 0x0000000a1490723c */ /* 0x000fe20000041890 */
[----:B------:R-:W-:-:S07]  /*20470*/  @P0 BRA `(.L_x_2715) ;  /* 0xffffc67000000947 */ /* 0x000fce000383ffff */
.L_x_2706:
        /* <DEDUP_REMOVED lines=12> */
.L_x_2729:
        /* <DEDUP_REMOVED lines=8> */
.L_x_2730:
        /* <DEDUP_REMOVED lines=300> */
[----:B------:R-:W1:Y:S01]  /*21880*/  LD.E.64 R80, [R8.64+0x88] ;  /* 0x0000880408507980 */ /* 0x000e62000c101b00 */
[----:B---3--:R-:W3:Y:S01]  /*21890*/  @P4 MUFU.LG2 R17, R11 ;  /* 0x0000000b00114308 */ /* 0x008ee20000000c00 */
        /* <DEDUP_REMOVED lines=28> */
.L_x_2719:
[----:B------:R-:W-:Y:S02]  /*21a60*/  ULDC.64 UR4, c[0x0][0x118] ;  /* 0x0000460000047ab9 */ /* 0x000fe40000000a00 */
[----:B------:R-:W2:Y:S04]  /*21a70*/  LD.E R2, [R8.64+0x60] ;  /* 0x0000600408027980 */ /* 0x000ea8000c101900 */
[----:B------:R-:W3:Y:S01]  /*21a80*/  LD.E R242, [R8.64+0xb4] ;  /* 0x0000b40408f27980 */ /* 0x000ee2000c101900 */
[----:B--2---:R-:W-:-:S04]  /*21a90*/  IMAD R3, R2, R238, R237 ;  /* 0x000000ee02037224 */ /* 0x004fc800078e02ed */
[----:B---3--:R-:W-:Y:S02]  /*21aa0*/  IMAD R242, R242, R3, RZ ;  /* 0x00000003f2f27224 */ /* 0x008fe400078e02ff */
.L_x_2720:
[----:B------:R-:W-:Y:S05]  /*21ab0*/  BSYNC B0 ;  /* 0x0000000000007941 */ /* 0x000fea0003800000 */
.L_x_2718:
[----:B------:R-:W-:Y:S02]  /*21ac0*/  ULDC.64 UR4, c[0x0][0x118] ;  /* 0x0000460000047ab9 */ /* 0x000fe40000000a00 */
[----:B------:R1:W5:Y:S04]  /*21ad0*/  LD.E.64 R82, [R8.64+0x70] ;  /* 0x0000700408527980 */ /* 0x000368000c101b00 */
[----:B------:R1:W5:Y:S01]  /*21ae0*/  LD.E.64 R84, [R8.64+0xa0] ;  /* 0x0000a00408547980 */ /* 0x000362000c101b00 */
[----:B------:R-:W-:Y:S01]  /*21af0*/  WARPSYNC 0xffffffff ;  /* 0xffffffff00007948 */ /* 0x000fe20003800000 */
[----:B------:R-:W-:Y:S01]  /*21b00*/  SHF.R.S32.HI R11, RZ, 0x1f, R12 ;  /* 0x0000001fff0b7819 */ /* 0x000fe2000001140c */
[----:B------:R-:W-:Y:S01]  /*21b10*/  BSSY B0, `(.L_x_2721) ;  /* 0x000002f000007945 */ /* 0x000fe20003800000 */
[----:B------:R-:W-:Y:S06]  /*21b20*/  BAR.SYNC.DEFER_BLOCKING 0x0 ;  /* 0x0000000000007b1d */ /* 0x000fec0000010000 */
[----:B------:R-:W2:Y:S01]  /*21b30*/  S2R R2, SR_TID.X ;  /* 0x0000000000027919 */ /* 0x000ea20000002100 */
[----:B-1----:R-:W-:-:S02]  /*21b40*/  LOP3.LUT R9, R10, 0xffffffe0, RZ, 0xc0, !PT ;  /* 0xffffffe00a097812 */ /* 0x002fc400078ec0ff */
[----:B------:R-:W-:Y:S01]  /*21b50*/  LEA.HI R10, R11, R12, RZ, 0x2 ;  /* 0x0000000c0b0a7211 */ /* 0x000fe200078f10ff */
[----:B------:R1:W3:Y:S02]  /*21b60*/  LDS.128 R72, [R241] ;  /* 0x00000000f1487984 */ /* 0x0002e40000000c00 */
[----:B------:R-:W-:Y:S01]  /*21b70*/  IMAD.IADD R9, R4, 0x1, -R9 ;  /* 0x0000000104097824 */ /* 0x000fe200078e0a09 */
[----:B------:R-:W-:Y:S01]  /*21b80*/  LOP3.LUT R11, R10, 0xffffffc, RZ, 0xc0, !PT ;  /* 0x0ffffffc0a0b7812 */ /* 0x000fe200078ec0ff */
[----:B------:R1:W4:Y:S01]  /*21b90*/  LDS.128 R68, [R241+0x800] ;  /* 0x00080000f1447984 */ /* 0x0003220000000c00 */
[----:B--2---:R-:W-:-:S03]  /*21ba0*/  SHF.R.S32.HI R3, RZ, 0x1f, R2 ;  /* 0x0000001fff037819 */ /* 0x004fc60000011402 */
[----:B------:R1:W2:Y:S01]  /*21bb0*/  LDS.128 R64, [R241+0x1000] ;  /* 0x00100000f1407984 */ /* 0x0002a20000000c00 */
[----:B------:R-:W-:Y:S02]  /*21bc0*/  LOP3.LUT P0, RZ, R9, 0x3, RZ, 0xc0, !PT ;  /* 0x0000000309ff7812 */ /* 0x000fe4000780c0ff */
[----:B------:R-:W-:Y:S01]  /*21bd0*/  LEA.HI R3, R3, R2, RZ, 0x5 ;  /* 0x0000000203037211 */ /* 0x000fe200078f28ff */
[----:B------:R1:W1:Y:S03]  /*21be0*/  LDS.128 R60, [R241+0x1800] ;  /* 0x00180000f13c7984 */ /* 0x0002660000000c00 */
[----:B------:R-:W-:Y:S01]  /*21bf0*/  LOP3.LUT R3, R3, 0xffffffe0, RZ, 0xc0, !PT ;  /* 0xffffffe003037812 */ /* 0x000fe200078ec0ff */
[----:B------:R1:W1:Y:S04]  /*21c00*/  LDS.128 R56, [R241+0x2000] ;  /* 0x00200000f1387984 */ /* 0x0002680000000c00 */
[----:B------:R1:W1:Y:S01]  /*21c10*/  LDS.128 R52, [R241+0x2800] ;  /* 0x00280000f1347984 */ /* 0x0002620000000c00 */
[----:B------:R-:W-:-:S03]  /*21c20*/  IMAD.IADD R3, R2, 0x1, -R3 ;  /* 0x0000000102037824 */ /* 0x000fc600078e0a03 */
[----:B------:R1:W1:Y:S02]  /*21c30*/  LDS.128 R48, [R241+0x3000] ;  /* 0x00300000f1307984 */ /* 0x0002640000000c00 */
[----:B------:R-:W-:Y:S02]  /*21c40*/  SHF.R.S32.HI R8, RZ, 0x1f, R3 ;  /* 0x0000001fff087819 */ /* 0x000fe40000011403 */
[----:B------:R1:W1:Y:S02]  /*21c50*/  LDS.128 R44, [R241+0x3800] ;  /* 0x00380000f12c7984 */ /* 0x0002640000000c00 */
[----:B------:R-:W-:Y:S01]  /*21c60*/  LEA.HI R8, R8, R3, RZ, 0x2 ;  /* 0x0000000308087211 */ /* 0x000fe200078f10ff */
[----:B------:R-:W-:Y:S01]  /*21c70*/  IMAD.IADD R3, R12, 0x1, -R11 ;  /* 0x000000010c037824 */ /* 0x000fe200078e0a0b */
[----:B------:R1:W1:Y:S02]  /*21c80*/  LDS.128 R40, [R241+0x4000] ;  /* 0x00400000f1287984 */ /* 0x0002640000000c00 */
[----:B------:R-:W-:-:S02]  /*21c90*/  SHF.R.S32.HI R8, RZ, 0x2, R8 ;  /* 0x00000002ff087819 */ /* 0x000fc40000011408 */
[----:B------:R1:W1:Y:S03]  /*21ca0*/  LDS.128 R36, [R241+0x4800] ;  /* 0x00480000f1247984 */ /* 0x0002660000000c00 */
[----:B------:R-:W-:Y:S01]  /*21cb0*/  IMAD R3, R3, 0x10, R8 ;  /* 0x0000001003037824 */ /* 0x000fe200078e0208 */
        /* <DEDUP_REMOVED lines=20> */
.L_x_2722:
[----:B--234-:R-:W-:Y:S05]  /*21e00*/  BSYNC B0 ;  /* 0x0000000000007941 */ /* 0x01cfea0003800000 */
.L_x_2721:
[----:B------:R-:W-:Y:S01]  /*21e10*/  LEA.HI R3, R5, R4, RZ, 0x3 ;  /* 0x0000000405037211 */ /* 0x000fe200078f18ff */
[----:B------:R-:W-:Y:S01]  /*21e20*/  IMAD.SHL.U32 R239, R239, 0x40, RZ ;  /* 0x00000040efef7824 */ /* 0x000fe200078e00ff */
[----:B------:R-:W-:Y:S02]  /*21e30*/  BSSY B0, `(.L_x_2723) ;  /* 0x0000023000007945 */ /* 0x000fe40003800000 */
[----:B------:R-:W-:Y:S01]  /*21e40*/  LOP3.LUT R3, R3, 0xfffffff8, RZ, 0xc0, !PT ;  /* 0xfffffff803037812 */ /* 0x000fe200078ec0ff */
[----:B------:R-:W-:-:S04]  /*21e50*/  IMAD R5, R81, R239, RZ ;  /* 0x000000ef51057224 */ /* 0x000fc800078e02ff */
[----:B------:R-:W-:Y:S01]  /*21e60*/  IMAD.IADD R3, R4, 0x1, -R3 ;  /* 0x0000000104037824 */ /* 0x000fe200078e0a03 */
[----:B------:R-:W-:-:S03]  /*21e70*/  SHF.R.S32.HI R4, RZ, 0x1f, R239 ;  /* 0x0000001fff047819 */ /* 0x000fc600000114ef */
[----:B------:R-:W-:Y:S01]  /*21e80*/  IMAD.SHL.U32 R8, R3, 0x8, RZ ;  /* 0x0000000803087824 */ /* 0x000fe200078e00ff */
[----:B------:R-:W-:Y:S01]  /*21e90*/  SHF.R.S32.HI R3, RZ, 0x1f, R2 ;  /* 0x0000001fff037819 */ /* 0x000fe20000011402 */
[----:B------:R-:W-:-:S03]  /*21ea0*/  IMAD R5, R80, R4, R5 ;  /* 0x0000000450057224 */ /* 0x000fc600078e0205 */
[----:B------:R-:W-:Y:S02]  /*21eb0*/  SHF.R.S32.HI R9, RZ, 0x1f, R8 ;  /* 0x0000001fff097819 */ /* 0x000fe40000011408 */
[----:B------:R-:W-:-:S03]  /*21ec0*/  LEA.HI R3, R3, R2, RZ, 0x3 ;  /* 0x0000000203037211 */ /* 0x000fc600078f18ff */
[----:B------:R-:W-:Y:S01]  /*21ed0*/  IMAD.WIDE.U32 R8, R80, R239, R8 ;  /* 0x000000ef50087225 */ /* 0x000fe200078e0008 */
[----:B------:R-:W-:-:S03]  /*21ee0*/  SHF.R.S32.HI R3, RZ, 0x3, R3 ;  /* 0x00000003ff037819 */ /* 0x000fc60000011403 */
[----:B------:R-:W-:Y:S01]  /*21ef0*/  IMAD.IADD R239, R240, 0x1, -R239 ;  /* 0x00000001f0ef7824 */ /* 0x000fe200078e0aef */
[----:B------:R-:W-:-:S04]  /*21f00*/  IADD3 R6, P0, R6, R8, RZ ;  /* 0x0000000806067210 */ /* 0x000fc80007f1e0ff */
[----:B------:R-:W-:Y:S01]  /*21f10*/  IADD3.X R7, R0, R9, R5, P0, !PT ;  /* 0x0000000900077210 */ /* 0x000fe200007fe405 */
[----:B------:R-:W-:Y:S01]  /*21f20*/  IMAD R5, R15, R237, RZ ;  /* 0x000000ed0f057224 */ /* 0x000fe200078e02ff */
[----:B------:R-:W-:Y:S02]  /*21f30*/  ISETP.GE.AND P0, PT, R3, R239, PT ;  /* 0x000000ef0300720c */ /* 0x000fe40003f06270 */
[----:B------:R-:W-:-:S05]  /*21f40*/  SHF.R.S32.HI R0, RZ, 0x1f, R237 ;  /* 0x0000001fff007819 */ /* 0x000fca00000114ed */
[C---:B------:R-:W-:Y:S01]  /*21f50*/  IMAD R0, R14.reuse, R0, R5 ;  /* 0x000000000e007224 */ /* 0x040fe200078e0205 */
[----:B------:R-:W-:Y:S01]  /*21f60*/  SHF.R.S32.HI R5, RZ, 0x1f, R3 ;  /* 0x0000001fff057819 */ /* 0x000fe20000011403 */
[----:B------:R-:W-:-:S04]  /*21f70*/  IMAD.WIDE.U32 R14, R14, R237, R6 ;  /* 0x000000ed0e0e7225 */ /* 0x000fc800078e0006 */
[----:B------:R-:W-:Y:S01]  /*21f80*/  IMAD.IADD R11, R15, 0x1, R0 ;  /* 0x000000010f0b7824 */ /* 0x000fe200078e0200 */
[----:B------:R-:W-:Y:S05]  /*21f90*/  @P0 BRA `(.L_x_2724) ;  /* 0x000000c000000947 */ /* 0x000fea0003800000 */
[----:B------:R-:W-:Y:S01]  /*21fa0*/  MOV R10, R14 ;  /* 0x0000000e000a7202 */ /* 0x000fe20000000f00 */
[----:B------:R-:W-:Y:S01]  /*21fb0*/  IMAD R0, R81, R3, RZ ;  /* 0x0000000351007224 */ /* 0x000fe200078e02ff */
[----:B------:R-:W-:-:S03]  /*21fc0*/  ULDC.64 UR4, c[0x0][0x118] ;  /* 0x0000460000047ab9 */ /* 0x000fc60000000a00 */
[----:B------:R-:W-:-:S04]  /*21fd0*/  IMAD.WIDE.U32 R6, R3, R80, R10 ;  /* 0x0000005003067225 */ /* 0x000fc800078e000a */
[----:B------:R-:W-:Y:S01]  /*21fe0*/  IMAD R0, R80, R5, R0 ;  /* 0x0000000550007224 */ /* 0x000fe200078e0200 */
[----:B-----5:R-:W-:-:S04]  /*21ff0*/  LEA R8, P0, R6, R82, 0x1 ;  /* 0x0000005206087211 */ /* 0x020fc800078008ff */
[----:B------:R-:W-:-:S04]  /*22000*/  IADD3 R7, R7, R0, RZ ;  /* 0x0000000007077210 */ /* 0x000fc80007ffe0ff */
[----:B------:R-:W-:-:S05]  /*22010*/  LEA.HI.X R9, R6, R83, R7, 0x1, P0 ;  /* 0x0000005306097211 */ /* 0x000fca00000f0c07 */
[----:B------:R2:W-:Y:S04]  /*22020*/  ST.E.128 [R8.64], R72 ;  /* 0x0000004808007985 */ /* 0x0005e8000c101d04 */
[----:B-1----:R2:W-:Y:S04]  /*22030*/  ST.E.128 [R8.64+0x80], R56 ;  /* 0x0000803808007985 */ /* 0x0025e8000c101d04 */
[----:B------:R2:W-:Y:S04]  /*22040*/  ST.E.128 [R8.64+0x100], R40 ;  /* 0x0001002808007985 */ /* 0x0005e8000c101d04 */
[----:B------:R2:W-:Y:S02]  /*22050*/  ST.E.128 [R8.64+0x180], R24 ;  /* 0x0001801808007985 */ /* 0x0005e4000c101d04 */
.L_x_2724:
[----:B------:R-:W-:Y:S05]  /*22060*/  BSYNC B0 ;  /* 0x0000000000007941 */ /* 0x000fea0003800000 */
.L_x_2723:
[----:B------:R-:W-:Y:S01]  /*22070*/  IADD3 R0, R3, 0x10, RZ ;  /* 0x0000001003007810 */ /* 0x000fe20007ffe0ff */
[----:B------:R-:W-:Y:S03]  /*22080*/  BSSY B0, `(.L_x_2725) ;  /* 0x0000012000007945 */ /* 0x000fe60003800000 */
[----:B------:R-:W-:-:S13]  /*22090*/  ISETP.GE.AND P0, PT, R0, R239, PT ;  /* 0x000000ef0000720c */ /* 0x000fda0003f06270 */
[----:B------:R-:W-:Y:S05]  /*220a0*/  @P0 BRA `(.L_x_2726) ;  /* 0x000000f000000947 */ /* 0x000fea0003800000 */
[----:B--2---:R-:W-:Y:S01]  /*220b0*/  IADD3 R9, P0, R3, 0x10, RZ ;  /* 0x0000001003097810 */ /* 0x004fe20007f1e0ff */
[----:B------:R-:W-:Y:S01]  /*220c0*/  IMAD.MOV.U32 R12, RZ, RZ, R14 ;  /* 0x000000ffff0c7224 */ /* 0x000fe200078e000e */
[----:B------:R-:W-:Y:S01]  /*220d0*/  MOV R13, R11 ;  /* 0x0000000b000d7202 */ /* 0x000fe20000000f00 */
[----:B------:R-:W-:Y:S02]  /*220e0*/  ULDC.64 UR4, c[0x0][0x118] ;  /* 0x0000460000047ab9 */ /* 0x000fe40000000a00 */
[----:B------:R-:W-:Y:S02]  /*220f0*/  IMAD.X R7, RZ, RZ, R5, P0 ;  /* 0x000000ffff077224 */ /* 0x000fe400000e0605 */
[----:B------:R-:W-:-:S04]  /*22100*/  IMAD.WIDE.U32 R12, R80, R9, R12 ;  /* 0x00000009500c7225 */ /* 0x000fc800078e000c */
[----:B------:R-:W-:Y:S01]  /*22110*/  IMAD R7, R7, R80, RZ ;  /* 0x0000005007077224 */ /* 0x000fe200078e02ff */
[----:B-----5:R-:W-:-:S03]  /*22120*/  LEA R6, P0, R12, R82, 0x1 ;  /* 0x000000520c067211 */ /* 0x020fc600078008ff */
[----:B------:R-:W-:-:S05]  /*22130*/  IMAD R7, R81, R9, R7 ;  /* 0x0000000951077224 */ /* 0x000fca00078e0207 */
[----:B------:R-:W-:-:S04]  /*22140*/  IADD3 R7, R13, R7, RZ ;  /* 0x000000070d077210 */ /* 0x000fc80007ffe0ff */
[----:B------:R-:W-:-:S05]  /*22150*/  LEA.HI.X R7, R12, R83, R7, 0x1, P0 ;  /* 0x000000530c077211 */ /* 0x000fca00000f0c07 */
[----:B------:R2:W-:Y:S04]  /*22160*/  ST.E.128 [R6.64], R68 ;  /* 0x0000004406007985 */ /* 0x0005e8000c101d04 */
[----:B-1----:R2:W-:Y:S04]  /*22170*/  ST.E.128 [R6.64+0x80], R52 ;  /* 0x0000803406007985 */ /* 0x0025e8000c101d04 */
[----:B------:R2:W-:Y:S04]  /*22180*/  ST.E.128 [R6.64+0x100], R36 ;  /* 0x0001002406007985 */ /* 0x0005e8000c101d04 */
[----:B------:R2:W-:Y:S02]  /*22190*/  ST.E.128 [R6.64+0x180], R20 ;  /* 0x0001801406007985 */ /* 0x0005e4000c101d04 */
.L_x_2726:
[----:B------:R-:W-:Y:S05]  /*221a0*/  BSYNC B0 ;  /* 0x0000000000007941 */ /* 0x000fea0003800000 */
.L_x_2725:
        /* <DEDUP_REMOVED lines=19> */
.L_x_2728:
[----:B------:R-:W-:Y:S05]  /*222e0*/  BSYNC B0 ;  /* 0x0000000000007941 */ /* 0x000fea0003800000 */
.L_x_2727:
[----:B------:R-:W-:Y:S01]  /*222f0*/  IADD3 R0, R3, 0x30, RZ ;  /* 0x0000003003007810 */ /* 0x000fe20007ffe0ff */
[----:B------:R-:W-:-:S03]  /*22300*/  IMAD.MOV.U32 R237, RZ, RZ, 0x0 ;  /* 0x00000000ffed7424 */ /* 0x000fc600078e00ff */
[----:B------:R-:W-:-:S13]  /*22310*/  ISETP.GE.AND P0, PT, R0, R239, PT ;  /* 0x000000ef0000720c */ /* 0x000fda0003f06270 */
[----:B------:R-:W-:Y:S05]  /*22320*/  @P0 RET.REL.NODEC R236 `(_ZN5flash24flash_fwd_splitkv_kernelI23Flash_fwd_kernel_traitsILi256ELi64ELi64ELi4ELb0ELb0EN7cutlass10bfloat16_tE19Flash_kernel_traitsILi256ELi64ELi64ELi4ES3_EELb1ELb0ELb0ELb0ELb1ELb0ELb0ELb1EEEvNS_16Flash_fwd_paramsE) ;  /* 0xfffddcd0ec000950 */ /* 0x000fea0003c3ffff */
[----:B------:R-:W-:Y:S01]  /*22330*/  IADD3 R3, P0, R3, 0x30, RZ ;  /* 0x0000003003037810 */ /* 0x000fe20007f1e0ff */
[----:B--2---:R-:W-:Y:S01]  /*22340*/  IMAD.MOV.U32 R7, RZ, RZ, R11 ;  /* 0x000000ffff077224 */ /* 0x004fe200078e000b */
[----:B------:R-:W-:Y:S01]  /*22350*/  MOV R6, R14 ;  /* 0x0000000e00067202 */ /* 0x000fe20000000f00 */
[----:B------:R-:W-:Y:S01]  /*22360*/  IMAD.MOV.U32 R237, RZ, RZ, 0x0 ;  /* 0x00000000ffed7424 */ /* 0x000fe200078e00ff */
[----:B------:R-:W-:Y:S01]  /*22370*/  IADD3.X R5, RZ, R5, RZ, P0, !PT ;  /* 0x00000005ff057210 */ /* 0x000fe200007fe4ff */
[----:B------:R-:W-:Y:S02]  /*22380*/  ULDC.64 UR4, c[0x0][0x118] ;  /* 0x0000460000047ab9 */ /* 0x000fe40000000a00 */
[----:B------:R-:W-:-:S04]  /*22390*/  IMAD.WIDE.U32 R6, R80, R3, R6 ;  /* 0x0000000350067225 */ /* 0x000fc800078e0006 */
[----:B------:R-:W-:Y:S01]  /*223a0*/  IMAD R5, R5, R80, RZ ;  /* 0x0000005005057224 */ /* 0x000fe200078e02ff */
[----:B-----5:R-:W-:-:S03]  /*223b0*/  LEA R2, P0, R6, R82, 0x1 ;  /* 0x0000005206027211 */ /* 0x020fc600078008ff */
[----:B------:R-:W-:-:S05]  /*223c0*/  IMAD R5, R81, R3, R5 ;  /* 0x0000000351057224 */ /* 0x000fca00078e0205 */
[----:B------:R-:W-:-:S04]  /*223d0*/  IADD3 R5, R7, R5, RZ ;  /* 0x0000000507057210 */ /* 0x000fc80007ffe0ff */
[----:B------:R-:W-:-:S05]  /*223e0*/  LEA.HI.X R3, R6, R83, R5, 0x1, P0 ;  /* 0x0000005306037211 */ /* 0x000fca00000f0c05 */
[----:B-1----:R1:W-:Y:S04]  /*223f0*/  ST.E.128 [R2.64], R60 ;  /* 0x0000003c02007985 */ /* 0x0023e8000c101d04 */
[----:B------:R1:W-:Y:S04]  /*22400*/  ST.E.128 [R2.64+0x80], R44 ;  /* 0x0000802c02007985 */ /* 0x0003e8000c101d04 */
[----:B------:R1:W-:Y:S04]  /*22410*/  ST.E.128 [R2.64+0x100], R28 ;  /* 0x0001001c02007985 */ /* 0x0003e8000c101d04 */
[----:B------:R1:W-:Y:S01]  /*22420*/  ST.E.128 [R2.64+0x180], R76 ;  /* 0x0001804c02007985 */ /* 0x0003e2000c101d04 */
[----:B------:R-:W-:Y:S05]  /*22430*/  RET.REL.NODEC R236 `(_ZN5flash24flash_fwd_splitkv_kernelI23Flash_fwd_kernel_traitsILi256ELi64ELi64ELi4ELb0ELb0EN7cutlass10bfloat16_tE19Flash_kernel_traitsILi256ELi64ELi64ELi4ES3_EELb1ELb0ELb0ELb0ELb1ELb0ELb0ELb1EEEvNS_16Flash_fwd_paramsE) ;  /* 0xfffddbc0ec007950 */ /* 0x000fea0003c3ffff */
.L_x_2716:
[----:B------:R2:W5:Y:S01]  /*22440*/  LDL R7, [R1] ;  /* 0x0000000001077983 */ /* 0x0005620000100800 */
[----:B------:R-:W-:-:S02]  /*22450*/  MOV R6, 0x2 ;  /* 0x0000000200067802 */ /* 0x000fc40000000f00 */
[----:B------:R-:W-:Y:S02]  /*22460*/  MOV R4, 0x22480 ;  /* 0x0002248000047802 */ /* 0x000fe40000000f00 */
[----:B-12--5:R-:W-:Y:S05]  /*22470*/  CALL.REL.NOINC `($__internal_18_$__cuda_sm70_shflsync_bfly_p) ;  /* 0x000000f000007944 */ /* 0x026fea0003c00000 */
[----:B-12---:R-:W-:Y:S05]  /*22480*/  BRA `(.L_x_2729) ;  /* 0xffffe0b000007947 */ /* 0x006fea000383ffff */
.L_x_2717:
[----:B------:R-:W-:Y:S02]  /*22490*/  MOV R6, 0x1 ;  /* 0x0000000100067802 */ /* 0x000fe40000000f00 */
[----:B------:R-:W-:Y:S02]  /*224a0*/  MOV R4, 0x224c0 ;  /* 0x000224c000047802 */ /* 0x000fe40000000f00 */
[----:B-1---5:R-:W-:Y:S05]  /*224b0*/  CALL.REL.NOINC `($__internal_18_$__cuda_sm70_shflsync_bfly_p) ;  /* 0x000000b000007944 */ /* 0x022fea0003c00000 */
[----:B--2---:R-:W-:Y:S01]  /*224c0*/  FADD.FTZ R11, R7, R6 ;  /* 0x00000006070b7221 */ /* 0x004fe20000010000 */
[----:B-1----:R-:W-:Y:S02]  /*224d0*/  MOV R7, R249 ;  /* 0x000000f900077202 */ /* 0x002fe40000000f00 */
[----:B------:R-:W-:Y:S02]  /*224e0*/  MOV R6, 0x2 ;  /* 0x0000000200067802 */ /* 0x000fe40000000f00 */
[----:B------:R-:W-:Y:S02]  /*224f0*/  MOV R4, 0x22510 ;  /* 0x0002251000047802 */ /* 0x000fe40000000f00 */
[----:B------:R-:W-:Y:S05]  /*22500*/  CALL.REL.NOINC `($__internal_18_$__cuda_sm70_shflsync_bfly_p) ;  /* 0x0000006000007944 */ /* 0x000fea0003c00000 */
[----:B--2---:R-:W-:Y:S01]  /*22510*/  FADD.FTZ R10, R249, R6 ;  /* 0x00000006f90a7221 */ /* 0x004fe20000010000 */
[----:B------:R-:W-:Y:S02]  /*22520*/  MOV R6, 0x1 ;  /* 0x0000000100067802 */ /* 0x000fe40000000f00 */
[----:B------:R-:W-:-:S02]  /*22530*/  MOV R4, 0x22560 ;  /* 0x0002256000047802 */ /* 0x000fc40000000f00 */
[----:B-1----:R-:W-:Y:S02]  /*22540*/  MOV R7, R10 ;  /* 0x0000000a00077202 */ /* 0x002fe40000000f00 */
[----:B------:R-:W-:Y:S05]  /*22550*/  CALL.REL.NOINC `($__internal_18_$__cuda_sm70_shflsync_bfly_p) ;  /* 0x0000001000007944 */ /* 0x000fea0003c00000 */
[----:B-12---:R-:W-:Y:S05]  /*22560*/  BRA `(.L_x_2730) ;  /* 0xffffe05000007947 */ /* 0x006fea000383ffff */
        .weak           $__internal_18_$__cuda_sm70_shflsync_bfly_p
        .type           $__internal_18_$__cuda_sm70_shflsync_bfly_p,@function
        .size           $__internal_18_$__cuda_sm70_shflsync_bfly_p,(.L_x_4883 - $__internal_18_$__cuda_sm70_shflsync_bfly_p)
$__internal_18_$__cuda_sm70_shflsync_bfly_p:
[----:B------:R-:W-:Y:S01]  /*22570*/  MOV R12, R4 ;  /* 0x00000004000c7202 */ /* 0x000fe20000000f00 */
[----:B------:R-:W-:Y:S04]  /*22580*/  WARPSYNC R0 ;  /* 0x0000000000007348 */ /* 0x000fe80003800000 */
[----:B------:R-:W-:Y:S01]  /*22590*/  MOV R13, 0x0 ;  /* 0x00000000000d7802 */ /* 0x000fe20000000f00 */
[----:B------:R1:W2:Y:S03]  /*225a0*/  SHFL.BFLY PT, R6, R7, R6, R5 ;  /* 0x0c00000607067389 */ /* 0x0002a600000e0005 */
[----:B------:R-:W-:Y:S05]  /*225b0*/  RET.REL.NODEC R12 `(_ZN5flash24flash_fwd_splitkv_kernelI23Flash_fwd_kernel_traitsILi256ELi64ELi64ELi4ELb0ELb0EN7cutlass10bfloat16_tE19Flash_kernel_traitsILi256ELi64ELi64ELi4ES3_EELb1ELb0ELb0ELb0ELb1ELb0ELb0ELb1EEEvNS_16Flash_fwd_paramsE) ;  /* 0xfffdda400c007950 */ /* 0x000fea0003c3ffff */
.L_x_2731:
        /* <DEDUP_REMOVED lines=12> */
.L_x_4883:


//--------------------- .text._ZN5flash24flash_fwd_splitkv_kernelI23Flash_fwd_kernel_traitsILi256ELi64ELi64ELi4ELb0ELb0EN7cutlass10bfloat16_tE19Flash_kernel_traitsILi256ELi64ELi64ELi4ES3_EELb1ELb0ELb0ELb0ELb1ELb1ELb0ELb1EEEvNS_16Flash_fwd_paramsE --------------------------
	.section	.text._ZN5flash24flash_fwd_splitkv_kernelI23Flash_fwd_kernel_traitsILi256ELi64ELi64ELi4ELb0ELb0EN7cutlass10bfloat16_tE19Flash_kernel_traitsILi256ELi64ELi64ELi4ES3_EELb1ELb0ELb0ELb0ELb1ELb1ELb0ELb1EEEvNS_16Flash_fwd_paramsE,"ax",@progbits
	.sectioninfo	@"SHI_REGISTERS=255"
	.align	128
        .global         _ZN5flash24flash_fwd_splitkv_kernelI23Flash_fwd_kernel_traitsILi256ELi64ELi64ELi4ELb0ELb0EN7cutlass10bfloat16_tE19Flash_kernel_traitsILi256ELi64ELi64ELi4ES3_EELb1ELb0ELb0ELb0ELb1ELb1ELb0ELb1EEEvNS_16Flash_fwd_paramsE
        .type           _ZN5flash24flash_fwd_splitkv_kernelI23Flash_fwd_kernel_traitsILi256ELi64ELi64ELi4ELb0ELb0EN7cutlass10bfloat16_tE19Flash_kernel_traitsILi256ELi64ELi64ELi4ES3_EELb1ELb0ELb0ELb0ELb1ELb1ELb0ELb1EEEvNS_16Flash_fwd_paramsE,@function
        .size           _ZN5flash24flash_fwd_splitkv_kernelI23Flash_fwd_kernel_traitsILi256ELi64ELi64ELi4ELb0ELb0EN7cutlass10bfloat16_tE19Flash_kernel_traitsILi256ELi64ELi64ELi4ES3_EELb1ELb0ELb0ELb0ELb1ELb1ELb0ELb1EEEvNS_16Flash_fwd_paramsE,(.L_x_4885 - _ZN5flash24flash_fwd_splitkv_kernelI23Flash_fwd_kernel_traitsILi256ELi64ELi64ELi4ELb0ELb0EN7cutlass10bfloat16_tE19Flash_kernel_traitsILi256ELi64ELi64ELi4ES3_EELb1ELb0ELb0ELb0ELb1ELb1ELb0ELb1EEEvNS_16Flash_fwd_paramsE)
        .other          _ZN5flash24flash_fwd_splitkv_kernelI23Flash_fwd_kernel_traitsILi256ELi64ELi64ELi4ELb0ELb0EN7cutlass10bfloat16_tE19Flash_kernel_traitsILi256ELi64ELi64ELi4ES3_EELb1ELb0ELb0ELb0ELb1ELb1ELb0ELb1EEEvNS_16Flash_fwd_paramsE,@"STO_CUDA_ENTRY STV_DEFAULT"
_ZN5flash24flash_fwd_splitkv_kernelI23Flash_fwd_kernel_traitsILi256ELi64ELi64ELi4ELb0ELb0EN7cutlass10bfloat16_tE19Flash_kernel_traitsILi256ELi64ELi64ELi4ES3_EELb1ELb0ELb0ELb0ELb1ELb1ELb0ELb1EEEvNS_16Flash_fwd_paramsE:
.text._ZN5flash24flash_fwd_splitkv_kernelI23Flash_fwd_kernel_traitsILi256ELi64ELi64ELi4ELb0ELb0EN7cutlass10bfloat16_tE19Flash_kernel_traitsILi256ELi64ELi64ELi4ES3_EELb1ELb0ELb0ELb0ELb1ELb1ELb0ELb1EEEvNS_16Flash_fwd_paramsE:
        /* <DEDUP_REMOVED lines=10> */
[----:B-123--:R-:W-:Y:S05]  /*00a0*/  CALL.REL.NOINC `($_ZN5flash24flash_fwd_splitkv_kernelI23Flash_fwd_kernel_traitsILi256ELi64ELi64ELi4ELb0ELb0EN7cutlass10bfloat16_tE19Flash_kernel_traitsILi256ELi64ELi64ELi4ES3_EELb1ELb0ELb0ELb0ELb1ELb1ELb0ELb1EEEvNS_16Flash_fwd_paramsE$_ZN5flash30compute_attn_1rowblock_splitkvI23Flash_fwd_kernel_traitsILi256ELi64ELi64ELi4ELb0ELb0EN7cutlass10bfloat16_tE19Flash_kernel_traitsILi256ELi64ELi64ELi4ES3_EELb1ELb0ELb0ELb0ELb1ELb1ELb0ELb1ENS_16Flash_fwd_paramsEEEvRKT8_iiiii) ;  /* 0x0000002000007944 */ /* 0x00efea0003c00000 */
[----:B------:R-:W-:Y:S05]  /*00b0*/  BSYNC B3 ;  /* 0x0000000000037941 */ /* 0x000fea0003800000 */
.L_x_2732:
[----:B------:R-:W-:Y:S05]  /*00c0*/  EXIT ;  /* 0x000000000000794d */ /* 0x000fea0003800000 */
        .type           $_ZN5flash24flash_fwd_splitkv_kernelI23Flash_fwd_kernel_traitsILi256ELi64ELi64ELi4ELb0ELb0EN7cutlass10bfloat16_tE19Flash_kernel_traitsILi256ELi64ELi64ELi4ES3_EELb1ELb0ELb0ELb0ELb1ELb1ELb0ELb1EEEvNS_16Flash_fwd_paramsE$_ZN5flash30compute_attn_1rowblock_splitkvI23Flash_fwd_kernel_traitsILi256ELi64ELi64ELi4ELb0ELb0EN7cutlass10bfloat16_tE19Flash_kernel_traitsILi256ELi64ELi64ELi4ES3_EELb1ELb0ELb0ELb0ELb1ELb1ELb0ELb1ENS_16Flash_fwd_paramsEEEvRKT8_iiiii,@function
        .size           $_ZN5flash24flash_fwd_splitkv_kernelI23Flash_fwd_kernel_traitsILi256ELi64ELi64ELi4ELb0ELb0EN7cutlass10bfloat16_tE19Flash_kernel_traitsILi256ELi64ELi64ELi4ES3_EELb1ELb0ELb0ELb0ELb1ELb1ELb0ELb1EEEvNS_16Flash_fwd_paramsE$_ZN5flash30compute_attn_1rowblock_splitkvI23Flash_fwd_kernel_traitsILi256ELi64ELi64ELi4ELb0ELb0EN7cutlass10bfloat16_tE19Flash_kernel_traitsILi256ELi64ELi64ELi4ES3_EELb1ELb0ELb0ELb0ELb1ELb1ELb0ELb1ENS_16Flash_fwd_paramsEEEvRKT8_iiiii,($__internal_19_$__cuda_sm70_shflsync_bfly_p - $_ZN5flash24flash_fwd_splitkv_kernelI23Flash_fwd_kernel_traitsILi256ELi64ELi64ELi4ELb0ELb0EN7cutlass10bfloat16_tE19Flash_kernel_traitsILi256ELi64ELi64ELi4ES3_EELb1ELb0ELb0ELb0ELb1ELb1ELb0ELb1EEEvNS_16Flash_fwd_paramsE$_ZN5flash30compute_attn_1rowblock_splitkvI23Flash_fwd_kernel_traitsILi256ELi64ELi64ELi4ELb0ELb0EN7cutlass10bfloat16_tE19Flash_kernel_traitsILi256ELi64ELi64ELi4ES3_EELb1ELb0ELb0ELb0ELb1ELb1ELb0ELb1ENS_16Flash_fwd_paramsEEEvRKT8_iiiii)
$_ZN5flash24flash_fwd_splitkv_kernelI23Flash_fwd_kernel_traitsILi256ELi64ELi64ELi4ELb0ELb0EN7cutlass10bfloat16_tE19Flash_kernel_traitsILi256ELi64ELi64ELi4ES3_EELb1ELb0ELb0ELb0ELb1ELb1ELb0ELb1EEEvNS_16Flash_fwd_paramsE$_ZN5flash30compute_attn_1rowblock_splitkvI23Flash_fwd_kernel_traitsILi256ELi64ELi64ELi4ELb0ELb0EN7cutlass10bfloat16_tE19Flash_kernel_traitsILi256ELi64ELi64ELi4ES3_EELb1ELb0ELb0ELb0ELb1ELb1ELb0ELb1ENS_16Flash_fwd_paramsEEEvRKT8_iiiii:
        /* <DEDUP_REMOVED lines=21> */
.L_x_2734:
[----:B------:R-:W-:Y:S05]  /*0220*/  BSYNC B0 ;  /* 0x0000000000007941 */ /* 0x000fea0003800000 */
.L_x_2733:
        /* <DEDUP_REMOVED lines=17> */
.L_x_2736:
[----:B------:R3:W5:Y:S02]  /*0340*/  LD.E R3, [R28.64+0xb8] ;  /* 0x0000b8061c037980 */ /* 0x000764000c101900 */
.L_x_2737:
[----:B------:R-:W-:Y:S05]  /*0350*/  BSYNC B0 ;  /* 0x0000000000007941 */ /* 0x000fea0003800000 */
.L_x_2735:
        /* <DEDUP_REMOVED lines=10> */
.L_x_2739:
[----:B------:R-:W3:Y:S01]  /*0400*/  LD.E.64 R2, [R28.64+0x108] ;  /* 0x000108061c027980 */ /* 0x000ee2000c101b00 */
[----:B------:R-:W-:Y:S01]  /*0410*/  BSSY B0, `(.L_x_2741) ;  /* 0x0000006000007945 */ /* 0x000fe20003800000 */
[----:B---3--:R-:W-:-:S04]  /*0420*/  ISETP.NE.U32.AND P1, PT, R2, RZ, PT ;  /* 0x000000ff0200720c */ /* 0x008fc80003f25070 */
[----:B------:R-:W-:Y:S01]  /*0430*/  ISETP.NE.AND.EX P1, PT, R3, RZ, PT, P1 ;  /* 0x000000ff0300720c */ /* 0x000fe20003f25310 */
[----:B------:R-:W-:-:S12]  /*0440*/  IMAD.MOV.U32 R3, RZ, RZ, RZ ;  /* 0x000000ffff037224 */ /* 0x000fd800078e00ff */
[----:B------:R-:W-:Y:S05]  /*0450*/  @!P1 BRA `(.L_x_2742) ;  /* 0x0000001000009947 */ /* 0x000fea0003800000 */
[----:B------:R3:W5:Y:S02]  /*0460*/  LD.E R3, [R28.64+0xbc] ;  /* 0x0000bc061c037980 */ /* 0x000764000c101900 */
.L_x_2742:
[----:B------:R-:W-:Y:S05]  /*0470*/  BSYNC B0 ;  /* 0x0000000000007941 */ /* 0x000fea0003800000 */
.L_x_2741:
[----:B-----5:R-:W-:Y:S02]  /*0480*/  IADD3 R52, R70, R3, RZ ;  /* 0x0000000346347210 */ /* 0x020fe40007ffe0ff */
.L_x_2740:
[----:B------:R-:W-:Y:S05]  /*0490*/  BSYNC B1 ;  /* 0x0000000000017941 */ /* 0x000fea0003800000 */
.L_x_2738:
[----:B------:R-:W-:Y:S01]  /*04a0*/  IMAD.SHL.U32 R61, R241, 0x40, RZ ;  /* 0x00000040f13d7824 */ /* 0x000fe200078e00ff */
[----:B------:R-:W-:Y:S01]  /*04b0*/  MOV R2, R238 ;  /* 0x000000ee00027202 */ /* 0x000fe20000000f00 */
[----:B------:R-:W-:-:S03]  /*04c0*/  IMAD.MOV.U32 R3, RZ, RZ, 0x0 ;  /* 0x00000000ff037424 */ /* 0x000fc600078e00ff */
[----:B------:R-:W-:-:S13]  /*04d0*/  ISETP.GT.AND P1, PT, R242, R61, PT ;  /* 0x0000003df200720c */ /* 0x000fda0003f24270 */
[----:B------:R-:W-:Y:S05]  /*04e0*/  @!P1 RET.REL.NODEC R2 `(_ZN5flash24flash_fwd_splitkv_kernelI23Flash_fwd_kernel_traitsILi256ELi64ELi64ELi4ELb0ELb0EN7cutlass10bfloat16_tE19Flash_kernel_traitsILi256ELi64ELi64ELi4ES3_EELb1ELb0ELb0ELb0ELb1ELb1ELb0ELb1EEEvNS_16Flash_fwd_paramsE) ;  /* 0xfffffb1002009950 */ /* 0x000fea0003c3ffff */
        /* <DEDUP_REMOVED lines=72> */
.L_x_2745:
[----:B-1----:R-:W-:Y:S05]  /*0970*/  BSYNC B0 ;  /* 0x0000000000007941 */ /* 0x002fea0003800000 */
.L_x_2744:
        /* <DEDUP_REMOVED lines=18> */
.L_x_2747:
[----:B------:R-:W-:Y:S05]  /*0aa0*/  BSYNC B0 ;  /* 0x0000000000007941 */ /* 0x000fea0003800000 */
.L_x_2746:
        /* <DEDUP_REMOVED lines=18> */
.L_x_2749:
[----:B------:R-:W-:Y:S05]  /*0bd0*/  BSYNC B0 ;  /* 0x0000000000007941 */ /* 0x000fea0003800000 */
.L_x_2748:
        /* <DEDUP_REMOVED lines=17> */
.L_x_2751:
[----:B------:R-:W-:Y:S05]  /*0cf0*/  BSYNC B0 ;  /* 0x0000000000007941 */ /* 0x000fea0003800000 */
.L_x_2750:
        /* <DEDUP_REMOVED lines=16> */
[----:B------:R-:W-:Y:S05]  /*0e00*/  @P4 RET.REL.NODEC R238 `(_ZN5flash24flash_fwd_splitkv_kernelI23Flash_fwd_kernel_traitsILi256ELi64ELi64ELi4ELb0ELb0EN7cutlass10bfloat16_tE19Flash_kernel_traitsILi256ELi64ELi64ELi4ES3_EELb1ELb0ELb0ELb0ELb1ELb1ELb0ELb1EEEvNS_16Flash_fwd_paramsE) ;  /* 0xfffff1f0ee004950 */ /* 0x000fea0003c3ffff */
[----:B-1----:R-:W-:Y:S02]  /*0e10*/  MOV R5, 0x7f800000 ;  /* 0x7f80000000057802 */ /* 0x002fe40000000f00 */
[----:B------:R-:W-:-:S03]  /*0e20*/  MOV R239, 0x0 ;  /* 0x0000000000ef7802 */ /* 0x000fc60000000f00 */
[----:B------:R1:W-:Y:S01]  /*0e30*/  ST.E [R2.64+0xc0], R5 ;  /* 0x0000c00502007985 */ /* 0x0003e2000c101906 */
[----:B------:R-:W-:Y:S05]  /*0e40*/  RET.REL.NODEC R238 `(_ZN5flash24flash_fwd_splitkv_kernelI23Flash_fwd_kernel_traitsILi256ELi64ELi64ELi4ELb0ELb0EN7cutlass10bfloat16_tE19Flash_kernel_traitsILi256ELi64ELi64ELi4ES3_EELb1ELb0ELb0ELb0ELb1ELb1ELb0ELb1EEEvNS_16Flash_fwd_paramsE) ;  /* 0xfffff1b0ee007950 */ /* 0x000fea0003c3ffff */
.L_x_2743:
        /* <DEDUP_REMOVED lines=25> */
[----:B--2---:R-:W2:Y:S04]  /*0fe0*/  LD.E.64 R18, [R28.64+0x20] ;  /* 0x000020061c127980 */ /* 0x004ea8000c101b00 */
        /* <DEDUP_REMOVED lines=8> */
[----:B------:R-:W3:Y:S01]  /*1070*/  F2I.FTZ.U32.TRUNC.NTZ R11, R10 ;  /* 0x0000000a000b7305 */ /* 0x000ee2000021f000 */
[----:B------:R-:W-:Y:S01]  /*1080*/  IABS R0, R2 ;  /* 0x0000000200007213 */ /* 0x000fe20000000000 */
[----:B---3--:R-:W-:Y:S02]  /*1090*/  IMAD.MOV R3, RZ, RZ, -R11 ;  /* 0x000000ffff037224 */ /* 0x008fe400078e0a0b */
[----:B------:R-:W-:Y:S02]  /*10a0*/  IMAD.MOV.U32 R10, RZ, RZ, RZ ;  /* 0x000000ffff0a7224 */ /* 0x000fe400078e00ff */
[----:B-----5:R-:W-:Y:S01]  /*10b0*/  IMAD R8, R3, R4, RZ ;  /* 0x0000000403087224 */ /* 0x020fe200078e02ff */
[----:B------:R-:W-:-:S03]  /*10c0*/  IABS R3, R5 ;  /* 0x0000000500037213 */ /* 0x000fc60000000000 */
[----:B------:R-:W-:Y:S01]  /*10d0*/  IMAD.HI.U32 R8, R11, R8, R10 ;  /* 0x000000080b087227 */ /* 0x000fe200078e000a */
[----:B------:R-:W-:Y:S01]  /*10e0*/  IADD3 R0, RZ, -R0, RZ ;  /* 0x80000000ff007210 */ /* 0x000fe20007ffe0ff */
[----:B------:R-:W3:Y:S04]  /*10f0*/  LD.E.64 R10, [R28.64+0x28] ;  /* 0x000028061c0a7980 */ /* 0x000ee8000c101b00 */
[----:B------:R-:W-:-:S04]  /*1100*/  IMAD.HI.U32 R9, R8, R3, RZ ;  /* 0x0000000308097227 */ /* 0x000fc800078e00ff */
[----:B------:R-:W-:-:S05]  /*1110*/  IMAD R3, R9, R0, R3 ;  /* 0x0000000009037224 */ /* 0x000fca00078e0203 */
[----:B------:R-:W-:Y:S02]  /*1120*/  ISETP.GT.U32.AND P2, PT, R4, R3, PT ;  /* 0x000000030400720c */ /* 0x000fe40003f44070 */
[----:B------:R-:W-:-:S11]  /*1130*/  LOP3.LUT R0, R5, R2, RZ, 0x3c, !PT ;  /* 0x0000000205007212 */ /* 0x000fd600078e3cff */
[----:B------:R-:W-:-:S05]  /*1140*/  @!P2 IMAD.IADD R3, R3, 0x1, -R4 ;  /* 0x000000010303a824 */ /* 0x000fca00078e0a04 */
[----:B------:R-:W-:Y:S02]  /*1150*/  ISETP.GE.U32.AND P3, PT, R3, R4, PT ;  /* 0x000000040300720c */ /* 0x000fe40003f66070 */
[----:B------:R-:W-:Y:S02]  /*1160*/  ISETP.GE.AND P1, PT, R0, RZ, PT ;  /* 0x000000ff0000720c */ /* 0x000fe40003f26270 */
[----:B------:R-:W-:Y:S02]  /*1170*/  @!P2 IADD3 R9, R9, 0x1, RZ ;  /* 0x000000010909a810 */ /* 0x000fe40007ffe0ff */
[----:B------:R-:W-:-:S07]  /*1180*/  ISETP.NE.AND P2, PT, R2, RZ, PT ;  /* 0x000000ff0200720c */ /* 0x000fce0003f45270 */
[----:B------:R-:W-:-:S05]  /*1190*/  @P3 IADD3 R9, R9, 0x1, RZ ;  /* 0x0000000109093810 */ /* 0x000fca0007ffe0ff */
[----:B------:R-:W-:Y:S01]  /*11a0*/  @!P1 IMAD.MOV R9, RZ, RZ, -R9 ;  /* 0x000000ffff099224 */ /* 0x000fe200078e0a09 */
[----:B------:R-:W-:-:S05]  /*11b0*/  @!P2 LOP3.LUT R9, RZ, R2, RZ, 0x33, !PT ;  /* 0x00000002ff09a212 */ /* 0x000fca00078e33ff */
[----:B------:R-:W-:-:S05]  /*11c0*/  IMAD.WIDE R20, R9, 0x4, R246 ;  /* 0x0000000409147825 */ /* 0x000fca00078e02f6 */
[----:B------:R1:W3:Y:S01]  /*11d0*/  LD.E R3, [R20.64] ;  /* 0x0000000614037980 */ /* 0x0002e2000c101900 */
[----:B----4-:R-:W-:-:S04]  /*11e0*/  IABS R8, R6 ;  /* 0x0000000600087213 */ /* 0x010fc80000000000 */
[----:B------:R-:W4:Y:S08]  /*11f0*/  I2F.RP R14, R8 ;  /* 0x00000008000e7306 */ /* 0x000f300000209400 */
[----:B----4-:R-:W4:Y:S02]  /*1200*/  MUFU.RCP R4, R14 ;  /* 0x0000000e00047308 */ /* 0x010f240000001000 */
[----:B----4-:R-:W-:-:S06]  /*1210*/  IADD3 R4, R4, 0xffffffe, RZ ;  /* 0x0ffffffe04047810 */ /* 0x010fcc0007ffe0ff */
[----:B-1----:R-:W1:Y:S01]  /*1220*/  F2I.FTZ.U32.TRUNC.NTZ R21, R4 ;  /* 0x0000000400157305 */ /* 0x002e62000021f000 */
[----:B------:R-:W-:Y:S01]  /*1230*/  IMAD.MOV.U32 R20, RZ, RZ, RZ ;  /* 0x000000ffff147224 */ /* 0x000fe200078e00ff */
[----:B------:R-:W-:Y:S02]  /*1240*/  IABS R7, R6 ;  /* 0x0000000600077213 */ /* 0x000fe40000000000 */
[----:B-1----:R-:W-:-:S05]  /*1250*/  IADD3 R0, RZ, -R21, RZ ;  /* 0x80000015ff007210 */ /* 0x002fca0007ffe0ff */
        /* <DEDUP_REMOVED lines=16> */
[----:B--2---:R-:W-:Y:S01]  /*1360*/  IMAD R8, R167, R2, RZ ;  /* 0x00000002a7087224 */ /* 0x004fe200078e02ff */
[----:B------:R-:W-:-:S04]  /*1370*/  SHF.R.S32.HI R9, RZ, 0x1f, R2 ;  /* 0x0000001fff097819 */ /* 0x000fc80000011402 */
[----:B------:R-:W-:Y:S02]  /*1380*/  @!P1 IMAD.MOV R4, RZ, RZ, -R4 ;  /* 0x000000ffff049224 */ /* 0x000fe400078e0a04 */
[----:B------:R-:W-:Y:S01]  /*1390*/  IMAD R8, R166, R9, R8 ;  /* 0x00000009a6087224 */ /* 0x000fe200078e0208 */
[----:B------:R-:W-:-:S05]  /*13a0*/  @!P2 LOP3.LUT R4, RZ, R6, RZ, 0x33, !PT ;  /* 0x00000006ff04a212 */ /* 0x000fca00078e33ff */
[----:B------:R-:W-:Y:S01]  /*13b0*/  IMAD R6, R13, R4, RZ ;  /* 0x000000040d067224 */ /* 0x000fe200078e02ff */
[----:B---3--:R-:W-:Y:S01]  /*13c0*/  SHF.R.S32.HI R0, RZ, 0x1f, R3 ;  /* 0x0000001fff007819 */ /* 0x008fe20000011403 */
[-C--:B------:R-:W-:Y:S02]  /*13d0*/  IMAD R7, R19, R3.reuse, RZ ;  /* 0x0000000313077224 */ /* 0x080fe400078e02ff */
[----:B------:R-:W-:-:S04]  /*13e0*/  IMAD.WIDE.U32 R14, R18, R3, RZ ;  /* 0x00000003120e7225 */ /* 0x000fc800078e00ff */
[----:B------:R-:W-:-:S05]  /*13f0*/  IMAD R7, R18, R0, R7 ;  /* 0x0000000012077224 */ /* 0x000fca00078e0207 */
[----:B------:R-:W-:Y:S01]  /*1400*/  IADD3 R15, R15, R7, RZ ;  /* 0x000000070f0f7210 */ /* 0x000fe20007ffe0ff */
[----:B------:R-:W-:-:S04]  /*1410*/  IMAD R7, R11, R3, RZ ;  /* 0x000000030b077224 */ /* 0x000fc800078e02ff */
[----:B------:R-:W-:Y:S01]  /*1420*/  IMAD.WIDE.U32 R14, R2, R166, R14 ;  /* 0x000000a6020e7225 */ /* 0x000fe200078e000e */
[----:B------:R-:W-:-:S04]  /*1430*/  SHF.R.S32.HI R11, RZ, 0x1f, R4 ;  /* 0x0000001fff0b7819 */ /* 0x000fc80000011404 */
[----:B------:R-:W-:Y:S01]  /*1440*/  IADD3 R15, R15, R8, RZ ;  /* 0x000000080f0f7210 */ /* 0x000fe20007ffe0ff */
[----:B------:R-:W-:-:S04]  /*1450*/  IMAD.WIDE.U32 R18, R10, R3, RZ ;  /* 0x000000030a127225 */ /* 0x000fc800078e00ff */
[----:B------:R-:W-:Y:S02]  /*1460*/  IMAD R7, R10, R0, R7 ;  /* 0x000000000a077224 */ /* 0x000fe400078e0207 */
[----:B------:R-:W-:Y:S02]  /*1470*/  IMAD R0, R12, R11, R6 ;  /* 0x0000000b0c007224 */ /* 0x000fe400078e0206 */
[----:B------:R-:W-:Y:S01]  /*1480*/  IMAD.WIDE.U32 R14, R4, R12, R14 ;  /* 0x0000000c040e7225 */ /* 0x000fe200078e000e */
[----:B------:R-:W-:-:S03]  /*1490*/  IADD3 R13, R19, R7, RZ ;  /* 0x00000007130d7210 */ /* 0x000fc60007ffe0ff */
[----:B------:R-:W-:Y:S01]  /*14a0*/  IMAD.IADD R7, R15, 0x1, R0 ;  /* 0x000000010f077824 */ /* 0x000fe200078e0200 */
[----:B------:R-:W-:Y:S01]  /*14b0*/  MOV R0, R14 ;  /* 0x0000000e00007202 */ /* 0x000fe20000000f00 */
[----:B------:R-:W-:Y:S01]  /*14c0*/  IMAD.MOV.U32 R6, RZ, RZ, R18 ;  /* 0x000000ffff067224 */ /* 0x000fe200078e0012 */
[----:B------:R-:W-:Y:S05]  /*14d0*/  BRA `(.L_x_2754) ;  /* 0x000004f000007947 */ /* 0x000fea0003800000 */
.L_x_2753:
        /* <DEDUP_REMOVED lines=22> */
[----:B------:R-:W-:Y:S01]  /*1640*/  @!P4 SHF.R.S32.HI R6, RZ, 0x1f, R12 ;  /* 0x0000001fff06c819 */ /* 0x000fe2000001140c */
[----:B----4-:R-:W-:-:S03]  /*1650*/  @!P4 IMAD R5, R167, R12, RZ ;  /* 0x0000000ca705c224 */ /* 0x010fc600078e02ff */
[----:B------:R-:W-:Y:S01]  /*1660*/  ISETP.GT.U32.AND P1, PT, R3, R0, PT ;  /* 0x000000000300720c */ /* 0x000fe20003f24070 */
[----:B------:R-:W-:Y:S02]  /*1670*/  @!P4 IMAD R5, R6, R166, R5 ;  /* 0x000000a60605c224 */ /* 0x000fe400078e0205 */
[----:B------:R-:W-:Y:S01]  /*1680*/  @!P4 IMAD.WIDE.U32 R22, R166, R12, RZ ;  /* 0x0000000ca616c225 */ /* 0x000fe200078e00ff */
[----:B-----5:R-:W-:-:S03]  /*1690*/  @!P4 SHF.R.S32.HI R6, RZ, 0x1f, R8 ;  /* 0x0000001fff06c819 */ /* 0x020fc60000011408 */
[----:B------:R-:W-:Y:S01]  /*16a0*/  @P4 IMAD.IADD R7, R12, 0x1, R13 ;  /* 0x000000010c074824 */ /* 0x000fe200078e020d */
[----:B------:R-:W-:Y:S01]  /*16b0*/  @!P4 IADD3 R23, R23, R5, RZ ;  /* 0x000000051717c210 */ /* 0x000fe20007ffe0ff */
[----:B--2---:R-:W-:-:S04]  /*16c0*/  @!P4 IMAD R5, R21, R8, RZ ;  /* 0x000000081505c224 */ /* 0x004fc800078e02ff */
[----:B------:R-:W-:Y:S01]  /*16d0*/  @!P1 IADD3 R0, R0, -R3, RZ ;  /* 0x8000000300009210 */ /* 0x000fe20007ffe0ff */
[-C--:B------:R-:W-:Y:S02]  /*16e0*/  @P4 IMAD R11, R167, R7.reuse, RZ ;  /* 0x00000007a70b4224 */ /* 0x080fe400078e02ff */
[----:B------:R-:W-:Y:S01]  /*16f0*/  @P4 IMAD.WIDE.U32 R24, R166, R7, RZ ;  /* 0x00000007a6184225 */ /* 0x000fe200078e00ff */
[----:B------:R-:W-:-:S03]  /*1700*/  ISETP.GE.U32.AND P3, PT, R0, R3, PT ;  /* 0x000000030000720c */ /* 0x000fc60003f66070 */
[C---:B------:R-:W-:Y:S02]  /*1710*/  @!P4 IMAD R5, R20.reuse, R6, R5 ;  /* 0x000000061405c224 */ /* 0x040fe400078e0205 */
[----:B------:R-:W-:Y:S01]  /*1720*/  @!P4 IMAD.WIDE.U32 R20, R20, R8, R22 ;  /* 0x000000081414c225 */ /* 0x000fe200078e0016 */
[----:B------:R-:W-:-:S03]  /*1730*/  @P4 MOV R10, R24 ;  /* 0x00000018000a4202 */ /* 0x000fc60000000f00 */
[----:B------:R-:W-:Y:S01]  /*1740*/  @P4 IMAD.IADD R11, R25, 0x1, R11 ;  /* 0x00000001190b4824 */ /* 0x000fe200078e020b */
[----:B------:R-:W-:Y:S01]  /*1750*/  LOP3.LUT R0, R239, R4, RZ, 0x3c, !PT ;  /* 0x00000004ef007212 */ /* 0x000fe200078e3cff */
[----:B------:R-:W-:Y:S01]  /*1760*/  @!P4 IMAD.IADD R11, R21, 0x1, R5 ;  /* 0x00000001150bc824 */ /* 0x000fe200078e0205 */
[----:B------:R-:W-:Y:S02]  /*1770*/  LEA R5, R165, 0xffffffc0, 0x6 ;  /* 0xffffffc0a5057811 */ /* 0x000fe400078e30ff */
[----:B------:R-:W-:Y:S01]  /*1780*/  @!P4 MOV R10, R20 ;  /* 0x00000014000ac202 */ /* 0x000fe20000000f00 */
[----:B------:R-:W-:Y:S01]  /*1790*/  @!P4 IMAD R6, R169, R12, RZ ;  /* 0x0000000ca906c224 */ /* 0x000fe200078e02ff */
[----:B------:R-:W-:Y:S01]  /*17a0*/  @!P4 SHF.R.S32.HI R3, RZ, 0x1f, R12 ;  /* 0x0000001fff03c819 */ /* 0x000fe2000001140c */
[----:B------:R-:W-:Y:S01]  /*17b0*/  IMAD R7, R167, R5, RZ ;  /* 0x00000005a7077224 */ /* 0x000fe200078e02ff */
[----:B------:R-:W-:Y:S02]  /*17c0*/  SHF.R.S32.HI R9, RZ, 0x1f, R5 ;  /* 0x0000001fff097819 */ /* 0x000fe40000011405 */
[----:B------:R-:W-:-:S02]  /*17d0*/  ISETP.GE.AND P2, PT, R0, RZ, PT ;  /* 0x000000ff0000720c */ /* 0x000fc40003f46270 */
[----:B------:R-:W-:Y:S01]  /*17e0*/  @!P1 IADD3 R2, R2, 0x1, RZ ;  /* 0x0000000102029810 */ /* 0x000fe20007ffe0ff */
[----:B------:R-:W-:Y:S01]  /*17f0*/  IMAD.WIDE.U32 R20, R166, R5, R10 ;  /* 0x00000005a6147225 */ /* 0x000fe200078e000a */
[----:B------:R-:W-:Y:S02]  /*1800*/  ISETP.NE.AND P1, PT, R4, RZ, PT ;  /* 0x000000ff0400720c */ /* 0x000fe40003f25270 */
[----:B------:R-:W-:Y:S01]  /*1810*/  @P3 IADD3 R2, R2, 0x1, RZ ;  /* 0x0000000102023810 */ /* 0x000fe20007ffe0ff */
[----:B------:R-:W-:Y:S02]  /*1820*/  @!P4 IMAD R3, R3, R168, R6 ;  /* 0x000000a80303c224 */ /* 0x000fe400078e0206 */
[----:B------:R-:W-:-:S04]  /*1830*/  @!P4 IMAD.WIDE.U32 R10, R168, R12, RZ ;  /* 0x0000000ca80ac225 */ /* 0x000fc800078e00ff */
[----:B------:R-:W-:Y:S02]  /*1840*/  IMAD R7, R9, R166, R7 ;  /* 0x000000a609077224 */ /* 0x000fe400078e0207 */
[----:B------:R-:W-:Y:S01]  /*1850*/  @!P4 IMAD.IADD R11, R11, 0x1, R3 ;  /* 0x000000010b0bc824 */ /* 0x000fe200078e0203 */
[----:B------:R-:W-:Y:S02]  /*1860*/  MOV R3, R2 ;  /* 0x0000000200037202 */ /* 0x000fe40000000f00 */
[----:B------:R-:W-:Y:S01]  /*1870*/  IADD3 R21, R21, R7, RZ ;  /* 0x0000000715157210 */ /* 0x000fe20007ffe0ff */
[----:B------:R-:W-:Y:S01]  /*1880*/  @!P4 IMAD R0, R19, R8, RZ ;  /* 0x000000081300c224 */ /* 0x000fe200078e02ff */
[----:B------:R-:W-:Y:S01]  /*1890*/  @!P4 SHF.R.S32.HI R7, RZ, 0x1f, R8 ;  /* 0x0000001fff07c819 */ /* 0x000fe20000011408 */
[----:B------:R-:W-:Y:S01]  /*18a0*/  @!P2 IMAD.MOV R3, RZ, RZ, -R3 ;  /* 0x000000ffff03a224 */ /* 0x000fe200078e0a03 */
[----:B------:R-:W-:Y:S02]  /*18b0*/  @!P1 LOP3.LUT R3, RZ, R4, RZ, 0x33, !PT ;  /* 0x00000004ff039212 */ /* 0x000fe400078e33ff */
[----:B------:R-:W-:Y:S01]  /*18c0*/  @P4 IADD3 R12, R12, R13, RZ ;  /* 0x0000000d0c0c4210 */ /* 0x000fe20007ffe0ff */
[----:B------:R-:W-:-:S02]  /*18d0*/  @!P4 IMAD R0, R18, R7, R0 ;  /* 0x000000071200c224 */ /* 0x000fc400078e0200 */
[----:B------:R-:W-:Y:S01]  /*18e0*/  @!P4 IMAD.WIDE.U32 R18, R18, R8, R10 ;  /* 0x000000081212c225 */ /* 0x000fe200078e000a */
[----:B------:R-:W-:-:S03]  /*18f0*/  SHF.R.S32.HI R11, RZ, 0x1f, R3 ;  /* 0x0000001fff0b7819 */ /* 0x000fc60000011403 */
[----:B------:R-:W-:Y:S02]  /*1900*/  IMAD R2, R15, R3, RZ ;  /* 0x000000030f027224 */ /* 0x000fe400078e02ff */
        /* <DEDUP_REMOVED lines=12> */
.L_x_2754:
[----:B-1----:R-:W-:Y:S05]  /*19d0*/  BSYNC B0 ;  /* 0x0000000000007941 */ /* 0x002fea0003800000 */
.L_x_2752:
        /* <DEDUP_REMOVED lines=10> */
[----:B------:R-:W-:Y:S02]  /*1a80*/  LOP3.LUT R23, R146, 0xfffffff8, RZ, 0xc0, !PT ;  /* 0xfffffff892177812 */ /* 0x000fe400078ec0ff */
[----:B------:R-:W-:-:S03]  /*1a90*/  SHF.R.S32.HI R146, RZ, 0x3, R146 ;  /* 0x00000003ff927819 */ /* 0x000fc60000011492 */
[----:B------:R-:W-:Y:S02]  /*1aa0*/  IMAD.IADD R62, R54, 0x1, -R23 ;  /* 0x00000001363e7824 */ /* 0x000fe400078e0a17 */
[----:B------:R-:W-:Y:S02]  /*1ab0*/  IMAD R22, R9, R168, RZ ;  /* 0x000000a809167224 */ /* 0x000fe400078e02ff */
[----:B------:R-:W-:Y:S02]  /*1ac0*/  IMAD.SHL.U32 R24, R62, 0x8, RZ ;  /* 0x000000083e187824 */ /* 0x000fe400078e00ff */
[----:B------:R-:W-:Y:S01]  /*1ad0*/  IMAD.SHL.U32 R9, R146, 0x40, RZ ;  /* 0x0000004092097824 */ /* 0x000fe200078e00ff */
[----:B------:R-:W-:Y:S02]  /*1ae0*/  LEA.HI R69, R3, R54, RZ, 0x4 ;  /* 0x0000003603457211 */ /* 0x000fe400078f20ff */
[----:B------:R-:W-:Y:S02]  /*1af0*/  IADD3 R30, P2, R24, R6, RZ ;  /* 0x00000006181e7210 */ /* 0x000fe40007f5e0ff */
[----:B------:R-:W-:-:S02]  /*1b00*/  SHF.R.S32.HI R25, RZ, 0x1f, R24 ;  /* 0x0000001fff197819 */ /* 0x000fc40000011418 */
[----:B------:R-:W-:Y:S01]  /*1b10*/  LOP3.LUT R9, R9, 0x1c0, RZ, 0xc0, !PT ;  /* 0x000001c009097812 */ /* 0x000fe200078ec0ff */
[----:B------:R-:W-:Y:S01]  /*1b20*/  IMAD R6, R17, R4, RZ ;  /* 0x0000000411067224 */ /* 0x000fe200078e02ff */
[----:B------:R-:W-:Y:S01]  /*1b30*/  LOP3.LUT R17, R69, 0xfffffff0, RZ, 0xc0, !PT ;  /* 0xfffffff045117812 */ /* 0x000fe200078ec0ff */
[----:B------:R-:W-:Y:S01]  /*1b40*/  IMAD.X R31, R25, 0x1, R13, P2 ;  /* 0x00000001191f7824 */ /* 0x000fe200010e060d */
[----:B------:R-:W-:Y:S02]  /*1b50*/  LOP3.LUT R142, R9, 0x38, R24, 0xf8, !PT ;  /* 0x00000038098e7812 */ /* 0x000fe400078ef818 */
[----:B------:R-:W-:Y:S02]  /*1b60*/  SHF.R.U32.HI R13, RZ, 0x3, R9 ;  /* 0x00000003ff0d7819 */ /* 0x000fe40000011609 */
[----:B------:R-:W-:Y:S01]  /*1b70*/  LEA.HI R9, R3, R54, RZ, 0x6 ;  /* 0x0000003603097211 */ /* 0x000fe200078f30ff */
[----:B------:R-:W-:Y:S01]  /*1b80*/  IMAD.IADD R17, R54, 0x1, -R17 ;  /* 0x0000000136117824 */ /* 0x000fe200078e0a11 */
[----:B------:R-:W-:Y:S01]  /*1b90*/  LOP3.LUT R142, R142, R13, RZ, 0x3c, !PT ;  /* 0x0000000d8e8e7212 */ /* 0x000fe200078e3cff */
[C---:B------:R-:W-:Y:S01]  /*1ba0*/  IMAD R22, R2.reuse, R169, R22 ;  /* 0x000000a902167224 */ /* 0x040fe200078e0216 */
[----:B------:R-:W-:Y:S01]  /*1bb0*/  SHF.L.U32 R9, R9, 0x3, RZ ;  /* 0x0000000309097819 */ /* 0x000fe200000006ff */
[----:B------:R-:W-:Y:S01]  /*1bc0*/  IMAD.WIDE.U32 R30, R2, R168, R30 ;  /* 0x000000a8021e7225 */ /* 0x000fe200078e001e */
[----:B------:R-:W-:-:S02]  /*1bd0*/  SHF.R.S32.HI R71, RZ, 0x1f, R240 ;  /* 0x0000001fff477819 */ /* 0x000fc400000114f0 */
[----:B------:R-:W-:Y:S02]  /*1be0*/  LOP3.LUT R142, R142, 0xfffffe00, R9, 0xf8, !PT ;  /* 0xfffffe008e8e7812 */ /* 0x000fe400078ef809 */
[----:B------:R-:W-:Y:S01]  /*1bf0*/  SHF.R.S32.HI R10, RZ, 0x1f, R17 ;  /* 0x0000001fff0a7819 */ /* 0x000fe20000011411 */
[----:B------:R-:W-:Y:S02]  /*1c00*/  IMAD.IADD R23, R31, 0x1, R22 ;  /* 0x000000011f177824 */ /* 0x000fe400078e0216 */
[----:B------:R-:W-:Y:S01]  /*1c10*/  IMAD.MOV.U32 R22, RZ, RZ, R30 ;  /* 0x000000ffff167224 */ /* 0x000fe200078e001e */
[----:B------:R-:W-:Y:S01]  /*1c20*/  LEA.HI R65, R10, R17, RZ, 0x3 ;  /* 0x000000110a417211 */ /* 0x000fe200078f18ff */
[-C--:B------:R-:W-:Y:S02]  /*1c30*/  IMAD R6, R11, R16.reuse, R6 ;  /* 0x000000100b067224 */ /* 0x080fe400078e0206 */
[----:B------:R-:W-:Y:S01]  /*1c40*/  IMAD.WIDE.U32 R22, R4, R16, R22 ;  /* 0x0000001004167225 */ /* 0x000fe200078e0016 */
[----:B------:R-:W-:-:S02]  /*1c50*/  LOP3.LUT R68, R65, 0xfffffff8, RZ, 0xc0, !PT ;  /* 0xfffffff841447812 */ /* 0x000fc400078ec0ff */
[----:B------:R-:W-:Y:S02]  /*1c60*/  SHF.R.S32.HI R147, RZ, 0x1f, R146 ;  /* 0x0000001fff937819 */ /* 0x000fe40000011492 */
[----:B------:R-:W-:Y:S01]  /*1c70*/  IADD3 R68, R17, -R68, RZ ;  /* 0x8000004411447210 */ /* 0x000fe20007ffe0ff */
[----:B------:R-:W-:Y:S02]  /*1c80*/  IMAD.IADD R23, R23, 0x1, R6 ;  /* 0x0000000117177824 */ /* 0x000fe400078e0206 */
        /* <DEDUP_REMOVED lines=12> */
[----:B------:R-:W-:Y:S02]  /*1d50*/  @P1 IMAD R13, R153, R244, RZ ;  /* 0x000000f4990d1224 */ /* 0x000fe400078e02ff */
[----:B---3--:R-:W-:-:S04]  /*1d60*/  @!P1 IMAD R2, R27, R240, RZ ;  /* 0x000000f01b029224 */ /* 0x008fc800078e02ff */
[C---:B------:R-:W-:Y:S02]  /*1d70*/  @!P1 IMAD R2, R26.reuse, R71, R2 ;  /* 0x000000471a029224 */ /* 0x040fe400078e0202 */
[----:B------:R-:W-:Y:S01]  /*1d80*/  @!P1 IMAD.WIDE.U32 R26, R26, R240, RZ ;  /* 0x000000f01a1a9225 */ /* 0x000fe200078e00ff */
[----:B------:R-:W-:-:S03]  /*1d90*/  @P1 IADD3 R13, R9, R13, RZ ;  /* 0x0000000d090d1210 */ /* 0x000fc60007ffe0ff */
[----:B------:R-:W-:Y:S02]  /*1da0*/  @!P1 IMAD.MOV.U32 R8, RZ, RZ, R26 ;  /* 0x000000ffff089224 */ /* 0x000fe400078e001a */
[----:B------:R-:W-:Y:S01]  /*1db0*/  @!P1 IMAD.IADD R13, R27, 0x1, R2 ;  /* 0x000000011b0d9824 */ /* 0x000fe200078e0202 */
[----:B------:R-:W-:-:S05]  /*1dc0*/  IADD3 R16, P1, R24, R0, RZ ;  /* 0x0000000018107210 */ /* 0x000fca0007f3e0ff */
[----:B------:R-:W-:Y:S02]  /*1dd0*/  IMAD.X R17, R25, 0x1, R7, P1 ;  /* 0x0000000119117824 */ /* 0x000fe400008e0607 */
[----:B------:R-:W-:Y:S01]  /*1de0*/  IMAD R7, R169, R146, RZ ;  /* 0x00000092a9077224 */ /* 0x000fe200078e02ff */
[----:B------:R-:W-:Y:S01]  /*1df0*/  SHF.R.S32.HI R2, RZ, 0x1f, R239 ;  /* 0x0000001fff027819 */ /* 0x000fe200000114ef */
[----:B------:R-:W-:Y:S02]  /*1e00*/  IMAD R9, R21, R239, RZ ;  /* 0x000000ef15097224 */ /* 0x000fe400078e02ff */
[----:B------:R-:W-:Y:S01]  /*1e10*/  IMAD R0, R147, R168, R7 ;  /* 0x000000a893007224 */ /* 0x000fe200078e0207 */
[----:B------:R-:W-:Y:S01]  /*1e20*/  SHF.R.S32.HI R7, RZ, 0x1f, R70 ;  /* 0x0000001fff077819 */ /* 0x000fe20000011446 */
[----:B------:R-:W-:Y:S01]  /*1e30*/  IMAD R2, R20, R2, R9 ;  /* 0x0000000214027224 */ /* 0x000fe200078e0209 */
[----:B------:R-:W-:Y:S01]  /*1e40*/  IADD3 R26, P2, R24, R8, RZ ;  /* 0x00000008181a7210 */ /* 0x000fe20007f5e0ff */
[----:B------:R-:W-:Y:S01]  /*1e50*/  IMAD.WIDE.U32 R16, R146, R166, R16 ;  /* 0x000000a692107225 */ /* 0x000fe200078e0010 */
[----:B------:R-:W-:-:S03]  /*1e60*/  LEA.HI R82, R7, R70, RZ, 0x6 ;  /* 0x0000004607527211 */ /* 0x000fc600078f30ff */
[----:B------:R-:W-:Y:S01]  /*1e70*/  IMAD.WIDE.U32 R8, R146, R168, R22 ;  /* 0x000000a892087225 */ /* 0x000fe200078e0016 */
[----:B------:R-:W-:Y:S02]  /*1e80*/  SHF.R.S32.HI R82, RZ, 0x6, R82 ;  /* 0x00000006ff527819 */ /* 0x000fe40000011452 */
[----:B------:R-:W-:Y:S01]  /*1e90*/  IADD3 R235, R17, R235, RZ ;  /* 0x000000eb11eb7210 */ /* 0x000fe20007ffe0ff */
[----:B------:R-:W-:Y:S01]  /*1ea0*/  IMAD.X R27, R25, 0x1, R13, P2 ;  /* 0x00000001191b7824 */ /* 0x000fe200010e060d */
[----:B----4-:R-:W-:Y:S01]  /*1eb0*/  LEA R236, P2, R16, R18, 0x1 ;  /* 0x0000001210ec7211 */ /* 0x010fe200078408ff */
[----:B------:R-:W-:Y:S01]  /*1ec0*/  IMAD.IADD R0, R9, 0x1, R0 ;  /* 0x0000000109007824 */ /* 0x000fe200078e0200 */
[----:B------:R-:W-:Y:S02]  /*1ed0*/  LEA R248, P1, R8, R14, 0x1 ;  /* 0x0000000e08f87211 */ /* 0x000fe400078208ff */
[----:B------:R-:W-:Y:S02]  /*1ee0*/  IMNMX R82, RZ, R82, !PT ;  /* 0x00000052ff527217 */ /* 0x000fe40007800200 */
[----:B------:R-:W-:-:S02]  /*1ef0*/  LEA.HI.X R235, R16, R19, R235, 0x1, P2 ;  /* 0x0000001310eb7211 */ /* 0x000fc400010f0ceb */
[----:B------:R-:W-:Y:S02]  /*1f00*/  LEA.HI.X R249, R8, R15, R0, 0x1, P1 ;  /* 0x0000000f08f97211 */ /* 0x000fe400008f0c00 */
[----:B------:R-:W-:Y:S02]  /*1f10*/  R2P PR, R68, 0x6 ;  /* 0x0000000644007804 */ /* 0x000fe40000000000 */
[----:B------:R-:W-:Y:S01]  /*1f20*/  ISETP.GT.AND P3, PT, R165, R82, PT ;  /* 0x00000052a500720c */ /* 0x000fe20003f64270 */
[----:B------:R-:W-:-:S04]  /*1f30*/  IMAD.WIDE.U32 R148, R239, R20, R26 ;  /* 0x00000014ef947225 */ /* 0x000fc800078e001a */
[----:B------:R-:W-:-:S04]  /*1f40*/  IMAD.WIDE R20, R241, 0x40, R146 ;  /* 0x00000040f1147825 */ /* 0x000fc800078e0292 */
[----:B------:R-:W-:Y:S02]  /*1f50*/  IMAD.IADD R149, R149, 0x1, R2 ;  /* 0x0000000195957824 */ /* 0x000fe400078e0202 */
        /* <DEDUP_REMOVED lines=8> */
[----:B-1----:R-:W2:Y:S04]  /*1fe0*/  LD.E.64 R26, [R28.64+0x120] ;  /* 0x000120061c1a7980 */ /* 0x002ea8000c101b00 */
        /* <DEDUP_REMOVED lines=158> */
.L_x_2811:
        /* <DEDUP_REMOVED lines=251> */
.L_x_2760:
[----:B------:R-:W-:Y:S05]  /*3980*/  BSYNC B0 ;  /* 0x0000000000007941 */ /* 0x000fea0003800000 */
.L_x_2759:
        /* <DEDUP_REMOVED lines=192> */
.L_x_2762:
[----:B------:R-:W-:Y:S05]  /*4590*/  BSYNC B0 ;  /* 0x0000000000007941 */ /* 0x000fea0003800000 */
.L_x_2761:
        /* <DEDUP_REMOVED lines=195> */
.L_x_2764:
[----:B------:R-:W-:Y:S05]  /*51d0*/  BSYNC B0 ;  /* 0x0000000000007941 */ /* 0x000fea0003800000 */
.L_x_2763:
        /* <DEDUP_REMOVED lines=197> */
.L_x_2766:
[----:B------:R-:W-:Y:S05]  /*5e30*/  BSYNC B0 ;  /* 0x0000000000007941 */ /* 0x000fea0003800000 */
.L_x_2765:
[----:B------:R-:W2:Y:S02]  /*5e40*/  LD.E R3, [R28.64+0xd0] ;  /* 0x0000d0061c037980 */ /* 0x000ea4000c101900 */
[----:B--2---:R-:W-:Y:S05]  /*5e50*/  IMAD.U32 R3, R3, -0x20, RZ ;  /* 0xffffffe003037824 */ /* 0x004fea00078e00ff */
[C---:B------:R-:W-:Y:S02]  /*5e60*/  LEA R26, P1, R3.reuse, R26, 0x1 ;  /* 0x0000001a031a7211 */ /* 0x040fe400078208ff */
[C---:B------:R-:W-:Y:S02]  /*5e70*/  LEA R56, P0, R3.reuse, R56, 0x1 ;  /* 0x0000003803387211 */ /* 0x040fe400078008ff */
[C---:B------:R-:W-:Y:S02]  /*5e80*/  LEA.HI.X.SX32 R27, R3.reuse, R27, 0x1, P1 ;  /* 0x0000001b031b7211 */ /* 0x040fe400008f0eff */
[----:B------:R-:W-:Y:S01]  /*5e90*/  LEA.HI.X.SX32 R57, R3, R57, 0x1, P0 ;  /* 0x0000003903397211 */ /* 0x000fe200000f0eff */
[----:B------:R-:W-:-:S05]  /*5ea0*/  BRA `(.L_x_2767) ;  /* 0x00005e6000007947 */ /* 0x000fca0003800000 */
.L_x_2758:
        /* <DEDUP_REMOVED lines=85> */
.L_x_2771:
[----:B------:R-:W-:Y:S05]  /*6400*/  BSYNC B0 ;  /* 0x0000000000007941 */ /* 0x000fea0003800000 */
.L_x_2770:
        /* <DEDUP_REMOVED lines=84> */
.L_x_2773:
[----:B------:R-:W-:Y:S05]  /*6950*/  BSYNC B0 ;  /* 0x0000000000007941 */ /* 0x000fea0003800000 */
.L_x_2772:
        /* <DEDUP_REMOVED lines=83> */
.L_x_2775:
[----:B------:R-:W-:Y:S05]  /*6e90*/  BSYNC B0 ;  /* 0x0000000000007941 */ /* 0x000fea0003800000 */
.L_x_2774:
        /* <DEDUP_REMOVED lines=84> */
.L_x_2777:
[----:B------:R-:W-:Y:S05]  /*73e0*/  BSYNC B0 ;  /* 0x0000000000007941 */ /* 0x000fea0003800000 */
.L_x_2776:
[----:B-----5:R3:W-:Y:S02]  /*73f0*/  ST.E.128 [R160.64+0x180], R8 ;  /* 0x00018008a0007985 */ /* 0x0207e4000c101d06 */
.L_x_2769:
[----:B------:R-:W-:Y:S05]  /*7400*/  BSYNC B1 ;  /* 0x0000000000017941 */ /* 0x000fea0003800000 */
.L_x_2768:
        /* <DEDUP_REMOVED lines=90> */
.L_x_2781:
[----:B------:R-:W-:Y:S05]  /*79b0*/  BSYNC B0 ;  /* 0x0000000000007941 */ /* 0x000fea0003800000 */
.L_x_2780:
        /* <DEDUP_REMOVED lines=92> */
.L_x_2783:
[----:B------:R-:W-:Y:S05]  /*7f80*/  BSYNC B0 ;  /* 0x0000000000007941 */ /* 0x000fea0003800000 */
.L_x_2782:
        /* <DEDUP_REMOVED lines=89> */
.L_x_2785:
[----:B------:R-:W-:Y:S05]  /*8520*/  BSYNC B0 ;  /* 0x0000000000007941 */ /* 0x000fea0003800000 */
.L_x_2784:
        /* <DEDUP_REMOVED lines=90> */
.L_x_2787:
[----:B------:R-:W-:Y:S05]  /*8ad0*/  BSYNC B0 ;  /* 0x0000000000007941 */ /* 0x000fea0003800000 */
.L_x_2786:
[----:B-----5:R3:W-:Y:S02]  /*8ae0*/  ST.E.128 [R42.64+0x180], R8 ;  /* 0x000180082a007985 */ /* 0x0207e4000c101d06 */
.L_x_2779:
[----:B------:R-:W-:Y:S05]  /*8af0*/  BSYNC B1 ;  /* 0x0000000000017941 */ /* 0x000fea0003800000 */
.L_x_2778:
        /* <DEDUP_REMOVED lines=93> */
.L_x_2791:
[----:B------:R-:W-:Y:S05]  /*90d0*/  BSYNC B0 ;  /* 0x0000000000007941 */ /* 0x000fea0003800000 */
.L_x_2790:
        /* <DEDUP_REMOVED lines=92> */
.L_x_2793:
[----:B------:R-:W-:Y:S05]  /*96a0*/  BSYNC B0 ;  /* 0x0000000000007941 */ /* 0x000fea0003800000 */
.L_x_2792:
        /* <DEDUP_REMOVED lines=89> */
.L_x_2795:
[----:B------:R-:W-:Y:S05]  /*9c40*/  BSYNC B0 ;  /* 0x0000000000007941 */ /* 0x000fea0003800000 */
.L_x_2794:
        /* <DEDUP_REMOVED lines=90> */
.L_x_2797:
[----:B------:R-:W-:Y:S05]  /*a1f0*/  BSYNC B0 ;  /* 0x0000000000007941 */ /* 0x000fea0003800000 */
.L_x_2796:
[----:B-----5:R4:W-:Y:S02]  /*a200*/  ST.E.128 [R42.64+0x180], R8 ;  /* 0x000180082a007985 */ /* 0x0209e4000c101d06 */
.L_x_2789:
[----:B------:R-:W-:Y:S05]  /*a210*/  BSYNC B1 ;  /* 0x0000000000017941 */ /* 0x000fea0003800000 */
.L_x_2788:
        /* <DEDUP_REMOVED lines=94> */
.L_x_2801:
[----:B------:R-:W-:Y:S05]  /*a800*/  BSYNC B0 ;  /* 0x0000000000007941 */ /* 0x000fea0003800000 */
.L_x_2800:
        /* <DEDUP_REMOVED lines=93> */
.L_x_2803:
[----:B------:R-:W-:Y:S05]  /*ade0*/  BSYNC B0 ;  /* 0x0000000000007941 */ /* 0x000fea0003800000 */
.L_x_2802:
        /* <DEDUP_REMOVED lines=89> */
.L_x_2805:
[----:B------:R-:W-:Y:S05]  /*b380*/  BSYNC B0 ;  /* 0x0000000000007941 */ /* 0x000fea0003800000 */
.L_x_2804:
        /* <DEDUP_REMOVED lines=90> */
.L_x_2807:
[----:B------:R-:W-:Y:S05]  /*b930*/  BSYNC B0 ;  /* 0x0000000000007941 */ /* 0x000fea0003800000 */
.L_x_2806:
[----:B-----5:R4:W-:Y:S02]  /*b940*/  ST.E.128 [R58.64+0x180], R8 ;  /* 0x000180083a007985 */ /* 0x0209e4000c101d06 */
.L_x_2799:
[----:B------:R-:W-:Y:S05]  /*b950*/  BSYNC B1 ;  /* 0x0000000000017941 */ /* 0x000fea0003800000 */
.L_x_2798:
[----:B------:R-:W5:Y:S02]  /*b960*/  LD.E R3, [R28.64+0xd0] ;  /* 0x0000d0061c037980 */ /* 0x000f64000c101900 */
[----:B-----5:R-:W-:Y:S05]  /*b970*/  IMAD.U32 R3, R3, -0x20, RZ ;  /* 0xffffffe003037824 */ /* 0x020fea00078e00ff */
[C---:B------:R-:W-:Y:S02]  /*b980*/  LEA R116, P1, R3.reuse, R116, 0x1 ;  /* 0x0000007403747211 */ /* 0x040fe400078208ff */
[C---:B------:R-:W-:Y:S02]  /*b990*/  LEA R114, P0, R3.reuse, R114, 0x1 ;  /* 0x0000007203727211 */ /* 0x040fe400078008ff */
[C---:B------:R-:W-:Y:S02]  /*b9a0*/  LEA.HI.X.SX32 R117, R3.reuse, R117, 0x1, P1 ;  /* 0x0000007503757211 */ /* 0x040fe400008f0eff */
[----:B------:R-:W-:Y:S01]  /*b9b0*/  LEA.HI.X.SX32 R115, R3, R115, 0x1, P0 ;  /* 0x0000007303737211 */ /* 0x000fe200000f0eff */
[----:B------:R-:W-:-:S05]  /*b9c0*/  BRA `(.L_x_2767) ;  /* 0x0000034000007947 */ /* 0x000fca0003800000 */
.L_x_2757:
        /* <DEDUP_REMOVED lines=52> */
.L_x_2767:
[----:B------:R-:W-:Y:S05]  /*bd10*/  BSYNC B2 ;  /* 0x0000000000027941 */ /* 0x000fea0003800000 */
.L_x_2756:
        /* <DEDUP_REMOVED lines=88> */
.L_x_2809:
        /* <DEDUP_REMOVED lines=8> */
.L_x_2810:
[----:B------:R-:W-:Y:S05]  /*c320*/  BSYNC B0 ;  /* 0x0000000000007941 */ /* 0x000fea0003800000 */
.L_x_2808:
[----:B------:R-:W-:Y:S04]  /*c330*/  IADD3 R17, R17, -0x1, RZ ;  /* 0xffffffff11117810 */ /* 0x000fe80007ffe0ff */
[----:B------:R-:W-:Y:S11]  /*c340*/  ISETP.GT.AND P0, PT, R17, R82, PT ;  /* 0x000000521100720c */ /* 0x000ff60003f04270 */
[----:B------:R-:W-:Y:S02]  /*c350*/  @!UPT UIADD3 URZ, URZ, URZ, URZ ;  /* 0x0000003f3f3ff290 */ /* 0x000fe4000fffe03f */
[----:B------:R-:W-:-:S05]  /*c360*/  @P0 BRA `(.L_x_2811) ;  /* 0xffff666000000947 */ /* 0x000fca000383ffff */
.L_x_2755:
[----:B-1----:R-:W-:Y:S01]  /*c370*/  WARPSYNC 0xffffffff ;  /* 0xffffffff00007948 */ /* 0x002fe20003800000 */
        /* <DEDUP_REMOVED lines=39> */
[----:B--2---:R-:W-:Y:S01]  /*c5f0*/  LEA R16, P1, R150, R154, 0x1 ;  /* 0x0000009a96107211 */ /* 0x004fe200078208ff */
        /* <DEDUP_REMOVED lines=61> */
.L_x_2818:
[----:B------:R-:W-:Y:S05]  /*c9d0*/  BSYNC B0 ;  /* 0x0000000000007941 */ /* 0x000fea0003800000 */
.L_x_2817:
        /* <DEDUP_REMOVED lines=46> */
.L_x_2820:
[----:B------:R-:W-:Y:S05]  /*ccc0*/  BSYNC B0 ;  /* 0x0000000000007941 */ /* 0x000fea0003800000 */
.L_x_2819:
        /* <DEDUP_REMOVED lines=44> */
.L_x_2822:
[----:B------:R-:W-:Y:S05]  /*cf90*/  BSYNC B0 ;  /* 0x0000000000007941 */ /* 0x000fea0003800000 */
.L_x_2821:
        /* <DEDUP_REMOVED lines=46> */
.L_x_2824:
[----:B------:R-:W-:Y:S05]  /*d280*/  BSYNC B0 ;  /* 0x0000000000007941 */ /* 0x000fea0003800000 */
.L_x_2823:
[----:B-----5:R3:W-:Y:S02]  /*d290*/  STS.128 [R243+0x6000], R20 ;  /* 0x00600014f3007388 */ /* 0x0207e40000000c00 */
.L_x_2816:
[----:B------:R-:W-:Y:S05]  /*d2a0*/  BSYNC B1 ;  /* 0x0000000000017941 */ /* 0x000fea0003800000 */
.L_x_2815:
        /* <DEDUP_REMOVED lines=56> */
.L_x_2828:
[----:B------:R-:W-:Y:S05]  /*d630*/  BSYNC B0 ;  /* 0x0000000000007941 */ /* 0x000fea0003800000 */
.L_x_2827:
        /* <DEDUP_REMOVED lines=44> */
.L_x_2830:
[----:B------:R-:W-:Y:S05]  /*d900*/  BSYNC B0 ;  /* 0x0000000000007941 */ /* 0x000fea0003800000 */
.L_x_2829:
        /* <DEDUP_REMOVED lines=45> */
.L_x_2832:
[----:B------:R-:W-:Y:S05]  /*dbe0*/  BSYNC B0 ;  /* 0x0000000000007941 */ /* 0x000fea0003800000 */
.L_x_2831:
        /* <DEDUP_REMOVED lines=44> */
.L_x_2834:
[----:B------:R-:W-:Y:S05]  /*deb0*/  BSYNC B0 ;  /* 0x0000000000007941 */ /* 0x000fea0003800000 */
.L_x_2833:
[----:B-----5:R2:W-:Y:S02]  /*dec0*/  STS.128 [R243+0x6800], R32 ;  /* 0x00680020f3007388 */ /* 0x0205e40000000c00 */
.L_x_2826:
[----:B------:R-:W-:Y:S05]  /*ded0*/  BSYNC B1 ;  /* 0x0000000000017941 */ /* 0x000fea0003800000 */
.L_x_2825:
        /* <DEDUP_REMOVED lines=56> */
.L_x_2838:
[----:B---3--:R-:W-:Y:S05]  /*e260*/  BSYNC B0 ;  /* 0x0000000000007941 */ /* 0x008fea0003800000 */
.L_x_2837:
        /* <DEDUP_REMOVED lines=44> */
.L_x_2840:
[----:B------:R-:W-:Y:S05]  /*e530*/  BSYNC B0 ;  /* 0x0000000000007941 */ /* 0x000fea0003800000 */
.L_x_2839:
        /* <DEDUP_REMOVED lines=44> */
.L_x_2842:
[----:B------:R-:W-:Y:S05]  /*e800*/  BSYNC B0 ;  /* 0x0000000000007941 */ /* 0x000fea0003800000 */
.L_x_2841:
        /* <DEDUP_REMOVED lines=44> */
.L_x_2844:
[----:B------:R-:W-:Y:S05]  /*ead0*/  BSYNC B0 ;  /* 0x0000000000007941 */ /* 0x000fea0003800000 */
.L_x_2843:
[----:B-----5:R2:W-:Y:S02]  /*eae0*/  STS.128 [R243+0x7000], R32 ;  /* 0x00700020f3007388 */ /* 0x0205e40000000c00 */
.L_x_2836:
[----:B------:R-:W-:Y:S05]  /*eaf0*/  BSYNC B1 ;  /* 0x0000000000017941 */ /* 0x000fea0003800000 */
.L_x_2835:
        /* <DEDUP_REMOVED lines=55> */
.L_x_2847:
[----:B---3--:R-:W-:Y:S05]  /*ee70*/  BSYNC B0 ;  /* 0x0000000000007941 */ /* 0x008fea0003800000 */
.L_x_2846:
        /* <DEDUP_REMOVED lines=44> */
.L_x_2849:
[----:B------:R-:W-:Y:S05]  /*f140*/  BSYNC B0 ;  /* 0x0000000000007941 */ /* 0x000fea0003800000 */
.L_x_2848:
        /* <DEDUP_REMOVED lines=44> */
.L_x_2851:
[----:B------:R-:W-:Y:S05]  /*f410*/  BSYNC B0 ;  /* 0x0000000000007941 */ /* 0x000fea0003800000 */
.L_x_2850:
        /* <DEDUP_REMOVED lines=44> */
.L_x_2853:
[----:B------:R-:W-:Y:S05]  /*f6e0*/  BSYNC B0 ;  /* 0x0000000000007941 */ /* 0x000fea0003800000 */
.L_x_2852:
[----:B-----5:R3:W-:Y:S01]  /*f6f0*/  STS.128 [R243+0x7800], R20 ;  /* 0x00780014f3007388 */ /* 0x0207e20000000c00 */
[----:B------:R-:W-:Y:S05]  /*f700*/  BRA `(.L_x_2845) ;  /* 0x00005c3000007947 */ /* 0x000fea0003800000 */
.L_x_2814:
        /* <DEDUP_REMOVED lines=85> */
.L_x_2857:
[----:B------:R-:W-:Y:S05]  /*fc60*/  BSYNC B0 ;  /* 0x0000000000007941 */ /* 0x000fea0003800000 */
.L_x_2856:
        /* <DEDUP_REMOVED lines=85> */
.L_x_2859:
[----:B------:R-:W-:Y:S05]  /*101c0*/  BSYNC B0 ;  /* 0x0000000000007941 */ /* 0x000fea0003800000 */
.L_x_2858:
        /* <DEDUP_REMOVED lines=85> */
.L_x_2861:
[----:B------:R-:W-:Y:S05]  /*10720*/  BSYNC B0 ;  /* 0x0000000000007941 */ /* 0x000fea0003800000 */
.L_x_2860:
        /* <DEDUP_REMOVED lines=85> */
.L_x_2863:
[----:B------:R-:W-:Y:S05]  /*10c80*/  BSYNC B0 ;  /* 0x0000000000007941 */ /* 0x000fea0003800000 */
.L_x_2862:
[----:B-----5:R3:W-:Y:S02]  /*10c90*/  STS.128 [R243+0x6000], R40 ;  /* 0x00600028f3007388 */ /* 0x0207e40000000c00 */
.L_x_2855:
[----:B------:R-:W-:Y:S05]  /*10ca0*/  BSYNC B1 ;  /* 0x0000000000017941 */ /* 0x000fea0003800000 */
.L_x_2854:
        /* <DEDUP_REMOVED lines=90> */
.L_x_2867:
[----:B------:R-:W-:Y:S05]  /*11250*/  BSYNC B0 ;  /* 0x0000000000007941 */ /* 0x000fea0003800000 */
.L_x_2866:
        /* <DEDUP_REMOVED lines=88> */
.L_x_2869:
[----:B------:R-:W-:Y:S05]  /*117e0*/  BSYNC B0 ;  /* 0x0000000000007941 */ /* 0x000fea0003800000 */
.L_x_2868:
        /* <DEDUP_REMOVED lines=88> */
.L_x_2871:
[----:B------:R-:W-:Y:S05]  /*11d70*/  BSYNC B0 ;  /* 0x0000000000007941 */ /* 0x000fea0003800000 */
.L_x_2870:
        /* <DEDUP_REMOVED lines=89> */
.L_x_2873:
[----:B------:R-:W-:Y:S05]  /*12310*/  BSYNC B0 ;  /* 0x0000000000007941 */ /* 0x000fea0003800000 */
.L_x_2872:
[----:B-----5:R1:W-:Y:S02]  /*12320*/  STS.128 [R243+0x6800], R20 ;  /* 0x00680014f3007388 */ /* 0x0203e40000000c00 */
.L_x_2865:
[----:B------:R-:W-:Y:S05]  /*12330*/  BSYNC B1 ;  /* 0x0000000000017941 */ /* 0x000fea0003800000 */
.L_x_2864:
        /* <DEDUP_REMOVED lines=91> */
.L_x_2877:
[----:B------:R-:W-:Y:S05]  /*128f0*/  BSYNC B0 ;  /* 0x0000000000007941 */ /* 0x000fea0003800000 */
.L_x_2876:
        /* <DEDUP_REMOVED lines=88> */
.L_x_2879:
[----:B------:R-:W-:Y:S05]  /*12e80*/  BSYNC B0 ;  /* 0x0000000000007941 */ /* 0x000fea0003800000 */
.L_x_2878:
        /* <DEDUP_REMOVED lines=88> */
.L_x_2881:
[----:B------:R-:W-:Y:S05]  /*13410*/  BSYNC B0 ;  /* 0x0000000000007941 */ /* 0x000fea0003800000 */
.L_x_2880:
        /* <DEDUP_REMOVED lines=88> */
.L_x_2883:
[----:B------:R-:W-:Y:S05]  /*139a0*/  BSYNC B0 ;  /* 0x0000000000007941 */ /* 0x000fea0003800000 */
.L_x_2882:
[----:B-----5:R1:W-:Y:S02]  /*139b0*/  STS.128 [R243+0x7000], R32 ;  /* 0x00700020f3007388 */ /* 0x0203e40000000c00 */
.L_x_2875:
[----:B------:R-:W-:Y:S05]  /*139c0*/  BSYNC B1 ;  /* 0x0000000000017941 */ /* 0x000fea0003800000 */
.L_x_2874:
        /* <DEDUP_REMOVED lines=90> */
.L_x_2885:
[----:B------:R-:W-:Y:S05]  /*13f70*/  BSYNC B0 ;  /* 0x0000000000007941 */ /* 0x000fea0003800000 */
.L_x_2884:
        /* <DEDUP_REMOVED lines=89> */
.L_x_2887:
[----:B------:R-:W-:Y:S05]  /*14510*/  BSYNC B0 ;  /* 0x0000000000007941 */ /* 0x000fea0003800000 */
.L_x_2886:
        /* <DEDUP_REMOVED lines=89> */
.L_x_2889:
[----:B------:R-:W-:Y:S05]  /*14ab0*/  BSYNC B0 ;  /* 0x0000000000007941 */ /* 0x000fea0003800000 */
.L_x_2888:
        /* <DEDUP_REMOVED lines=89> */
.L_x_2891:
[----:B------:R-:W-:Y:S05]  /*15050*/  BSYNC B0 ;  /* 0x0000000000007941 */ /* 0x000fea0003800000 */
.L_x_2890:
[----:B-----5:R1:W-:Y:S01]  /*15060*/  STS.128 [R243+0x7800], R20 ;  /* 0x00780014f3007388 */ /* 0x0203e20000000c00 */
[----:B------:R-:W-:Y:S05]  /*15070*/  BRA `(.L_x_2845) ;  /* 0x000002c000007947 */ /* 0x000fea0003800000 */
.L_x_2813:
        /* <DEDUP_REMOVED lines=44> */
.L_x_2845:
[----:B------:R-:W-:Y:S05]  /*15340*/  BSYNC B2 ;  /* 0x0000000000027941 */ /* 0x000fea0003800000 */
.L_x_2812:
[----:B------:R-:W-:Y:S02]  /*15350*/  IADD3 R245, R165, -0x1, RZ ;  /* 0xffffffffa5f57810 */ /* 0x000fe40007ffe0ff */
[----:B------:R-:W-:-:S03]  /*15360*/  SHF.R.S32.HI R0, RZ, 0x4, R69 ;  /* 0x00000004ff007819 */ /* 0x000fc60000011445 */
[----:B-1----:R-:W-:Y:S01]  /*15370*/  IMAD.SHL.U32 R3, R245, 0x40, RZ ;  /* 0x00000040f5037824 */ /* 0x002fe200078e00ff */
[----:B------:R-:W-:-:S03]  /*15380*/  LEA.HI R69, R69, R0, RZ, 0x1 ;  /* 0x0000000045457211 */ /* 0x000fc600078f08ff */
[----:B------:R-:W-:Y:S01]  /*15390*/  IMAD.IADD R5, R52, 0x1, -R3 ;  /* 0x0000000134057824 */ /* 0x000fe200078e0a03 */
[----:B------:R-:W-:-:S04]  /*153a0*/  LOP3.LUT R69, R69, 0xfffffffe, RZ, 0xc0, !PT ;  /* 0xfffffffe45457812 */ /* 0x000fc800078ec0ff */
[-C--:B------:R-:W-:Y:S01]  /*153b0*/  ISETP.GE.AND P1, PT, R146, R5.reuse, PT ;  /* 0x000000059200720c */ /* 0x080fe20003f26270 */
[----:B------:R-:W-:Y:S01]  /*153c0*/  IMAD.IADD R69, R0, 0x1, -R69 ;  /* 0x0000000100457824 */ /* 0x000fe200078e0a45 */
[-C--:B------:R-:W-:Y:S02]  /*153d0*/  ISETP.GE.AND P4, PT, R6, R5.reuse, PT ;  /* 0x000000050600720c */ /* 0x080fe40003f86270 */
[-C--:B------:R-:W-:Y:S02]  /*153e0*/  ISETP.GE.AND P5, PT, R18, R5.reuse, PT ;  /* 0x000000051200720c */ /* 0x080fe40003fa6270 */
[-C--:B------:R-:W-:Y:S02]  /*153f0*/  ISETP.GE.AND P6, PT, R10, R5.reuse, PT ;  /* 0x000000050a00720c */ /* 0x080fe40003fc6270 */
[-C--:B------:R-:W-:Y:S02]  /*15400*/  ISETP.GE.AND P3, PT, R6, R5.reuse, PT ;  /* 0x000000050600720c */ /* 0x080fe40003f66270 */
[----:B------:R-:W-:-:S03]  /*15410*/  ISETP.GE.AND P2, PT, R10, R5, PT ;  /* 0x000000050a00720c */ /* 0x000fc60003f46270 */
[----:B------:R-:W-:Y:S02]  /*15420*/  @!P1 IMAD.MOV.U32 R234, RZ, RZ, R236 ;  /* 0x000000ffffea9224 */ /* 0x000fe400078e00ec */
[CC--:B------:R-:W-:Y:S02]  /*15430*/  @!P4 LEA R6, P0, R66.reuse, R236.reuse, 0x1 ;  /* 0x000000ec4206c211 */ /* 0x0c0fe400078008ff */
[----:B------:R-:W-:Y:S01]  /*15440*/  @!P5 IMAD R2, R167, 0x60, RZ ;  /* 0x00000060a702d824 */ /* 0x000fe200078e02ff */
[----:B------:R-:W-:Y:S01]  /*15450*/  @!PT LDS RZ, [RZ] ;  /* 0x00000000fffff984 */ /* 0x000fe20000000800 */
[----:B------:R-:W-:Y:S01]  /*15460*/  @!PT LDS RZ, [RZ] ;  /* 0x00000000fffff984 */ /* 0x000fe20000000800 */
[----:B------:R-:W-:Y:S01]  /*15470*/  @!PT LDS RZ, [RZ] ;  /* 0x00000000fffff984 */ /* 0x000fe20000000800 */
[----:B------:R1:W-:Y:S01]  /*15480*/  @!P1 LDGSTS.E.BYPASS.LTC128B.128 [R243+0x8000], [R234.64] ;  /* 0x08000000eaf39fae */ /* 0x0003e2000b901d46 */
[-C--:B------:R-:W-:Y:S02]  /*15490*/  @!P4 LEA.HI.X R7, R66, R235.reuse, R67, 0x1, P0 ;  /* 0x000000eb4207c211 */ /* 0x080fe400000f0c43 */
[C---:B------:R-:W-:Y:S01]  /*154a0*/  @!P6 LEA R10, P0, R166.reuse, R236, 0x6 ;  /* 0x000000eca60ae211 */ /* 0x040fe200078030ff */
[----:B------:R1:W-:Y:S03]  /*154b0*/  @!P1 LDGSTS.E.BYPASS.LTC128B.128 [R243+0xa000], [R234.64+0x80] ;  /* 0x0a000080eaf39fae */ /* 0x0003e6000b901d46 */
[----:B------:R-:W-:Y:S01]  /*154c0*/  @!P6 LEA.HI.X R11, R166, R235, R167, 0x6, P0 ;  /* 0x000000eba60be211 */ /* 0x000fe200000f34a7 */
[----:B------:R1:W-:Y:S04]  /*154d0*/  @!P1 LDGSTS.E.BYPASS.LTC128B.128 [R243+0xc000], [R234.64+0x100] ;  /* 0x0c000100eaf39fae */ /* 0x0003e8000b901d46 */
[----:B------:R1:W-:Y:S01]  /*154e0*/  @!P1 LDGSTS.E.BYPASS.LTC128B.128 [R243+0xe000], [R234.64+0x180] ;  /* 0x0e000180eaf39fae */ /* 0x0003e2000b901d46 */
[----:B------:R-:W-:-:S03]  /*154f0*/  ISETP.GE.AND P1, PT, R18, R5, PT ;  /* 0x000000051200720c */ /* 0x000fc60003f26270 */
[----:B------:R2:W-:Y:S04]  /*15500*/  @!P4 LDGSTS.E.BYPASS.LTC128B.128 [R243+0x8800], [R6.64] ;  /* 0x0880000006f3cfae */ /* 0x0005e8000b901d46 */
[----:B------:R2:W-:Y:S04]  /*15510*/  @!P4 LDGSTS.E.BYPASS.LTC128B.128 [R243+0xa800], [R6.64+0x80] ;  /* 0x0a80008006f3cfae */ /* 0x0005e8000b901d46 */
[----:B------:R2:W-:Y:S02]  /*15520*/  @!P4 LDGSTS.E.BYPASS.LTC128B.128 [R243+0xc800], [R6.64+0x100] ;  /* 0x0c80010006f3cfae */ /* 0x0005e4000b901d46 */
[----:B------:R-:W-:-:S02]  /*15530*/  @!P1 IMAD R0, R169, 0x60, RZ ;  /* 0x00000060a9009824 */ /* 0x000fc400078e02ff */
[----:B------:R2:W-:Y:S01]  /*15540*/  @!P4 LDGSTS.E.BYPASS.LTC128B.128 [R243+0xe800], [R6.64+0x180] ;  /* 0x0e80018006f3cfae */ /* 0x0005e2000b901d46 */
[C---:B------:R-:W-:Y:S01]  /*15550*/  ISETP.GE.AND P4, PT, R146.reuse, R5, PT ;  /* 0x000000059200720c */ /* 0x040fe20003f86270 */
[----:B------:R-:W-:Y:S02]  /*15560*/  IMAD.SHL.U32 R146, R146, 0x8, RZ ;  /* 0x0000000892927824 */ /* 0x000fe400078e00ff */
[----:B------:R3:W-:Y:S04]  /*15570*/  @!P6 LDGSTS.E.BYPASS.LTC128B.128 [R243+0x9000], [R10.64] ;  /* 0x090000000af3efae */ /* 0x0007e8000b901d46 */
[----:B------:R3:W-:Y:S01]  /*15580*/  @!P6 LDGSTS.E.BYPASS.LTC128B.128 [R243+0xb000], [R10.64+0x80] ;  /* 0x0b0000800af3efae */ /* 0x0007e2000b901d46 */
[----:B-1----:R-:W-:-:S03]  /*15590*/  @!P5 IMAD.MOV.U32 R234, RZ, RZ, R236 ;  /* 0x000000ffffead224 */ /* 0x002fc600078e00ec */
[----:B------:R3:W-:Y:S01]  /*155a0*/  @!P6 LDGSTS.E.BYPASS.LTC128B.128 [R243+0xd000], [R10.64+0x100] ;  /* 0x0d0001000af3efae */ /* 0x0007e2000b901d46 */
[----:B------:R-:W-:-:S03]  /*155b0*/  @!P5 IMAD.WIDE.U32 R8, R166, 0x60, R234 ;  /* 0x00000060a608d825 */ /* 0x000fc600078e00ea */
[----:B------:R3:W-:Y:S01]  /*155c0*/  @!P6 LDGSTS.E.BYPASS.LTC128B.128 [R243+0xf000], [R10.64+0x180] ;  /* 0x0f0001800af3efae */ /* 0x0007e2000b901d46 */
[----:B----45:R-:W-:Y:S02]  /*155d0*/  @!P5 IMAD.IADD R13, R2, 0x1, R9 ;  /* 0x00000001020dd824 */ /* 0x030fe400078e0209 */
[----:B------:R-:W-:Y:S02]  /*155e0*/  IMAD.SHL.U32 R2, R62, 0x40, RZ ;  /* 0x000000403e027824 */ /* 0x000fe400078e00ff */
[----:B------:R-:W-:Y:S02]  /*155f0*/  @!P5 IMAD.MOV.U32 R12, RZ, RZ, R8 ;  /* 0x000000ffff0cd224 */ /* 0x000fe400078e0008 */
[----:B------:R-:W-:Y:S01]  /*15600*/  @!P1 IMAD.WIDE.U32 R8, R168, 0x60, R248 ;  /* 0x00000060a8089825 */ /* 0x000fe200078e00f8 */
[----:B------:R-:W-:Y:S02]  /*15610*/  LOP3.LUT R5, R2, 0x1c0, RZ, 0xc0, !PT ;  /* 0x000001c002057812 */ /* 0x000fe400078ec0ff */
[----:B------:R1:W-:Y:S01]  /*15620*/  @!P5 LDGSTS.E.BYPASS.LTC128B.128 [R243+0x9800], [R12.64] ;  /* 0x098000000cf3dfae */ /* 0x0003e2000b901d46 */
[----:B------:R-:W-:Y:S01]  /*15630*/  IMAD.SHL.U32 R2, R68, 0x40, RZ ;  /* 0x0000004044027824 */ /* 0x000fe200078e00ff */
[----:B------:R-:W-:Y:S01]  /*15640*/  LOP3.LUT R4, R5, 0x8, R146, 0xf8, !PT ;  /* 0x0000000805047812 */ /* 0x000fe200078ef892 */
[----:B------:R-:W-:Y:S01]  /*15650*/  @!P1 IMAD.IADD R9, R0, 0x1, R9 ;  /* 0x0000000100099824 */ /* 0x000fe200078e0209 */
[----:B------:R1:W-:Y:S01]  /*15660*/  @!P5 LDGSTS.E.BYPASS.LTC128B.128 [R243+0xb800], [R12.64+0x80] ;  /* 0x0b8000800cf3dfae */ /* 0x0003e2000b901d46 */
[----:B------:R-:W-:-:S02]  /*15670*/  SHF.R.U32.HI R5, RZ, 0x3, R5 ;  /* 0x00000003ff057819 */ /* 0x000fc40000011605 */
[----:B------:R-:W-:Y:S01]  /*15680*/  LOP3.LUT R2, R2, 0x1c0, RZ, 0xc0, !PT ;  /* 0x000001c002027812 */ /* 0x000fe200078ec0ff */
[----:B------:R1:W-:Y:S01]  /*15690*/  @!P5 LDGSTS.E.BYPASS.LTC128B.128 [R243+0xd800], [R12.64+0x100] ;  /* 0x0d8001000cf3dfae */ /* 0x0003e2000b901d46 */
[----:B------:R-:W-:Y:S02]  /*156a0*/  LOP3.LUT R4, R4, R5, RZ, 0x3c, !PT ;  /* 0x0000000504047212 */ /* 0x000fe400078e3cff */
[-C--:B--2---:R-:W-:Y:S01]  /*156b0*/  @!P3 LEA R6, P0, R63, R248.reuse, 0x1 ;  /* 0x000000f83f06b211 */ /* 0x084fe200078008ff */
[----:B------:R1:W-:Y:S02]  /*156c0*/  @!P5 LDGSTS.E.BYPASS.LTC128B.128 [R243+0xf800], [R12.64+0x180] ;  /* 0x0f8001800cf3dfae */ /* 0x0003e4000b901d46 */
[----:B------:R-:W-:Y:S01]  /*156d0*/  IMAD R229, R69, 0x200, R4 ;  /* 0x0000020045e57824 */ /* 0x000fe200078e0204 */
[----:B------:R-:W-:Y:S01]  /*156e0*/  @!P3 LEA.HI.X R7, R63, R249, R64, 0x1, P0 ;  /* 0x000000f93f07b211 */ /* 0x000fe200000f0c40 */
[----:B------:R-:W0:Y:S01]  /*156f0*/  LDGDEPBAR ;  /* 0x00000000000079af */ /* 0x000e220000000000 */
[----:B------:R-:W-:Y:S01]  /*15700*/  IMAD.SHL.U32 R69, R69, 0x8, RZ ;  /* 0x0000000845457824 */ /* 0x000fe200078e00ff */
[----:B------:R-:W-:Y:S01]  /*15710*/  @!P2 LEA R4, P0, R168, R248, 0x6 ;  /* 0x000000f8a804a211 */ /* 0x000fe200078030ff */
[----:B------:R-:W-:-:S03]  /*15720*/  IMAD.SHL.U32 R63, R65, 0x40, RZ ;  /* 0x00000040413f7824 */ /* 0x000fc600078e00ff */
[----:B------:R-:W-:Y:S02]  /*15730*/  LOP3.LUT R31, R2, 0x8, R69, 0xf8, !PT ;  /* 0x00000008021f7812 */ /* 0x000fe400078ef845 */
[----:B------:R-:W-:Y:S02]  /*15740*/  SHF.R.U32.HI R2, RZ, 0x3, R2 ;  /* 0x00000003ff027819 */ /* 0x000fe40000011602 */
[----:B------:R-:W-:Y:S02]  /*15750*/  LOP3.LUT R63, R63, 0xfffffe00, RZ, 0xc0, !PT ;  /* 0xfffffe003f3f7812 */ /* 0x000fe400078ec0ff */
[----:B------:R-:W-:Y:S02]  /*15760*/  LOP3.LUT R31, R31, R2, RZ, 0x3c, !PT ;  /* 0x000000021f1f7212 */ /* 0x000fe400078e3cff */
[----:B------:R-:W2:Y:S01]  /*15770*/  LD.E R2, [R28.64+0x188] ;  /* 0x000188061c027980 */ /* 0x000ea2000c101900 */
[----:B------:R-:W-:Y:S01]  /*15780*/  @!P2 LEA.HI.X R5, R168, R249, R169, 0x6, P0 ;  /* 0x000000f9a805a211 */ /* 0x000fe200000f34a9 */
[----:B------:R-:W-:Y:S01]  /*15790*/  IMAD R230, R60, 0x400, R63 ;  /* 0x000004003ce67824 */ /* 0x000fe200078e023f */
        /* <DEDUP_REMOVED lines=49> */
[----:B-1----:R-:W-:Y:S04]  /*15ab0*/  LDSM.16.M88.4 R4, [R230] ;  /* 0x00000000e604783b */ /* 0x002fe80000000200 */
[----:B---3--:R-:W1:Y:S04]  /*15ac0*/  LDSM.16.M88.4 R16, [R229+0x8000] ;  /* 0x00800000e510783b */ /* 0x008e680000000200 */
[----:B------:R-:W3:Y:S01]  /*15ad0*/  LDSM.16.M88.4 R36, [R229+0x8800] ;  /* 0x00880000e524783b */ /* 0x000ee20000000200 */
[----:B------:R-:W-:-:S02]  /*15ae0*/  R2P PR, R62, 0x6 ;  /* 0x000000063e007804 */ /* 0x000fc40000000000 */
[C---:B------:R-:W-:Y:S01]  /*15af0*/  IADD3 R0, R229.reuse, 0x8000, RZ ;  /* 0x00008000e5007810 */ /* 0x040fe20007ffe0ff */
[----:B------:R-:W3:Y:S01]  /*15b00*/  LDSM.16.M88.4 R56, [R229+0x9000] ;  /* 0x00900000e538783b */ /* 0x000ee20000000200 */
[----:B------:R-:W-:Y:S01]  /*15b10*/  IADD3 R227, R229, 0x8020, RZ ;  /* 0x00008020e5e37810 */ /* 0x000fe20007ffe0ff */
[--C-:B------:R-:W-:Y:S02]  /*15b20*/  IMAD R228, R55, 0x2, R230.reuse ;  /* 0x0000000237e47824 */ /* 0x100fe400078e02e6 */
[----:B------:R-:W4:Y:S01]  /*15b30*/  LDSM.16.M88.4 R44, [R229+0x9800] ;  /* 0x00980000e52c783b */ /* 0x000f220000000200 */
[----:B------:R-:W-:-:S03]  /*15b40*/  IMAD R226, R53, 0x2, R230 ;  /* 0x0000000235e27824 */ /* 0x000fc600078e02e6 */
[----:B------:R-:W2:Y:S02]  /*15b50*/  LD.E R30, [R28.64+0x18c] ;  /* 0x00018c061c1e7980 */ /* 0x000ea4000c101900 */
[----:B------:R-:W-:Y:S02]  /*15b60*/  @P1 IADD3 R227, R0, -0x20, RZ ;  /* 0xffffffe000e31810 */ /* 0x000fe40007ffe0ff */
[----:B------:R-:W-:Y:S04]  /*15b70*/  LDSM.16.M88.4 R8, [R228] ;  /* 0x00000000e408783b */ /* 0x000fe80000000200 */
[----:B------:R-:W4:Y:S04]  /*15b80*/  LDSM.16.M88.4 R40, [R227] ;  /* 0x00000000e328783b */ /* 0x000f280000000200 */
[----:B------:R-:W4:Y:S01]  /*15b90*/  LDSM.16.M88.4 R20, [R227+0x800] ;  /* 0x00080000e314783b */ /* 0x000f220000000200 */
[----:B------:R-:W-:-:S03]  /*15ba0*/  IMAD.MOV.U32 R0, RZ, RZ, 0x40 ;  /* 0x00000040ff007424 */ /* 0x000fc600078e00ff */
[----:B------:R-:W4:Y:S04]  /*15bb0*/  LDSM.16.M88.4 R32, [R227+0x1000] ;  /* 0x00100000e320783b */ /* 0x000f280000000200 */
[----:B------:R-:W4:Y:S01]  /*15bc0*/  LDSM.16.M88.4 R80, [R227+0x1800] ;  /* 0x00180000e350783b */ /* 0x000f220000000200 */
[C---:B-1----:R-:W-:Y:S03]  /*15bd0*/  HMMA.16816.F32.BF16 R12, R4.reuse, R16, RZ ;  /* 0x00000010040c723c */ /* 0x042fe600000418ff */
[----:B------:R-:W-:Y:S04]  /*15be0*/  LDSM.16.M88.4 R76, [R226] ;  /* 0x00000000e24c783b */ /* 0x000fe80000000200 */
[----:B------:R-:W0:Y:S01]  /*15bf0*/  LDGDEPBAR ;  /* 0x00000000000079af */ /* 0x000e220000000000 */
[C---:B---3--:R-:W-:Y:S08]  /*15c00*/  HMMA.16816.F32.BF16 R24, R4.reuse, R36, RZ ;  /* 0x000000240418723c */ /* 0x048ff000000418ff */
[C---:B------:R-:W-:Y:S01]  /*15c10*/  HMMA.16816.F32.BF16 R64, R4.reuse, R56, RZ ;  /* 0x000000380440723c */ /* 0x040fe200000418ff */
[----:B------:R-:W-:Y:S01]  /*15c20*/  IMAD R225, R53, 0x2, R228 ;  /* 0x0000000235e17824 */ /* 0x000fe200078e02e4 */
[----:B------:R-:W-:Y:S01]  /*15c30*/  SEL R0, R0, 0xffffffc0, !P2 ;  /* 0xffffffc000007807 */ /* 0x000fe20005000000 */
[----:B------:R-:W-:Y:S04]  /*15c40*/  LDSM.16.M88.4 R88, [R227+0x3000] ;  /* 0x00300000e358783b */ /* 0x000fe80000000200 */
[----:B------:R-:W-:Y:S01]  /*15c50*/  LDSM.16.M88.4 R92, [R227+0x6800] ;  /* 0x00680000e35c783b */ /* 0x000fe20000000200 */
[C---:B------:R-:W-:Y:S08]  /*15c60*/  HMMA.16816.F32.BF16 R16, R4.reuse, R18, RZ ;  /* 0x000000120410723c */ /* 0x040ff000000418ff */
[C---:B------:R-:W-:Y:S01]  /*15c70*/  HMMA.16816.F32.BF16 R36, R4.reuse, R38, RZ ;  /* 0x000000260424723c */ /* 0x040fe200000418ff */
[----:B------:R-:W-:Y:S01]  /*15c80*/  IMAD.IADD R224, R229, 0x1, R0 ;  /* 0x00000001e5e07824 */ /* 0x000fe200078e0200 */
[----:B------:R-:W-:Y:S04]  /*15c90*/  LDSM.16.M88.4 R72, [R225] ;  /* 0x00000000e148783b */ /* 0x000fe80000000200 */
[----:B------:R-:W-:Y:S02]  /*15ca0*/  LDSM.16.M88.4 R68, [R224+0x8000] ;  /* 0x00800000e044783b */ /* 0x000fe40000000200 */
[C---:B------:R-:W-:Y:S08]  /*15cb0*/  HMMA.16816.F32.BF16 R56, R4.reuse, R58, RZ ;  /* 0x0000003a0438723c */ /* 0x040ff000000418ff */
[C---:B----4-:R-:W-:Y:S08]  /*15cc0*/  HMMA.16816.F32.BF16 R48, R4.reuse, R44, RZ ;  /* 0x0000002c0430723c */ /* 0x050ff000000418ff */
[----:B------:R-:W-:Y:S01]  /*15cd0*/  HMMA.16816.F32.BF16 R4, R4, R46, RZ ;  /* 0x0000002e0404723c */ /* 0x000fe200000418ff */
[----:B------:R-:W1:Y:S07]  /*15ce0*/  LDSM.16.M88.4 R44, [R224+0x8800] ;  /* 0x00880000e02c783b */ /* 0x000e6e0000000200 */
[C---:B------:R-:W-:Y:S08]  /*15cf0*/  HMMA.16816.F32.BF16 R12, R8.reuse, R40, R12 ;  /* 0x00000028080c723c */ /* 0x040ff0000004180c */
[C---:B------:R-:W-:Y:S01]  /*15d00*/  HMMA.16816.F32.BF16 R16, R8.reuse, R42, R16 ;  /* 0x0000002a0810723c */ /* 0x040fe20000041810 */
[----:B------:R-:W3:Y:S07]  /*15d10*/  LDSM.16.M88.4 R40, [R224+0x9000] ;  /* 0x00900000e028783b */ /* 0x000eee0000000200 */
[C---:B------:R-:W-:Y:S08]  /*15d20*/  HMMA.16816.F32.BF16 R24, R8.reuse, R20, R24 ;  /* 0x000000140818723c */ /* 0x040ff00000041818 */
[----:B------:R-:W-:Y:S01]  /*15d30*/  HMMA.16816.F32.BF16 R36, R8, R22, R36 ;  /* 0x000000160824723c */ /* 0x000fe20000041824 */
[----:B------:R-:W4:Y:S01]  /*15d40*/  LDSM.16.M88.4 R20, [R224+0x9800] ;  /* 0x00980000e014783b */ /* 0x000f220000000200 */
[----:B------:R-:W-:-:S05]  /*15d50*/  IMAD.IADD R220, R0, 0x1, R227 ;  /* 0x0000000100dc7824 */ /* 0x000fca00078e02e3 */
[----:B------:R-:W-:Y:S01]  /*15d60*/  LDSM.16.M88.4 R84, [R220+0x1000] ;  /* 0x00100000dc54783b */ /* 0x000fe20000000200 */
[C---:B------:R-:W-:Y:S08]  /*15d70*/  HMMA.16816.F32.BF16 R64, R8.reuse, R32, R64 ;  /* 0x000000200840723c */ /* 0x040ff00000041840 */
[C---:B------:R-:W-:Y:S01]  /*15d80*/  HMMA.16816.F32.BF16 R56, R8.reuse, R34, R56 ;  /* 0x000000220838723c */ /* 0x040fe20000041838 */
[----:B------:R-:W-:Y:S07]  /*15d90*/  LDSM.16.M88.4 R32, [R220] ;  /* 0x00000000dc20783b */ /* 0x000fee0000000200 */
[C---:B------:R-:W-:Y:S08]  /*15da0*/  HMMA.16816.F32.BF16 R48, R8.reuse, R80, R48 ;  /* 0x000000500830723c */ /* 0x040ff00000041830 */
[----:B------:R-:W-:Y:S01]  /*15db0*/  HMMA.16816.F32.BF16 R4, R8, R82, R4 ;  /* 0x000000520804723c */ /* 0x000fe20000041804 */
[----:B------:R-:W4:Y:S04]  /*15dc0*/  LDSM.16.M88.4 R8, [R220+0x800] ;  /* 0x00080000dc08783b */ /* 0x000f280000000200 */
[----:B------:R-:W4:Y:S03]  /*15dd0*/  LDSM.16.M88.4 R80, [R220+0x1800] ;  /* 0x00180000dc50783b */ /* 0x000f260000000200 */
        /* <DEDUP_REMOVED lines=8> */
[----:B------:R-:W-:Y:S07]  /*15e60*/  LDSM.16.M88.4 R40, [R229+0xb000] ;  /* 0x00b00000e528783b */ /* 0x000fee0000000200 */
[C---:B----4-:R-:W-:Y:S08]  /*15e70*/  HMMA.16816.F32.BF16 R48, R76.reuse, R20, R48 ;  /* 0x000000144c30723c */ /* 0x050ff00000041830 */
[----:B------:R-:W-:Y:S01]  /*15e80*/  HMMA.16816.F32.BF16 R76, R76, R22, R4 ;  /* 0x000000164c4c723c */ /* 0x000fe20000041804 */
[----:B------:R-:W-:Y:S04]  /*15e90*/  LDSM.16.M88.4 R20, [R230+0x2000] ;  /* 0x00200000e614783b */ /* 0x000fe80000000200 */
[----:B------:R-:W1:Y:S03]  /*15ea0*/  LDSM.16.M88.4 R4, [R229+0xa800] ;  /* 0x00a80000e504783b */ /* 0x000e660000000200 */
[C---:B------:R-:W-:Y:S08]  /*15eb0*/  HMMA.16816.F32.BF16 R24, R72.reuse, R8, R24 ;  /* 0x000000084818723c */ /* 0x040ff00000041818 */
[C---:B------:R-:W-:Y:S01]  /*15ec0*/  HMMA.16816.F32.BF16 R36, R72.reuse, R10, R36 ;  /* 0x0000000a4824723c */ /* 0x040fe20000041824 */
[----:B------:R-:W-:Y:S07]  /*15ed0*/  LDSM.16.M88.4 R8, [R227+0x2000] ;  /* 0x00200000e308783b */ /* 0x000fee0000000200 */
[C---:B------:R-:W-:Y:S08]  /*15ee0*/  HMMA.16816.F32.BF16 R12, R72.reuse, R32, R12 ;  /* 0x00000020480c723c */ /* 0x040ff0000004180c */
[C---:B------:R-:W-:Y:S01]  /*15ef0*/  HMMA.16816.F32.BF16 R16, R72.reuse, R34, R16 ;  /* 0x000000224810723c */ /* 0x040fe20000041810 */
[----:B------:R-:W3:Y:S07]  /*15f00*/  LDSM.16.M88.4 R32, [R229+0xb800] ;  /* 0x00b80000e520783b */ /* 0x000eee0000000200 */
[C---:B------:R-:W-:Y:S08]  /*15f10*/  HMMA.16816.F32.BF16 R64, R72.reuse, R84, R64 ;  /* 0x000000544840723c */ /* 0x040ff00000041840 */
[C---:B------:R-:W-:Y:S01]  /*15f20*/  HMMA.16816.F32.BF16 R56, R72.reuse, R86, R56 ;  /* 0x000000564838723c */ /* 0x040fe20000041838 */
[----:B------:R-:W-:Y:S07]  /*15f30*/  LDSM.16.M88.4 R84, [R224+0xb800] ;  /* 0x00b80000e054783b */ /* 0x000fee0000000200 */
        /* <DEDUP_REMOVED lines=12> */
[----:B------:R-:W4:Y:S07]  /*16000*/  LDSM.16.M88.4 R40, [R224+0xa000] ;  /* 0x00a00000e028783b */ /* 0x000f2e0000000200 */
[C---:B---3--:R-:W-:Y:S08]  /*16010*/  HMMA.16816.F32.BF16 R48, R20.reuse, R32, R48 ;  /* 0x000000201430723c */ /* 0x048ff00000041830 */
[----:B------:R-:W-:Y:S01]  /*16020*/  HMMA.16816.F32.BF16 R76, R20, R34, R76 ;  /* 0x00000022144c723c */ /* 0x000fe2000004184c */
[----:B------:R-:W3:Y:S04]  /*16030*/  LDSM.16.M88.4 R20, [R224+0xa800] ;  /* 0x00a80000e014783b */ /* 0x000ee80000000200 */
[----:B------:R-:W-:Y:S03]  /*16040*/  LDSM.16.M88.4 R32, [R225+0x2000] ;  /* 0x00200000e120783b */ /* 0x000fe60000000200 */
[C---:B------:R-:W-:Y:S08]  /*16050*/  HMMA.16816.F32.BF16 R12, R68.reuse, R8, R12 ;  /* 0x00000008440c723c */ /* 0x040ff0000004180c */
[C---:B------:R-:W-:Y:S01]  /*16060*/  HMMA.16816.F32.BF16 R16, R68.reuse, R10, R16 ;  /* 0x0000000a4410723c */ /* 0x040fe20000041810 */
[----:B------:R-:W2:Y:S07]  /*16070*/  LDSM.16.M88.4 R8, [R224+0xb000] ;  /* 0x00b00000e008783b */ /* 0x000eae0000000200 */
[C---:B-1----:R-:W-:Y:S08]  /*16080*/  HMMA.16816.F32.BF16 R24, R68.reuse, R4, R24 ;  /* 0x000000044418723c */ /* 0x042ff00000041818 */
[C---:B------:R-:W-:Y:S01]  /*16090*/  HMMA.16816.F32.BF16 R36, R68.reuse, R6, R36 ;  /* 0x000000064424723c */ /* 0x040fe20000041824 */
[----:B------:R-:W1:Y:S07]  /*160a0*/  LDSM.16.M88.4 R4, [R220+0x2000] ;  /* 0x00200000dc04783b */ /* 0x000e6e0000000200 */
[C---:B------:R-:W-:Y:S08]  /*160b0*/  HMMA.16816.F32.BF16 R64, R68.reuse, R88, R64 ;  /* 0x000000584440723c */ /* 0x040ff00000041840 */
[----:B------:R-:W-:Y:S01]  /*160c0*/  HMMA.16816.F32.BF16 R56, R68, R90, R56 ;  /* 0x0000005a4438723c */ /* 0x000fe20000041838 */
[----:B------:R-:W-:Y:S07]  /*160d0*/  LDSM.16.M88.4 R88, [R227+0x5800] ;  /* 0x00580000e358783b */ /* 0x000fee0000000200 */
[C---:B----4-:R-:W-:Y:S08]  /*160e0*/  HMMA.16816.F32.BF16 R16, R80.reuse, R42, R16 ;  /* 0x0000002a5010723c */ /* 0x050ff00000041810 */
        /* <DEDUP_REMOVED lines=8> */
[----:B------:R-:W3:Y:S07]  /*16170*/  LDSM.16.M88.4 R20, [R229+0xc000] ;  /* 0x00c00000e514783b */ /* 0x000eee0000000200 */
[C---:B--2---:R-:W-:Y:S08]  /*16180*/  HMMA.16816.F32.BF16 R64, R80.reuse, R8, R64 ;  /* 0x000000085040723c */ /* 0x044ff00000041840 */
        /* <DEDUP_REMOVED lines=8> */
[----:B------:R-:W-:Y:S03]  /*16210*/  LDSM.16.M88.4 R80, [R229+0xd800] ;  /* 0x00d80000e550783b */ /* 0x000fe60000000200 */
[C---:B------:R-:W-:Y:S08]  /*16220*/  HMMA.16816.F32.BF16 R24, R32.reuse, R44, R24 ;  /* 0x0000002c2018723c */ /* 0x040ff00000041818 */
[----:B------:R-:W-:Y:S01]  /*16230*/  HMMA.16816.F32.BF16 R36, R32, R46, R36 ;  /* 0x0000002e2024723c */ /* 0x000fe20000041824 */
[----:B------:R-:W1:Y:S07]  /*16240*/  LDSM.16.M88.4 R44, [R228+0x4000] ;  /* 0x00400000e42c783b */ /* 0x000e6e0000000200 */
[C---:B---3--:R-:W-:Y:S08]  /*16250*/  HMMA.16816.F32.BF16 R16, R40.reuse, R22, R16 ;  /* 0x000000162810723c */ /* 0x048ff00000041810 */
[----:B------:R-:W-:Y:S01]  /*16260*/  HMMA.16816.F32.BF16 R12, R40, R20, R12 ;  /* 0x00000014280c723c */ /* 0x000fe2000004180c */
        /* <DEDUP_REMOVED lines=8> */
[C---:B--2---:R-:W-:Y:S08]  /*162f0*/  HMMA.16816.F32.BF16 R24, R40.reuse, R8, R24 ;  /* 0x000000082818723c */ /* 0x044ff00000041818 */
[----:B------:R-:W-:Y:S01]  /*16300*/  HMMA.16816.F32.BF16 R36, R40, R10, R36 ;  /* 0x0000000a2824723c */ /* 0x000fe20000041824 */
[----:B------:R-:W2:Y:S07]  /*16310*/  LDSM.16.M88.4 R8, [R226+0x4000] ;  /* 0x00400000e208783b */ /* 0x000eae0000000200 */
[C---:B-1----:R-:W-:Y:S08]  /*16320*/  HMMA.16816.F32.BF16 R16, R44.reuse, R86, R16 ;  /* 0x000000562c10723c */ /* 0x042ff00000041810 */
[----:B------:R-:W-:Y:S01]  /*16330*/  HMMA.16816.F32.BF16 R12, R44, R84, R12 ;  /* 0x000000542c0c723c */ /* 0x000fe2000004180c */
[----:B------:R-:W-:Y:S07]  /*16340*/  LDSM.16.M88.4 R84, [R229+0xe000] ;  /* 0x00e00000e554783b */ /* 0x000fee0000000200 */
[C---:B------:R-:W-:Y:S08]  /*16350*/  HMMA.16816.F32.BF16 R64, R40.reuse, R4, R64 ;  /* 0x000000042840723c */ /* 0x040ff00000041840 */
[C---:B------:R-:W-:Y:S01]  /*16360*/  HMMA.16816.F32.BF16 R56, R40.reuse, R6, R56 ;  /* 0x000000062838723c */ /* 0x040fe20000041838 */
[----:B------:R-:W1:Y:S07]  /*16370*/  LDSM.16.M88.4 R4, [R224+0xc800] ;  /* 0x00c80000e004783b */ /* 0x000e6e0000000200 */
[C---:B------:R-:W-:Y:S08]  /*16380*/  HMMA.16816.F32.BF16 R48, R40.reuse, R80, R48 ;  /* 0x000000502830723c */ /* 0x040ff00000041830 */
[----:B------:R-:W-:Y:S01]  /*16390*/  HMMA.16816.F32.BF16 R76, R40, R82, R76 ;  /* 0x00000052284c723c */ /* 0x000fe2000004184c */
[----:B------:R-:W-:Y:S04]  /*163a0*/  LDSM.16.M88.4 R80, [R225+0x4000] ;  /* 0x00400000e150783b */ /* 0x000fe80000000200 */
[----:B------:R-:W4:Y:S03]  /*163b0*/  LDSM.16.M88.4 R40, [R220+0x4000] ;  /* 0x00400000dc28783b */ /* 0x000f260000000200 */
[C---:B---3--:R-:W-:Y:S08]  /*163c0*/  HMMA.16816.F32.BF16 R24, R44.reuse, R72, R24 ;  /* 0x000000482c18723c */ /* 0x048ff00000041818 */
[----:B------:R-:W-:Y:S01]  /*163d0*/  HMMA.16816.F32.BF16 R36, R44, R74, R36 ;  /* 0x0000004a2c24723c */ /* 0x000fe20000041824 */
[----:B------:R-:W3:Y:S07]  /*163e0*/  LDSM.16.M88.4 R72, [R230+0x6000] ;  /* 0x00600000e648783b */ /* 0x000eee0000000200 */
        /* <DEDUP_REMOVED lines=8> */
[----:B------:R-:W1:Y:S07]  /*16470*/  LDSM.16.M88.4 R4, [R220+0x4800] ;  /* 0x00480000dc04783b */ /* 0x000e6e0000000200 */
[C---:B----4-:R-:W-:Y:S08]  /*16480*/  HMMA.16816.F32.BF16 R16, R80.reuse, R42, R16 ;  /* 0x0000002a5010723c */ /* 0x050ff00000041810 */
        /* <DEDUP_REMOVED lines=8> */
[----:B------:R-:W4:Y:S07]  /*16510*/  LDSM.16.M88.4 R32, [R227+0x6000] ;  /* 0x00600000e320783b */ /* 0x000f2e0000000200 */
[C---:B---3--:R-:W-:Y:S08]  /*16520*/  HMMA.16816.F32.BF16 R16, R72.reuse, R86, R16 ;  /* 0x000000564810723c */ /* 0x048ff00000041810 */
[----:B------:R-:W-:Y:S01]  /*16530*/  HMMA.16816.F32.BF16 R12, R72, R84, R12 ;  /* 0x00000054480c723c */ /* 0x000fe2000004180c */
[----:B------:R-:W-:Y:S07]  /*16540*/  LDSM.16.M88.4 R84, [R220+0x5800] ;  /* 0x00580000dc54783b */ /* 0x000fee0000000200 */
[C---:B--2---:R-:W-:Y:S08]  /*16550*/  HMMA.16816.F32.BF16 R48, R8.reuse, R20, R48 ;  /* 0x000000140830723c */ /* 0x044ff00000041830 */
[----:B------:R-:W-:Y:S01]  /*16560*/  HMMA.16816.F32.BF16 R76, R8, R22, R76 ;  /* 0x00000016084c723c */ /* 0x000fe2000004184c */
[----:B------:R-:W-:Y:S04]  /*16570*/  LDSM.16.M88.4 R8, [R226+0x6000] ;  /* 0x00600000e208783b */ /* 0x000fe80000000200 */
[----:B------:R-:W2:Y:S03]  /*16580*/  LDSM.16.M88.4 R20, [R224+0xe000] ;  /* 0x00e00000e014783b */ /* 0x000ea60000000200 */
[----:B-1----:R-:W-:Y:S08]  /*16590*/  HMMA.16816.F32.BF16 R24, R80, R4, R24 ;  /* 0x000000045018723c */ /* 0x002ff00000041818 */
[C---:B----4-:R-:W-:Y:S08]  /*165a0*/  HMMA.16816.F32.BF16 R16, R44.reuse, R34, R16 ;  /* 0x000000222c10723c */ /* 0x050ff00000041810 */
[----:B------:R-:W-:Y:S01]  /*165b0*/  HMMA.16816.F32.BF16 R12, R44, R32, R12 ;  /* 0x000000202c0c723c */ /* 0x000fe2000004180c */
[----:B------:R-:W-:Y:S07]  /*165c0*/  LDSM.16.M88.4 R32, [R224+0xe800] ;  /* 0x00e80000e020783b */ /* 0x000fee0000000200 */
[C---:B------:R-:W-:Y:S01]  /*165d0*/  HMMA.16816.F32.BF16 R36, R80.reuse, R6, R36 ;  /* 0x000000065024723c */ /* 0x040fe20000041824 */
[----:B------:R-:W1:Y:S07]  /*165e0*/  LDSM.16.M88.4 R4, [R225+0x6000] ;  /* 0x00600000e104783b */ /* 0x000e6e0000000200 */
[C---:B------:R-:W-:Y:S08]  /*165f0*/  HMMA.16816.F32.BF16 R64, R80.reuse, R68, R64 ;  /* 0x000000445040723c */ /* 0x040ff00000041840 */
[----:B------:R-:W-:Y:S01]  /*16600*/  HMMA.16816.F32.BF16 R56, R80, R70, R56 ;  /* 0x000000465038723c */ /* 0x000fe20000041838 */
[----:B------:R-:W3:Y:S07]  /*16610*/  LDSM.16.M88.4 R68, [R229+0xf000] ;  /* 0x00f00000e544783b */ /* 0x000eee0000000200 */
[----:B------:R-:W-:Y:S08]  /*16620*/  HMMA.16816.F32.BF16 R24, R72, R40, R24 ;  /* 0x000000284818723c */ /* 0x000ff00000041818 */
[C---:B--2---:R-:W-:Y:S08]  /*16630*/  HMMA.16816.F32.BF16 R16, R8.reuse, R22, R16 ;  /* 0x000000160810723c */ /* 0x044ff00000041810 */
[----:B------:R-:W-:Y:S01]  /*16640*/  HMMA.16816.F32.BF16 R12, R8, R20, R12 ;  /* 0x00000014080c723c */ /* 0x000fe2000004180c */
[----:B------:R-:W-:Y:S07]  /*16650*/  LDSM.16.M88.4 R20, [R220+0x6800] ;  /* 0x00680000dc14783b */ /* 0x000fee0000000200 */
[----:B------:R-:W-:Y:S01]  /*16660*/  HMMA.16816.F32.BF16 R36, R72, R42, R36 ;  /* 0x0000002a4824723c */ /* 0x000fe20000041824 */
[----:B------:R-:W2:Y:S07]  /*16670*/  LDSM.16.M88.4 R40, [R227+0x7000] ;  /* 0x00700000e328783b */ /* 0x000eae0000000200 */
[----:B------:R-:W-:Y:S08]  /*16680*/  HMMA.16816.F32.BF16 R24, R44, R92, R24 ;  /* 0x0000005c2c18723c */ /* 0x000ff00000041818 */
[C---:B-1----:R-:W-:Y:S08]  /*16690*/  HMMA.16816.F32.BF16 R16, R4.reuse, R90, R16 ;  /* 0x0000005a0410723c */ /* 0x042ff00000041810 */
[----:B------:R-:W-:Y:S01]  /*166a0*/  HMMA.16816.F32.BF16 R12, R4, R88, R12 ;  /* 0x00000058040c723c */ /* 0x000fe2000004180c */
[----:B------:R-:W1:Y:S07]  /*166b0*/  LDSM.16.M88.4 R88, [R229+0xf800] ;  /* 0x00f80000e558783b */ /* 0x000e6e0000000200 */
[----:B---3--:R-:W-:Y:S08]  /*166c0*/  HMMA.16816.F32.BF16 R64, R72, R68, R64 ;  /* 0x000000444840723c */ /* 0x008ff00000041840 */
[----:B------:R-:W-:Y:S08]  /*166d0*/  HMMA.16816.F32.BF16 R36, R44, R94, R36 ;  /* 0x0000005e2c24723c */ /* 0x000ff00000041824 */
[----:B------:R-:W-:Y:S01]  /*166e0*/  HMMA.16816.F32.BF16 R24, R8, R32, R24 ;  /* 0x000000200818723c */ /* 0x000fe20000041818 */
[----:B------:R-:W-:-:S02]  /*166f0*/  FMUL.FTZ R17, R17, R30 ;  /* 0x0000001e11117220 */ /* 0x000fc40000410000 */
[----:B------:R-:W-:-:S05]  /*16700*/  FMUL.FTZ R62, R12, R30 ;  /* 0x0000001e0c3e7220 */ /* 0x000fca0000410000 */
[----:B------:R-:W-:Y:S01]  /*16710*/  HMMA.16816.F32.BF16 R48, R80, R84, R48 ;  /* 0x000000545030723c */ /* 0x000fe20000041830 */
[-C--:B------:R-:W-:Y:S02]  /*16720*/  FMUL.FTZ R12, R13, R30.reuse ;  /* 0x0000001e0d0c7220 */ /* 0x080fe40000410000 */
[-C--:B------:R-:W-:Y:S02]  /*16730*/  FMUL.FTZ R13, R15, R30.reuse ;  /* 0x0000001e0f0d7220 */ /* 0x080fe40000410000 */
[-C--:B------:R-:W-:Y:S02]  /*16740*/  FMUL.FTZ R15, R16, R30.reuse ;  /* 0x0000001e100f7220 */ /* 0x080fe40000410000 */
[-C--:B------:R-:W-:Y:S01]  /*16750*/  FMUL.FTZ R68, R19, R30.reuse ;  /* 0x0000001e13447220 */ /* 0x080fe20000410000 */
[----:B--2---:R-:W-:Y:S01]  /*16760*/  HMMA.16816.F32.BF16 R64, R44, R40, R64 ;  /* 0x000000282c40723c */ /* 0x004fe20000041840 */
[----:B------:R2:W-:Y:S06]  /*16770*/  MUFU.TANH R40, R17 ;  /* 0x0000001100287308 */ /* 0x0005ec0000002400 */
[----:B------:R-:W-:Y:S01]  /*16780*/  FMUL.FTZ R41, R18, R30 ;  /* 0x0000001e12297220 */ /* 0x000fe20000410000 */
[----:B------:R-:W-:Y:S01]  /*16790*/  HMMA.16816.F32.BF16 R76, R80, R86, R76 ;  /* 0x00000056504c723c */ /* 0x000fe2000004184c */
[----:B------:R-:W3:Y:S07]  /*167a0*/  LDSM.16.M88.4 R80, [R224+0xf000] ;  /* 0x00f00000e050783b */ /* 0x000eee0000000200 */
[----:B------:R-:W-:Y:S01]  /*167b0*/  HMMA.16816.F32.BF16 R36, R8, R34, R36 ;  /* 0x000000220824723c */ /* 0x000fe20000041824 */
[----:B--2---:R-:W2:Y:S04]  /*167c0*/  LDSM.16.M88.4 R16, [R227+0x7800] ;  /* 0x00780000e310783b */ /* 0x004ea80000000200 */
[----:B------:R-:W4:Y:S03]  /*167d0*/  LDSM.16.M88.4 R32, [R220+0x7000] ;  /* 0x00700000dc20783b */ /* 0x000f260000000200 */
[----:B------:R-:W-:Y:S07]  /*167e0*/  HMMA.16816.F32.BF16 R24, R4, R20, R24 ;  /* 0x000000140418723c */ /* 0x000fee0000041818 */
[----:B------:R-:W-:Y:S01]  /*167f0*/  SHF.R.S32.HI R21, RZ, 0x1f, R54 ;  /* 0x0000001fff157819 */ /* 0x000fe20000011436 */
[----:B-1----:R-:W-:Y:S03]  /*16800*/  HMMA.16816.F32.BF16 R48, R72, R88, R48 ;  /* 0x000000584830723c */ /* 0x002fe60000041830 */
[----:B------:R-:W-:-:S04]  /*16810*/  LEA.HI R21, R21, R54, RZ, 0x5 ;  /* 0x0000003615157211 */ /* 0x000fc800078f28ff */
[----:B------:R-:W-:Y:S01]  /*16820*/  LOP3.LUT R21, R21, 0xffffffe0, RZ, 0xc0, !PT ;  /* 0xffffffe015157812 */ /* 0x000fe200078ec0ff */
[----:B------:R-:W-:Y:S04]  /*16830*/  HMMA.16816.F32.BF16 R56, R72, R70, R56 ;  /* 0x000000464838723c */ /* 0x000fe80000041838 */
[----:B------:R-:W-:-:S04]  /*16840*/  IMAD.IADD R0, R54, 0x1, -R21 ;  /* 0x0000000136007824 */ /* 0x000fc800078e0a15 */
[----:B------:R-:W-:Y:S01]  /*16850*/  HMMA.16816.F32.BF16 R36, R4, R22, R36 ;  /* 0x000000160424723c */ /* 0x000fe20000041824 */
[----:B------:R-:W1:Y:S07]  /*16860*/  LDSM.16.M88.4 R20, [R224+0xf800] ;  /* 0x00f80000e014783b */ /* 0x000e6e0000000200 */
[----:B------:R-:W-:Y:S08]  /*16870*/  HMMA.16816.F32.BF16 R76, R72, R90, R76 ;  /* 0x0000005a484c723c */ /* 0x000ff0000004184c */
[----:B---3--:R-:W-:Y:S08]  /*16880*/  HMMA.16816.F32.BF16 R64, R8, R80, R64 ;  /* 0x000000500840723c */ /* 0x008ff00000041840 */
[C---:B--2---:R-:W-:Y:S08]  /*16890*/  HMMA.16816.F32.BF16 R48, R44.reuse, R16, R48 ;  /* 0x000000102c30723c */ /* 0x044ff00000041830 */
[C---:B------:R-:W-:Y:S08]  /*168a0*/  HMMA.16816.F32.BF16 R56, R44.reuse, R42, R56 ;  /* 0x0000002a2c38723c */ /* 0x040ff00000041838 */
[----:B------:R-:W-:Y:S01]  /*168b0*/  HMMA.16816.F32.BF16 R76, R44, R18, R76 ;  /* 0x000000122c4c723c */ /* 0x000fe2000004184c */
[----:B------:R-:W2:Y:S07]  /*168c0*/  LDSM.16.M88.4 R16, [R220+0x7800] ;  /* 0x00780000dc10783b */ /* 0x000eae0000000200 */
[----:B----4-:R-:W-:Y:S08]  /*168d0*/  HMMA.16816.F32.BF16 R64, R4, R32, R64 ;  /* 0x000000200440723c */ /* 0x010ff00000041840 */
[----:B-1----:R-:W-:Y:S01]  /*168e0*/  HMMA.16816.F32.BF16 R48, R8, R20, R48 ;  /* 0x000000140830723c */ /* 0x002fe20000041830 */
[-C--:B------:R-:W-:Y:S01]  /*168f0*/  FMUL.FTZ R32, R37, R30.reuse ;  /* 0x0000001e25207220 */ /* 0x080fe20000410000 */
[----:B------:R-:W-:Y:S01]  /*16900*/  SHF.R.S32.HI R37, RZ, 0x1f, R0 ;  /* 0x0000001fff257819 */ /* 0x000fe20000011400 */
[----:B------:R-:W-:Y:S01]  /*16910*/  IMAD.SHL.U32 R54, R54, 0x2, RZ ;  /* 0x0000000236367824 */ /* 0x000fe200078e00ff */
[----:B------:R-:W1:Y:S01]  /*16920*/  MUFU.TANH R12, R12 ;  /* 0x0000000c000c7308 */ /* 0x000e620000002400 */
[----:B------:R-:W-:-:S03]  /*16930*/  FMUL.FTZ R24, R24, R30 ;  /* 0x0000001e18187220 */ /* 0x000fc60000410000 */
[----:B------:R-:W-:Y:S01]  /*16940*/  HMMA.16816.F32.BF16 R56, R8, R82, R56 ;  /* 0x000000520838723c */ /* 0x000fe20000041838 */
[----:B------:R-:W-:-:S03]  /*16950*/  LEA.HI R37, R37, R0, RZ, 0x2 ;  /* 0x0000000025257211 */ /* 0x000fc600078f10ff */
[----:B------:R-:W3:Y:S01]  /*16960*/  MUFU.TANH R13, R13 ;  /* 0x0000000d000d7308 */ /* 0x000ee20000002400 */
[----:B------:R-:W-:Y:S01]  /*16970*/  SHF.R.S32.HI R37, RZ, 0x2, R37 ;  /* 0x00000002ff257819 */ /* 0x000fe20000011425 */
[----:B------:R-:W-:Y:S01]  /*16980*/  FMUL.FTZ R26, R26, R30 ;  /* 0x0000001e1a1a7220 */ /* 0x000fe20000410000 */
[----:B------:R-:W-:-:S04]  /*16990*/  DEPBAR.LE SB0, 0x0 ;  /* 0x000080000000791a */ /* 0x000fc80000000000 */
[----:B------:R-:W-:Y:S01]  /*169a0*/  HMMA.16816.F32.BF16 R76, R8, R22, R76 ;  /* 0x00000016084c723c */ /* 0x000fe2000004184c */
[----:B------:R-:W-:Y:S02]  /*169b0*/  IMAD R60, R60, 0x10, R37 ;  /* 0x000000103c3c7824 */ /* 0x000fe400078e0225 */
[----:B------:R-:W-:-:S03]  /*169c0*/  FMUL.FTZ R37, R39, R30 ;  /* 0x0000001e27257220 */ /* 0x000fc60000410000 */
[----:B------:R-:W-:Y:S02]  /*169d0*/  IADD3 R61, R60, 0x1, R61 ;  /* 0x000000013c3d7810 */ /* 0x000fe40007ffe03d */
[----:B--2---:R-:W-:Y:S02]  /*169e0*/  HMMA.16816.F32.BF16 R48, R4, R16, R48 ;  /* 0x000000100430723c */ /* 0x004fe40000041830 */
[----:B------:R-:W-:Y:S02]  /*169f0*/  IADD3 R39, R52, R61, -R242 ;  /* 0x0000003d34277210 */ /* 0x000fe40007ffe8f2 */
[----:B------:R-:W-:-:S04]  /*16a00*/  LOP3.LUT R54, R54, 0x6, RZ, 0xc0, !PT ;  /* 0x0000000636367812 */ /* 0x000fc800078ec0ff */
[----:B------:R-:W-:Y:S01]  /*16a10*/  HMMA.16816.F32.BF16 R56, R4, R34, R56 ;  /* 0x000000220438723c */ /* 0x000fe20000041838 */
[----:B------:R-:W-:Y:S01]  /*16a20*/  IMAD.IADD R39, R2, 0x1, R39 ;  /* 0x0000000102277824 */ /* 0x000fe200078e0227 */
[----:B------:R-:W2:Y:S01]  /*16a30*/  MUFU.TANH R15, R15 ;  /* 0x0000000f000f7308 */ /* 0x000ea20000002400 */
[----:B------:R-:W-:Y:S01]  /*16a40*/  LOP3.LUT R0, R31, R63, RZ, 0xfc, !PT ;  /* 0x0000003f1f007212 */ /* 0x000fe200078efcff */
[----:B------:R-:W-:-:S03]  /*16a50*/  IMAD.IADD R31, R3, 0x1, R54 ;  /* 0x00000001031f7824 */ /* 0x000fc600078e0236 */
[----:B------:R-:W-:Y:S01]  /*16a60*/  IADD3 R35, R39, 0x8, RZ ;  /* 0x0000000827237810 */ /* 0x000fe20007ffe0ff */
[----:B------:R-:W-:Y:S01]  /*16a70*/  HMMA.16816.F32.BF16 R76, R4, R18, R76 ;  /* 0x00000012044c723c */ /* 0x000fe2000004184c */
[-C--:B------:R-:W-:Y:S01]  /*16a80*/  FMUL.FTZ R25, R25, R30.reuse ;  /* 0x0000001e19197220 */ /* 0x080fe20000410000 */
[----:B------:R-:W4:Y:S01]  /*16a90*/  MUFU.TANH R68, R68 ;  /* 0x0000004400447308 */ /* 0x000f220000002400 */
[----:B------:R-:W-:Y:S01]  /*16aa0*/  FMUL.FTZ R27, R27, R30 ;  /* 0x0000001e1b1b7220 */ /* 0x000fe20000410000 */
[-C--:B------:R-:W-:Y:S02]  /*16ab0*/  IMNMX R170, R35, R52.reuse, PT ;  /* 0x0000003423aa7217 */ /* 0x080fe40003800200 */
[----:B------:R-:W-:Y:S02]  /*16ac0*/  IMNMX R2, R39, R52, PT ;  /* 0x0000003427027217 */ /* 0x000fe40003800200 */
[C---:B------:R-:W-:Y:S02]  /*16ad0*/  IADD3 R35, R31.reuse, 0x1, RZ ;  /* 0x000000011f237810 */ /* 0x040fe40007ffe0ff */
[----:B------:R-:W1:Y:S01]  /*16ae0*/  MUFU.TANH R24, R24 ;  /* 0x0000001800187308 */ /* 0x000e620000002400 */
[----:B------:R-:W-:Y:S01]  /*16af0*/  IADD3 R21, R31, 0x8, RZ ;  /* 0x000000081f157810 */ /* 0x000fe20007ffe0ff */
[----:B------:R-:W-:Y:S01]  /*16b00*/  FMUL.FTZ R42, R36, R30 ;  /* 0x0000001e242a7220 */ /* 0x000fe20000410000 */
[----:B------:R-:W-:Y:S01]  /*16b10*/  ISETP.GE.AND P6, PT, R35, R2, PT ;  /* 0x000000022300720c */ /* 0x000fe20003fc6270 */
[----:B------:R-:W-:Y:S01]  /*16b20*/  FMUL.FTZ R36, R38, R30 ;  /* 0x0000001e26247220 */ /* 0x000fe20000410000 */
[----:B------:R-:W-:-:S03]  /*16b30*/  ISETP.GE.AND P5, PT, R21, R2, PT ;  /* 0x000000021500720c */ /* 0x000fc60003fa6270 */
[----:B------:R-:W2:Y:S01]  /*16b40*/  MUFU.TANH R41, R41 ;  /* 0x0000002900297308 */ /* 0x000ea20000002400 */
[----:B------:R-:W-:Y:S01]  /*16b50*/  ISETP.GE.AND P2, PT, R21, R170, PT ;  /* 0x000000aa1500720c */ /* 0x000fe20003f46270 */
[-C--:B------:R-:W-:Y:S01]  /*16b60*/  FMUL.FTZ R64, R64, R30.reuse ;  /* 0x0000001e40407220 */ /* 0x080fe20000410000 */
[----:B------:R-:W-:Y:S01]  /*16b70*/  IADD3 R21, R31, 0x10, RZ ;  /* 0x000000101f157810 */ /* 0x000fe20007ffe0ff */
[----:B------:R-:W-:Y:S01]  /*16b80*/  FMUL.FTZ R65, R65, R30 ;  /* 0x0000001e41417220 */ /* 0x000fe20000410000 */
[----:B------:R-:W-:Y:S01]  /*16b90*/  ISETP.GE.AND P4, PT, R35, R170, PT ;  /* 0x000000aa2300720c */ /* 0x000fe20003f86270 */
[-C--:B------:R-:W-:Y:S02]  /*16ba0*/  FMUL.FTZ R66, R66, R30.reuse ;  /* 0x0000001e42427220 */ /* 0x080fe40000410000 */
[----:B------:R-:W2:Y:S01]  /*16bb0*/  MUFU.TANH R26, R26 ;  /* 0x0000001a001a7308 */ /* 0x000ea20000002400 */
[C---:B------:R-:W-:Y:S02]  /*16bc0*/  IADD3 R35, R31.reuse, 0x9, RZ ;  /* 0x000000091f237810 */ /* 0x040fe40007ffe0ff */
[----:B------:R-:W-:Y:S01]  /*16bd0*/  IADD3 R9, R31, 0x11, RZ ;  /* 0x000000111f097810 */ /* 0x000fe20007ffe0ff */
[----:B------:R-:W-:Y:S01]  /*16be0*/  FMUL.FTZ R48, R48, R30 ;  /* 0x0000001e30307220 */ /* 0x000fe20000410000 */
[----:B-1----:R-:W-:-:S03]  /*16bf0*/  FSEL R22, R12, -INF , !P6 ;  /* 0xff8000000c167808 */ /* 0x002fc60007000000 */
[----:B------:R-:W1:Y:S01]  /*16c00*/  MUFU.TANH R25, R25 ;  /* 0x0000001900197308 */ /* 0x000e620000002400 */
[----:B------:R-:W-:Y:S01]  /*16c10*/  ISETP.GE.AND P3, PT, R21, R2, PT ;  /* 0x000000021500720c */ /* 0x000fe20003f66270 */
[----:B------:R-:W-:Y:S01]  /*16c20*/  FMUL.FTZ R67, R67, R30 ;  /* 0x0000001e43437220 */ /* 0x000fe20000410000 */
[----:B------:R-:W-:-:S05]  /*16c30*/  ISETP.GE.AND P6, PT, R21, R170, PT ;  /* 0x000000aa1500720c */ /* 0x000fca0003fc6270 */
[----:B------:R-:W1:Y:S01]  /*16c40*/  MUFU.TANH R27, R27 ;  /* 0x0000001b001b7308 */ /* 0x000e620000002400 */
[-C--:B------:R-:W-:Y:S01]  /*16c50*/  FMUL.FTZ R56, R56, R30.reuse ;  /* 0x0000001e38387220 */ /* 0x080fe20000410000 */
[----:B---3--:R-:W-:Y:S01]  /*16c60*/  FSEL R20, R13, -INF , !P4 ;  /* 0xff8000000d147808 */ /* 0x008fe20006000000 */
[----:B------:R-:W-:Y:S01]  /*16c70*/  FMUL.FTZ R57, R57, R30 ;  /* 0x0000001e39397220 */ /* 0x000fe20000410000 */
[----:B--2---:R-:W-:-:S04]  /*16c80*/  FSEL R21, R15, -INF , !P5 ;  /* 0xff8000000f157808 */ /* 0x004fc80006800000 */
[----:B------:R-:W2:Y:S01]  /*16c90*/  MUFU.TANH R33, R42 ;  /* 0x0000002a00217308 */ /* 0x000ea20000002400 */
[----:B------:R-:W-:Y:S01]  /*16ca0*/  ISETP.GE.AND P1, PT, R35, R170, PT ;  /* 0x000000aa2300720c */ /* 0x000fe20003f26270 */
[----:B------:R-:W-:Y:S01]  /*16cb0*/  FMUL.FTZ R58, R58, R30 ;  /* 0x0000001e3a3a7220 */ /* 0x000fe20000410000 */
[----:B------:R-:W-:Y:S01]  /*16cc0*/  ISETP.GE.AND P4, PT, R9, R2, PT ;  /* 0x000000020900720c */ /* 0x000fe20003f86270 */
[----:B------:R-:W-:Y:S01]  /*16cd0*/  FMUL.FTZ R59, R59, R30 ;  /* 0x0000001e3b3b7220 */ /* 0x000fe20000410000 */
[----:B------:R-:W-:-:S03]  /*16ce0*/  ISETP.GE.AND P5, PT, R9, R170, PT ;  /* 0x000000aa0900720c */ /* 0x000fc60003fa6270 */
[----:B------:R-:W3:Y:S01]  /*16cf0*/  MUFU.TANH R36, R36 ;  /* 0x0000002400247308 */ /* 0x000ee20000002400 */
[----:B------:R-:W-:-:S07]  /*16d00*/  IADD3 R9, R31, 0x19, RZ ;  /* 0x000000191f097810 */ /* 0x000fce0007ffe0ff */
[----:B------:R-:W1:Y:S01]  /*16d10*/  MUFU.TANH R37, R37 ;  /* 0x0000002500257308 */ /* 0x000e620000002400 */
[----:B------:R-:W-:-:S07]  /*16d20*/  ISETP.GE.AND P0, PT, R35, R2, PT ;  /* 0x000000022300720c */ /* 0x000fce0003f06270 */
[----:B------:R-:W1:Y:S01]  /*16d30*/  MUFU.TANH R182, R64 ;  /* 0x0000004000b67308 */ /* 0x000e620000002400 */
[----:B------:R-:W-:Y:S02]  /*16d40*/  IADD3 R11, R31, 0x18, RZ ;  /* 0x000000181f0b7810 */ /* 0x000fe40007ffe0ff */
[----:B----4-:R-:W-:-:S05]  /*16d50*/  FSEL R68, R68, -INF , !P1 ;  /* 0xff80000044447808 */ /* 0x010fca0004800000 */
[----:B------:R-:W4:Y:S01]  /*16d60*/  MUFU.TANH R32, R32 ;  /* 0x0000002000207308 */ /* 0x000f220000002400 */
[----:B------:R-:W-:-:S07]  /*16d70*/  FSEL R16, R24, -INF , !P3 ;  /* 0xff80000018107808 */ /* 0x000fce0005800000 */
[----:B------:R-:W-:Y:S01]  /*16d80*/  MUFU.TANH R183, R65 ;  /* 0x0000004100b77308 */ /* 0x000fe20000002400 */
[----:B------:R-:W-:-:S07]  /*16d90*/  ISETP.GE.AND P1, PT, R9, R2, PT ;  /* 0x000000020900720c */ /* 0x000fce0003f26270 */
[----:B------:R-:W1:Y:S01]  /*16da0*/  MUFU.TANH R186, R66 ;  /* 0x0000004200ba7308 */ /* 0x000e620000002400 */
[----:B------:R-:W-:Y:S02]  /*16db0*/  ISETP.GE.AND P3, PT, R9, R170, PT ;  /* 0x000000aa0900720c */ /* 0x000fe40003f66270 */
[----:B------:R-:W-:-:S05]  /*16dc0*/  IADD3 R9, R31, 0x20, RZ ;  /* 0x000000201f097810 */ /* 0x000fca0007ffe0ff */
[----:B------:R-:W1:Y:S01]  /*16dd0*/  MUFU.TANH R187, R67 ;  /* 0x0000004300bb7308 */ /* 0x000e620000002400 */
[----:B------:R-:W-:Y:S02]  /*16de0*/  FSEL R41, R41, -INF , !P2 ;  /* 0xff80000029297808 */ /* 0x000fe40005000000 */
[----:B------:R-:W-:-:S05]  /*16df0*/  IADD3 R15, R31, 0x21, RZ ;  /* 0x000000211f0f7810 */ /* 0x000fca0007ffe0ff */
[----:B------:R-:W1:Y:S01]  /*16e00*/  MUFU.TANH R184, R56 ;  /* 0x0000003800b87308 */ /* 0x000e620000002400 */
[----:B------:R-:W-:Y:S01]  /*16e10*/  ISETP.GE.AND P2, PT, R11, R2, PT ;  /* 0x000000020b00720c */ /* 0x000fe20003f46270 */
[----:B------:R-:W-:Y:S01]  /*16e20*/  FMUL.FTZ R76, R76, R30 ;  /* 0x0000001e4c4c7220 */ /* 0x000fe20000410000 */
[----:B------:R-:W-:-:S05]  /*16e30*/  FSEL R40, R40, -INF , !P0 ;  /* 0xff80000028287808 */ /* 0x000fca0004000000 */
[----:B------:R-:W-:Y:S01]  /*16e40*/  MUFU.TANH R185, R57 ;  /* 0x0000003900b97308 */ /* 0x000fe20000002400 */
[----:B------:R-:W-:Y:S02]  /*16e50*/  ISETP.GE.AND P0, PT, R11, R170, PT ;  /* 0x000000aa0b00720c */ /* 0x000fe40003f06270 */
[----:B------:R-:W-:-:S05]  /*16e60*/  FSEL R8, R26, -INF , !P6 ;  /* 0xff8000001a087808 */ /* 0x000fca0007000000 */
[----:B------:R-:W2:Y:S01]  /*16e70*/  MUFU.TANH R188, R58 ;  /* 0x0000003a00bc7308 */ /* 0x000ea20000002400 */
[----:B------:R-:W-:-:S07]  /*16e80*/  ISETP.GE.AND P6, PT, R9, R2, PT ;  /* 0x000000020900720c */ /* 0x000fce0003fc6270 */
[----:B------:R-:W2:Y:S01]  /*16e90*/  MUFU.TANH R189, R59 ;  /* 0x0000003b00bd7308 */ /* 0x000ea20000002400 */
[----:B-1----:R-:W-:-:S07]  /*16ea0*/  FSEL R11, R25, -INF , !P4 ;  /* 0xff800000190b7808 */ /* 0x002fce0006000000 */
[----:B------:R-:W1:Y:S01]  /*16eb0*/  MUFU.TANH R48, R48 ;  /* 0x0000003000307308 */ /* 0x000e620000002400 */
[----:B------:R-:W-:Y:S02]  /*16ec0*/  FSEL R13, R27, -INF , !P5 ;  /* 0xff8000001b0d7808 */ /* 0x000fe40006800000 */
[----:B------:R-:W-:Y:S02]  /*16ed0*/  ISETP.GE.AND P4, PT, R9, R170, PT ;  /* 0x000000aa0900720c */ /* 0x000fe40003f86270 */
[----:B------:R-:W-:Y:S02]  /*16ee0*/  ISETP.GE.AND P5, PT, R15, R2, PT ;  /* 0x000000020f00720c */ /* 0x000fe40003fa6270 */
[C---:B------:R-:W-:Y:S02]  /*16ef0*/  IADD3 R17, R31.reuse, 0x28, RZ ;  /* 0x000000281f117810 */ /* 0x040fe40007ffe0ff */
[----:B------:R-:W-:Y:S01]  /*16f00*/  IADD3 R7, R31, 0x29, RZ ;  /* 0x000000291f077810 */ /* 0x000fe20007ffe0ff */
[----:B------:R-:W1:Y:S01]  /*16f10*/  MUFU.TANH R192, R76 ;  /* 0x0000004c00c07308 */ /* 0x000e620000002400 */
[----:B--2---:R-:W-:-:S02]  /*16f20*/  FSEL R9, R33, -INF , !P2 ;  /* 0xff80000021097808 */ /* 0x004fc40005000000 */
[----:B------:R-:W-:Y:S02]  /*16f30*/  IADD3 R5, R31, 0x30, RZ ;  /* 0x000000301f057810 */ /* 0x000fe40007ffe0ff */
[----:B------:R-:W-:Y:S02]  /*16f40*/  ISETP.GE.AND P2, PT, R15, R170, PT ;  /* 0x000000aa0f00720c */ /* 0x000fe40003f46270 */
[----:B---3--:R-:W-:Y:S02]  /*16f50*/  FSEL R15, R36, -INF , !P0 ;  /* 0xff800000240f7808 */ /* 0x008fe40004000000 */
[----:B------:R-:W-:Y:S02]  /*16f60*/  FSEL R12, R37, -INF , !P3 ;  /* 0xff800000250c7808 */ /* 0x000fe40005800000 */
[----:B------:R-:W-:Y:S02]  /*16f70*/  FSEL R182, R182, -INF , !P6 ;  /* 0xff800000b6b67808 */ /* 0x000fe40007000000 */
[----:B------:R-:W-:-:S02]  /*16f80*/  ISETP.GE.AND P0, PT, R17, R2, PT ;  /* 0x000000021100720c */ /* 0x000fc40003f06270 */
[----:B----4-:R-:W-:Y:S02]  /*16f90*/  FSEL R10, R32, -INF , !P1 ;  /* 0xff800000200a7808 */ /* 0x010fe40004800000 */
[C---:B------:R-:W-:Y:S02]  /*16fa0*/  ISETP.GE.AND P3, PT, R7.reuse, R2, PT ;  /* 0x000000020700720c */ /* 0x040fe40003f66270 */
[-C--:B------:R-:W-:Y:S02]  /*16fb0*/  ISETP.GE.AND P6, PT, R7, R170.reuse, PT ;  /* 0x000000aa0700720c */ /* 0x080fe40003fc6270 */
[----:B------:R-:W-:Y:S02]  /*16fc0*/  FSEL R186, R186, -INF , !P4 ;  /* 0xff800000baba7808 */ /* 0x000fe40006000000 */
[----:B------:R-:W-:Y:S02]  /*16fd0*/  FSEL R183, R183, -INF , !P5 ;  /* 0xff800000b7b77808 */ /* 0x000fe40006800000 */
[----:B------:R-:W-:-:S02]  /*16fe0*/  ISETP.GE.AND P1, PT, R17, R170, PT ;  /* 0x000000aa1100720c */ /* 0x000fc40003f26270 */
[C---:B------:R-:W-:Y:S02]  /*16ff0*/  ISETP.GE.AND P4, PT, R5.reuse, R2, PT ;  /* 0x000000020500720c */ /* 0x040fe40003f86270 */
[----:B------:R-:W-:Y:S02]  /*17000*/  ISETP.GE.AND P5, PT, R5, R170, PT ;  /* 0x000000aa0500720c */ /* 0x000fe40003fa6270 */
[C---:B------:R-:W-:Y:S02]  /*17010*/  IADD3 R7, R31.reuse, 0x31, RZ ;  /* 0x000000311f077810 */ /* 0x040fe40007ffe0ff */
[----:B------:R-:W-:Y:S01]  /*17020*/  IADD3 R5, R31, 0x38, RZ ;  /* 0x000000381f057810 */ /* 0x000fe20007ffe0ff */
[-C--:B------:R-:W-:Y:S01]  /*17030*/  FMUL.FTZ R49, R49, R30.reuse ;  /* 0x0000001e31317220 */ /* 0x080fe20000410000 */
[----:B------:R-:W-:Y:S01]  /*17040*/  FSEL R187, R187, -INF , !P2 ;  /* 0xff800000bbbb7808 */ /* 0x000fe20005000000 */
[-C--:B------:R-:W-:Y:S01]  /*17050*/  FMUL.FTZ R50, R50, R30.reuse ;  /* 0x0000001e32327220 */ /* 0x080fe20000410000 */
[----:B------:R-:W-:Y:S01]  /*17060*/  FSEL R184, R184, -INF , !P0 ;  /* 0xff800000b8b87808 */ /* 0x000fe20004000000 */
[----:B------:R-:W-:Y:S01]  /*17070*/  FMUL.FTZ R51, R51, R30 ;  /* 0x0000001e33337220 */ /* 0x000fe20000410000 */
[----:B------:R-:W-:-:S02]  /*17080*/  ISETP.GE.AND P2, PT, R7, R2, PT ;  /* 0x000000020700720c */ /* 0x000fc40003f46270 */
[----:B------:R-:W-:Y:S02]  /*17090*/  ISETP.GE.AND P0, PT, R7, R170, PT ;  /* 0x000000aa0700720c */ /* 0x000fe40003f06270 */
[----:B------:R-:W-:Y:S02]  /*170a0*/  FSEL R188, R188, -INF , !P1 ;  /* 0xff800000bcbc7808 */ /* 0x000fe40004800000 */
[----:B------:R-:W-:Y:S02]  /*170b0*/  FSEL R185, R185, -INF , !P3 ;  /* 0xff800000b9b97808 */ /* 0x000fe40005800000 */
[----:B------:R-:W-:Y:S02]  /*170c0*/  FSEL R189, R189, -INF , !P6 ;  /* 0xff800000bdbd7808 */ /* 0x000fe40007000000 */
[----:B-1----:R-:W-:Y:S01]  /*170d0*/  FSEL R196, R48, -INF , !P4 ;  /* 0xff80000030c47808 */ /* 0x002fe20006000000 */
[----:B------:R-:W-:Y:S01]  /*170e0*/  FMUL.FTZ R77, R77, R30 ;  /* 0x0000001e4d4d7220 */ /* 0x000fe20000410000 */
[----:B------:R-:W-:-:S02]  /*170f0*/  ISETP.GE.AND P1, PT, R5, R2, PT ;  /* 0x000000020500720c */ /* 0x000fc40003f26270 */
[----:B------:R-:W-:Y:S01]  /*17100*/  ISETP.GE.AND P3, PT, R5, R170, PT ;  /* 0x000000aa0500720c */ /* 0x000fe20003f66270 */
[----:B------:R-:W-:Y:S01]  /*17110*/  FMUL.FTZ R5, R14, R30 ;  /* 0x0000001e0e057220 */ /* 0x000fe20000410000 */
[C---:B------:R-:W-:Y:S02]  /*17120*/  IADD3 R7, R31.reuse, 0x39, RZ ;  /* 0x000000391f077810 */ /* 0x040fe40007ffe0ff */
[C---:B------:R-:W-:Y:S02]  /*17130*/  ISETP.GE.AND P6, PT, R31.reuse, R2, PT ;  /* 0x000000021f00720c */ /* 0x040fe40003fc6270 */
[----:B------:R-:W-:Y:S01]  /*17140*/  ISETP.GE.AND P4, PT, R31, R170, PT ;  /* 0x000000aa1f00720c */ /* 0x000fe20003f86270 */
[-C--:B------:R-:W-:Y:S01]  /*17150*/  FMUL.FTZ R31, R78, R30.reuse ;  /* 0x0000001e4e1f7220 */ /* 0x080fe20000410000 */
[----:B------:R-:W-:Y:S01]  /*17160*/  MUFU.TANH R194, R49 ;  /* 0x0000003100c27308 */ /* 0x000fe20000002400 */
[----:B------:R-:W-:Y:S01]  /*17170*/  FMUL.FTZ R30, R79, R30 ;  /* 0x0000001e4f1e7220 */ /* 0x000fe20000410000 */
[----:B------:R-:W-:-:S06]  /*17180*/  FSEL R192, R192, -INF , !P1 ;  /* 0xff800000c0c07808 */ /* 0x000fcc0004800000 */
[----:B------:R-:W1:Y:S01]  /*17190*/  MUFU.TANH R191, R50 ;  /* 0x0000003200bf7308 */ /* 0x000e620000002400 */
[----:B------:R-:W-:-:S07]  /*171a0*/  ISETP.GE.AND P1, PT, R165, 0x2, PT ;  /* 0x00000002a500780c */ /* 0x000fce0003f26270 */
[----:B------:R-:W2:Y:S08]  /*171b0*/  MUFU.TANH R190, R51 ;  /* 0x0000003300be7308 */ /* 0x000eb00000002400 */
[----:B------:R-:W-:Y:S08]  /*171c0*/  MUFU.TANH R62, R62 ;  /* 0x0000003e003e7308 */ /* 0x000ff00000002400 */
[----:B------:R-:W-:Y:S08]  /*171d0*/  MUFU.TANH R5, R5 ;  /* 0x0000000500057308 */ /* 0x000ff00000002400 */
[----:B------:R-:W-:Y:S08]  /*171e0*/  MUFU.TANH R193, R77 ;  /* 0x0000004d00c17308 */ /* 0x000ff00000002400 */
[----:B------:R-:W3:Y:S08]  /*171f0*/  MUFU.TANH R31, R31 ;  /* 0x0000001f001f7308 */ /* 0x000ef00000002400 */
[----:B------:R-:W4:Y:S01]  /*17200*/  MUFU.TANH R30, R30 ;  /* 0x0000001e001e7308 */ /* 0x000f220000002400 */
[----:B-1----:R-:W-:-:S02]  /*17210*/  FSEL R191, R191, -INF , !P5 ;  /* 0xff800000bfbf7808 */ /* 0x002fc40006800000 */
[----:B------:R-:W-:Y:S02]  /*17220*/  FSEL R194, R194, -INF , !P2 ;  /* 0xff800000c2c27808 */ /* 0x000fe40005000000 */
[----:B--2---:R-:W-:Y:S01]  /*17230*/  FSEL R190, R190, -INF , !P0 ;  /* 0xff800000bebe7808 */ /* 0x004fe20004000000 */
[----:B------:R-:W-:Y:S01]  /*17240*/  BSSY B1, `(.L_x_2892) ;  /* 0x000007c000017945 */ /* 0x000fe20003800000 */
[C---:B------:R-:W-:Y:S02]  /*17250*/  ISETP.GE.AND P5, PT, R7.reuse, R2, PT ;  /* 0x000000020700720c */ /* 0x040fe40003fa6270 */
[----:B------:R-:W-:Y:S02]  /*17260*/  ISETP.GE.AND P2, PT, R7, R170, PT ;  /* 0x000000aa0700720c */ /* 0x000fe40003f46270 */
[----:B------:R-:W-:Y:S02]  /*17270*/  ISETP.NE.U32.AND P0, PT, R246, RZ, PT ;  /* 0x000000fff600720c */ /* 0x000fe40003f05070 */
[----:B------:R-:W-:-:S02]  /*17280*/  IADD3 R223, R227, 0x800, RZ ;  /* 0x00000800e3df7810 */ /* 0x000fc40007ffe0ff */
[----:B------:R-:W-:Y:S02]  /*17290*/  ISETP.NE.AND.EX P0, PT, R247, RZ, PT, P0 ;  /* 0x000000fff700720c */ /* 0x000fe40003f05300 */
        /* <DEDUP_REMOVED lines=13> */
[----:B------:R-:W-:Y:S02]  /*17370*/  IADD3 R208, R227, 0x7800, RZ ;  /* 0x00007800e3d07810 */ /* 0x000fe40007ffe0ff */
[----:B---3--:R-:W-:Y:S02]  /*17380*/  FSEL R31, R31, -INF , !P3 ;  /* 0xff8000001f1f7808 */ /* 0x008fe40005800000 */
[----:B------:R-:W-:Y:S02]  /*17390*/  FSEL R7, R62, -INF , !P6 ;  /* 0xff8000003e077808 */ /* 0x000fe40007000000 */
[----:B------:R-:W-:-:S02]  /*173a0*/  FSEL R5, R5, -INF , !P4 ;  /* 0xff80000005057808 */ /* 0x000fc40006000000 */
[----:B------:R-:W-:Y:S02]  /*173b0*/  FSEL R193, R193, -INF , !P5 ;  /* 0xff800000c1c17808 */ /* 0x000fe40006800000 */
[----:B----4-:R-:W-:Y:S01]  /*173c0*/  FSEL R30, R30, -INF , !P2 ;  /* 0xff8000001e1e7808 */ /* 0x010fe20005000000 */
[----:B------:R-:W-:Y:S06]  /*173d0*/  BAR.SYNC.DEFER_BLOCKING 0x0 ;  /* 0x0000000000007b1d */ /* 0x000fec0000010000 */
[----:B------:R-:W-:Y:S05]  /*173e0*/  @!P1 BRA `(.L_x_2893) ;  /* 0x0000061000009947 */ /* 0x000fea0003800000 */
[----:B------:R-:W-:Y:S01]  /*173f0*/  BSSY B0, `(.L_x_2894) ;  /* 0x0000041000007945 */ /* 0x000fe20003800000 */
        /* <DEDUP_REMOVED lines=12> */
[----:B------:R-:W-:Y:S01]  /*174c0*/  LOP3.LUT R3, RZ, R24, RZ, 0x33, !PT ;  /* 0x00000018ff037212 */ /* 0x000fe200078e33ff */
        /* <DEDUP_REMOVED lines=21> */
[----:B------:R-:W-:-:S05]  /*17620*/  ISETP.NE.AND P3, PT, R24, RZ, PT ;  /* 0x000000ff1800720c */ /* 0x000fca0003f65270 */
        /* <DEDUP_REMOVED lines=26> */
.L_x_2895:
[----:B------:R-:W2:Y:S02]  /*177d0*/  LD.E R14, [R28.64+0x38] ;  /* 0x000038061c0e7980 */ /* 0x000ea4000c101900 */
[----:B--2---:R-:W-:-:S04]  /*177e0*/  LEA R14, -R14, RZ, 0x6 ;  /* 0x000000ff0e0e7211 */ /* 0x004fc800078e31ff */
[----:B------:R-:W-:Y:S02]  /*177f0*/  SHF.R.S32.HI R6, RZ, 0x1f, R14 ;  /* 0x0000001fff067819 */ /* 0x000fe4000001140e */
.L_x_2896:
[----:B------:R-:W-:Y:S05]  /*17800*/  BSYNC B0 ;  /* 0x0000000000007941 */ /* 0x000fea0003800000 */
.L_x_2894:
[----:B------:R-:W-:Y:S01]  /*17810*/  IMAD.SHL.U32 R3, R166, 0x20, RZ ;  /* 0x00000020a6037824 */ /* 0x000fe200078e00ff */
[----:B------:R-:W-:Y:S02]  /*17820*/  LEA R236, P3, R14, R236, 0x1 ;  /* 0x000000ec0eec7211 */ /* 0x000fe400078608ff */
[----:B------:R-:W-:Y:S02]  /*17830*/  SHF.L.U64.HI R4, R166, 0x5, R167 ;  /* 0x00000005a6047819 */ /* 0x000fe400000102a7 */
[----:B------:R-:W-:Y:S01]  /*17840*/  IADD3 R18, P2, R236, R3, RZ ;  /* 0x00000003ec127210 */ /* 0x000fe20007f5e0ff */
[----:B------:R-:W-:Y:S01]  /*17850*/  IMAD.MOV.U32 R234, RZ, RZ, R236 ;  /* 0x000000ffffea7224 */ /* 0x000fe200078e00ec */
        /* <DEDUP_REMOVED lines=26> */
.L_x_2893:
[----:B------:R-:W-:Y:S05]  /*17a00*/  BSYNC B1 ;  /* 0x0000000000017941 */ /* 0x000fea0003800000 */
.L_x_2892:
[----:B------:R-:W2:Y:S01]  /*17a10*/  LD.E R28, [R28.64+0xdc] ;  /* 0x0000dc061c1c7980 */ /* 0x000ea2000c101900 */
[----:B------:R-:W-:-:S02]  /*17a20*/  FMNMX.FTZ R4, R7, R22, !PT ;  /* 0x0000001607047209 */ /* 0x000fc40007810000 */
[----:B-1----:R-:W-:Y:S02]  /*17a30*/  SHF.L.U32 R234, R0, 0x1, RZ ;  /* 0x0000000100ea7819 */ /* 0x002fe400000006ff */
[----:B------:R-:W-:Y:S02]  /*17a40*/  FMNMX.FTZ R3, R21, R4, !PT ;  /* 0x0000000415037209 */ /* 0x000fe40007810000 */
[-C--:B------:R-:W-:Y:S01]  /*17a50*/  LEA R233, R55, R234.reuse, 0x1 ;  /* 0x000000ea37e97211 */ /* 0x080fe200078e08ff */
[----:B------:R-:W-:Y:S01]  /*17a60*/  LDSM.16.MT88.4 R156, [R234+0x10000] ;  /* 0x01000000ea9c783b */ /* 0x000fe20000004200 */
[----:B------:R-:W-:Y:S02]  /*17a70*/  FMNMX.FTZ R3, R40, R3, !PT ;  /* 0x0000000328037209 */ /* 0x000fe40007810000 */
[----:B------:R-:W-:Y:S01]  /*17a80*/  LEA R232, R53, R234, 0x1 ;  /* 0x000000ea35e87211 */ /* 0x000fe200078e08ff */
[----:B------:R-:W-:Y:S01]  /*17a90*/  LDSM.16.MT88.4 R148, [R233+0x10000] ;  /* 0x01000000e994783b */ /* 0x000fe20000004200 */
[----:B------:R-:W-:-:S02]  /*17aa0*/  FMNMX.FTZ R4, R16, R3, !PT ;  /* 0x0000000310047209 */ /* 0x000fc40007810000 */
        /* <DEDUP_REMOVED lines=33> */
[----:B------:R-:W-:Y:S03]  /*17cc0*/  LDSM.16.MT88.4 R120, [R232+0x16000] ;  /* 0x01600000e878783b */ /* 0x000fe60000004200 */
[----:B------:R-:W-:Y:S01]  /*17cd0*/  FMNMX.FTZ R4, R189, R4, !PT ;  /* 0x00000004bd047209 */ /* 0x000fe20007810000 */
[----:B------:R-:W1:Y:S03]  /*17ce0*/  SHFL.BFLY PT, R17, R6, 0x2, 0x1f ;  /* 0x0c401f0006117f89 */ /* 0x000e6600000e0000 */
[----:B------:R-:W-:Y:S01]  /*17cf0*/  FMNMX.FTZ R3, R191, R4, !PT ;  /* 0x00000004bf037209 */ /* 0x000fe20007810000 */
[----:B------:R-:W-:Y:S03]  /*17d00*/  LDSM.16.MT88.4 R24, [R231+0x10800] ;  /* 0x01080000e718783b */ /* 0x000fe60000004200 */
        /* <DEDUP_REMOVED lines=22> */
[-CC-:B------:R-:W-:Y:S01]  /*17e70*/  FFMA.FTZ R178, R20, R28.reuse, -R29.reuse ;  /* 0x0000001c14b27223 */ /* 0x180fe2000001081d */
[----:B------:R-:W-:Y:S01]  /*17e80*/  LDSM.16.MT88.4 R4, [R231+0x16000] ;  /* 0x01600000e704783b */ /* 0x000fe20000004200 */
[----:B------:R-:W-:-:S02]  /*17e90*/  FFMA.FTZ R180, R41, R28, -R29 ;  /* 0x0000001c29b47223 */ /* 0x000fc4000001081d */
[-C--:B------:R-:W-:Y:S01]  /*17ea0*/  FFMA.FTZ R173, R68, R28.reuse, -R29 ;  /* 0x0000001c44ad7223 */ /* 0x080fe2000001081d */
[----:B------:R-:W1:Y:S01]  /*17eb0*/  LDSM.16.MT88.4 R40, [R234+0x12000] ;  /* 0x01200000ea28783b */ /* 0x000e620000004200 */
[----:B------:R-:W2:Y:S01]  /*17ec0*/  MUFU.EX2 R176, R176 ;  /* 0x000000b000b07308 */ /* 0x000ea20000000800 */
[-CC-:B------:R-:W-:Y:S02]  /*17ed0*/  FFMA.FTZ R171, R11, R28.reuse, -R195.reuse ;  /* 0x0000001c0bab7223 */ /* 0x180fe400000108c3 */
[-CC-:B------:R-:W-:Y:S01]  /*17ee0*/  FFMA.FTZ R35, R9, R28.reuse, -R195.reuse ;  /* 0x0000001c09237223 */ /* 0x180fe200000108c3 */
[----:B------:R-:W-:Y:S01]  /*17ef0*/  LDSM.16.MT88.4 R20, [R234+0x12800] ;  /* 0x01280000ea14783b */ /* 0x000fe20000004200 */
[-C--:B------:R-:W-:Y:S02]  /*17f00*/  FFMA.FTZ R32, R10, R28.reuse, -R195 ;  /* 0x0000001c0a207223 */ /* 0x080fe400000108c3 */
[-C--:B------:R-:W-:Y:S01]  /*17f10*/  FFMA.FTZ R175, R8, R28.reuse, -R29 ;  /* 0x0000001c08af7223 */ /* 0x080fe2000001081d */
[----:B------:R-:W-:Y:S01]  /*17f20*/  MUFU.EX2 R177, R177 ;  /* 0x000000b100b17308 */ /* 0x000fe20000000800 */
[----:B------:R-:W3:Y:S01]  /*17f30*/  LDSM.16.MT88.4 R8, [R234+0x10800] ;  /* 0x01080000ea08783b */ /* 0x000ee20000004200 */
[----:B------:R-:W-:-:S02]  /*17f40*/  FFMA.FTZ R174, R16, R28, -R195 ;  /* 0x0000001c10ae7223 */ /* 0x000fc400000108c3 */
[-CC-:B------:R-:W-:Y:S01]  /*17f50*/  FFMA.FTZ R34, R13, R28.reuse, -R29.reuse ;  /* 0x0000001c0d227223 */ /* 0x180fe2000001081d */
[----:B------:R-:W-:Y:S01]  /*17f60*/  LDSM.16.MT88.4 R16, [R233+0x10800] ;  /* 0x01080000e910783b */ /* 0x000fe20000004200 */
[-CC-:B------:R-:W-:Y:S02]  /*17f70*/  FFMA.FTZ R33, R15, R28.reuse, -R29.reuse ;  /* 0x0000001c0f217223 */ /* 0x180fe4000001081d */
[----:B------:R-:W4:Y:S01]  /*17f80*/  MUFU.EX2 R172, R172 ;  /* 0x000000ac00ac7308 */ /* 0x000f220000000800 */
[----:B--2---:R-:W-:Y:S01]  /*17f90*/  F2FP.BF16.PACK_AB R128, R176, R179 ;  /* 0x000000b3b080723e */ /* 0x004fe200000010ff */
[-C--:B------:R-:W-:Y:S02]  /*17fa0*/  FFMA.FTZ R0, R12, R28.reuse, -R29 ;  /* 0x0000001c0c007223 */ /* 0x080fe4000001081d */
[----:B------:R-:W2:Y:S01]  /*17fb0*/  LDSM.16.MT88.4 R12, [R232+0x10800] ;  /* 0x01080000e80c783b */ /* 0x000ea20000004200 */
[-CC-:B------:R-:W-:Y:S02]  /*17fc0*/  FFMA.FTZ R182, R182, R28.reuse, -R195.reuse ;  /* 0x0000001cb6b67223 */ /* 0x180fe400000108c3 */
[-CC-:B------:R-:W-:Y:S01]  /*17fd0*/  FFMA.FTZ R183, R183, R28.reuse, -R195.reuse ;  /* 0x0000001cb7b77223 */ /* 0x180fe200000108c3 */
[----:B------:R-:W-:Y:S01]  /*17fe0*/  MUFU.EX2 R181, R181 ;  /* 0x000000b500b57308 */ /* 0x000fe20000000800 */
[----:B------:R-:W-:-:S02]  /*17ff0*/  FFMA.FTZ R184, R184, R28, -R195 ;  /* 0x0000001cb8b87223 */ /* 0x000fc400000108c3 */
[-C--:B------:R-:W-:Y:S02]  /*18000*/  FFMA.FTZ R185, R185, R28.reuse, -R195 ;  /* 0x0000001cb9b97223 */ /* 0x080fe400000108c3 */
[-CC-:B------:R-:W-:Y:S02]  /*18010*/  FFMA.FTZ R186, R186, R28.reuse, -R29.reuse ;  /* 0x0000001cbaba7223 */ /* 0x180fe4000001081d */
[-CC-:B------:R-:W-:Y:S01]  /*18020*/  FFMA.FTZ R187, R187, R28.reuse, -R29.reuse ;  /* 0x0000001cbbbb7223 */ /* 0x180fe2000001081d */
[----:B------:R-:W5:Y:S01]  /*18030*/  MUFU.EX2 R178, R178 ;  /* 0x000000b200b27308 */ /* 0x000f620000000800 */
[----:B----4-:R-:W-:Y:S01]  /*18040*/  F2FP.BF16.PACK_AB R130, R172, R177 ;  /* 0x000000b1ac82723e */ /* 0x010fe200000010ff */
[-CC-:B------:R-:W-:Y:S02]  /*18050*/  FFMA.FTZ R188, R188, R28.reuse, -R29.reuse ;  /* 0x0000001cbcbc7223 */ /* 0x180fe4000001081d */
[-C--:B------:R-:W-:Y:S02]  /*18060*/  FFMA.FTZ R189, R189, R28.reuse, -R29 ;  /* 0x0000001cbdbd7223 */ /* 0x080fe4000001081d */
[----:B------:R-:W-:-:S02]  /*18070*/  FFMA.FTZ R197, R194, R28, -R195 ;  /* 0x0000001cc2c57223 */ /* 0x000fc400000108c3 */
[----:B------:R-:W-:Y:S01]  /*18080*/  MUFU.EX2 R180, R180 ;  /* 0x000000b400b47308 */ /* 0x000fe20000000800 */
[-CC-:B------:R-:W-:Y:S02]  /*18090*/  FFMA.FTZ R196, R196, R28.reuse, -R195.reuse ;  /* 0x0000001cc4c47223 */ /* 0x180fe400000108c3 */
[-CC-:B------:R-:W-:Y:S02]  /*180a0*/  FFMA.FTZ R192, R192, R28.reuse, -R195.reuse ;  /* 0x0000001cc0c07223 */ /* 0x180fe400000108c3 */
[-C--:B------:R-:W-:Y:S02]  /*180b0*/  FFMA.FTZ R193, R193, R28.reuse, -R195 ;  /* 0x0000001cc1c17223 */ /* 0x080fe400000108c3 */
[-CC-:B------:R-:W-:Y:S01]  /*180c0*/  FFMA.FTZ R191, R191, R28.reuse, -R29.reuse ;  /* 0x0000001cbfbf7223 */ /* 0x180fe2000001081d */
[----:B------:R-:W4:Y:S01]  /*180d0*/  MUFU.EX2 R173, R173 ;  /* 0x000000ad00ad7308 */ /* 0x000f220000000800 */
[----:B-----5:R-:W-:Y:S01]  /*180e0*/  F2FP.BF16.PACK_AB R129, R178, R181 ;  /* 0x000000b5b281723e */ /* 0x020fe200000010ff */
[----:B------:R-:W-:-:S02]  /*180f0*/  FFMA.FTZ R190, R190, R28, -R29 ;  /* 0x0000001cbebe7223 */ /* 0x000fc4000001081d */
[-CC-:B------:R-:W-:Y:S02]  /*18100*/  FFMA.FTZ R194, R31, R28.reuse, -R29.reuse ;  /* 0x0000001c1fc27223 */ /* 0x180fe4000001081d */
[----:B------:R-:W-:Y:S02]  /*18110*/  FFMA.FTZ R251, R30, R28, -R29 ;  /* 0x0000001c1efb7223 */ /* 0x000fe4000001081d */
[----:B------:R-:W-:Y:S01]  /*18120*/  MUFU.EX2 R174, R174 ;  /* 0x000000ae00ae7308 */ /* 0x000fe20000000800 */
[----:B------:R-:W-:Y:S01]  /*18130*/  LDSM.16.MT88.4 R28, [R232+0x11800] ;  /* 0x01180000e81c783b */ /* 0x000fe20000004200 */
[----:B------:R-:W-:Y:S02]  /*18140*/  FADD.FTZ R176, R179, R176 ;  /* 0x000000b0b3b07221 */ /* 0x000fe40000010000 */
[----:B------:R-:W-:Y:S02]  /*18150*/  FADD.FTZ R181, R181, R178 ;  /* 0x000000b2b5b57221 */ /* 0x000fe40000010000 */
[----:B------:R-:W-:Y:S01]  /*18160*/  FADD.FTZ R177, R177, R176 ;  /* 0x000000b0b1b17221 */ /* 0x000fe20000010000 */
[----:B----4-:R-:W-:Y:S01]  /*18170*/  F2FP.BF16.PACK_AB R131, R173, R180 ;  /* 0x000000b4ad83723e */ /* 0x010fe200000010ff */
[----:B------:R-:W4:Y:S02]  /*18180*/  MUFU.EX2 R171, R171 ;  /* 0x000000ab00ab7308 */ /* 0x000f240000000800 */
[----:B------:R-:W-:-:S02]  /*18190*/  FADD.FTZ R177, R172, R177 ;  /* 0x000000b1acb17221 */ /* 0x000fc40000010000 */
        /* <DEDUP_REMOVED lines=12> */
[C---:B-1----:R-:W-:Y:S03]  /*18260*/  HMMA.16816.F32.BF16 R36, R128.reuse, R40, RZ ;  /* 0x000000288024723c */ /* 0x042fe600000418ff */
        /* <DEDUP_REMOVED lines=8> */
[----:B------:R-:W-:Y:S05]  /*182f0*/  MUFU.EX2 R185, R185 ;  /* 0x000000b900b97308 */ /* 0x000fea0000000800 */
        /* <DEDUP_REMOVED lines=167> */
[----:B------:R-:W-:Y:S02]  /*18d70*/  STL [R1+0x8], R202 ;  /* 0x000008ca01007387 */ /* 0x000fe40000100800 */
        /* <DEDUP_REMOVED lines=114> */
.L_x_2899:
[----:B------:R-:W-:Y:S02]  /*194a0*/  ULDC.64 UR4, c[0x0][0x118] ;  /* 0x0000460000047ab9 */ /* 0x000fe40000000a00 */
[----:B------:R-:W2:Y:S02]  /*194b0*/  LD.E R6, [R200.64+0x40] ;  /* 0x00004004c8067980 */ /* 0x000ea4000c101900 */
[----:B--2---:R-:W-:-:S04]  /*194c0*/  LEA R6, -R6, RZ, 0x6 ;  /* 0x000000ff06067211 */ /* 0x004fc800078e31ff */
[----:B------:R-:W-:Y:S02]  /*194d0*/  SHF.R.S32.HI R5, RZ, 0x1f, R6 ;  /* 0x0000001fff057819 */ /* 0x000fe40000011406 */
.L_x_2900:
[----:B------:R-:W-:Y:S05]  /*194e0*/  BSYNC B0 ;  /* 0x0000000000007941 */ /* 0x000fea0003800000 */
.L_x_2898:
[----:B------:R-:W-:Y:S01]  /*194f0*/  IMAD.SHL.U32 R0, R168, 0x20, RZ ;  /* 0x00000020a8007824 */ /* 0x000fe200078e00ff */
[----:B------:R-:W-:Y:S01]  /*19500*/  LEA R248, P2, R6, R248, 0x1 ;  /* 0x000000f806f87211 */ /* 0x000fe200078408ff */
[----:B------:R-:W-:Y:S01]  /*19510*/  ULDC.64 UR4, c[0x0][0x118] ;  /* 0x0000460000047ab9 */ /* 0x000fe20000000a00 */
[----:B------:R-:W-:Y:S02]  /*19520*/  SHF.L.U64.HI R4, R168, 0x5, R169 ;  /* 0x00000005a8047819 */ /* 0x000fe400000102a9 */
        /* <DEDUP_REMOVED lines=28> */
[----:B------:R-:W3:Y:S04]  /*196f0*/  LDSM.16.M88.4 R12, [R229+0x8800] ;  /* 0x00880000e50c783b */ /* 0x000ee80000000200 */
[----:B------:R-:W2:Y:S04]  /*19700*/  LDSM.16.M88.4 R4, [R229+0x9000] ;  /* 0x00900000e504783b */ /* 0x000ea80000000200 */
[----:B------:R-:W5:Y:S04]  /*19710*/  LDSM.16.M88.4 R192, [R229+0x9800] ;  /* 0x00980000e5c0783b */ /* 0x000f680000000200 */
[----:B------:R-:W-:Y:S04]  /*19720*/  LDSM.16.M88.4 R172, [R228] ;  /* 0x00000000e4ac783b */ /* 0x000fe80000000200 */
[----:B------:R-:W1:Y:S04]  /*19730*/  LDSM.16.M88.4 R32, [R227] ;  /* 0x00000000e320783b */ /* 0x000e680000000200 */
[----:B------:R-:W1:Y:S04]  /*19740*/  LDSM.16.M88.4 R28, [R223] ;  /* 0x00000000df1c783b */ /* 0x000e680000000200 */
[----:B------:R-:W1:Y:S04]  /*19750*/  LDSM.16.M88.4 R180, [R222] ;  /* 0x00000000deb4783b */ /* 0x000e680000000200 */
[----:B------:R-:W1:Y:S04]  /*19760*/  LDSM.16.M88.4 R176, [R221] ;  /* 0x00000000ddb0783b */ /* 0x000e680000000200 */
[----:B------:R-:W-:Y:S01]  /*19770*/  LDSM.16.M88.4 R196, [R224+0xa000] ;  /* 0x00a00000e0c4783b */ /* 0x000fe20000000200 */
[----:B----4-:R-:W-:Y:S03]  /*19780*/  HMMA.16816.F32.BF16 R24, R184, R20, RZ ;  /* 0x00000014b818723c */ /* 0x010fe600000418ff */
[----:B------:R-:W4:Y:S01]  /*19790*/  LD.E R0, [R200.64+0x18c] ;  /* 0x00018c04c8007980 */ /* 0x000f22000c101900 */
[----:B------:R-:W-:-:S03]  /*197a0*/  ISETP.GE.AND P1, PT, R165, 0x3, PT ;  /* 0x00000003a500780c */ /* 0x000fc60003f26270 */
[----:B------:R-:W0:Y:S01]  /*197b0*/  LDGDEPBAR ;  /* 0x00000000000079af */ /* 0x000e220000000000 */
[C---:B---3--:R-:W-:Y:S08]  /*197c0*/  HMMA.16816.F32.BF16 R16, R184.reuse, R12, RZ ;  /* 0x0000000cb810723c */ /* 0x048ff000000418ff */
[C---:B--2---:R-:W-:Y:S08]  /*197d0*/  HMMA.16816.F32.BF16 R8, R184.reuse, R4, RZ ;  /* 0x00000004b808723c */ /* 0x044ff000000418ff */
[C---:B------:R-:W-:Y:S08]  /*197e0*/  HMMA.16816.F32.BF16 R20, R184.reuse, R22, RZ ;  /* 0x00000016b814723c */ /* 0x040ff000000418ff */
[C---:B------:R-:W-:Y:S08]  /*197f0*/  HMMA.16816.F32.BF16 R12, R184.reuse, R14, RZ ;  /* 0x0000000eb80c723c */ /* 0x040ff000000418ff */
[C---:B------:R-:W-:Y:S08]  /*19800*/  HMMA.16816.F32.BF16 R4, R184.reuse, R6, RZ ;  /* 0x00000006b804723c */ /* 0x040ff000000418ff */
[C---:B-----5:R-:W-:Y:S08]  /*19810*/  HMMA.16816.F32.BF16 R188, R184.reuse, R192, RZ ;  /* 0x000000c0b8bc723c */ /* 0x060ff000000418ff */
[----:B------:R-:W-:Y:S01]  /*19820*/  HMMA.16816.F32.BF16 R184, R184, R194, RZ ;  /* 0x000000c2b8b8723c */ /* 0x000fe200000418ff */
[----:B------:R-:W-:Y:S07]  /*19830*/  LDSM.16.M88.4 R192, [R224+0x8800] ;  /* 0x00880000e0c0783b */ /* 0x000fee0000000200 */
[C---:B-1----:R-:W-:Y:S08]  /*19840*/  HMMA.16816.F32.BF16 R24, R172.reuse, R32, R24 ;  /* 0x00000020ac18723c */ /* 0x042ff00000041818 */
[C---:B------:R-:W-:Y:S01]  /*19850*/  HMMA.16816.F32.BF16 R20, R172.reuse, R34, R20 ;  /* 0x00000022ac14723c */ /* 0x040fe20000041814 */
[----:B------:R-:W1:Y:S07]  /*19860*/  LDSM.16.M88.4 R32, [R226] ;  /* 0x00000000e220783b */ /* 0x000e6e0000000200 */
[C---:B------:R-:W-:Y:S08]  /*19870*/  HMMA.16816.F32.BF16 R16, R172.reuse, R28, R16 ;  /* 0x0000001cac10723c */ /* 0x040ff00000041810 */
[C---:B------:R-:W-:Y:S01]  /*19880*/  HMMA.16816.F32.BF16 R12, R172.reuse, R30, R12 ;  /* 0x0000001eac0c723c */ /* 0x040fe2000004180c */
[----:B------:R-:W2:Y:S07]  /*19890*/  LDSM.16.M88.4 R28, [R224+0x8000] ;  /* 0x00800000e01c783b */ /* 0x000eae0000000200 */
[C---:B------:R-:W-:Y:S08]  /*198a0*/  HMMA.16816.F32.BF16 R8, R172.reuse, R180, R8 ;  /* 0x000000b4ac08723c */ /* 0x040ff00000041808 */
[C---:B------:R-:W-:Y:S01]  /*198b0*/  HMMA.16816.F32.BF16 R4, R172.reuse, R182, R4 ;  /* 0x000000b6ac04723c */ /* 0x040fe20000041804 */
[----:B------:R-:W3:Y:S07]  /*198c0*/  LDSM.16.M88.4 R180, [R224+0x9000] ;  /* 0x00900000e0b4783b */ /* 0x000eee0000000200 */
[C---:B------:R-:W-:Y:S08]  /*198d0*/  HMMA.16816.F32.BF16 R188, R172.reuse, R176, R188 ;  /* 0x000000b0acbc723c */ /* 0x040ff000000418bc */
[----:B------:R-:W-:Y:S01]  /*198e0*/  HMMA.16816.F32.BF16 R184, R172, R178, R184 ;  /* 0x000000b2acb8723c */ /* 0x000fe200000418b8 */
[----:B------:R-:W5:Y:S04]  /*198f0*/  LDSM.16.M88.4 R176, [R224+0x9800] ;  /* 0x00980000e0b0783b */ /* 0x000f680000000200 */
[----:B------:R-:W-:Y:S03]  /*19900*/  LDSM.16.M88.4 R172, [R225] ;  /* 0x00000000e1ac783b */ /* 0x000fe60000000200 */
[C---:B-1----:R-:W-:Y:S08]  /*19910*/  HMMA.16816.F32.BF16 R16, R32.reuse, R192, R16 ;  /* 0x000000c02010723c */ /* 0x042ff00000041810 */
[C---:B--2---:R-:W-:Y:S08]  /*19920*/  HMMA.16816.F32.BF16 R24, R32.reuse, R28, R24 ;  /* 0x0000001c2018723c */ /* 0x044ff00000041818 */
        /* <DEDUP_REMOVED lines=8> */
[----:B------:R-:W-:Y:S01]  /*199b0*/  HMMA.16816.F32.BF16 R12, R32, R194, R12 ;  /* 0x000000c2200c723c */ /* 0x000fe2000004180c */
[----:B------:R-:W5:Y:S04]  /*199c0*/  LDSM.16.M88.4 R192, [R220+0x800] ;  /* 0x00080000dcc0783b */ /* 0x000f680000000200 */
        /* <DEDUP_REMOVED lines=10> */
[C---:B-----5:R-:W-:Y:S08]  /*19a70*/  HMMA.16816.F32.BF16 R16, R172.reuse, R192, R16 ;  /* 0x000000c0ac10723c */ /* 0x060ff00000041810 */
        /* <DEDUP_REMOVED lines=8> */
[----:B------:R-:W2:Y:S07]  /*19b00*/  LDSM.16.M88.4 R180, [R218] ;  /* 0x00000000dab4783b */ /* 0x000eae0000000200 */
[C---:B---3--:R-:W-:Y:S08]  /*19b10*/  HMMA.16816.F32.BF16 R8, R32.reuse, R176, R8 ;  /* 0x000000b02008723c */ /* 0x048ff00000041808 */
[C---:B------:R-:W-:Y:S01]  /*19b20*/  HMMA.16816.F32.BF16 R4, R32.reuse, R178, R4 ;  /* 0x000000b22004723c */ /* 0x040fe20000041804 */
[----:B------:R-:W3:Y:S07]  /*19b30*/  LDSM.16.M88.4 R176, [R217] ;  /* 0x00000000d9b0783b */ /* 0x000eee0000000200 */
[C---:B-----5:R-:W-:Y:S08]  /*19b40*/  HMMA.16816.F32.BF16 R188, R32.reuse, R172, R188 ;  /* 0x000000ac20bc723c */ /* 0x060ff000000418bc */
[----:B------:R-:W-:Y:S01]  /*19b50*/  HMMA.16816.F32.BF16 R184, R32, R174, R184 ;  /* 0x000000ae20b8723c */ /* 0x000fe200000418b8 */
[----:B------:R-:W5:Y:S04]  /*19b60*/  LDSM.16.M88.4 R32, [R216] ;  /* 0x00000000d820783b */ /* 0x000f680000000200 */
[----:B------:R-:W4:Y:S03]  /*19b70*/  LDSM.16.M88.4 R172, [R226+0x2000] ;  /* 0x00200000e2ac783b */ /* 0x000f260000000200 */
[C---:B-1----:R-:W-:Y:S08]  /*19b80*/  HMMA.16816.F32.BF16 R24, R28.reuse, R192, R24 ;  /* 0x000000c01c18723c */ /* 0x042ff00000041818 */
[C---:B--2---:R-:W-:Y:S08]  /*19b90*/  HMMA.16816.F32.BF16 R16, R28.reuse, R180, R16 ;  /* 0x000000b41c10723c */ /* 0x044ff00000041810 */
[C---:B------:R-:W-:Y:S01]  /*19ba0*/  HMMA.16816.F32.BF16 R12, R28.reuse, R182, R12 ;  /* 0x000000b61c0c723c */ /* 0x040fe2000004180c */
[----:B------:R-:W1:Y:S07]  /*19bb0*/  LDSM.16.M88.4 R180, [R224+0xb000] ;  /* 0x00b00000e0b4783b */ /* 0x000e6e0000000200 */
[C---:B------:R-:W-:Y:S01]  /*19bc0*/  HMMA.16816.F32.BF16 R20, R28.reuse, R194, R20 ;  /* 0x000000c21c14723c */ /* 0x040fe20000041814 */
[----:B------:R-:W2:Y:S07]  /*19bd0*/  LDSM.16.M88.4 R192, [R224+0xa800] ;  /* 0x00a80000e0c0783b */ /* 0x000eae0000000200 */
[C---:B---3--:R-:W-:Y:S08]  /*19be0*/  HMMA.16816.F32.BF16 R8, R28.reuse, R176, R8 ;  /* 0x000000b01c08723c */ /* 0x048ff00000041808 */
[C---:B------:R-:W-:Y:S01]  /*19bf0*/  HMMA.16816.F32.BF16 R4, R28.reuse, R178, R4 ;  /* 0x000000b21c04723c */ /* 0x040fe20000041804 */
[----:B------:R-:W3:Y:S07]  /*19c00*/  LDSM.16.M88.4 R176, [R224+0xb800] ;  /* 0x00b80000e0b0783b */ /* 0x000eee0000000200 */
[C---:B-----5:R-:W-:Y:S08]  /*19c10*/  HMMA.16816.F32.BF16 R188, R28.reuse, R32, R188 ;  /* 0x000000201cbc723c */ /* 0x060ff000000418bc */
[----:B------:R-:W-:Y:S01]  /*19c20*/  HMMA.16816.F32.BF16 R184, R28, R34, R184 ;  /* 0x000000221cb8723c */ /* 0x000fe200000418b8 */
[----:B------:R-:W-:Y:S04]  /*19c30*/  LDSM.16.M88.4 R32, [R225+0x2000] ;  /* 0x00200000e120783b */ /* 0x000fe80000000200 */
[----:B------:R-:W5:Y:S03]  /*19c40*/  LDSM.16.M88.4 R28, [R220+0x2000] ;  /* 0x00200000dc1c783b */ /* 0x000f660000000200 */
[C---:B----4-:R-:W-:Y:S08]  /*19c50*/  HMMA.16816.F32.BF16 R24, R172.reuse, R196, R24 ;  /* 0x000000c4ac18723c */ /* 0x050ff00000041818 */
        /* <DEDUP_REMOVED lines=27> */
[----:B------:R-:W4:Y:S07]  /*19e10*/  LDSM.16.M88.4 R28, [R214] ;  /* 0x00000000d61c783b */ /* 0x000f2e0000000200 */
[C---:B------:R-:W-:Y:S08]  /*19e20*/  HMMA.16816.F32.BF16 R16, R176.reuse, R196, R16 ;  /* 0x000000c4b010723c */ /* 0x040ff00000041810 */
[C---:B------:R-:W-:Y:S01]  /*19e30*/  HMMA.16816.F32.BF16 R12, R176.reuse, R198, R12 ;  /* 0x000000c6b00c723c */ /* 0x040fe2000004180c */
[----:B------:R-:W5:Y:S07]  /*19e40*/  LDSM.16.M88.4 R196, [R213] ;  /* 0x00000000d5c4783b */ /* 0x000f6e0000000200 */
[C---:B-1----:R-:W-:Y:S08]  /*19e50*/  HMMA.16816.F32.BF16 R188, R176.reuse, R180, R188 ;  /* 0x000000b4b0bc723c */ /* 0x042ff000000418bc */
[C---:B------:R-:W-:Y:S01]  /*19e60*/  HMMA.16816.F32.BF16 R184, R176.reuse, R182, R184 ;  /* 0x000000b6b0b8723c */ /* 0x040fe200000418b8 */
[----:B------:R-:W1:Y:S07]  /*19e70*/  LDSM.16.M88.4 R180, [R212] ;  /* 0x00000000d4b4783b */ /* 0x000e6e0000000200 */
        /* <DEDUP_REMOVED lines=13> */
[C---:B-1----:R-:W-:Y:S08]  /*19f50*/  HMMA.16816.F32.BF16 R188, R172.reuse, R180, R188 ;  /* 0x000000b4acbc723c */ /* 0x042ff000000418bc */
[----:B------:R-:W-:Y:S01]  /*19f60*/  HMMA.16816.F32.BF16 R184, R172, R182, R184 ;  /* 0x000000b6acb8723c */ /* 0x000fe200000418b8 */
[----:B------:R-:W1:Y:S04]  /*19f70*/  LDSM.16.M88.4 R180, [R224+0xd800] ;  /* 0x00d80000e0b4783b */ /* 0x000e680000000200 */
[----:B------:R-:W4:Y:S03]  /*19f80*/  LDSM.16.M88.4 R172, [R220+0x4000] ;  /* 0x00400000dcac783b */ /* 0x000f260000000200 */
        /* <DEDUP_REMOVED lines=8> */
[----:B------:R-:W5:Y:S07]  /*1a010*/  LDSM.16.M88.4 R192, [R220+0x5800] ;  /* 0x00580000dcc0783b */ /* 0x000f6e0000000200 */
[C---:B-1----:R-:W-:Y:S08]  /*1a020*/  HMMA.16816.F32.BF16 R188, R176.reuse, R180, R188 ;  /* 0x000000b4b0bc723c */ /* 0x042ff000000418bc */
[----:B------:R-:W-:Y:S01]  /*1a030*/  HMMA.16816.F32.BF16 R184, R176, R182, R184 ;  /* 0x000000b6b0b8723c */ /* 0x000fe200000418b8 */
[----:B------:R-:W-:Y:S04]  /*1a040*/  LDSM.16.M88.4 R180, [R230+0x6000] ;  /* 0x00600000e6b4783b */ /* 0x000fe80000000200 */
[----:B------:R-:W1:Y:S03]  /*1a050*/  LDSM.16.M88.4 R176, [R229+0xe000] ;  /* 0x00e00000e5b0783b */ /* 0x000e660000000200 */
[C---:B----4-:R-:W-:Y:S08]  /*1a060*/  HMMA.16816.F32.BF16 R24, R196.reuse, R172, R24 ;  /* 0x000000acc418723c */ /* 0x050ff00000041818 */
[C---:B------:R-:W-:Y:S01]  /*1a070*/  HMMA.16816.F32.BF16 R20, R196.reuse, R174, R20 ;  /* 0x000000aec414723c */ /* 0x040fe20000041814 */
[----:B------:R-:W4:Y:S07]  /*1a080*/  LDSM.16.M88.4 R172, [R229+0xe800] ;  /* 0x00e80000e5ac783b */ /* 0x000f2e0000000200 */
        /* <DEDUP_REMOVED lines=8> */
[----:B------:R-:W-:Y:S04]  /*1a110*/  LDSM.16.M88.4 R192, [R209] ;  /* 0x00000000d1c0783b */ /* 0x000fe80000000200 */
[----:B------:R-:W-:Y:S03]  /*1a120*/  LDSM.16.M88.4 R196, [R220+0x6800] ;  /* 0x00680000dcc4783b */ /* 0x000fe60000000200 */
[C---:B-1----:R-:W-:Y:S08]  /*1a130*/  HMMA.16816.F32.BF16 R24, R180.reuse, R176, R24 ;  /* 0x000000b0b418723c */ /* 0x042ff00000041818 */
[C---:B------:R-:W-:Y:S01]  /*1a140*/  HMMA.16816.F32.BF16 R20, R180.reuse, R178, R20 ;  /* 0x000000b2b414723c */ /* 0x040fe20000041814 */
[----:B------:R-:W-:Y:S07]  /*1a150*/  LDSM.16.M88.4 R176, [R228+0x6000] ;  /* 0x00600000e4b0783b */ /* 0x000fee0000000200 */
[C---:B----4-:R-:W-:Y:S08]  /*1a160*/  HMMA.16816.F32.BF16 R16, R180.reuse, R172, R16 ;  /* 0x000000acb410723c */ /* 0x050ff00000041810 */
        /* <DEDUP_REMOVED lines=8> */
[----:B------:R-:W3:Y:S03]  /*1a1f0*/  LDSM.16.M88.4 R28, [R224+0xe000] ;  /* 0x00e00000e01c783b */ /* 0x000ee60000000200 */
[C---:B-1----:R-:W-:Y:S08]  /*1a200*/  HMMA.16816.F32.BF16 R24, R176.reuse, R172, R24 ;  /* 0x000000acb018723c */ /* 0x042ff00000041818 */
[C---:B------:R-:W-:Y:S08]  /*1a210*/  HMMA.16816.F32.BF16 R20, R176.reuse, R174, R20 ;  /* 0x000000aeb014723c */ /* 0x040ff00000041814 */
[C---:B--2---:R-:W-:Y:S08]  /*1a220*/  HMMA.16816.F32.BF16 R16, R176.reuse, R32, R16 ;  /* 0x00000020b010723c */ /* 0x044ff00000041810 */
[C---:B------:R-:W-:Y:S01]  /*1a230*/  HMMA.16816.F32.BF16 R12, R176.reuse, R34, R12 ;  /* 0x00000022b00c723c */ /* 0x040fe2000004180c */
[----:B------:R-:W-:Y:S07]  /*1a240*/  LDSM.16.M88.4 R32, [R225+0x6000] ;  /* 0x00600000e120783b */ /* 0x000fee0000000200 */
[C---:B------:R-:W-:Y:S01]  /*1a250*/  HMMA.16816.F32.BF16 R172, R176.reuse, R192, R8 ;  /* 0x000000c0b0ac723c */ /* 0x040fe20000041808 */
[----:B------:R-:W1:Y:S07]  /*1a260*/  LDSM.16.M88.4 R8, [R220+0x6000] ;  /* 0x00600000dc08783b */ /* 0x000e6e0000000200 */
[----:B------:R-:W-:Y:S01]  /*1a270*/  HMMA.16816.F32.BF16 R4, R176, R194, R4 ;  /* 0x000000c2b004723c */ /* 0x000fe20000041804 */
[----:B------:R-:W2:Y:S07]  /*1a280*/  LDSM.16.M88.4 R192, [R224+0xe800] ;  /* 0x00e80000e0c0783b */ /* 0x000eae0000000200 */
[C---:B---3--:R-:W-:Y:S08]  /*1a290*/  HMMA.16816.F32.BF16 R24, R180.reuse, R28, R24 ;  /* 0x0000001cb418723c */ /* 0x048ff00000041818 */
[----:B------:R-:W-:Y:S01]  /*1a2a0*/  HMMA.16816.F32.BF16 R20, R180, R30, R20 ;  /* 0x0000001eb414723c */ /* 0x000fe20000041814 */
[----:B------:R-:W3:Y:S11]  /*1a2b0*/  LDSM.16.M88.4 R28, [R224+0xf000] ;  /* 0x00f00000e01c783b */ /* 0x000ef60000000200 */
[----:B------:R-:W-:Y:S04]  /*1a2c0*/  @!UPT UIADD3 URZ, URZ, URZ, URZ ;  /* 0x0000003f3f3ff290 */ /* 0x000fe8000fffe03f */
[C---:B-1----:R-:W-:Y:S08]  /*1a2d0*/  HMMA.16816.F32.BF16 R24, R32.reuse, R8, R24 ;  /* 0x000000082018723c */ /* 0x042ff00000041818 */
[----:B------:R-:W-:Y:S01]  /*1a2e0*/  HMMA.16816.F32.BF16 R20, R32, R10, R20 ;  /* 0x0000000a2014723c */ /* 0x000fe20000041814 */
[----:B------:R-:W1:Y:S07]  /*1a2f0*/  LDSM.16.M88.4 R8, [R208] ;  /* 0x00000000d008783b */ /* 0x000e6e0000000200 */
[C---:B--2---:R-:W-:Y:S08]  /*1a300*/  HMMA.16816.F32.BF16 R16, R180.reuse, R192, R16 ;  /* 0x000000c0b410723c */ /* 0x044ff00000041810 */
[C---:B---3--:R-:W-:Y:S08]  /*1a310*/  HMMA.16816.F32.BF16 R172, R180.reuse, R28, R172 ;  /* 0x0000001cb4ac723c */ /* 0x048ff000000418ac */
[----:B------:R-:W-:Y:S01]  /*1a320*/  HMMA.16816.F32.BF16 R4, R180, R30, R4 ;  /* 0x0000001eb404723c */ /* 0x000fe20000041804 */
[----:B------:R-:W2:Y:S01]  /*1a330*/  LDSM.16.M88.4 R28, [R220+0x7000] ;  /* 0x00700000dc1c783b */ /* 0x000ea20000000200 */
[----:B------:R-:W-:-:S02]  /*1a340*/  FMUL.FTZ R20, R20, R0 ;  /* 0x0000000014147220 */ /* 0x000fc40000410000 */
[-C--:B------:R-:W-:Y:S02]  /*1a350*/  FMUL.FTZ R21, R21, R0.reuse ;  /* 0x0000000015157220 */ /* 0x080fe40000410000 */
[-C--:B------:R-:W-:Y:S02]  /*1a360*/  FMUL.FTZ R171, R24, R0.reuse ;  /* 0x0000000018ab7220 */ /* 0x080fe40000410000 */
[-C--:B------:R-:W-:Y:S01]  /*1a370*/  FMUL.FTZ R24, R25, R0.reuse ;  /* 0x0000000019187220 */ /* 0x080fe20000410000 */
[----:B------:R-:W-:Y:S01]  /*1a380*/  HMMA.16816.F32.BF16 R16, R32, R196, R16 ;  /* 0x000000c42010723c */ /* 0x000fe20000041810 */
[-C--:B------:R-:W-:Y:S02]  /*1a390*/  FMUL.FTZ R25, R27, R0.reuse ;  /* 0x000000001b197220 */ /* 0x080fe40000410000 */
[----:B------:R-:W-:Y:S01]  /*1a3a0*/  MUFU.TANH R27, R21 ;  /* 0x00000015001b7308 */ /* 0x000fe20000002400 */
[-C--:B------:R-:W-:Y:S02]  /*1a3b0*/  FMUL.FTZ R192, R22, R0.reuse ;  /* 0x0000000016c07220 */ /* 0x080fe40000410000 */
[----:B------:R-:W-:-:S02]  /*1a3c0*/  FMUL.FTZ R193, R23, R0 ;  /* 0x0000000017c17220 */ /* 0x000fc40000410000 */
[----:B------:R-:W-:-:S03]  /*1a3d0*/  FMUL.FTZ R196, R26, R0 ;  /* 0x000000001ac47220 */ /* 0x000fc60000410000 */
[----:B------:R3:W-:Y:S01]  /*1a3e0*/  MUFU.TANH R26, R20 ;  /* 0x00000014001a7308 */ /* 0x0007e20000002400 */
[----:B------:R-:W-:Y:S01]  /*1a3f0*/  HMMA.16816.F32.BF16 R12, R180, R194, R12 ;  /* 0x000000c2b40c723c */ /* 0x000fe2000004180c */
[----:B---3--:R-:W3:Y:S07]  /*1a400*/  LDSM.16.M88.4 R20, [R224+0xf800] ;  /* 0x00f80000e014783b */ /* 0x008eee0000000200 */
[C---:B-1----:R-:W-:Y:S08]  /*1a410*/  HMMA.16816.F32.BF16 R188, R176.reuse, R8, R188 ;  /* 0x00000008b0bc723c */ /* 0x042ff000000418bc */
[----:B------:R-:W-:Y:S01]  /*1a420*/  HMMA.16816.F32.BF16 R184, R176, R10, R184 ;  /* 0x0000000ab0b8723c */ /* 0x000fe200000418b8 */
[----:B------:R-:W1:Y:S07]  /*1a430*/  LDSM.16.M88.4 R8, [R220+0x7800] ;  /* 0x00780000dc08783b */ /* 0x000e6e0000000200 */
[C---:B--2---:R-:W-:Y:S01]  /*1a440*/  HMMA.16816.F32.BF16 R172, R32.reuse, R28, R172 ;  /* 0x0000001c20ac723c */ /* 0x044fe200000418ac */
[----:B------:R-:W2:Y:S07]  /*1a450*/  S2R R29, SR_TID.X ;  /* 0x00000000001d7919 */ /* 0x000eae0000002100 */
[C---:B------:R-:W-:Y:S08]  /*1a460*/  HMMA.16816.F32.BF16 R4, R32.reuse, R30, R4 ;  /* 0x0000001e2004723c */ /* 0x040ff00000041804 */
[----:B------:R-:W-:Y:S08]  /*1a470*/  HMMA.16816.F32.BF16 R12, R32, R198, R12 ;  /* 0x000000c6200c723c */ /* 0x000ff0000004180c */
[C---:B---3--:R-:W-:Y:S08]  /*1a480*/  HMMA.16816.F32.BF16 R188, R180.reuse, R20, R188 ;  /* 0x00000014b4bc723c */ /* 0x048ff000000418bc */
[----:B------:R-:W-:Y:S01]  /*1a490*/  HMMA.16816.F32.BF16 R184, R180, R22, R184 ;  /* 0x00000016b4b8723c */ /* 0x000fe200000418b8 */
[----:B--2---:R-:W-:Y:S01]  /*1a4a0*/  IMAD.SHL.U32 R20, R29, 0x2, RZ ;  /* 0x000000021d147824 */ /* 0x004fe200078e00ff */
[----:B------:R-:W2:Y:S01]  /*1a4b0*/  MUFU.TANH R24, R24 ;  /* 0x0000001800187308 */ /* 0x000ea20000002400 */
[----:B------:R-:W-:Y:S01]  /*1a4c0*/  FMUL.FTZ R28, R18, R0 ;  /* 0x00000000121c7220 */ /* 0x000fe20000410000 */
[----:B------:R-:W-:-:S04]  /*1a4d0*/  DEPBAR.LE SB0, 0x0 ;  /* 0x000080000000791a */ /* 0x000fc80000000000 */
[----:B------:R-:W-:Y:S01]  /*1a4e0*/  LOP3.LUT R20, R20, 0x6, RZ, 0xc0, !PT ;  /* 0x0000000614147812 */ /* 0x000fe200078ec0ff */
[-C--:B------:R-:W-:Y:S01]  /*1a4f0*/  FMUL.FTZ R18, R12, R0.reuse ;  /* 0x000000000c127220 */ /* 0x080fe20000410000 */
[----:B------:R-:W3:Y:S01]  /*1a500*/  MUFU.TANH R25, R25 ;  /* 0x0000001900197308 */ /* 0x000ee20000002400 */
[-C--:B------:R-:W-:Y:S02]  /*1a510*/  FMUL.FTZ R16, R16, R0.reuse ;  /* 0x0000000010107220 */ /* 0x080fe40000410000 */
[-C--:B------:R-:W-:Y:S02]  /*1a520*/  FMUL.FTZ R12, R13, R0.reuse ;  /* 0x000000000d0c7220 */ /* 0x080fe40000410000 */
[-C--:B------:R-:W-:Y:S01]  /*1a530*/  FMUL.FTZ R13, R15, R0.reuse ;  /* 0x000000000f0d7220 */ /* 0x080fe20000410000 */
[C---:B-1----:R-:W-:Y:S01]  /*1a540*/  HMMA.16816.F32.BF16 R188, R32.reuse, R8, R188 ;  /* 0x0000000820bc723c */ /* 0x042fe200000418bc */
[----:B------:R-:W-:Y:S02]  /*1a550*/  IMAD R15, R245, 0x40, R20 ;  /* 0x00000040f50f7824 */ /* 0x000fe400078e0214 */
[-C--:B------:R-:W-:Y:S01]  /*1a560*/  FMUL.FTZ R19, R19, R0.reuse ;  /* 0x0000000013137220 */ /* 0x080fe20000410000 */
[----:B------:R-:W-:Y:S01]  /*1a570*/  MUFU.TANH R192, R192 ;  /* 0x000000c000c07308 */ /* 0x000fe20000002400 */
[-C--:B------:R-:W-:Y:S01]  /*1a580*/  FMUL.FTZ R17, R17, R0.reuse ;  /* 0x0000000011117220 */ /* 0x080fe20000410000 */
[C---:B------:R-:W-:Y:S01]  /*1a590*/  IADD3 R21, R15.reuse, 0x1, RZ ;  /* 0x000000010f157810 */ /* 0x040fe20007ffe0ff */
[----:B------:R-:W-:Y:S01]  /*1a5a0*/  FMUL.FTZ R172, R172, R0 ;  /* 0x00000000acac7220 */ /* 0x000fe20000410000 */
[----:B------:R-:W-:Y:S01]  /*1a5b0*/  HMMA.16816.F32.BF16 R184, R32, R10, R184 ;  /* 0x0000000a20b8723c */ /* 0x000fe200000418b8 */
[----:B------:R-:W-:-:S03]  /*1a5c0*/  IADD3 R9, R15, 0x8, RZ ;  /* 0x000000080f097810 */ /* 0x000fc60007ffe0ff */
[----:B------:R-:W-:Y:S01]  /*1a5d0*/  MUFU.TANH R193, R193 ;  /* 0x000000c100c17308 */ /* 0x000fe20000002400 */
[----:B------:R-:W-:Y:S01]  /*1a5e0*/  ISETP.GE.AND P5, PT, R21, R2, PT ;  /* 0x000000021500720c */ /* 0x000fe20003fa6270 */
[----:B------:R-:W-:-:S06]  /*1a5f0*/  FMUL.FTZ R165, R5, R0 ;  /* 0x0000000005a57220 */ /* 0x000fcc0000410000 */
[----:B------:R-:W1:Y:S01]  /*1a600*/  MUFU.TANH R16, R16 ;  /* 0x0000001000107308 */ /* 0x000e620000002400 */
[-C--:B------:R-:W-:Y:S01]  /*1a610*/  FMUL.FTZ R14, R14, R0.reuse ;  /* 0x000000000e0e7220 */ /* 0x080fe20000410000 */
[----:B------:R-:W-:Y:S01]  /*1a620*/  IADD3 R5, R15, 0x9, RZ ;  /* 0x000000090f057810 */ /* 0x000fe20007ffe0ff */
[----:B------:R-:W-:Y:S01]  /*1a630*/  FMUL.FTZ R173, R173, R0 ;  /* 0x00000000adad7220 */ /* 0x000fe20000410000 */
[----:B------:R-:W-:-:S04]  /*1a640*/  ISETP.GE.AND P6, PT, R21, R170, PT ;  /* 0x000000aa1500720c */ /* 0x000fc80003fc6270 */
[----:B------:R-:W4:Y:S01]  /*1a650*/  MUFU.TANH R19, R19 ;  /* 0x0000001300137308 */ /* 0x000f220000002400 */
[C---:B------:R-:W-:Y:S02]  /*1a660*/  ISETP.GE.AND P4, PT, R9.reuse, R2, PT ;  /* 0x000000020900720c */ /* 0x040fe40003f86270 */
[----:B------:R-:W-:Y:S02]  /*1a670*/  ISETP.GE.AND P2, PT, R9, R170, PT ;  /* 0x000000aa0900720c */ /* 0x000fe40003f46270 */
[----:B------:R-:W-:-:S03]  /*1a680*/  IADD3 R9, R15, 0x10, RZ ;  /* 0x000000100f097810 */ /* 0x000fc60007ffe0ff */
[----:B------:R-:W-:Y:S01]  /*1a690*/  MUFU.TANH R17, R17 ;  /* 0x0000001100117308 */ /* 0x000fe20000002400 */
[----:B--2---:R-:W-:Y:S01]  /*1a6a0*/  FSEL R8, R24, -INF , !P5 ;  /* 0xff80000018087808 */ /* 0x004fe20006800000 */
[----:B------:R-:W-:Y:S01]  /*1a6b0*/  FMUL.FTZ R31, R174, R0 ;  /* 0x00000000ae1f7220 */ /* 0x000fe20000410000 */
[----:B------:R-:W-:-:S05]  /*1a6c0*/  ISETP.GE.AND P3, PT, R5, R2, PT ;  /* 0x000000020500720c */ /* 0x000fca0003f66270 */
[----:B------:R-:W2:Y:S01]  /*1a6d0*/  MUFU.TANH R28, R28 ;  /* 0x0000001c001c7308 */ /* 0x000ea20000002400 */
[----:B------:R-:W-:Y:S01]  /*1a6e0*/  ISETP.GE.AND P5, PT, R5, R170, PT ;  /* 0x000000aa0500720c */ /* 0x000fe20003fa6270 */
[----:B------:R-:W-:Y:S01]  /*1a6f0*/  FMUL.FTZ R4, R4, R0 ;  /* 0x0000000004047220 */ /* 0x000fe20000410000 */
[----:B---3--:R-:W-:-:S05]  /*1a700*/  FSEL R5, R25, -INF , !P6 ;  /* 0xff80000019057808 */ /* 0x008fca0007000000 */
[----:B------:R-:W3:Y:S01]  /*1a710*/  MUFU.TANH R18, R18 ;  /* 0x0000001200127308 */ /* 0x000ee20000002400 */
[----:B------:R-:W-:Y:S02]  /*1a720*/  ISETP.GE.AND P6, PT, R9, R2, PT ;  /* 0x000000020900720c */ /* 0x000fe40003fc6270 */
[----:B------:R-:W-:-:S05]  /*1a730*/  IADD3 R23, R15, 0x11, RZ ;  /* 0x000000110f177810 */ /* 0x000fca0007ffe0ff */
[----:B------:R5:W2:Y:S01]  /*1a740*/  MUFU.TANH R195, R172 ;  /* 0x000000ac00c37308 */ /* 0x000aa20000002400 */
[----:B------:R-:W-:Y:S01]  /*1a750*/  IADD3 R21, R15, 0x18, RZ ;  /* 0x000000180f157810 */ /* 0x000fe20007ffe0ff */
[----:B------:R-:W-:Y:S01]  /*1a760*/  FMUL.FTZ R29, R175, R0 ;  /* 0x00000000af1d7220 */ /* 0x000fe20000410000 */
[----:B-1----:R-:W-:-:S05]  /*1a770*/  FSEL R22, R16, -INF , !P6 ;  /* 0xff80000010167808 */ /* 0x002fca0007000000 */
[----:B------:R1:W-:Y:S01]  /*1a780*/  MUFU.TANH R194, R173 ;  /* 0x000000ad00c27308 */ /* 0x0003e20000002400 */
[----:B-----5:R-:W-:-:S07]  /*1a790*/  FMUL.FTZ R172, R6, R0 ;  /* 0x0000000006ac7220 */ /* 0x020fce0000410000 */
[----:B------:R-:W-:Y:S01]  /*1a7a0*/  MUFU.TANH R12, R12 ;  /* 0x0000000c000c7308 */ /* 0x000fe20000002400 */
[----:B------:R-:W-:Y:S01]  /*1a7b0*/  FSEL R6, R192, -INF , !P2 ;  /* 0xff800000c0067808 */ /* 0x000fe20005000000 */
[----:B-1----:R-:W-:-:S06]  /*1a7c0*/  FMUL.FTZ R173, R7, R0 ;  /* 0x0000000007ad7220 */ /* 0x002fcc0000410000 */
[----:B------:R-:W1:Y:S01]  /*1a7d0*/  MUFU.TANH R14, R14 ;  /* 0x0000000e000e7308 */ /* 0x000e620000002400 */
[----:B------:R-:W-:Y:S02]  /*1a7e0*/  FSEL R7, R26, -INF , !P4 ;  /* 0xff8000001a077808 */ /* 0x000fe40006000000 */
[----:B------:R-:W-:Y:S02]  /*1a7f0*/  ISETP.GE.AND P4, PT, R9, R170, PT ;  /* 0x000000aa0900720c */ /* 0x000fe40003f86270 */
[----:B------:R-:W-:-:S03]  /*1a800*/  FSEL R9, R27, -INF , !P3 ;  /* 0xff8000001b097808 */ /* 0x000fc60005800000 */
[----:B------:R-:W5:Y:S01]  /*1a810*/  MUFU.TANH R172, R172 ;  /* 0x000000ac00ac7308 */ /* 0x000f620000002400 */
[C---:B------:R-:W-:Y:S02]  /*1a820*/  ISETP.GE.AND P3, PT, R23.reuse, R170, PT ;  /* 0x000000aa1700720c */ /* 0x040fe40003f66270 */
[----:B------:R-:W-:Y:S02]  /*1a830*/  ISETP.GE.AND P2, PT, R23, R2, PT ;  /* 0x000000021700720c */ /* 0x000fe40003f46270 */
[----:B------:R-:W-:-:S03]  /*1a840*/  ISETP.GE.AND P6, PT, R21, R170, PT ;  /* 0x000000aa1500720c */ /* 0x000fc60003fc6270 */
[----:B------:R1:W-:Y:S01]  /*1a850*/  MUFU.TANH R30, R4 ;  /* 0x00000004001e7308 */ /* 0x0003e20000002400 */
[----:B------:R-:W-:Y:S01]  /*1a860*/  IADD3 R11, R15, 0x20, RZ ;  /* 0x000000200f0b7810 */ /* 0x000fe20007ffe0ff */
[-C--:B------:R-:W-:Y:S01]  /*1a870*/  FMUL.FTZ R174, R188, R0.reuse ;  /* 0x00000000bcae7220 */ /* 0x080fe20000410000 */
[----:B----4-:R-:W-:Y:S01]  /*1a880*/  FSEL R26, R19, -INF , !P3 ;  /* 0xff800000131a7808 */ /* 0x010fe20005800000 */
[----:B------:R-:W-:-:S04]  /*1a890*/  FMUL.FTZ R179, R190, R0 ;  /* 0x00000000beb37220 */ /* 0x000fc80000410000 */
[----:B------:R-:W4:Y:S01]  /*1a8a0*/  MUFU.TANH R13, R13 ;  /* 0x0000000d000d7308 */ /* 0x000f220000002400 */
[----:B--2---:R-:W-:Y:S02]  /*1a8b0*/  FSEL R27, R28, -INF , !P4 ;  /* 0xff8000001c1b7808 */ /* 0x004fe40006000000 */
[----:B------:R-:W-:Y:S02]  /*1a8c0*/  FSEL R23, R17, -INF , !P2 ;  /* 0xff80000011177808 */ /* 0x000fe40005000000 */
[----:B-1----:R-:W-:-:S03]  /*1a8d0*/  FSEL R4, R193, -INF , !P5 ;  /* 0xff800000c1047808 */ /* 0x002fc60006800000 */
[----:B------:R-:W1:Y:S01]  /*1a8e0*/  MUFU.TANH R31, R31 ;  /* 0x0000001f001f7308 */ /* 0x000e620000002400 */
[-C--:B------:R-:W-:Y:S02]  /*1a8f0*/  ISETP.GE.AND P5, PT, R21, R2.reuse, PT ;  /* 0x000000021500720c */ /* 0x080fe40003fa6270 */
[----:B------:R-:W-:Y:S02]  /*1a900*/  IADD3 R21, R15, 0x19, RZ ;  /* 0x000000190f157810 */ /* 0x000fe40007ffe0ff */
[-C--:B------:R-:W-:Y:S02]  /*1a910*/  ISETP.GE.AND P3, PT, R11, R2.reuse, PT ;  /* 0x000000020b00720c */ /* 0x080fe40003f66270 */
[C---:B------:R-:W-:Y:S01]  /*1a920*/  ISETP.GE.AND P4, PT, R21.reuse, R2, PT ;  /* 0x000000021500720c */ /* 0x040fe20003f86270 */
[----:B------:R-:W2:Y:S01]  /*1a930*/  MUFU.TANH R29, R29 ;  /* 0x0000001d001d7308 */ /* 0x000ea20000002400 */
[----:B------:R-:W-:Y:S02]  /*1a940*/  ISETP.GE.AND P2, PT, R21, R170, PT ;  /* 0x000000aa1500720c */ /* 0x000fe40003f46270 */
[----:B------:R-:W-:-:S02]  /*1a950*/  IADD3 R17, R15, 0x28, RZ ;  /* 0x000000280f117810 */ /* 0x000fc40007ffe0ff */
[----:B---3--:R-:W-:-:S03]  /*1a960*/  FSEL R21, R18, -INF , !P5 ;  /* 0xff80000012157808 */ /* 0x008fc60006800000 */
[----:B------:R-:W3:Y:S01]  /*1a970*/  MUFU.TANH R165, R165 ;  /* 0x000000a500a57308 */ /* 0x000ee20000002400 */
[----:B------:R-:W-:Y:S01]  /*1a980*/  ISETP.GE.AND P5, PT, R11, R170, PT ;  /* 0x000000aa0b00720c */ /* 0x000fe20003fa6270 */
[-C--:B------:R-:W-:Y:S01]  /*1a990*/  FMUL.FTZ R10, R189, R0.reuse ;  /* 0x00000000bd0a7220 */ /* 0x080fe20000410000 */
[----:B------:R-:W-:Y:S01]  /*1a9a0*/  IADD3 R11, R15, 0x21, RZ ;  /* 0x000000210f0b7810 */ /* 0x000fe20007ffe0ff */
[-C--:B------:R-:W-:Y:S01]  /*1a9b0*/  FMUL.FTZ R178, R191, R0.reuse ;  /* 0x00000000bfb27220 */ /* 0x080fe20000410000 */
[----:B------:R-:W-:Y:S01]  /*1a9c0*/  FSEL R195, R195, -INF , !P3 ;  /* 0xff800000c3c37808 */ /* 0x000fe20005800000 */
[----:B------:R-:W-:Y:S01]  /*1a9d0*/  FMUL.FTZ R28, R184, R0 ;  /* 0x00000000b81c7220 */ /* 0x000fe20000410000 */
[----:B------:R-:W-:Y:S01]  /*1a9e0*/  ISETP.GE.AND P3, PT, R17, R170, PT ;  /* 0x000000aa1100720c */ /* 0x000fe20003f66270 */
[----:B------:R-:W1:Y:S01]  /*1a9f0*/  MUFU.TANH R173, R173 ;  /* 0x000000ad00ad7308 */ /* 0x000e620000002400 */
[----:B------:R-:W-:Y:S02]  /*1aa00*/  FSEL R25, R14, -INF , !P6 ;  /* 0xff8000000e197808 */ /* 0x000fe40007000000 */
[----:B------:R-:W-:-:S02]  /*1aa10*/  FSEL R20, R12, -INF , !P4 ;  /* 0xff8000000c147808 */ /* 0x000fc40006000000 */
[----:B------:R-:W-:-:S03]  /*1aa20*/  ISETP.GE.AND P6, PT, R11, R2, PT ;  /* 0x000000020b00720c */ /* 0x000fc60003fc6270 */
[----:B------:R-:W2:Y:S01]  /*1aa30*/  MUFU.TANH R174, R174 ;  /* 0x000000ae00ae7308 */ /* 0x000ea20000002400 */
[----:B------:R-:W-:Y:S01]  /*1aa40*/  ISETP.GE.AND P4, PT, R11, R170, PT ;  /* 0x000000aa0b00720c */ /* 0x000fe20003f86270 */
[----:B------:R-:W-:Y:S01]  /*1aa50*/  FMUL.FTZ R181, R185, R0 ;  /* 0x00000000b9b57220 */ /* 0x000fe20000410000 */
[----:B------:R-:W-:Y:S02]  /*1aa60*/  IADD3 R11, R15, 0x29, RZ ;  /* 0x000000290f0b7810 */ /* 0x000fe40007ffe0ff */
[----:B-----5:R-:W-:-:S03]  /*1aa70*/  FSEL R188, R172, -INF , !P3 ;  /* 0xff800000acbc7808 */ /* 0x020fc60005800000 */
[----:B------:R-:W5:Y:S01]  /*1aa80*/  MUFU.TANH R179, R179 ;  /* 0x000000b300b37308 */ /* 0x000f620000002400 */
[-C--:B------:R-:W-:Y:S01]  /*1aa90*/  FMUL.FTZ R172, R187, R0.reuse ;  /* 0x00000000bbac7220 */ /* 0x080fe20000410000 */
[----:B----4-:R-:W-:Y:S01]  /*1aaa0*/  FSEL R24, R13, -INF , !P2 ;  /* 0xff8000000d187808 */ /* 0x010fe20005000000 */
[----:B------:R-:W-:Y:S01]  /*1aab0*/  FMUL.FTZ R12, R186, R0 ;  /* 0x00000000ba0c7220 */ /* 0x000fe20000410000 */
[----:B-1----:R-:W-:Y:S02]  /*1aac0*/  FSEL R192, R31, -INF , !P5 ;  /* 0xff8000001fc07808 */ /* 0x002fe40006800000 */
[----:B------:R-:W-:Y:S02]  /*1aad0*/  FSEL R194, R194, -INF , !P6 ;  /* 0xff800000c2c27808 */ /* 0x000fe40007000000 */
[----:B------:R-:W1:Y:S01]  /*1aae0*/  MUFU.TANH R10, R10 ;  /* 0x0000000a000a7308 */ /* 0x000e620000002400 */
[-C--:B------:R-:W-:Y:S02]  /*1aaf0*/  ISETP.GE.AND P2, PT, R17, R2.reuse, PT ;  /* 0x000000021100720c */ /* 0x080fe40003f46270 */
[----:B------:R-:W-:-:S02]  /*1ab00*/  ISETP.GE.AND P5, PT, R11, R2, PT ;  /* 0x000000020b00720c */ /* 0x000fc40003fa6270 */
[----:B------:R-:W-:-:S03]  /*1ab10*/  ISETP.GE.AND P6, PT, R11, R170, PT ;  /* 0x000000aa0b00720c */ /* 0x000fc60003fc6270 */
[----:B------:R-:W4:Y:S01]  /*1ab20*/  MUFU.TANH R178, R178 ;  /* 0x000000b200b27308 */ /* 0x000f220000002400 */
[C---:B------:R-:W-:Y:S02]  /*1ab30*/  IADD3 R13, R15.reuse, 0x30, RZ ;  /* 0x000000300f0d7810 */ /* 0x040fe40007ffe0ff */
[----:B------:R-:W-:-:S05]  /*1ab40*/  IADD3 R11, R15, 0x31, RZ ;  /* 0x000000310f0b7810 */ /* 0x000fca0007ffe0ff */
[----:B------:R-:W1:Y:S01]  /*1ab50*/  MUFU.TANH R28, R28 ;  /* 0x0000001c001c7308 */ /* 0x000e620000002400 */
[----:B--2---:R-:W-:Y:S02]  /*1ab60*/  FSEL R190, R29, -INF , !P4 ;  /* 0xff8000001dbe7808 */ /* 0x004fe40006000000 */
[----:B------:R-:W-:Y:S02]  /*1ab70*/  FSEL R193, R30, -INF , !P2 ;  /* 0xff8000001ec17808 */ /* 0x000fe40005000000 */
[----:B---3--:R-:W-:-:S03]  /*1ab80*/  FSEL R186, R165, -INF , !P5 ;  /* 0xff800000a5ba7808 */ /* 0x008fc60006800000 */
[----:B------:R-:W-:Y:S01]  /*1ab90*/  MUFU.TANH R171, R171 ;  /* 0x000000ab00ab7308 */ /* 0x000fe20000002400 */
[C---:B------:R-:W-:Y:S02]  /*1aba0*/  ISETP.GE.AND P4, PT, R13.reuse, R2, PT ;  /* 0x000000020d00720c */ /* 0x040fe40003f86270 */
[----:B------:R-:W-:Y:S02]  /*1abb0*/  ISETP.GE.AND P2, PT, R13, R170, PT ;  /* 0x000000aa0d00720c */ /* 0x000fe40003f46270 */
[----:B------:R-:W-:-:S03]  /*1abc0*/  ISETP.GE.AND P3, PT, R11, R2, PT ;  /* 0x000000020b00720c */ /* 0x000fc60003f66270 */
[----:B------:R-:W-:Y:S01]  /*1abd0*/  MUFU.TANH R196, R196 ;  /* 0x000000c400c47308 */ /* 0x000fe20000002400 */
[----:B------:R-:W-:Y:S02]  /*1abe0*/  ISETP.GE.AND P5, PT, R11, R170, PT ;  /* 0x000000aa0b00720c */ /* 0x000fe40003fa6270 */
[----:B------:R-:W-:-:S05]  /*1abf0*/  IADD3 R11, R15, 0x38, RZ ;  /* 0x000000380f0b7810 */ /* 0x000fca0007ffe0ff */
[----:B------:R-:W-:Y:S01]  /*1ac00*/  MUFU.TANH R181, R181 ;  /* 0x000000b500b57308 */ /* 0x000fe20000002400 */
[----:B------:R-:W-:-:S07]  /*1ac10*/  FSEL R31, R173, -INF , !P6 ;  /* 0xff800000ad1f7808 */ /* 0x000fce0007000000 */
[----:B------:R-:W2:Y:S01]  /*1ac20*/  MUFU.TANH R0, R12 ;  /* 0x0000000c00007308 */ /* 0x000ea20000002400 */
[----:B------:R-:W-:-:S07]  /*1ac30*/  FSEL R30, R174, -INF , !P4 ;  /* 0xff800000ae1e7808 */ /* 0x000fce0006000000 */
[----:B------:R-:W3:Y:S01]  /*1ac40*/  MUFU.TANH R172, R172 ;  /* 0x000000ac00ac7308 */ /* 0x000ee20000002400 */
[----:B-----5:R-:W-:Y:S01]  /*1ac50*/  FSEL R179, R179, -INF , !P2 ;  /* 0xff800000b3b37808 */ /* 0x020fe20005000000 */
[----:B------:R-:W-:Y:S01]  /*1ac60*/  BAR.SYNC.DEFER_BLOCKING 0x0 ;  /* 0x0000000000007b1d */ /* 0x000fe20000010000 */
[C---:B------:R-:W-:Y:S02]  /*1ac70*/  ISETP.GE.AND P6, PT, R15.reuse, R2, PT ;  /* 0x000000020f00720c */ /* 0x040fe40003fc6270 */
[----:B------:R-:W-:Y:S02]  /*1ac80*/  ISETP.GE.AND P4, PT, R15, R170, PT ;  /* 0x000000aa0f00720c */ /* 0x000fe40003f86270 */
[----:B------:R-:W-:Y:S02]  /*1ac90*/  ISETP.GE.AND P2, PT, R11, R2, PT ;  /* 0x000000020b00720c */ /* 0x000fe40003f46270 */
[----:B------:R-:W-:Y:S02]  /*1aca0*/  IADD3 R15, R15, 0x39, RZ ;  /* 0x000000390f0f7810 */ /* 0x000fe40007ffe0ff */
[----:B-1----:R-:W-:-:S02]  /*1acb0*/  FSEL R29, R10, -INF , !P3 ;  /* 0xff8000000a1d7808 */ /* 0x002fc40005800000 */
[----:B----4-:R-:W-:Y:S02]  /*1acc0*/  FSEL R178, R178, -INF , !P5 ;  /* 0xff800000b2b27808 */ /* 0x010fe40006800000 */
[----:B------:R-:W-:Y:S01]  /*1acd0*/  FSEL R28, R28, -INF , !P2 ;  /* 0xff8000001c1c7808 */ /* 0x000fe20005000000 */
[----:B------:R-:W-:Y:S01]  /*1ace0*/  BSSY B1, `(.L_x_2901) ;  /* 0x000006f000017945 */ /* 0x000fe20003800000 */
[----:B------:R-:W-:Y:S02]  /*1acf0*/  ISETP.GE.AND P3, PT, R11, R170, PT ;  /* 0x000000aa0b00720c */ /* 0x000fe40003f66270 */
[C---:B------:R-:W-:Y:S02]  /*1ad00*/  ISETP.GE.AND P5, PT, R15.reuse, R2, PT ;  /* 0x000000020f00720c */ /* 0x040fe40003fa6270 */
[----:B------:R-:W-:Y:S02]  /*1ad10*/  ISETP.GE.AND P2, PT, R15, R170, PT ;  /* 0x000000aa0f00720c */ /* 0x000fe40003f46270 */
[----:B--2---:R-:W-:-:S02]  /*1ad20*/  FSEL R174, R0, -INF , !P3 ;  /* 0xff80000000ae7808 */ /* 0x004fc40005800000 */
[----:B------:R-:W-:Y:S02]  /*1ad30*/  FSEL R11, R171, -INF , !P6 ;  /* 0xff800000ab0b7808 */ /* 0x000fe40007000000 */
[----:B------:R-:W-:Y:S02]  /*1ad40*/  FSEL R181, R181, -INF , !P5 ;  /* 0xff800000b5b57808 */ /* 0x000fe40006800000 */
[----:B------:R-:W-:Y:S02]  /*1ad50*/  FSEL R196, R196, -INF , !P4 ;  /* 0xff800000c4c47808 */ /* 0x000fe40006000000 */
[----:B---3--:R-:W-:Y:S01]  /*1ad60*/  FSEL R172, R172, -INF , !P2 ;  /* 0xff800000acac7808 */ /* 0x008fe20005000000 */
        /* <DEDUP_REMOVED lines=65> */
.L_x_2904:
[----:B------:R-:W-:Y:S02]  /*1b180*/  ULDC.64 UR4, c[0x0][0x118] ;  /* 0x0000460000047ab9 */ /* 0x000fe40000000a00 */
[----:B------:R-:W2:Y:S02]  /*1b190*/  LD.E R10, [R200.64+0x38] ;  /* 0x00003804c80a7980 */ /* 0x000ea4000c101900 */
[----:B--2---:R-:W-:-:S04]  /*1b1a0*/  LEA R10, -R10, RZ, 0x6 ;  /* 0x000000ff0a0a7211 */ /* 0x004fc800078e31ff */
[----:B------:R-:W-:Y:S02]  /*1b1b0*/  SHF.R.S32.HI R2, RZ, 0x1f, R10 ;  /* 0x0000001fff027819 */ /* 0x000fe4000001140a */
.L_x_2905:
[----:B------:R-:W-:Y:S05]  /*1b1c0*/  BSYNC B0 ;  /* 0x0000000000007941 */ /* 0x000fea0003800000 */
.L_x_2903:
[----:B------:R-:W-:Y:S01]  /*1b1d0*/  LEA R236, P1, R10, R236, 0x1 ;  /* 0x000000ec0aec7211 */ /* 0x000fe200078208ff */
[C---:B------:R-:W-:Y:S01]  /*1b1e0*/  IMAD.SHL.U32 R13, R166.reuse, 0x20, RZ ;  /* 0x00000020a60d7824 */ /* 0x040fe200078e00ff */
[----:B------:R-:W-:Y:S01]  /*1b1f0*/  SHF.L.U64.HI R0, R166, 0x5, R167 ;  /* 0x00000005a6007819 */ /* 0x000fe200000102a7 */
[----:B------:R-:W-:Y:S01]  /*1b200*/  ULDC.64 UR4, c[0x0][0x118] ;  /* 0x0000460000047ab9 */ /* 0x000fe20000000a00 */
[----:B------:R-:W-:Y:S02]  /*1b210*/  LEA.HI.X R235, R10, R235, R2, 0x1, P1 ;  /* 0x000000eb0aeb7211 */ /* 0x000fe400008f0c02 */
[----:B------:R-:W-:-:S03]  /*1b220*/  IADD3 R14, P0, R236, R13, RZ ;  /* 0x0000000dec0e7210 */ /* 0x000fc60007f1e0ff */
[----:B------:R-:W-:Y:S01]  /*1b230*/  IMAD.MOV.U32 R237, RZ, RZ, R235 ;  /* 0x000000ffffed7224 */ /* 0x000fe200078e00eb */
[----:B------:R-:W-:Y:S01]  /*1b240*/  IADD3 R12, P1, R14, R13, RZ ;  /* 0x0000000d0e0c7210 */ /* 0x000fe20007f3e0ff */
[----:B------:R-:W-:-:S03]  /*1b250*/  IMAD.X R15, R235, 0x1, R0, P0 ;  /* 0x00000001eb0f7824 */ /* 0x000fc600000e0600 */
[----:B------:R-:W-:Y:S01]  /*1b260*/  @!PT LDS RZ, [RZ] ;  /* 0x00000000fffff984 */ /* 0x000fe20000000800 */
[----:B------:R-:W-:Y:S01]  /*1b270*/  @!PT LDS RZ, [RZ] ;  /* 0x00000000fffff984 */ /* 0x000fe20000000800 */
[----:B------:R-:W-:Y:S01]  /*1b280*/  @!PT LDS RZ, [RZ] ;  /* 0x00000000fffff984 */ /* 0x000fe20000000800 */
[----:B------:R1:W-:Y:S01]  /*1b290*/  LDGSTS.E.BYPASS.LTC128B.128 [R243+0x8000], [R236.64] ;  /* 0x08000000ecf37fae */ /* 0x0003e2000b901d44 */
[----:B------:R-:W-:Y:S01]  /*1b2a0*/  IADD3 R16, P0, R12, R13, RZ ;  /* 0x0000000d0c107210 */ /* 0x000fe20007f1e0ff */
[--C-:B------:R-:W-:Y:S02]  /*1b2b0*/  IMAD.X R13, R15, 0x1, R0.reuse, P1 ;  /* 0x000000010f0d7824 */ /* 0x100fe400008e0600 */
[----:B------:R1:W-:Y:S02]  /*1b2c0*/  LDGSTS.E.BYPASS.LTC128B.128 [R243+0xa000], [R236.64+0x80] ;  /* 0x0a000080ecf37fae */ /* 0x0003e4000b901d44 */
[----:B------:R-:W-:Y:S02]  /*1b2d0*/  IMAD.X R17, R13, 0x1, R0, P0 ;  /* 0x000000010d117824 */ /* 0x000fe400000e0600 */
        /* <DEDUP_REMOVED lines=15> */
.L_x_2902:
[----:B------:R-:W-:Y:S05]  /*1b3d0*/  BSYNC B1 ;  /* 0x0000000000017941 */ /* 0x000fea0003800000 */
.L_x_2901:
[----:B------:R-:W-:Y:S01]  /*1b3e0*/  ULDC.64 UR4, c[0x0][0x118] ;  /* 0x0000460000047ab9 */ /* 0x000fe20000000a00 */
[----:B-1----:R-:W-:Y:S01]  /*1b3f0*/  FMNMX.FTZ R13, R164, R11, !PT ;  /* 0x0000000ba40d7209 */ /* 0x002fe20007810000 */
[----:B------:R-:W2:Y:S01]  /*1b400*/  LD.E R176, [R200.64+0xdc] ;  /* 0x0000dc04c8b07980 */ /* 0x000ea2000c101900 */
[----:B------:R-:W-:-:S02]  /*1b410*/  FMNMX.FTZ R2, R3, R196, !PT ;  /* 0x000000c403027209 */ /* 0x000fc40007810000 */
[----:B------:R-:W-:Y:S01]  /*1b420*/  FMNMX.FTZ R0, R8, R13, !PT ;  /* 0x0000000d08007209 */ /* 0x000fe20007810000 */
[----:B------:R-:W-:Y:S03]  /*1b430*/  LDSM.16.MT88.4 R16, [R234+0x10000] ;  /* 0x01000000ea10783b */ /* 0x000fe60000004200 */
        /* <DEDUP_REMOVED lines=45> */
[-CC-:B------:R-:W-:Y:S02]  /*1b710*/  FFMA.FTZ R35, R8, R176.reuse, -R183.reuse ;  /* 0x000000b008237223 */ /* 0x180fe400000108b7 */
[-C--:B------:R-:W-:Y:S02]  /*1b720*/  FFMA.FTZ R33, R9, R176.reuse, -R183 ;  /* 0x000000b009217223 */ /* 0x080fe400000108b7 */
[----:B------:R-:W1:Y:S01]  /*1b730*/  LDSM.16.MT88.4 R8, [R232+0x10000] ;  /* 0x01000000e808783b */ /* 0x000e620000004200 */
[-CC-:B------:R-:W-:Y:S01]  /*1b740*/  FFMA.FTZ R2, R5, R176.reuse, -R177.reuse ;  /* 0x000000b005027223 */ /* 0x180fe200000108b1 */
[----:B------:R-:W-:Y:S01]  /*1b750*/  FSEL R5, R171, RZ, P1 ;  /* 0x000000ffab057208 */ /* 0x000fe20000800000 */
[-C--:B------:R-:W-:Y:S01]  /*1b760*/  FFMA.FTZ R173, R4, R176.reuse, -R177 ;  /* 0x000000b004ad7223 */ /* 0x080fe200000108b1 */
[----:B------:R-:W-:Y:S01]  /*1b770*/  FSEL R4, R165, RZ, P0 ;  /* 0x000000ffa5047208 */ /* 0x000fe20000000000 */
[----:B------:R-:W-:Y:S01]  /*1b780*/  FFMA.FTZ R34, R7, R176, -R183 ;  /* 0x000000b007227223 */ /* 0x000fe200000108b7 */
[----:B------:R-:W-:Y:S01]  /*1b790*/  MUFU.EX2 R170, R170 ;  /* 0x000000aa00aa7308 */ /* 0x000fe20000000800 */
[----:B------:R-:W-:-:S02]  /*1b7a0*/  FADD.FTZ R5, R164, -R5 ;  /* 0x80000005a4057221 */ /* 0x000fc40000010000 */
[----:B------:R-:W-:Y:S02]  /*1b7b0*/  FADD.FTZ R3, R3, -R4 ;  /* 0x8000000403037221 */ /* 0x000fe40000010000 */
[-CC-:B------:R-:W-:Y:S02]  /*1b7c0*/  FFMA.FTZ R32, R196, R176.reuse, -R177.reuse ;  /* 0x000000b0c4207223 */ /* 0x180fe400000108b1 */
[-C--:B------:R-:W-:Y:S01]  /*1b7d0*/  FFMA.FTZ R0, R6, R176.reuse, -R177 ;  /* 0x000000b006007223 */ /* 0x080fe200000108b1 */
[----:B------:R-:W2:Y:S01]  /*1b7e0*/  MUFU.EX2 R35, R35 ;  /* 0x0000002300237308 */ /* 0x000ea20000000800 */
[C---:B------:R-:W-:Y:S02]  /*1b7f0*/  FMUL.FTZ R175, R176.reuse, R5 ;  /* 0x00000005b0af7220 */ /* 0x040fe40000410000 */
[----:B------:R-:W-:Y:S02]  /*1b800*/  FMUL.FTZ R3, R176, R3 ;  /* 0x00000003b0037220 */ /* 0x000fe40000410000 */
[----:B------:R-:W-:-:S02]  /*1b810*/  FFMA.FTZ R164, R22, R176, -R183 ;  /* 0x000000b016a47223 */ /* 0x000fc400000108b7 */
[-CC-:B------:R-:W-:Y:S01]  /*1b820*/  FFMA.FTZ R185, R23, R176.reuse, -R183.reuse ;  /* 0x000000b017b97223 */ /* 0x180fe200000108b7 */
[----:B------:R-:W-:Y:S01]  /*1b830*/  MUFU.EX2 R34, R34 ;  /* 0x0000002200227308 */ /* 0x000fe20000000800 */
[-CC-:B------:R-:W-:Y:S02]  /*1b840*/  FFMA.FTZ R180, R21, R176.reuse, -R183.reuse ;  /* 0x000000b015b47223 */ /* 0x180fe400000108b7 */
[-C--:B------:R-:W-:Y:S02]  /*1b850*/  FFMA.FTZ R187, R20, R176.reuse, -R183 ;  /* 0x000000b014bb7223 */ /* 0x080fe400000108b7 */
[----:B------:R-:W-:Y:S01]  /*1b860*/  LDSM.16.MT88.4 R20, [R231+0x16000] ;  /* 0x01600000e714783b */ /* 0x000fe20000004200 */
[--C-:B------:R-:W-:Y:S02]  /*1b870*/  FFMA.FTZ R182, R27, R176, -R177.reuse ;  /* 0x000000b01bb67223 */ /* 0x100fe400000108b1 */
[----:B------:R-:W3:Y:S01]  /*1b880*/  MUFU.EX2 R33, R33 ;  /* 0x0000002100217308 */ /* 0x000ee20000000800 */
[----:B--2---:R-:W-:Y:S01]  /*1b890*/  F2FP.BF16.PACK_AB R4, R35, R170 ;  /* 0x000000aa2304723e */ /* 0x004fe200000010ff */
[----:B------:R-:W-:-:S02]  /*1b8a0*/  FFMA.FTZ R189, R26, R176, -R177 ;  /* 0x000000b01abd7223 */ /* 0x000fc400000108b1 */
[-CC-:B------:R-:W-:Y:S02]  /*1b8b0*/  FFMA.FTZ R184, R25, R176.reuse, -R177.reuse ;  /* 0x000000b019b87223 */ /* 0x180fe400000108b1 */
[-C--:B------:R-:W-:Y:S02]  /*1b8c0*/  FFMA.FTZ R191, R24, R176.reuse, -R177 ;  /* 0x000000b018bf7223 */ /* 0x080fe400000108b1 */
[----:B------:R-:W-:Y:S01]  /*1b8d0*/  MUFU.EX2 R32, R32 ;  /* 0x0000002000207308 */ /* 0x000fe20000000800 */
[----:B------:R-:W-:Y:S01]  /*1b8e0*/  LDSM.16.MT88.4 R24, [R231+0x10800] ;  /* 0x01080000e718783b */ /* 0x000fe20000004200 */
[-CC-:B------:R-:W-:Y:S02]  /*1b8f0*/  FFMA.FTZ R195, R195, R176.reuse, -R183.reuse ;  /* 0x000000b0c3c37223 */ /* 0x180fe400000108b7 */
[-CC-:B------:R-:W-:Y:S02]  /*1b900*/  FFMA.FTZ R194, R194, R176.reuse, -R183.reuse ;  /* 0x000000b0c2c27223 */ /* 0x180fe400000108b7 */
[----:B------:R-:W-:-:S02]  /*1b910*/  FFMA.FTZ R193, R193, R176, -R183 ;  /* 0x000000b0c1c17223 */ /* 0x000fc400000108b7 */
[----:B------:R-:W2:Y:S01]  /*1b920*/  MUFU.EX2 R2, R2 ;  /* 0x0000000200027308 */ /* 0x000ea20000000800 */
[----:B---3--:R-:W-:Y:S01]  /*1b930*/  F2FP.BF16.PACK_AB R6, R33, R34 ;  /* 0x000000222106723e */ /* 0x008fe200000010ff */
[-C--:B------:R-:W-:Y:S02]  /*1b940*/  FFMA.FTZ R186, R186, R176.reuse, -R183 ;  /* 0x000000b0baba7223 */ /* 0x080fe400000108b7 */
[-CC-:B------:R-:W-:Y:S02]  /*1b950*/  FFMA.FTZ R192, R192, R176.reuse, -R177.reuse ;  /* 0x000000b0c0c07223 */ /* 0x180fe400000108b1 */
[-CC-:B------:R-:W-:Y:S02]  /*1b960*/  FFMA.FTZ R197, R190, R176.reuse, -R177.reuse ;  /* 0x000000b0bec57223 */ /* 0x180fe400000108b1 */
[----:B------:R-:W-:Y:S01]  /*1b970*/  MUFU.EX2 R0, R0 ;  /* 0x0000000000007308 */ /* 0x000fe20000000800 */
[-CC-:B------:R-:W-:Y:S02]  /*1b980*/  FFMA.FTZ R188, R188, R176.reuse, -R177.reuse ;  /* 0x000000b0bcbc7223 */ /* 0x180fe400000108b1 */
[----:B------:R-:W-:-:S02]  /*1b990*/  FFMA.FTZ R199, R31, R176, -R177 ;  /* 0x000000b01fc77223 */ /* 0x000fc400000108b1 */
[-CC-:B------:R-:W-:Y:S02]  /*1b9a0*/  FFMA.FTZ R190, R30, R176.reuse, -R183.reuse ;  /* 0x000000b01ebe7223 */ /* 0x180fe400000108b7 */
[--C-:B------:R-:W-:Y:S01]  /*1b9b0*/  FFMA.FTZ R201, R29, R176, -R183.reuse ;  /* 0x000000b01dc97223 */ /* 0x100fe200000108b7 */
[----:B------:R-:W3:Y:S01]  /*1b9c0*/  MUFU.EX2 R173, R173 ;  /* 0x000000ad00ad7308 */ /* 0x000ee20000000800 */
[----:B--2---:R-:W-:Y:S01]  /*1b9d0*/  F2FP.BF16.PACK_AB R5, R2, R32 ;  /* 0x000000200205723e */ /* 0x004fe200000010ff */
[-C--:B------:R-:W-:Y:S02]  /*1b9e0*/  FFMA.FTZ R196, R28, R176.reuse, -R183 ;  /* 0x000000b01cc47223 */ /* 0x080fe400000108b7 */
[----:B------:R-:W-:Y:S01]  /*1b9f0*/  LDSM.16.MT88.4 R28, [R232+0x17000] ;  /* 0x01700000e81c783b */ /* 0x000fe20000004200 */
[-CC-:B------:R-:W-:Y:S02]  /*1ba00*/  FFMA.FTZ R179, R179, R176.reuse, -R177.reuse ;  /* 0x000000b0b3b37223 */ /* 0x180fe400000108b1 */
[-CC-:B------:R-:W-:Y:S01]  /*1ba10*/  FFMA.FTZ R178, R178, R176.reuse, -R177.reuse ;  /* 0x000000b0b2b27223 */ /* 0x180fe200000108b1 */
[----:B------:R-:W2:Y:S01]  /*1ba20*/  MUFU.EX2 R175, R175 ;  /* 0x000000af00af7308 */ /* 0x000ea20000000800 */
[----:B------:R-:W-:-:S02]  /*1ba30*/  FFMA.FTZ R174, R174, R176, -R177 ;  /* 0x000000b0aeae7223 */ /* 0x000fc400000108b1 */
[-C--:B------:R-:W-:Y:S02]  /*1ba40*/  FFMA.FTZ R181, R181, R176.reuse, -R183 ;  /* 0x000000b0b5b57223 */ /* 0x080fe400000108b7 */
[----:B------:R-:W-:-:S03]  /*1ba50*/  FFMA.FTZ R177, R172, R176, -R177 ;  /* 0x000000b0acb17223 */ /* 0x000fc600000108b1 */
        /* <DEDUP_REMOVED lines=36> */
[----:B------:R-:W4:Y:S01]  /*1bca0*/  MUFU.EX2 R189, R189 ;  /* 0x000000bd00bd7308 */ /* 0x000f220000000800 */
[----:B------:R-:W-:Y:S02]  /*1bcb0*/  FMUL.FTZ R151, R151, R3 ;  /* 0x0000000397977220 */ /* 0x000fe40000410000 */
[C---:B------:R-:W-:Y:S01]  /*1bcc0*/  HMMA.16816.F32.BF16 R152, R4.reuse, R12, R152 ;  /* 0x0000000c0498723c */ /* 0x040fe20000041898 */
[-C--:B------:R-:W-:Y:S02]  /*1bcd0*/  FMUL.FTZ R44, R44, R175.reuse ;  /* 0x000000af2c2c7220 */ /* 0x080fe40000410000 */
[----:B------:R-:W-:Y:S02]  /*1bce0*/  FMUL.FTZ R45, R45, R175 ;  /* 0x000000af2d2d7220 */ /* 0x000fe40000410000 */
[-C--:B------:R-:W-:Y:S01]  /*1bcf0*/  FMUL.FTZ R46, R46, R3.reuse ;  /* 0x000000032e2e7220 */ /* 0x080fe20000410000 */
[----:B------:R-:W-:Y:S01]  /*1bd00*/  MUFU.EX2 R184, R184 ;  /* 0x000000b800b87308 */ /* 0x000fe20000000800 */
[----:B------:R-:W-:Y:S01]  /*1bd10*/  FMUL.FTZ R47, R47, R3 ;  /* 0x000000032f2f7220 */ /* 0x000fe20000410000 */
[----:B------:R-:W-:Y:S01]  /*1bd20*/  HMMA.16816.F32.BF16 R148, R4, R14, R148 ;  /* 0x0000000e0494723c */ /* 0x000fe20000041894 */
[----:B------:R-:W5:Y:S01]  /*1bd30*/  LDSM.16.MT88.4 R12, [R234+0x12000] ;  /* 0x01200000ea0c783b */ /* 0x000f620000004200 */
        /* <DEDUP_REMOVED lines=18> */
[C---:B---3--:R-:W-:Y:S01]  /*1be60*/  HMMA.16816.F32.BF16 R136, R4.reuse, R16, R136 ;  /* 0x000000100488723c */ /* 0x048fe20000041888 */
[-C--:B------:R-:W-:Y:S02]  /*1be70*/  FMUL.FTZ R36, R36, R175.reuse ;  /* 0x000000af24247220 */ /* 0x080fe40000410000 */
[----:B------:R-:W-:Y:S02]  /*1be80*/  FMUL.FTZ R37, R37, R175 ;  /* 0x000000af25257220 */ /* 0x000fe40000410000 */
[-C--:B------:R-:W-:Y:S01]  /*1be90*/  FMUL.FTZ R38, R38, R3.reuse ;  /* 0x0000000326267220 */ /* 0x080fe20000410000 */
[----:B------:R-:W-:Y:S01]  /*1bea0*/  MUFU.EX2 R193, R193 ;  /* 0x000000c100c17308 */ /* 0x000fe20000000800 */
[----:B------:R-:W-:Y:S01]  /*1beb0*/  FMUL.FTZ R39, R39, R3 ;  /* 0x0000000327277220 */ /* 0x000fe20000410000 */
[----:B------:R-:W-:Y:S01]  /*1bec0*/  HMMA.16816.F32.BF16 R132, R4, R18, R132 ;  /* 0x000000120484723c */ /* 0x000fe20000041884 */
[----:B------:R-:W3:Y:S01]  /*1bed0*/  LDSM.16.MT88.4 R16, [R232+0x12000] ;  /* 0x01200000e810783b */ /* 0x000ee20000004200 */
[----:B------:R-:W-:-:S02]  /*1bee0*/  FMUL.FTZ R40, R40, R175 ;  /* 0x000000af28287220 */ /* 0x000fc40000410000 */
[----:B------:R-:W-:Y:S02]  /*1bef0*/  FMUL.FTZ R41, R41, R175 ;  /* 0x000000af29297220 */ /* 0x000fe40000410000 */
[-C--:B------:R-:W-:Y:S01]  /*1bf00*/  FMUL.FTZ R42, R42, R3.reuse ;  /* 0x000000032a2a7220 */ /* 0x080fe20000410000 */
[----:B------:R-:W-:Y:S01]  /*1bf10*/  MUFU.EX2 R186, R186 ;  /* 0x000000ba00ba7308 */ /* 0x000fe20000000800 */
[----:B------:R-:W-:Y:S01]  /*1bf20*/  FMUL.FTZ R43, R43, R3 ;  /* 0x000000032b2b7220 */ /* 0x000fe20000410000 */
[C---:B-----5:R-:W-:Y:S01]  /*1bf30*/  HMMA.16816.F32.BF16 R36, R4.reuse, R12, R36 ;  /* 0x0000000c0424723c */ /* 0x060fe20000041824 */
        /* <DEDUP_REMOVED lines=36> */
[----:B------:R-:W1:Y:S01]  /*1c180*/  MUFU.EX2 R201, R201 ;  /* 0x000000c900c97308 */ /* 0x000e620000000800 */
        /* <DEDUP_REMOVED lines=40> */
[----:B-----5:R-:W-:Y:S01]  /*1c410*/  HMMA.16816.F32.BF16 R84, R4, R12, R84 ;  /* 0x0000000c0454723c */ /* 0x020fe20000041854 */
[-C--:B------:R-:W-:Y:S02]  /*1c420*/  FMUL.FTZ R116, R116, R175.reuse ;  /* 0x000000af74747220 */ /* 0x080fe40000410000 */
[----:B------:R-:W-:Y:S02]  /*1c430*/  FMUL.FTZ R117, R117, R175 ;  /* 0x000000af75757220 */ /* 0x000fe40000410000 */
[----:B------:R-:W-:-:S02]  /*1c440*/  FMUL.FTZ R118, R118, R3 ;  /* 0x0000000376767220 */ /* 0x000fc40000410000 */
[----:B------:R-:W-:Y:S01]  /*1c450*/  FMUL.FTZ R119, R119, R3 ;  /* 0x0000000377777220 */ /* 0x000fe20000410000 */
[C---:B------:R-:W-:Y:S01]  /*1c460*/  HMMA.16816.F32.BF16 R88, R4.reuse, R14, R88 ;  /* 0x0000000e0458723c */ /* 0x040fe20000041858 */
[----:B------:R-:W5:Y:S01]  /*1c470*/  LDSM.16.MT88.4 R12, [R233+0x16000] ;  /* 0x01600000e90c783b */ /* 0x000f620000004200 */
        /* <DEDUP_REMOVED lines=15> */
[C---:B---3--:R-:W-:Y:S01]  /*1c570*/  HMMA.16816.F32.BF16 R100, R4.reuse, R16, R100 ;  /* 0x000000100464723c */ /* 0x048fe20000041864 */
[-C--:B------:R-:W-:Y:S02]  /*1c580*/  FMUL.FTZ R108, R108, R175.reuse ;  /* 0x000000af6c6c7220 */ /* 0x080fe40000410000 */
[----:B------:R-:W-:Y:S02]  /*1c590*/  FMUL.FTZ R109, R109, R175 ;  /* 0x000000af6d6d7220 */ /* 0x000fe40000410000 */
[-C--:B------:R-:W-:Y:S02]  /*1c5a0*/  FMUL.FTZ R110, R110, R3.reuse ;  /* 0x000000036e6e7220 */ /* 0x080fe40000410000 */
[----:B------:R-:W-:Y:S01]  /*1c5b0*/  FMUL.FTZ R111, R111, R3 ;  /* 0x000000036f6f7220 */ /* 0x000fe20000410000 */
[----:B------:R-:W-:Y:S01]  /*1c5c0*/  HMMA.16816.F32.BF16 R104, R4, R18, R104 ;  /* 0x000000120468723c */ /* 0x000fe20000041868 */
[----:B------:R-:W3:Y:S01]  /*1c5d0*/  LDSM.16.MT88.4 R16, [R234+0x10800] ;  /* 0x01080000ea10783b */ /* 0x000ee20000004200 */
[----:B------:R-:W-:-:S02]  /*1c5e0*/  FMUL.FTZ R112, R112, R175 ;  /* 0x000000af70707220 */ /* 0x000fc40000410000 */
[----:B------:R-:W-:Y:S02]  /*1c5f0*/  FMUL.FTZ R113, R113, R175 ;  /* 0x000000af71717220 */ /* 0x000fe40000410000 */
[-C--:B------:R-:W-:Y:S02]  /*1c600*/  FMUL.FTZ R114, R114, R3.reuse ;  /* 0x0000000372727220 */ /* 0x080fe40000410000 */
[----:B------:R-:W-:Y:S01]  /*1c610*/  FMUL.FTZ R115, R115, R3 ;  /* 0x0000000373737220 */ /* 0x000fe20000410000 */
[----:B-----5:R-:W-:Y:S01]  /*1c620*/  HMMA.16816.F32.BF16 R108, R4, R12, R108 ;  /* 0x0000000c046c723c */ /* 0x020fe2000004186c */
[-C--:B------:R-:W-:Y:S02]  /*1c630*/  FMUL.FTZ R124, R124, R175.reuse ;  /* 0x000000af7c7c7220 */ /* 0x080fe40000410000 */
[----:B------:R-:W-:Y:S02]  /*1c640*/  FMUL.FTZ R125, R125, R175 ;  /* 0x000000af7d7d7220 */ /* 0x000fe40000410000 */
[----:B------:R-:W-:-:S02]  /*1c650*/  FMUL.FTZ R126, R126, R3 ;  /* 0x000000037e7e7220 */ /* 0x000fc40000410000 */
[----:B------:R-:W-:Y:S01]  /*1c660*/  FMUL.FTZ R127, R127, R3 ;  /* 0x000000037f7f7220 */ /* 0x000fe20000410000 */
[C---:B------:R-:W-:Y:S01]  /*1c670*/  HMMA.16816.F32.BF16 R112, R4.reuse, R14, R112 ;  /* 0x0000000e0470723c */ /* 0x040fe20000041870 */
[-C--:B------:R-:W-:Y:S01]  /*1c680*/  FMUL.FTZ R128, R128, R175.reuse ;  /* 0x000000af80807220 */ /* 0x080fe20000410000 */
[----:B------:R-:W5:Y:S01]  /*1c690*/  LDSM.16.MT88.4 R12, [R233+0x10800] ;  /* 0x01080000e90c783b */ /* 0x000f620000004200 */
        /* <DEDUP_REMOVED lines=9> */
[----:B------:R-:W5:Y:S01]  /*1c730*/  LDSM.16.MT88.4 R20, [R234+0x12800] ;  /* 0x01280000ea14783b */ /* 0x000f620000004200 */
[----:B------:R-:W-:Y:S02]  /*1c740*/  FADD.FTZ R34, R34, R35 ;  /* 0x0000002322227221 */ /* 0x000fe40000010000 */
[----:B------:R-:W-:Y:S02]  /*1c750*/  FADD.FTZ R0, R0, R3 ;  /* 0x0000000300007221 */ /* 0x000fe40000010000 */
[----:B------:R-:W-:Y:S01]  /*1c760*/  FADD.FTZ R33, R33, R34 ;  /* 0x0000002221217221 */ /* 0x000fe20000010000 */
[----:B--2---:R-:W-:Y:S01]  /*1c770*/  F2FP.BF16.PACK_AB R4, R185, R164 ;  /* 0x000000a4b904723e */ /* 0x004fe200000010ff */
        /* <DEDUP_REMOVED lines=12> */
[----:B------:R-:W-:Y:S02]  /*1c840*/  FADD.FTZ R0, R187, R0 ;  /* 0x00000000bb007221 */ /* 0x000fe40000010000 */
[----:B------:R-:W-:-:S03]  /*1c850*/  FADD.FTZ R191, R191, R184 ;  /* 0x000000b8bfbf7221 */ /* 0x000fc60000010000 */
[C---:B------:R-:W-:Y:S01]  /*1c860*/  HMMA.16816.F32.BF16 R140, R4.reuse, R10, R140 ;  /* 0x0000000a048c723c */ /* 0x040fe2000004188c */
[----:B------:R-:W1:Y:S07]  /*1c870*/  LDSM.16.MT88.4 R8, [R232+0x12800] ;  /* 0x01280000e808783b */ /* 0x000e6e0000004200 */
[C---:B---3--:R-:W-:Y:S08]  /*1c880*/  HMMA.16816.F32.BF16 R160, R4.reuse, R16, R160 ;  /* 0x0000001004a0723c */ /* 0x048ff000000418a0 */
        /* <DEDUP_REMOVED lines=115> */
[----:B--2---:R-:W-:Y:S01]  /*1cfc0*/  HMMA.16816.F32.BF16 R160, R4, R16, R160 ;  /* 0x0000001004a0723c */ /* 0x004fe200000418a0 */
[----:B------:R-:W-:Y:S02]  /*1cfd0*/  FADD.FTZ R0, R181, R196 ;  /* 0x000000c4b5007221 */ /* 0x000fe40000010000 */
[----:B------:R-:W-:-:S03]  /*1cfe0*/  FADD.FTZ R251, R177, R174 ;  /* 0x000000aeb1fb7221 */ /* 0x000fc60000010000 */
[----:B------:R-:W-:Y:S02]  /*1cff0*/  STL [R1+0x8], R0 ;  /* 0x0000080001007387 */ /* 0x000fe40000100800 */
[C---:B------:R-:W-:Y:S02]  /*1d000*/  HMMA.16816.F32.BF16 R156, R4.reuse, R18, R156 ;  /* 0x00000012049c723c */ /* 0x040fe4000004189c */
[----:B------:R-:W2:Y:S06]  /*1d010*/  LDSM.16.MT88.4 R16, [R233+0x13800] ;  /* 0x01380000e910783b */ /* 0x000eac0000004200 */
        /* <DEDUP_REMOVED lines=35> */
[C---:B----4-:R-:W-:Y:S08]  /*1d250*/  HMMA.16816.F32.BF16 R116, R4.reuse, R12, R116 ;  /* 0x0000000c0474723c */ /* 0x050ff00000041874 */
[C---:B------:R-:W-:Y:S08]  /*1d260*/  HMMA.16816.F32.BF16 R120, R4.reuse, R14, R120 ;  /* 0x0000000e0478723c */ /* 0x040ff00000041878 */
[C---:B--2---:R-:W-:Y:S08]  /*1d270*/  HMMA.16816.F32.BF16 R124, R4.reuse, R16, R124 ;  /* 0x00000010047c723c */ /* 0x044ff0000004187c */
[----:B------:R-:W-:Y:S08]  /*1d280*/  HMMA.16816.F32.BF16 R128, R4, R18, R128 ;  /* 0x000000120480723c */ /* 0x000ff00000041880 */
.L_x_2897:
[----:B------:R-:W-:-:S13]  /*1d290*/  ISETP.GE.AND P0, PT, R245, 0x1, PT ;  /* 0x00000001f500780c */ /* 0x000fda0003f06270 */
[----:B------:R-:W-:Y:S05]  /*1d2a0*/  @!P0 BRA `(.L_x_2906) ;  /* 0x00003fb000008947 */ /* 0x000fea0003800000 */
[C---:B------:R-:W-:Y:S01]  /*1d2b0*/  SHF.L.U64.HI R4, R166.reuse, 0x5, R167 ;  /* 0x00000005a6047819 */ /* 0x040fe200000102a7 */
[----:B------:R-:W-:Y:S01]  /*1d2c0*/  IMAD.SHL.U32 R2, R166, 0x20, RZ ;  /* 0x00000020a6027824 */ /* 0x000fe200078e00ff */
[C---:B------:R-:W-:Y:S01]  /*1d2d0*/  SHF.L.U64.HI R250, R168.reuse, 0x5, R169 ;  /* 0x00000005a8fa7819 */ /* 0x040fe200000102a9 */
[----:B------:R-:W-:Y:S01]  /*1d2e0*/  IMAD.SHL.U32 R252, R168, 0x20, RZ ;  /* 0x00000020a8fc7824 */ /* 0x000fe200078e00ff */
[----:B------:R-:W-:Y:S01]  /*1d2f0*/  MOV R0, R3 ;  /* 0x0000000300007202 */ /* 0x000fe20000000f00 */
[----:B------:R1:W-:Y:S01]  /*1d300*/  STL [R1], R4 ;  /* 0x0000000401007387 */ /* 0x0003e20000100800 */
[----:B------:R-:W-:-:S03]  /*1d310*/  IMAD.MOV.U32 R165, RZ, RZ, R164 ;  /* 0x000000ffffa57224 */ /* 0x000fc600078e00a4 */
[----:B------:R1:W-:Y:S04]  /*1d320*/  STL [R1+0x4], R2 ;  /* 0x0000040201007387 */ /* 0x0003e80000100800 */
.L_x_2915:
        /* <DEDUP_REMOVED lines=75> */
.L_x_2908:
[----:B------:R-:W-:Y:S02]  /*1d7e0*/  ULDC.64 UR4, c[0x0][0x118] ;  /* 0x0000460000047ab9 */ /* 0x000fe40000000a00 */
[----:B------:R-:W2:Y:S02]  /*1d7f0*/  LD.E R8, [R2.64+0x40] ;  /* 0x0000400402087980 */ /* 0x000ea4000c101900 */
[----:B--2---:R-:W-:Y:S04]  /*1d800*/  LEA R8, -R8, RZ, 0x6 ;  /* 0x000000ff08087211 */ /* 0x004fe800078e31ff */
[----:B------:R-:W-:Y:S02]  /*1d810*/  SHF.R.S32.HI R7, RZ, 0x1f, R8 ;  /* 0x0000001fff077819 */ /* 0x000fe40000011408 */
.L_x_2909:
[----:B------:R-:W-:Y:S05]  /*1d820*/  BSYNC B0 ;  /* 0x0000000000007941 */ /* 0x000fea0003800000 */
.L_x_2907:
[C---:B------:R-:W-:Y:S01]  /*1d830*/  LEA R248, P0, R8.reuse, R248, 0x1 ;  /* 0x000000f808f87211 */ /* 0x040fe200078008ff */
[----:B------:R-:W-:Y:S01]  /*1d840*/  ULDC.64 UR4, c[0x0][0x118] ;  /* 0x0000460000047ab9 */ /* 0x000fe20000000a00 */
[----:B------:R-:W-:Y:S02]  /*1d850*/  BSSY B1, `(.L_x_2910) ;  /* 0x000019b000017945 */ /* 0x000fe40003800000 */
[----:B------:R-:W-:Y:S02]  /*1d860*/  LEA.HI.X R249, R8, R249, R7, 0x1, P0 ;  /* 0x000000f908f97211 */ /* 0x000fe400000f0c07 */
[----:B------:R-:W-:Y:S03]  /*1d870*/  IADD3 R12, P0, R252, R248, RZ ;  /* 0x000000f8fc0c7210 */ /* 0x000fe60007f1e0ff */
[----:B------:R-:W-:Y:S01]  /*1d880*/  @!PT LDS RZ, [RZ] ;  /* 0x00000000fffff984 */ /* 0x000fe20000000800 */
[----:B------:R-:W-:Y:S01]  /*1d890*/  @!PT LDS RZ, [RZ] ;  /* 0x00000000fffff984 */ /* 0x000fe20000000800 */
[----:B------:R-:W-:Y:S01]  /*1d8a0*/  @!PT LDS RZ, [RZ] ;  /* 0x00000000fffff984 */ /* 0x000fe20000000800 */
[----:B------:R1:W-:Y:S01]  /*1d8b0*/  LDGSTS.E.BYPASS.LTC128B.128 [R243+0x10000], [R248.64] ;  /* 0x10000000f8f37fae */ /* 0x0003e2000b901d44 */
[----:B------:R-:W-:Y:S02]  /*1d8c0*/  IADD3.X R13, R250, R249, RZ, P0, !PT ;  /* 0x000000f9fa0d7210 */ /* 0x000fe400007fe4ff */
[----:B------:R-:W-:Y:S02]  /*1d8d0*/  IADD3 R6, P0, R252, R12, RZ ;  /* 0x0000000cfc067210 */ /* 0x000fe40007f1e0ff */
[----:B------:R1:W-:Y:S02]  /*1d8e0*/  LDGSTS.E.BYPASS.LTC128B.128 [R243+0x12000], [R248.64+0x80] ;  /* 0x12000080f8f37fae */ /* 0x0003e4000b901d44 */
[----:B------:R-:W-:Y:S02]  /*1d8f0*/  IADD3.X R7, R250, R13, RZ, P0, !PT ;  /* 0x0000000dfa077210 */ /* 0x000fe400007fe4ff */
[----:B------:R-:W-:Y:S01]  /*1d900*/  IADD3 R4, P0, R252, R6, RZ ;  /* 0x00000006fc047210 */ /* 0x000fe20007f1e0ff */
[----:B------:R1:W-:Y:S03]  /*1d910*/  LDGSTS.E.BYPASS.LTC128B.128 [R243+0x14000], [R248.64+0x100] ;  /* 0x14000100f8f37fae */ /* 0x0003e6000b901d44 */
[----:B------:R-:W-:Y:S02]  /*1d920*/  IADD3.X R5, R250, R7, RZ, P0, !PT ;  /* 0x00000007fa057210 */ /* 0x000fe400007fe4ff */
[----:B------:R1:W-:Y:S01]  /*1d930*/  LDGSTS.E.BYPASS.LTC128B.128 [R243+0x16000], [R248.64+0x180] ;  /* 0x16000180f8f37fae */ /* 0x0003e2000b901d44 */
[----:B------:R-:W-:Y:S04]  /*1d940*/  ISETP.GE.AND P0, PT, R245, 0x2, PT ;  /* 0x00000002f500780c */ /* 0x000fe80003f06270 */
[----:B------:R2:W-:Y:S05]  /*1d950*/  LDGSTS.E.BYPASS.LTC128B.128 [R243+0x10800], [R12.64] ;  /* 0x108000000cf37fae */ /* 0x0005ea000b901d44 */
[----:B------:R2:W-:Y:S05]  /*1d960*/  LDGSTS.E.BYPASS.LTC128B.128 [R243+0x12800], [R12.64+0x80] ;  /* 0x128000800cf37fae */ /* 0x0005ea000b901d44 */
[----:B------:R2:W-:Y:S05]  /*1d970*/  LDGSTS.E.BYPASS.LTC128B.128 [R243+0x14800], [R12.64+0x100] ;  /* 0x148001000cf37fae */ /* 0x0005ea000b901d44 */
[----:B------:R2:W-:Y:S05]  /*1d980*/  LDGSTS.E.BYPASS.LTC128B.128 [R243+0x16800], [R12.64+0x180] ;  /* 0x168001800cf37fae */ /* 0x0005ea000b901d44 */
        /* <DEDUP_REMOVED lines=8> */
[----:B------:R-:W-:Y:S05]  /*1da10*/  LDSM.16.M88.4 R32, [R230] ;  /* 0x00000000e620783b */ /* 0x000fea0000000200 */
[----:B------:R-:W3:Y:S05]  /*1da20*/  LDSM.16.M88.4 R8, [R229+0x8000] ;  /* 0x00800000e508783b */ /* 0x000eea0000000200 */
[----:B------:R-:W2:Y:S05]  /*1da30*/  LDSM.16.M88.4 R16, [R229+0x8800] ;  /* 0x00880000e510783b */ /* 0x000eaa0000000200 */
[----:B------:R-:W4:Y:S05]  /*1da40*/  LDSM.16.M88.4 R24, [R229+0x9000] ;  /* 0x00900000e518783b */ /* 0x000f2a0000000200 */
[----:B------:R-:W0:Y:S05]  /*1da50*/  LDGDEPBAR ;  /* 0x00000000000079af */ /* 0x000e2a0000000000 */
[----:B------:R-:W5:Y:S05]  /*1da60*/  LDSM.16.M88.4 R168, [R229+0x9800] ;  /* 0x00980000e5a8783b */ /* 0x000f6a0000000200 */
[----:B------:R-:W-:Y:S05]  /*1da70*/  LDSM.16.M88.4 R172, [R228] ;  /* 0x00000000e4ac783b */ /* 0x000fea0000000200 */
[----:B------:R-:W1:Y:S05]  /*1da80*/  LDSM.16.M88.4 R176, [R227] ;  /* 0x00000000e3b0783b */ /* 0x000e6a0000000200 */
        /* <DEDUP_REMOVED lines=8> */
[----:B------:R-:W1:Y:S02]  /*1db10*/  LDSM.16.M88.4 R200, [R224+0x8800] ;  /* 0x00880000e0c8783b */ /* 0x000e640000000200 */
[C---:B------:R-:W-:Y:S03]  /*1db20*/  HMMA.16816.F32.BF16 R16, R32.reuse, R18, RZ ;  /* 0x000000122010723c */ /* 0x040fe600000418ff */
[----:B------:R-:W-:Y:S05]  /*1db30*/  LDSM.16.M88.4 R204, [R224+0x9800] ;  /* 0x00980000e0cc783b */ /* 0x000fea0000000200 */
[C---:B----4-:R-:W-:Y:S01]  /*1db40*/  HMMA.16816.F32.BF16 R20, R32.reuse, R24, RZ ;  /* 0x000000182014723c */ /* 0x050fe200000418ff */
[----:B------:R-:W4:Y:S07]  /*1db50*/  LD.E R164, [R2.64+0x18c] ;  /* 0x00018c0402a47980 */ /* 0x000f2e000c101900 */
[C---:B------:R-:W-:Y:S08]  /*1db60*/  HMMA.16816.F32.BF16 R24, R32.reuse, R26, RZ ;  /* 0x0000001a2018723c */ /* 0x040ff000000418ff */
[C---:B-----5:R-:W-:Y:S08]  /*1db70*/  HMMA.16816.F32.BF16 R28, R32.reuse, R168, RZ ;  /* 0x000000a8201c723c */ /* 0x060ff000000418ff */
[----:B------:R-:W-:Y:S01]  /*1db80*/  HMMA.16816.F32.BF16 R32, R32, R170, RZ ;  /* 0x000000aa2020723c */ /* 0x000fe200000418ff */
[----:B------:R-:W5:Y:S07]  /*1db90*/  LDSM.16.M88.4 R168, [R224+0x9000] ;  /* 0x00900000e0a8783b */ /* 0x000f6e0000000200 */
[C---:B-1----:R-:W-:Y:S08]  /*1dba0*/  HMMA.16816.F32.BF16 R4, R172.reuse, R176, R4 ;  /* 0x000000b0ac04723c */ /* 0x042ff00000041804 */
[C---:B------:R-:W-:Y:S01]  /*1dbb0*/  HMMA.16816.F32.BF16 R8, R172.reuse, R178, R8 ;  /* 0x000000b2ac08723c */ /* 0x040fe20000041808 */
[----:B------:R-:W-:Y:S07]  /*1dbc0*/  LDSM.16.M88.4 R176, [R225] ;  /* 0x00000000e1b0783b */ /* 0x000fee0000000200 */
[C---:B------:R-:W-:Y:S08]  /*1dbd0*/  HMMA.16816.F32.BF16 R12, R172.reuse, R180, R12 ;  /* 0x000000b4ac0c723c */ /* 0x040ff0000004180c */
[C---:B------:R-:W-:Y:S01]  /*1dbe0*/  HMMA.16816.F32.BF16 R16, R172.reuse, R182, R16 ;  /* 0x000000b6ac10723c */ /* 0x040fe20000041810 */
[----:B------:R-:W1:Y:S07]  /*1dbf0*/  LDSM.16.M88.4 R180, [R220] ;  /* 0x00000000dcb4783b */ /* 0x000e6e0000000200 */
[C---:B---3--:R-:W-:Y:S08]  /*1dc00*/  HMMA.16816.F32.BF16 R20, R172.reuse, R184, R20 ;  /* 0x000000b8ac14723c */ /* 0x048ff00000041814 */
[C---:B------:R-:W-:Y:S01]  /*1dc10*/  HMMA.16816.F32.BF16 R24, R172.reuse, R186, R24 ;  /* 0x000000baac18723c */ /* 0x040fe20000041818 */
[----:B------:R-:W3:Y:S07]  /*1dc20*/  LDSM.16.M88.4 R184, [R220+0x800] ;  /* 0x00080000dcb8783b */ /* 0x000eee0000000200 */
[C---:B------:R-:W-:Y:S08]  /*1dc30*/  HMMA.16816.F32.BF16 R28, R172.reuse, R188, R28 ;  /* 0x000000bcac1c723c */ /* 0x040ff0000004181c */
[----:B------:R-:W-:Y:S01]  /*1dc40*/  HMMA.16816.F32.BF16 R32, R172, R190, R32 ;  /* 0x000000beac20723c */ /* 0x000fe20000041820 */
[----:B------:R-:W1:Y:S05]  /*1dc50*/  LDSM.16.M88.4 R172, [R220+0x1000] ;  /* 0x00100000dcac783b */ /* 0x000e6a0000000200 */
[----:B------:R-:W1:Y:S02]  /*1dc60*/  LDSM.16.M88.4 R188, [R220+0x1800] ;  /* 0x00180000dcbc783b */ /* 0x000e640000000200 */
[C---:B--2---:R-:W-:Y:S08]  /*1dc70*/  HMMA.16816.F32.BF16 R4, R192.reuse, R196, R4 ;  /* 0x000000c4c004723c */ /* 0x044ff00000041804 */
[C---:B------:R-:W-:Y:S01]  /*1dc80*/  HMMA.16816.F32.BF16 R8, R192.reuse, R198, R8 ;  /* 0x000000c6c008723c */ /* 0x040fe20000041808 */
[----:B------:R-:W-:Y:S07]  /*1dc90*/  LDSM.16.M88.4 R196, [R229+0xa000] ;  /* 0x00a00000e5c4783b */ /* 0x000fee0000000200 */
[C---:B------:R-:W-:Y:S08]  /*1dca0*/  HMMA.16816.F32.BF16 R12, R192.reuse, R200, R12 ;  /* 0x000000c8c00c723c */ /* 0x040ff0000004180c */
[C---:B------:R-:W-:Y:S01]  /*1dcb0*/  HMMA.16816.F32.BF16 R16, R192.reuse, R202, R16 ;  /* 0x000000cac010723c */ /* 0x040fe20000041810 */
[----:B------:R-:W-:Y:S07]  /*1dcc0*/  LDSM.16.M88.4 R200, [R229+0xa800] ;  /* 0x00a80000e5c8783b */ /* 0x000fee0000000200 */
[C---:B-----5:R-:W-:Y:S08]  /*1dcd0*/  HMMA.16816.F32.BF16 R20, R192.reuse, R168, R20 ;  /* 0x000000a8c014723c */ /* 0x060ff00000041814 */
[C---:B------:R-:W-:Y:S01]  /*1dce0*/  HMMA.16816.F32.BF16 R24, R192.reuse, R170, R24 ;  /* 0x000000aac018723c */ /* 0x040fe20000041818 */
[----:B------:R-:W2:Y:S07]  /*1dcf0*/  LDSM.16.M88.4 R168, [R230+0x2000] ;  /* 0x00200000e6a8783b */ /* 0x000eae0000000200 */
[C---:B------:R-:W-:Y:S08]  /*1dd00*/  HMMA.16816.F32.BF16 R28, R192.reuse, R204, R28 ;  /* 0x000000ccc01c723c */ /* 0x040ff0000004181c */
[----:B------:R-:W-:Y:S01]  /*1dd10*/  HMMA.16816.F32.BF16 R32, R192, R206, R32 ;  /* 0x000000cec020723c */ /* 0x000fe20000041820 */
[----:B------:R-:W5:Y:S05]  /*1dd20*/  LDSM.16.M88.4 R192, [R229+0xb000] ;  /* 0x00b00000e5c0783b */ /* 0x000f6a0000000200 */
[----:B------:R-:W2:Y:S02]  /*1dd30*/  LDSM.16.M88.4 R204, [R229+0xb800] ;  /* 0x00b80000e5cc783b */ /* 0x000ea40000000200 */
[C---:B-1----:R-:W-:Y:S08]  /*1dd40*/  HMMA.16816.F32.BF16 R4, R176.reuse, R180, R4 ;  /* 0x000000b4b004723c */ /* 0x042ff00000041804 */
[C---:B------:R-:W-:Y:S01]  /*1dd50*/  HMMA.16816.F32.BF16 R8, R176.reuse, R182, R8 ;  /* 0x000000b6b008723c */ /* 0x040fe20000041808 */
[----:B------:R-:W-:Y:S07]  /*1dd60*/  LDSM.16.M88.4 R180, [R219] ;  /* 0x00000000dbb4783b */ /* 0x000fee0000000200 */
[C---:B---3--:R-:W-:Y:S08]  /*1dd70*/  HMMA.16816.F32.BF16 R12, R176.reuse, R184, R12 ;  /* 0x000000b8b00c723c */ /* 0x048ff0000004180c */
[C---:B------:R-:W-:Y:S01]  /*1dd80*/  HMMA.16816.F32.BF16 R16, R176.reuse, R186, R16 ;  /* 0x000000bab010723c */ /* 0x040fe20000041810 */
[----:B------:R-:W-:Y:S07]  /*1dd90*/  LDSM.16.M88.4 R184, [R218] ;  /* 0x00000000dab8783b */ /* 0x000fee0000000200 */
[C---:B------:R-:W-:Y:S08]  /*1dda0*/  HMMA.16816.F32.BF16 R20, R176.reuse, R172, R20 ;  /* 0x000000acb014723c */ /* 0x040ff00000041814 */
[C---:B------:R-:W-:Y:S01]  /*1ddb0*/  HMMA.16816.F32.BF16 R24, R176.reuse, R174, R24 ;  /* 0x000000aeb018723c */ /* 0x040fe20000041818 */
[----:B------:R-:W1:Y:S07]  /*1ddc0*/  LDSM.16.M88.4 R172, [R228+0x2000] ;  /* 0x00200000e4ac783b */ /* 0x000e6e0000000200 */
[C---:B------:R-:W-:Y:S08]  /*1ddd0*/  HMMA.16816.F32.BF16 R28, R176.reuse, R188, R28 ;  /* 0x000000bcb01c723c */ /* 0x040ff0000004181c */
[----:B------:R-:W-:Y:S01]  /*1dde0*/  HMMA.16816.F32.BF16 R32, R176, R190, R32 ;  /* 0x000000beb020723c */ /* 0x000fe20000041820 */
[----:B------:R-:W3:Y:S05]  /*1ddf0*/  LDSM.16.M88.4 R176, [R217] ;  /* 0x00000000d9b0783b */ /* 0x000eea0000000200 */
[----:B------:R-:W1:Y:S02]  /*1de00*/  LDSM.16.M88.4 R188, [R216] ;  /* 0x00000000d8bc783b */ /* 0x000e640000000200 */
        /* <DEDUP_REMOVED lines=24> */
[----:B------:R-:W3:Y:S05]  /*1df90*/  LDSM.16.M88.4 R172, [R220+0x3000] ;  /* 0x00300000dcac783b */ /* 0x000eea0000000200 */
        /* <DEDUP_REMOVED lines=17> */
[C---:B------:R-:W-:Y:S08]  /*1e0b0*/  HMMA.16816.F32.BF16 R12, R176.reuse, R184, R12 ;  /* 0x000000b8b00c723c */ /* 0x040ff0000004180c */
[C---:B------:R-:W-:Y:S01]  /*1e0c0*/  HMMA.16816.F32.BF16 R16, R176.reuse, R186, R16 ;  /* 0x000000bab010723c */ /* 0x040fe20000041810 */
[----:B------:R-:W-:Y:S07]  /*1e0d0*/  LDSM.16.M88.4 R184, [R214] ;  /* 0x00000000d6b8783b */ /* 0x000fee0000000200 */
[C---:B---3--:R-:W-:Y:S08]  /*1e0e0*/  HMMA.16816.F32.BF16 R20, R176.reuse, R172, R20 ;  /* 0x000000acb014723c */ /* 0x048ff00000041814 */
        /* <DEDUP_REMOVED lines=44> */
[----:B------:R-:W-:Y:S02]  /*1e3b0*/  LDSM.16.M88.4 R204, [R210] ;  /* 0x00000000d2cc783b */ /* 0x000fe40000000200 */
[C---:B-1----:R-:W-:Y:S08]  /*1e3c0*/  HMMA.16816.F32.BF16 R4, R176.reuse, R180, R4 ;  /* 0x000000b4b004723c */ /* 0x042ff00000041804 */
[C---:B------:R-:W-:Y:S01]  /*1e3d0*/  HMMA.16816.F32.BF16 R8, R176.reuse, R182, R8 ;  /* 0x000000b6b008723c */ /* 0x040fe20000041808 */
[----:B------:R-:W-:Y:S07]  /*1e3e0*/  LDSM.16.M88.4 R180, [R228+0x6000] ;  /* 0x00600000e4b4783b */ /* 0x000fee0000000200 */
        /* <DEDUP_REMOVED lines=15> */
[----:B------:R-:W2:Y:S07]  /*1e4e0*/  LDSM.16.M88.4 R200, [R224+0xe000] ;  /* 0x00e00000e0c8783b */ /* 0x000eae0000000200 */
[C---:B-----5:R-:W-:Y:S08]  /*1e4f0*/  HMMA.16816.F32.BF16 R20, R168.reuse, R192, R20 ;  /* 0x000000c0a814723c */ /* 0x060ff00000041814 */
[C---:B------:R-:W-:Y:S01]  /*1e500*/  HMMA.16816.F32.BF16 R24, R168.reuse, R194, R24 ;  /* 0x000000c2a818723c */ /* 0x040fe20000041818 */
[----:B------:R-:W-:Y:S07]  /*1e510*/  LDSM.16.M88.4 R192, [R225+0x6000] ;  /* 0x00600000e1c0783b */ /* 0x000fee0000000200 */
[C---:B-1----:R-:W-:Y:S08]  /*1e520*/  HMMA.16816.F32.BF16 R28, R168.reuse, R172, R28 ;  /* 0x000000aca81c723c */ /* 0x042ff0000004181c */
[----:B------:R-:W-:Y:S01]  /*1e530*/  HMMA.16816.F32.BF16 R32, R168, R174, R32 ;  /* 0x000000aea820723c */ /* 0x000fe20000041820 */
[----:B------:R-:W1:Y:S05]  /*1e540*/  LDSM.16.M88.4 R168, [R224+0xe800] ;  /* 0x00e80000e0a8783b */ /* 0x000e6a0000000200 */
[----:B------:R-:W5:Y:S02]  /*1e550*/  LDSM.16.M88.4 R172, [R224+0xf000] ;  /* 0x00f00000e0ac783b */ /* 0x000f640000000200 */
[C---:B------:R-:W-:Y:S08]  /*1e560*/  HMMA.16816.F32.BF16 R4, R180.reuse, R184, R4 ;  /* 0x000000b8b404723c */ /* 0x040ff00000041804 */
[C---:B------:R-:W-:Y:S01]  /*1e570*/  HMMA.16816.F32.BF16 R8, R180.reuse, R186, R8 ;  /* 0x000000bab408723c */ /* 0x040fe20000041808 */
[----:B------:R-:W1:Y:S07]  /*1e580*/  LDSM.16.M88.4 R184, [R224+0xf800] ;  /* 0x00f80000e0b8783b */ /* 0x000e6e0000000200 */
[C---:B------:R-:W-:Y:S08]  /*1e590*/  HMMA.16816.F32.BF16 R12, R180.reuse, R204, R12 ;  /* 0x000000ccb40c723c */ /* 0x040ff0000004180c */
[C---:B------:R-:W-:Y:S01]  /*1e5a0*/  HMMA.16816.F32.BF16 R16, R180.reuse, R206, R16 ;  /* 0x000000ceb410723c */ /* 0x040fe20000041810 */
[----:B------:R-:W1:Y:S07]  /*1e5b0*/  LDSM.16.M88.4 R204, [R220+0x6000] ;  /* 0x00600000dccc783b */ /* 0x000e6e0000000200 */
[C---:B---3--:R-:W-:Y:S08]  /*1e5c0*/  HMMA.16816.F32.BF16 R20, R180.reuse, R176, R20 ;  /* 0x000000b0b414723c */ /* 0x048ff00000041814 */
[C---:B------:R-:W-:Y:S08]  /*1e5d0*/  HMMA.16816.F32.BF16 R24, R180.reuse, R178, R24 ;  /* 0x000000b2b418723c */ /* 0x040ff00000041818 */
[C---:B------:R-:W-:Y:S08]  /*1e5e0*/  HMMA.16816.F32.BF16 R28, R180.reuse, R188, R28 ;  /* 0x000000bcb41c723c */ /* 0x040ff0000004181c */
[----:B------:R-:W-:Y:S08]  /*1e5f0*/  HMMA.16816.F32.BF16 R32, R180, R190, R32 ;  /* 0x000000beb420723c */ /* 0x000ff00000041820 */
[C---:B--2---:R-:W-:Y:S08]  /*1e600*/  HMMA.16816.F32.BF16 R4, R196.reuse, R200, R4 ;  /* 0x000000c8c404723c */ /* 0x044ff00000041804 */
[C---:B------:R-:W-:Y:S08]  /*1e610*/  HMMA.16816.F32.BF16 R8, R196.reuse, R202, R8 ;  /* 0x000000cac408723c */ /* 0x040ff00000041808 */
[C---:B-1----:R-:W-:Y:S08]  /*1e620*/  HMMA.16816.F32.BF16 R12, R196.reuse, R168, R12 ;  /* 0x000000a8c40c723c */ /* 0x042ff0000004180c */
[C---:B------:R-:W-:Y:S01]  /*1e630*/  HMMA.16816.F32.BF16 R16, R196.reuse, R170, R16 ;  /* 0x000000aac410723c */ /* 0x040fe20000041810 */
[----:B------:R-:W1:Y:S07]  /*1e640*/  LDSM.16.M88.4 R168, [R220+0x6800] ;  /* 0x00680000dca8783b */ /* 0x000e6e0000000200 */
[C---:B-----5:R-:W-:Y:S08]  /*1e650*/  HMMA.16816.F32.BF16 R20, R196.reuse, R172, R20 ;  /* 0x000000acc414723c */ /* 0x060ff00000041814 */
[C---:B------:R-:W-:Y:S08]  /*1e660*/  HMMA.16816.F32.BF16 R24, R196.reuse, R174, R24 ;  /* 0x000000aec418723c */ /* 0x040ff00000041818 */
[C---:B------:R-:W-:Y:S08]  /*1e670*/  HMMA.16816.F32.BF16 R28, R196.reuse, R184, R28 ;  /* 0x000000b8c41c723c */ /* 0x040ff0000004181c */
[----:B------:R-:W-:Y:S08]  /*1e680*/  HMMA.16816.F32.BF16 R32, R196, R186, R32 ;  /* 0x000000bac420723c */ /* 0x000ff00000041820 */
[C---:B------:R-:W-:Y:S08]  /*1e690*/  HMMA.16816.F32.BF16 R4, R192.reuse, R204, R4 ;  /* 0x000000ccc004723c */ /* 0x040ff00000041804 */
[C---:B------:R-:W-:Y:S08]  /*1e6a0*/  HMMA.16816.F32.BF16 R8, R192.reuse, R206, R8 ;  /* 0x000000cec008723c */ /* 0x040ff00000041808 */
[C---:B-1----:R-:W-:Y:S08]  /*1e6b0*/  HMMA.16816.F32.BF16 R12, R192.reuse, R168, R12 ;  /* 0x000000a8c00c723c */ /* 0x042ff0000004180c */
[-C--:B----4-:R-:W-:Y:S01]  /*1e6c0*/  FMUL.FTZ R200, R4, R164.reuse ;  /* 0x000000a404c87220 */ /* 0x090fe20000410000 */
        /* <DEDUP_REMOVED lines=39> */
[-C--:B------:R-:W-:Y:S01]  /*1e940*/  FMUL.FTZ R27, R27, R164.reuse ;  /* 0x000000a41b1b7220 */ /* 0x080fe20000410000 */
[C---:B---3--:R-:W-:Y:S06]  /*1e950*/  HMMA.16816.F32.BF16 R28, R192.reuse, R8, R28 ;  /* 0x00000008c01c723c */ /* 0x048fec000004181c */
[----:B------:R3:W1:Y:S02]  /*1e960*/  MUFU.TANH R197, R14 ;  /* 0x0000000e00c57308 */ /* 0x0006640000002400 */
[----:B------:R-:W-:Y:S08]  /*1e970*/  HMMA.16816.F32.BF16 R32, R192, R10, R32 ;  /* 0x0000000ac020723c */ /* 0x000ff00000041820 */
[----:B------:R3:W1:Y:S08]  /*1e980*/  MUFU.TANH R198, R15 ;  /* 0x0000000f00c67308 */ /* 0x0006700000002400 */
        /* <DEDUP_REMOVED lines=39> */
[-C--:B--2---:R-:W-:Y:S04]  /*1ec00*/  IABS R7, R12.reuse ;  /* 0x0000000c00077213 */ /* 0x084fe80000000000 */
[----:B------:R-:W2:Y:S10]  /*1ec10*/  I2F.RP R5, R7 ;  /* 0x0000000700057306 */ /* 0x000eb40000209400 */
[----:B--2---:R-:W2:Y:S02]  /*1ec20*/  MUFU.RCP R4, R5 ;  /* 0x0000000500047308 */ /* 0x004ea40000001000 */
[----:B--23--:R-:W-:Y:S02]  /*1ec30*/  IADD3 R14, R4, 0xffffffe, RZ ;  /* 0x0ffffffe040e7810 */ /* 0x00cfe40007ffe0ff */
[----:B------:R-:W-:Y:S06]  /*1ec40*/  IABS R4, R9 ;  /* 0x0000000900047213 */ /* 0x000fec0000000000 */
[----:B------:R-:W2:Y:S01]  /*1ec50*/  F2I.FTZ.U32.TRUNC.NTZ R15, R14 ;  /* 0x0000000e000f7305 */ /* 0x000ea2000021f000 */
[-C--:B------:R-:W-:Y:S02]  /*1ec60*/  IABS R5, R12.reuse ;  /* 0x0000000c00057213 */ /* 0x080fe40000000000 */
[-C--:B------:R-:W-:Y:S03]  /*1ec70*/  LOP3.LUT R9, R9, R12.reuse, RZ, 0x3c, !PT ;  /* 0x0000000c09097212 */ /* 0x080fe600078e3cff */
[----:B------:R-:W-:Y:S01]  /*1ec80*/  IMAD.MOV R5, RZ, RZ, -R5 ;  /* 0x000000ffff057224 */ /* 0x000fe200078e0a05 */
[----:B------:R-:W-:Y:S01]  /*1ec90*/  ISETP.GE.AND P0, PT, R9, RZ, PT ;  /* 0x000000ff0900720c */ /* 0x000fe20003f06270 */
[--C-:B--2---:R-:W-:Y:S02]  /*1eca0*/  IMAD.MOV R6, RZ, RZ, -R15.reuse ;  /* 0x000000ffff067224 */ /* 0x104fe400078e0a0f */
[----:B------:R-:W-:Y:S02]  /*1ecb0*/  IMAD.MOV.U32 R14, RZ, RZ, RZ ;  /* 0x000000ffff0e7224 */ /* 0x000fe400078e00ff */
[----:B-1----:R-:W-:Y:S01]  /*1ecc0*/  IMAD R13, R6, R7, RZ ;  /* 0x00000007060d7224 */ /* 0x002fe200078e02ff */
        /* <DEDUP_REMOVED lines=25> */
[-C--:B------:R-:W-:Y:S01]  /*1ee60*/  LEA R18, P1, R9, R246.reuse, 0x2 ;  /* 0x000000f609127211 */ /* 0x080fe200078210ff */
[----:B------:R-:W3:Y:S01]  /*1ee70*/  LD.E.64 R10, [R2.64+0x38] ;  /* 0x00003804020a7980 */ /* 0x000ee2000c101b00 */
[----:B------:R-:W-:Y:S02]  /*1ee80*/  LEA R16, P0, R7, R246, 0x2 ;  /* 0x000000f607107211 */ /* 0x000fe400078010ff */
[-C--:B------:R-:W-:Y:S02]  /*1ee90*/  LEA.HI.X.SX32 R19, R9, R247.reuse, 0x2, P1 ;  /* 0x000000f709137211 */ /* 0x080fe400008f16ff */
[C---:B------:R-:W-:Y:S01]  /*1eea0*/  LEA.HI.X.SX32 R17, R7.reuse, R247, 0x2, P0 ;  /* 0x000000f707117211 */ /* 0x040fe200000f16ff */
[----:B------:R-:W-:Y:S02]  /*1eeb0*/  IMAD.IADD R7, R7, 0x1, -R9 ;  /* 0x0000000107077824 */ /* 0x000fe400078e0a09 */
[----:B------:R-:W4:Y:S02]  /*1eec0*/  LD.E R4, [R18.64] ;  /* 0x0000000412047980 */ /* 0x000f24000c101900 */
[----:B------:R-:W-:Y:S02]  /*1eed0*/  IMAD R12, R12, R7, -0x40 ;  /* 0xffffffc00c0c7424 */ /* 0x000fe400078e0207 */
[----:B------:R-:W4:Y:S03]  /*1eee0*/  LD.E R5, [R16.64] ;  /* 0x0000000410057980 */ /* 0x000f26000c101900 */
[----:B------:R-:W-:Y:S01]  /*1eef0*/  SHF.R.S32.HI R7, RZ, 0x1f, R12 ;  /* 0x0000001fff077819 */ /* 0x000fe2000001140c */
        /* <DEDUP_REMOVED lines=11> */
.L_x_2913:
[----:B------:R-:W-:Y:S02]  /*1efb0*/  ULDC.64 UR4, c[0x0][0x118] ;  /* 0x0000460000047ab9 */ /* 0x000fe40000000a00 */
[----:B------:R-:W2:Y:S02]  /*1efc0*/  LD.E R12, [R2.64+0x38] ;  /* 0x00003804020c7980 */ /* 0x000ea4000c101900 */
[----:B--2---:R-:W-:Y:S04]  /*1efd0*/  LEA R12, -R12, RZ, 0x6 ;  /* 0x000000ff0c0c7211 */ /* 0x004fe800078e31ff */
[----:B------:R-:W-:Y:S02]  /*1efe0*/  SHF.R.S32.HI R7, RZ, 0x1f, R12 ;  /* 0x0000001fff077819 */ /* 0x000fe4000001140c */
.L_x_2914:
[----:B------:R-:W-:Y:S05]  /*1eff0*/  BSYNC B0 ;  /* 0x0000000000007941 */ /* 0x000fea0003800000 */
.L_x_2912:
[----:B------:R-:W2:Y:S01]  /*1f000*/  LDL R4, [R1+0x4] ;  /* 0x0000040001047983 */ /* 0x000ea20000100800 */
[C---:B------:R-:W-:Y:S01]  /*1f010*/  LEA R236, P0, R12.reuse, R236, 0x1 ;  /* 0x000000ec0cec7211 */ /* 0x040fe200078008ff */
[----:B------:R-:W-:Y:S02]  /*1f020*/  ULDC.64 UR4, c[0x0][0x118] ;  /* 0x0000460000047ab9 */ /* 0x000fe40000000a00 */
[----:B------:R-:W4:Y:S01]  /*1f030*/  LDL R10, [R1] ;  /* 0x00000000010a7983 */ /* 0x000f220000100800 */
[----:B------:R-:W-:Y:S05]  /*1f040*/  LEA.HI.X R235, R12, R235, R7, 0x1, P0 ;  /* 0x000000eb0ceb7211 */ /* 0x000fea00000f0c07 */
[--C-:B------:R-:W-:Y:S05]  /*1f050*/  IMAD.MOV.U32 R237, RZ, RZ, R235.reuse ;  /* 0x000000ffffed7224 */ /* 0x100fea00078e00eb */
[----:B------:R-:W-:Y:S01]  /*1f060*/  @!PT LDS RZ, [RZ] ;  /* 0x00000000fffff984 */ /* 0x000fe20000000800 */
[----:B------:R-:W-:Y:S01]  /*1f070*/  @!PT LDS RZ, [RZ] ;  /* 0x00000000fffff984 */ /* 0x000fe20000000800 */
[----:B------:R-:W-:Y:S01]  /*1f080*/  @!PT LDS RZ, [RZ] ;  /* 0x00000000fffff984 */ /* 0x000fe20000000800 */
[----:B------:R3:W-:Y:S04]  /*1f090*/  LDGSTS.E.BYPASS.LTC128B.128 [R243+0x8000], [R236.64] ;  /* 0x08000000ecf37fae */ /* 0x0007e8000b901d44 */
[----:B------:R3:W-:Y:S04]  /*1f0a0*/  LDGSTS.E.BYPASS.LTC128B.128 [R243+0xa000], [R236.64+0x80] ;  /* 0x0a000080ecf37fae */ /* 0x0007e8000b901d44 */
[----:B------:R3:W-:Y:S04]  /*1f0b0*/  LDGSTS.E.BYPASS.LTC128B.128 [R243+0xc000], [R236.64+0x100] ;  /* 0x0c000100ecf37fae */ /* 0x0007e8000b901d44 */
[----:B------:R3:W-:Y:S01]  /*1f0c0*/  LDGSTS.E.BYPASS.LTC128B.128 [R243+0xe000], [R236.64+0x180] ;  /* 0x0e000180ecf37fae */ /* 0x0007e2000b901d44 */
[----:B--2---:R-:W-:Y:S05]  /*1f0d0*/  IADD3 R8, P0, R4, R236, RZ ;  /* 0x000000ec04087210 */ /* 0x004fea0007f1e0ff */
[----:B----4-:R-:W-:Y:S01]  /*1f0e0*/  IMAD.X R9, R10, 0x1, R235, P0 ;  /* 0x000000010a097824 */ /* 0x010fe200000e06eb */
[----:B------:R-:W-:Y:S04]  /*1f0f0*/  IADD3 R6, P0, R4, R8, RZ ;  /* 0x0000000804067210 */ /* 0x000fe80007f1e0ff */
[----:B------:R3:W-:Y:S01]  /*1f100*/  LDGSTS.E.BYPASS.LTC128B.128 [R243+0x8800], [R8.64] ;  /* 0x0880000008f37fae */ /* 0x0007e2000b901d44 */
[----:B------:R-:W-:Y:S01]  /*1f110*/  IMAD.X R7, R10, 0x1, R9, P0 ;  /* 0x000000010a077824 */ /* 0x000fe200000e0609 */
[----:B------:R-:W-:Y:S02]  /*1f120*/  IADD3 R4, P0, R4, R6, RZ ;  /* 0x0000000604047210 */ /* 0x000fe40007f1e0ff */
        /* <DEDUP_REMOVED lines=13> */
.L_x_2911:
[----:B--2-4-:R-:W-:Y:S05]  /*1f200*/  BSYNC B1 ;  /* 0x0000000000017941 */ /* 0x014fea0003800000 */
.L_x_2910:
[----:B------:R-:W-:Y:S01]  /*1f210*/  ULDC.64 UR4, c[0x0][0x118] ;  /* 0x0000460000047ab9 */ /* 0x000fe20000000a00 */
[----:B-1-3--:R-:W-:Y:S01]  /*1f220*/  FMNMX.FTZ R7, R200, R165, !PT ;  /* 0x000000a5c8077209 */ /* 0x00afe20007810000 */
[----:B------:R1:W2:Y:S01]  /*1f230*/  LD.E R167, [R2.64+0xdc] ;  /* 0x0000dc0402a77980 */ /* 0x0002a2000c101900 */
        /* <DEDUP_REMOVED lines=59> */
[-C--:B------:R-:W-:Y:S02]  /*1f5f0*/  FFMA.FTZ R191, R204, R167.reuse, -R178 ;  /* 0x000000a7ccbf7223 */ /* 0x080fe400000108b2 */
[-CC-:B------:R-:W-:Y:S01]  /*1f600*/  FFMA.FTZ R188, R202, R167.reuse, -R170.reuse ;  /* 0x000000a7cabc7223 */ /* 0x180fe200000108aa */
[----:B------:R-:W2:Y:S01]  /*1f610*/  MUFU.EX2 R0, R0 ;  /* 0x0000000000007308 */ /* 0x000ea20000000800 */
[-C--:B------:R-:W-:Y:S02]  /*1f620*/  FFMA.FTZ R165, R201, R167.reuse, -R170 ;  /* 0x000000a7c9a57223 */ /* 0x080fe400000108aa */
[-C--:B------:R-:W-:Y:S02]  /*1f630*/  FFMA.FTZ R200, R175, R167.reuse, -R178 ;  /* 0x000000a7afc87223 */ /* 0x080fe400000108b2 */
[-CC-:B------:R-:W-:Y:S02]  /*1f640*/  FFMA.FTZ R201, R173, R167.reuse, -R170.reuse ;  /* 0x000000a7adc97223 */ /* 0x180fe400000108aa */
[-C--:B------:R-:W-:Y:S02]  /*1f650*/  FFMA.FTZ R202, R172, R167.reuse, -R170 ;  /* 0x000000a7acca7223 */ /* 0x080fe400000108aa */
[-CC-:B------:R-:W-:Y:S01]  /*1f660*/  FFMA.FTZ R179, R179, R167.reuse, -R178.reuse ;  /* 0x000000a7b3b37223 */ /* 0x180fe200000108b2 */
        /* <DEDUP_REMOVED lines=71> */
[C---:B------:R-:W-:Y:S04]  /*1fae0*/  HMMA.16816.F32.BF16 R8, R160.reuse, R14, R8 ;  /* 0x0000000ea008723c */ /* 0x040fe80000041808 */
[C---:B------:R-:W-:Y:S02]  /*1faf0*/  FMUL.FTZ R13, R2.reuse, R153 ;  /* 0x00000099020d7220 */ /* 0x040fe40000410000 */
[----:B------:R-:W-:Y:S02]  /*1fb00*/  FMUL.FTZ R64, R2, R64 ;  /* 0x0000004002407220 */ /* 0x000fe40000410000 */
[C---:B------:R-:W-:Y:S04]  /*1fb10*/  FMUL.FTZ R14, R0.reuse, R154 ;  /* 0x0000009a000e7220 */ /* 0x040fe80000410000 */
[----:B------:R-:W-:Y:S02]  /*1fb20*/  FMUL.FTZ R15, R0, R155 ;  /* 0x0000009b000f7220 */ /* 0x000fe40000410000 */
[----:B------:R-:W1:Y:S01]  /*1fb30*/  LDSM.16.MT88.4 R152, [R231+0x10000] ;  /* 0x01000000e798783b */ /* 0x000e620000004200 */
        /* <DEDUP_REMOVED lines=11> */
[----:B------:R-:W2:Y:S01]  /*1fbf0*/  LDSM.16.MT88.4 R144, [R234+0x12000] ;  /* 0x01200000ea90783b */ /* 0x000ea20000004200 */
[C---:B------:R-:W-:Y:S02]  /*1fc00*/  FMUL.FTZ R70, R0.reuse, R70 ;  /* 0x0000004600467220 */ /* 0x040fe40000410000 */
[----:B------:R-:W-:Y:S02]  /*1fc10*/  FMUL.FTZ R71, R0, R71 ;  /* 0x0000004700477220 */ /* 0x000fe40000410000 */
[C---:B------:R-:W-:Y:S03]  /*1fc20*/  HMMA.16816.F32.BF16 R20, R160.reuse, R28, R20 ;  /* 0x0000001ca014723c */ /* 0x040fe60000041814 */
[C---:B------:R-:W-:Y:S02]  /*1fc30*/  FMUL.FTZ R72, R2.reuse, R72 ;  /* 0x0000004802487220 */ /* 0x040fe40000410000 */
[C---:B------:R-:W-:Y:S02]  /*1fc40*/  FMUL.FTZ R73, R2.reuse, R73 ;  /* 0x0000004902497220 */ /* 0x040fe40000410000 */
[C---:B------:R-:W-:Y:S01]  /*1fc50*/  FMUL.FTZ R28, R2.reuse, R136 ;  /* 0x00000088021c7220 */ /* 0x040fe20000410000 */
[C---:B------:R-:W-:Y:S04]  /*1fc60*/  HMMA.16816.F32.BF16 R24, R160.reuse, R30, R24 ;  /* 0x0000001ea018723c */ /* 0x040fe80000041818 */
[----:B------:R-:W-:Y:S02]  /*1fc70*/  FMUL.FTZ R29, R2, R137 ;  /* 0x00000089021d7220 */ /* 0x000fe40000410000 */
[C---:B------:R-:W-:Y:S02]  /*1fc80*/  FMUL.FTZ R74, R0.reuse, R74 ;  /* 0x0000004a004a7220 */ /* 0x040fe40000410000 */
[C---:B------:R-:W-:Y:S04]  /*1fc90*/  FMUL.FTZ R30, R0.reuse, R138 ;  /* 0x0000008a001e7220 */ /* 0x040fe80000410000 */
[C---:B------:R-:W-:Y:S02]  /*1fca0*/  FMUL.FTZ R31, R0.reuse, R139 ;  /* 0x0000008b001f7220 */ /* 0x040fe40000410000 */
[----:B------:R-:W3:Y:S01]  /*1fcb0*/  LDSM.16.MT88.4 R136, [R233+0x12000] ;  /* 0x01200000e988783b */ /* 0x000ee20000004200 */
        /* <DEDUP_REMOVED lines=10> */
[C---:B--2---:R-:W-:Y:S04]  /*1fd60*/  HMMA.16816.F32.BF16 R36, R160.reuse, R144, R36 ;  /* 0x00000090a024723c */ /* 0x044fe80000041824 */
[C---:B------:R-:W-:Y:S02]  /*1fd70*/  FMUL.FTZ R82, R0.reuse, R82 ;  /* 0x0000005200527220 */ /* 0x040fe40000410000 */
[----:B------:R-:W-:Y:S02]  /*1fd80*/  FMUL.FTZ R83, R0, R83 ;  /* 0x0000005300537220 */ /* 0x000fe40000410000 */
[C---:B------:R-:W-:Y:S01]  /*1fd90*/  HMMA.16816.F32.BF16 R40, R160.reuse, R146, R40 ;  /* 0x00000092a028723c */ /* 0x040fe20000041828 */
[----:B------:R-:W-:Y:S03]  /*1fda0*/  LDSM.16.MT88.4 R144, [R232+0x10800] ;  /* 0x01080000e890783b */ /* 0x000fe60000004200 */
        /* <DEDUP_REMOVED lines=58> */
[-CC-:B------:R-:W-:Y:S02]  /*20150*/  FFMA.FTZ R195, R199, R167.reuse, -R178.reuse ;  /* 0x000000a7c7c37223 */ /* 0x180fe400000108b2 */
[-CC-:B------:R-:W-:Y:S02]  /*20160*/  FFMA.FTZ R199, R174, R167.reuse, -R178.reuse ;  /* 0x000000a7aec77223 */ /* 0x180fe400000108b2 */
[C---:B------:R-:W-:Y:S01]  /*20170*/  HMMA.16816.F32.BF16 R104, R160.reuse, R134, R104 ;  /* 0x00000086a068723c */ /* 0x040fe20000041868 */
[----:B------:R-:W2:Y:S01]  /*20180*/  LDSM.16.MT88.4 R132, [R231+0x16000] ;  /* 0x01600000e784783b */ /* 0x000ea20000004200 */
[----:B------:R-:W-:Y:S02]  /*20190*/  MUFU.EX2 R195, R195 ;  /* 0x000000c300c37308 */ /* 0x000fe40000000800 */
[-C--:B------:R-:W-:Y:S02]  /*201a0*/  FFMA.FTZ R196, R196, R167.reuse, -R178 ;  /* 0x000000a7c4c47223 */ /* 0x080fe400000108b2 */
[-CC-:B------:R-:W-:Y:S02]  /*201b0*/  FFMA.FTZ R197, R197, R167.reuse, -R170.reuse ;  /* 0x000000a7c5c57223 */ /* 0x180fe400000108aa */
[C---:B---3--:R-:W-:Y:S01]  /*201c0*/  HMMA.16816.F32.BF16 R108, R160.reuse, R140, R108 ;  /* 0x0000008ca06c723c */ /* 0x048fe2000004186c */
[----:B------:R-:W-:Y:S03]  /*201d0*/  LDSM.16.MT88.4 R172, [R233+0x14800] ;  /* 0x01480000e9ac783b */ /* 0x000fe60000004200 */
[----:B------:R-:W-:Y:S01]  /*201e0*/  FFMA.FTZ R198, R198, R167, -R170 ;  /* 0x000000a7c6c67223 */ /* 0x000fe200000108aa */
[----:B------:R-:W3:Y:S01]  /*201f0*/  MUFU.EX2 R196, R196 ;  /* 0x000000c400c47308 */ /* 0x000ee20000000800 */
[C---:B------:R-:W-:Y:S02]  /*20200*/  FMUL.FTZ R120, R2.reuse, R120 ;  /* 0x0000007802787220 */ /* 0x040fe40000410000 */
[C---:B------:R-:W-:Y:S01]  /*20210*/  HMMA.16816.F32.BF16 R112, R160.reuse, R142, R112 ;  /* 0x0000008ea070723c */ /* 0x040fe20000041870 */
[----:B------:R-:W4:Y:S03]  /*20220*/  LDSM.16.MT88.4 R140, [R234+0x10800] ;  /* 0x01080000ea8c783b */ /* 0x000f260000004200 */
[----:B------:R-:W-:Y:S02]  /*20230*/  FMUL.FTZ R121, R2, R121 ;  /* 0x0000007902797220 */ /* 0x000fe40000410000 */
[C---:B------:R-:W-:Y:S01]  /*20240*/  FMUL.FTZ R122, R0.reuse, R122 ;  /* 0x0000007a007a7220 */ /* 0x040fe20000410000 */
[----:B------:R-:W-:Y:S01]  /*20250*/  MUFU.EX2 R197, R197 ;  /* 0x000000c500c57308 */ /* 0x000fe20000000800 */
[----:B------:R-:W-:Y:S01]  /*20260*/  FMUL.FTZ R123, R0, R123 ;  /* 0x0000007b007b7220 */ /* 0x000fe20000410000 */
[C---:B-1----:R-:W-:Y:S03]  /*20270*/  HMMA.16816.F32.BF16 R116, R160.reuse, R136, R116 ;  /* 0x00000088a074723c */ /* 0x042fe60000041874 */
[C---:B------:R-:W-:Y:S02]  /*20280*/  FMUL.FTZ R124, R2.reuse, R124 ;  /* 0x0000007c027c7220 */ /* 0x040fe40000410000 */
[----:B------:R-:W-:Y:S02]  /*20290*/  FMUL.FTZ R125, R2, R125 ;  /* 0x0000007d027d7220 */ /* 0x000fe40000410000 */
[C---:B------:R-:W-:Y:S01]  /*202a0*/  FMUL.FTZ R126, R0.reuse, R126 ;  /* 0x0000007e007e7220 */ /* 0x040fe20000410000 */
[C---:B------:R-:W-:Y:S01]  /*202b0*/  HMMA.16816.F32.BF16 R120, R160.reuse, R138, R120 ;  /* 0x0000008aa078723c */ /* 0x040fe20000041878 */
[----:B------:R-:W1:Y:S01]  /*202c0*/  MUFU.EX2 R198, R198 ;  /* 0x000000c600c67308 */ /* 0x000e620000000800 */
[----:B------:R-:W5:Y:S02]  /*202d0*/  LDSM.16.MT88.4 R136, [R233+0x10800] ;  /* 0x01080000e988783b */ /* 0x000f640000004200 */
[----:B------:R-:W-:Y:S02]  /*202e0*/  FMUL.FTZ R127, R0, R127 ;  /* 0x0000007f007f7220 */ /* 0x000fe40000410000 */
[C---:B------:R-:W-:Y:S02]  /*202f0*/  FMUL.FTZ R128, R2.reuse, R128 ;  /* 0x0000008002807220 */ /* 0x040fe40000410000 */
[----:B------:R-:W-:Y:S03]  /*20300*/  FMUL.FTZ R129, R2, R129 ;  /* 0x0000008102817220 */ /* 0x000fe60000410000 */
[C---:B--2---:R-:W-:Y:S01]  /*20310*/  HMMA.16816.F32.BF16 R124, R160.reuse, R132, R124 ;  /* 0x00000084a07c723c */ /* 0x044fe2000004187c */
[----:B------:R-:W2:Y:S02]  /*20320*/  MUFU.EX2 R199, R199 ;  /* 0x000000c700c77308 */ /* 0x000ea40000000800 */
[C---:B------:R-:W-:Y:S02]  /*20330*/  FMUL.FTZ R130, R0.reuse, R130 ;  /* 0x0000008200827220 */ /* 0x040fe40000410000 */
[----:B------:R-:W-:Y:S02]  /*20340*/  FMUL.FTZ R131, R0, R131 ;  /* 0x0000008300837220 */ /* 0x000fe40000410000 */
[----:B---3--:R-:W-:Y:S01]  /*20350*/  F2FP.BF16.PACK_AB R132, R196, R195 ;  /* 0x000000c3c484723e */ /* 0x008fe200000010ff */
[--C-:B------:R-:W-:Y:S04]  /*20360*/  FFMA.FTZ R204, R187, R167, -R178.reuse ;  /* 0x000000a7bbcc7223 */ /* 0x100fe800000108b2 */
[----:B------:R-:W-:Y:S01]  /*20370*/  HMMA.16816.F32.BF16 R128, R160, R134, R128 ;  /* 0x00000086a080723c */ /* 0x000fe20000041880 */
[----:B------:R-:W-:Y:S01]  /*20380*/  LDSM.16.MT88.4 R160, [R234+0x14800] ;  /* 0x01480000eaa0783b */ /* 0x000fe20000004200 */
[----:B------:R-:W-:Y:S01]  /*20390*/  MUFU.EX2 R204, R204 ;  /* 0x000000cc00cc7308 */ /* 0x000fe20000000800 */
[----:B-1----:R-:W-:Y:S01]  /*203a0*/  F2FP.BF16.PACK_AB R133, R198, R197 ;  /* 0x000000c5c685723e */ /* 0x002fe200000010ff */
[-C--:B------:R-:W-:Y:S02]  /*203b0*/  FFMA.FTZ R203, R203, R167.reuse, -R178 ;  /* 0x000000a7cbcb7223 */ /* 0x080fe400000108b2 */
[--C-:B------:R-:W-:Y:S01]  /*203c0*/  FFMA.FTZ R205, R186, R167, -R170.reuse ;  /* 0x000000a7bacd7223 */ /* 0x100fe200000108aa */
[----:B------:R-:W-:Y:S01]  /*203d0*/  F2FP.BF16.PACK_AB R135, R202, R201 ;  /* 0x000000c9ca87723e */ /* 0x000fe200000010ff */
[-C--:B------:R-:W-:Y:S04]  /*203e0*/  FFMA.FTZ R206, R184, R167.reuse, -R170 ;  /* 0x000000a7b8ce7223 */ /* 0x080fe800000108aa */
[-CC-:B------:R-:W-:Y:S01]  /*203f0*/  FFMA.FTZ R207, R185, R167.reuse, -R178.reuse ;  /* 0x000000a7b9cf7223 */ /* 0x180fe200000108b2 */
[----:B--2---:R-:W-:Y:S01]  /*20400*/  F2FP.BF16.PACK_AB R134, R199, R200 ;  /* 0x000000c8c786723e */ /* 0x004fe200000010ff */
[-C--:B------:R-:W-:Y:S01]  /*20410*/  FFMA.FTZ R237, R183, R167.reuse, -R178 ;  /* 0x000000a7b7ed7223 */ /* 0x080fe200000108b2 */
[----:B------:R-:W-:Y:S01]  /*20420*/  MUFU.EX2 R203, R203 ;  /* 0x000000cb00cb7308 */ /* 0x000fe20000000800 */
[-CC-:B------:R-:W-:Y:S02]  /*20430*/  FFMA.FTZ R182, R182, R167.reuse, -R170.reuse ;  /* 0x000000a7b6b67223 */ /* 0x180fe400000108aa */
[-CC-:B------:R-:W-:Y:S02]  /*20440*/  FFMA.FTZ R181, R181, R167.reuse, -R170.reuse ;  /* 0x000000a7b5b57223 */ /* 0x180fe400000108aa */
[C---:B----4-:R-:W-:Y:S05]  /*20450*/  HMMA.16816.F32.BF16 R4, R132.reuse, R140, R4 ;  /* 0x0000008c8404723c */ /* 0x050fea0000041804 */
[----:B------:R-:W-:Y:S01]  /*20460*/  MUFU.EX2 R187, R182 ;  /* 0x000000b600bb7308 */ /* 0x000fe20000000800 */
[-C--:B------:R-:W-:Y:S02]  /*20470*/  FFMA.FTZ R171, R171, R167.reuse, -R170 ;  /* 0x000000a7abab7223 */ /* 0x080fe400000108aa */
[C---:B------:R-:W-:Y:S01]  /*20480*/  HMMA.16816.F32.BF16 R8, R132.reuse, R142, R8 ;  /* 0x0000008e8408723c */ /* 0x040fe20000041808 */
[----:B------:R-:W1:Y:S03]  /*20490*/  LDSM.16.MT88.4 R140, [R233+0x12800] ;  /* 0x01280000e98c783b */ /* 0x000e660000004200 */
[-CC-:B------:R-:W-:Y:S02]  /*204a0*/  FFMA.FTZ R169, R169, R167.reuse, -R178.reuse ;  /* 0x000000a7a9a97223 */ /* 0x180fe400000108b2 */
[-C--:B------:R-:W-:Y:S01]  /*204b0*/  FFMA.FTZ R178, R176, R167.reuse, -R178 ;  /* 0x000000a7b0b27223 */ /* 0x080fe200000108b2 */
[----:B------:R-:W-:Y:S01]  /*204c0*/  MUFU.EX2 R182, R179 ;  /* 0x000000b300b67308 */ /* 0x000fe20000000800 */
[C---:B-----5:R-:W-:Y:S04]  /*204d0*/  HMMA.16816.F32.BF16 R12, R132.reuse, R136, R12 ;  /* 0x00000088840c723c */ /* 0x060fe8000004180c */
[-CC-:B------:R-:W-:Y:S02]  /*204e0*/  FFMA.FTZ R168, R168, R167.reuse, -R170.reuse ;  /* 0x000000a7a8a87223 */ /* 0x180fe400000108aa */
[----:B------:R-:W-:Y:S02]  /*204f0*/  FFMA.FTZ R170, R166, R167, -R170 ;  /* 0x000000a7a6aa7223 */ /* 0x000fe400000108aa */
[C---:B------:R-:W-:Y:S01]  /*20500*/  HMMA.16816.F32.BF16 R16, R132.reuse, R138, R16 ;  /* 0x0000008a8410723c */ /* 0x040fe20000041810 */
[----:B------:R-:W2:Y:S01]  /*20510*/  LDSM.16.MT88.4 R136, [R231+0x12800] ;  /* 0x01280000e788783b */ /* 0x000ea20000004200 */
[----:B------:R-:W-:Y:S02]  /*20520*/  MUFU.EX2 R184, R171 ;  /* 0x000000ab00b87308 */ /* 0x000fe40000000800 */
[----:B------:R-:W-:Y:S04]  /*20530*/  FFMA.FTZ R190, R0, R251, R190 ;  /* 0x000000fb00be7223 */ /* 0x000fe800000100be */
[C---:B------:R-:W-:Y:S04]  /*20540*/  HMMA.16816.F32.BF16 R20, R132.reuse, R144, R20 ;  /* 0x000000908414723c */ /* 0x040fe80000041814 */
[----:B------:R-:W-:Y:S01]  /*20550*/  MUFU.EX2 R185, R169 ;  /* 0x000000a900b97308 */ /* 0x000fe20000000800 */
[----:B------:R-:W-:Y:S03]  /*20560*/  FADD.FTZ R189, R189, R190 ;  /* 0x000000bebdbd7221 */ /* 0x000fe60000010000 */
[C---:B------:R-:W-:Y:S01]  /*20570*/  HMMA.16816.F32.BF16 R24, R132.reuse, R146, R24 ;  /* 0x000000928418723c */ /* 0x040fe20000041818 */
[----:B------:R-:W3:Y:S03]  /*20580*/  LDSM.16.MT88.4 R144, [R232+0x14800] ;  /* 0x01480000e890783b */ /* 0x000ee60000004200 */
[----:B------:R-:W-:Y:S02]  /*20590*/  FADD.FTZ R0, R188, R189 ;  /* 0x000000bdbc007221 */ /* 0x000fe40000010000 */
[----:B------:R-:W-:Y:S02]  /*205a0*/  MUFU.EX2 R183, R168 ;  /* 0x000000a800b77308 */ /* 0x000fe40000000800 */
[C---:B------:R-:W-:Y:S04]  /*205b0*/  HMMA.16816.F32.BF16 R28, R132.reuse, R148, R28 ;  /* 0x00000094841c723c */ /* 0x040fe8000004181c */
[----:B------:R-:W-:Y:S01]  /*205c0*/  FADD.FTZ R0, R165, R0 ;  /* 0x00000000a5007221 */ /* 0x000fe20000010000 */
[----:B------:R-:W-:Y:S03]  /*205d0*/  MOV R165, R164 ;  /* 0x000000a400a57202 */ /* 0x000fe60000000f00 */
        /* <DEDUP_REMOVED lines=8> */
[----:B------:R-:W-:Y:S03]  /*20660*/  LDSM.16.MT88.4 R152, [R232+0x11000] ;  /* 0x01100000e898783b */ /* 0x000fe60000004200 */
[----:B------:R-:W-:Y:S02]  /*20670*/  FADD.FTZ R201, R201, R198 ;  /* 0x000000c6c9c97221 */ /* 0x000fe40000010000 */
[----:B------:R-:W-:Y:S02]  /*20680*/  MUFU.EX2 R205, R205 ;  /* 0x000000cd00cd7308 */ /* 0x000fe40000000800 */
[C---:B-1----:R-:W-:Y:S04]  /*20690*/  HMMA.16816.F32.BF16 R44, R132.reuse, R140, R44 ;  /* 0x0000008c842c723c */ /* 0x042fe8000004182c */
[----:B------:R-:W-:Y:S04]  /*206a0*/  FADD.FTZ R202, R202, R201 ;  /* 0x000000c9caca7221 */ /* 0x000fe80000010000 */
[C---:B------:R-:W-:Y:S01]  /*206b0*/  HMMA.16816.F32.BF16 R48, R132.reuse, R142, R48 ;  /* 0x0000008e8430723c */ /* 0x040fe20000041830 */
[----:B------:R-:W1:Y:S01]  /*206c0*/  LDSM.16.MT88.4 R140, [R234+0x16800] ;  /* 0x01680000ea8c783b */ /* 0x000e620000004200 */
[----:B------:R-:W1:Y:S02]  /*206d0*/  MUFU.EX2 R206, R206 ;  /* 0x000000ce00ce7308 */ /* 0x000e640000000800 */
[----:B-----5:R-:W-:Y:S04]  /*206e0*/  MOV R167, R181 ;  /* 0x000000b500a77202 */ /* 0x020fe80000000f00 */
[C---:B------:R-:W-:Y:S04]  /*206f0*/  HMMA.16816.F32.BF16 R52, R132.reuse, R156, R52 ;  /* 0x0000009c8434723c */ /* 0x040fe80000041834 */
[----:B------:R-:W-:Y:S04]  /*20700*/  MUFU.EX2 R207, R207 ;  /* 0x000000cf00cf7308 */ /* 0x000fe80000000800 */
[C---:B------:R-:W-:Y:S01]  /*20710*/  HMMA.16816.F32.BF16 R56, R132.reuse, R158, R56 ;  /* 0x0000009e8438723c */ /* 0x040fe20000041838 */
[----:B------:R-:W-:Y:S05]  /*20720*/  LDSM.16.MT88.4 R156, [R231+0x11000] ;  /* 0x01100000e79c783b */ /* 0x000fea0000004200 */
[----:B------:R-:W5:Y:S02]  /*20730*/  MUFU.EX2 R237, R237 ;  /* 0x000000ed00ed7308 */ /* 0x000f640000000800 */
[C---:B--2---:R-:W-:Y:S08]  /*20740*/  HMMA.16816.F32.BF16 R60, R132.reuse, R136, R60 ;  /* 0x00000088843c723c */ /* 0x044ff0000004183c */
[C---:B------:R-:W-:Y:S01]  /*20750*/  HMMA.16816.F32.BF16 R64, R132.reuse, R138, R64 ;  /* 0x0000008a8440723c */ /* 0x040fe20000041840 */
[----:B------:R-:W2:Y:S01]  /*20760*/  LDSM.16.MT88.4 R136, [R233+0x16800] ;  /* 0x01680000e988783b */ /* 0x000ea20000004200 */
[----:B------:R-:W1:Y:S06]  /*20770*/  MUFU.EX2 R166, R170 ;  /* 0x000000aa00a67308 */ /* 0x000e6c0000000800 */
[C---:B------:R-:W-:Y:S08]  /*20780*/  HMMA.16816.F32.BF16 R68, R132.reuse, R160, R68 ;  /* 0x000000a08444723c */ /* 0x040ff00000041844 */
[C---:B------:R-:W-:Y:S01]  /*20790*/  HMMA.16816.F32.BF16 R72, R132.reuse, R162, R72 ;  /* 0x000000a28448723c */ /* 0x040fe20000041848 */
[----:B------:R-:W-:Y:S07]  /*207a0*/  LDSM.16.MT88.4 R160, [R234+0x13000] ;  /* 0x01300000eaa0783b */ /* 0x000fee0000004200 */
[C---:B------:R-:W-:Y:S08]  /*207b0*/  HMMA.16816.F32.BF16 R76, R132.reuse, R172, R76 ;  /* 0x000000ac844c723c */ /* 0x040ff0000004184c */
[C---:B------:R-:W-:Y:S01]  /*207c0*/  HMMA.16816.F32.BF16 R80, R132.reuse, R174, R80 ;  /* 0x000000ae8450723c */ /* 0x040fe20000041850 */
[----:B------:R-:W-:Y:S07]  /*207d0*/  LDSM.16.MT88.4 R172, [R231+0x13000] ;  /* 0x01300000e7ac783b */ /* 0x000fee0000004200 */
        /* <DEDUP_REMOVED lines=15> */
[C---:B-1----:R-:W-:Y:S08]  /*208d0*/  HMMA.16816.F32.BF16 R124, R132.reuse, R140, R124 ;  /* 0x0000008c847c723c */ /* 0x042ff0000004187c */
[----:B------:R-:W-:Y:S01]  /*208e0*/  HMMA.16816.F32.BF16 R128, R132, R142, R128 ;  /* 0x0000008e8480723c */ /* 0x000fe20000041880 */
[----:B------:R-:W1:Y:S06]  /*208f0*/  LDSM.16.MT88.4 R140, [R232+0x13000] ;  /* 0x01300000e88c783b */ /* 0x000e6c0000004200 */
[----:B------:R-:W-:Y:S02]  /*20900*/  F2FP.BF16.PACK_AB R132, R203, R204 ;  /* 0x000000cccb84723e */ /* 0x000fe400000010ff */
[----:B------:R-:W-:Y:S03]  /*20910*/  F2FP.BF16.PACK_AB R133, R206, R205 ;  /* 0x000000cdce85723e */ /* 0x000fe600000010ff */
[----:B-----5:R-:W-:Y:S01]  /*20920*/  F2FP.BF16.PACK_AB R134, R237, R207 ;  /* 0x000000cfed86723e */ /* 0x020fe200000010ff */
[----:B------:R-:W-:Y:S01]  /*20930*/  FADD.FTZ R205, R205, R202 ;  /* 0x000000cacdcd7221 */ /* 0x000fe20000010000 */
[-C--:B------:R-:W-:Y:S03]  /*20940*/  F2FP.BF16.PACK_AB R135, R186, R187.reuse ;  /* 0x000000bbba87723e */ /* 0x080fe600000010ff */
[----:B------:R-:W-:Y:S04]  /*20950*/  FADD.FTZ R206, R206, R205 ;  /* 0x000000cdcece7221 */ /* 0x000fe80000010000 */
        /* <DEDUP_REMOVED lines=12> */
[C---:B------:R-:W-:Y:S07]  /*20a20*/  HMMA.16816.F32.BF16 R36, R132.reuse, R160, R36 ;  /* 0x000000a08424723c */ /* 0x040fee0000041824 */
[----:B------:R-:W-:Y:S01]  /*20a30*/  MOV R161, R186 ;  /* 0x000000ba00a17202 */ /* 0x000fe20000000f00 */
[C---:B------:R-:W-:Y:S01]  /*20a40*/  HMMA.16816.F32.BF16 R40, R132.reuse, R162, R40 ;  /* 0x000000a28428723c */ /* 0x040fe20000041828 */
[----:B------:R-:W4:Y:S03]  /*20a50*/  MUFU.EX2 R186, R180 ;  /* 0x000000b400ba7308 */ /* 0x000f260000000800 */
[----:B------:R-:W-:Y:S04]  /*20a60*/  MOV R160, R187 ;  /* 0x000000bb00a07202 */ /* 0x000fe80000000f00 */
[C---:B---3--:R-:W-:Y:S03]  /*20a70*/  HMMA.16816.F32.BF16 R44, R132.reuse, R144, R44 ;  /* 0x00000090842c723c */ /* 0x048fe6000004182c */
[----:B------:R3:W5:Y:S05]  /*20a80*/  MUFU.EX2 R187, R177 ;  /* 0x000000b100bb7308 */ /* 0x00076a0000000800 */
[C---:B------:R-:W-:Y:S01]  /*20a90*/  HMMA.16816.F32.BF16 R48, R132.reuse, R146, R48 ;  /* 0x000000928430723c */ /* 0x040fe20000041830 */
[----:B------:R-:W4:Y:S07]  /*20aa0*/  LDSM.16.MT88.4 R144, [R233+0x15000] ;  /* 0x01500000e990783b */ /* 0x000f2e0000004200 */
[C---:B-1----:R-:W-:Y:S08]  /*20ab0*/  HMMA.16816.F32.BF16 R52, R132.reuse, R140, R52 ;  /* 0x0000008c8434723c */ /* 0x042ff00000041834 */
[C---:B------:R-:W-:Y:S01]  /*20ac0*/  HMMA.16816.F32.BF16 R56, R132.reuse, R142, R56 ;  /* 0x0000008e8438723c */ /* 0x040fe20000041838 */
[----:B------:R-:W1:Y:S07]  /*20ad0*/  LDSM.16.MT88.4 R140, [R232+0x15000] ;  /* 0x01500000e88c783b */ /* 0x000e6e0000004200 */
[C---:B------:R-:W-:Y:S01]  /*20ae0*/  HMMA.16816.F32.BF16 R60, R132.reuse, R172, R60 ;  /* 0x000000ac843c723c */ /* 0x040fe2000004183c */
[----:B---3--:R-:W-:Y:S07]  /*20af0*/  LDSM.16.MT88.4 R176, [R232+0x11800] ;  /* 0x01180000e8b0783b */ /* 0x008fee0000004200 */
[C---:B------:R-:W-:Y:S01]  /*20b00*/  HMMA.16816.F32.BF16 R64, R132.reuse, R174, R64 ;  /* 0x000000ae8440723c */ /* 0x040fe20000041840 */
[----:B------:R-:W-:Y:S07]  /*20b10*/  LDSM.16.MT88.4 R172, [R233+0x11800] ;  /* 0x01180000e9ac783b */ /* 0x000fee0000004200 */
[C---:B--2---:R-:W-:Y:S08]  /*20b20*/  HMMA.16816.F32.BF16 R68, R132.reuse, R136, R68 ;  /* 0x000000888444723c */ /* 0x044ff00000041844 */
        /* <DEDUP_REMOVED lines=8> */
[C---:B------:R-:W-:Y:S07]  /*20bb0*/  HMMA.16816.F32.BF16 R92, R132.reuse, R148, R92 ;  /* 0x00000094845c723c */ /* 0x040fee000004185c */
[----:B------:R-:W-:Y:S01]  /*20bc0*/  MOV R148, R160 ;  /* 0x000000a000947202 */ /* 0x000fe20000000f00 */
[C---:B------:R-:W-:Y:S04]  /*20bd0*/  HMMA.16816.F32.BF16 R96, R132.reuse, R150, R96 ;  /* 0x000000968460723c */ /* 0x040fe80000041860 */
[----:B------:R-:W-:Y:S04]  /*20be0*/  MOV R149, R161 ;  /* 0x000000a100957202 */ /* 0x000fe80000000f00 */
[C---:B--2---:R-:W-:Y:S07]  /*20bf0*/  HMMA.16816.F32.BF16 R100, R132.reuse, R136, R100 ;  /* 0x000000888464723c */ /* 0x044fee0000041864 */
[----:B------:R-:W-:Y:S01]  /*20c00*/  MOV R136, R182 ;  /* 0x000000b600887202 */ /* 0x000fe20000000f00 */
[C---:B------:R-:W-:Y:S04]  /*20c10*/  HMMA.16816.F32.BF16 R104, R132.reuse, R138, R104 ;  /* 0x0000008a8468723c */ /* 0x040fe80000041868 */
[----:B------:R-:W-:Y:S02]  /*20c20*/  MOV R137, R183 ;  /* 0x000000b700897202 */ /* 0x000fe40000000f00 */
[----:B------:R-:W2:Y:S02]  /*20c30*/  LDSM.16.MT88.4 R180, [R231+0x11800] ;  /* 0x01180000e7b4783b */ /* 0x000ea40000004200 */
[C---:B------:R-:W-:Y:S04]  /*20c40*/  HMMA.16816.F32.BF16 R108, R132.reuse, R152, R108 ;  /* 0x00000098846c723c */ /* 0x040fe8000004186c */
[----:B------:R-:W-:Y:S04]  /*20c50*/  F2FP.BF16.PACK_AB R171, R166, R137 ;  /* 0x00000089a6ab723e */ /* 0x000fe800000010ff */
[C---:B------:R-:W-:Y:S08]  /*20c60*/  HMMA.16816.F32.BF16 R112, R132.reuse, R154, R112 ;  /* 0x0000009a8470723c */ /* 0x040ff00000041870 */
[C---:B------:R-:W-:Y:S08]  /*20c70*/  HMMA.16816.F32.BF16 R116, R132.reuse, R156, R116 ;  /* 0x0000009c8474723c */ /* 0x040ff00000041874 */
[C---:B------:R-:W-:Y:S08]  /*20c80*/  HMMA.16816.F32.BF16 R120, R132.reuse, R158, R120 ;  /* 0x0000009e8478723c */ /* 0x040ff00000041878 */
[C---:B---3--:R-:W-:Y:S08]  /*20c90*/  HMMA.16816.F32.BF16 R124, R132.reuse, R144, R124 ;  /* 0x00000090847c723c */ /* 0x048ff0000004187c */
[----:B------:R-:W-:Y:S07]  /*20ca0*/  HMMA.16816.F32.BF16 R128, R132, R146, R128 ;  /* 0x000000928480723c */ /* 0x000fee0000041880 */
[----:B------:R-:W-:Y:S02]  /*20cb0*/  MOV R132, R185 ;  /* 0x000000b900847202 */ /* 0x000fe40000000f00 */
[----:B------:R-:W-:Y:S03]  /*20cc0*/  MOV R133, R184 ;  /* 0x000000b800857202 */ /* 0x000fe60000000f00 */
[----:B------:R-:W-:Y:S02]  /*20cd0*/  MOV R134, R186 ;  /* 0x000000ba00867202 */ /* 0x000fe40000000f00 */
[----:B-----5:R-:W-:Y:S02]  /*20ce0*/  MOV R135, R187 ;  /* 0x000000bb00877202 */ /* 0x020fe40000000f00 */
[----:B------:R-:W-:Y:S01]  /*20cf0*/  F2FP.BF16.PACK_AB R168, R134, R136 ;  /* 0x0000008886a8723e */ /* 0x000fe200000010ff */
[----:B------:R-:W3:Y:S01]  /*20d00*/  LDSM.16.MT88.4 R184, [R234+0x13800] ;  /* 0x01380000eab8783b */ /* 0x000ee20000004200 */
[----:B------:R-:W-:Y:S02]  /*20d10*/  F2FP.BF16.PACK_AB R169, R133, R135 ;  /* 0x0000008785a9723e */ /* 0x000fe400000010ff */
[----:B------:R-:W-:Y:S07]  /*20d20*/  F2FP.BF16.PACK_AB R170, R167, R132 ;  /* 0x00000084a7aa723e */ /* 0x000fee00000010ff */
[C---:B-1----:R-:W-:Y:S01]  /*20d30*/  HMMA.16816.F32.BF16 R160, R168.reuse, R140, R4 ;  /* 0x0000008ca8a0723c */ /* 0x042fe20000041804 */
[----:B------:R-:W1:Y:S07]  /*20d40*/  LDSM.16.MT88.4 R4, [R233+0x13800] ;  /* 0x01380000e904783b */ /* 0x000e6e0000004200 */
[C---:B------:R-:W-:Y:S01]  /*20d50*/  HMMA.16816.F32.BF16 R156, R168.reuse, R142, R8 ;  /* 0x0000008ea89c723c */ /* 0x040fe20000041808 */
[----:B------:R-:W4:Y:S07]  /*20d60*/  LDSM.16.MT88.4 R8, [R232+0x13800] ;  /* 0x01380000e808783b */ /* 0x000f2e0000004200 */
[C---:B------:R-:W-:Y:S01]  /*20d70*/  HMMA.16816.F32.BF16 R152, R168.reuse, R172, R12 ;  /* 0x000000aca898723c */ /* 0x040fe2000004180c */
[----:B------:R-:W5:Y:S06]  /*20d80*/  LDSM.16.MT88.4 R12, [R231+0x13800] ;  /* 0x01380000e70c783b */ /* 0x000f6c0000004200 */
[----:B------:R-:W-:Y:S02]  /*20d90*/  MOV R172, R148 ;  /* 0x0000009400ac7202 */ /* 0x000fe40000000f00 */
[----:B------:R-:W-:Y:S02]  /*20da0*/  MOV R173, R149 ;  /* 0x0000009500ad7202 */ /* 0x000fe40000000f00 */
[C---:B------:R-:W-:Y:S01]  /*20db0*/  HMMA.16816.F32.BF16 R148, R168.reuse, R174, R16 ;  /* 0x000000aea894723c */ /* 0x040fe20000041810 */
[----:B------:R-:W1:Y:S06]  /*20dc0*/  LDSM.16.MT88.4 R16, [R234+0x15800] ;  /* 0x01580000ea10783b */ /* 0x000e6c0000004200 */
[----:B------:R-:W-:Y:S01]  /*20dd0*/  MOV R174, R136 ;  /* 0x0000008800ae7202 */ /* 0x000fe20000000f00 */
[C---:B------:R-:W-:Y:S01]  /*20de0*/  HMMA.16816.F32.BF16 R144, R168.reuse, R176, R20 ;  /* 0x000000b0a890723c */ /* 0x040fe20000041814 */
[----:B------:R-:W1:Y:S03]  /*20df0*/  LDSM.16.MT88.4 R20, [R233+0x15800] ;  /* 0x01580000e914783b */ /* 0x000e660000004200 */
[----:B------:R-:W-:Y:S03]  /*20e00*/  MOV R175, R137 ;  /* 0x0000008900af7202 */ /* 0x000fe60000000f00 */
[----:B------:R-:W-:Y:S01]  /*20e10*/  MOV R176, R132 ;  /* 0x0000008400b07202 */ /* 0x000fe20000000f00 */
[C---:B------:R-:W-:Y:S01]  /*20e20*/  HMMA.16816.F32.BF16 R140, R168.reuse, R178, R24 ;  /* 0x000000b2a88c723c */ /* 0x040fe20000041818 */
[----:B------:R-:W1:Y:S03]  /*20e30*/  LDSM.16.MT88.4 R24, [R232+0x15800] ;  /* 0x01580000e818783b */ /* 0x000e660000004200 */
[----:B------:R-:W-:Y:S03]  /*20e40*/  MOV R177, R175 ;  /* 0x000000af00b17202 */ /* 0x000fe60000000f00 */
[----:B------:R-:W-:Y:S01]  /*20e50*/  MOV R179, R133 ;  /* 0x0000008500b37202 */ /* 0x000fe20000000f00 */
[C---:B--2---:R-:W-:Y:S01]  /*20e60*/  HMMA.16816.F32.BF16 R136, R168.reuse, R180, R28 ;  /* 0x000000b4a888723c */ /* 0x044fe2000004181c */
[----:B------:R-:W2:Y:S03]  /*20e70*/  LDSM.16.MT88.4 R28, [R231+0x15800] ;  /* 0x01580000e71c783b */ /* 0x000ea60000004200 */
[----:B------:R-:W-:Y:S03]  /*20e80*/  MOV R178, R134 ;  /* 0x0000008600b27202 */ /* 0x000fe60000000f00 */
[----:B------:R-:W-:Y:S02]  /*20e90*/  MOV R181, R135 ;  /* 0x0000008700b57202 */ /* 0x000fe40000000f00 */
[C---:B------:R-:W-:Y:S01]  /*20ea0*/  HMMA.16816.F32.BF16 R132, R168.reuse, R182, R32 ;  /* 0x000000b6a884723c */ /* 0x040fe20000041820 */
[----:B------:R-:W2:Y:S02]  /*20eb0*/  LDSM.16.MT88.4 R32, [R234+0x17800] ;  /* 0x01780000ea20783b */ /* 0x000ea40000004200 */
[----:B------:R-:W-:Y:S04]  /*20ec0*/  MOV R180, R174 ;  /* 0x000000ae00b47202 */ /* 0x000fe80000000f00 */
[----:B------:R-:W-:Y:S01]  /*20ed0*/  MOV R182, R172 ;  /* 0x000000ac00b67202 */ /* 0x000fe20000000f00 */
[C---:B---3--:R-:W-:Y:S01]  /*20ee0*/  HMMA.16816.F32.BF16 R36, R168.reuse, R184, R36 ;  /* 0x000000b8a824723c */ /* 0x048fe20000041824 */
[----:B------:R-:W3:Y:S03]  /*20ef0*/  LDL.LU R185, [R1+0x8] ;  /* 0x0000080001b97983 */ /* 0x000ee60000300800 */
[----:B------:R-:W-:Y:S01]  /*20f00*/  MOV R183, R173 ;  /* 0x000000ad00b77202 */ /* 0x000fe20000000f00 */
[----:B------:R-:W-:Y:S01]  /*20f10*/  FADD.FTZ R206, R182, R206 ;  /* 0x000000ceb6ce7221 */ /* 0x000fe20000010000 */
[----:B------:R-:W2:Y:S02]  /*20f20*/  LDSM.16.MT88.4 R172, [R233+0x17800] ;  /* 0x01780000e9ac783b */ /* 0x000ea40000004200 */
[C---:B------:R-:W-:Y:S08]  /*20f30*/  HMMA.16816.F32.BF16 R40, R168.reuse, R186, R40 ;  /* 0x000000baa828723c */ /* 0x040ff00000041828 */
[C---:B-1----:R-:W-:Y:S08]  /*20f40*/  HMMA.16816.F32.BF16 R44, R168.reuse, R4, R44 ;  /* 0x00000004a82c723c */ /* 0x042ff0000004182c */
[C---:B------:R-:W-:Y:S01]  /*20f50*/  HMMA.16816.F32.BF16 R48, R168.reuse, R6, R48 ;  /* 0x00000006a830723c */ /* 0x040fe20000041830 */
[----:B------:R-:W1:Y:S07]  /*20f60*/  LDSM.16.MT88.4 R4, [R232+0x17800] ;  /* 0x01780000e804783b */ /* 0x000e6e0000004200 */
        /* <DEDUP_REMOVED lines=17> */
[C---:B-1----:R-:W-:Y:S08]  /*21080*/  HMMA.16816.F32.BF16 R116, R168.reuse, R4, R116 ;  /* 0x00000004a874723c */ /* 0x042ff00000041874 */
[C---:B------:R-:W-:Y:S08]  /*21090*/  HMMA.16816.F32.BF16 R120, R168.reuse, R6, R120 ;  /* 0x00000006a878723c */ /* 0x040ff00000041878 */
        /* <DEDUP_REMOVED lines=13> */
[----:B------:R-:W-:Y:S02]  /*21170*/  FADD.FTZ R2, R237, R0 ;  /* 0x00000000ed027221 */ /* 0x000fe40000010000 */
[----:B------:R-:W-:Y:S02]  /*21180*/  FADD.FTZ R0, R183, R206 ;  /* 0x000000ceb7007221 */ /* 0x000fe40000010000 */
[----:B------:R-:W-:Y:S02]  /*21190*/  FADD.FTZ R2, R180, R2 ;  /* 0x00000002b4027221 */ /* 0x000fe40000010000 */
[----:B------:R-:W-:Y:S02]  /*211a0*/  FADD.FTZ R0, R181, R0 ;  /* 0x00000000b5007221 */ /* 0x000fe40000010000 */
[----:B------:R-:W-:Y:S02]  /*211b0*/  FADD.FTZ R2, R178, R2 ;  /* 0x00000002b2027221 */ /* 0x000fe40000010000 */
[----:B------:R-:W-:Y:S02]  /*211c0*/  FADD.FTZ R0, R179, R0 ;  /* 0x00000000b3007221 */ /* 0x000fe40000010000 */
[----:B------:R-:W-:Y:S02]  /*211d0*/  FADD.FTZ R2, R176, R2 ;  /* 0x00000002b0027221 */ /* 0x000fe40000010000 */
[----:B------:R-:W-:Y:S01]  /*211e0*/  FADD.FTZ R251, R177, R0 ;  /* 0x00000000b1fb7221 */ /* 0x000fe20000010000 */
[----:B------:R-:W-:Y:S01]  /*211f0*/  IADD3 R0, R245, -0x1, RZ ;  /* 0xfffffffff5007810 */ /* 0x000fe20007ffe0ff */
[----:B------:R-:W-:Y:S02]  /*21200*/  FADD.FTZ R2, R167, R2 ;  /* 0x00000002a7027221 */ /* 0x000fe40000010000 */
[----:B------:R-:W-:Y:S01]  /*21210*/  FADD.FTZ R251, R166, R251 ;  /* 0x000000fba6fb7221 */ /* 0x000fe20000010000 */
[----:B------:R-:W-:Y:S02]  /*21220*/  MOV R245, R0 ;  /* 0x0000000000f57202 */ /* 0x000fe40000000f00 */
[----:B------:R1:W-:Y:S01]  /*21230*/  STL [R1+0x8], R2 ;  /* 0x0000080201007387 */ /* 0x0003e20000100800 */
[----:B------:R-:W-:Y:S01]  /*21240*/  MOV R0, R3 ;  /* 0x0000000300007202 */ /* 0x000fe20000000f00 */
[----:B------:R-:W-:-:S05]  /*21250*/  @P0 BRA `(.L_x_2915) ;  /* 0xffffc0d000000947 */ /* 0x000fca000383ffff */
.L_x_2906:
        /* <DEDUP_REMOVED lines=10> */
[----:B------:R-:W2:Y:S04]  /*21300*/  LDL R4, [R1+0x8] ;  /* 0x0000080001047983 */ /* 0x000ea80000100800 */
[----:B--2---:R2:W3:Y:S02]  /*21310*/  SHFL.BFLY PT, R6, R4, 0x2, 0x1f ;  /* 0x0c401f0004067f89 */ /* 0x0044e400000e0000 */
.L_x_2929:
[----:B--2---:R-:W2:Y:S02]  /*21320*/  LDL.LU R4, [R1+0x8] ;  /* 0x0000080001047983 */ /* 0x004ea40000300800 */
[----:B--23--:R-:W-:Y:S01]  /*21330*/  FADD.FTZ R7, R6, R4 ;  /* 0x0000000406077221 */ /* 0x00cfe20000010000 */
[----:B------:R-:W-:Y:S05]  /*21340*/  BRA.DIV ~URZ, `(.L_x_2917) ;  /* 0x00001f227f007947 */ /* 0x000fea000b800000 */
[----:B------:R-:W2:Y:S04]  /*21350*/  SHFL.BFLY PT, R10, R251, 0x2, 0x1f ;  /* 0x0c401f00fb0a7f89 */ /* 0x000ea800000e0000 */
[----:B------:R-:W3:Y:S01]  /*21360*/  SHFL.BFLY PT, R0, R7, 0x1, 0x1f ;  /* 0x0c201f0007007f89 */ /* 0x000ee200000e0000 */
[----:B--2---:R-:W-:-:S02]  /*21370*/  FADD.FTZ R10, R10, R251 ;  /* 0x000000fb0a0a7221 */ /* 0x004fc40000010000 */
[----:B---3--:R-:W-:-:S03]  /*21380*/  FADD.FTZ R11, R7, R0 ;  /* 0x00000000070b7221 */ /* 0x008fc60000010000 */
[----:B------:R2:W3:Y:S04]  /*21390*/  SHFL.BFLY PT, R6, R10, 0x1, 0x1f ;  /* 0x0c201f000a067f89 */ /* 0x0004e800000e0000 */
.L_x_2930:
        /* <DEDUP_REMOVED lines=330> */
.L_x_2919:
[----:B------:R-:W-:Y:S02]  /*22840*/  ULDC.64 UR4, c[0x0][0x118] ;  /* 0x0000460000047ab9 */ /* 0x000fe40000000a00 */
[----:B------:R-:W2:Y:S04]  /*22850*/  LD.E R2, [R8.64+0x60] ;  /* 0x0000600408027980 */ /* 0x000ea8000c101900 */
[----:B------:R-:W3:Y:S01]  /*22860*/  LD.E R244, [R8.64+0xb4] ;  /* 0x0000b40408f47980 */ /* 0x000ee2000c101900 */
[----:B--2---:R-:W-:-:S04]  /*22870*/  IMAD R3, R2, R240, R239 ;  /* 0x000000f002037224 */ /* 0x004fc800078e02ef */
[----:B---3--:R-:W-:Y:S02]  /*22880*/  IMAD R244, R244, R3, RZ ;  /* 0x00000003f4f47224 */ /* 0x008fe400078e02ff */
.L_x_2920:
[----:B------:R-:W-:Y:S05]  /*22890*/  BSYNC B0 ;  /* 0x0000000000007941 */ /* 0x000fea0003800000 */
.L_x_2918:
        /* <DEDUP_REMOVED lines=52> */
.L_x_2922:
[----:B--234-:R-:W-:Y:S05]  /*22be0*/  BSYNC B0 ;  /* 0x0000000000007941 */ /* 0x01cfea0003800000 */
.L_x_2921:
        /* <DEDUP_REMOVED lines=37> */
.L_x_2924:
[----:B------:R-:W-:Y:S05]  /*22e40*/  BSYNC B0 ;  /* 0x0000000000007941 */ /* 0x000fea0003800000 */
.L_x_2923:
        /* <DEDUP_REMOVED lines=19> */
.L_x_2926:
[----:B------:R-:W-:Y:S05]  /*22f80*/  BSYNC B0 ;  /* 0x0000000000007941 */ /* 0x000fea0003800000 */
.L_x_2925:
        /* <DEDUP_REMOVED lines=19> */
.L_x_2928:
[----:B------:R-:W-:Y:S05]  /*230c0*/  BSYNC B0 ;  /* 0x0000000000007941 */ /* 0x000fea0003800000 */
.L_x_2927:
[----:B------:R-:W-:Y:S01]  /*230d0*/  IADD3 R0, R3, 0x30, RZ ;  /* 0x0000003003007810 */ /* 0x000fe20007ffe0ff */
[----:B------:R-:W-:-:S03]  /*230e0*/  IMAD.MOV.U32 R239, RZ, RZ, 0x0 ;  /* 0x00000000ffef7424 */ /* 0x000fc600078e00ff */
[----:B------:R-:W-:-:S13]  /*230f0*/  ISETP.GE.AND P0, PT, R0, R241, PT ;  /* 0x000000f10000720c */ /* 0x000fda0003f06270 */
[----:B------:R-:W-:Y:S05]  /*23100*/  @P0 RET.REL.NODEC R238 `(_ZN5flash24flash_fwd_splitkv_kernelI23Flash_fwd_kernel_traitsILi256ELi64ELi64ELi4ELb0ELb0EN7cutlass10bfloat16_tE19Flash_kernel_traitsILi256ELi64ELi64ELi4ES3_EELb1ELb0ELb0ELb0ELb1ELb1ELb0ELb1EEEvNS_16Flash_fwd_paramsE) ;  /* 0xfffdcef0ee000950 */ /* 0x000fea0003c3ffff */
        /* <DEDUP_REMOVED lines=16> */
[----:B------:R-:W-:Y:S05]  /*23210*/  RET.REL.NODEC R238 `(_ZN5flash24flash_fwd_splitkv_kernelI23Flash_fwd_kernel_traitsILi256ELi64ELi64ELi4ELb0ELb0EN7cutlass10bfloat16_tE19Flash_kernel_traitsILi256ELi64ELi64ELi4ES3_EELb1ELb0ELb0ELb0ELb1ELb1ELb0ELb1EEEvNS_16Flash_fwd_paramsE) ;  /* 0xfffdcde0ee007950 */ /* 0x000fea0003c3ffff */
.L_x_2916:
[----:B------:R2:W5:Y:S01]  /*23220*/  LDL R7, [R1+0x8] ;  /* 0x0000080001077983 */ /* 0x0005620000100800 */
[----:B------:R-:W-:-:S02]  /*23230*/  MOV R6, 0x2 ;  /* 0x0000000200067802 */ /* 0x000fc40000000f00 */
[----:B------:R-:W-:Y:S02]  /*23240*/  MOV R4, 0x23260 ;  /* 0x0002326000047802 */ /* 0x000fe40000000f00 */
[----:B-12--5:R-:W-:Y:S05]  /*23250*/  CALL.REL.NOINC `($__internal_19_$__cuda_sm70_shflsync_bfly_p) ;  /* 0x000000f000007944 */ /* 0x026fea0003c00000 */
[----:B-12---:R-:W-:Y:S05]  /*23260*/  BRA `(.L_x_2929) ;  /* 0xffffe0b000007947 */ /* 0x006fea000383ffff */
.L_x_2917:
[----:B------:R-:W-:Y:S02]  /*23270*/  MOV R6, 0x1 ;  /* 0x0000000100067802 */ /* 0x000fe40000000f00 */
[----:B------:R-:W-:Y:S02]  /*23280*/  MOV R4, 0x232a0 ;  /* 0x000232a000047802 */ /* 0x000fe40000000f00 */
[----:B-1---5:R-:W-:Y:S05]  /*23290*/  CALL.REL.NOINC `($__internal_19_$__cuda_sm70_shflsync_bfly_p) ;  /* 0x000000b000007944 */ /* 0x022fea0003c00000 */
[----:B--2---:R-:W-:Y:S01]  /*232a0*/  FADD.FTZ R11, R7, R6 ;  /* 0x00000006070b7221 */ /* 0x004fe20000010000 */
[----:B-1----:R-:W-:Y:S02]  /*232b0*/  MOV R7, R251 ;  /* 0x000000fb00077202 */ /* 0x002fe40000000f00 */
[----:B------:R-:W-:Y:S02]  /*232c0*/  MOV R6, 0x2 ;  /* 0x0000000200067802 */ /* 0x000fe40000000f00 */
[----:B------:R-:W-:Y:S02]  /*232d0*/  MOV R4, 0x232f0 ;  /* 0x000232f000047802 */ /* 0x000fe40000000f00 */
[----:B------:R-:W-:Y:S05]  /*232e0*/  CALL.REL.NOINC `($__internal_19_$__cuda_sm70_shflsync_bfly_p) ;  /* 0x0000006000007944 */ /* 0x000fea0003c00000 */
[----:B--2---:R-:W-:Y:S01]  /*232f0*/  FADD.FTZ R10, R251, R6 ;  /* 0x00000006fb0a7221 */ /* 0x004fe20000010000 */
[----:B------:R-:W-:Y:S02]  /*23300*/  MOV R6, 0x1 ;  /* 0x0000000100067802 */ /* 0x000fe40000000f00 */
[----:B------:R-:W-:-:S02]  /*23310*/  MOV R4, 0x23340 ;  /* 0x0002334000047802 */ /* 0x000fc40000000f00 */
[----:B-1----:R-:W-:Y:S02]  /*23320*/  MOV R7, R10 ;  /* 0x0000000a00077202 */ /* 0x002fe40000000f00 */
[----:B------:R-:W-:Y:S05]  /*23330*/  CALL.REL.NOINC `($__internal_19_$__cuda_sm70_shflsync_bfly_p) ;  /* 0x0000001000007944 */ /* 0x000fea0003c00000 */
[----:B-12---:R-:W-:Y:S05]  /*23340*/  BRA `(.L_x_2930) ;  /* 0xffffe05000007947 */ /* 0x006fea000383ffff */
        .weak           $__internal_19_$__cuda_sm70_shflsync_bfly_p
        .type           $__internal_19_$__cuda_sm70_shflsync_bfly_p,@function
        .size           $__internal_19_$__cuda_sm70_shflsync_bfly_p,(.L_x_4885 - $__internal_19_$__cuda_sm70_shflsync_bfly_p)
$__internal_19_$__cuda_sm70_shflsync_bfly_p:
[----:B------:R-:W-:Y:S01]  /*23350*/  MOV R12, R4 ;  /* 0x00000004000c7202 */ /* 0x000fe20000000f00 */
[----:B------:R-:W-:Y:S04]  /*23360*/  WARPSYNC R0 ;  /* 0x0000000000007348 */ /* 0x000fe80003800000 */
[----:B------:R-:W-:Y:S01]  /*23370*/  MOV R13, 0x0 ;  /* 0x00000000000d7802 */ /* 0x000fe20000000f00 */
[----:B------:R1:W2:Y:S03]  /*23380*/  SHFL.BFLY PT, R6, R7, R6, R5 ;  /* 0x0c00000607067389 */ /* 0x0002a600000e0005 */
[----:B------:R-:W-:Y:S05]  /*23390*/  RET.REL.NODEC R12 `(_ZN5flash24flash_fwd_splitkv_kernelI23Flash_fwd_kernel_traitsILi256ELi64ELi64ELi4ELb0ELb0EN7cutlass10bfloat16_tE19Flash_kernel_traitsILi256ELi64ELi64ELi4ES3_EELb1ELb0ELb0ELb0ELb1ELb1ELb0ELb1EEEvNS_16Flash_fwd_paramsE) ;  /* 0xfffdcc600c007950 */ /* 0x000fea0003c3ffff */
.L_x_2931:
        /* <DEDUP_REMOVED lines=14> */
.L_x_4885:


//--------------------- .text._ZN5flash24flash_fwd_splitkv_kernelI23Flash_fwd_kernel_traitsILi256ELi64ELi64ELi4ELb0ELb0EN7cutlass10bfloat16_tE19Flash_kernel_traitsILi256ELi64ELi64ELi4ES3_EELb1ELb0ELb1ELb0ELb0ELb0ELb0ELb1EEEvNS_16Flash_fwd_paramsE --------------------------
	.section	.text._ZN5flash24flash_fwd_splitkv_kernelI23Flash_fwd_kernel_traitsILi256ELi64ELi64ELi4ELb0ELb0EN7cutlass10bfloat16_tE19Flash_kernel_traitsILi256ELi64ELi64ELi4ES3_EELb1ELb0ELb1ELb0ELb0ELb0ELb0ELb1EEEvNS_16Flash_fwd_paramsE,"ax",@progbits
	.sectioninfo	@"SHI_REGISTERS=254"
	.align	128
        .global         _ZN5flash24flash_fwd_splitkv_kernelI23Flash_fwd_kernel_traitsILi256ELi64ELi64ELi4ELb0ELb0EN7cutlass10bfloat16_tE19Flash_kernel_traitsILi256ELi64ELi64ELi4ES3_EELb1ELb0ELb1ELb0ELb0ELb0ELb0ELb1EEEvNS_16Flash_fwd_paramsE
        .type           _ZN5flash24flash_fwd_splitkv_kernelI23Flash_fwd_kernel_traitsILi256ELi64ELi64ELi4ELb0ELb0EN7cutlass10bfloat16_tE19Flash_kernel_traitsILi256ELi64ELi64ELi4ES3_EELb1ELb0ELb1ELb0ELb0ELb0ELb0ELb1EEEvNS_16Flash_fwd_paramsE,@function
        .size           _ZN5flash24flash_fwd_splitkv_kernelI23Flash_fwd_kernel_traitsILi256ELi64ELi64ELi4ELb0ELb0EN7cutlass10bfloat16_tE19Flash_kernel_traitsILi256ELi64ELi64ELi4ES3_EELb1ELb0ELb1ELb0ELb0ELb0ELb0ELb1EEEvNS_16Flash_fwd_paramsE,(.L_x_4887 - _ZN5flash24flash_fwd_splitkv_kernelI23Flash_fwd_kernel_traitsILi256ELi64ELi64ELi4ELb0ELb0EN7cutlass10bfloat16_tE19Flash_kernel_traitsILi256ELi64ELi64ELi4ES3_EELb1ELb0ELb1ELb0ELb0ELb0ELb0ELb1EEEvNS_16Flash_fwd_paramsE)
        .other          _ZN5flash24flash_fwd_splitkv_kernelI23Flash_fwd_kernel_traitsILi256ELi64ELi64ELi4ELb0ELb0EN7cutlass10bfloat16_tE19Flash_kernel_traitsILi256ELi64ELi64ELi4ES3_EELb1ELb0ELb1ELb0ELb0ELb0ELb0ELb1EEEvNS_16Flash_fwd_paramsE,@"STO_CUDA_ENTRY STV_DEFAULT"
_ZN5flash24flash_fwd_splitkv_kernelI23Flash_fwd_kernel_traitsILi256ELi64ELi64ELi4ELb0ELb0EN7cutlass10bfloat16_tE19Flash_kernel_traitsILi256ELi64ELi64ELi4ES3_EELb1ELb0ELb1ELb0ELb0ELb0ELb0ELb1EEEvNS_16Flash_fwd_paramsE:
.text._ZN5flash24flash_fwd_splitkv_kernelI23Flash_fwd_kernel_traitsILi256ELi64ELi64ELi4ELb0ELb0EN7cutlass10bfloat16_tE19Flash_kernel_traitsILi256ELi64ELi64ELi4ES3_EELb1ELb0ELb1ELb0ELb0ELb0ELb0ELb1EEEvNS_16Flash_fwd_paramsE:
[----:B------:R-:W-:Y:S02]  /*0000*/  MOV R1, c[0x0][0x28] ;  /* 0x00000a0000017a02 */ /* 0x000fe40000000f00 */
[----:B------:R-:W1:Y:S01]  /*0010*/  S2R R240, SR_CTAID.X ;  /* 0x0000000000f07919 */ /* 0x000e620000002500 */
[----:B------:R-:W-:Y:S01]  /*0020*/  ULDC.64 UR4, c[0x0][0x40] ;  /* 0x0000100000047ab9 */ /* 0x000fe20000000a00 */
[----:B------:R-:W-:Y:S01]  /*0030*/  BSSY B4, `(.L_x_2932) ;  /* 0x0000007000047945 */ /* 0x000fe20003800000 */
[----:B------:R-:W-:Y:S01]  /*0040*/  UIADD3 UR4, UP0, UR4, 0x160, URZ ;  /* 0x0000016004047890 */ /* 0x000fe2000ff1e03f */
[----:B------:R-:W2:Y:S01]  /*0050*/  S2R R239, SR_CTAID.Y ;  /* 0x0000000000ef7919 */ /* 0x000ea20000002600 */
[----:B------:R-:W-:Y:S02]  /*0060*/  MOV R237, 0xa0 ;  /* 0x000000a000ed7802 */ /* 0x000fe40000000f00 */
[----:B------:R-:W-:Y:S01]  /*0070*/  UIADD3.X UR5, URZ, UR5, URZ, UP0, !UPT ;  /* 0x000000053f057290 */ /* 0x000fe200087fe43f */
[----:B------:R-:W3:Y:S06]  /*0080*/  S2R R238, SR_CTAID.Z ;  /* 0x0000000000ee7919 */ /* 0x000eec0000002700 */
[----:B-123--:R-:W-:Y:S05]  /*0090*/  CALL.REL.NOINC `($_ZN5flash24flash_fwd_splitkv_kernelI23Flash_fwd_kernel_traitsILi256ELi64ELi64ELi4ELb0ELb0EN7cutlass10bfloat16_tE19Flash_kernel_traitsILi256ELi64ELi64ELi4ES3_EELb1ELb0ELb1ELb0ELb0ELb0ELb0ELb1EEEvNS_16Flash_fwd_paramsE$_ZN5flash30compute_attn_1rowblock_splitkvI23Flash_fwd_kernel_traitsILi256ELi64ELi64ELi4ELb0ELb0EN7cutlass10bfloat16_tE19Flash_kernel_traitsILi256ELi64ELi64ELi4ES3_EELb1ELb0ELb1ELb0ELb0ELb0ELb0ELb1ENS_16Flash_fwd_paramsEEEvRKT8_iiiii) ;  /* 0x0000002000007944 */ /* 0x00efea0003c00000 */
[----:B------:R-:W-:Y:S05]  /*00a0*/  BSYNC B4 ;  /* 0x0000000000047941 */ /* 0x000fea0003800000 */
.L_x_2932:
[----:B------:R-:W-:Y:S05]  /*00b0*/  EXIT ;  /* 0x000000000000794d */ /* 0x000fea0003800000 */
        .type           $_ZN5flash24flash_fwd_splitkv_kernelI23Flash_fwd_kernel_traitsILi256ELi64ELi64ELi4ELb0ELb0EN7cutlass10bfloat16_tE19Flash_kernel_traitsILi256ELi64ELi64ELi4ES3_EELb1ELb0ELb1ELb0ELb0ELb0ELb0ELb1EEEvNS_16Flash_fwd_paramsE$_ZN5flash30compute_attn_1rowblock_splitkvI23Flash_fwd_kernel_traitsILi256ELi64ELi64ELi4ELb0ELb0EN7cutlass10bfloat16_tE19Flash_kernel_traitsILi256ELi64ELi64ELi4ES3_EELb1ELb0ELb1ELb0ELb0ELb0ELb0ELb1ENS_16Flash_fwd_paramsEEEvRKT8_iiiii,@function
        .size           $_ZN5flash24flash_fwd_splitkv_kernelI23Flash_fwd_kernel_traitsILi256ELi64ELi64ELi4ELb0ELb0EN7cutlass10bfloat16_tE19Flash_kernel_traitsILi256ELi64ELi64ELi4ES3_EELb1ELb0ELb1ELb0ELb0ELb0ELb0ELb1EEEvNS_16Flash_fwd_paramsE$_ZN5flash30compute_attn_1rowblock_splitkvI23Flash_fwd_kernel_traitsILi256ELi64ELi64ELi4ELb0ELb0EN7cutlass10bfloat16_tE19Flash_kernel_traitsILi256ELi64ELi64ELi4ES3_EELb1ELb0ELb1ELb0ELb0ELb0ELb0ELb1ENS_16Flash_fwd_paramsEEEvRKT8_iiiii,($__internal_20_$__cuda_sm70_shflsync_bfly_p - $_ZN5flash24flash_fwd_splitkv_kernelI23Flash_fwd_kernel_traitsILi256ELi64ELi64ELi4ELb0ELb0EN7cutlass10bfloat16_tE19Flash_kernel_traitsILi256ELi64ELi64ELi4ES3_EELb1ELb0ELb1ELb0ELb0ELb0ELb0ELb1EEEvNS_16Flash_fwd_paramsE$_ZN5flash30compute_attn_1rowblock_splitkvI23Flash_fwd_kernel_traitsILi256ELi64ELi64ELi4ELb0ELb0EN7cutlass10bfloat16_tE19Flash_kernel_traitsILi256ELi64ELi64ELi4ES3_EELb1ELb0ELb1ELb0ELb0ELb0ELb0ELb1ENS_16Flash_fwd_paramsEEEvRKT8_iiiii)
$_ZN5flash24flash_fwd_splitkv_kernelI23Flash_fwd_kernel_traitsILi256ELi64ELi64ELi4ELb0ELb0EN7cutlass10bfloat16_tE19Flash_kernel_traitsILi256ELi64ELi64ELi4ES3_EELb1ELb0ELb1ELb0ELb0ELb0ELb0ELb1EEEvNS_16Flash_fwd_paramsE$_ZN5flash30compute_attn_1rowblock_splitkvI23Flash_fwd_kernel_traitsILi256ELi64ELi64ELi4ELb0ELb0EN7cutlass10bfloat16_tE19Flash_kernel_traitsILi256ELi64ELi64ELi4ES3_EELb1ELb0ELb1ELb0ELb0ELb0ELb0ELb1ENS_16Flash_fwd_paramsEEEvRKT8_iiiii:
        /* <DEDUP_REMOVED lines=20> */
.L_x_2934:
[----:B------:R-:W-:Y:S05]  /*0200*/  BSYNC B0 ;  /* 0x0000000000007941 */ /* 0x000fea0003800000 */
.L_x_2933:
        /* <DEDUP_REMOVED lines=17> */
.L_x_2936:
[----:B------:R4:W5:Y:S02]  /*0320*/  LD.E R61, [R10.64+0xb8] ;  /* 0x0000b8060a3d7980 */ /* 0x000964000c101900 */
.L_x_2937:
[----:B------:R-:W-:Y:S05]  /*0330*/  BSYNC B0 ;  /* 0x0000000000007941 */ /* 0x000fea0003800000 */
.L_x_2935:
        /* <DEDUP_REMOVED lines=10> */
.L_x_2939:
[----:B------:R-:W2:Y:S01]  /*03e0*/  LD.E.64 R2, [R10.64+0x108] ;  /* 0x000108060a027980 */ /* 0x000ea2000c101b00 */
[----:B------:R-:W-:Y:S01]  /*03f0*/  BSSY B0, `(.L_x_2941) ;  /* 0x0000006000007945 */ /* 0x000fe20003800000 */
[----:B------:R-:W-:Y:S01]  /*0400*/  IMAD.MOV.U32 R54, RZ, RZ, RZ ;  /* 0x000000ffff367224 */ /* 0x000fe200078e00ff */
[----:B--2---:R-:W-:-:S04]  /*0410*/  ISETP.NE.U32.AND P0, PT, R2, RZ, PT ;  /* 0x000000ff0200720c */ /* 0x004fc80003f05070 */
[----:B------:R-:W-:-:S13]  /*0420*/  ISETP.NE.AND.EX P0, PT, R3, RZ, PT, P0 ;  /* 0x000000ff0300720c */ /* 0x000fda0003f05300 */
[----:B------:R-:W-:Y:S05]  /*0430*/  @!P0 BRA `(.L_x_2942) ;  /* 0x0000001000008947 */ /* 0x000fea0003800000 */
[----:B------:R2:W5:Y:S02]  /*0440*/  LD.E R54, [R10.64+0xbc] ;  /* 0x0000bc060a367980 */ /* 0x000564000c101900 */
.L_x_2942:
[----:B------:R-:W-:Y:S05]  /*0450*/  BSYNC B0 ;  /* 0x0000000000007941 */ /* 0x000fea0003800000 */
.L_x_2941:
[----:B-----5:R-:W-:Y:S02]  /*0460*/  IADD3 R54, R61, R54, RZ ;  /* 0x000000363d367210 */ /* 0x020fe40007ffe0ff */
.L_x_2940:
[----:B------:R-:W-:Y:S05]  /*0470*/  BSYNC B1 ;  /* 0x0000000000017941 */ /* 0x000fea0003800000 */
.L_x_2938:
[----:B------:R-:W-:Y:S01]  /*0480*/  IMAD.SHL.U32 R53, R240, 0x40, RZ ;  /* 0x00000040f0357824 */ /* 0x000fe200078e00ff */
[----:B------:R-:W-:Y:S01]  /*0490*/  MOV R2, R237 ;  /* 0x000000ed00027202 */ /* 0x000fe20000000f00 */
[----:B------:R-:W-:-:S03]  /*04a0*/  IMAD.MOV.U32 R3, RZ, RZ, 0x0 ;  /* 0x00000000ff037424 */ /* 0x000fc600078e00ff */
[----:B------:R-:W-:-:S13]  /*04b0*/  ISETP.GT.AND P0, PT, R241, R53, PT ;  /* 0x00000035f100720c */ /* 0x000fda0003f04270 */
[----:B------:R-:W-:Y:S05]  /*04c0*/  @!P0 RET.REL.NODEC R2 `(_ZN5flash24flash_fwd_splitkv_kernelI23Flash_fwd_kernel_traitsILi256ELi64ELi64ELi4ELb0ELb0EN7cutlass10bfloat16_tE19Flash_kernel_traitsILi256ELi64ELi64ELi4ES3_EELb1ELb0ELb1ELb0ELb0ELb0ELb0ELb1EEEvNS_16Flash_fwd_paramsE) ;  /* 0xfffffb3002008950 */ /* 0x000fea0003c3ffff */
        /* <DEDUP_REMOVED lines=21> */
[----:B---3--:R1:W3:Y:S04]  /*0620*/  LD.E.64 R4, [R10.64+0x88] ;  /* 0x000088060a047980 */ /* 0x0082e8000c101b00 */
[----:B------:R1:W4:Y:S04]  /*0630*/  LD.E.64 R14, [R10.64+0x90] ;  /* 0x000090060a0e7980 */ /* 0x000328000c101b00 */
[----:B--2---:R1:W2:Y:S04]  /*0640*/  LD.E R12, [R10.64+0x60] ;  /* 0x000060060a0c7980 */ /* 0x0042a8000c101900 */
[----:B------:R1:W2:Y:S04]  /*0650*/  @!P0 LD.E.64 R20, [R10.64+0x80] ;  /* 0x000080060a148980 */ /* 0x0002a8000c101b00 */
[----:B------:R1:W4:Y:S04]  /*0660*/  LD.E R7, [R10.64+0xb4] ;  /* 0x0000b4060a077980 */ /* 0x000328000c101900 */
[----:B------:R1:W5:Y:S04]  /*0670*/  LD.E R0, [R10.64+0xc0] ;  /* 0x0000c0060a007980 */ /* 0x000368000c101900 */
[----:B------:R1:W5:Y:S04]  /*0680*/  LD.E.64 R2, [R10.64+0x70] ;  /* 0x000070060a027980 */ /* 0x000368000c101b00 */
[----:B-1----:R-:W5:Y:S01]  /*0690*/  LD.E.64 R10, [R10.64+0xa0] ;  /* 0x0000a0060a0a7980 */ /* 0x002f62000c101b00 */
[----:B------:R-:W-:-:S04]  /*06a0*/  SHF.R.S32.HI R6, RZ, 0x1f, R58 ;  /* 0x0000001fff067819 */ /* 0x000fc8000001143a */
[----:B------:R-:W-:-:S04]  /*06b0*/  LEA.HI R6, R6, R58, RZ, 0x3 ;  /* 0x0000003a06067211 */ /* 0x000fc800078f18ff */
[----:B------:R-:W-:Y:S02]  /*06c0*/  LOP3.LUT R8, R6, 0xfffffff8, RZ, 0xc0, !PT ;  /* 0xfffffff806087812 */ /* 0x000fe400078ec0ff */
[----:B------:R-:W-:-:S03]  /*06d0*/  @!P0 SHF.R.S32.HI R16, RZ, 0x1f, R239 ;  /* 0x0000001fff108819 */ /* 0x000fc600000114ef */
[----:B------:R-:W-:-:S04]  /*06e0*/  IMAD.IADD R58, R58, 0x1, -R8 ;  /* 0x000000013a3a7824 */ /* 0x000fc800078e0a08 */
[----:B------:R-:W-:Y:S01]  /*06f0*/  IMAD.SHL.U32 R8, R58, 0x8, RZ ;  /* 0x000000083a087824 */ /* 0x000fe200078e00ff */
[----:B------:R-:W-:Y:S01]  /*0700*/  SHF.R.S32.HI R6, RZ, 0x3, R6 ;  /* 0x00000003ff067819 */ /* 0x000fe20000011406 */
[----:B------:R-:W-:Y:S01]  /*0710*/  IMAD.IADD R241, R241, 0x1, -R53 ;  /* 0x00000001f1f17824 */ /* 0x000fe200078e0a35 */
[----:B------:R-:W-:Y:S01]  /*0720*/  BSSY B0, `(.L_x_2944) ;  /* 0x000002c000007945 */ /* 0x000fe20003800000 */
[-C--:B---3--:R-:W-:Y:S02]  /*0730*/  @P0 IMAD R17, R5, R242.reuse, RZ ;  /* 0x000000f205110224 */ /* 0x088fe400078e02ff */
[----:B------:R-:W-:-:S04]  /*0740*/  @P0 IMAD.WIDE.U32 R18, R4, R242, RZ ;  /* 0x000000f204120225 */ /* 0x000fc800078e00ff */
[-C--:B--2---:R-:W-:Y:S02]  /*0750*/  @!P0 IMAD R9, R21, R239.reuse, RZ ;  /* 0x000000ef15098224 */ /* 0x084fe400078e02ff */
[----:B------:R-:W-:-:S04]  /*0760*/  @!P0 IMAD.WIDE.U32 R22, R20, R239, RZ ;  /* 0x000000ef14168225 */ /* 0x000fc800078e00ff */
        /* <DEDUP_REMOVED lines=17> */
[C---:B------:R-:W-:Y:S01]  /*0880*/  IADD3 R18, R8.reuse, 0x40, RZ ;  /* 0x0000004008127810 */ /* 0x040fe20007ffe0ff */
[----:B------:R-:W-:Y:S01]  /*0890*/  IMAD R53, R7, R12, R53 ;  /* 0x0000000c07357224 */ /* 0x000fe200078e0235 */
[----:B------:R-:W-:Y:S02]  /*08a0*/  SHF.R.S32.HI R12, RZ, 0x1f, R6 ;  /* 0x0000001fff0c7819 */ /* 0x000fe40000011406 */
[C---:B------:R-:W-:Y:S02]  /*08b0*/  IADD3 R17, R8.reuse, 0x80, RZ ;  /* 0x0000008008117810 */ /* 0x040fe40007ffe0ff */
[----:B------:R-:W-:Y:S02]  /*08c0*/  IADD3 R16, R8, 0xc0, RZ ;  /* 0x000000c008107810 */ /* 0x000fe40007ffe0ff */
[----:B------:R-:W-:Y:S01]  /*08d0*/  IADD3 R21, R239, R20, RZ ;  /* 0x00000014ef157210 */ /* 0x000fe20007ffe0ff */
[----:B------:R-:W-:Y:S05]  /*08e0*/  @P0 BRA `(.L_x_2945) ;  /* 0x000000f000000947 */ /* 0x000fea0003800000 */
[----:B------:R-:W-:Y:S01]  /*08f0*/  IMAD R7, R5, R6, RZ ;  /* 0x0000000605077224 */ /* 0x000fe200078e02ff */
[-C--:B-----5:R-:W-:Y:S01]  /*0900*/  ISETP.GE.AND P4, PT, R8, R0.reuse, PT ;  /* 0x000000000800720c */ /* 0x0a0fe20003f86270 */
[----:B------:R-:W-:Y:S01]  /*0910*/  IMAD.MOV.U32 R20, RZ, RZ, R238 ;  /* 0x000000ffff147224 */ /* 0x000fe200078e00ee */
[----:B------:R-:W-:Y:S01]  /*0920*/  ISETP.GE.AND P3, PT, R18, R0, PT ;  /* 0x000000001200720c */ /* 0x000fe20003f66270 */
        /* <DEDUP_REMOVED lines=11> */
.L_x_2945:
[----:B------:R-:W-:Y:S05]  /*09e0*/  BSYNC B0 ;  /* 0x0000000000007941 */ /* 0x000fea0003800000 */
.L_x_2944:
        /* <DEDUP_REMOVED lines=22> */
.L_x_2947:
[----:B------:R-:W-:Y:S05]  /*0b50*/  BSYNC B0 ;  /* 0x0000000000007941 */ /* 0x000fea0003800000 */
.L_x_2946:
        /* <DEDUP_REMOVED lines=22> */
.L_x_2949:
[----:B------:R-:W-:Y:S05]  /*0cc0*/  BSYNC B0 ;  /* 0x0000000000007941 */ /* 0x000fea0003800000 */
.L_x_2948:
        /* <DEDUP_REMOVED lines=21> */
.L_x_2951:
[----:B------:R-:W-:Y:S05]  /*0e20*/  BSYNC B0 ;  /* 0x0000000000007941 */ /* 0x000fea0003800000 */
.L_x_2950:
[----:B------:R-:W-:-:S04]  /*0e30*/  ISETP.NE.AND P4, PT, R58, RZ, PT ;  /* 0x000000ff3a00720c */ /* 0x000fc80003f85270 */
[-C--:B------:R-:W-:Y:S02]  /*0e40*/  ISETP.GE.OR P3, PT, R6, R241.reuse, P4 ;  /* 0x000000f10600720c */ /* 0x080fe40002766670 */
[-C--:B------:R-:W-:Y:S02]  /*0e50*/  ISETP.GE.OR P2, PT, R15, R241.reuse, P4 ;  /* 0x000000f10f00720c */ /* 0x080fe40002746670 */
[-C--:B------:R-:W-:Y:S02]  /*0e60*/  ISETP.GE.OR P1, PT, R14, R241.reuse, P4 ;  /* 0x000000f10e00720c */ /* 0x080fe40002726670 */
[----:B------:R-:W-:Y:S02]  /*0e70*/  IADD3 R6, P0, R53, R6, RZ ;  /* 0x0000000635067210 */ /* 0x000fe40007f1e0ff */
[----:B------:R-:W-:Y:S02]  /*0e80*/  ISETP.GE.OR P4, PT, R13, R241, P4 ;  /* 0x000000f10d00720c */ /* 0x000fe40002786670 */
[----:B------:R-:W-:-:S02]  /*0e90*/  LEA.HI.X.SX32 R12, R53, R12, 0x1, P0 ;  /* 0x0000000c350c7211 */ /* 0x000fc400000f0eff */
[C---:B--2--5:R-:W-:Y:S01]  /*0ea0*/  LEA R2, P0, R6.reuse, R10, 0x2 ;  /* 0x0000000a06027211 */ /* 0x064fe200078010ff */
[----:B------:R-:W-:Y:S02]  /*0eb0*/  @!P3 IMAD.MOV.U32 R5, RZ, RZ, 0x7f800000 ;  /* 0x7f800000ff05b424 */ /* 0x000fe400078e00ff */
[----:B------:R-:W-:Y:S01]  /*0ec0*/  @!P2 IMAD.MOV.U32 R4, RZ, RZ, 0x7f800000 ;  /* 0x7f800000ff04a424 */ /* 0x000fe200078e00ff */
[----:B------:R-:W-:Y:S01]  /*0ed0*/  LEA.HI.X R3, R6, R11, R12, 0x2, P0 ;  /* 0x0000000b06037211 */ /* 0x000fe200000f140c */
[----:B------:R-:W-:-:S04]  /*0ee0*/  @!P1 IMAD.MOV.U32 R0, RZ, RZ, 0x7f800000 ;  /* 0x7f800000ff009424 */ /* 0x000fc800078e00ff */
[----:B------:R2:W-:Y:S04]  /*0ef0*/  @!P3 ST.E [R2.64], R5 ;  /* 0x000000050200b985 */ /* 0x0005e8000c101906 */
[----:B------:R3:W-:Y:S04]  /*0f00*/  @!P2 ST.E [R2.64+0x40], R4 ;  /* 0x000040040200a985 */ /* 0x0007e8000c101906 */
[----:B------:R4:W-:Y:S01]  /*0f10*/  @!P1 ST.E [R2.64+0x80], R0 ;  /* 0x0000800002009985 */ /* 0x0009e2000c101906 */
[----:B--2---:R-:W-:Y:S02]  /*0f20*/  IMAD.MOV.U32 R5, RZ, RZ, 0x0 ;  /* 0x00000000ff057424 */ /* 0x004fe400078e00ff */
[----:B---3--:R-:W-:-:S04]  /*0f30*/  IMAD.MOV.U32 R4, RZ, RZ, R237 ;  /* 0x000000ffff047224 */ /* 0x008fc800078e00ed */
[----:B----4-:R-:W-:Y:S05]  /*0f40*/  @P4 RET.REL.NODEC R4 `(_ZN5flash24flash_fwd_splitkv_kernelI23Flash_fwd_kernel_traitsILi256ELi64ELi64ELi4ELb0ELb0EN7cutlass10bfloat16_tE19Flash_kernel_traitsILi256ELi64ELi64ELi4ES3_EELb1ELb0ELb1ELb0ELb0ELb0ELb0ELb1EEEvNS_16Flash_fwd_paramsE) ;  /* 0xfffff0b004004950 */ /* 0x010fea0003c3ffff */
[----:B------:R-:W-:-:S05]  /*0f50*/  MOV R0, 0x7f800000 ;  /* 0x7f80000000007802 */ /* 0x000fca0000000f00 */
[----:B------:R2:W-:Y:S02]  /*0f60*/  ST.E [R2.64+0xc0], R0 ;  /* 0x0000c00002007985 */ /* 0x0005e4000c101906 */
[----:B--2---:R-:W-:Y:S02]  /*0f70*/  MOV R2, R237 ;  /* 0x000000ed00027202 */ /* 0x004fe40000000f00 */
[----:B------:R-:W-:-:S04]  /*0f80*/  MOV R3, 0x0 ;  /* 0x0000000000037802 */ /* 0x000fc80000000f00 */
[----:B------:R-:W-:Y:S05]  /*0f90*/  RET.REL.NODEC R2 `(_ZN5flash24flash_fwd_splitkv_kernelI23Flash_fwd_kernel_traitsILi256ELi64ELi64ELi4ELb0ELb0EN7cutlass10bfloat16_tE19Flash_kernel_traitsILi256ELi64ELi64ELi4ES3_EELb1ELb0ELb1ELb0ELb0ELb0ELb0ELb1EEEvNS_16Flash_fwd_paramsE) ;  /* 0xfffff06002007950 */ /* 0x000fea0003c3ffff */
.L_x_2943:
        /* <DEDUP_REMOVED lines=28> */
[----:B---3--:R-:W3:Y:S01]  /*1160*/  LD.E.64 R18, [R10.64+0x20] ;  /* 0x000020060a127980 */ /* 0x008ee2000c101b00 */
[----:B------:R-:W-:-:S03]  /*1170*/  IABS R3, R2 ;  /* 0x0000000200037213 */ /* 0x000fc60000000000 */
[----:B------:R-:W3:Y:S04]  /*1180*/  LD.E.64 R50, [R10.64+0x38] ;  /* 0x000038060a327980 */ /* 0x000ee8000c101b00 */
[----:B-----5:R-:W3:Y:S04]  /*1190*/  LD.E.64 R14, [R10.64+0x50] ;  /* 0x000050060a0e7980 */ /* 0x020ee8000c101b00 */
        /* <DEDUP_REMOVED lines=43> */
[----:B------:R-:W-:Y:S01]  /*1450*/  ISETP.GT.U32.AND P1, PT, R8, R0, PT ;  /* 0x000000000800720c */ /* 0x000fe20003f24070 */
[----:B------:R-:W-:-:S12]  /*1460*/  IMAD.MOV R9, RZ, RZ, -R9 ;  /* 0x000000ffff097224 */ /* 0x000fd800078e0a09 */
        /* <DEDUP_REMOVED lines=9> */
[----:B------:R-:W-:Y:S02]  /*1500*/  @!P0 IMAD.MOV R16, RZ, RZ, -R16 ;  /* 0x000000ffff108224 */ /* 0x000fe400078e0a10 */
[----:B------:R-:W-:-:S04]  /*1510*/  @!P1 LOP3.LUT R16, RZ, R6, RZ, 0x33, !PT ;  /* 0x00000006ff109212 */ /* 0x000fc800078e33ff */
[----:B------:R-:W-:Y:S02]  /*1520*/  SHF.R.S32.HI R8, RZ, 0x1f, R16 ;  /* 0x0000001fff087819 */ /* 0x000fe40000011410 */
[----:B---3--:R-:W-:Y:S01]  /*1530*/  SHF.R.S32.HI R0, RZ, 0x1f, R3 ;  /* 0x0000001fff007819 */ /* 0x008fe20000011403 */
[----:B------:R-:W-:-:S04]  /*1540*/  IMAD R7, R19, R3, RZ ;  /* 0x0000000313077224 */ /* 0x000fc800078e02ff */
[C---:B------:R-:W-:Y:S02]  /*1550*/  IMAD R7, R18.reuse, R0, R7 ;  /* 0x0000000012077224 */ /* 0x040fe400078e0207 */
[----:B------:R-:W-:-:S05]  /*1560*/  IMAD.WIDE.U32 R18, R18, R3, RZ ;  /* 0x0000000312127225 */ /* 0x000fca00078e00ff */
[----:B------:R-:W-:Y:S01]  /*1570*/  IADD3 R19, R19, R7, RZ ;  /* 0x0000000713137210 */ /* 0x000fe20007ffe0ff */
[----:B------:R-:W-:-:S04]  /*1580*/  IMAD R7, R51, R17, RZ ;  /* 0x0000001133077224 */ /* 0x000fc800078e02ff */
[----:B------:R-:W-:Y:S02]  /*1590*/  IMAD R7, R50, R9, R7 ;  /* 0x0000000932077224 */ /* 0x000fe400078e0207 */
[----:B------:R-:W-:-:S05]  /*15a0*/  IMAD.WIDE.U32 R18, R17, R50, R18 ;  /* 0x0000003211127225 */ /* 0x000fca00078e0012 */
[----:B------:R-:W-:Y:S01]  /*15b0*/  IADD3 R19, R19, R7, RZ ;  /* 0x0000000713137210 */ /* 0x000fe20007ffe0ff */
[----:B------:R-:W-:Y:S02]  /*15c0*/  IMAD R7, R15, R16, RZ ;  /* 0x000000100f077224 */ /* 0x000fe400078e02ff */
[-C--:B--2---:R-:W-:Y:S02]  /*15d0*/  IMAD R6, R13, R3.reuse, RZ ;  /* 0x000000030d067224 */ /* 0x084fe400078e02ff */
[----:B------:R-:W-:Y:S02]  /*15e0*/  IMAD R7, R14, R8, R7 ;  /* 0x000000080e077224 */ /* 0x000fe400078e0207 */
        /* <DEDUP_REMOVED lines=8> */
.L_x_2953:
        /* <DEDUP_REMOVED lines=31> */
[----:B---3--:R-:W-:Y:S02]  /*1860*/  @!P4 IMAD R2, R23, R15, RZ ;  /* 0x0000000f1702c224 */ /* 0x008fe400078e02ff */
        /* <DEDUP_REMOVED lines=13> */
[----:B------:R-:W-:Y:S01]  /*1940*/  @!P4 MOV R14, R22 ;  /* 0x00000016000ec202 */ /* 0x000fe20000000f00 */
[----:B------:R-:W-:Y:S01]  /*1950*/  @!P4 IMAD R8, R49, R16, RZ ;  /* 0x000000103108c224 */ /* 0x000fe200078e02ff */
[----:B------:R-:W-:Y:S01]  /*1960*/  @!P4 SHF.R.S32.HI R0, RZ, 0x1f, R16 ;  /* 0x0000001fff00c819 */ /* 0x000fe20000011410 */
[----:B------:R-:W-:Y:S01]  /*1970*/  IMAD R12, R51, R2, RZ ;  /* 0x00000002330c7224 */ /* 0x000fe200078e02ff */
[----:B------:R-:W-:Y:S01]  /*1980*/  SHF.R.S32.HI R9, RZ, 0x1f, R2 ;  /* 0x0000001fff097819 */ /* 0x000fe20000011402 */
[----:B------:R-:W-:Y:S01]  /*1990*/  IMAD.MOV.U32 R24, RZ, RZ, R14 ;  /* 0x000000ffff187224 */ /* 0x000fe200078e000e */
[----:B------:R-:W-:Y:S01]  /*19a0*/  MOV R25, R13 ;  /* 0x0000000d00197202 */ /* 0x000fe20000000f00 */
[----:B------:R-:W-:Y:S01]  /*19b0*/  @!P4 IMAD R0, R0, R48, R8 ;  /* 0x000000300000c224 */ /* 0x000fe200078e0208 */
[----:B------:R-:W-:Y:S01]  /*19c0*/  @P2 IADD3 R6, R6, 0x1, RZ ;  /* 0x0000000106062810 */ /* 0x000fe20007ffe0ff */
[----:B------:R-:W-:Y:S01]  /*19d0*/  @!P4 IMAD.WIDE.U32 R22, R48, R16, RZ ;  /* 0x000000103016c225 */ /* 0x000fe200078e00ff */
[----:B------:R-:W-:-:S03]  /*19e0*/  @P4 IADD3 R16, R16, R17, RZ ;  /* 0x0000001110104210 */ /* 0x000fc60007ffe0ff */
[----:B------:R-:W-:Y:S02]  /*19f0*/  IMAD R12, R9, R50, R12 ;  /* 0x00000032090c7224 */ /* 0x000fe400078e020c */
[----:B------:R-:W-:-:S04]  /*1a00*/  IMAD.WIDE.U32 R24, R50, R2, R24 ;  /* 0x0000000232187225 */ /* 0x000fc800078e0018 */
[----:B------:R-:W-:Y:S01]  /*1a10*/  @!P4 IMAD.IADD R23, R23, 0x1, R0 ;  /* 0x000000011717c824 */ /* 0x000fe200078e0200 */
[----:B------:R-:W-:Y:S01]  /*1a20*/  @!P4 SHF.R.S32.HI R0, RZ, 0x1f, R15 ;  /* 0x0000001fff00c819 */ /* 0x000fe2000001140f */
[----:B------:R-:W-:Y:S01]  /*1a30*/  @!P1 IMAD.MOV R6, RZ, RZ, -R6 ;  /* 0x000000ffff069224 */ /* 0x000fe200078e0a06 */
[----:B------:R-:W-:Y:S01]  /*1a40*/  @!P0 LOP3.LUT R6, RZ, R7, RZ, 0x33, !PT ;  /* 0x00000007ff068212 */ /* 0x000fe200078e33ff */
[----:B------:R-:W-:Y:S01]  /*1a50*/  @!P4 IMAD R3, R21, R15, RZ ;  /* 0x0000000f1503c224 */ /* 0x000fe200078e02ff */
[----:B------:R-:W-:Y:S02]  /*1a60*/  IADD3 R13, R25, R12, RZ ;  /* 0x0000000c190d7210 */ /* 0x000fe40007ffe0ff */
[----:B------:R-:W-:Y:S01]  /*1a70*/  MOV R12, R24 ;  /* 0x00000018000c7202 */ /* 0x000fe20000000f00 */
[----:B------:R-:W-:Y:S01]  /*1a80*/  @!P4 IMAD R0, R20, R0, R3 ;  /* 0x000000001400c224 */ /* 0x000fe200078e0203 */
[----:B------:R-:W-:Y:S01]  /*1a90*/  SHF.R.S32.HI R8, RZ, 0x1f, R6 ;  /* 0x0000001fff087819 */ /* 0x000fe20000011406 */
[----:B------:R-:W-:-:S02]  /*1aa0*/  @P4 IMAD R21, R49, R16, RZ ;  /* 0x0000001031154224 */ /* 0x000fc400078e02ff */
[----:B------:R-:W-:Y:S02]  /*1ab0*/  IMAD R3, R19, R6, RZ ;  /* 0x0000000613037224 */ /* 0x000fe400078e02ff */
[----:B------:R-:W-:-:S04]  /*1ac0*/  @P4 IMAD.WIDE.U32 R16, R48, R16, RZ ;  /* 0x0000001030104225 */ /* 0x000fc800078e00ff */
[----:B------:R-:W-:Y:S01]  /*1ad0*/  @!P4 IMAD.WIDE.U32 R22, R20, R15, R22 ;  /* 0x0000000f1416c225 */ /* 0x000fe200078e0016 */
[----:B------:R-:W-:-:S03]  /*1ae0*/  @P4 IADD3 R21, R17, R21, RZ ;  /* 0x0000001511154210 */ /* 0x000fc60007ffe0ff */
        /* <DEDUP_REMOVED lines=9> */
.L_x_2954:
[----:B-1----:R-:W-:Y:S05]  /*1b80*/  BSYNC B0 ;  /* 0x0000000000007941 */ /* 0x002fea0003800000 */
.L_x_2952:
        /* <DEDUP_REMOVED lines=11> */
[----:B------:R-:W-:-:S05]  /*1c40*/  LOP3.LUT R18, R22, 0xfffffff0, RZ, 0xc0, !PT ;  /* 0xfffffff016127812 */ /* 0x000fca00078ec0ff */
[----:B------:R-:W-:Y:S01]  /*1c50*/  IMAD.IADD R18, R58, 0x1, -R18 ;  /* 0x000000013a127824 */ /* 0x000fe200078e0a12 */
[----:B------:R-:W-:-:S04]  /*1c60*/  LEA.HI R160, R52, R58, RZ, 0x3 ;  /* 0x0000003a34a07211 */ /* 0x000fc800078f18ff */
[----:B-1----:R-:W-:Y:S02]  /*1c70*/  SHF.R.S32.HI R4, RZ, 0x1f, R18 ;  /* 0x0000001fff047819 */ /* 0x002fe40000011412 */
[----:B------:R-:W-:Y:S02]  /*1c80*/  LOP3.LUT R55, R160, 0xfffffff8, RZ, 0xc0, !PT ;  /* 0xfffffff8a0377812 */ /* 0x000fe400078ec0ff */
[----:B------:R-:W-:-:S04]  /*1c90*/  LEA.HI R4, R4, R18, RZ, 0x3 ;  /* 0x0000001204047211 */ /* 0x000fc800078f18ff */
[----:B------:R-:W-:Y:S01]  /*1ca0*/  LOP3.LUT R5, R4, 0xfffffff8, RZ, 0xc0, !PT ;  /* 0xfffffff804057812 */ /* 0x000fe200078ec0ff */
[----:B------:R-:W-:Y:S01]  /*1cb0*/  IMAD.IADD R55, R58, 0x1, -R55 ;  /* 0x000000013a377824 */ /* 0x000fe200078e0a37 */
[----:B------:R-:W-:-:S03]  /*1cc0*/  SHF.R.S32.HI R160, RZ, 0x3, R160 ;  /* 0x00000003ffa07819 */ /* 0x000fc600000114a0 */
[----:B------:R-:W-:Y:S02]  /*1cd0*/  IMAD.IADD R5, R18, 0x1, -R5 ;  /* 0x0000000112057824 */ /* 0x000fe400078e0a05 */
[----:B------:R-:W-:Y:S02]  /*1ce0*/  IMAD.SHL.U32 R18, R55, 0x8, RZ ;  /* 0x0000000837127824 */ /* 0x000fe400078e00ff */
[----:B------:R-:W-:-:S03]  /*1cf0*/  IMAD.SHL.U32 R23, R160, 0x40, RZ ;  /* 0x00000040a0177824 */ /* 0x000fc600078e00ff */
[----:B------:R-:W-:Y:S02]  /*1d00*/  IADD3 R30, P1, R18, R19, RZ ;  /* 0x00000013121e7210 */ /* 0x000fe40007f3e0ff */
[----:B------:R-:W-:Y:S01]  /*1d10*/  SHF.R.S32.HI R19, RZ, 0x1f, R18 ;  /* 0x0000001fff137819 */ /* 0x000fe20000011412 */
[----:B-----5:R-:W-:Y:S01]  /*1d20*/  IMAD R9, R9, R48, RZ ;  /* 0x0000003009097224 */ /* 0x020fe200078e02ff */
[----:B------:R-:W-:Y:S02]  /*1d30*/  SHF.R.S32.HI R56, RZ, 0x4, R22 ;  /* 0x00000004ff387819 */ /* 0x000fe40000011416 */
[----:B------:R-:W-:Y:S01]  /*1d40*/  LOP3.LUT R23, R23, 0x1c0, RZ, 0xc0, !PT ;  /* 0x000001c017177812 */ /* 0x000fe200078ec0ff */
[----:B------:R-:W-:Y:S01]  /*1d50*/  IMAD.X R31, R19, 0x1, R21, P1 ;  /* 0x00000001131f7824 */ /* 0x000fe200008e0615 */
[----:B------:R-:W-:Y:S01]  /*1d60*/  LEA.HI R21, R52, R58, RZ, 0x6 ;  /* 0x0000003a34157211 */ /* 0x000fe200078f30ff */
[C---:B------:R-:W-:Y:S01]  /*1d70*/  IMAD R9, R17.reuse, R49, R9 ;  /* 0x0000003111097224 */ /* 0x040fe200078e0209 */
[----:B------:R-:W-:Y:S01]  /*1d80*/  LEA.HI R22, R22, R56, RZ, 0x1 ;  /* 0x0000003816167211 */ /* 0x000fe200078f08ff */
[----:B------:R-:W-:Y:S01]  /*1d90*/  IMAD.WIDE.U32 R30, R17, R48, R30 ;  /* 0x00000030111e7225 */ /* 0x000fe200078e001e */
[----:B------:R-:W-:-:S02]  /*1da0*/  LOP3.LUT R24, R23, 0x38, R18, 0xf8, !PT ;  /* 0x0000003817187812 */ /* 0x000fc400078ef812 */
[----:B------:R-:W-:Y:S01]  /*1db0*/  SHF.R.U32.HI R23, RZ, 0x3, R23 ;  /* 0x00000003ff177819 */ /* 0x000fe20000011617 */
[----:B------:R-:W-:Y:S01]  /*1dc0*/  IMAD.SHL.U32 R21, R21, 0x8, RZ ;  /* 0x0000000815157824 */ /* 0x000fe200078e00ff */
[----:B------:R-:W-:Y:S01]  /*1dd0*/  LOP3.LUT R22, R22, 0xfffffffe, RZ, 0xc0, !PT ;  /* 0xfffffffe16167812 */ /* 0x000fe200078ec0ff */
[----:B------:R-:W-:Y:S01]  /*1de0*/  IMAD.IADD R31, R31, 0x1, R9 ;  /* 0x000000011f1f7824 */ /* 0x000fe200078e0209 */
[----:B------:R-:W-:Y:S01]  /*1df0*/  LOP3.LUT R23, R24, R23, RZ, 0x3c, !PT ;  /* 0x0000001718177212 */ /* 0x000fe200078e3cff */
[----:B------:R-:W-:Y:S02]  /*1e00*/  IMAD R9, R29, R16, RZ ;  /* 0x000000101d097224 */ /* 0x000fe400078e02ff */
[----:B------:R-:W-:Y:S01]  /*1e10*/  IMAD.IADD R56, R56, 0x1, -R22 ;  /* 0x0000000138387824 */ /* 0x000fe200078e0a16 */
[----:B------:R-:W-:Y:S01]  /*1e20*/  LOP3.LUT R158, R23, 0xfffffe00, R21, 0xf8, !PT ;  /* 0xfffffe00179e7812 */ /* 0x000fe200078ef815 */
[-C--:B------:R-:W-:Y:S02]  /*1e30*/  IMAD R9, R8, R28.reuse, R9 ;  /* 0x0000001c08097224 */ /* 0x080fe400078e0209 */
[----:B------:R-:W-:Y:S01]  /*1e40*/  IMAD.WIDE.U32 R22, R16, R28, R30 ;  /* 0x0000001c10167225 */ /* 0x000fe200078e001e */
[----:B------:R-:W-:-:S02]  /*1e50*/  SHF.R.S32.HI R161, RZ, 0x1f, R160 ;  /* 0x0000001fffa17819 */ /* 0x000fc400000114a0 */
[----:B------:R-:W-:Y:S01]  /*1e60*/  SHF.R.S32.HI R57, RZ, 0x1f, R239 ;  /* 0x0000001fff397819 */ /* 0x000fe200000114ef */
[----:B------:R-:W-:Y:S02]  /*1e70*/  IMAD.SHL.U32 R17, R5, 0x40, RZ ;  /* 0x0000004005117824 */ /* 0x000fe400078e00ff */
[----:B------:R-:W-:Y:S02]  /*1e80*/  IMAD.IADD R23, R23, 0x1, R9 ;  /* 0x0000000117177824 */ /* 0x000fe400078e0209 */
[----:B------:R-:W-:Y:S01]  /*1e90*/  IMAD R184, R49, R160, RZ ;  /* 0x000000a031b87224 */ /* 0x000fe200078e02ff */
[----:B------:R-:W-:Y:S01]  /*1ea0*/  LOP3.LUT R17, R17, 0x1c0, RZ, 0xc0, !PT ;  /* 0x000001c011117812 */ /* 0x000fe200078ec0ff */
[----:B------:R-:W-:Y:S02]  /*1eb0*/  IMAD.SHL.U32 R21, R56, 0x8, RZ ;  /* 0x0000000838157824 */ /* 0x000fe400078e00ff */
[-C--:B------:R-:W-:Y:S02]  /*1ec0*/  IMAD R184, R161, R48.reuse, R184 ;  /* 0x00000030a1b87224 */ /* 0x080fe400078e02b8 */
[----:B------:R-:W-:Y:S01]  /*1ed0*/  IMAD.WIDE.U32 R22, R160, R48, R22 ;  /* 0x00000030a0167225 */ /* 0x000fe200078e0016 */
[----:B------:R-:W-:-:S02]  /*1ee0*/  LOP3.LUT R21, R17, 0x8, R21, 0xf8, !PT ;  /* 0x0000000811157812 */ /* 0x000fc400078ef815 */
[----:B------:R-:W-:Y:S01]  /*1ef0*/  SHF.R.U32.HI R41, RZ, 0x3, R17 ;  /* 0x00000003ff297819 */ /* 0x000fe20000011611 */
[----:B------:R-:W-:Y:S01]  /*1f00*/  IMAD.IADD R184, R23, 0x1, R184 ;  /* 0x0000000117b87824 */ /* 0x000fe200078e02b8 */
[C---:B------:R-:W-:Y:S02]  /*1f10*/  LOP3.LUT P5, RZ, R5.reuse, 0x4, RZ, 0xc0, !PT ;  /* 0x0000000405ff7812 */ /* 0x040fe400078ac0ff */
[----:B------:R-:W-:Y:S01]  /*1f20*/  LOP3.LUT P4, RZ, R5, 0x2, RZ, 0xc0, !PT ;  /* 0x0000000205ff7812 */ /* 0x000fe2000788c0ff */
[----:B------:R-:W-:Y:S01]  /*1f30*/  IMAD.SHL.U32 R4, R4, 0x40, RZ ;  /* 0x0000004004047824 */ /* 0x000fe200078e00ff */
[----:B------:R-:W-:Y:S02]  /*1f40*/  LOP3.LUT R41, R21, R41, RZ, 0x3c, !PT ;  /* 0x0000002915297212 */ /* 0x000fe400078e3cff */
[----:B------:R-:W-:Y:S02]  /*1f50*/  SHF.R.S32.HI R90, RZ, 0x1f, R61 ;  /* 0x0000001fff5a7819 */ /* 0x000fe4000001143d */
[----:B------:R-:W-:-:S02]  /*1f60*/  LOP3.LUT R41, R41, 0xfffffe00, R4, 0xf8, !PT ;  /* 0xfffffe0029297812 */ /* 0x000fc400078ef804 */
[----:B------:R-:W-:Y:S02]  /*1f70*/  SHF.R.S32.HI R165, RZ, 0x1f, R238 ;  /* 0x0000001fffa57819 */ /* 0x000fe400000114ee */
[----:B------:R-:W-:-:S04]  /*1f80*/  LEA.HI R90, R90, R61, RZ, 0x6 ;  /* 0x0000003d5a5a7211 */ /* 0x000fc800078f30ff */
[----:B------:R-:W-:-:S04]  /*1f90*/  SHF.R.S32.HI R90, RZ, 0x6, R90 ;  /* 0x00000006ff5a7819 */ /* 0x000fc8000001145a */
[----:B------:R-:W-:Y:S01]  /*1fa0*/  IMNMX R90, RZ, R90, !PT ;  /* 0x0000005aff5a7217 */ /* 0x000fe20007800200 */
[----:B------:R-:W-:-:S04]  /*1fb0*/  IMAD.WIDE R172, R240, 0x40, R160 ;  /* 0x00000040f0ac7825 */ /* 0x000fc800078e02a0 */
        /* <DEDUP_REMOVED lines=16> */
[----:B------:R-:W-:Y:S02]  /*20c0*/  @P0 IMAD.MOV.U32 R17, RZ, RZ, R24 ;  /* 0x000000ffff110224 */ /* 0x000fe400078e0018 */
[----:B---3--:R-:W-:-:S04]  /*20d0*/  @!P0 IMAD R9, R27, R239, RZ ;  /* 0x000000ef1b098224 */ /* 0x008fc800078e02ff */
[C---:B------:R-:W-:Y:S02]  /*20e0*/  @!P0 IMAD R9, R26.reuse, R57, R9 ;  /* 0x000000391a098224 */ /* 0x040fe400078e0209 */
[----:B------:R-:W-:Y:S01]  /*20f0*/  @!P0 IMAD.WIDE.U32 R26, R26, R239, RZ ;  /* 0x000000ef1a1a8225 */ /* 0x000fe200078e00ff */
[----:B------:R-:W-:-:S03]  /*2100*/  LEA R185, P1, R22, R12, 0x1 ;  /* 0x0000000c16b97211 */ /* 0x000fc600078208ff */
[----:B------:R-:W-:Y:S02]  /*2110*/  @!P0 IMAD.MOV.U32 R17, RZ, RZ, R26 ;  /* 0x000000ffff118224 */ /* 0x000fe400078e001a */
[----:B------:R-:W-:Y:S01]  /*2120*/  @P0 IMAD R5, R15, R242, RZ ;  /* 0x000000f20f050224 */ /* 0x000fe200078e02ff */
[----:B------:R-:W-:Y:S02]  /*2130*/  LEA.HI.X R184, R22, R13, R184, 0x1, P1 ;  /* 0x0000000d16b87211 */ /* 0x000fe400008f0cb8 */
[C---:B------:R-:W-:Y:S01]  /*2140*/  IADD3 R13, R18.reuse, 0x40, RZ ;  /* 0x00000040120d7810 */ /* 0x040fe20007ffe0ff */
[----:B------:R-:W-:Y:S01]  /*2150*/  @P0 IMAD.IADD R5, R25, 0x1, R5 ;  /* 0x0000000119050824 */ /* 0x000fe200078e0205 */
[----:B------:R-:W-:Y:S01]  /*2160*/  IADD3 R24, P2, R18, R17, RZ ;  /* 0x0000001112187210 */ /* 0x000fe20007f5e0ff */
[----:B------:R-:W-:Y:S02]  /*2170*/  @!P0 IMAD.IADD R5, R27, 0x1, R9 ;  /* 0x000000011b058824 */ /* 0x000fe400078e0209 */
[----:B------:R-:W-:-:S02]  /*2180*/  @P0 IMAD.MOV.U32 R176, RZ, RZ, R14 ;  /* 0x000000ffffb00224 */ /* 0x000fc400078e000e */
[--C-:B------:R-:W-:Y:S02]  /*2190*/  @P0 IMAD.MOV.U32 R177, RZ, RZ, R15.reuse ;  /* 0x000000ffffb10224 */ /* 0x100fe400078e000f */
[----:B------:R-:W-:Y:S02]  /*21a0*/  @!P0 IMAD.MOV.U32 R176, RZ, RZ, R14 ;  /* 0x000000ffffb08224 */ /* 0x000fe400078e000e */
[----:B------:R-:W-:Y:S01]  /*21b0*/  @!P0 IMAD.MOV.U32 R177, RZ, RZ, R15 ;  /* 0x000000ffffb18224 */ /* 0x000fe200078e000f */
[-C--:B----4-:R-:W-:Y:S01]  /*21c0*/  ISETP.GE.AND P0, PT, R13, R63.reuse, PT ;  /* 0x0000003f0d00720c */ /* 0x090fe20003f06270 */
[----:B------:R-:W-:Y:S01]  /*21d0*/  IMAD R4, R7, R238, RZ ;  /* 0x000000ee07047224 */ /* 0x000fe200078e02ff */
[C---:B------:R-:W-:Y:S01]  /*21e0*/  IADD3 R9, R18.reuse, 0xc0, RZ ;  /* 0x000000c012097810 */ /* 0x040fe20007ffe0ff */
[----:B------:R-:W-:Y:S01]  /*21f0*/  IMAD.X R25, R19, 0x1, R5, P2 ;  /* 0x0000000113197824 */ /* 0x000fe200010e0605 */
[----:B------:R-:W-:Y:S02]  /*2200*/  ISETP.GE.AND P1, PT, R18, R63, PT ;  /* 0x0000003f1200720c */ /* 0x000fe40003f26270 */
[----:B------:R-:W-:-:S02]  /*2210*/  SEL R5, RZ, 0xffffffff, P0 ;  /* 0xffffffffff057807 */ /* 0x000fc40000000000 */
[----:B------:R-:W-:Y:S01]  /*2220*/  IADD3 R12, R18, 0x80, RZ ;  /* 0x00000080120c7810 */ /* 0x000fe20007ffe0ff */
[----:B------:R-:W-:Y:S01]  /*2230*/  IMAD R4, R6, R165, R4 ;  /* 0x000000a506047224 */ /* 0x000fe200078e0204 */
[-C--:B------:R-:W-:Y:S01]  /*2240*/  ISETP.GE.AND P0, PT, R9, R63.reuse, PT ;  /* 0x0000003f0900720c */ /* 0x080fe20003f06270 */
[----:B------:R-:W-:Y:S01]  /*2250*/  IMAD.WIDE.U32 R14, R238, R6, R24 ;  /* 0x00000006ee0e7225 */ /* 0x000fe200078e0018 */
[----:B------:R-:W-:Y:S02]  /*2260*/  SEL R6, RZ, 0x1, P1 ;  /* 0x00000001ff067807 */ /* 0x000fe40000800000 */
[----:B------:R-:W-:Y:S02]  /*2270*/  ISETP.GE.AND P1, PT, R12, R63, PT ;  /* 0x0000003f0c00720c */ /* 0x000fe40003f26270 */
[----:B------:R-:W-:Y:S01]  /*2280*/  SEL R60, RZ, 0x8, P0 ;  /* 0x00000008ff3c7807 */ /* 0x000fe20000000000 */
[----:B------:R-:W-:Y:S01]  /*2290*/  IMAD.IADD R15, R15, 0x1, R4 ;  /* 0x000000010f0f7824 */ /* 0x000fe200078e0204 */
[----:B------:R-:W-:-:S02]  /*22a0*/  IADD3 R162, P0, R18, R3, RZ ;  /* 0x0000000312a27210 */ /* 0x000fc40007f1e0ff */
[----:B------:R-:W-:Y:S02]  /*22b0*/  SEL R4, RZ, 0x4, P1 ;  /* 0x00000004ff047807 */ /* 0x000fe40000800000 */
[----:B------:R-:W-:Y:S01]  /*22c0*/  ISETP.GT.AND P1, PT, R166, R90, PT ;  /* 0x0000005aa600720c */ /* 0x000fe20003f24270 */
[----:B------:R-:W-:Y:S02]  /*22d0*/  IMAD.X R163, R19, 0x1, R0, P0 ;  /* 0x0000000113a37824 */ /* 0x000fe400000e0600 */
[----:B------:R-:W-:Y:S02]  /*22e0*/  IMAD.SHL.U32 R5, R5, 0x2, RZ ;  /* 0x0000000205057824 */ /* 0x000fe400078e00ff */
[----:B------:R-:W-:Y:S02]  /*22f0*/  IMAD R174, R173, R176, RZ ;  /* 0x000000b0adae7224 */ /* 0x000fe400078e02ff */
[----:B------:R-:W-:Y:S01]  /*2300*/  IMAD.WIDE.U32 R162, R160, R50, R162 ;  /* 0x00000032a0a27225 */ /* 0x000fe200078e00a2 */
[----:B------:R-:W-:-:S03]  /*2310*/  LOP3.LUT R5, R5, 0x2, R6, 0xe2, !PT ;  /* 0x0000000205057812 */ /* 0x000fc600078ee206 */
[----:B------:R-:W-:Y:S01]  /*2320*/  IMAD R174, R172, R177, R174 ;  /* 0x000000b1acae7224 */ /* 0x000fe200078e02ae */
[----:B------:R-:W-:Y:S01]  /*2330*/  LEA R236, P0, R162, R170, 0x1 ;  /* 0x000000aaa2ec7211 */ /* 0x000fe200078008ff */
[----:B------:R-:W-:Y:S02]  /*2340*/  IMAD.IADD R169, R163, 0x1, R168 ;  /* 0x00000001a3a97824 */ /* 0x000fe400078e02a8 */
[----:B------:R-:W-:Y:S01]  /*2350*/  IMAD.WIDE.U32 R172, R172, R176, R14 ;  /* 0x000000b0acac7225 */ /* 0x000fe200078e000e */
[----:B------:R-:W-:Y:S02]  /*2360*/  LOP3.LUT R60, R60, R5, R4, 0xfe, !PT ;  /* 0x000000053c3c7212 */ /* 0x000fe400078efe04 */
[----:B------:R-:W-:Y:S01]  /*2370*/  LEA.HI.X R235, R162, R171, R169, 0x1, P0 ;  /* 0x000000aba2eb7211 */ /* 0x000fe200000f0ca9 */
[----:B------:R-:W-:Y:S02]  /*2380*/  @!P3 IMAD.MOV.U32 R20, RZ, RZ, RZ ;  /* 0x000000ffff14b224 */ /* 0x000fe400078e00ff */
        /* <DEDUP_REMOVED lines=14> */
[----:B------:R-:W-:Y:S01]  /*2470*/  IMAD.SHL.U32 R68, R48, 0x20, RZ ;  /* 0x0000002030447824 */ /* 0x000fe200078e00ff */
        /* <DEDUP_REMOVED lines=41> */
[----:B------:R-:W-:Y:S01]  /*2710*/  IMAD R3, R27, R16, RZ ;  /* 0x000000101b037224 */ /* 0x000fe200078e02ff */
        /* <DEDUP_REMOVED lines=71> */
[----:B------:R-:W-:Y:S01]  /*2b90*/  SHF.L.U32 R114, R182, 0x4, RZ ;  /* 0x00000004b6727819 */ /* 0x000fe200000006ff */
        /* <DEDUP_REMOVED lines=8> */
[----:B------:R-:W-:Y:S01]  /*2c20*/  IMAD.SHL.U32 R152, R150, 0x20, RZ ;  /* 0x0000002096987824 */ /* 0x000fe200078e00ff */
        /* <DEDUP_REMOVED lines=36> */
.L_x_3073:
[----:B------:R-:W-:Y:S01]  /*2e70*/  MOV R3, R118 ;  /* 0x0000007600037202 */ /* 0x000fe20000000f00 */
[----:B------:R-:W-:Y:S01]  /*2e80*/  IMAD.SHL.U32 R16, R14, 0x40, RZ ;  /* 0x000000400e107824 */ /* 0x000fe200078e00ff */
[----:B------:R-:W-:Y:S01]  /*2e90*/  BSSY B0, `(.L_x_2956) ;  /* 0x000001d000007945 */ /* 0x000fe20003800000 */
[----:B------:R-:W-:Y:S03]  /*2ea0*/  IMAD.MOV.U32 R2, RZ, RZ, R119 ;  /* 0x000000ffff027224 */ /* 0x000fe600078e0077 */
[----:B------:R-:W-:Y:S04]  /*2eb0*/  IADD3 R15, R16, -0x40, RZ ;  /* 0xffffffc0100f7810 */ /* 0x000fe80007ffe0ff */
[----:B------:R-:W-:Y:S01]  /*2ec0*/  IADD3 R167, R61, -R15, RZ ;  /* 0x8000000f3da77210 */ /* 0x000fe20007ffe0ff */
[----:B------:R-:W-:Y:S05]  /*2ed0*/  IMAD.IADD R188, R54, 0x1, -R15 ;  /* 0x0000000136bc7824 */ /* 0x000fea00078e0a0f */
[C---:B------:R-:W-:Y:S04]  /*2ee0*/  ISETP.GE.AND P2, PT, R160.reuse, R188, PT ;  /* 0x000000bca000720c */ /* 0x040fe80003f46270 */
[----:B------:R-:W-:Y:S11]  /*2ef0*/  ISETP.GE.AND P2, PT, R160, R167, !P2 ;  /* 0x000000a7a000720c */ /* 0x000ff60005746270 */
[----:B------:R-:W-:Y:S02]  /*2f00*/  @!UPT UIADD3 URZ, URZ, URZ, URZ ;  /* 0x0000003f3f3ff290 */ /* 0x000fe4000fffe03f */
[----:B-----5:R-:W-:-:S05]  /*2f10*/  @!P2 BRA `(.L_x_2957) ;  /* 0x000001400000a947 */ /* 0x020fca0003800000 */
        /* <DEDUP_REMOVED lines=20> */
.L_x_2957:
[----:B------:R-:W-:Y:S05]  /*3060*/  BSYNC B0 ;  /* 0x0000000000007941 */ /* 0x000fea0003800000 */
.L_x_2956:
        /* <DEDUP_REMOVED lines=21> */
.L_x_2959:
[----:B------:R-:W-:Y:S05]  /*31c0*/  BSYNC B0 ;  /* 0x0000000000007941 */ /* 0x000fea0003800000 */
.L_x_2958:
        /* <DEDUP_REMOVED lines=21> */
.L_x_2961:
[----:B------:R-:W-:Y:S05]  /*3320*/  BSYNC B0 ;  /* 0x0000000000007941 */ /* 0x000fea0003800000 */
.L_x_2960:
        /* <DEDUP_REMOVED lines=21> */
.L_x_2963:
[----:B------:R-:W-:Y:S05]  /*3480*/  BSYNC B0 ;  /* 0x0000000000007941 */ /* 0x000fea0003800000 */
.L_x_2962:
        /* <DEDUP_REMOVED lines=66> */
.L_x_2970:
[----:B------:R-:W-:Y:S05]  /*38b0*/  BSYNC B0 ;  /* 0x0000000000007941 */ /* 0x000fea0003800000 */
.L_x_2969:
        /* <DEDUP_REMOVED lines=51> */
.L_x_2972:
[----:B------:R-:W-:Y:S05]  /*3bf0*/  BSYNC B0 ;  /* 0x0000000000007941 */ /* 0x000fea0003800000 */
.L_x_2971:
        /* <DEDUP_REMOVED lines=51> */
.L_x_2974:
[----:B------:R-:W-:Y:S05]  /*3f30*/  BSYNC B0 ;  /* 0x0000000000007941 */ /* 0x000fea0003800000 */
.L_x_2973:
        /* <DEDUP_REMOVED lines=50> */
.L_x_2968:
[----:B------:R-:W-:Y:S05]  /*4260*/  BSYNC B1 ;  /* 0x0000000000017941 */ /* 0x000fea0003800000 */
.L_x_2967:
        /* <DEDUP_REMOVED lines=63> */
.L_x_2978:
[----:B------:R-:W-:Y:S05]  /*4660*/  BSYNC B0 ;  /* 0x0000000000007941 */ /* 0x000fea0003800000 */
.L_x_2977:
        /* <DEDUP_REMOVED lines=53> */
.L_x_2980:
[----:B------:R-:W-:Y:S05]  /*49c0*/  BSYNC B0 ;  /* 0x0000000000007941 */ /* 0x000fea0003800000 */
.L_x_2979:
        /* <DEDUP_REMOVED lines=53> */
.L_x_2982:
[----:B------:R-:W-:Y:S05]  /*4d20*/  BSYNC B0 ;  /* 0x0000000000007941 */ /* 0x000fea0003800000 */
.L_x_2981:
        /* <DEDUP_REMOVED lines=52> */
.L_x_2976:
[----:B------:R-:W-:Y:S05]  /*5070*/  BSYNC B1 ;  /* 0x0000000000017941 */ /* 0x000fea0003800000 */
.L_x_2975:
        /* <DEDUP_REMOVED lines=63> */
.L_x_2986:
[----:B------:R-:W-:Y:S05]  /*5470*/  BSYNC B0 ;  /* 0x0000000000007941 */ /* 0x000fea0003800000 */
.L_x_2985:
        /* <DEDUP_REMOVED lines=53> */
.L_x_2988:
[----:B------:R-:W-:Y:S05]  /*57d0*/  BSYNC B0 ;  /* 0x0000000000007941 */ /* 0x000fea0003800000 */
.L_x_2987:
        /* <DEDUP_REMOVED lines=53> */
.L_x_2990:
[----:B------:R-:W-:Y:S05]  /*5b30*/  BSYNC B0 ;  /* 0x0000000000007941 */ /* 0x000fea0003800000 */
.L_x_2989:
        /* <DEDUP_REMOVED lines=52> */
.L_x_2984:
[----:B------:R-:W-:Y:S05]  /*5e80*/  BSYNC B1 ;  /* 0x0000000000017941 */ /* 0x000fea0003800000 */
.L_x_2983:
        /* <DEDUP_REMOVED lines=67> */
.L_x_2994:
[----:B------:R-:W-:Y:S05]  /*62c0*/  BSYNC B0 ;  /* 0x0000000000007941 */ /* 0x000fea0003800000 */
.L_x_2993:
        /* <DEDUP_REMOVED lines=53> */
.L_x_2996:
[----:B------:R-:W-:Y:S05]  /*6620*/  BSYNC B0 ;  /* 0x0000000000007941 */ /* 0x000fea0003800000 */
.L_x_2995:
        /* <DEDUP_REMOVED lines=53> */
.L_x_2998:
[----:B------:R-:W-:Y:S05]  /*6980*/  BSYNC B0 ;  /* 0x0000000000007941 */ /* 0x000fea0003800000 */
.L_x_2997:
        /* <DEDUP_REMOVED lines=52> */
.L_x_2992:
[----:B------:R-:W-:Y:S05]  /*6cd0*/  BSYNC B1 ;  /* 0x0000000000017941 */ /* 0x000fea0003800000 */
.L_x_2991:
[----:B------:R-:W2:Y:S02]  /*6ce0*/  LD.E R0, [R10.64+0xd0] ;  /* 0x0000d0060a007980 */ /* 0x000ea4000c101900 */
[----:B--2---:R-:W-:Y:S05]  /*6cf0*/  IMAD.U32 R0, R0, -0x20, RZ ;  /* 0xffffffe000007824 */ /* 0x004fea00078e00ff */
[C---:B------:R-:W-:Y:S02]  /*6d00*/  LEA R20, P1, R0.reuse, R20, 0x1 ;  /* 0x0000001400147211 */ /* 0x040fe400078208ff */
[C---:B------:R-:W-:Y:S02]  /*6d10*/  LEA R42, P0, R0.reuse, R42, 0x1 ;  /* 0x0000002a002a7211 */ /* 0x040fe400078008ff */
[C---:B------:R-:W-:Y:S02]  /*6d20*/  LEA.HI.X.SX32 R21, R0.reuse, R21, 0x1, P1 ;  /* 0x0000001500157211 */ /* 0x040fe400008f0eff */
[----:B------:R-:W-:Y:S01]  /*6d30*/  LEA.HI.X.SX32 R43, R0, R43, 0x1, P0 ;  /* 0x0000002b002b7211 */ /* 0x000fe200000f0eff */
[----:B------:R-:W-:-:S05]  /*6d40*/  BRA `(.L_x_2999) ;  /* 0x00006a3000007947 */ /* 0x000fca0003800000 */
.L_x_2966:
        /* <DEDUP_REMOVED lines=94> */
.L_x_3005:
[----:B------:R-:W-:Y:S05]  /*7330*/  BSYNC B0 ;  /* 0x0000000000007941 */ /* 0x000fea0003800000 */
.L_x_3004:
[----:B-----5:R2:W-:Y:S02]  /*7340*/  ST.E.128 [R126.64], R24 ;  /* 0x000000187e007985 */ /* 0x0205e4000c101d06 */
.L_x_3003:
[----:B------:R-:W-:Y:S05]  /*7350*/  BSYNC B1 ;  /* 0x0000000000017941 */ /* 0x000fea0003800000 */
.L_x_3002:
        /* <DEDUP_REMOVED lines=92> */
.L_x_3009:
[----:B------:R-:W-:Y:S05]  /*7920*/  BSYNC B0 ;  /* 0x0000000000007941 */ /* 0x000fea0003800000 */
.L_x_3008:
[----:B-----5:R2:W-:Y:S02]  /*7930*/  ST.E.128 [R126.64+0x80], R24 ;  /* 0x000080187e007985 */ /* 0x0205e4000c101d06 */
.L_x_3007:
[----:B------:R-:W-:Y:S05]  /*7940*/  BSYNC B1 ;  /* 0x0000000000017941 */ /* 0x000fea0003800000 */
.L_x_3006:
        /* <DEDUP_REMOVED lines=92> */
.L_x_3013:
[----:B------:R-:W-:Y:S05]  /*7f10*/  BSYNC B0 ;  /* 0x0000000000007941 */ /* 0x000fea0003800000 */
.L_x_3012:
[----:B-----5:R2:W-:Y:S02]  /*7f20*/  ST.E.128 [R126.64+0x100], R24 ;  /* 0x000100187e007985 */ /* 0x0205e4000c101d06 */
.L_x_3011:
[----:B------:R-:W-:Y:S05]  /*7f30*/  BSYNC B1 ;  /* 0x0000000000017941 */ /* 0x000fea0003800000 */
.L_x_3010:
        /* <DEDUP_REMOVED lines=91> */
.L_x_3015:
[----:B------:R-:W-:Y:S05]  /*84f0*/  BSYNC B0 ;  /* 0x0000000000007941 */ /* 0x000fea0003800000 */
.L_x_3014:
[----:B-----5:R2:W-:Y:S02]  /*8500*/  ST.E.128 [R126.64+0x180], R24 ;  /* 0x000180187e007985 */ /* 0x0205e4000c101d06 */
.L_x_3001:
[----:B------:R-:W-:Y:S05]  /*8510*/  BSYNC B2 ;  /* 0x0000000000027941 */ /* 0x000fea0003800000 */
.L_x_3000:
        /* <DEDUP_REMOVED lines=97> */
.L_x_3021:
[----:B------:R-:W-:Y:S05]  /*8b30*/  BSYNC B0 ;  /* 0x0000000000007941 */ /* 0x000fea0003800000 */
.L_x_3020:
[C---:B------:R-:W-:Y:S04]  /*8b40*/  LEA R2, P0, R233.reuse, R126, 0x1 ;  /* 0x0000007ee9027211 */ /* 0x040fe800078008ff */
[----:B------:R-:W-:Y:S05]  /*8b50*/  LEA.HI.X R3, R233, R127, R234, 0x1, P0 ;  /* 0x0000007fe9037211 */ /* 0x000fea00000f0cea */
[----:B-----5:R2:W-:Y:S04]  /*8b60*/  ST.E.128 [R2.64], R24 ;  /* 0x0000001802007985 */ /* 0x0205e8000c101d06 */
.L_x_3019:
[----:B------:R-:W-:Y:S05]  /*8b70*/  BSYNC B1 ;  /* 0x0000000000017941 */ /* 0x000fea0003800000 */
.L_x_3018:
        /* <DEDUP_REMOVED lines=92> */
.L_x_3025:
[----:B------:R-:W-:Y:S05]  /*9140*/  BSYNC B0 ;  /* 0x0000000000007941 */ /* 0x000fea0003800000 */
.L_x_3024:
[C---:B------:R-:W-:Y:S04]  /*9150*/  LEA R2, P0, R87.reuse, R126, 0x1 ;  /* 0x0000007e57027211 */ /* 0x040fe800078008ff */
[----:B------:R-:W-:Y:S05]  /*9160*/  LEA.HI.X R3, R87, R127, R86, 0x1, P0 ;  /* 0x0000007f57037211 */ /* 0x000fea00000f0c56 */
[----:B-----5:R2:W-:Y:S04]  /*9170*/  ST.E.128 [R2.64], R24 ;  /* 0x0000001802007985 */ /* 0x0205e8000c101d06 */
.L_x_3023:
[----:B------:R-:W-:Y:S05]  /*9180*/  BSYNC B1 ;  /* 0x0000000000017941 */ /* 0x000fea0003800000 */
.L_x_3022:
        /* <DEDUP_REMOVED lines=92> */
.L_x_3029:
[----:B------:R-:W-:Y:S05]  /*9750*/  BSYNC B0 ;  /* 0x0000000000007941 */ /* 0x000fea0003800000 */
.L_x_3028:
[C---:B------:R-:W-:Y:S04]  /*9760*/  LEA R2, P0, R83.reuse, R126, 0x1 ;  /* 0x0000007e53027211 */ /* 0x040fe800078008ff */
[----:B------:R-:W-:Y:S05]  /*9770*/  LEA.HI.X R3, R83, R127, R82, 0x1, P0 ;  /* 0x0000007f53037211 */ /* 0x000fea00000f0c52 */
[----:B-----5:R2:W-:Y:S04]  /*9780*/  ST.E.128 [R2.64], R24 ;  /* 0x0000001802007985 */ /* 0x0205e8000c101d06 */
.L_x_3027:
[----:B------:R-:W-:Y:S05]  /*9790*/  BSYNC B1 ;  /* 0x0000000000017941 */ /* 0x000fea0003800000 */
.L_x_3026:
        /* <DEDUP_REMOVED lines=91> */
.L_x_3031:
[----:B------:R-:W-:Y:S05]  /*9d50*/  BSYNC B0 ;  /* 0x0000000000007941 */ /* 0x000fea0003800000 */
.L_x_3030:
[C---:B------:R-:W-:Y:S04]  /*9d60*/  LEA R2, P0, R77.reuse, R126, 0x1 ;  /* 0x0000007e4d027211 */ /* 0x040fe800078008ff */
[----:B------:R-:W-:Y:S05]  /*9d70*/  LEA.HI.X R3, R77, R127, R76, 0x1, P0 ;  /* 0x0000007f4d037211 */ /* 0x000fea00000f0c4c */
[----:B-----5:R2:W-:Y:S04]  /*9d80*/  ST.E.128 [R2.64], R24 ;  /* 0x0000001802007985 */ /* 0x0205e8000c101d06 */
.L_x_3017:
[----:B------:R-:W-:Y:S05]  /*9d90*/  BSYNC B2 ;  /* 0x0000000000027941 */ /* 0x000fea0003800000 */
.L_x_3016:
        /* <DEDUP_REMOVED lines=97> */
.L_x_3037:
[----:B------:R-:W-:Y:S05]  /*a3b0*/  BSYNC B0 ;  /* 0x0000000000007941 */ /* 0x000fea0003800000 */
.L_x_3036:
[C---:B------:R-:W-:Y:S04]  /*a3c0*/  LEA R2, P0, R88.reuse, R126, 0x1 ;  /* 0x0000007e58027211 */ /* 0x040fe800078008ff */
[----:B------:R-:W-:Y:S05]  /*a3d0*/  LEA.HI.X R3, R88, R127, R89, 0x1, P0 ;  /* 0x0000007f58037211 */ /* 0x000fea00000f0c59 */
[----:B-----5:R2:W-:Y:S04]  /*a3e0*/  ST.E.128 [R2.64], R24 ;  /* 0x0000001802007985 */ /* 0x0205e8000c101d06 */
.L_x_3035:
[----:B------:R-:W-:Y:S05]  /*a3f0*/  BSYNC B1 ;  /* 0x0000000000017941 */ /* 0x000fea0003800000 */
.L_x_3034:
        /* <DEDUP_REMOVED lines=92> */
.L_x_3041:
[----:B------:R-:W-:Y:S05]  /*a9c0*/  BSYNC B0 ;  /* 0x0000000000007941 */ /* 0x000fea0003800000 */
.L_x_3040:
[C---:B------:R-:W-:Y:S04]  /*a9d0*/  LEA R2, P0, R85.reuse, R126, 0x1 ;  /* 0x0000007e55027211 */ /* 0x040fe800078008ff */
[----:B------:R-:W-:Y:S05]  /*a9e0*/  LEA.HI.X R3, R85, R127, R84, 0x1, P0 ;  /* 0x0000007f55037211 */ /* 0x000fea00000f0c54 */
[----:B-----5:R2:W-:Y:S04]  /*a9f0*/  ST.E.128 [R2.64], R24 ;  /* 0x0000001802007985 */ /* 0x0205e8000c101d06 */
.L_x_3039:
[----:B------:R-:W-:Y:S05]  /*aa00*/  BSYNC B1 ;  /* 0x0000000000017941 */ /* 0x000fea0003800000 */
.L_x_3038:
        /* <DEDUP_REMOVED lines=92> */
.L_x_3045:
[----:B------:R-:W-:Y:S05]  /*afd0*/  BSYNC B0 ;  /* 0x0000000000007941 */ /* 0x000fea0003800000 */
.L_x_3044:
[C---:B------:R-:W-:Y:S04]  /*afe0*/  LEA R2, P0, R81.reuse, R126, 0x1 ;  /* 0x0000007e51027211 */ /* 0x040fe800078008ff */
[----:B------:R-:W-:Y:S05]  /*aff0*/  LEA.HI.X R3, R81, R127, R80, 0x1, P0 ;  /* 0x0000007f51037211 */ /* 0x000fea00000f0c50 */
[----:B-----5:R2:W-:Y:S04]  /*b000*/  ST.E.128 [R2.64], R24 ;  /* 0x0000001802007985 */ /* 0x0205e8000c101d06 */
.L_x_3043:
[----:B------:R-:W-:Y:S05]  /*b010*/  BSYNC B1 ;  /* 0x0000000000017941 */ /* 0x000fea0003800000 */
.L_x_3042:
        /* <DEDUP_REMOVED lines=91> */
.L_x_3047:
[----:B------:R-:W-:Y:S05]  /*b5d0*/  BSYNC B0 ;  /* 0x0000000000007941 */ /* 0x000fea0003800000 */
.L_x_3046:
[C---:B------:R-:W-:Y:S04]  /*b5e0*/  LEA R2, P0, R75.reuse, R126, 0x1 ;  /* 0x0000007e4b027211 */ /* 0x040fe800078008ff */
[----:B------:R-:W-:Y:S05]  /*b5f0*/  LEA.HI.X R3, R75, R127, R74, 0x1, P0 ;  /* 0x0000007f4b037211 */ /* 0x000fea00000f0c4a */
[----:B-----5:R2:W-:Y:S04]  /*b600*/  ST.E.128 [R2.64], R24 ;  /* 0x0000001802007985 */ /* 0x0205e8000c101d06 */
.L_x_3033:
[----:B------:R-:W-:Y:S05]  /*b610*/  BSYNC B2 ;  /* 0x0000000000027941 */ /* 0x000fea0003800000 */
.L_x_3032:
        /* <DEDUP_REMOVED lines=100> */
.L_x_3053:
[----:B------:R-:W-:Y:S05]  /*bc60*/  BSYNC B0 ;  /* 0x0000000000007941 */ /* 0x000fea0003800000 */
.L_x_3052:
[----:B------:R-:W-:Y:S02]  /*bc70*/  IMAD R0, R51, 0x60, RZ ;  /* 0x0000006033007824 */ /* 0x000fe400078e02ff */
[----:B------:R-:W-:Y:S05]  /*bc80*/  IMAD.WIDE.U32 R2, R50, 0x60, R126 ;  /* 0x0000006032027825 */ /* 0x000fea00078e007e */
[----:B------:R-:W-:Y:S05]  /*bc90*/  IADD3 R3, R3, R0, RZ ;  /* 0x0000000003037210 */ /* 0x000fea0007ffe0ff */
[----:B-----5:R2:W-:Y:S02]  /*bca0*/  ST.E.128 [R2.64], R24 ;  /* 0x0000001802007985 */ /* 0x0205e4000c101d06 */
.L_x_3051:
[----:B------:R-:W-:Y:S05]  /*bcb0*/  BSYNC B1 ;  /* 0x0000000000017941 */ /* 0x000fea0003800000 */
.L_x_3050:
        /* <DEDUP_REMOVED lines=92> */
.L_x_3057:
[----:B------:R-:W-:Y:S05]  /*c280*/  BSYNC B0 ;  /* 0x0000000000007941 */ /* 0x000fea0003800000 */
.L_x_3056:
[C---:B------:R-:W-:Y:S04]  /*c290*/  LEA R2, P0, R79.reuse, R126, 0x1 ;  /* 0x0000007e4f027211 */ /* 0x040fe800078008ff */
[----:B------:R-:W-:Y:S05]  /*c2a0*/  LEA.HI.X R3, R79, R127, R78, 0x1, P0 ;  /* 0x0000007f4f037211 */ /* 0x000fea00000f0c4e */
[----:B-----5:R2:W-:Y:S04]  /*c2b0*/  ST.E.128 [R2.64], R24 ;  /* 0x0000001802007985 */ /* 0x0205e8000c101d06 */
.L_x_3055:
[----:B------:R-:W-:Y:S05]  /*c2c0*/  BSYNC B1 ;  /* 0x0000000000017941 */ /* 0x000fea0003800000 */
.L_x_3054:
        /* <DEDUP_REMOVED lines=92> */
.L_x_3061:
[----:B------:R-:W-:Y:S05]  /*c890*/  BSYNC B0 ;  /* 0x0000000000007941 */ /* 0x000fea0003800000 */
.L_x_3060:
[C---:B------:R-:W-:Y:S04]  /*c8a0*/  LEA R2, P0, R73.reuse, R126, 0x1 ;  /* 0x0000007e49027211 */ /* 0x040fe800078008ff */
[----:B------:R-:W-:Y:S05]  /*c8b0*/  LEA.HI.X R3, R73, R127, R72, 0x1, P0 ;  /* 0x0000007f49037211 */ /* 0x000fea00000f0c48 */
[----:B-----5:R2:W-:Y:S04]  /*c8c0*/  ST.E.128 [R2.64], R24 ;  /* 0x0000001802007985 */ /* 0x0205e8000c101d06 */
.L_x_3059:
[----:B------:R-:W-:Y:S05]  /*c8d0*/  BSYNC B1 ;  /* 0x0000000000017941 */ /* 0x000fea0003800000 */
.L_x_3058:
        /* <DEDUP_REMOVED lines=15> */
[C---:B------:R-:W-:Y:S01]  /*c9d0*/  SHF.L.U32 R33, R26.reuse, 0x10, RZ ;  /* 0x000000101a217819 */ /* 0x040fe200000006ff */
[----:B------:R-:W-:Y:S01]  /*c9e0*/  IMAD.U32 R31, R25, 0x10000, RZ ;  /* 0x00010000191f7824 */ /* 0x000fe200078e00ff */
        /* <DEDUP_REMOVED lines=74> */
.L_x_3063:
[----:B------:R-:W-:Y:S05]  /*ce90*/  BSYNC B0 ;  /* 0x0000000000007941 */ /* 0x000fea0003800000 */
.L_x_3062:
[C---:B------:R-:W-:Y:S04]  /*cea0*/  LEA R2, P0, R71.reuse, R126, 0x1 ;  /* 0x0000007e47027211 */ /* 0x040fe800078008ff */
[----:B------:R-:W-:Y:S05]  /*ceb0*/  LEA.HI.X R3, R71, R127, R70, 0x1, P0 ;  /* 0x0000007f47037211 */ /* 0x000fea00000f0c46 */
[----:B-----5:R2:W-:Y:S04]  /*cec0*/  ST.E.128 [R2.64], R24 ;  /* 0x0000001802007985 */ /* 0x0205e8000c101d06 */
.L_x_3049:
[----:B------:R-:W-:Y:S05]  /*ced0*/  BSYNC B2 ;  /* 0x0000000000027941 */ /* 0x000fea0003800000 */
.L_x_3048:
        /* <DEDUP_REMOVED lines=11> */
.L_x_2965:
[----:B------:R-:W-:Y:S01]  /*cf90*/  BSSY B0, `(.L_x_3064) ;  /* 0x0000016000007945 */ /* 0x000fe20003800000 */
[----:B------:R-:W-:-:S05]  /*cfa0*/  @!P2 BRA `(.L_x_3065) ;  /* 0x000001400000a947 */ /* 0x000fca0003800000 */
[----:B------:R-:W-:Y:S02]  /*cfb0*/  ISETP.NE.AND P1, PT, R156, RZ, PT ;  /* 0x000000ff9c00720c */ /* 0x000fe40003f25270 */
[----:B------:R-:W-:Y:S11]  /*cfc0*/  ISETP.NE.AND P0, PT, R155, RZ, PT ;  /* 0x000000ff9b00720c */ /* 0x000ff60003f05270 */
[--C-:B------:R-:W-:Y:S02]  /*cfd0*/  @P1 IMAD.MOV.U32 R2, RZ, RZ, R121.reuse ;  /* 0x000000ffff021224 */ /* 0x100fe400078e0079 */
[--C-:B------:R-:W-:Y:S05]  /*cfe0*/  @P1 IMAD.MOV.U32 R3, RZ, RZ, R120.reuse ;  /* 0x000000ffff031224 */ /* 0x100fea00078e0078 */
[----:B-1----:R1:W2:Y:S02]  /*cff0*/  @P1 LD.E.128 R4, [R2.64] ;  /* 0x0000000602041980 */ /* 0x0022a4000c101d00 */
        /* <DEDUP_REMOVED lines=15> */
.L_x_3065:
[----:B------:R-:W-:Y:S05]  /*d0f0*/  BSYNC B0 ;  /* 0x0000000000007941 */ /* 0x000fea0003800000 */
.L_x_3064:
[C---:B------:R-:W-:Y:S01]  /*d100*/  ISETP.GE.AND P0, PT, R66.reuse, R188, PT ;  /* 0x000000bc4200720c */ /* 0x040fe20003f06270 */
[----:B------:R-:W-:Y:S03]  /*d110*/  BSSY B0, `(.L_x_3066) ;  /* 0x0000020000007945 */ /* 0x000fe60003800000 */
[----:B------:R-:W-:Y:S11]  /*d120*/  ISETP.GE.AND P0, PT, R66, R167, !P0 ;  /* 0x000000a74200720c */ /* 0x000ff60004706270 */
[----:B------:R-:W-:Y:S02]  /*d130*/  @!UPT UIADD3 URZ, URZ, URZ, URZ ;  /* 0x0000003f3f3ff290 */ /* 0x000fe4000fffe03f */
[----:B------:R-:W-:-:S05]  /*d140*/  @!P0 BRA `(.L_x_3067) ;  /* 0x000001c000008947 */ /* 0x000fca0003800000 */
[----:B------:R-:W-:Y:S02]  /*d150*/  ISETP.NE.AND P3, PT, R156, RZ, PT ;  /* 0x000000ff9c00720c */ /* 0x000fe40003f65270 */
[----:B------:R-:W-:Y:S11]  /*d160*/  ISETP.NE.AND P2, PT, R155, RZ, PT ;  /* 0x000000ff9b00720c */ /* 0x000ff60003f45270 */
[C---:B-1----:R-:W-:Y:S02]  /*d170*/  @P3 LEA R4, P0, R92.reuse, R121, 0x1 ;  /* 0x000000795c043211 */ /* 0x042fe400078008ff */
[C---:B------:R-:W-:Y:S02]  /*d180*/  @P3 LEA R22, P1, R233.reuse, R126, 0x1 ;  /* 0x0000007ee9163211 */ /* 0x040fe400078208ff */
        /* <DEDUP_REMOVED lines=24> */
.L_x_3067:
[----:B------:R-:W-:Y:S05]  /*d310*/  BSYNC B0 ;  /* 0x0000000000007941 */ /* 0x000fea0003800000 */
.L_x_3066:
        /* <DEDUP_REMOVED lines=33> */
.L_x_3069:
[----:B------:R-:W-:Y:S05]  /*d530*/  BSYNC B0 ;  /* 0x0000000000007941 */ /* 0x000fea0003800000 */
.L_x_3068:
        /* <DEDUP_REMOVED lines=36> */
.L_x_2999:
[----:B------:R-:W-:Y:S05]  /*d780*/  BSYNC B3 ;  /* 0x0000000000037941 */ /* 0x000fea0003800000 */
.L_x_2964:
        /* <DEDUP_REMOVED lines=91> */
.L_x_3071:
        /* <DEDUP_REMOVED lines=10> */
.L_x_3072:
[----:B------:R-:W-:Y:S05]  /*dde0*/  BSYNC B0 ;  /* 0x0000000000007941 */ /* 0x000fea0003800000 */
.L_x_3070:
[----:B------:R-:W-:Y:S04]  /*ddf0*/  IADD3 R14, R14, -0x1, RZ ;  /* 0xffffffff0e0e7810 */ /* 0x000fe80007ffe0ff */
[----:B------:R-:W-:Y:S11]  /*de00*/  ISETP.GT.AND P0, PT, R14, R90, PT ;  /* 0x0000005a0e00720c */ /* 0x000ff60003f04270 */
[----:B------:R-:W-:Y:S02]  /*de10*/  @!UPT UIADD3 URZ, URZ, URZ, URZ ;  /* 0x0000003f3f3ff290 */ /* 0x000fe4000fffe03f */
[----:B------:R-:W-:-:S05]  /*de20*/  @P0 BRA `(.L_x_3073) ;  /* 0xffff504000000947 */ /* 0x000fca000383ffff */
.L_x_2955:
        /* <DEDUP_REMOVED lines=73> */
[C---:B------:R-:W-:Y:S02]  /*e2c0*/  SHF.L.U32 R22, R25.reuse, 0x10, RZ ;  /* 0x0000001019167819 */ /* 0x040fe400000006ff */
[----:B------:R-:W-:-:S02]  /*e2d0*/  LOP3.LUT R14, R25, 0xffff0000, RZ, 0xc0, !PT ;  /* 0xffff0000190e7812 */ /* 0x000fc400078ec0ff */
[C---:B------:R-:W-:Y:S02]  /*e2e0*/  SHF.L.U32 R23, R24.reuse, 0x10, RZ ;  /* 0x0000001018177819 */ /* 0x040fe400000006ff */
[----:B------:R-:W-:Y:S02]  /*e2f0*/  LOP3.LUT R35, R24, 0xffff0000, RZ, 0xc0, !PT ;  /* 0xffff000018237812 */ /* 0x000fe400078ec0ff */
[C---:B------:R-:W-:Y:S02]  /*e300*/  SHF.L.U32 R34, R26.reuse, 0x10, RZ ;  /* 0x000000101a227819 */ /* 0x040fe400000006ff */
[----:B------:R-:W-:Y:S02]  /*e310*/  LOP3.LUT R38, R26, 0xffff0000, RZ, 0xc0, !PT ;  /* 0xffff00001a267812 */ /* 0x000fe400078ec0ff */
        /* <DEDUP_REMOVED lines=32> */
.L_x_3082:
[----:B------:R-:W-:Y:S05]  /*e520*/  BSYNC B0 ;  /* 0x0000000000007941 */ /* 0x000fea0003800000 */
.L_x_3081:
[----:B-----5:R3:W-:Y:S02]  /*e530*/  STS.128 [R243], R24 ;  /* 0x00000018f3007388 */ /* 0x0207e40000000c00 */
.L_x_3080:
[----:B------:R-:W-:Y:S05]  /*e540*/  BSYNC B1 ;  /* 0x0000000000017941 */ /* 0x000fea0003800000 */
.L_x_3079:
        /* <DEDUP_REMOVED lines=50> */
.L_x_3086:
[----:B------:R-:W-:Y:S05]  /*e870*/  BSYNC B0 ;  /* 0x0000000000007941 */ /* 0x000fea0003800000 */
.L_x_3085:
[----:B-----5:R1:W-:Y:S02]  /*e880*/  STS.128 [R243+0x2000], R24 ;  /* 0x00200018f3007388 */ /* 0x0203e40000000c00 */
.L_x_3084:
[----:B------:R-:W-:Y:S05]  /*e890*/  BSYNC B1 ;  /* 0x0000000000017941 */ /* 0x000fea0003800000 */
.L_x_3083:
        /* <DEDUP_REMOVED lines=50> */
.L_x_3090:
[----:B------:R-:W-:Y:S05]  /*ebc0*/  BSYNC B0 ;  /* 0x0000000000007941 */ /* 0x000fea0003800000 */
.L_x_3089:
[----:B-----5:R3:W-:Y:S02]  /*ebd0*/  STS.128 [R243+0x4000], R24 ;  /* 0x00400018f3007388 */ /* 0x0207e40000000c00 */
.L_x_3088:
[----:B------:R-:W-:Y:S05]  /*ebe0*/  BSYNC B1 ;  /* 0x0000000000017941 */ /* 0x000fea0003800000 */
.L_x_3087:
        /* <DEDUP_REMOVED lines=49> */
.L_x_3092:
[----:B------:R-:W-:Y:S05]  /*ef00*/  BSYNC B0 ;  /* 0x0000000000007941 */ /* 0x000fea0003800000 */
.L_x_3091:
[----:B-----5:R3:W-:Y:S02]  /*ef10*/  STS.128 [R243+0x6000], R24 ;  /* 0x00600018f3007388 */ /* 0x0207e40000000c00 */
.L_x_3078:
[----:B------:R-:W-:Y:S05]  /*ef20*/  BSYNC B2 ;  /* 0x0000000000027941 */ /* 0x000fea0003800000 */
.L_x_3077:
        /* <DEDUP_REMOVED lines=63> */
.L_x_3098:
[----:B------:R-:W-:Y:S05]  /*f320*/  BSYNC B0 ;  /* 0x0000000000007941 */ /* 0x000fea0003800000 */
.L_x_3097:
[----:B-----5:R3:W-:Y:S02]  /*f330*/  STS.128 [R243+0x800], R24 ;  /* 0x00080018f3007388 */ /* 0x0207e40000000c00 */
.L_x_3096:
[----:B------:R-:W-:Y:S05]  /*f340*/  BSYNC B1 ;  /* 0x0000000000017941 */ /* 0x000fea0003800000 */
.L_x_3095:
        /* <DEDUP_REMOVED lines=50> */
.L_x_3102:
[----:B------:R-:W-:Y:S05]  /*f670*/  BSYNC B0 ;  /* 0x0000000000007941 */ /* 0x000fea0003800000 */
.L_x_3101:
[----:B-----5:R3:W-:Y:S02]  /*f680*/  STS.128 [R243+0x2800], R24 ;  /* 0x00280018f3007388 */ /* 0x0207e40000000c00 */
.L_x_3100:
[----:B------:R-:W-:Y:S05]  /*f690*/  BSYNC B1 ;  /* 0x0000000000017941 */ /* 0x000fea0003800000 */
.L_x_3099:
        /* <DEDUP_REMOVED lines=50> */
.L_x_3106:
[----:B------:R-:W-:Y:S05]  /*f9c0*/  BSYNC B0 ;  /* 0x0000000000007941 */ /* 0x000fea0003800000 */
.L_x_3105:
[----:B-----5:R3:W-:Y:S02]  /*f9d0*/  STS.128 [R243+0x4800], R24 ;  /* 0x00480018f3007388 */ /* 0x0207e40000000c00 */
.L_x_3104:
[----:B------:R-:W-:Y:S05]  /*f9e0*/  BSYNC B1 ;  /* 0x0000000000017941 */ /* 0x000fea0003800000 */
.L_x_3103:
        /* <DEDUP_REMOVED lines=49> */
.L_x_3108:
[----:B------:R-:W-:Y:S05]  /*fd00*/  BSYNC B0 ;  /* 0x0000000000007941 */ /* 0x000fea0003800000 */
.L_x_3107:
[----:B-----5:R3:W-:Y:S02]  /*fd10*/  STS.128 [R243+0x6800], R24 ;  /* 0x00680018f3007388 */ /* 0x0207e40000000c00 */
.L_x_3094:
[----:B------:R-:W-:Y:S05]  /*fd20*/  BSYNC B2 ;  /* 0x0000000000027941 */ /* 0x000fea0003800000 */
.L_x_3093:
        /* <DEDUP_REMOVED lines=50> */
[----:B------:R-:W-:Y:S01]  /*10050*/  FMUL.FTZ R61, R61, R5 ;  /* 0x000000053d3d7220 */ /* 0x000fe20000410000 */
        /* <DEDUP_REMOVED lines=13> */
.L_x_3114:
[----:B------:R-:W-:Y:S05]  /*10130*/  BSYNC B0 ;  /* 0x0000000000007941 */ /* 0x000fea0003800000 */
.L_x_3113:
[----:B-----5:R3:W-:Y:S02]  /*10140*/  STS.128 [R243+0x1000], R24 ;  /* 0x00100018f3007388 */ /* 0x0207e40000000c00 */
.L_x_3112:
[----:B------:R-:W-:Y:S05]  /*10150*/  BSYNC B1 ;  /* 0x0000000000017941 */ /* 0x000fea0003800000 */
.L_x_3111:
        /* <DEDUP_REMOVED lines=50> */
.L_x_3118:
[----:B------:R-:W-:Y:S05]  /*10480*/  BSYNC B0 ;  /* 0x0000000000007941 */ /* 0x000fea0003800000 */
.L_x_3117:
[----:B-----5:R3:W-:Y:S02]  /*10490*/  STS.128 [R243+0x3000], R24 ;  /* 0x00300018f3007388 */ /* 0x0207e40000000c00 */
.L_x_3116:
[----:B------:R-:W-:Y:S05]  /*104a0*/  BSYNC B1 ;  /* 0x0000000000017941 */ /* 0x000fea0003800000 */
.L_x_3115:
        /* <DEDUP_REMOVED lines=50> */
.L_x_3122:
[----:B------:R-:W-:Y:S05]  /*107d0*/  BSYNC B0 ;  /* 0x0000000000007941 */ /* 0x000fea0003800000 */
.L_x_3121:
[----:B-----5:R3:W-:Y:S02]  /*107e0*/  STS.128 [R243+0x5000], R24 ;  /* 0x00500018f3007388 */ /* 0x0207e40000000c00 */
.L_x_3120:
[----:B------:R-:W-:Y:S05]  /*107f0*/  BSYNC B1 ;  /* 0x0000000000017941 */ /* 0x000fea0003800000 */
.L_x_3119:
[----:B------:R-:W-:-:S13]  /*10800*/  ISETP.GE.AND P0, PT, R9, R6, PT ;  /* 0x000000060900720c */ /* 0x000fda0003f06270 */
[----:B------:R1:W-:Y:S01]  /*10810*/  @P0 STS.128 [R243+0x7000], RZ ;  /* 0x007000fff3000388 */ /* 0x0003e20000000c00 */
[----:B------:R-:W-:Y:S05]  /*10820*/  @P0 BRA `(.L_x_3110) ;  /* 0x000002e000000947 */ /* 0x000fea0003800000 */
[----:B-1----:R-:W5:Y:S01]  /*10830*/  LD.E.128 R44, [R44.64+0x180] ;  /* 0x000180062c2c7980 */ /* 0x002f62000c101d00 */
[----:B------:R-:W-:Y:S01]  /*10840*/  ISETP.GE.AND P0, PT, R9, R0, PT ;  /* 0x000000000900720c */ /* 0x000fe20003f06270 */
[----:B------:R-:W-:-:S12]  /*10850*/  BSSY B0, `(.L_x_3123) ;  /* 0x000002a000007945 */ /* 0x000fd80003800000 */
[----:B------:R-:W-:Y:S05]  /*10860*/  @P0 BRA `(.L_x_3124) ;  /* 0x0000028000000947 */ /* 0x000fea0003800000 */
[----:B--2---:R1:W2:Y:S04]  /*10870*/  LD.E.64 R2, [R30.64+0xc0] ;  /* 0x0000c0061e027980 */ /* 0x0042a8000c101b00 */
[----:B----4-:R3:W4:Y:S02]  /*10880*/  LD.E.64 R4, [R22.64+0xc0] ;  /* 0x0000c00616047980 */ /* 0x010724000c101b00 */
[----:B---3-5:R-:W-:Y:S02]  /*10890*/  SHF.L.U32 R24, R44, 0x10, RZ ;  /* 0x000000102c187819 */ /* 0x028fe400000006ff */
[----:B------:R-:W-:Y:S02]  /*108a0*/  SHF.L.U32 R32, R46, 0x10, RZ ;  /* 0x000000102e207819 */ /* 0x000fe400000006ff */
[----:B------:R-:W-:-:S02]  /*108b0*/  LOP3.LUT R44, R44, 0xffff0000, RZ, 0xc0, !PT ;  /* 0xffff00002c2c7812 */ /* 0x000fc400078ec0ff */
[----:B------:R-:W-:Y:S02]  /*108c0*/  LOP3.LUT R46, R46, 0xffff0000, RZ, 0xc0, !PT ;  /* 0xffff00002e2e7812 */ /* 0x000fe400078ec0ff */
[C---:B-1----:R-:W-:Y:S01]  /*108d0*/  LOP3.LUT R30, R47.reuse, 0xffff0000, RZ, 0xc0, !PT ;  /* 0xffff00002f1e7812 */ /* 0x042fe200078ec0ff */
[----:B------:R-:W-:Y:S01]  /*108e0*/  IMAD.U32 R31, R47, 0x10000, RZ ;  /* 0x000100002f1f7824 */ /* 0x000fe200078e00ff */
[C---:B------:R-:W-:Y:S02]  /*108f0*/  LOP3.LUT R22, R45.reuse, 0xffff0000, RZ, 0xc0, !PT ;  /* 0xffff00002d167812 */ /* 0x040fe400078ec0ff */
[----:B------:R-:W-:Y:S02]  /*10900*/  SHF.L.U32 R23, R45, 0x10, RZ ;  /* 0x000000102d177819 */ /* 0x000fe400000006ff */
[C---:B--2---:R-:W-:Y:S01]  /*10910*/  LOP3.LUT R27, R2.reuse, 0xffff0000, RZ, 0xc0, !PT ;  /* 0xffff0000021b7812 */ /* 0x044fe200078ec0ff */
[----:B------:R-:W-:Y:S01]  /*10920*/  IMAD.U32 R2, R2, 0x10000, RZ ;  /* 0x0001000002027824 */ /* 0x000fe200078e00ff */
[----:B------:R-:W-:-:S02]  /*10930*/  LOP3.LUT R26, R3, 0xffff0000, RZ, 0xc0, !PT ;  /* 0xffff0000031a7812 */ /* 0x000fc400078ec0ff */
[----:B----4-:R-:W-:Y:S01]  /*10940*/  LOP3.LUT R29, R4, 0xffff0000, RZ, 0xc0, !PT ;  /* 0xffff0000041d7812 */ /* 0x010fe200078ec0ff */
[----:B------:R-:W-:Y:S01]  /*10950*/  FMUL.FTZ R25, R22, R27 ;  /* 0x0000001b16197220 */ /* 0x000fe20000410000 */
[----:B------:R-:W-:Y:S01]  /*10960*/  LOP3.LUT R28, R5, 0xffff0000, RZ, 0xc0, !PT ;  /* 0xffff0000051c7812 */ /* 0x000fe200078ec0ff */
[----:B------:R-:W-:Y:S01]  /*10970*/  FMUL.FTZ R33, R30, R26 ;  /* 0x0000001a1e217220 */ /* 0x000fe20000410000 */
[----:B------:R-:W-:Y:S01]  /*10980*/  SHF.L.U32 R3, R3, 0x10, RZ ;  /* 0x0000001003037819 */ /* 0x000fe200000006ff */
[-C--:B------:R-:W-:Y:S01]  /*10990*/  FMUL.FTZ R22, R22, R29.reuse ;  /* 0x0000001d16167220 */ /* 0x080fe20000410000 */
[----:B------:R-:W-:Y:S01]  /*109a0*/  SHF.L.U32 R4, R4, 0x10, RZ ;  /* 0x0000001004047819 */ /* 0x000fe200000006ff */
[----:B------:R-:W-:Y:S02]  /*109b0*/  FMUL.FTZ R30, R30, R28 ;  /* 0x0000001c1e1e7220 */ /* 0x000fe40000410000 */
[----:B------:R-:W-:Y:S02]  /*109c0*/  IMAD.U32 R5, R5, 0x10000, RZ ;  /* 0x0001000005057824 */ /* 0x000fe400078e00ff */
[----:B------:R-:W-:-:S02]  /*109d0*/  FFMA.FTZ R25, R23, R29, -R25 ;  /* 0x0000001d17197223 */ /* 0x000fc40000010819 */
[----:B------:R-:W-:Y:S02]  /*109e0*/  FFMA.FTZ R22, R23, R27, R22 ;  /* 0x0000001b17167223 */ /* 0x000fe40000010016 */
[C---:B------:R-:W-:Y:S02]  /*109f0*/  FFMA.FTZ R30, R31.reuse, R26, R30 ;  /* 0x0000001a1f1e7223 */ /* 0x040fe4000001001e */
[----:B------:R-:W-:Y:S01]  /*10a00*/  FMUL.FTZ R23, R44, R2 ;  /* 0x000000022c177220 */ /* 0x000fe20000410000 */
[----:B------:R-:W-:Y:S01]  /*10a10*/  F2FP.BF16.PACK_AB R22, R22, R25 ;  /* 0x000000191616723e */ /* 0x000fe200000010ff */
[----:B------:R-:W-:Y:S02]  /*10a20*/  FMUL.FTZ R26, R46, R3 ;  /* 0x000000032e1a7220 */ /* 0x000fe40000410000 */
[----:B------:R-:W-:Y:S01]  /*10a30*/  FFMA.FTZ R33, R31, R28, -R33 ;  /* 0x0000001c1f217223 */ /* 0x000fe20000010821 */
[----:B------:R-:W-:Y:S01]  /*10a40*/  MOV R45, R22 ;  /* 0x00000016002d7202 */ /* 0x000fe20000000f00 */
[----:B------:R-:W-:-:S02]  /*10a50*/  FMUL.FTZ R44, R44, R4 ;  /* 0x000000042c2c7220 */ /* 0x000fc40000410000 */
[----:B------:R-:W-:Y:S01]  /*10a60*/  FMUL.FTZ R46, R46, R5 ;  /* 0x000000052e2e7220 */ /* 0x000fe20000410000 */
[----:B------:R-:W-:Y:S01]  /*10a70*/  F2FP.BF16.PACK_AB R30, R30, R33 ;  /* 0x000000211e1e723e */ /* 0x000fe200000010ff */
[C---:B------:R-:W-:Y:S02]  /*10a80*/  FFMA.FTZ R23, R24.reuse, R4, -R23 ;  /* 0x0000000418177223 */ /* 0x040fe40000010817 */
[----:B------:R-:W-:Y:S01]  /*10a90*/  FFMA.FTZ R44, R24, R2, R44 ;  /* 0x00000002182c7223 */ /* 0x000fe2000001002c */
[----:B------:R-:W-:Y:S01]  /*10aa0*/  MOV R47, R30 ;  /* 0x0000001e002f7202 */ /* 0x000fe20000000f00 */
[C---:B------:R-:W-:Y:S02]  /*10ab0*/  FFMA.FTZ R26, R32.reuse, R5, -R26 ;  /* 0x00000005201a7223 */ /* 0x040fe4000001081a */
[----:B------:R-:W-:Y:S01]  /*10ac0*/  FFMA.FTZ R46, R32, R3, R46 ;  /* 0x00000003202e7223 */ /* 0x000fe2000001002e */
[----:B------:R-:W-:-:S04]  /*10ad0*/  F2FP.BF16.PACK_AB R44, R44, R23 ;  /* 0x000000172c2c723e */ /* 0x000fc800000010ff */
[----:B------:R-:W-:Y:S02]  /*10ae0*/  F2FP.BF16.PACK_AB R46, R46, R26 ;  /* 0x0000001a2e2e723e */ /* 0x000fe400000010ff */
.L_x_3124:
[----:B------:R-:W-:Y:S05]  /*10af0*/  BSYNC B0 ;  /* 0x0000000000007941 */ /* 0x000fea0003800000 */
.L_x_3123:
[----:B-----5:R1:W-:Y:S02]  /*10b00*/  STS.128 [R243+0x7000], R44 ;  /* 0x0070002cf3007388 */ /* 0x0203e40000000c00 */
.L_x_3110:
[----:B------:R-:W-:Y:S05]  /*10b10*/  BSYNC B2 ;  /* 0x0000000000027941 */ /* 0x000fea0003800000 */
.L_x_3109:
        /* <DEDUP_REMOVED lines=63> */
.L_x_3129:
[----:B------:R-:W-:Y:S05]  /*10f10*/  BSYNC B0 ;  /* 0x0000000000007941 */ /* 0x000fea0003800000 */
.L_x_3128:
[----:B-----5:R1:W-:Y:S02]  /*10f20*/  STS.128 [R243+0x1800], R20 ;  /* 0x00180014f3007388 */ /* 0x0203e40000000c00 */
.L_x_3127:
[----:B------:R-:W-:Y:S05]  /*10f30*/  BSYNC B1 ;  /* 0x0000000000017941 */ /* 0x000fea0003800000 */
.L_x_3126:
        /* <DEDUP_REMOVED lines=10> */
[----:B-----5:R-:W-:Y:S01]  /*10fe0*/  IMAD.U32 R28, R23, 0x10000, RZ ;  /* 0x00010000171c7824 */ /* 0x020fe200078e00ff */
[C---:B------:R-:W-:Y:S02]  /*10ff0*/  SHF.L.U32 R7, R21.reuse, 0x10, RZ ;  /* 0x0000001015077819 */ /* 0x040fe400000006ff */
[----:B------:R-:W-:Y:S02]  /*11000*/  LOP3.LUT R5, R21, 0xffff0000, RZ, 0xc0, !PT ;  /* 0xffff000015057812 */ /* 0x000fe400078ec0ff */
[----:B------:R-:W-:-:S02]  /*11010*/  SHF.L.U32 R8, R20, 0x10, RZ ;  /* 0x0000001014087819 */ /* 0x000fc400000006ff */
[----:B------:R-:W-:Y:S02]  /*11020*/  LOP3.LUT R30, R20, 0xffff0000, RZ, 0xc0, !PT ;  /* 0xffff0000141e7812 */ /* 0x000fe400078ec0ff */
        /* <DEDUP_REMOVED lines=35> */
.L_x_3133:
[----:B------:R-:W-:Y:S05]  /*11260*/  BSYNC B0 ;  /* 0x0000000000007941 */ /* 0x000fea0003800000 */
.L_x_3132:
[----:B-----5:R1:W-:Y:S02]  /*11270*/  STS.128 [R243+0x3800], R20 ;  /* 0x00380014f3007388 */ /* 0x0203e40000000c00 */
.L_x_3131:
[----:B------:R-:W-:Y:S05]  /*11280*/  BSYNC B1 ;  /* 0x0000000000017941 */ /* 0x000fea0003800000 */
.L_x_3130:
        /* <DEDUP_REMOVED lines=10> */
[C---:B-1---5:R-:W-:Y:S01]  /*11330*/  IMAD.U32 R23, R19.reuse, 0x10000, RZ ;  /* 0x0001000013177824 */ /* 0x062fe200078e00ff */
        /* <DEDUP_REMOVED lines=39> */
.L_x_3137:
[----:B------:R-:W-:Y:S05]  /*115b0*/  BSYNC B0 ;  /* 0x0000000000007941 */ /* 0x000fea0003800000 */
.L_x_3136:
[----:B-----5:R1:W-:Y:S02]  /*115c0*/  STS.128 [R243+0x5800], R16 ;  /* 0x00580010f3007388 */ /* 0x0203e40000000c00 */
.L_x_3135:
[----:B------:R-:W-:Y:S05]  /*115d0*/  BSYNC B1 ;  /* 0x0000000000017941 */ /* 0x000fea0003800000 */
.L_x_3134:
        /* <DEDUP_REMOVED lines=49> */
.L_x_3139:
[----:B------:R-:W-:Y:S05]  /*118f0*/  BSYNC B0 ;  /* 0x0000000000007941 */ /* 0x000fea0003800000 */
.L_x_3138:
[----:B-----5:R1:W-:Y:S01]  /*11900*/  STS.128 [R243+0x7800], R16 ;  /* 0x00780010f3007388 */ /* 0x0203e20000000c00 */
[----:B------:R-:W-:Y:S05]  /*11910*/  BRA `(.L_x_3125) ;  /* 0x00006a7000007947 */ /* 0x000fea0003800000 */
.L_x_3076:
        /* <DEDUP_REMOVED lines=65> */
[C---:B------:R-:W-:Y:S01]  /*11d30*/  SHF.L.U32 R23, R29.reuse, 0x10, RZ ;  /* 0x000000101d177819 */ /* 0x040fe200000006ff */
        /* <DEDUP_REMOVED lines=27> */
.L_x_3145:
[----:B------:R-:W-:Y:S05]  /*11ef0*/  BSYNC B0 ;  /* 0x0000000000007941 */ /* 0x000fea0003800000 */
.L_x_3144:
[----:B-----5:R3:W-:Y:S02]  /*11f00*/  STS.128 [R243], R32 ;  /* 0x00000020f3007388 */ /* 0x0207e40000000c00 */
.L_x_3143:
[----:B------:R-:W-:Y:S05]  /*11f10*/  BSYNC B1 ;  /* 0x0000000000017941 */ /* 0x000fea0003800000 */
.L_x_3142:
        /* <DEDUP_REMOVED lines=91> */
.L_x_3149:
[----:B------:R-:W-:Y:S05]  /*124d0*/  BSYNC B0 ;  /* 0x0000000000007941 */ /* 0x000fea0003800000 */
.L_x_3148:
[----:B-----5:R1:W-:Y:S02]  /*124e0*/  STS.128 [R243+0x2000], R32 ;  /* 0x00200020f3007388 */ /* 0x0203e40000000c00 */
.L_x_3147:
[----:B------:R-:W-:Y:S05]  /*124f0*/  BSYNC B1 ;  /* 0x0000000000017941 */ /* 0x000fea0003800000 */
.L_x_3146:
        /* <DEDUP_REMOVED lines=91> */
.L_x_3153:
[----:B------:R-:W-:Y:S05]  /*12ab0*/  BSYNC B0 ;  /* 0x0000000000007941 */ /* 0x000fea0003800000 */
.L_x_3152:
[----:B-----5:R3:W-:Y:S02]  /*12ac0*/  STS.128 [R243+0x4000], R32 ;  /* 0x00400020f3007388 */ /* 0x0207e40000000c00 */
.L_x_3151:
[----:B------:R-:W-:Y:S05]  /*12ad0*/  BSYNC B1 ;  /* 0x0000000000017941 */ /* 0x000fea0003800000 */
.L_x_3150:
        /* <DEDUP_REMOVED lines=38> */
[----:B-1----:R-:W-:Y:S02]  /*12d40*/  LOP3.LUT R64, R21, 0xffff0000, RZ, 0xc0, !PT ;  /* 0xffff000015407812 */ /* 0x002fe400078ec0ff */
        /* <DEDUP_REMOVED lines=51> */
.L_x_3155:
[----:B------:R-:W-:Y:S05]  /*13080*/  BSYNC B0 ;  /* 0x0000000000007941 */ /* 0x000fea0003800000 */
.L_x_3154:
[----:B-----5:R3:W-:Y:S02]  /*13090*/  STS.128 [R243+0x6000], R32 ;  /* 0x00600020f3007388 */ /* 0x0207e40000000c00 */
.L_x_3141:
[----:B------:R-:W-:Y:S05]  /*130a0*/  BSYNC B2 ;  /* 0x0000000000027941 */ /* 0x000fea0003800000 */
.L_x_3140:
        /* <DEDUP_REMOVED lines=98> */
.L_x_3161:
[----:B------:R-:W-:Y:S05]  /*136d0*/  BSYNC B0 ;  /* 0x0000000000007941 */ /* 0x000fea0003800000 */
.L_x_3160:
[----:B-----5:R3:W-:Y:S02]  /*136e0*/  STS.128 [R243+0x800], R32 ;  /* 0x00080020f3007388 */ /* 0x0207e40000000c00 */
.L_x_3159:
[----:B------:R-:W-:Y:S05]  /*136f0*/  BSYNC B1 ;  /* 0x0000000000017941 */ /* 0x000fea0003800000 */
.L_x_3158:
        /* <DEDUP_REMOVED lines=94> */
.L_x_3165:
[----:B------:R-:W-:Y:S05]  /*13ce0*/  BSYNC B0 ;  /* 0x0000000000007941 */ /* 0x000fea0003800000 */
.L_x_3164:
[----:B-----5:R3:W-:Y:S02]  /*13cf0*/  STS.128 [R243+0x2800], R32 ;  /* 0x00280020f3007388 */ /* 0x0207e40000000c00 */
.L_x_3163:
[----:B------:R-:W-:Y:S05]  /*13d00*/  BSYNC B1 ;  /* 0x0000000000017941 */ /* 0x000fea0003800000 */
.L_x_3162:
        /* <DEDUP_REMOVED lines=94> */
.L_x_3169:
[----:B------:R-:W-:Y:S05]  /*142f0*/  BSYNC B0 ;  /* 0x0000000000007941 */ /* 0x000fea0003800000 */
.L_x_3168:
[----:B-----5:R3:W-:Y:S02]  /*14300*/  STS.128 [R243+0x4800], R32 ;  /* 0x00480020f3007388 */ /* 0x0207e40000000c00 */
.L_x_3167:
[----:B------:R-:W-:Y:S05]  /*14310*/  BSYNC B1 ;  /* 0x0000000000017941 */ /* 0x000fea0003800000 */
.L_x_3166:
        /* <DEDUP_REMOVED lines=37> */
[----:B--2---:R-:W-:Y:S01]  /*14570*/  IMAD.U32 R64, R28, 0x10000, RZ ;  /* 0x000100001c407824 */ /* 0x004fe200078e00ff */
[----:B------:R-:W-:Y:S01]  /*14580*/  LOP3.LUT R66, R29, 0xffff0000, RZ, 0xc0, !PT ;  /* 0xffff00001d427812 */ /* 0x000fe200078ec0ff */
[----:B------:R-:W-:Y:S01]  /*14590*/  IMAD.U32 R65, R30, 0x10000, RZ ;  /* 0x000100001e417824 */ /* 0x000fe200078e00ff */
[----:B------:R-:W-:Y:S01]  /*145a0*/  LOP3.LUT R28, R28, 0xffff0000, RZ, 0xc0, !PT ;  /* 0xffff00001c1c7812 */ /* 0x000fe200078ec0ff */
[C---:B---3--:R-:W-:Y:S01]  /*145b0*/  IMAD.U32 R47, R24.reuse, 0x10000, RZ ;  /* 0x00010000182f7824 */ /* 0x048fe200078e00ff */
[----:B------:R-:W-:Y:S01]  /*145c0*/  LOP3.LUT R23, R24, 0xffff0000, RZ, 0xc0, !PT ;  /* 0xffff000018177812 */ /* 0x000fe200078ec0ff */
[----:B------:R-:W-:Y:S01]  /*145d0*/  IMAD.U32 R62, R26, 0x10000, RZ ;  /* 0x000100001a3e7824 */ /* 0x000fe200078e00ff */
[----:B------:R-:W-:-:S02]  /*145e0*/  SHF.L.U32 R22, R25, 0x10, RZ ;  /* 0x0000001019167819 */ /* 0x000fc400000006ff */
[----:B------:R-:W-:Y:S02]  /*145f0*/  LOP3.LUT R63, R25, 0xffff0000, RZ, 0xc0, !PT ;  /* 0xffff0000193f7812 */ /* 0x000fe400078ec0ff */
[----:B------:R-:W-:Y:S02]  /*14600*/  LOP3.LUT R25, R26, 0xffff0000, RZ, 0xc0, !PT ;  /* 0xffff00001a197812 */ /* 0x000fe400078ec0ff */
[C---:B------:R-:W-:Y:S02]  /*14610*/  SHF.L.U32 R24, R27.reuse, 0x10, RZ ;  /* 0x000000101b187819 */ /* 0x040fe400000006ff */
[----:B------:R-:W-:Y:S02]  /*14620*/  LOP3.LUT R26, R27, 0xffff0000, RZ, 0xc0, !PT ;  /* 0xffff00001b1a7812 */ /* 0x000fe400078ec0ff */
[----:B------:R-:W-:Y:S01]  /*14630*/  SHF.L.U32 R27, R29, 0x10, RZ ;  /* 0x000000101d1b7819 */ /* 0x000fe200000006ff */
[----:B------:R-:W-:Y:S01]  /*14640*/  @!P0 FADD.FTZ R23, -R23, -RZ ;  /* 0x800000ff17178221 */ /* 0x000fe20000010100 */
        /* <DEDUP_REMOVED lines=10> */
[----:B------:R-:W-:Y:S01]  /*146f0*/  FMUL.FTZ R28, R28, R23 ;  /* 0x000000171c1c7220 */ /* 0x000fe20000410000 */
        /* <DEDUP_REMOVED lines=18> */
[----:B------:R-:W-:-:S02]  /*14820*/  FFMA.FTZ R21, R21, R26, R30 ;  /* 0x0000001a15157223 */ /* 0x000fc4000001001e */
[----:B------:R-:W-:Y:S02]  /*14830*/  FFMA.FTZ R22, R46, R22, R27 ;  /* 0x000000162e167223 */ /* 0x000fe4000001001b */
[----:B------:R-:W-:Y:S02]  /*14840*/  FFMA.FTZ R4, R4, R33, R66 ;  /* 0x0000002104047223 */ /* 0x000fe40000010042 */
[----:B------:R-:W-:Y:S02]  /*14850*/  FFMA.FTZ R25, R61, R25, R29 ;  /* 0x000000193d197223 */ /* 0x000fe4000001001d */
[----:B------:R-:W-:Y:S01]  /*14860*/  FFMA.FTZ R20, R20, R34, R31 ;  /* 0x0000002214147223 */ /* 0x000fe2000001001f */
[----:B------:R-:W-:Y:S02]  /*14870*/  F2FP.BF16.PACK_AB R5, R5, R15 ;  /* 0x0000000f0505723e */ /* 0x000fe400000010ff */
[----:B------:R-:W-:Y:S02]  /*14880*/  F2FP.BF16.PACK_AB R32, R21, R32 ;  /* 0x000000201520723e */ /* 0x000fe400000010ff */
[----:B------:R-:W-:-:S02]  /*14890*/  F2FP.BF16.PACK_AB R4, R4, R22 ;  /* 0x000000160404723e */ /* 0x000fc400000010ff */
[----:B------:R-:W-:Y:S01]  /*148a0*/  F2FP.BF16.PACK_AB R25, R20, R25 ;  /* 0x000000191419723e */ /* 0x000fe200000010ff */
[----:B------:R-:W-:Y:S01]  /*148b0*/  IMAD.MOV.U32 R20, RZ, RZ, R5 ;  /* 0x000000ffff147224 */ /* 0x000fe200078e0005 */
[----:B------:R-:W-:Y:S01]  /*148c0*/  MOV R21, R4 ;  /* 0x0000000400157202 */ /* 0x000fe20000000f00 */
[----:B------:R-:W-:Y:S01]  /*148d0*/  IMAD.MOV.U32 R22, RZ, RZ, R32 ;  /* 0x000000ffff167224 */ /* 0x000fe200078e0020 */
[----:B------:R-:W-:Y:S02]  /*148e0*/  MOV R23, R25 ;  /* 0x0000001900177202 */ /* 0x000fe40000000f00 */
.L_x_3171:
[----:B------:R-:W-:Y:S05]  /*148f0*/  BSYNC B0 ;  /* 0x0000000000007941 */ /* 0x000fea0003800000 */
.L_x_3170:
[----:B-----5:R1:W-:Y:S02]  /*14900*/  STS.128 [R243+0x6800], R20 ;  /* 0x00680014f3007388 */ /* 0x0203e40000000c00 */
.L_x_3157:
[----:B------:R-:W-:Y:S05]  /*14910*/  BSYNC B2 ;  /* 0x0000000000027941 */ /* 0x000fea0003800000 */
.L_x_3156:
        /* <DEDUP_REMOVED lines=99> */
.L_x_3177:
[----:B------:R-:W-:Y:S05]  /*14f50*/  BSYNC B0 ;  /* 0x0000000000007941 */ /* 0x000fea0003800000 */
.L_x_3176:
[----:B-----5:R3:W-:Y:S02]  /*14f60*/  STS.128 [R243+0x1000], R32 ;  /* 0x00100020f3007388 */ /* 0x0207e40000000c00 */
.L_x_3175:
[----:B------:R-:W-:Y:S05]  /*14f70*/  BSYNC B1 ;  /* 0x0000000000017941 */ /* 0x000fea0003800000 */
.L_x_3174:
        /* <DEDUP_REMOVED lines=94> */
.L_x_3181:
[----:B------:R-:W-:Y:S05]  /*15560*/  BSYNC B0 ;  /* 0x0000000000007941 */ /* 0x000fea0003800000 */
.L_x_3180:
[----:B-----5:R3:W-:Y:S02]  /*15570*/  STS.128 [R243+0x3000], R32 ;  /* 0x00300020f3007388 */ /* 0x0207e40000000c00 */
.L_x_3179:
[----:B------:R-:W-:Y:S05]  /*15580*/  BSYNC B1 ;  /* 0x0000000000017941 */ /* 0x000fea0003800000 */
.L_x_3178:
        /* <DEDUP_REMOVED lines=94> */
.L_x_3185:
[----:B------:R-:W-:Y:S05]  /*15b70*/  BSYNC B0 ;  /* 0x0000000000007941 */ /* 0x000fea0003800000 */
.L_x_3184:
[----:B-----5:R3:W-:Y:S02]  /*15b80*/  STS.128 [R243+0x5000], R32 ;  /* 0x00500020f3007388 */ /* 0x0207e40000000c00 */
.L_x_3183:
[----:B------:R-:W-:Y:S05]  /*15b90*/  BSYNC B1 ;  /* 0x0000000000017941 */ /* 0x000fea0003800000 */
.L_x_3182:
        /* <DEDUP_REMOVED lines=62> */
[----:B----4-:R-:W-:Y:S01]  /*15f80*/  LOP3.LUT R26, R34, 0xffff0000, RZ, 0xc0, !PT ;  /* 0xffff0000221a7812 */ /* 0x010fe200078ec0ff */
[----:B------:R-:W-:-:S02]  /*15f90*/  FMUL.FTZ R63, R63, R27 ;  /* 0x0000001b3f3f7220 */ /* 0x000fc40000410000 */
[----:B------:R-:W-:Y:S02]  /*15fa0*/  FMUL.FTZ R30, R30, R22 ;  /* 0x000000161e1e7220 */ /* 0x000fe40000410000 */
        /* <DEDUP_REMOVED lines=23> */
[----:B------:R-:W-:-:S03]  /*16120*/  IMAD.MOV.U32 R26, RZ, RZ, R27 ;  /* 0x000000ffff1a7224 */ /* 0x000fc600078e001b */
[----:B------:R-:W-:Y:S01]  /*16130*/  F2FP.BF16.PACK_AB R23, R24, R23 ;  /* 0x000000171817723e */ /* 0x000fe200000010ff */
[----:B------:R-:W-:Y:S01]  /*16140*/  IMAD.MOV.U32 R24, RZ, RZ, R5 ;  /* 0x000000ffff187224 */ /* 0x000fe200078e0005 */
[----:B------:R-:W-:Y:S02]  /*16150*/  MOV R25, R4 ;  /* 0x0000000400197202 */ /* 0x000fe40000000f00 */
[----:B------:R-:W-:Y:S02]  /*16160*/  MOV R27, R23 ;  /* 0x00000017001b7202 */ /* 0x000fe40000000f00 */
.L_x_3187:
[----:B------:R-:W-:Y:S05]  /*16170*/  BSYNC B0 ;  /* 0x0000000000007941 */ /* 0x000fea0003800000 */
.L_x_3186:
[----:B-----5:R1:W-:Y:S02]  /*16180*/  STS.128 [R243+0x7000], R24 ;  /* 0x00700018f3007388 */ /* 0x0203e40000000c00 */
.L_x_3173:
[----:B------:R-:W-:Y:S05]  /*16190*/  BSYNC B2 ;  /* 0x0000000000027941 */ /* 0x000fea0003800000 */
.L_x_3172:
        /* <DEDUP_REMOVED lines=68> */
[----:B------:R-:W-:Y:S01]  /*165e0*/  FMUL.FTZ R25, R25, R28 ;  /* 0x0000001c19197220 */ /* 0x000fe20000410000 */
[----:B------:R-:W-:Y:S01]  /*165f0*/  SHF.L.U32 R28, R32, 0x10, RZ ;  /* 0x00000010201c7819 */ /* 0x000fe200000006ff */
[----:B------:R-:W-:Y:S01]  /*16600*/  FMUL.FTZ R27, R27, R30 ;  /* 0x0000001e1b1b7220 */ /* 0x000fe20000410000 */
[C---:B------:R-:W-:Y:S01]  /*16610*/  SHF.L.U32 R32, R34.reuse, 0x10, RZ ;  /* 0x0000001022207819 */ /* 0x040fe200000006ff */
[C---:B------:R-:W-:Y:S01]  /*16620*/  IMAD.U32 R22, R33.reuse, 0x10000, RZ ;  /* 0x0001000021167824 */ /* 0x040fe200078e00ff */
[----:B------:R-:W-:Y:S01]  /*16630*/  LOP3.LUT R33, R33, 0xffff0000, RZ, 0xc0, !PT ;  /* 0xffff000021217812 */ /* 0x000fe200078ec0ff */
[----:B------:R-:W-:Y:S01]  /*16640*/  FMUL.FTZ R63, R63, R47 ;  /* 0x0000002f3f3f7220 */ /* 0x000fe20000410000 */
[----:B------:R-:W-:Y:S01]  /*16650*/  LOP3.LUT R30, R34, 0xffff0000, RZ, 0xc0, !PT ;  /* 0xffff0000221e7812 */ /* 0x000fe200078ec0ff */
[----:B------:R-:W-:Y:S01]  /*16660*/  @!P0 FADD.FTZ R46, -R46, -RZ ;  /* 0x800000ff2e2e8221 */ /* 0x000fe20000010100 */
[----:B------:R-:W-:Y:S01]  /*16670*/  LOP3.LUT R34, R35, 0xffff0000, RZ, 0xc0, !PT ;  /* 0xffff000023227812 */ /* 0x000fe200078ec0ff */
[----:B------:R-:W-:-:S02]  /*16680*/  FMUL.FTZ R26, R26, R29 ;  /* 0x0000001d1a1a7220 */ /* 0x000fc40000410000 */
[----:B------:R-:W-:Y:S02]  /*16690*/  FMUL.FTZ R61, R61, R44 ;  /* 0x0000002c3d3d7220 */ /* 0x000fe40000410000 */
[----:B------:R-:W-:Y:S02]  /*166a0*/  IMAD.U32 R29, R35, 0x10000, RZ ;  /* 0x00010000231d7824 */ /* 0x000fe400078e00ff */
        /* <DEDUP_REMOVED lines=16> */
.L_x_3191:
[----:B------:R-:W-:Y:S05]  /*167b0*/  BSYNC B0 ;  /* 0x0000000000007941 */ /* 0x000fea0003800000 */
.L_x_3190:
[----:B-----5:R1:W-:Y:S02]  /*167c0*/  STS.128 [R243+0x1800], R20 ;  /* 0x00180014f3007388 */ /* 0x0203e40000000c00 */
.L_x_3189:
[----:B------:R-:W-:Y:S05]  /*167d0*/  BSYNC B1 ;  /* 0x0000000000017941 */ /* 0x000fea0003800000 */
.L_x_3188:
        /* <DEDUP_REMOVED lines=62> */
[C---:B----4-:R-:W-:Y:S01]  /*16bc0*/  LOP3.LUT R23, R32.reuse, 0xffff0000, RZ, 0xc0, !PT ;  /* 0xffff000020177812 */ /* 0x050fe200078ec0ff */
[----:B------:R-:W-:Y:S01]  /*16bd0*/  FMUL.FTZ R25, R25, R28 ;  /* 0x0000001c19197220 */ /* 0x000fe20000410000 */
[----:B------:R-:W-:Y:S01]  /*16be0*/  SHF.L.U32 R28, R32, 0x10, RZ ;  /* 0x00000010201c7819 */ /* 0x000fe200000006ff */
[----:B------:R-:W-:Y:S01]  /*16bf0*/  @!P0 FADD.FTZ R22, -R22, -RZ ;  /* 0x800000ff16168221 */ /* 0x000fe20000010100 */
[C---:B------:R-:W-:Y:S01]  /*16c00*/  SHF.L.U32 R32, R34.reuse, 0x10, RZ ;  /* 0x0000001022207819 */ /* 0x040fe200000006ff */
[----:B------:R-:W-:Y:S01]  /*16c10*/  FMUL.FTZ R27, R27, R30 ;  /* 0x0000001e1b1b7220 */ /* 0x000fe20000410000 */
[----:B------:R-:W-:Y:S01]  /*16c20*/  LOP3.LUT R30, R34, 0xffff0000, RZ, 0xc0, !PT ;  /* 0xffff0000221e7812 */ /* 0x000fe200078ec0ff */
[----:B------:R-:W-:Y:S01]  /*16c30*/  FMUL.FTZ R61, R61, R45 ;  /* 0x0000002d3d3d7220 */ /* 0x000fe20000410000 */
[----:B------:R-:W-:Y:S01]  /*16c40*/  LOP3.LUT R34, R35, 0xffff0000, RZ, 0xc0, !PT ;  /* 0xffff000023227812 */ /* 0x000fe200078ec0ff */
[----:B------:R-:W-:-:S02]  /*16c50*/  FMUL.FTZ R26, R26, R29 ;  /* 0x0000001d1a1a7220 */ /* 0x000fc40000410000 */
[----:B------:R-:W-:Y:S02]  /*16c60*/  @!P0 FADD.FTZ R46, -R46, -RZ ;  /* 0x800000ff2e2e8221 */ /* 0x000fe40000010100 */
[----:B------:R-:W-:Y:S02]  /*16c70*/  FMUL.FTZ R47, R47, R38 ;  /* 0x000000262f2f7220 */ /* 0x000fe40000410000 */
[----:B------:R-:W-:Y:S02]  /*16c80*/  IMAD.U32 R29, R35, 0x10000, RZ ;  /* 0x00010000231d7824 */ /* 0x000fe400078e00ff */
[----:B------:R-:W-:Y:S02]  /*16c90*/  FMUL.FTZ R24, R24, R22 ;  /* 0x0000001618187220 */ /* 0x000fe40000410000 */
[C---:B------:R-:W-:Y:S01]  /*16ca0*/  IMAD.U32 R22, R33.reuse, 0x10000, RZ ;  /* 0x0001000021167824 */ /* 0x040fe200078e00ff */
[----:B------:R-:W-:Y:S01]  /*16cb0*/  LOP3.LUT R33, R33, 0xffff0000, RZ, 0xc0, !PT ;  /* 0xffff000021217812 */ /* 0x000fe200078ec0ff */
[----:B------:R-:W-:-:S02]  /*16cc0*/  FFMA.FTZ R20, R20, R32, R61 ;  /* 0x0000002014147223 */ /* 0x000fc4000001003d */
[----:B------:R-:W-:Y:S02]  /*16cd0*/  FFMA.FTZ R19, R19, R30, R26 ;  /* 0x0000001e13137223 */ /* 0x000fe4000001001a */
[----:B------:R-:W-:Y:S02]  /*16ce0*/  FMUL.FTZ R62, R62, R46 ;  /* 0x0000002e3e3e7220 */ /* 0x000fe40000410000 */
        /* <DEDUP_REMOVED lines=13> */
.L_x_3195:
[----:B------:R-:W-:Y:S05]  /*16dc0*/  BSYNC B0 ;  /* 0x0000000000007941 */ /* 0x000fea0003800000 */
.L_x_3194:
[----:B-----5:R1:W-:Y:S02]  /*16dd0*/  STS.128 [R243+0x3800], R20 ;  /* 0x00380014f3007388 */ /* 0x0203e40000000c00 */
.L_x_3193:
[----:B------:R-:W-:Y:S05]  /*16de0*/  BSYNC B1 ;  /* 0x0000000000017941 */ /* 0x000fea0003800000 */
.L_x_3192:
        /* <DEDUP_REMOVED lines=71> */
[C---:B------:R-:W-:Y:S01]  /*17260*/  LOP3.LUT R29, R34.reuse, 0xffff0000, RZ, 0xc0, !PT ;  /* 0xffff0000221d7812 */ /* 0x040fe200078ec0ff */
        /* <DEDUP_REMOVED lines=23> */
.L_x_3199:
[----:B------:R-:W-:Y:S05]  /*173e0*/  BSYNC B0 ;  /* 0x0000000000007941 */ /* 0x000fea0003800000 */
.L_x_3198:
[----:B-----5:R1:W-:Y:S02]  /*173f0*/  STS.128 [R243+0x5800], R20 ;  /* 0x00580014f3007388 */ /* 0x0203e40000000c00 */
.L_x_3197:
[----:B------:R-:W-:Y:S05]  /*17400*/  BSYNC B1 ;  /* 0x0000000000017941 */ /* 0x000fea0003800000 */
.L_x_3196:
        /* <DEDUP_REMOVED lines=64> */
[----:B------:R-:W-:Y:S02]  /*17810*/  FMUL.FTZ R12, R12, R26 ;  /* 0x0000001a0c0c7220 */ /* 0x000fe40000410000 */
[----:B------:R-:W-:Y:S01]  /*17820*/  FMUL.FTZ R9, R9, R25 ;  /* 0x0000001909097220 */ /* 0x000fe20000410000 */
[----:B----4-:R-:W-:Y:S01]  /*17830*/  LOP3.LUT R25, R30, 0xffff0000, RZ, 0xc0, !PT ;  /* 0xffff00001e197812 */ /* 0x010fe200078ec0ff */
[----:B------:R-:W-:Y:S02]  /*17840*/  FMUL.FTZ R21, R21, R18 ;  /* 0x0000001215157220 */ /* 0x000fe40000410000 */
        /* <DEDUP_REMOVED lines=28> */
.L_x_3201:
[----:B------:R-:W-:Y:S05]  /*17a10*/  BSYNC B0 ;  /* 0x0000000000007941 */ /* 0x000fea0003800000 */
.L_x_3200:
[----:B-----5:R1:W-:Y:S01]  /*17a20*/  STS.128 [R243+0x7800], R20 ;  /* 0x00780014f3007388 */ /* 0x0203e20000000c00 */
[----:B------:R-:W-:Y:S05]  /*17a30*/  BRA `(.L_x_3125) ;  /* 0x0000095000007947 */ /* 0x000fea0003800000 */
.L_x_3075:
        /* <DEDUP_REMOVED lines=37> */
.L_x_3203:
[----:B------:R-:W-:Y:S05]  /*17c90*/  BSYNC B0 ;  /* 0x0000000000007941 */ /* 0x000fea0003800000 */
.L_x_3202:
        /* <DEDUP_REMOVED lines=36> */
.L_x_3205:
[----:B------:R-:W-:Y:S05]  /*17ee0*/  BSYNC B0 ;  /* 0x0000000000007941 */ /* 0x000fea0003800000 */
.L_x_3204:
        /* <DEDUP_REMOVED lines=36> */
.L_x_3207:
[----:B------:R-:W-:Y:S05]  /*18130*/  BSYNC B0 ;  /* 0x0000000000007941 */ /* 0x000fea0003800000 */
.L_x_3206:
        /* <DEDUP_REMOVED lines=37> */
.L_x_3125:
[----:B------:R-:W-:Y:S05]  /*18390*/  BSYNC B3 ;  /* 0x0000000000037941 */ /* 0x000fea0003800000 */
.L_x_3074:
[----:B------:R-:W-:Y:S01]  /*183a0*/  IADD3 R246, R166, -0x1, RZ ;  /* 0xffffffffa6f67810 */ /* 0x000fe20007ffe0ff */
[----:B------:R-:W-:Y:S01]  /*183b0*/  BSSY B0, `(.L_x_3208) ;  /* 0x0000025000007945 */ /* 0x000fe20003800000 */
[----:B------:R-:W-:-:S03]  /*183c0*/  LOP3.LUT R247, R60, 0xff, RZ, 0xc0, !PT ;  /* 0x000000ff3cf77812 */ /* 0x000fc600078ec0ff */
[----:B-1----:R-:W-:-:S04]  /*183d0*/  IMAD.SHL.U32 R8, R246, 0x40, RZ ;  /* 0x00000040f6087824 */ /* 0x002fc800078e00ff */
[----:B--2---:R-:W-:-:S05]  /*183e0*/  IMAD.IADD R2, R54, 0x1, -R8 ;  /* 0x0000000136027824 */ /* 0x004fca00078e0a08 */
        /* <DEDUP_REMOVED lines=33> */
.L_x_3209:
[----:B------:R-:W-:Y:S05]  /*18600*/  BSYNC B0 ;  /* 0x0000000000007941 */ /* 0x000fea0003800000 */
.L_x_3208:
        /* <DEDUP_REMOVED lines=10> */
[----:B--2--5:R-:W-:Y:S02]  /*186b0*/  @P4 LEA R16, P6, R3, R170, 0x1 ;  /* 0x000000aa03104211 */ /* 0x024fe400078c08ff */
        /* <DEDUP_REMOVED lines=27> */
.L_x_3211:
[----:B------:R-:W-:Y:S05]  /*18870*/  BSYNC B0 ;  /* 0x0000000000007941 */ /* 0x000fea0003800000 */
.L_x_3210:
        /* <DEDUP_REMOVED lines=10> */
[----:B------:R-:W-:-:S04]  /*18920*/  LEA R5, P0, R50, R162, 0x5 ;  /* 0x000000a232057211 */ /* 0x000fc800078028ff */
[----:B-1----:R-:W-:Y:S02]  /*18930*/  @P4 LEA R18, P6, R5, R170, 0x1 ;  /* 0x000000aa05124211 */ /* 0x002fe400078c08ff */
[----:B--2--5:R-:W-:-:S04]  /*18940*/  @!P5 LEA R6, P2, R0, R236, 0x1 ;  /* 0x000000ec0006d211 */ /* 0x024fc800078408ff */
        /* <DEDUP_REMOVED lines=27> */
.L_x_3213:
[----:B------:R-:W-:Y:S05]  /*18b00*/  BSYNC B0 ;  /* 0x0000000000007941 */ /* 0x000fea0003800000 */
.L_x_3212:
        /* <DEDUP_REMOVED lines=43> */
.L_x_3215:
[----:B------:R-:W-:Y:S05]  /*18dc0*/  BSYNC B0 ;  /* 0x0000000000007941 */ /* 0x000fea0003800000 */
.L_x_3214:
[----:B-12--5:R-:W2:Y:S04]  /*18dd0*/  LD.E.64 R16, [R10.64+0x1c0] ;  /* 0x0001c0060a107980 */ /* 0x026ea8000c101b00 */
[----:B---3--:R-:W3:Y:S01]  /*18de0*/  LD.E.64 R6, [R10.64+0x1b8] ;  /* 0x0001b8060a067980 */ /* 0x008ee2000c101b00 */
[----:B------:R-:W-:-:S03]  /*18df0*/  IMAD.MOV.U32 R164, RZ, RZ, R238 ;  /* 0x000000ffffa47224 */ /* 0x000fc600078e00ee */
[----:B----4-:R-:W4:Y:S04]  /*18e00*/  LD.E R0, [R10.64+0xd8] ;  /* 0x0000d8060a007980 */ /* 0x010f28000c101900 */
[----:B------:R-:W0:Y:S01]  /*18e10*/  LDGDEPBAR ;  /* 0x00000000000079af */ /* 0x000e220000000000 */
[----:B--2---:R-:W-:Y:S02]  /*18e20*/  IMAD R3, R17, R239, RZ ;  /* 0x000000ef11037224 */ /* 0x004fe400078e02ff */
[----:B------:R-:W-:-:S04]  /*18e30*/  IMAD.WIDE.U32 R12, R239, R16, R164 ;  /* 0x00000010ef0c7225 */ /* 0x000fc800078e00a4 */
[----:B------:R-:W-:Y:S01]  /*18e40*/  IMAD R3, R16, R57, R3 ;  /* 0x0000003910037224 */ /* 0x000fe200078e0203 */
[----:B---3--:R-:W-:-:S03]  /*18e50*/  LEA R6, P0, R12, R6, 0x2 ;  /* 0x000000060c067211 */ /* 0x008fc600078010ff */
[----:B------:R-:W-:-:S05]  /*18e60*/  IMAD.IADD R3, R13, 0x1, R3 ;  /* 0x000000010d037824 */ /* 0x000fca00078e0203 */
[----:B------:R-:W-:Y:S02]  /*18e70*/  LEA.HI.X R7, R12, R7, R3, 0x2, P0 ;  /* 0x000000070c077211 */ /* 0x000fe400000f1403 */
[----:B------:R1:W5:Y:S04]  /*18e80*/  LD.E R3, [R10.64+0x188] ;  /* 0x000188060a037980 */ /* 0x000368000c101900 */
[----:B------:R-:W2:Y:S01]  /*18e90*/  LD.E R5, [R6.64] ;  /* 0x0000000606057980 */ /* 0x000ea2000c101900 */
[----:B------:R-:W-:-:S04]  /*18ea0*/  DEPBAR.LE SB0, 0x0 ;  /* 0x000080000000791a */ /* 0x000fc80000000000 */
[----:B------:R-:W-:Y:S01]  /*18eb0*/  BAR.SYNC.DEFER_BLOCKING 0x0 ;  /* 0x0000000000007b1d */ /* 0x000fe20000010000 */
[----:B------:R-:W-:-:S05]  /*18ec0*/  ISETP.GE.AND P0, PT, R160, R2, PT ;  /* 0x00000002a000720c */ /* 0x000fca0003f06270 */
[----:B----4-:R-:W2:Y:S01]  /*18ed0*/  MUFU.RCP R0, R0 ;  /* 0x0000000000007308 */ /* 0x010ea20000001000 */
[----:B------:R-:W-:Y:S01]  /*18ee0*/  SHF.R.S32.HI R9, RZ, 0x1f, R59 ;  /* 0x0000001fff097819 */ /* 0x000fe2000001143b */
[----:B------:R-:W-:-:S06]  /*18ef0*/  IMAD.SHL.U32 R36, R58, 0x2, RZ ;  /* 0x000000023a247824 */ /* 0x000fcc00078e00ff */
[----:B------:R1:W-:Y:S04]  /*18f00*/  @P0 STS.128 [R243+0x10000], RZ ;  /* 0x010000fff3000388 */ /* 0x0003e80000000c00 */
[----:B------:R1:W-:Y:S04]  /*18f10*/  @P0 STS.128 [R243+0x12000], RZ ;  /* 0x012000fff3000388 */ /* 0x0003e80000000c00 */
[----:B------:R1:W-:Y:S04]  /*18f20*/  @P0 STS.128 [R243+0x14000], RZ ;  /* 0x014000fff3000388 */ /* 0x0003e80000000c00 */
[----:B------:R1:W-:Y:S01]  /*18f30*/  @P0 STS.128 [R243+0x16000], RZ ;  /* 0x016000fff3000388 */ /* 0x0003e20000000c00 */
[----:B------:R-:W-:Y:S01]  /*18f40*/  LEA.HI R9, R9, R59, RZ, 0x2 ;  /* 0x0000003b09097211 */ /* 0x000fe200078f10ff */
[----:B------:R-:W-:Y:S01]  /*18f50*/  BSSY B0, `(.L_x_3216) ;  /* 0x0000024000007945 */ /* 0x000fe20003800000 */
[----:B------:R-:W-:-:S02]  /*18f60*/  LOP3.LUT R36, R36, 0x6, RZ, 0xc0, !PT ;  /* 0x0000000624247812 */ /* 0x000fc400078ec0ff */
[----:B------:R-:W-:Y:S01]  /*18f70*/  SHF.R.S32.HI R9, RZ, 0x2, R9 ;  /* 0x00000002ff097819 */ /* 0x000fe20000011409 */
[----:B--2---:R-:W-:Y:S01]  /*18f80*/  FMUL.FTZ R0, R5, R0 ;  /* 0x0000000005007220 */ /* 0x004fe20000410000 */
[----:B------:R-:W-:Y:S05]  /*18f90*/  @P0 BRA `(.L_x_3217) ;  /* 0x000001f000000947 */ /* 0x000fea0003800000 */
[C---:B-1----:R-:W-:Y:S02]  /*18fa0*/  LOP3.LUT R5, R247.reuse, 0x1, RZ, 0xc0, !PT ;  /* 0x00000001f7057812 */ /* 0x042fe400078ec0ff */
[----:B------:R-:W-:Y:S02]  /*18fb0*/  R2P PR, R247, 0xe ;  /* 0x0000000ef7007804 */ /* 0x000fe40000000000 */
[----:B------:R-:W-:-:S11]  /*18fc0*/  ISETP.NE.U32.AND P0, PT, R5, 0x1, PT ;  /* 0x000000010500780c */ /* 0x000fd60003f05070 */
[----:B------:R-:W-:Y:S01]  /*18fd0*/  @P1 IMAD.MOV.U32 R16, RZ, RZ, R185 ;  /* 0x000000ffff101224 */ /* 0x000fe200078e00b9 */
        /* <DEDUP_REMOVED lines=27> */
.L_x_3217:
[----:B-1----:R-:W-:Y:S05]  /*19190*/  BSYNC B0 ;  /* 0x0000000000007941 */ /* 0x002fea0003800000 */
.L_x_3216:
        /* <DEDUP_REMOVED lines=40> */
.L_x_3219:
[----:B------:R-:W-:Y:S05]  /*19420*/  BSYNC B0 ;  /* 0x0000000000007941 */ /* 0x000fea0003800000 */
.L_x_3218:
        /* <DEDUP_REMOVED lines=42> */
.L_x_3221:
[----:B------:R-:W-:Y:S05]  /*196d0*/  BSYNC B0 ;  /* 0x0000000000007941 */ /* 0x000fea0003800000 */
.L_x_3220:
        /* <DEDUP_REMOVED lines=10> */
[----:B--2---:R-:W-:Y:S01]  /*19780*/  @P1 MOV R12, R185 ;  /* 0x000000b9000c1202 */ /* 0x004fe20000000f00 */
[--C-:B------:R-:W-:Y:S01]  /*19790*/  @P2 IMAD.MOV.U32 R6, RZ, RZ, R185.reuse ;  /* 0x000000ffff062224 */ /* 0x100fe200078e00b9 */
        /* <DEDUP_REMOVED lines=42> */
.L_x_3223:
[----:B------:R-:W-:Y:S05]  /*19a40*/  BSYNC B0 ;  /* 0x0000000000007941 */ /* 0x000fea0003800000 */
.L_x_3222:
[C---:B------:R-:W-:Y:S01]  /*19a50*/  IMAD.SHL.U32 R2, R55.reuse, 0x40, RZ ;  /* 0x0000004037027824 */ /* 0x040fe200078e00ff */
[----:B------:R-:W-:Y:S01]  /*19a60*/  R2P PR, R55, 0x6 ;  /* 0x0000000637007804 */ /* 0x000fe20000000000 */
[----:B------:R-:W-:Y:S01]  /*19a70*/  IMAD.SHL.U32 R160, R160, 0x8, RZ ;  /* 0x00000008a0a07824 */ /* 0x000fe200078e00ff */
[----:B------:R-:W0:Y:S01]  /*19a80*/  LDGDEPBAR ;  /* 0x00000000000079af */ /* 0x000e220000000000 */
[----:B------:R-:W-:Y:S01]  /*19a90*/  IMAD R230, R52, 0x400, R41 ;  /* 0x0000040034e67824 */ /* 0x000fe200078e0229 */
[----:B------:R-:W-:Y:S01]  /*19aa0*/  LOP3.LUT R2, R2, 0x1c0, RZ, 0xc0, !PT ;  /* 0x000001c002027812 */ /* 0x000fe200078ec0ff */
[----:B------:R-:W-:Y:S01]  /*19ab0*/  IMAD R9, R52, 0x10, R9 ;  /* 0x0000001034097824 */ /* 0x000fe200078e0209 */
[----:B------:R-:W-:Y:S01]  /*19ac0*/  BSSY B1, `(.L_x_3224) ;  /* 0x0000236000017945 */ /* 0x000fe20003800000 */
[----:B------:R-:W-:Y:S01]  /*19ad0*/  IMAD.SHL.U32 R230, R230, 0x2, RZ ;  /* 0x00000002e6e67824 */ /* 0x000fe200078e00ff */
[----:B------:R-:W-:Y:S01]  /*19ae0*/  LOP3.LUT R160, R2, 0x8, R160, 0xf8, !PT ;  /* 0x0000000802a07812 */ /* 0x000fe200078ef8a0 */
[----:B------:R-:W-:Y:S01]  /*19af0*/  IMAD.IADD R36, R8, 0x1, R36 ;  /* 0x0000000108247824 */ /* 0x000fe200078e0224 */
[----:B------:R-:W-:Y:S01]  /*19b00*/  SHF.R.U32.HI R229, RZ, 0x3, R2 ;  /* 0x00000003ffe57819 */ /* 0x000fe20000011602 */
[--C-:B------:R-:W-:Y:S01]  /*19b10*/  IMAD R228, R40, 0x2, R230.reuse ;  /* 0x0000000228e47824 */ /* 0x100fe200078e02e6 */
[----:B------:R-:W-:Y:S01]  /*19b20*/  LDSM.16.M88.4 R68, [R230] ;  /* 0x00000000e644783b */ /* 0x000fe20000000200 */
[C---:B------:R-:W-:Y:S01]  /*19b30*/  IMAD R226, R39.reuse, 0x2, R230 ;  /* 0x0000000227e27824 */ /* 0x040fe200078e02e6 */
[----:B------:R-:W-:Y:S01]  /*19b40*/  LOP3.LUT R229, R160, R229, RZ, 0x3c, !PT ;  /* 0x000000e5a0e57212 */ /* 0x000fe200078e3cff */
[----:B------:R-:W-:Y:S01]  /*19b50*/  IMAD R225, R39, 0x2, R228 ;  /* 0x0000000227e17824 */ /* 0x000fe200078e02e4 */
[----:B------:R-:W-:Y:S01]  /*19b60*/  IADD3 R53, R9, 0x1, R53 ;  /* 0x0000000109357810 */ /* 0x000fe20007ffe035 */
[----:B------:R-:W-:Y:S01]  /*19b70*/  I2F R37, R36 ;  /* 0x0000002400257306 */ /* 0x000fe20000201400 */
[----:B------:R-:W-:Y:S01]  /*19b80*/  LDSM.16.M88.4 R76, [R226] ;  /* 0x00000000e24c783b */ /* 0x000fe20000000200 */
[----:B------:R-:W-:Y:S01]  /*19b90*/  IMAD R229, R56, 0x200, R229 ;  /* 0x0000020038e57824 */ /* 0x000fe200078e02e5 */
[----:B------:R-:W-:-:S02]  /*19ba0*/  IADD3 R53, R54, R53, -R241 ;  /* 0x0000003536357210 */ /* 0x000fc40007ffe8f1 */
[----:B------:R-:W-:Y:S01]  /*19bb0*/  LDSM.16.M88.4 R56, [R228] ;  /* 0x00000000e438783b */ /* 0x000fe20000000200 */
[----:B------:R-:W-:Y:S01]  /*19bc0*/  IMAD.SHL.U32 R229, R229, 0x2, RZ ;  /* 0x00000002e5e57824 */ /* 0x000fe200078e00ff */
[----:B------:R-:W-:Y:S01]  /*19bd0*/  IADD3 R42, R36, 0x19, RZ ;  /* 0x00000019242a7810 */ /* 0x000fe20007ffe0ff */
[----:B-----5:R-:W-:-:S03]  /*19be0*/  IMAD.IADD R3, R3, 0x1, R53 ;  /* 0x0000000103037824 */ /* 0x020fc600078e0235 */
[----:B------:R-:W1:Y:S01]  /*19bf0*/  LDSM.16.M88.4 R44, [R229+0x8000] ;  /* 0x00800000e52c783b */ /* 0x000e620000000200 */
[C---:B------:R-:W-:Y:S01]  /*19c00*/  IADD3 R2, R229.reuse, 0x8000, RZ ;  /* 0x00008000e5027810 */ /* 0x040fe20007ffe0ff */
[----:B------:R-:W-:Y:S01]  /*19c10*/  I2F R38, R42 ;  /* 0x0000002a00267306 */ /* 0x000fe20000201400 */
[----:B------:R-:W-:Y:S01]  /*19c20*/  IADD3 R227, R229, 0x8020, RZ ;  /* 0x00008020e5e37810 */ /* 0x000fe20007ffe0ff */
[----:B------:R-:W2:Y:S01]  /*19c30*/  LDSM.16.M88.4 R28, [R229+0x8800] ;  /* 0x00880000e51c783b */ /* 0x000ea20000000200 */
        /* <DEDUP_REMOVED lines=8> */
[----:B--2---:R-:W2:Y:S01]  /*19cc0*/  LDSM.16.M88.4 R12, [R227] ;  /* 0x00000000e30c783b */ /* 0x004ea20000000200 */
[----:B------:R-:W-:Y:S01]  /*19cd0*/  IMAD.IADD R223, R229, 0x1, R2 ;  /* 0x00000001e5df7824 */ /* 0x000fe200078e0202 */
[----:B------:R-:W-:Y:S01]  /*19ce0*/  IADD3 R215, R227, 0x2000, RZ ;  /* 0x00002000e3d77810 */ /* 0x000fe20007ffe0ff */
[----:B------:R-:W-:Y:S01]  /*19cf0*/  IMAD.IADD R216, R2, 0x1, R227 ;  /* 0x0000000102d87824 */ /* 0x000fe200078e02e3 */
[----:B------:R-:W2:Y:S01]  /*19d00*/  LDSM.16.M88.4 R4, [R227+0x800] ;  /* 0x00080000e304783b */ /* 0x000ea20000000200 */
        /* <DEDUP_REMOVED lines=19> */
[C---:B------:R-:W-:Y:S01]  /*19e40*/  HMMA.16816.F32.BF16 R32, R68.reuse, R28, RZ ;  /* 0x0000001c4420723c */ /* 0x040fe200000418ff */
[----:B------:R-:W-:Y:S07]  /*19e50*/  LDSM.16.M88.4 R72, [R216+0x1000] ;  /* 0x00100000d848783b */ /* 0x000fee0000000200 */
[C---:B------:R-:W-:Y:S08]  /*19e60*/  HMMA.16816.F32.BF16 R44, R68.reuse, R46, RZ ;  /* 0x0000002e442c723c */ /* 0x040ff000000418ff */
[C---:B------:R-:W-:Y:S08]  /*19e70*/  HMMA.16816.F32.BF16 R28, R68.reuse, R30, RZ ;  /* 0x0000001e441c723c */ /* 0x040ff000000418ff */
[C---:B---3--:R-:W-:Y:S08]  /*19e80*/  HMMA.16816.F32.BF16 R24, R68.reuse, R84, RZ ;  /* 0x000000544418723c */ /* 0x048ff000000418ff */
[C---:B------:R-:W-:Y:S08]  /*19e90*/  HMMA.16816.F32.BF16 R84, R68.reuse, R86, RZ ;  /* 0x000000564454723c */ /* 0x040ff000000418ff */
[C---:B----4-:R-:W-:Y:S08]  /*19ea0*/  HMMA.16816.F32.BF16 R80, R68.reuse, R60, RZ ;  /* 0x0000003c4450723c */ /* 0x050ff000000418ff */
[----:B------:R-:W-:Y:S01]  /*19eb0*/  HMMA.16816.F32.BF16 R68, R68, R62, RZ ;  /* 0x0000003e4444723c */ /* 0x000fe200000418ff */
[----:B------:R-:W-:Y:S07]  /*19ec0*/  LDSM.16.M88.4 R60, [R225] ;  /* 0x00000000e13c783b */ /* 0x000fee0000000200 */
[C---:B--2---:R-:W-:Y:S08]  /*19ed0*/  HMMA.16816.F32.BF16 R48, R56.reuse, R12, R48 ;  /* 0x0000000c3830723c */ /* 0x044ff00000041830 */
[C---:B------:R-:W-:Y:S01]  /*19ee0*/  HMMA.16816.F32.BF16 R44, R56.reuse, R14, R44 ;  /* 0x0000000e382c723c */ /* 0x040fe2000004182c */
[----:B------:R-:W2:Y:S07]  /*19ef0*/  LDSM.16.M88.4 R12, [R216] ;  /* 0x00000000d80c783b */ /* 0x000eae0000000200 */
        /* <DEDUP_REMOVED lines=10> */
[C---:B------:R-:W-:Y:S08]  /*19fa0*/  HMMA.16816.F32.BF16 R48, R76.reuse, R20, R48 ;  /* 0x000000144c30723c */ /* 0x040ff00000041830 */
[C---:B------:R-:W-:Y:S01]  /*19fb0*/  HMMA.16816.F32.BF16 R44, R76.reuse, R22, R44 ;  /* 0x000000164c2c723c */ /* 0x040fe2000004182c */
[----:B------:R-:W2:Y:S07]  /*19fc0*/  LDSM.16.M88.4 R20, [R230+0x2000] ;  /* 0x00200000e614783b */ /* 0x000eae0000000200 */
[C---:B------:R-:W-:Y:S08]  /*19fd0*/  HMMA.16816.F32.BF16 R32, R76.reuse, R16, R32 ;  /* 0x000000104c20723c */ /* 0x040ff00000041820 */
        /* <DEDUP_REMOVED lines=17> */
[----:B------:R-:W1:Y:S07]  /*1a0f0*/  LDSM.16.M88.4 R72, [R227+0x3800] ;  /* 0x00380000e348783b */ /* 0x000e6e0000000200 */
[C---:B----4-:R-:W-:Y:S08]  /*1a100*/  HMMA.16816.F32.BF16 R80, R60.reuse, R64, R80 ;  /* 0x000000403c50723c */ /* 0x050ff00000041850 */
[----:B------:R-:W-:Y:S01]  /*1a110*/  HMMA.16816.F32.BF16 R76, R60, R66, R76 ;  /* 0x000000423c4c723c */ /* 0x000fe2000004184c */
[----:B------:R-:W-:Y:S04]  /*1a120*/  LDSM.16.M88.4 R64, [R223+0xa000] ;  /* 0x00a00000df40783b */ /* 0x000fe80000000200 */
[----:B------:R-:W-:Y:S03]  /*1a130*/  LDSM.16.M88.4 R60, [R223+0xa800] ;  /* 0x00a80000df3c783b */ /* 0x000fe60000000200 */
[C---:B------:R-:W-:Y:S08]  /*1a140*/  HMMA.16816.F32.BF16 R48, R20.reuse, R56, R48 ;  /* 0x000000381430723c */ /* 0x040ff00000041830 */
[C---:B------:R-:W-:Y:S01]  /*1a150*/  HMMA.16816.F32.BF16 R44, R20.reuse, R58, R44 ;  /* 0x0000003a142c723c */ /* 0x040fe2000004182c */
[----:B------:R-:W-:Y:S07]  /*1a160*/  LDSM.16.M88.4 R56, [R223+0xb000] ;  /* 0x00b00000df38783b */ /* 0x000fee0000000200 */
        /* <DEDUP_REMOVED lines=19> */
[C---:B------:R-:W-:Y:S08]  /*1a2a0*/  HMMA.16816.F32.BF16 R80, R68.reuse, R72, R80 ;  /* 0x000000484450723c */ /* 0x040ff00000041850 */
[----:B------:R-:W-:Y:S01]  /*1a2b0*/  HMMA.16816.F32.BF16 R76, R68, R74, R76 ;  /* 0x0000004a444c723c */ /* 0x000fe2000004184c */
[----:B------:R-:W-:Y:S04]  /*1a2c0*/  LDSM.16.M88.4 R72, [R230+0x4000] ;  /* 0x00400000e648783b */ /* 0x000fe80000000200 */
[----:B------:R-:W1:Y:S03]  /*1a2d0*/  LDSM.16.M88.4 R68, [R229+0xc000] ;  /* 0x00c00000e544783b */ /* 0x000e660000000200 */
[C---:B----4-:R-:W-:Y:S08]  /*1a2e0*/  HMMA.16816.F32.BF16 R48, R16.reuse, R64, R48 ;  /* 0x000000401030723c */ /* 0x050ff00000041830 */
[C---:B------:R-:W-:Y:S01]  /*1a2f0*/  HMMA.16816.F32.BF16 R44, R16.reuse, R66, R44 ;  /* 0x00000042102c723c */ /* 0x040fe2000004182c */
[----:B------:R-:W4:Y:S07]  /*1a300*/  LDSM.16.M88.4 R64, [R229+0xc800] ;  /* 0x00c80000e540783b */ /* 0x000f2e0000000200 */
[C---:B------:R-:W-:Y:S08]  /*1a310*/  HMMA.16816.F32.BF16 R32, R16.reuse, R60, R32 ;  /* 0x0000003c1020723c */ /* 0x040ff00000041820 */
        /* <DEDUP_REMOVED lines=16> */
[C---:B------:R-:W-:Y:S08]  /*1a420*/  HMMA.16816.F32.BF16 R84, R92.reuse, R98, R84 ;  /* 0x000000625c54723c */ /* 0x040ff00000041854 */
[C---:B------:R-:W-:Y:S08]  /*1a430*/  HMMA.16816.F32.BF16 R80, R92.reuse, R88, R80 ;  /* 0x000000585c50723c */ /* 0x040ff00000041850 */
[----:B------:R-:W-:Y:S01]  /*1a440*/  HMMA.16816.F32.BF16 R76, R92, R90, R76 ;  /* 0x0000005a5c4c723c */ /* 0x000fe2000004184c */
[----:B------:R-:W1:Y:S07]  /*1a450*/  LDSM.16.M88.4 R88, [R227+0x5800] ;  /* 0x00580000e358783b */ /* 0x000e6e0000000200 */
[C---:B------:R-:W-:Y:S08]  /*1a460*/  HMMA.16816.F32.BF16 R48, R72.reuse, R68, R48 ;  /* 0x000000444830723c */ /* 0x040ff00000041830 */
[C---:B------:R-:W-:Y:S08]  /*1a470*/  HMMA.16816.F32.BF16 R44, R72.reuse, R70, R44 ;  /* 0x00000046482c723c */ /* 0x040ff0000004182c */
[C---:B----4-:R-:W-:Y:S08]  /*1a480*/  HMMA.16816.F32.BF16 R32, R72.reuse, R64, R32 ;  /* 0x000000404820723c */ /* 0x050ff00000041820 */
[C---:B------:R-:W-:Y:S01]  /*1a490*/  HMMA.16816.F32.BF16 R28, R72.reuse, R66, R28 ;  /* 0x00000042481c723c */ /* 0x040fe2000004181c */
[----:B------:R-:W-:Y:S07]  /*1a4a0*/  LDSM.16.M88.4 R64, [R226+0x4000] ;  /* 0x00400000e240783b */ /* 0x000fee0000000200 */
[C---:B------:R-:W-:Y:S01]  /*1a4b0*/  HMMA.16816.F32.BF16 R68, R72.reuse, R60, R24 ;  /* 0x0000003c4844723c */ /* 0x040fe20000041818 */
[----:B------:R-:W4:Y:S07]  /*1a4c0*/  LDSM.16.M88.4 R24, [R223+0xc000] ;  /* 0x00c00000df18783b */ /* 0x000f2e0000000200 */
        /* <DEDUP_REMOVED lines=15> */
[C---:B------:R-:W-:Y:S08]  /*1a5c0*/  HMMA.16816.F32.BF16 R80, R20.reuse, R88, R80 ;  /* 0x000000581450723c */ /* 0x040ff00000041850 */
        /* <DEDUP_REMOVED lines=21> */
[C---:B------:R-:W-:Y:S08]  /*1a720*/  HMMA.16816.F32.BF16 R68, R60.reuse, R72, R68 ;  /* 0x000000483c44723c */ /* 0x040ff00000041844 */
[C---:B------:R-:W-:Y:S01]  /*1a730*/  HMMA.16816.F32.BF16 R84, R60.reuse, R74, R84 ;  /* 0x0000004a3c54723c */ /* 0x040fe20000041854 */
[----:B------:R-:W3:Y:S07]  /*1a740*/  LDSM.16.M88.4 R72, [R228+0x6000] ;  /* 0x00600000e448783b */ /* 0x000eee0000000200 */
[C---:B------:R-:W-:Y:S08]  /*1a750*/  HMMA.16816.F32.BF16 R80, R60.reuse, R20, R80 ;  /* 0x000000143c50723c */ /* 0x040ff00000041850 */
[----:B------:R-:W-:Y:S01]  /*1a760*/  HMMA.16816.F32.BF16 R76, R60, R22, R76 ;  /* 0x000000163c4c723c */ /* 0x000fe2000004184c */
[----:B------:R-:W2:Y:S07]  /*1a770*/  LDSM.16.M88.4 R20, [R227+0x6800] ;  /* 0x00680000e314783b */ /* 0x000eae0000000200 */
[C---:B-1----:R-:W-:Y:S08]  /*1a780*/  HMMA.16816.F32.BF16 R48, R16.reuse, R12, R48 ;  /* 0x0000000c1030723c */ /* 0x042ff00000041830 */
[C---:B------:R-:W-:Y:S01]  /*1a790*/  HMMA.16816.F32.BF16 R44, R16.reuse, R14, R44 ;  /* 0x0000000e102c723c */ /* 0x040fe2000004182c */
[----:B------:R-:W1:Y:S07]  /*1a7a0*/  LDSM.16.M88.4 R12, [R227+0x7000] ;  /* 0x00700000e30c783b */ /* 0x000e6e0000000200 */
[C---:B----4-:R-:W-:Y:S08]  /*1a7b0*/  HMMA.16816.F32.BF16 R32, R16.reuse, R56, R32 ;  /* 0x000000381020723c */ /* 0x050ff00000041820 */
[C---:B------:R-:W-:Y:S01]  /*1a7c0*/  HMMA.16816.F32.BF16 R28, R16.reuse, R58, R28 ;  /* 0x0000003a101c723c */ /* 0x040fe2000004181c */
[----:B------:R-:W-:Y:S07]  /*1a7d0*/  LDSM.16.M88.4 R56, [R223+0xe800] ;  /* 0x00e80000df38783b */ /* 0x000fee0000000200 */
[C---:B------:R-:W-:Y:S08]  /*1a7e0*/  HMMA.16816.F32.BF16 R68, R16.reuse, R24, R68 ;  /* 0x000000181044723c */ /* 0x040ff00000041844 */
[C---:B------:R-:W-:Y:S01]  /*1a7f0*/  HMMA.16816.F32.BF16 R84, R16.reuse, R26, R84 ;  /* 0x0000001a1054723c */ /* 0x040fe20000041854 */
[----:B------:R-:W-:Y:S07]  /*1a800*/  LDSM.16.M88.4 R24, [R227+0x7800] ;  /* 0x00780000e318783b */ /* 0x000fee0000000200 */
[C---:B--2---:R-:W-:Y:S08]  /*1a810*/  HMMA.16816.F32.BF16 R80, R16.reuse, R4, R80 ;  /* 0x000000041050723c */ /* 0x044ff00000041850 */
[----:B------:R-:W-:Y:S01]  /*1a820*/  HMMA.16816.F32.BF16 R76, R16, R6, R76 ;  /* 0x00000006104c723c */ /* 0x000fe2000004184c */
[----:B------:R-:W-:Y:S04]  /*1a830*/  LDSM.16.M88.4 R4, [R226+0x6000] ;  /* 0x00600000e204783b */ /* 0x000fe80000000200 */
[----:B------:R-:W2:Y:S03]  /*1a840*/  LDSM.16.M88.4 R16, [R223+0xe000] ;  /* 0x00e00000df10783b */ /* 0x000ea60000000200 */
[C---:B---3--:R-:W-:Y:S08]  /*1a850*/  HMMA.16816.F32.BF16 R44, R72.reuse, R66, R44 ;  /* 0x00000042482c723c */ /* 0x048ff0000004182c */
[C---:B------:R-:W-:Y:S08]  /*1a860*/  HMMA.16816.F32.BF16 R48, R72.reuse, R64, R48 ;  /* 0x000000404830723c */ /* 0x040ff00000041830 */
[C---:B------:R-:W-:Y:S01]  /*1a870*/  HMMA.16816.F32.BF16 R60, R72.reuse, R20, R32 ;  /* 0x00000014483c723c */ /* 0x040fe20000041820 */
[----:B------:R-:W-:Y:S07]  /*1a880*/  LDSM.16.M88.4 R32, [R223+0xf000] ;  /* 0x00f00000df20783b */ /* 0x000fee0000000200 */
[C---:B------:R-:W-:Y:S01]  /*1a890*/  HMMA.16816.F32.BF16 R64, R72.reuse, R22, R28 ;  /* 0x000000164840723c */ /* 0x040fe2000004181c */
[----:B------:R-:W-:Y:S04]  /*1a8a0*/  LDSM.16.M88.4 R20, [R225+0x6000] ;  /* 0x00600000e114783b */ /* 0x000fe80000000200 */
[----:B------:R-:W3:Y:S03]  /*1a8b0*/  LDSM.16.M88.4 R28, [R216+0x6000] ;  /* 0x00600000d81c783b */ /* 0x000ee60000000200 */
[C---:B-1----:R-:W-:Y:S08]  /*1a8c0*/  HMMA.16816.F32.BF16 R68, R72.reuse, R12, R68 ;  /* 0x0000000c4844723c */ /* 0x042ff00000041844 */
[----:B------:R-:W-:Y:S01]  /*1a8d0*/  HMMA.16816.F32.BF16 R84, R72, R14, R84 ;  /* 0x0000000e4854723c */ /* 0x000fe20000041854 */
[----:B------:R-:W1:Y:S07]  /*1a8e0*/  LDSM.16.M88.4 R12, [R216+0x6800] ;  /* 0x00680000d80c783b */ /* 0x000e6e0000000200 */
[C---:B--2---:R-:W-:Y:S08]  /*1a8f0*/  HMMA.16816.F32.BF16 R44, R4.reuse, R18, R44 ;  /* 0x00000012042c723c */ /* 0x044ff0000004182c */
[C---:B------:R-:W-:Y:S01]  /*1a900*/  HMMA.16816.F32.BF16 R48, R4.reuse, R16, R48 ;  /* 0x000000100430723c */ /* 0x040fe20000041830 */
[----:B------:R-:W2:Y:S07]  /*1a910*/  LDSM.16.M88.4 R16, [R223+0xf800] ;  /* 0x00f80000df10783b */ /* 0x000eae0000000200 */
[----:B------:R-:W-:Y:S08]  /*1a920*/  HMMA.16816.F32.BF16 R60, R4, R56, R60 ;  /* 0x00000038043c723c */ /* 0x000ff0000004183c */
[----:B------:R-:W-:Y:S07]  /*1a930*/  HMMA.16816.F32.BF16 R80, R72, R24, R80 ;  /* 0x000000184850723c */ /* 0x000fee0000041850 */
[----:B------:R-:W-:Y:S01]  /*1a940*/  IADD3 R25, R3, 0x8, RZ ;  /* 0x0000000803197810 */ /* 0x000fe20007ffe0ff */
[----:B---3--:R-:W-:Y:S01]  /*1a950*/  HMMA.16816.F32.BF16 R44, R20, R30, R44 ;  /* 0x0000001e142c723c */ /* 0x008fe2000004182c */
[----:B------:R-:W-:-:S02]  /*1a960*/  IADD3 R24, R36, 0x1, RZ ;  /* 0x0000000124187810 */ /* 0x000fc40007ffe0ff */
[----:B------:R-:W-:Y:S02]  /*1a970*/  IMNMX R3, R25, R54, PT ;  /* 0x0000003619037217 */ /* 0x000fe40003800200 */
[----:B------:R-:W3:Y:S01]  /*1a980*/  I2F R9, R24 ;  /* 0x0000001800097306 */ /* 0x000ee20000201400 */
[-C--:B------:R-:W-:Y:S02]  /*1a990*/  ISETP.GE.AND P6, PT, R24, R2.reuse, PT ;  /* 0x000000021800720c */ /* 0x080fe40003fc6270 */
[----:B------:R-:W-:Y:S01]  /*1a9a0*/  HMMA.16816.F32.BF16 R48, R20, R28, R48 ;  /* 0x0000001c1430723c */ /* 0x000fe20000041830 */
[----:B------:R-:W-:Y:S02]  /*1a9b0*/  IADD3 R30, R36, 0x9, RZ ;  /* 0x00000009241e7810 */ /* 0x000fe40007ffe0ff */
[----:B------:R-:W-:Y:S02]  /*1a9c0*/  ISETP.GE.AND P4, PT, R24, R3, PT ;  /* 0x000000031800720c */ /* 0x000fe40003f86270 */
[----:B------:R4:W-:Y:S01]  /*1a9d0*/  I2F R29, R30 ;  /* 0x0000001e001d7306 */ /* 0x0009e20000201400 */
[----:B------:R-:W-:-:S02]  /*1a9e0*/  ISETP.GE.AND P0, PT, R30, R2, PT ;  /* 0x000000021e00720c */ /* 0x000fc40003f06270 */
[----:B------:R-:W-:Y:S01]  /*1a9f0*/  HMMA.16816.F32.BF16 R68, R4, R32, R68 ;  /* 0x000000200444723c */ /* 0x000fe20000041844 */
[----:B------:R-:W-:-:S06]  /*1aa00*/  ISETP.GE.AND P1, PT, R30, R3, PT ;  /* 0x000000031e00720c */ /* 0x000fcc0003f26270 */
[C---:B------:R-:W-:Y:S01]  /*1aa10*/  IADD3 R32, R36.reuse, 0x8, RZ ;  /* 0x0000000824207810 */ /* 0x040fe20007ffe0ff */
[----:B------:R-:W-:Y:S01]  /*1aa20*/  HMMA.16816.F32.BF16 R64, R4, R58, R64 ;  /* 0x0000003a0440723c */ /* 0x000fe20000041840 */
[----:B------:R-:W-:Y:S02]  /*1aa30*/  IADD3 R33, R36, 0x10, RZ ;  /* 0x0000001024217810 */ /* 0x000fe40007ffe0ff */
[----:B------:R-:W2:Y:S01]  /*1aa40*/  I2F R28, R32 ;  /* 0x00000020001c7306 */ /* 0x000ea20000201400 */
[C---:B------:R-:W-:Y:S02]  /*1aa50*/  ISETP.GE.AND P2, PT, R32.reuse, R3, PT ;  /* 0x000000032000720c */ /* 0x040fe40003f46270 */
[-C--:B------:R-:W-:Y:S02]  /*1aa60*/  ISETP.GE.AND P5, PT, R32, R2.reuse, PT ;  /* 0x000000022000720c */ /* 0x080fe40003fa6270 */
[----:B-1----:R-:W-:Y:S01]  /*1aa70*/  HMMA.16816.F32.BF16 R60, R20, R12, R60 ;  /* 0x0000000c143c723c */ /* 0x002fe2000004183c */
[CC--:B---3--:R-:W-:Y:S01]  /*1aa80*/  FFMA.FTZ R31, R0.reuse, R9.reuse, R49 ;  /* 0x00000009001f7223 */ /* 0x0c8fe20000010031 */
[----:B------:R-:W-:Y:S01]  /*1aa90*/  ISETP.GE.AND P3, PT, R33, R2, PT ;  /* 0x000000022100720c */ /* 0x000fe20003f66270 */
[----:B------:R-:W1:Y:S01]  /*1aaa0*/  I2F R12, R33 ;  /* 0x00000021000c7306 */ /* 0x000e620000201400 */
[----:B----4-:R-:W-:Y:S01]  /*1aab0*/  FFMA.FTZ R30, R0, R9, R51 ;  /* 0x00000009001e7223 */ /* 0x010fe20000010033 */
[----:B------:R-:W-:-:S02]  /*1aac0*/  IADD3 R9, R36, 0x18, RZ ;  /* 0x0000001824097810 */ /* 0x000fc40007ffe0ff */
[----:B------:R-:W-:Y:S01]  /*1aad0*/  IADD3 R13, R36, 0x11, RZ ;  /* 0x00000011240d7810 */ /* 0x000fe20007ffe0ff */
[----:B------:R-:W-:Y:S01]  /*1aae0*/  HMMA.16816.F32.BF16 R76, R72, R26, R76 ;  /* 0x0000001a484c723c */ /* 0x000fe2000004184c */
[----:B------:R-:W3:Y:S01]  /*1aaf0*/  LDSM.16.M88.4 R24, [R216+0x7000] ;  /* 0x00700000d818783b */ /* 0x000ee20000000200 */
[----:B------:R-:W-:Y:S01]  /*1ab00*/  FSEL R31, R31, -INF , !P6 ;  /* 0xff8000001f1f7808 */ /* 0x000fe20007000000 */
[----:B------:R-:W-:Y:S01]  /*1ab10*/  I2F R32, R9 ;  /* 0x0000000900207306 */ /* 0x000fe20000201400 */
[----:B------:R-:W-:Y:S02]  /*1ab20*/  ISETP.GE.AND P6, PT, R33, R3, PT ;  /* 0x000000032100720c */ /* 0x000fe40003fc6270 */
[----:B------:R-:W-:Y:S02]  /*1ab30*/  FSEL R30, R30, -INF , !P4 ;  /* 0xff8000001e1e7808 */ /* 0x000fe40006000000 */
[----:B------:R-:W-:Y:S01]  /*1ab40*/  HMMA.16816.F32.BF16 R84, R4, R34, R84 ;  /* 0x000000220454723c */ /* 0x000fe20000041854 */
[----:B------:R-:W-:-:S02]  /*1ab50*/  ISETP.GE.AND P4, PT, R13, R2, PT ;  /* 0x000000020d00720c */ /* 0x000fc40003f86270 */
[----:B------:R-:W4:Y:S04]  /*1ab60*/  I2F R33, R13 ;  /* 0x0000000d00217306 */ /* 0x000f280000201400 */
[CC--:B--2---:R-:W-:Y:S01]  /*1ab70*/  FFMA.FTZ R35, R0.reuse, R28.reuse, R44 ;  /* 0x0000001c00237223 */ /* 0x0c4fe2000001002c */
[----:B------:R-:W-:Y:S01]  /*1ab80*/  HMMA.16816.F32.BF16 R80, R4, R16, R80 ;  /* 0x000000100450723c */ /* 0x000fe20000041850 */
[C---:B------:R-:W-:Y:S02]  /*1ab90*/  FFMA.FTZ R28, R0.reuse, R28, R46 ;  /* 0x0000001c001c7223 */ /* 0x040fe4000001002e */
[CC--:B------:R-:W-:Y:S01]  /*1aba0*/  FFMA.FTZ R34, R0.reuse, R29.reuse, R45 ;  /* 0x0000001d00227223 */ /* 0x0c0fe2000001002d */
[----:B------:R-:W-:Y:S01]  /*1abb0*/  FSEL R35, R35, -INF , !P5 ;  /* 0xff80000023237808 */ /* 0x000fe20006800000 */
[----:B------:R-:W-:Y:S01]  /*1abc0*/  FFMA.FTZ R29, R0, R29, R47 ;  /* 0x0000001d001d7223 */ /* 0x000fe2000001002f */
[----:B------:R-:W-:Y:S01]  /*1abd0*/  FSEL R28, R28, -INF , !P2 ;  /* 0xff8000001c1c7808 */ /* 0x000fe20005000000 */
[----:B-1----:R-:W-:Y:S01]  /*1abe0*/  FFMA.FTZ R16, R0, R12, R62 ;  /* 0x0000000c00107223 */ /* 0x002fe2000001003e */
[----:B------:R-:W-:Y:S01]  /*1abf0*/  FSEL R34, R34, -INF , !P0 ;  /* 0xff80000022227808 */ /* 0x000fe20004000000 */
[----:B------:R-:W-:Y:S01]  /*1ac00*/  HMMA.16816.F32.BF16 R64, R20, R14, R64 ;  /* 0x0000000e1440723c */ /* 0x000fe20000041840 */
[C---:B------:R-:W-:Y:S01]  /*1ac10*/  ISETP.GE.AND P2, PT, R9.reuse, R2, PT ;  /* 0x000000020900720c */ /* 0x040fe20003f46270 */
[C---:B----4-:R-:W-:Y:S01]  /*1ac20*/  FFMA.FTZ R61, R0.reuse, R33, R61 ;  /* 0x00000021003d7223 */ /* 0x050fe2000001003d */
[-C--:B------:R-:W-:Y:S01]  /*1ac30*/  ISETP.GE.AND P0, PT, R9, R3.reuse, PT ;  /* 0x000000030900720c */ /* 0x080fe20003f06270 */
[----:B------:R-:W-:Y:S01]  /*1ac40*/  FFMA.FTZ R9, R0, R12, R60 ;  /* 0x0000000c00097223 */ /* 0x000fe2000001003c */
[----:B------:R-:W-:-:S02]  /*1ac50*/  ISETP.GE.AND P5, PT, R13, R3, PT ;  /* 0x000000030d00720c */ /* 0x000fc40003fa6270 */
[----:B------:R-:W1:Y:S01]  /*1ac60*/  LDSM.16.M88.4 R12, [R216+0x7800] ;  /* 0x00780000d80c783b */ /* 0x000e620000000200 */
[----:B------:R-:W-:Y:S01]  /*1ac70*/  HMMA.16816.F32.BF16 R76, R4, R18, R76 ;  /* 0x00000012044c723c */ /* 0x000fe2000004184c */
[----:B------:R-:W-:Y:S01]  /*1ac80*/  FSEL R29, R29, -INF , !P1 ;  /* 0xff8000001d1d7808 */ /* 0x000fe20004800000 */
[----:B------:R-:W-:-:S04]  /*1ac90*/  DEPBAR.LE SB0, 0x0 ;  /* 0x000080000000791a */ /* 0x000fc80000000000 */
[----:B------:R-:W-:Y:S02]  /*1aca0*/  FSEL R9, R9, -INF , !P3 ;  /* 0xff80000009097808 */ /* 0x000fe40005800000 */
[C---:B---3--:R-:W-:Y:S01]  /*1acb0*/  HMMA.16816.F32.BF16 R68, R20.reuse, R24, R68 ;  /* 0x000000181444723c */ /* 0x048fe20000041844 */
[C---:B------:R-:W-:Y:S02]  /*1acc0*/  ISETP.GE.AND P1, PT, R42.reuse, R2, PT ;  /* 0x000000022a00720c */ /* 0x040fe40003f26270 */
[----:B------:R-:W-:Y:S02]  /*1acd0*/  ISETP.GE.AND P3, PT, R42, R3, PT ;  /* 0x000000032a00720c */ /* 0x000fe40003f66270 */
[C---:B------:R-:W-:Y:S02]  /*1ace0*/  IADD3 R42, R36.reuse, 0x21, RZ ;  /* 0x00000021242a7810 */ /* 0x040fe40007ffe0ff */
[C---:B------:R-:W-:Y:S01]  /*1acf0*/  IADD3 R6, R36.reuse, 0x28, RZ ;  /* 0x0000002824067810 */ /* 0x040fe20007ffe0ff */
[----:B------:R-:W-:Y:S01]  /*1ad00*/  HMMA.16816.F32.BF16 R84, R20, R26, R84 ;  /* 0x0000001a1454723c */ /* 0x000fe20000041854 */
[----:B------:R-:W2:Y:S01]  /*1ad10*/  I2F R5, R42 ;  /* 0x0000002a00057306 */ /* 0x000ea20000201400 */
[----:B------:R-:W-:Y:S01]  /*1ad20*/  IADD3 R17, R36, 0x20, RZ ;  /* 0x0000002024117810 */ /* 0x000fe20007ffe0ff */
[----:B------:R-:W-:Y:S01]  /*1ad30*/  FFMA.FTZ R18, R0, R38, R65 ;  /* 0x0000002600127223 */ /* 0x000fe20000010041 */
[----:B------:R-:W-:Y:S01]  /*1ad40*/  FSEL R16, R16, -INF , !P6 ;  /* 0xff80000010107808 */ /* 0x000fe20007000000 */
[----:B------:R-:W-:Y:S01]  /*1ad50*/  FFMA.FTZ R4, R0, R32, R64 ;  /* 0x0000002000047223 */ /* 0x000fe20000010040 */
[----:B------:R-:W-:-:S02]  /*1ad60*/  FSEL R24, R61, -INF , !P4 ;  /* 0xff8000003d187808 */ /* 0x000fc40006000000 */
[C---:B------:R-:W-:Y:S01]  /*1ad70*/  ISETP.GE.AND P6, PT, R17.reuse, R2, PT ;  /* 0x000000021100720c */ /* 0x040fe20003fc6270 */
[----:B------:R-:W3:Y:S01]  /*1ad80*/  I2F R7, R6 ;  /* 0x0000000600077306 */ /* 0x000ee20000201400 */
[-C--:B------:R-:W-:Y:S02]  /*1ad90*/  ISETP.GE.AND P4, PT, R17, R3.reuse, PT ;  /* 0x000000031100720c */ /* 0x080fe40003f86270 */
[----:B------:R-:W-:Y:S02]  /*1ada0*/  IADD3 R19, R36, 0x29, RZ ;  /* 0x0000002924137810 */ /* 0x000fe40007ffe0ff */
[----:B------:R-:W-:Y:S02]  /*1adb0*/  FSEL R18, R18, -INF , !P1 ;  /* 0xff80000012127808 */ /* 0x000fe40004800000 */
[----:B------:R-:W-:Y:S01]  /*1adc0*/  ISETP.GE.AND P1, PT, R6, R3, PT ;  /* 0x000000030600720c */ /* 0x000fe20003f26270 */
[----:B------:R4:W4:Y:S01]  /*1add0*/  I2F R25, R17 ;  /* 0x0000001100197306 */ /* 0x0009220000201400 */
[----:B------:R-:W-:Y:S01]  /*1ade0*/  FSEL R4, R4, -INF , !P2 ;  /* 0xff80000004047808 */ /* 0x000fe20005000000 */
[----:B--2---:R-:W-:Y:S01]  /*1adf0*/  FFMA.FTZ R71, R0, R5, R71 ;  /* 0x0000000500477223 */ /* 0x004fe20000010047 */
[----:B------:R-:W-:Y:S01]  /*1ae00*/  ISETP.GE.AND P2, PT, R42, R3, PT ;  /* 0x000000032a00720c */ /* 0x000fe20003f46270 */
[C---:B------:R-:W-:Y:S01]  /*1ae10*/  FFMA.FTZ R69, R0.reuse, R5, R69 ;  /* 0x0000000500457223 */ /* 0x040fe20000010045 */
[----:B-1----:R-:W-:Y:S02]  /*1ae20*/  HMMA.16816.F32.BF16 R76, R20, R14, R76 ;  /* 0x0000000e144c723c */ /* 0x002fe4000004184c */
[----:B------:R-:W-:Y:S01]  /*1ae30*/  FSEL R194, R71, -INF , !P2 ;  /* 0xff80000047c27808 */ /* 0x000fe20005000000 */
[----:B---3--:R-:W-:-:S02]  /*1ae40*/  FFMA.FTZ R84, R0, R7, R84 ;  /* 0x0000000700547223 */ /* 0x008fc40000010054 */
[----:B------:R-:W-:Y:S01]  /*1ae50*/  FFMA.FTZ R86, R0, R7, R86 ;  /* 0x0000000700567223 */ /* 0x000fe20000010056 */
[----:B------:R-:W-:Y:S02]  /*1ae60*/  IADD3 R7, R36, 0x38, RZ ;  /* 0x0000003824077810 */ /* 0x000fe40007ffe0ff */
[----:B------:R-:W-:Y:S02]  /*1ae70*/  HMMA.16816.F32.BF16 R80, R20, R12, R80 ;  /* 0x0000000c1450723c */ /* 0x000fe40000041850 */
[----:B------:R-:W-:Y:S01]  /*1ae80*/  FSEL R193, R86, -INF , !P1 ;  /* 0xff80000056c17808 */ /* 0x000fe20004800000 */
[C---:B----4-:R-:W-:Y:S01]  /*1ae90*/  FFMA.FTZ R17, R0.reuse, R33, R63 ;  /* 0x0000002100117223 */ /* 0x050fe2000001003f */
[----:B------:R-:W-:Y:S01]  /*1aea0*/  BAR.SYNC.DEFER_BLOCKING 0x0 ;  /* 0x0000000000007b1d */ /* 0x000fe20000010000 */
[C---:B------:R-:W-:Y:S01]  /*1aeb0*/  FFMA.FTZ R33, R0.reuse, R32, R66 ;  /* 0x0000002000217223 */ /* 0x040fe20000010042 */
[----:B------:R-:W-:Y:S01]  /*1aec0*/  ISETP.GE.AND P1, PT, R7, R2, PT ;  /* 0x000000020700720c */ /* 0x000fe20003f26270 */
[----:B------:R-:W-:Y:S01]  /*1aed0*/  FFMA.FTZ R32, R0, R38, R67 ;  /* 0x0000002600207223 */ /* 0x000fe20000010043 */
[----:B------:R-:W-:Y:S01]  /*1aee0*/  IADD3 R13, R36, 0x31, RZ ;  /* 0x00000031240d7810 */ /* 0x000fe20007ffe0ff */
[CC--:B------:R-:W-:Y:S01]  /*1aef0*/  FFMA.FTZ R68, R0.reuse, R25.reuse, R68 ;  /* 0x0000001900447223 */ /* 0x0c0fe20000010044 */
[----:B------:R-:W-:Y:S01]  /*1af00*/  FSEL R33, R33, -INF , !P0 ;  /* 0xff80000021217808 */ /* 0x000fe20004000000 */
[----:B------:R-:W-:Y:S01]  /*1af10*/  FFMA.FTZ R70, R0, R25, R70 ;  /* 0x0000001900467223 */ /* 0x000fe20000010046 */
[-C--:B------:R-:W-:Y:S01]  /*1af20*/  ISETP.GE.AND P0, PT, R6, R2.reuse, PT ;  /* 0x000000020600720c */ /* 0x080fe20003f06270 */
[----:B------:R-:W1:Y:S01]  /*1af30*/  I2F R5, R13 ;  /* 0x0000000d00057306 */ /* 0x000e620000201400 */
[----:B------:R-:W-:-:S02]  /*1af40*/  ISETP.GE.AND P2, PT, R13, R2, PT ;  /* 0x000000020d00720c */ /* 0x000fc40003f46270 */
[----:B------:R-:W-:Y:S02]  /*1af50*/  FSEL R183, R84, -INF , !P0 ;  /* 0xff80000054b77808 */ /* 0x000fe40004000000 */
[-C--:B------:R-:W-:Y:S02]  /*1af60*/  ISETP.GE.AND P0, PT, R13, R3.reuse, PT ;  /* 0x000000030d00720c */ /* 0x080fe40003f06270 */
[----:B------:R-:W-:Y:S01]  /*1af70*/  FSEL R32, R32, -INF , !P3 ;  /* 0xff80000020207808 */ /* 0x000fe20005800000 */
[----:B------:R-:W2:Y:S01]  /*1af80*/  I2F R6, R19 ;  /* 0x0000001300067306 */ /* 0x000ea20000201400 */
[----:B------:R-:W-:Y:S02]  /*1af90*/  FSEL R181, R68, -INF , !P6 ;  /* 0xff80000044b57808 */ /* 0x000fe40007000000 */
[C---:B------:R-:W-:Y:S02]  /*1afa0*/  ISETP.GE.AND P3, PT, R19.reuse, R2, PT ;  /* 0x000000021300720c */ /* 0x040fe40003f66270 */
[----:B------:R-:W-:-:S02]  /*1afb0*/  ISETP.GE.AND P6, PT, R19, R3, PT ;  /* 0x000000031300720c */ /* 0x000fc40003fc6270 */
[----:B------:R-:W-:Y:S01]  /*1afc0*/  FSEL R17, R17, -INF , !P5 ;  /* 0xff80000011117808 */ /* 0x000fe20006800000 */
[----:B------:R-:W3:Y:S01]  /*1afd0*/  I2F R13, R7 ;  /* 0x00000007000d7306 */ /* 0x000ee20000201400 */
[----:B------:R-:W-:Y:S01]  /*1afe0*/  ISETP.GE.AND P5, PT, R42, R2, PT ;  /* 0x000000022a00720c */ /* 0x000fe20003fa6270 */
[-C--:B-1----:R-:W-:Y:S01]  /*1aff0*/  FFMA.FTZ R81, R0, R5.reuse, R81 ;  /* 0x0000000500517223 */ /* 0x082fe20000010051 */
[----:B------:R-:W-:Y:S01]  /*1b000*/  FSEL R192, R70, -INF , !P4 ;  /* 0xff80000046c07808 */ /* 0x000fe20006000000 */
[C---:B------:R-:W-:Y:S01]  /*1b010*/  FFMA.FTZ R83, R0.reuse, R5, R83 ;  /* 0x0000000500537223 */ /* 0x040fe20000010053 */
[----:B------:R-:W-:Y:S01]  /*1b020*/  FSEL R182, R69, -INF , !P5 ;  /* 0xff80000045b67808 */ /* 0x000fe20006800000 */
[C---:B------:R-:W-:Y:S01]  /*1b030*/  FFMA.FTZ R5, R0.reuse, R37, R50 ;  /* 0x0000002500057223 */ /* 0x040fe20000010032 */
[----:B------:R-:W-:Y:S01]  /*1b040*/  FSEL R200, R81, -INF , !P2 ;  /* 0xff80000051c87808 */ /* 0x000fe20005000000 */
[-C--:B--2---:R-:W-:Y:S01]  /*1b050*/  FFMA.FTZ R85, R0, R6.reuse, R85 ;  /* 0x0000000600557223 */ /* 0x084fe20000010055 */
[----:B------:R-:W-:Y:S01]  /*1b060*/  IADD3 R19, R36, 0x30, RZ ;  /* 0x0000003024137810 */ /* 0x000fe20007ffe0ff */
[----:B------:R-:W-:Y:S01]  /*1b070*/  FFMA.FTZ R87, R0, R6, R87 ;  /* 0x0000000600577223 */ /* 0x000fe20000010057 */
[----:B------:R-:W-:-:S02]  /*1b080*/  IADD3 R6, R36, 0x39, RZ ;  /* 0x0000003924067810 */ /* 0x000fc40007ffe0ff */
[----:B------:R-:W1:Y:S01]  /*1b090*/  I2F R12, R19 ;  /* 0x00000013000c7306 */ /* 0x000e620000201400 */
[----:B------:R-:W-:Y:S02]  /*1b0a0*/  FSEL R186, R85, -INF , !P3 ;  /* 0xff80000055ba7808 */ /* 0x000fe40005800000 */
[----:B------:R-:W-:Y:S01]  /*1b0b0*/  ISETP.GE.AND P3, PT, R7, R3, PT ;  /* 0x000000030700720c */ /* 0x000fe20003f66270 */
[C---:B---3--:R-:W-:Y:S01]  /*1b0c0*/  FFMA.FTZ R76, R0.reuse, R13, R76 ;  /* 0x0000000d004c7223 */ /* 0x048fe2000001004c */
[C---:B------:R-:W-:Y:S01]  /*1b0d0*/  ISETP.GE.AND P5, PT, R19.reuse, R3, PT ;  /* 0x000000031300720c */ /* 0x040fe20003fa6270 */
[----:B------:R-:W-:Y:S01]  /*1b0e0*/  FFMA.FTZ R78, R0, R13, R78 ;  /* 0x0000000d004e7223 */ /* 0x000fe2000001004e */
[----:B------:R-:W-:Y:S01]  /*1b0f0*/  ISETP.GE.AND P4, PT, R19, R2, PT ;  /* 0x000000021300720c */ /* 0x000fe20003f86270 */
[----:B------:R2:W3:Y:S01]  /*1b100*/  I2F R7, R6 ;  /* 0x0000000600077306 */ /* 0x0004e20000201400 */
[----:B------:R-:W-:Y:S02]  /*1b110*/  FSEL R199, R76, -INF , !P1 ;  /* 0xff8000004cc77808 */ /* 0x000fe40004800000 */
[----:B------:R-:W-:-:S02]  /*1b120*/  ISETP.GE.AND P1, PT, R166, 0x2, PT ;  /* 0x00000002a600780c */ /* 0x000fc40003f26270 */
[----:B------:R-:W-:Y:S02]  /*1b130*/  ISETP.GE.AND P2, PT, R6, R3, PT ;  /* 0x000000030600720c */ /* 0x000fe40003f46270 */
[----:B------:R-:W-:Y:S01]  /*1b140*/  FSEL R191, R87, -INF , !P6 ;  /* 0xff80000057bf7808 */ /* 0x000fe20007000000 */
[CC--:B-1----:R-:W-:Y:S01]  /*1b150*/  FFMA.FTZ R82, R0.reuse, R12.reuse, R82 ;  /* 0x0000000c00527223 */ /* 0x0c2fe20000010052 */
[----:B------:R-:W-:Y:S01]  /*1b160*/  FSEL R195, R83, -INF , !P0 ;  /* 0xff80000053c37808 */ /* 0x000fe20004000000 */
[----:B------:R-:W-:Y:S01]  /*1b170*/  FFMA.FTZ R80, R0, R12, R80 ;  /* 0x0000000c00507223 */ /* 0x000fe20000010050 */
[-C--:B------:R-:W-:Y:S02]  /*1b180*/  ISETP.GE.AND P6, PT, R36, R2.reuse, PT ;  /* 0x000000022400720c */ /* 0x080fe40003fc6270 */
[----:B------:R-:W-:Y:S02]  /*1b190*/  FSEL R196, R82, -INF , !P5 ;  /* 0xff80000052c47808 */ /* 0x000fe40006800000 */
[----:B------:R-:W-:Y:S01]  /*1b1a0*/  ISETP.GE.AND P5, PT, R6, R2, PT ;  /* 0x000000020600720c */ /* 0x000fe20003fa6270 */
[----:B--2---:R-:W-:Y:S01]  /*1b1b0*/  FFMA.FTZ R6, R0, R37, R48 ;  /* 0x0000002500067223 */ /* 0x004fe20000010030 */
[----:B------:R-:W-:Y:S01]  /*1b1c0*/  FSEL R201, R80, -INF , !P4 ;  /* 0xff80000050c97808 */ /* 0x000fe20006000000 */
[----:B---3--:R-:W-:Y:S01]  /*1b1d0*/  FFMA.FTZ R77, R0, R7, R77 ;  /* 0x00000007004d7223 */ /* 0x008fe2000001004d */
[----:B------:R-:W-:Y:S01]  /*1b1e0*/  ISETP.GE.AND P4, PT, R36, R3, PT ;  /* 0x000000032400720c */ /* 0x000fe20003f86270 */
[----:B------:R-:W-:Y:S01]  /*1b1f0*/  FFMA.FTZ R79, R0, R7, R79 ;  /* 0x00000007004f7223 */ /* 0x000fe2000001004f */
[----:B------:R-:W-:-:S02]  /*1b200*/  ISETP.NE.U32.AND P0, PT, R244, RZ, PT ;  /* 0x000000fff400720c */ /* 0x000fc40003f05070 */
[----:B------:R-:W-:Y:S02]  /*1b210*/  FSEL R188, R78, -INF , !P3 ;  /* 0xff8000004ebc7808 */ /* 0x000fe40005800000 */
[----:B------:R-:W-:Y:S02]  /*1b220*/  ISETP.NE.AND.EX P0, PT, R245, RZ, PT, P0 ;  /* 0x000000fff500720c */ /* 0x000fe40003f05300 */
[----:B------:R-:W-:Y:S02]  /*1b230*/  FSEL R6, R6, -INF , !P6 ;  /* 0xff80000006067808 */ /* 0x000fe40007000000 */
[----:B------:R-:W-:Y:S02]  /*1b240*/  FSEL R5, R5, -INF , !P4 ;  /* 0xff80000005057808 */ /* 0x000fe40006000000 */
[----:B------:R-:W-:Y:S02]  /*1b250*/  FSEL R197, R77, -INF , !P5 ;  /* 0xff8000004dc57808 */ /* 0x000fe40006800000 */
[----:B------:R-:W-:Y:S01]  /*1b260*/  FSEL R187, R79, -INF , !P2 ;  /* 0xff8000004fbb7808 */ /* 0x000fe20005000000 */
        /* <DEDUP_REMOVED lines=33> */
[----:B------:R-:W-:-:S02]  /*1b480*/  ISETP.GE.AND P2, PT, R19, RZ, PT ;  /* 0x000000ff1300720c */ /* 0x000fc40003f46270 */
[----:B------:R-:W-:Y:S02]  /*1b490*/  ISETP.NE.AND P3, PT, R21, RZ, PT ;  /* 0x000000ff1500720c */ /* 0x000fe40003f65270 */
[----:B------:R-:W-:-:S03]  /*1b4a0*/  LOP3.LUT R7, RZ, R21, RZ, 0x33, !PT ;  /* 0x00000015ff077212 */ /* 0x000fc600078e33ff */
[----:B------:R-:W-:Y:S02]  /*1b4b0*/  @P6 IADD3 R20, R20, 0x1, RZ ;  /* 0x0000000114146810 */ /* 0x000fe40007ffe0ff */
[----:B------:R-:W-:-:S03]  /*1b4c0*/  @P5 IADD3 R15, R15, 0x1, RZ ;  /* 0x000000010f0f5810 */ /* 0x000fc60007ffe0ff */
[----:B------:R-:W-:Y:S02]  /*1b4d0*/  IMAD.MOV.U32 R12, RZ, RZ, R20 ;  /* 0x000000ffff0c7224 */ /* 0x000fe400078e0014 */
[----:B------:R-:W-:Y:S02]  /*1b4e0*/  IMAD.MOV.U32 R13, RZ, RZ, R15 ;  /* 0x000000ffff0d7224 */ /* 0x000fe400078e000f */
[----:B------:R-:W-:Y:S01]  /*1b4f0*/  @!P4 IMAD.MOV R12, RZ, RZ, -R12 ;  /* 0x000000ffff0cc224 */ /* 0x000fe200078e0a0c */
[----:B------:R-:W2:Y:S02]  /*1b500*/  LD.E.64 R14, [R10.64+0x38] ;  /* 0x000038060a0e7980 */ /* 0x000ea4000c101b00 */
[----:B------:R-:W-:Y:S02]  /*1b510*/  @!P2 IADD3 R13, -R13, RZ, RZ ;  /* 0x000000ff0d0da210 */ /* 0x000fe40007ffe1ff */
[C---:B------:R-:W-:Y:S02]  /*1b520*/  SEL R12, R7.reuse, R12, !P3 ;  /* 0x0000000c070c7207 */ /* 0x040fe40005800000 */
[----:B------:R-:W-:-:S03]  /*1b530*/  SEL R13, R7, R13, !P3 ;  /* 0x0000000d070d7207 */ /* 0x000fc60005800000 */
[----:B------:R-:W-:-:S04]  /*1b540*/  IMAD.WIDE R26, R12, 0x4, R244 ;  /* 0x000000040c1a7825 */ /* 0x000fc800078e02f4 */
[----:B------:R-:W-:Y:S01]  /*1b550*/  IMAD.WIDE R22, R13, 0x4, R244 ;  /* 0x000000040d167825 */ /* 0x000fe200078e02f4 */
[----:B------:R-:W3:Y:S04]  /*1b560*/  LD.E R8, [R26.64] ;  /* 0x000000061a087980 */ /* 0x000ee8000c101900 */
[----:B------:R1:W3:Y:S04]  /*1b570*/  LD.E R7, [R22.64] ;  /* 0x0000000616077980 */ /* 0x0002e8000c101900 */
        /* <DEDUP_REMOVED lines=15> */
.L_x_3227:
[----:B------:R-:W2:Y:S02]  /*1b670*/  LD.E R12, [R10.64+0x38] ;  /* 0x000038060a0c7980 */ /* 0x000ea4000c101900 */
[----:B--2---:R-:W-:-:S04]  /*1b680*/  LEA R12, -R12, RZ, 0x6 ;  /* 0x000000ff0c0c7211 */ /* 0x004fc800078e31ff */
[----:B------:R-:W-:Y:S02]  /*1b690*/  SHF.R.S32.HI R7, RZ, 0x1f, R12 ;  /* 0x0000001fff077819 */ /* 0x000fe4000001140c */
.L_x_3228:
[----:B------:R-:W-:Y:S05]  /*1b6a0*/  BSYNC B0 ;  /* 0x0000000000007941 */ /* 0x000fea0003800000 */
.L_x_3226:
        /* <DEDUP_REMOVED lines=15> */
[----:B------:R-:W-:-:S03]  /*1b7a0*/  @P5 LEA R36, P2, R8, R236, 0x1 ;  /* 0x000000ec08245211 */ /* 0x000fc600078408ff */
[----:B------:R-:W-:Y:S01]  /*1b7b0*/  @!PT LDS RZ, [RZ] ;  /* 0x00000000fffff984 */ /* 0x000fe20000000800 */
[----:B------:R-:W-:Y:S01]  /*1b7c0*/  @!PT LDS RZ, [RZ] ;  /* 0x00000000fffff984 */ /* 0x000fe20000000800 */
[----:B------:R-:W-:Y:S01]  /*1b7d0*/  @!PT LDS RZ, [RZ] ;  /* 0x00000000fffff984 */ /* 0x000fe20000000800 */
[----:B------:R1:W-:Y:S01]  /*1b7e0*/  @P5 LDGSTS.E.BYPASS.LTC128B.128 [R243+0xa000], [R46.64+0x80] ;  /* 0x0a0000802ef35fae */ /* 0x0003e2000b901d46 */
[CCC-:B------:R-:W-:Y:S02]  /*1b7f0*/  @P5 LEA.HI.X R37, R8.reuse, R235.reuse, R7.reuse, 0x1, P2 ;  /* 0x000000eb08255211 */ /* 0x1c0fe400010f0c07 */
[CC--:B------:R-:W-:Y:S01]  /*1b800*/  @P4 LEA R26, P2, R8.reuse, R236.reuse, 0x1 ;  /* 0x000000ec081a4211 */ /* 0x0c0fe200078408ff */
[----:B------:R1:W-:Y:S03]  /*1b810*/  @!P5 STS.128 [R243+0xa000], RZ ;  /* 0x00a000fff300d388 */ /* 0x0003e60000000c00 */
[C---:B------:R-:W-:Y:S01]  /*1b820*/  @P4 LEA.HI.X R27, R8.reuse, R235, R7, 0x1, P2 ;  /* 0x000000eb081b4211 */ /* 0x040fe200010f0c07 */
[----:B------:R-:W-:Y:S01]  /*1b830*/  @!PT LDS RZ, [RZ] ;  /* 0x00000000fffff984 */ /* 0x000fe20000000800 */
[----:B------:R-:W-:Y:S01]  /*1b840*/  @!PT LDS RZ, [RZ] ;  /* 0x00000000fffff984 */ /* 0x000fe20000000800 */
[----:B------:R-:W-:Y:S01]  /*1b850*/  @!PT LDS RZ, [RZ] ;  /* 0x00000000fffff984 */ /* 0x000fe20000000800 */
[----:B------:R1:W-:Y:S01]  /*1b860*/  @P4 LDGSTS.E.BYPASS.LTC128B.128 [R243+0xc000], [R46.64+0x100] ;  /* 0x0c0001002ef34fae */ /* 0x0003e2000b901d46 */
[----:B------:R-:W-:-:S03]  /*1b870*/  @P3 LEA R22, P2, R8, R236, 0x1 ;  /* 0x000000ec08163211 */ /* 0x000fc600078408ff */
[----:B------:R1:W-:Y:S01]  /*1b880*/  @!P4 STS.128 [R243+0xc000], RZ ;  /* 0x00c000fff300c388 */ /* 0x0003e20000000c00 */
[C---:B------:R-:W-:Y:S02]  /*1b890*/  @P3 LEA.HI.X R23, R8.reuse, R235, R7, 0x1, P2 ;  /* 0x000000eb08173211 */ /* 0x040fe400010f0c07 */
[----:B------:R-:W-:Y:S01]  /*1b8a0*/  IADD3 R8, P2, R8, R233, RZ ;  /* 0x000000e908087210 */ /* 0x000fe20007f5e0ff */
[----:B------:R-:W-:Y:S01]  /*1b8b0*/  @!PT LDS RZ, [RZ] ;  /* 0x00000000fffff984 */ /* 0x000fe20000000800 */
[----:B------:R-:W-:Y:S01]  /*1b8c0*/  @!PT LDS RZ, [RZ] ;  /* 0x00000000fffff984 */ /* 0x000fe20000000800 */
[----:B------:R-:W-:Y:S01]  /*1b8d0*/  @!PT LDS RZ, [RZ] ;  /* 0x00000000fffff984 */ /* 0x000fe20000000800 */
[----:B------:R1:W-:Y:S04]  /*1b8e0*/  @P3 LDGSTS.E.BYPASS.LTC128B.128 [R243+0xe000], [R46.64+0x180] ;  /* 0x0e0001802ef33fae */ /* 0x0003e8000b901d46 */
[----:B------:R-:W-:Y:S01]  /*1b8f0*/  IMAD.X R7, R7, 0x1, R234, P2 ;  /* 0x0000000107077824 */ /* 0x000fe200010e06ea */
[CC--:B------:R-:W-:Y:S01]  /*1b900*/  @P6 LEA R42, P2, R8.reuse, R236.reuse, 0x1 ;  /* 0x000000ec082a6211 */ /* 0x0c0fe200078408ff */
[----:B------:R1:W-:Y:S03]  /*1b910*/  @!P3 STS.128 [R243+0xe000], RZ ;  /* 0x00e000fff300b388 */ /* 0x0003e60000000c00 */
[C---:B------:R-:W-:Y:S01]  /*1b920*/  @P6 LEA.HI.X R43, R8.reuse, R235, R7, 0x1, P2 ;  /* 0x000000eb082b6211 */ /* 0x040fe200010f0c07 */
[----:B------:R-:W-:Y:S01]  /*1b930*/  @!PT LDS RZ, [RZ] ;  /* 0x00000000fffff984 */ /* 0x000fe20000000800 */
[----:B------:R-:W-:Y:S01]  /*1b940*/  @!PT LDS RZ, [RZ] ;  /* 0x00000000fffff984 */ /* 0x000fe20000000800 */
[----:B------:R-:W-:Y:S01]  /*1b950*/  @!PT LDS RZ, [RZ] ;  /* 0x00000000fffff984 */ /* 0x000fe20000000800 */
[----:B------:R1:W-:Y:S01]  /*1b960*/  @P6 LDGSTS.E.BYPASS.LTC128B.128 [R243+0x8800], [R44.64] ;  /* 0x088000002cf36fae */ /* 0x0003e2000b901d46 */
[----:B------:R-:W-:-:S03]  /*1b970*/  @P5 LEA R20, P2, R8, R236, 0x1 ;  /* 0x000000ec08145211 */ /* 0x000fc600078408ff */
[----:B------:R1:W-:Y:S01]  /*1b980*/  @!P6 STS.128 [R243+0x8800], RZ ;  /* 0x008800fff300e388 */ /* 0x0003e20000000c00 */
[CCC-:B------:R-:W-:Y:S02]  /*1b990*/  @P5 LEA.HI.X R21, R8.reuse, R235.reuse, R7.reuse, 0x1, P2 ;  /* 0x000000eb08155211 */ /* 0x1c0fe400010f0c07 */
[CC--:B------:R-:W-:Y:S01]  /*1b9a0*/  @P4 LEA R14, P2, R8.reuse, R236.reuse, 0x1 ;  /* 0x000000ec080e4211 */ /* 0x0c0fe200078408ff */
[----:B------:R-:W-:Y:S01]  /*1b9b0*/  @!PT LDS RZ, [RZ] ;  /* 0x00000000fffff984 */ /* 0x000fe20000000800 */
[----:B------:R-:W-:Y:S01]  /*1b9c0*/  @!PT LDS RZ, [RZ] ;  /* 0x00000000fffff984 */ /* 0x000fe20000000800 */
[----:B------:R-:W-:Y:S01]  /*1b9d0*/  @!PT LDS RZ, [RZ] ;  /* 0x00000000fffff984 */ /* 0x000fe20000000800 */
[----:B------:R1:W-:Y:S03]  /*1b9e0*/  @P5 LDGSTS.E.BYPASS.LTC128B.128 [R243+0xa800], [R36.64+0x80] ;  /* 0x0a80008024f35fae */ /* 0x0003e6000b901d46 */
[C---:B------:R-:W-:Y:S01]  /*1b9f0*/  @P4 LEA.HI.X R15, R8.reuse, R235, R7, 0x1, P2 ;  /* 0x000000eb080f4211 */ /* 0x040fe200010f0c07 */
[----:B------:R1:W-:Y:S01]  /*1ba00*/  @!P5 STS.128 [R243+0xa800], RZ ;  /* 0x00a800fff300d388 */ /* 0x0003e20000000c00 */
[----:B------:R-:W-:-:S03]  /*1ba10*/  @P3 LEA R12, P2, R8, R236, 0x1 ;  /* 0x000000ec080c3211 */ /* 0x000fc600078408ff */
[----:B------:R-:W-:Y:S01]  /*1ba20*/  @!PT LDS RZ, [RZ] ;  /* 0x00000000fffff984 */ /* 0x000fe20000000800 */
[----:B------:R-:W-:Y:S01]  /*1ba30*/  @!PT LDS RZ, [RZ] ;  /* 0x00000000fffff984 */ /* 0x000fe20000000800 */
[----:B------:R-:W-:Y:S01]  /*1ba40*/  @!PT LDS RZ, [RZ] ;  /* 0x00000000fffff984 */ /* 0x000fe20000000800 */
[----:B------:R1:W-:Y:S01]  /*1ba50*/  @P4 LDGSTS.E.BYPASS.LTC128B.128 [R243+0xc800], [R26.64+0x100] ;  /* 0x0c8001001af34fae */ /* 0x0003e2000b901d46 */
[C---:B------:R-:W-:Y:S02]  /*1ba60*/  @P3 LEA.HI.X R13, R8.reuse, R235, R7, 0x1, P2 ;  /* 0x000000eb080d3211 */ /* 0x040fe400010f0c07 */
[----:B------:R-:W-:Y:S01]  /*1ba70*/  IADD3 R8, P2, R8, R233, RZ ;  /* 0x000000e908087210 */ /* 0x000fe20007f5e0ff */
[----:B------:R1:W-:Y:S04]  /*1ba80*/  @!P4 STS.128 [R243+0xc800], RZ ;  /* 0x00c800fff300c388 */ /* 0x0003e80000000c00 */
[----:B------:R-:W-:Y:S01]  /*1ba90*/  IMAD.X R7, R7, 0x1, R234, P2 ;  /* 0x0000000107077824 */ /* 0x000fe200010e06ea */
        /* <DEDUP_REMOVED lines=11> */
[----:B------:R1:W-:Y:S01]  /*1bb50*/  @P6 LDGSTS.E.BYPASS.LTC128B.128 [R243+0x9000], [R42.64] ;  /* 0x090000002af36fae */ /* 0x0003e2000b901d46 */
        /* <DEDUP_REMOVED lines=8> */
[----:B------:R-:W-:Y:S01]  /*1bbe0*/  @P3 LEA R54, P2, R8, R236, 0x1 ;  /* 0x000000ec08363211 */ /* 0x000fe200078408ff */
[----:B------:R-:W-:-:S02]  /*1bbf0*/  IMAD.MOV.U32 R236, RZ, RZ, R46 ;  /* 0x000000ffffec7224 */ /* 0x000fc400078e002e */
        /* <DEDUP_REMOVED lines=34> */
.L_x_3225:
[----:B------:R-:W-:Y:S05]  /*1be20*/  BSYNC B1 ;  /* 0x0000000000017941 */ /* 0x000fea0003800000 */
.L_x_3224:
[----:B------:R-:W2:Y:S01]  /*1be30*/  LD.E R190, [R10.64+0xdc] ;  /* 0x0000dc060abe7980 */ /* 0x000ea2000c101900 */
[----:B------:R-:W-:-:S02]  /*1be40*/  FMNMX.FTZ R7, R6, R31, !PT ;  /* 0x0000001f06077209 */ /* 0x000fc40007810000 */
[----:B-1----:R-:W-:Y:S02]  /*1be50*/  FMNMX.FTZ R12, R5, R30, !PT ;  /* 0x0000001e050c7209 */ /* 0x002fe40007810000 */
        /* <DEDUP_REMOVED lines=28> */
[----:B------:R-:W-:Y:S01]  /*1c020*/  SHF.L.U32 R224, R41, 0x1, RZ ;  /* 0x0000000129e07819 */ /* 0x000fe200000006ff */
[----:B------:R-:W1:Y:S03]  /*1c030*/  SHFL.BFLY PT, R8, R7, 0x2, 0x1f ;  /* 0x0c401f0007087f89 */ /* 0x000e6600000e0000 */
[-C--:B------:R-:W-:Y:S01]  /*1c040*/  LEA R222, R40, R224.reuse, 0x1 ;  /* 0x000000e028de7211 */ /* 0x080fe200078e08ff */
[----:B------:R-:W-:Y:S01]  /*1c050*/  LDSM.16.MT88.4 R64, [R224+0x12000] ;  /* 0x01200000e040783b */ /* 0x000fe20000004200 */
[----:B------:R-:W-:-:S02]  /*1c060*/  LEA R221, R39, R224, 0x1 ;  /* 0x000000e027dd7211 */ /* 0x000fc400078e08ff */
[----:B------:R-:W-:Y:S01]  /*1c070*/  LEA R220, R39, R222, 0x1 ;  /* 0x000000de27dc7211 */ /* 0x000fe200078e08ff */
[----:B------:R-:W-:Y:S04]  /*1c080*/  LDSM.16.MT88.4 R40, [R222+0x10000] ;  /* 0x01000000de28783b */ /* 0x000fe80000004200 */
[----:B------:R-:W-:Y:S04]  /*1c090*/  LDSM.16.MT88.4 R156, [R224+0x10000] ;  /* 0x01000000e09c783b */ /* 0x000fe80000004200 */
[----:B------:R-:W-:Y:S04]  /*1c0a0*/  LDSM.16.MT88.4 R48, [R221+0x10000] ;  /* 0x01000000dd30783b */ /* 0x000fe80000004200 */
[----:B------:R-:W-:Y:S01]  /*1c0b0*/  LDSM.16.MT88.4 R56, [R220+0x10000] ;  /* 0x01000000dc38783b */ /* 0x000fe20000004200 */
[----:B-1----:R-:W-:-:S03]  /*1c0c0*/  FMNMX.FTZ R8, R7, R8, !PT ;  /* 0x0000000807087209 */ /* 0x002fc60007810000 */
[----:B------:R-:W-:Y:S04]  /*1c0d0*/  LDSM.16.MT88.4 R72, [R222+0x12000] ;  /* 0x01200000de48783b */ /* 0x000fe80000004200 */
[----:B------:R-:W1:Y:S04]  /*1c0e0*/  SHFL.BFLY PT, R7, R12, 0x2, 0x1f ;  /* 0x0c401f000c077f89 */ /* 0x000e6800000e0000 */
[----:B------:R-:W3:Y:S04]  /*1c0f0*/  SHFL.BFLY PT, R165, R8, 0x1, 0x1f ;  /* 0x0c201f0008a57f89 */ /* 0x000ee800000e0000 */
[----:B------:R-:W-:Y:S04]  /*1c100*/  LDSM.16.MT88.4 R80, [R221+0x12000] ;  /* 0x01200000dd50783b */ /* 0x000fe80000004200 */
[----:B------:R-:W-:Y:S04]  /*1c110*/  LDSM.16.MT88.4 R96, [R224+0x14000] ;  /* 0x01400000e060783b */ /* 0x000fe80000004200 */
[----:B------:R-:W-:Y:S04]  /*1c120*/  LDSM.16.MT88.4 R88, [R220+0x12000] ;  /* 0x01200000dc58783b */ /* 0x000fe80000004200 */
[----:B------:R-:W-:Y:S01]  /*1c130*/  LDSM.16.MT88.4 R104, [R222+0x14000] ;  /* 0x01400000de68783b */ /* 0x000fe20000004200 */
[----:B-1----:R-:W-:-:S03]  /*1c140*/  FMNMX.FTZ R7, R12, R7, !PT ;  /* 0x000000070c077209 */ /* 0x002fc60007810000 */
[----:B------:R-:W-:Y:S01]  /*1c150*/  LDSM.16.MT88.4 R112, [R221+0x14000] ;  /* 0x01400000dd70783b */ /* 0x000fe20000004200 */
[----:B---3--:R-:W-:-:S03]  /*1c160*/  FMNMX.FTZ R165, R8, R165, !PT ;  /* 0x000000a508a57209 */ /* 0x008fc60007810000 */
[----:B------:R-:W1:Y:S01]  /*1c170*/  SHFL.BFLY PT, R164, R7, 0x1, 0x1f ;  /* 0x0c201f0007a47f89 */ /* 0x000e6200000e0000 */
[----:B------:R-:W-:-:S03]  /*1c180*/  FSETP.NEU.FTZ.AND P2, PT, R165, -INF , PT ;  /* 0xff800000a500780b */ /* 0x000fc60003f5d000 */
[----:B------:R-:W3:Y:S04]  /*1c190*/  LDSM.16.MT88.4 R120, [R220+0x14000] ;  /* 0x01400000dc78783b */ /* 0x000ee80000004200 */
[----:B------:R-:W4:Y:S04]  /*1c1a0*/  LDSM.16.MT88.4 R128, [R224+0x16000] ;  /* 0x01600000e080783b */ /* 0x000f280000004200 */
[----:B------:R-:W5:Y:S04]  /*1c1b0*/  LDSM.16.MT88.4 R136, [R222+0x16000] ;  /* 0x01600000de88783b */ /* 0x000f680000004200 */
[----:B------:R-:W2:Y:S04]  /*1c1c0*/  LDSM.16.MT88.4 R152, [R221+0x16000] ;  /* 0x01600000dd98783b */ /* 0x000ea80000004200 */
[----:B------:R-:W-:Y:S01]  /*1c1d0*/  LDSM.16.MT88.4 R12, [R224+0x12800] ;  /* 0x01280000e00c783b */ /* 0x000fe20000004200 */
[----:B-1----:R-:W-:-:S03]  /*1c1e0*/  FMNMX.FTZ R164, R7, R164, !PT ;  /* 0x000000a407a47209 */ /* 0x002fc60007810000 */
[----:B------:R-:W-:Y:S01]  /*1c1f0*/  LDSM.16.MT88.4 R20, [R221+0x10800] ;  /* 0x01080000dd14783b */ /* 0x000fe20000004200 */
[C---:B--2---:R-:W-:Y:S02]  /*1c200*/  FMUL.FTZ R198, R190.reuse, R165 ;  /* 0x000000a5bec67220 */ /* 0x044fe40000410000 */
[----:B------:R-:W-:-:S03]  /*1c210*/  FMUL.FTZ R189, R190, R164 ;  /* 0x000000a4bebd7220 */ /* 0x000fc60000410000 */
        /* <DEDUP_REMOVED lines=11> */
[-CC-:B------:R-:W-:Y:S01]  /*1c2d0*/  FFMA.FTZ R173, R29, R190.reuse, -R189.reuse ;  /* 0x000000be1dad7223 */ /* 0x180fe200000108bd */
[----:B------:R-:W1:Y:S01]  /*1c2e0*/  MUFU.EX2 R176, R176 ;  /* 0x000000b000b07308 */ /* 0x000e620000000800 */
[-CC-:B------:R-:W-:Y:S01]  /*1c2f0*/  FFMA.FTZ R168, R4, R190.reuse, -R198.reuse ;  /* 0x000000be04a87223 */ /* 0x180fe200000108c6 */
[----:B------:R-:W-:Y:S01]  /*1c300*/  LDSM.16.MT88.4 R28, [R224+0x10800] ;  /* 0x01080000e01c783b */ /* 0x000fe20000004200 */
[-CC-:B------:R-:W-:Y:S02]  /*1c310*/  FFMA.FTZ R169, R24, R190.reuse, -R198.reuse ;  /* 0x000000be18a97223 */ /* 0x180fe400000108c6 */
[-CC-:B------:R-:W-:Y:S01]  /*1c320*/  FFMA.FTZ R174, R9, R190.reuse, -R198.reuse ;  /* 0x000000be09ae7223 */ /* 0x180fe200000108c6 */
[----:B------:R-:W2:Y:S01]  /*1c330*/  LDSM.16.MT88.4 R4, [R220+0x16000] ;  /* 0x01600000dc04783b */ /* 0x000ea20000004200 */
[-C--:B------:R-:W-:Y:S01]  /*1c340*/  FFMA.FTZ R9, R18, R190.reuse, -R198 ;  /* 0x000000be12097223 */ /* 0x080fe200000108c6 */
[----:B------:R-:W-:Y:S01]  /*1c350*/  MUFU.EX2 R175, R175 ;  /* 0x000000af00af7308 */ /* 0x000fe20000000800 */
[-CC-:B------:R-:W-:Y:S01]  /*1c360*/  FFMA.FTZ R172, R16, R190.reuse, -R189.reuse ;  /* 0x000000be10ac7223 */ /* 0x180fe200000108bd */
[----:B------:R-:W2:Y:S01]  /*1c370*/  LDSM.16.MT88.4 R24, [R222+0x10800] ;  /* 0x01080000de18783b */ /* 0x000ea20000004200 */
[----:B------:R-:W-:-:S02]  /*1c380*/  FFMA.FTZ R167, R17, R190, -R189 ;  /* 0x000000be11a77223 */ /* 0x000fc400000108bd */
[-CC-:B------:R-:W-:Y:S01]  /*1c390*/  FFMA.FTZ R171, R33, R190.reuse, -R189.reuse ;  /* 0x000000be21ab7223 */ /* 0x180fe200000108bd */
[----:B------:R-:W2:Y:S01]  /*1c3a0*/  LDSM.16.MT88.4 R16, [R220+0x10800] ;  /* 0x01080000dc10783b */ /* 0x000ea20000004200 */
[-C--:B------:R-:W-:Y:S01]  /*1c3b0*/  FFMA.FTZ R8, R32, R190.reuse, -R189 ;  /* 0x000000be20087223 */ /* 0x080fe200000108bd */
[----:B------:R-:W3:Y:S01]  /*1c3c0*/  MUFU.EX2 R170, R170 ;  /* 0x000000aa00aa7308 */ /* 0x000ee20000000800 */
[----:B-1----:R-:W-:Y:S01]  /*1c3d0*/  F2FP.BF16.PACK_AB R144, R176, R177 ;  /* 0x000000b1b090723e */ /* 0x002fe200000010ff */
[----:B------:R-:W-:Y:S01]  /*1c3e0*/  LDSM.16.MT88.4 R32, [R222+0x12800] ;  /* 0x01280000de20783b */ /* 0x000fe20000004200 */
        /* <DEDUP_REMOVED lines=8> */
[----:B------:R-:W1:Y:S01]  /*1c470*/  MUFU.EX2 R180, R180 ;  /* 0x000000b400b47308 */ /* 0x000e620000000800 */
[----:B---3--:R-:W-:Y:S01]  /*1c480*/  F2FP.BF16.PACK_AB R146, R170, R175 ;  /* 0x000000afaa92723e */ /* 0x008fe200000010ff */
[-CC-:B------:R-:W-:Y:S02]  /*1c490*/  FFMA.FTZ R191, R191, R190.reuse, -R189.reuse ;  /* 0x000000bebfbf7223 */ /* 0x180fe400000108bd */
[-C--:B------:R-:W-:Y:S02]  /*1c4a0*/  FFMA.FTZ R249, R197, R190.reuse, -R198 ;  /* 0x000000bec5f97223 */ /* 0x080fe400000108c6 */
[----:B------:R-:W-:-:S02]  /*1c4b0*/  FFMA.FTZ R195, R195, R190, -R189 ;  /* 0x000000bec3c37223 */ /* 0x000fc400000108bd */
[----:B------:R-:W-:Y:S01]  /*1c4c0*/  MUFU.EX2 R179, R179 ;  /* 0x000000b300b37308 */ /* 0x000fe20000000800 */
[-CC-:B------:R-:W-:Y:S02]  /*1c4d0*/  FFMA.FTZ R188, R188, R190.reuse, -R189.reuse ;  /* 0x000000bebcbc7223 */ /* 0x180fe400000108bd */
[----:B------:R-:W-:Y:S02]  /*1c4e0*/  FFMA.FTZ R248, R187, R190, -R189 ;  /* 0x000000bebbf87223 */ /* 0x000fe400000108bd */
[----:B------:R-:W-:-:S03]  /*1c4f0*/  FADD.FTZ R176, R177, R176 ;  /* 0x000000b0b1b07221 */ /* 0x000fc60000010000 */
[----:B------:R-:W3:Y:S01]  /*1c500*/  MUFU.EX2 R173, R173 ;  /* 0x000000ad00ad7308 */ /* 0x000ee20000000800 */
[----:B-1----:R-:W-:Y:S01]  /*1c510*/  F2FP.BF16.PACK_AB R145, R180, R178 ;  /* 0x000000b2b491723e */ /* 0x002fe200000010ff */
[----:B------:R-:W-:Y:S02]  /*1c520*/  FADD.FTZ R178, R178, R180 ;  /* 0x000000b4b2b27221 */ /* 0x000fe40000010000 */
[----:B------:R-:W-:-:S04]  /*1c530*/  FADD.FTZ R175, R175, R176 ;  /* 0x000000b0afaf7221 */ /* 0x000fc80000010000 */
[----:B------:R-:W-:Y:S01]  /*1c540*/  MUFU.EX2 R174, R174 ;  /* 0x000000ae00ae7308 */ /* 0x000fe20000000800 */
[----:B------:R-:W-:Y:S01]  /*1c550*/  FADD.FTZ R175, R170, R175 ;  /* 0x000000afaaaf7221 */ /* 0x000fe20000010000 */
[----:B---3--:R-:W-:-:S06]  /*1c560*/  F2FP.BF16.PACK_AB R147, R173, R179 ;  /* 0x000000b3ad93723e */ /* 0x008fcc00000010ff */
        /* <DEDUP_REMOVED lines=31> */
[C---:B----4-:R-:W-:Y:S02]  /*1c760*/  HMMA.16816.F32.BF16 R124, R144.reuse, R128, RZ ;  /* 0x00000080907c723c */ /* 0x050fe400000418ff */
[----:B------:R-:W-:Y:S06]  /*1c770*/  MUFU.EX2 R249, R249 ;  /* 0x000000f900f97308 */ /* 0x000fec0000000800 */
[C---:B-----5:R-:W-:Y:S02]  /*1c780*/  HMMA.16816.F32.BF16 R132, R144.reuse, R136, RZ ;  /* 0x000000889084723c */ /* 0x060fe400000418ff */
[----:B------:R-:W-:Y:S06]  /*1c790*/  MUFU.EX2 R195, R195 ;  /* 0x000000c300c37308 */ /* 0x000fec0000000800 */
[C---:B------:R-:W-:Y:S02]  /*1c7a0*/  HMMA.16816.F32.BF16 R140, R144.reuse, R152, RZ ;  /* 0x00000098908c723c */ /* 0x040fe400000418ff */
[----:B------:R-:W-:Y:S06]  /*1c7b0*/  MUFU.EX2 R188, R188 ;  /* 0x000000bc00bc7308 */ /* 0x000fec0000000800 */
[C---:B------:R-:W-:Y:S02]  /*1c7c0*/  HMMA.16816.F32.BF16 R156, R144.reuse, R158, RZ ;  /* 0x0000009e909c723c */ /* 0x040fe400000418ff */
[----:B------:R-:W-:Y:S06]  /*1c7d0*/  MUFU.EX2 R248, R248 ;  /* 0x000000f800f87308 */ /* 0x000fec0000000800 */
        /* <DEDUP_REMOVED lines=102> */
[C---:B----4-:R-:W-:Y:S08]  /*1ce40*/  HMMA.16816.F32.BF16 R76, R4.reuse, R16, R76 ;  /* 0x00000010044c723c */ /* 0x050ff0000004184c */
[C---:B------:R-:W-:Y:S01]  /*1ce50*/  HMMA.16816.F32.BF16 R80, R4.reuse, R18, R80 ;  /* 0x000000120450723c */ /* 0x040fe20000041850 */
[----:B------:R-:W3:Y:S07]  /*1ce60*/  LDSM.16.MT88.4 R16, [R221+0x15000] ;  /* 0x01500000dd10783b */ /* 0x000eee0000004200 */
        /* <DEDUP_REMOVED lines=11> */
[C---:B------:R-:W-:Y:S07]  /*1cf20*/  HMMA.16816.F32.BF16 R52, R4.reuse, R32, R52 ;  /* 0x000000200434723c */ /* 0x040fee0000041834 */
[-CC-:B------:R-:W-:Y:S01]  /*1cf30*/  FFMA.FTZ R32, R201, R190.reuse, -R198.reuse ;  /* 0x000000bec9207223 */ /* 0x180fe200000108c6 */
[----:B-1----:R-:W-:Y:S01]  /*1cf40*/  HMMA.16816.F32.BF16 R148, R4, R12, R148 ;  /* 0x0000000c0494723c */ /* 0x002fe20000041894 */
[----:B------:R-:W-:-:S04]  /*1cf50*/  FFMA.FTZ R33, R200, R190, -R198 ;  /* 0x000000bec8217223 */ /* 0x000fc800000108c6 */
[----:B------:R-:W1:Y:S03]  /*1cf60*/  MUFU.EX2 R32, R32 ;  /* 0x0000002000207308 */ /* 0x000e660000000800 */
[C---:B------:R-:W-:Y:S01]  /*1cf70*/  HMMA.16816.F32.BF16 R144, R4.reuse, R14, R144 ;  /* 0x0000000e0490723c */ /* 0x040fe20000041890 */
[----:B------:R-:W4:Y:S04]  /*1cf80*/  LDSM.16.MT88.4 R12, [R224+0x13800] ;  /* 0x01380000e00c783b */ /* 0x000f280000004200 */
[----:B------:R-:W5:Y:S03]  /*1cf90*/  MUFU.EX2 R33, R33 ;  /* 0x0000002100217308 */ /* 0x000f660000000800 */
[----:B------:R-:W-:Y:S01]  /*1cfa0*/  HMMA.16816.F32.BF16 R56, R4, R34, R56 ;  /* 0x000000220438723c */ /* 0x000fe20000041838 */
[----:B-1----:R-:W-:-:S06]  /*1cfb0*/  FADD.FTZ R183, R32, R183 ;  /* 0x000000b720b77221 */ /* 0x002fcc0000010000 */
[-C--:B------:R-:W-:Y:S01]  /*1cfc0*/  FFMA.FTZ R34, R199, R190.reuse, -R198 ;  /* 0x000000bec7227223 */ /* 0x080fe200000108c6 */
[----:B------:R-:W-:Y:S01]  /*1cfd0*/  HMMA.16816.F32.BF16 R60, R4, R28, R60 ;  /* 0x0000001c043c723c */ /* 0x000fe2000004183c */
[----:B------:R-:W-:-:S04]  /*1cfe0*/  FFMA.FTZ R35, R196, R190, -R189 ;  /* 0x000000bec4237223 */ /* 0x000fc800000108bd */
[----:B------:R-:W1:Y:S01]  /*1cff0*/  MUFU.EX2 R34, R34 ;  /* 0x0000002200227308 */ /* 0x000e620000000800 */
[----:B-----5:R-:W-:Y:S02]  /*1d000*/  FADD.FTZ R183, R33, R183 ;  /* 0x000000b721b77221 */ /* 0x020fe40000010000 */
[C---:B------:R-:W-:Y:S01]  /*1d010*/  HMMA.16816.F32.BF16 R64, R4.reuse, R30, R64 ;  /* 0x0000001e0440723c */ /* 0x040fe20000041840 */
[----:B------:R-:W5:Y:S04]  /*1d020*/  LDSM.16.MT88.4 R28, [R224+0x11800] ;  /* 0x01180000e01c783b */ /* 0x000f680000004200 */
[----:B------:R-:W2:Y:S03]  /*1d030*/  MUFU.EX2 R35, R35 ;  /* 0x0000002300237308 */ /* 0x000ea60000000800 */
[----:B------:R-:W-:Y:S01]  /*1d040*/  HMMA.16816.F32.BF16 R124, R4, R24, R124 ;  /* 0x00000018047c723c */ /* 0x000fe2000004187c */
[----:B-1----:R-:W-:-:S07]  /*1d050*/  FADD.FTZ R183, R34, R183 ;  /* 0x000000b722b77221 */ /* 0x002fce0000010000 */
[----:B------:R-:W-:Y:S01]  /*1d060*/  HMMA.16816.F32.BF16 R128, R4, R26, R128 ;  /* 0x0000001a0480723c */ /* 0x000fe20000041880 */
[----:B------:R-:W1:Y:S01]  /*1d070*/  LDSM.16.MT88.4 R24, [R222+0x11800] ;  /* 0x01180000de18783b */ /* 0x000e620000004200 */
[----:B--2---:R-:W-:-:S06]  /*1d080*/  FADD.FTZ R193, R35, R193 ;  /* 0x000000c123c17221 */ /* 0x004fcc0000010000 */
[----:B------:R-:W-:Y:S01]  /*1d090*/  HMMA.16816.F32.BF16 R132, R4, R20, R132 ;  /* 0x000000140484723c */ /* 0x000fe20000041884 */
[----:B------:R-:W-:-:S04]  /*1d0a0*/  FADD.FTZ R193, R195, R193 ;  /* 0x000000c1c3c17221 */ /* 0x000fc80000010000 */
[----:B------:R-:W-:-:S03]  /*1d0b0*/  FADD.FTZ R193, R188, R193 ;  /* 0x000000c1bcc17221 */ /* 0x000fc60000010000 */
[C---:B------:R-:W-:Y:S01]  /*1d0c0*/  HMMA.16816.F32.BF16 R136, R4.reuse, R22, R136 ;  /* 0x000000160488723c */ /* 0x040fe20000041888 */
[----:B------:R-:W2:Y:S07]  /*1d0d0*/  LDSM.16.MT88.4 R20, [R221+0x11800] ;  /* 0x01180000dd14783b */ /* 0x000eae0000004200 */
[C---:B---3--:R-:W-:Y:S08]  /*1d0e0*/  HMMA.16816.F32.BF16 R140, R4.reuse, R16, R140 ;  /* 0x00000010048c723c */ /* 0x048ff0000004188c */
[----:B------:R-:W-:Y:S01]  /*1d0f0*/  HMMA.16816.F32.BF16 R152, R4, R18, R152 ;  /* 0x000000120498723c */ /* 0x000fe20000041898 */
[----:B------:R-:W3:Y:S06]  /*1d100*/  LDSM.16.MT88.4 R16, [R220+0x11800] ;  /* 0x01180000dc10783b */ /* 0x000eec0000004200 */
[----:B------:R-:W-:-:S02]  /*1d110*/  F2FP.BF16.PACK_AB R4, R33, R32 ;  /* 0x000000202104723e */ /* 0x000fc400000010ff */
[----:B------:R-:W-:Y:S02]  /*1d120*/  F2FP.BF16.PACK_AB R5, R195, R35 ;  /* 0x00000023c305723e */ /* 0x000fe400000010ff */
[C---:B------:R-:W-:Y:S01]  /*1d130*/  F2FP.BF16.PACK_AB R6, R249.reuse, R34 ;  /* 0x00000022f906723e */ /* 0x040fe200000010ff */
[----:B------:R-:W-:Y:S01]  /*1d140*/  FADD.FTZ R249, R249, R183 ;  /* 0x000000b7f9f97221 */ /* 0x000fe20000010000 */
[C---:B------:R-:W-:Y:S01]  /*1d150*/  F2FP.BF16.PACK_AB R7, R248.reuse, R188 ;  /* 0x000000bcf807723e */ /* 0x040fe200000010ff */
[----:B------:R-:W-:-:S06]  /*1d160*/  FADD.FTZ R248, R248, R193 ;  /* 0x000000c1f8f87221 */ /* 0x000fcc0000010000 */
[C---:B----4-:R-:W-:Y:S08]  /*1d170*/  HMMA.16816.F32.BF16 R60, R4.reuse, R12, R60 ;  /* 0x0000000c043c723c */ /* 0x050ff0000004183c */
        /* <DEDUP_REMOVED lines=34> */
[C---:B-1----:R-:W-:Y:S08]  /*1d3a0*/  HMMA.16816.F32.BF16 R116, R4.reuse, R24, R116 ;  /* 0x000000180474723c */ /* 0x042ff00000041874 */
[C---:B------:R-:W-:Y:S08]  /*1d3b0*/  HMMA.16816.F32.BF16 R120, R4.reuse, R26, R120 ;  /* 0x0000001a0478723c */ /* 0x040ff00000041878 */
[C---:B--2---:R-:W-:Y:S08]  /*1d3c0*/  HMMA.16816.F32.BF16 R132, R4.reuse, R20, R132 ;  /* 0x000000140484723c */ /* 0x044ff00000041884 */
[C---:B------:R-:W-:Y:S08]  /*1d3d0*/  HMMA.16816.F32.BF16 R136, R4.reuse, R22, R136 ;  /* 0x000000160488723c */ /* 0x040ff00000041888 */
[C---:B---3--:R-:W-:Y:S08]  /*1d3e0*/  HMMA.16816.F32.BF16 R140, R4.reuse, R16, R140 ;  /* 0x00000010048c723c */ /* 0x048ff0000004188c */
[C---:B------:R-:W-:Y:S08]  /*1d3f0*/  HMMA.16816.F32.BF16 R152, R4.reuse, R18, R152 ;  /* 0x000000120498723c */ /* 0x040ff00000041898 */
[C---:B----4-:R-:W-:Y:S08]  /*1d400*/  HMMA.16816.F32.BF16 R148, R4.reuse, R12, R148 ;  /* 0x0000000c0494723c */ /* 0x050ff00000041894 */
[----:B------:R-:W-:Y:S01]  /*1d410*/  HMMA.16816.F32.BF16 R144, R4, R14, R144 ;  /* 0x0000000e0490723c */ /* 0x000fe20000041890 */
[----:B------:R-:W-:Y:S07]  /*1d420*/  @!P1 BRA `(.L_x_3229) ;  /* 0x00004d2000009947 */ /* 0x000fee0003800000 */
[----:B------:R-:W-:-:S04]  /*1d430*/  DEPBAR.LE SB0, 0x0 ;  /* 0x000080000000791a */ /* 0x000fc80000000000 */
[----:B------:R-:W-:Y:S01]  /*1d440*/  WARPSYNC 0xffffffff ;  /* 0xffffffff00007948 */ /* 0x000fe20003800000 */
[----:B------:R-:W-:Y:S01]  /*1d450*/  BSSY B0, `(.L_x_3230) ;  /* 0x0000046000007945 */ /* 0x000fe20003800000 */
[----:B------:R-:W-:Y:S01]  /*1d460*/  IADD3 R246, R166, -0x2, RZ ;  /* 0xfffffffea6f67810 */ /* 0x000fe20007ffe0ff */
        /* <DEDUP_REMOVED lines=64> */
.L_x_3231:
[----:B------:R-:W-:Y:S02]  /*1d870*/  ULDC.64 UR4, c[0x0][0x118] ;  /* 0x0000460000047ab9 */ /* 0x000fe40000000a00 */
[----:B------:R-:W2:Y:S02]  /*1d880*/  LD.E R6, [R10.64+0x40] ;  /* 0x000040040a067980 */ /* 0x000ea4000c101900 */
[----:B--2---:R-:W-:-:S04]  /*1d890*/  LEA R6, -R6, RZ, 0x6 ;  /* 0x000000ff06067211 */ /* 0x004fc800078e31ff */
[----:B------:R-:W-:Y:S02]  /*1d8a0*/  SHF.R.S32.HI R5, RZ, 0x1f, R6 ;  /* 0x0000001fff057819 */ /* 0x000fe40000011406 */
.L_x_3232:
[----:B------:R-:W-:Y:S05]  /*1d8b0*/  BSYNC B0 ;  /* 0x0000000000007941 */ /* 0x000fea0003800000 */
.L_x_3230:
        /* <DEDUP_REMOVED lines=51> */
[----:B---3--:R-:W-:Y:S02]  /*1dbf0*/  @P2 IMAD.MOV.U32 R4, RZ, RZ, R8 ;  /* 0x000000ffff042224 */ /* 0x008fe400078e0008 */
        /* <DEDUP_REMOVED lines=75> */
[----:B------:R-:W-:Y:S04]  /*1e0b0*/  LDSM.16.M88.4 R180, [R229+0x9000] ;  /* 0x00900000e5b4783b */ /* 0x000fe80000000200 */
[----:B---3--:R-:W5:Y:S04]  /*1e0c0*/  LDSM.16.M88.4 R4, [R229+0x8800] ;  /* 0x00880000e504783b */ /* 0x008f680000000200 */
[----:B------:R-:W-:Y:S04]  /*1e0d0*/  LDSM.16.M88.4 R188, [R228] ;  /* 0x00000000e4bc783b */ /* 0x000fe80000000200 */
[----:B-1----:R-:W1:Y:S04]  /*1e0e0*/  LDSM.16.M88.4 R32, [R229+0x9800] ;  /* 0x00980000e520783b */ /* 0x002e680000000200 */
[----:B------:R-:W3:Y:S04]  /*1e0f0*/  LDSM.16.M88.4 R28, [R227] ;  /* 0x00000000e31c783b */ /* 0x000ee80000000200 */
[----:B------:R-:W1:Y:S04]  /*1e100*/  LDSM.16.M88.4 R24, [R219] ;  /* 0x00000000db18783b */ /* 0x000e680000000200 */
[----:B------:R-:W1:Y:S04]  /*1e110*/  LDSM.16.M88.4 R196, [R218] ;  /* 0x00000000dac4783b */ /* 0x000e680000000200 */
[----:B------:R-:W1:Y:S04]  /*1e120*/  LDSM.16.M88.4 R192, [R217] ;  /* 0x00000000d9c0783b */ /* 0x000e680000000200 */
[----:B------:R-:W-:Y:S01]  /*1e130*/  LDSM.16.M88.4 R168, [R226] ;  /* 0x00000000e2a8783b */ /* 0x000fe20000000200 */
[C---:B----4-:R-:W-:Y:S03]  /*1e140*/  HMMA.16816.F32.BF16 R20, R172.reuse, R16, RZ ;  /* 0x00000010ac14723c */ /* 0x050fe600000418ff */
[----:B------:R-:W0:Y:S05]  /*1e150*/  LDGDEPBAR ;  /* 0x00000000000079af */ /* 0x000e2a0000000000 */
[C---:B-----5:R-:W-:Y:S08]  /*1e160*/  HMMA.16816.F32.BF16 R12, R172.reuse, R4, RZ ;  /* 0x00000004ac0c723c */ /* 0x060ff000000418ff */
[C---:B------:R-:W-:Y:S08]  /*1e170*/  HMMA.16816.F32.BF16 R16, R172.reuse, R18, RZ ;  /* 0x00000012ac10723c */ /* 0x040ff000000418ff */
[C---:B------:R-:W-:Y:S08]  /*1e180*/  HMMA.16816.F32.BF16 R4, R172.reuse, R6, RZ ;  /* 0x00000006ac04723c */ /* 0x040ff000000418ff */
[C---:B------:R-:W-:Y:S08]  /*1e190*/  HMMA.16816.F32.BF16 R184, R172.reuse, R180, RZ ;  /* 0x000000b4acb8723c */ /* 0x040ff000000418ff */
[C---:B------:R-:W-:Y:S08]  /*1e1a0*/  HMMA.16816.F32.BF16 R180, R172.reuse, R182, RZ ;  /* 0x000000b6acb4723c */ /* 0x040ff000000418ff */
[C---:B-1----:R-:W-:Y:S08]  /*1e1b0*/  HMMA.16816.F32.BF16 R176, R172.reuse, R32, RZ ;  /* 0x00000020acb0723c */ /* 0x042ff000000418ff */
[----:B------:R-:W-:Y:S01]  /*1e1c0*/  HMMA.16816.F32.BF16 R172, R172, R34, RZ ;  /* 0x00000022acac723c */ /* 0x000fe200000418ff */
[----:B------:R-:W1:Y:S07]  /*1e1d0*/  LDSM.16.M88.4 R32, [R223+0x8000] ;  /* 0x00800000df20783b */ /* 0x000e6e0000000200 */
        /* <DEDUP_REMOVED lines=11> */
[----:B------:R-:W5:Y:S04]  /*1e290*/  LDSM.16.M88.4 R192, [R223+0x9800] ;  /* 0x00980000dfc0783b */ /* 0x000f680000000200 */
[----:B------:R-:W-:Y:S03]  /*1e2a0*/  LDSM.16.M88.4 R188, [R216+0x1000] ;  /* 0x00100000d8bc783b */ /* 0x000fe60000000200 */
[C---:B-1----:R-:W-:Y:S08]  /*1e2b0*/  HMMA.16816.F32.BF16 R20, R168.reuse, R32, R20 ;  /* 0x00000020a814723c */ /* 0x042ff00000041814 */
[C---:B------:R-:W-:Y:S01]  /*1e2c0*/  HMMA.16816.F32.BF16 R16, R168.reuse, R34, R16 ;  /* 0x00000022a810723c */ /* 0x040fe20000041810 */
[----:B------:R-:W-:Y:S07]  /*1e2d0*/  LDSM.16.M88.4 R32, [R216] ;  /* 0x00000000d820783b */ /* 0x000fee0000000200 */
[C---:B---3--:R-:W-:Y:S08]  /*1e2e0*/  HMMA.16816.F32.BF16 R12, R168.reuse, R28, R12 ;  /* 0x0000001ca80c723c */ /* 0x048ff0000004180c */
[C---:B------:R-:W-:Y:S01]  /*1e2f0*/  HMMA.16816.F32.BF16 R4, R168.reuse, R30, R4 ;  /* 0x0000001ea804723c */ /* 0x040fe20000041804 */
[----:B------:R-:W1:Y:S07]  /*1e300*/  LDSM.16.M88.4 R28, [R225] ;  /* 0x00000000e11c783b */ /* 0x000e6e0000000200 */
[C---:B----4-:R-:W-:Y:S08]  /*1e310*/  HMMA.16816.F32.BF16 R184, R168.reuse, R24, R184 ;  /* 0x00000018a8b8723c */ /* 0x050ff000000418b8 */
[C---:B------:R-:W-:Y:S01]  /*1e320*/  HMMA.16816.F32.BF16 R180, R168.reuse, R26, R180 ;  /* 0x0000001aa8b4723c */ /* 0x040fe200000418b4 */
[----:B------:R-:W3:Y:S07]  /*1e330*/  LDSM.16.M88.4 R24, [R216+0x800] ;  /* 0x00080000d818783b */ /* 0x000eee0000000200 */
[C---:B-----5:R-:W-:Y:S08]  /*1e340*/  HMMA.16816.F32.BF16 R176, R168.reuse, R192, R176 ;  /* 0x000000c0a8b0723c */ /* 0x060ff000000418b0 */
        /* <DEDUP_REMOVED lines=8> */
[----:B------:R-:W3:Y:S07]  /*1e3d0*/  LDSM.16.M88.4 R24, [R229+0xa000] ;  /* 0x00a00000e518783b */ /* 0x000eee0000000200 */
[C---:B------:R-:W-:Y:S08]  /*1e3e0*/  HMMA.16816.F32.BF16 R184, R28.reuse, R188, R184 ;  /* 0x000000bc1cb8723c */ /* 0x040ff000000418b8 */
[C---:B------:R-:W-:Y:S01]  /*1e3f0*/  HMMA.16816.F32.BF16 R180, R28.reuse, R190, R180 ;  /* 0x000000be1cb4723c */ /* 0x040fe200000418b4 */
[----:B------:R-:W5:Y:S07]  /*1e400*/  LDSM.16.M88.4 R188, [R229+0xb000] ;  /* 0x00b00000e5bc783b */ /* 0x000f6e0000000200 */
[C---:B----4-:R-:W-:Y:S08]  /*1e410*/  HMMA.16816.F32.BF16 R176, R28.reuse, R168, R176 ;  /* 0x000000a81cb0723c */ /* 0x050ff000000418b0 */
[----:B------:R-:W-:Y:S01]  /*1e420*/  HMMA.16816.F32.BF16 R172, R28, R170, R172 ;  /* 0x000000aa1cac723c */ /* 0x000fe200000418ac */
[----:B------:R-:W4:Y:S04]  /*1e430*/  LDSM.16.M88.4 R168, [R229+0xb800] ;  /* 0x00b80000e5a8783b */ /* 0x000f280000000200 */
[----:B------:R-:W-:Y:S03]  /*1e440*/  LDSM.16.M88.4 R28, [R228+0x2000] ;  /* 0x00200000e41c783b */ /* 0x000fe60000000200 */
[C---:B-1----:R-:W-:Y:S08]  /*1e450*/  HMMA.16816.F32.BF16 R12, R32.reuse, R192, R12 ;  /* 0x000000c0200c723c */ /* 0x042ff0000004180c */
[C---:B---3--:R-:W-:Y:S08]  /*1e460*/  HMMA.16816.F32.BF16 R20, R32.reuse, R24, R20 ;  /* 0x000000182014723c */ /* 0x048ff00000041814 */
[C---:B------:R-:W-:Y:S01]  /*1e470*/  HMMA.16816.F32.BF16 R16, R32.reuse, R26, R16 ;  /* 0x0000001a2010723c */ /* 0x040fe20000041810 */
[----:B------:R-:W1:Y:S07]  /*1e480*/  LDSM.16.M88.4 R24, [R215] ;  /* 0x00000000d718783b */ /* 0x000e6e0000000200 */
[C---:B------:R-:W-:Y:S01]  /*1e490*/  HMMA.16816.F32.BF16 R4, R32.reuse, R194, R4 ;  /* 0x000000c22004723c */ /* 0x040fe20000041804 */
[----:B------:R-:W3:Y:S07]  /*1e4a0*/  LDSM.16.M88.4 R192, [R214] ;  /* 0x00000000d6c0783b */ /* 0x000eee0000000200 */
[C---:B-----5:R-:W-:Y:S08]  /*1e4b0*/  HMMA.16816.F32.BF16 R184, R32.reuse, R188, R184 ;  /* 0x000000bc20b8723c */ /* 0x060ff000000418b8 */
[C---:B------:R-:W-:Y:S01]  /*1e4c0*/  HMMA.16816.F32.BF16 R180, R32.reuse, R190, R180 ;  /* 0x000000be20b4723c */ /* 0x040fe200000418b4 */
[----:B------:R-:W5:Y:S07]  /*1e4d0*/  LDSM.16.M88.4 R188, [R213] ;  /* 0x00000000d5bc783b */ /* 0x000f6e0000000200 */
[C---:B----4-:R-:W-:Y:S08]  /*1e4e0*/  HMMA.16816.F32.BF16 R176, R32.reuse, R168, R176 ;  /* 0x000000a820b0723c */ /* 0x050ff000000418b0 */
[----:B------:R-:W-:Y:S01]  /*1e4f0*/  HMMA.16816.F32.BF16 R172, R32, R170, R172 ;  /* 0x000000aa20ac723c */ /* 0x000fe200000418ac */
[----:B------:R-:W4:Y:S04]  /*1e500*/  LDSM.16.M88.4 R168, [R212] ;  /* 0x00000000d4a8783b */ /* 0x000f280000000200 */
[----:B------:R-:W-:Y:S03]  /*1e510*/  LDSM.16.M88.4 R32, [R226+0x2000] ;  /* 0x00200000e220783b */ /* 0x000fe60000000200 */
[C---:B-1----:R-:W-:Y:S08]  /*1e520*/  HMMA.16816.F32.BF16 R20, R28.reuse, R24, R20 ;  /* 0x000000181c14723c */ /* 0x042ff00000041814 */
[C---:B------:R-:W-:Y:S01]  /*1e530*/  HMMA.16816.F32.BF16 R16, R28.reuse, R26, R16 ;  /* 0x0000001a1c10723c */ /* 0x040fe20000041810 */
[----:B------:R-:W1:Y:S07]  /*1e540*/  LDSM.16.M88.4 R24, [R223+0xa000] ;  /* 0x00a00000df18783b */ /* 0x000e6e0000000200 */
[C---:B---3--:R-:W-:Y:S08]  /*1e550*/  HMMA.16816.F32.BF16 R12, R28.reuse, R192, R12 ;  /* 0x000000c01c0c723c */ /* 0x048ff0000004180c */
[C---:B------:R-:W-:Y:S01]  /*1e560*/  HMMA.16816.F32.BF16 R4, R28.reuse, R194, R4 ;  /* 0x000000c21c04723c */ /* 0x040fe20000041804 */
[----:B------:R-:W3:Y:S07]  /*1e570*/  LDSM.16.M88.4 R192, [R223+0xb000] ;  /* 0x00b00000dfc0783b */ /* 0x000eee0000000200 */
[C---:B-----5:R-:W-:Y:S08]  /*1e580*/  HMMA.16816.F32.BF16 R184, R28.reuse, R188, R184 ;  /* 0x000000bc1cb8723c */ /* 0x060ff000000418b8 */
[C---:B------:R-:W-:Y:S01]  /*1e590*/  HMMA.16816.F32.BF16 R180, R28.reuse, R190, R180 ;  /* 0x000000be1cb4723c */ /* 0x040fe200000418b4 */
[----:B------:R-:W5:Y:S07]  /*1e5a0*/  LDSM.16.M88.4 R188, [R223+0xb800] ;  /* 0x00b80000dfbc783b */ /* 0x000f6e0000000200 */
[C---:B----4-:R-:W-:Y:S08]  /*1e5b0*/  HMMA.16816.F32.BF16 R176, R28.reuse, R168, R176 ;  /* 0x000000a81cb0723c */ /* 0x050ff000000418b0 */
[----:B------:R-:W-:Y:S01]  /*1e5c0*/  HMMA.16816.F32.BF16 R172, R28, R170, R172 ;  /* 0x000000aa1cac723c */ /* 0x000fe200000418ac */
[----:B------:R-:W-:Y:S04]  /*1e5d0*/  LDSM.16.M88.4 R168, [R225+0x2000] ;  /* 0x00200000e1a8783b */ /* 0x000fe80000000200 */
[----:B------:R-:W4:Y:S03]  /*1e5e0*/  LDSM.16.M88.4 R28, [R216+0x2000] ;  /* 0x00200000d81c783b */ /* 0x000f260000000200 */
        /* <DEDUP_REMOVED lines=19> */
[C---:B---3--:R-:W-:Y:S08]  /*1e720*/  HMMA.16816.F32.BF16 R184, R168.reuse, R192, R184 ;  /* 0x000000c0a8b8723c */ /* 0x048ff000000418b8 */
[C---:B------:R-:W-:Y:S01]  /*1e730*/  HMMA.16816.F32.BF16 R180, R168.reuse, R194, R180 ;  /* 0x000000c2a8b4723c */ /* 0x040fe200000418b4 */
[----:B------:R-:W-:Y:S07]  /*1e740*/  LDSM.16.M88.4 R192, [R209] ;  /* 0x00000000d1c0783b */ /* 0x000fee0000000200 */
[C---:B-----5:R-:W-:Y:S08]  /*1e750*/  HMMA.16816.F32.BF16 R176, R168.reuse, R188, R176 ;  /* 0x000000bca8b0723c */ /* 0x060ff000000418b0 */
[----:B------:R-:W-:Y:S01]  /*1e760*/  HMMA.16816.F32.BF16 R172, R168, R190, R172 ;  /* 0x000000bea8ac723c */ /* 0x000fe200000418ac */
[----:B------:R-:W3:Y:S04]  /*1e770*/  LDSM.16.M88.4 R188, [R229+0xd000] ;  /* 0x00d00000e5bc783b */ /* 0x000ee80000000200 */
[----:B------:R-:W5:Y:S03]  /*1e780*/  LDSM.16.M88.4 R168, [R229+0xd800] ;  /* 0x00d80000e5a8783b */ /* 0x000f660000000200 */
[C---:B----4-:R-:W-:Y:S08]  /*1e790*/  HMMA.16816.F32.BF16 R20, R32.reuse, R28, R20 ;  /* 0x0000001c2014723c */ /* 0x050ff00000041814 */
[C---:B------:R-:W-:Y:S01]  /*1e7a0*/  HMMA.16816.F32.BF16 R16, R32.reuse, R30, R16 ;  /* 0x0000001e2010723c */ /* 0x040fe20000041810 */
[----:B------:R-:W4:Y:S07]  /*1e7b0*/  LDSM.16.M88.4 R28, [R211] ;  /* 0x00000000d31c783b */ /* 0x000f2e0000000200 */
[C---:B-1----:R-:W-:Y:S08]  /*1e7c0*/  HMMA.16816.F32.BF16 R12, R32.reuse, R24, R12 ;  /* 0x00000018200c723c */ /* 0x042ff0000004180c */
[C---:B------:R-:W-:Y:S01]  /*1e7d0*/  HMMA.16816.F32.BF16 R4, R32.reuse, R26, R4 ;  /* 0x0000001a2004723c */ /* 0x040fe20000041804 */
[----:B------:R-:W1:Y:S07]  /*1e7e0*/  LDSM.16.M88.4 R24, [R210] ;  /* 0x00000000d218783b */ /* 0x000e6e0000000200 */
[C---:B---3--:R-:W-:Y:S08]  /*1e7f0*/  HMMA.16816.F32.BF16 R184, R32.reuse, R188, R184 ;  /* 0x000000bc20b8723c */ /* 0x048ff000000418b8 */
[C---:B------:R-:W-:Y:S01]  /*1e800*/  HMMA.16816.F32.BF16 R180, R32.reuse, R190, R180 ;  /* 0x000000be20b4723c */ /* 0x040fe200000418b4 */
[----:B------:R-:W3:Y:S07]  /*1e810*/  LDSM.16.M88.4 R188, [R208] ;  /* 0x00000000d0bc783b */ /* 0x000eee0000000200 */
        /* <DEDUP_REMOVED lines=15> */
[----:B------:R-:W3:Y:S07]  /*1e910*/  LDSM.16.M88.4 R188, [R223+0xd800] ;  /* 0x00d80000dfbc783b */ /* 0x000eee0000000200 */
[C---:B-----5:R-:W-:Y:S08]  /*1e920*/  HMMA.16816.F32.BF16 R20, R168.reuse, R32, R20 ;  /* 0x00000020a814723c */ /* 0x060ff00000041814 */
[C---:B------:R-:W-:Y:S01]  /*1e930*/  HMMA.16816.F32.BF16 R16, R168.reuse, R34, R16 ;  /* 0x00000022a810723c */ /* 0x040fe20000041810 */
[----:B------:R-:W4:Y:S07]  /*1e940*/  LDSM.16.M88.4 R32, [R216+0x4000] ;  /* 0x00400000d820783b */ /* 0x000f2e0000000200 */
[C---:B-1----:R-:W-:Y:S08]  /*1e950*/  HMMA.16816.F32.BF16 R184, R168.reuse, R24, R184 ;  /* 0x00000018a8b8723c */ /* 0x042ff000000418b8 */
[C---:B------:R-:W-:Y:S01]  /*1e960*/  HMMA.16816.F32.BF16 R180, R168.reuse, R26, R180 ;  /* 0x0000001aa8b4723c */ /* 0x040fe200000418b4 */
[----:B------:R-:W1:Y:S07]  /*1e970*/  LDSM.16.M88.4 R24, [R216+0x5800] ;  /* 0x00580000d818783b */ /* 0x000e6e0000000200 */
[C---:B------:R-:W-:Y:S08]  /*1e980*/  HMMA.16816.F32.BF16 R12, R168.reuse, R28, R12 ;  /* 0x0000001ca80c723c */ /* 0x040ff0000004180c */
[C---:B------:R-:W-:Y:S01]  /*1e990*/  HMMA.16816.F32.BF16 R4, R168.reuse, R30, R4 ;  /* 0x0000001ea804723c */ /* 0x040fe20000041804 */
[----:B------:R-:W5:Y:S07]  /*1e9a0*/  LDSM.16.M88.4 R28, [R216+0x4800] ;  /* 0x00480000d81c783b */ /* 0x000f6e0000000200 */
[C---:B---3--:R-:W-:Y:S08]  /*1e9b0*/  HMMA.16816.F32.BF16 R176, R168.reuse, R188, R176 ;  /* 0x000000bca8b0723c */ /* 0x048ff000000418b0 */
[----:B------:R-:W-:Y:S01]  /*1e9c0*/  HMMA.16816.F32.BF16 R172, R168, R190, R172 ;  /* 0x000000bea8ac723c */ /* 0x000fe200000418ac */
[----:B------:R-:W3:Y:S04]  /*1e9d0*/  LDSM.16.M88.4 R168, [R216+0x5000] ;  /* 0x00500000d8a8783b */ /* 0x000ee80000000200 */
[----:B------:R-:W-:Y:S03]  /*1e9e0*/  LDSM.16.M88.4 R188, [R230+0x6000] ;  /* 0x00600000e6bc783b */ /* 0x000fe60000000200 */
        /* <DEDUP_REMOVED lines=15> */
[----:B------:R-:W4:Y:S07]  /*1eae0*/  LDSM.16.M88.4 R32, [R207] ;  /* 0x00000000cf20783b */ /* 0x000f2e0000000200 */
[C---:B-1----:R-:W-:Y:S08]  /*1eaf0*/  HMMA.16816.F32.BF16 R176, R188.reuse, R24, R176 ;  /* 0x00000018bcb0723c */ /* 0x042ff000000418b0 */
[C---:B------:R-:W-:Y:S01]  /*1eb00*/  HMMA.16816.F32.BF16 R172, R188.reuse, R26, R172 ;  /* 0x0000001abcac723c */ /* 0x040fe200000418ac */
[----:B------:R-:W1:Y:S07]  /*1eb10*/  LDSM.16.M88.4 R24, [R205] ;  /* 0x00000000cd18783b */ /* 0x000e6e0000000200 */
[C---:B-----5:R-:W-:Y:S08]  /*1eb20*/  HMMA.16816.F32.BF16 R12, R188.reuse, R28, R12 ;  /* 0x0000001cbc0c723c */ /* 0x060ff0000004180c */
[C---:B------:R-:W-:Y:S01]  /*1eb30*/  HMMA.16816.F32.BF16 R4, R188.reuse, R30, R4 ;  /* 0x0000001ebc04723c */ /* 0x040fe20000041804 */
[----:B------:R-:W5:Y:S07]  /*1eb40*/  LDSM.16.M88.4 R28, [R206] ;  /* 0x00000000ce1c783b */ /* 0x000f6e0000000200 */
[C---:B---3--:R-:W-:Y:S08]  /*1eb50*/  HMMA.16816.F32.BF16 R184, R188.reuse, R168, R184 ;  /* 0x000000a8bcb8723c */ /* 0x048ff000000418b8 */
[----:B------:R-:W-:Y:S01]  /*1eb60*/  HMMA.16816.F32.BF16 R180, R188, R170, R180 ;  /* 0x000000aabcb4723c */ /* 0x000fe200000418b4 */
[----:B------:R-:W3:Y:S04]  /*1eb70*/  LDSM.16.M88.4 R188, [R204] ;  /* 0x00000000ccbc783b */ /* 0x000ee80000000200 */
        /* <DEDUP_REMOVED lines=12> */
[----:B------:R-:W-:Y:S07]  /*1ec40*/  LDSM.16.M88.4 R188, [R225+0x6000] ;  /* 0x00600000e1bc783b */ /* 0x000fee0000000200 */
[C---:B----4-:R-:W-:Y:S08]  /*1ec50*/  HMMA.16816.F32.BF16 R20, R168.reuse, R32, R20 ;  /* 0x00000020a814723c */ /* 0x050ff00000041814 */
[C---:B------:R-:W-:Y:S01]  /*1ec60*/  HMMA.16816.F32.BF16 R16, R168.reuse, R34, R16 ;  /* 0x00000022a810723c */ /* 0x040fe20000041810 */
[----:B------:R-:W3:Y:S07]  /*1ec70*/  LDSM.16.M88.4 R32, [R216+0x6000] ;  /* 0x00600000d820783b */ /* 0x000eee0000000200 */
[C---:B-1----:R-:W-:Y:S08]  /*1ec80*/  HMMA.16816.F32.BF16 R12, R168.reuse, R24, R12 ;  /* 0x00000018a80c723c */ /* 0x042ff0000004180c */
[C---:B------:R-:W-:Y:S01]  /*1ec90*/  HMMA.16816.F32.BF16 R4, R168.reuse, R26, R4 ;  /* 0x0000001aa804723c */ /* 0x040fe20000041804 */
[----:B------:R-:W1:Y:S07]  /*1eca0*/  LDSM.16.M88.4 R24, [R223+0xf800] ;  /* 0x00f80000df18783b */ /* 0x000e6e0000000200 */
[C---:B-----5:R-:W-:Y:S08]  /*1ecb0*/  HMMA.16816.F32.BF16 R184, R168.reuse, R28, R184 ;  /* 0x0000001ca8b8723c */ /* 0x060ff000000418b8 */
[----:B------:R-:W-:Y:S01]  /*1ecc0*/  HMMA.16816.F32.BF16 R180, R168, R30, R180 ;  /* 0x0000001ea8b4723c */ /* 0x000fe200000418b4 */
[----:B------:R-:W4:Y:S07]  /*1ecd0*/  LDSM.16.M88.4 R28, [R216+0x6800] ;  /* 0x00680000d81c783b */ /* 0x000f2e0000000200 */
[C---:B---3--:R-:W-:Y:S07]  /*1ece0*/  HMMA.16816.F32.BF16 R20, R188.reuse, R32, R20 ;  /* 0x00000020bc14723c */ /* 0x048fee0000041814 */
[----:B------:R-:W-:Y:S01]  /*1ecf0*/  IMAD.SHL.U32 R32, R167, 0x2, RZ ;  /* 0x00000002a7207824 */ /* 0x000fe200078e00ff */
[----:B------:R-:W-:Y:S04]  /*1ed00*/  HMMA.16816.F32.BF16 R16, R188, R34, R16 ;  /* 0x00000022bc10723c */ /* 0x000fe80000041810 */
[----:B------:R-:W-:-:S04]  /*1ed10*/  LOP3.LUT R32, R32, 0x6, RZ, 0xc0, !PT ;  /* 0x0000000620207812 */ /* 0x000fc800078ec0ff */
[----:B-1----:R-:W-:Y:S01]  /*1ed20*/  HMMA.16816.F32.BF16 R176, R168, R24, R176 ;  /* 0x00000018a8b0723c */ /* 0x002fe200000418b0 */
[----:B------:R-:W-:-:S05]  /*1ed30*/  IMAD R32, R246, 0x40, R32 ;  /* 0x00000040f6207824 */ /* 0x000fca00078e0220 */
[C---:B------:R-:W-:Y:S02]  /*1ed40*/  IADD3 R34, R32.reuse, 0x1, RZ ;  /* 0x0000000120227810 */ /* 0x040fe40007ffe0ff */
[----:B------:R-:W-:Y:S01]  /*1ed50*/  IADD3 R167, R32, 0x8, RZ ;  /* 0x0000000820a77810 */ /* 0x000fe20007ffe0ff */
[----:B------:R-:W-:Y:S01]  /*1ed60*/  HMMA.16816.F32.BF16 R172, R168, R26, R172 ;  /* 0x0000001aa8ac723c */ /* 0x000fe200000418ac */
[----:B------:R-:W1:Y:S01]  /*1ed70*/  I2F R33, R34 ;  /* 0x0000002200217306 */ /* 0x000e620000201400 */
[----:B------:R-:W3:Y:S01]  /*1ed80*/  LDSM.16.M88.4 R24, [R216+0x7000] ;  /* 0x00700000d818783b */ /* 0x000ee20000000200 */
[CC--:B------:R-:W-:Y:S02]  /*1ed90*/  ISETP.GE.AND P4, PT, R34.reuse, R2.reuse, PT ;  /* 0x000000022200720c */ /* 0x0c0fe40003f86270 */
[----:B------:R-:W-:Y:S02]  /*1eda0*/  ISETP.GE.AND P6, PT, R34, R3, PT ;  /* 0x000000032200720c */ /* 0x000fe40003fc6270 */
[----:B------:R-:W-:Y:S01]  /*1edb0*/  IADD3 R170, R32, 0x9, RZ ;  /* 0x0000000920aa7810 */ /* 0x000fe20007ffe0ff */
[----:B----4-:R-:W-:Y:S01]  /*1edc0*/  HMMA.16816.F32.BF16 R12, R188, R28, R12 ;  /* 0x0000001cbc0c723c */ /* 0x010fe2000004180c */
[----:B------:R-:W4:Y:S01]  /*1edd0*/  I2F R35, R167 ;  /* 0x000000a700237306 */ /* 0x000f220000201400 */
[----:B------:R-:W-:-:S05]  /*1ede0*/  ISETP.GE.AND P5, PT, R167, R2, PT ;  /* 0x00000002a700720c */ /* 0x000fca0003fa6270 */
[----:B------:R-:W-:Y:S01]  /*1edf0*/  IADD3 R28, R32, 0x10, RZ ;  /* 0x00000010201c7810 */ /* 0x000fe20007ffe0ff */
[----:B------:R-:W-:Y:S01]  /*1ee00*/  HMMA.16816.F32.BF16 R4, R188, R30, R4 ;  /* 0x0000001ebc04723c */ /* 0x000fe20000041804 */
[----:B------:R-:W5:Y:S01]  /*1ee10*/  I2F R168, R170 ;  /* 0x000000aa00a87306 */ /* 0x000f620000201400 */
[-C--:B-1----:R-:W-:Y:S01]  /*1ee20*/  FFMA.FTZ R169, R0, R33.reuse, R23 ;  /* 0x0000002100a97223 */ /* 0x082fe20000010017 */
[----:B------:R-:W-:Y:S01]  /*1ee30*/  IADD3 R29, R32, 0x19, RZ ;  /* 0x00000019201d7810 */ /* 0x000fe20007ffe0ff */
[----:B------:R-:W-:-:S03]  /*1ee40*/  FFMA.FTZ R21, R0, R33, R21 ;  /* 0x0000002100157223 */ /* 0x000fc60000010015 */
[----:B------:R-:W-:Y:S02]  /*1ee50*/  FSEL R169, R169, -INF , !P6 ;  /* 0xff800000a9a97808 */ /* 0x000fe40007000000 */
[----:B------:R-:W1:Y:S01]  /*1ee60*/  I2F R23, R28 ;  /* 0x0000001c00177306 */ /* 0x000e620000201400 */
[CC--:B----4-:R-:W-:Y:S01]  /*1ee70*/  FFMA.FTZ R16, R0.reuse, R35.reuse, R16 ;  /* 0x0000002300107223 */ /* 0x0d0fe20000010010 */
[----:B------:R-:W-:Y:S01]  /*1ee80*/  FSEL R34, R21, -INF , !P4 ;  /* 0xff80000015227808 */ /* 0x000fe20006000000 */
[----:B------:R-:W-:Y:S01]  /*1ee90*/  FFMA.FTZ R18, R0, R35, R18 ;  /* 0x0000002300127223 */ /* 0x000fe20000010012 */
[-C--:B------:R-:W-:Y:S02]  /*1eea0*/  ISETP.GE.AND P4, PT, R167, R3.reuse, PT ;  /* 0x00000003a700720c */ /* 0x080fe40003f86270 */
[----:B------:R-:W-:Y:S01]  /*1eeb0*/  FSEL R33, R16, -INF , !P5 ;  /* 0xff80000010217808 */ /* 0x000fe20006800000 */
[----:B-----5:R-:W-:Y:S01]  /*1eec0*/  FFMA.FTZ R17, R0, R168, R17 ;  /* 0x000000a800117223 */ /* 0x020fe20000010011 */
[----:B------:R-:W-:Y:S01]  /*1eed0*/  ISETP.GE.AND P6, PT, R170, R2, PT ;  /* 0x00000002aa00720c */ /* 0x000fe20003fc6270 */
[----:B------:R-:W-:Y:S01]  /*1eee0*/  FFMA.FTZ R19, R0, R168, R19 ;  /* 0x000000a800137223 */ /* 0x000fe20000010013 */
[----:B------:R-:W-:-:S02]  /*1eef0*/  ISETP.GE.AND P5, PT, R170, R3, PT ;  /* 0x00000003aa00720c */ /* 0x000fc40003fa6270 */
[----:B------:R-:W-:Y:S02]  /*1ef00*/  FSEL R199, R18, -INF , !P4 ;  /* 0xff80000012c77808 */ /* 0x000fe40006000000 */
[----:B------:R-:W-:Y:S01]  /*1ef10*/  FSEL R200, R17, -INF , !P6 ;  /* 0xff80000011c87808 */ /* 0x000fe20007000000 */
[----:B-1----:R-:W-:Y:S01]  /*1ef20*/  FFMA.FTZ R197, R0, R23, R12 ;  /* 0x0000001700c57223 */ /* 0x002fe2000001000c */
[----:B------:R-:W-:Y:S01]  /*1ef30*/  FSEL R12, R19, -INF , !P5 ;  /* 0xff800000130c7808 */ /* 0x000fe20006800000 */
[----:B---3--:R-:W-:Y:S01]  /*1ef40*/  HMMA.16816.F32.BF16 R184, R188, R24, R184 ;  /* 0x00000018bcb8723c */ /* 0x008fe200000418b8 */
[----:B------:R-:W1:Y:S01]  /*1ef50*/  LDSM.16.M88.4 R16, [R216+0x7800] ;  /* 0x00780000d810783b */ /* 0x000e620000000200 */
[----:B------:R-:W-:Y:S01]  /*1ef60*/  IADD3 R21, R32, 0x11, RZ ;  /* 0x0000001120157810 */ /* 0x000fe20007ffe0ff */
[----:B------:R-:W-:-:S04]  /*1ef70*/  DEPBAR.LE SB0, 0x0 ;  /* 0x000080000000791a */ /* 0x000fc80000000000 */
[----:B------:R3:W4:Y:S01]  /*1ef80*/  I2F R30, R21 ;  /* 0x00000015001e7306 */ /* 0x0007220000201400 */
[----:B------:R-:W-:Y:S01]  /*1ef90*/  IADD3 R31, R32, 0x18, RZ ;  /* 0x00000018201f7810 */ /* 0x000fe20007ffe0ff */
[----:B------:R-:W-:Y:S01]  /*1efa0*/  HMMA.16816.F32.BF16 R180, R188, R26, R180 ;  /* 0x0000001abcb4723c */ /* 0x000fe200000418b4 */
[----:B------:R-:W-:Y:S01]  /*1efb0*/  BAR.SYNC.DEFER_BLOCKING 0x0 ;  /* 0x0000000000007b1d */ /* 0x000fe20000010000 */
[CC--:B------:R-:W-:Y:S02]  /*1efc0*/  ISETP.GE.AND P4, PT, R28.reuse, R2.reuse, PT ;  /* 0x000000021c00720c */ /* 0x0c0fe40003f86270 */
[----:B------:R-:W-:Y:S02]  /*1efd0*/  ISETP.GE.AND P6, PT, R28, R3, PT ;  /* 0x000000031c00720c */ /* 0x000fe40003fc6270 */
[----:B------:R-:W-:Y:S01]  /*1efe0*/  FSEL R197, R197, -INF , !P4 ;  /* 0xff800000c5c57808 */ /* 0x000fe20006000000 */
[----:B------:R-:W5:Y:S01]  /*1eff0*/  I2F R28, R31 ;  /* 0x0000001f001c7306 */ /* 0x000f620000201400 */
[----:B------:R-:W-:-:S02]  /*1f000*/  ISETP.GE.AND P5, PT, R21, R2, PT ;  /* 0x000000021500720c */ /* 0x000fc40003fa6270 */
[----:B------:R-:W-:Y:S02]  /*1f010*/  ISETP.GE.AND P4, PT, R21, R3, PT ;  /* 0x000000031500720c */ /* 0x000fe40003f86270 */
[----:B------:R-:W-:Y:S01]  /*1f020*/  IADD3 R24, R32, 0x20, RZ ;  /* 0x0000002020187810 */ /* 0x000fe20007ffe0ff */
[C---:B---3--:R-:W-:Y:S02]  /*1f030*/  FFMA.FTZ R21, R0.reuse, R23, R14 ;  /* 0x0000001700157223 */ /* 0x048fe4000001000e */
[----:B------:R-:W3:Y:S01]  /*1f040*/  I2F R14, R29 ;  /* 0x0000001d000e7306 */ /* 0x000ee20000201400 */
[CC--:B----4-:R-:W-:Y:S02]  /*1f050*/  FFMA.FTZ R198, R0.reuse, R30.reuse, R13 ;  /* 0x0000001e00c67223 */ /* 0x0d0fe4000001000d */
[----:B------:R-:W-:Y:S01]  /*1f060*/  FSEL R21, R21, -INF , !P6 ;  /* 0xff80000015157808 */ /* 0x000fe20007000000 */
[C---:B------:R-:W-:Y:S01]  /*1f070*/  FFMA.FTZ R194, R0.reuse, R30, R15 ;  /* 0x0000001e00c27223 */ /* 0x040fe2000001000f */
[----:B------:R-:W-:Y:S01]  /*1f080*/  ISETP.GE.AND P6, PT, R31, R2, PT ;  /* 0x000000021f00720c */ /* 0x000fe20003fc6270 */
[----:B-----5:R-:W-:-:S02]  /*1f090*/  FFMA.FTZ R4, R0, R28, R4 ;  /* 0x0000001c00047223 */ /* 0x020fc40000010004 */
[----:B------:R-:W4:Y:S01]  /*1f0a0*/  I2F R13, R24 ;  /* 0x00000018000d7306 */ /* 0x000f220000201400 */
[----:B------:R-:W-:Y:S01]  /*1f0b0*/  IADD3 R15, R32, 0x21, RZ ;  /* 0x00000021200f7810 */ /* 0x000fe20007ffe0ff */
[----:B------:R-:W-:Y:S01]  /*1f0c0*/  FFMA.FTZ R195, R0, R28, R6 ;  /* 0x0000001c00c37223 */ /* 0x000fe20000010006 */
[----:B------:R-:W-:Y:S02]  /*1f0d0*/  FSEL R198, R198, -INF , !P5 ;  /* 0xff800000c6c67808 */ /* 0x000fe40006800000 */
[----:B------:R-:W-:Y:S02]  /*1f0e0*/  FSEL R196, R4, -INF , !P6 ;  /* 0xff80000004c47808 */ /* 0x000fe40007000000 */
[----:B------:R-:W-:Y:S01]  /*1f0f0*/  IADD3 R6, R32, 0x28, RZ ;  /* 0x0000002820067810 */ /* 0x000fe20007ffe0ff */
[----:B------:R-:W5:Y:S01]  /*1f100*/  I2F R4, R15 ;  /* 0x0000000f00047306 */ /* 0x000f620000201400 */
[----:B------:R-:W-:Y:S01]  /*1f110*/  ISETP.GE.AND P5, PT, R31, R3, PT ;  /* 0x000000031f00720c */ /* 0x000fe20003fa6270 */
[-C--:B---3--:R-:W-:Y:S01]  /*1f120*/  FFMA.FTZ R5, R0, R14.reuse, R5 ;  /* 0x0000000e00057223 */ /* 0x088fe20000010005 */
[----:B------:R-:W-:Y:S01]  /*1f130*/  FSEL R194, R194, -INF , !P4 ;  /* 0xff800000c2c27808 */ /* 0x000fe20006000000 */
[----:B------:R-:W-:Y:S01]  /*1f140*/  FFMA.FTZ R193, R0, R14, R7 ;  /* 0x0000000e00c17223 */ /* 0x000fe20000010007 */
[-C--:B------:R-:W-:Y:S01]  /*1f150*/  ISETP.GE.AND P4, PT, R29, R2.reuse, PT ;  /* 0x000000021d00720c */ /* 0x080fe20003f86270 */
[C---:B-1----:R-:W-:Y:S01]  /*1f160*/  HMMA.16816.F32.BF16 R176, R188.reuse, R16, R176 ;  /* 0x00000010bcb0723c */ /* 0x042fe200000418b0 */
[----:B------:R-:W-:Y:S01]  /*1f170*/  IADD3 R14, R32, 0x29, RZ ;  /* 0x00000029200e7810 */ /* 0x000fe20007ffe0ff */
[----:B------:R-:W1:Y:S01]  /*1f180*/  I2F R7, R6 ;  /* 0x0000000600077306 */ /* 0x000e620000201400 */
[----:B------:R-:W-:Y:S01]  /*1f190*/  FSEL R195, R195, -INF , !P5 ;  /* 0xff800000c3c37808 */ /* 0x000fe20006800000 */
[C---:B----4-:R-:W-:Y:S01]  /*1f1a0*/  FFMA.FTZ R26, R0.reuse, R13, R184 ;  /* 0x0000000d001a7223 */ /* 0x050fe200000100b8 */
[----:B------:R-:W-:Y:S01]  /*1f1b0*/  ISETP.GE.AND P6, PT, R29, R3, PT ;  /* 0x000000031d00720c */ /* 0x000fe20003fc6270 */
[----:B------:R-:W-:Y:S01]  /*1f1c0*/  FFMA.FTZ R25, R0, R13, R186 ;  /* 0x0000000d00197223 */ /* 0x000fe200000100ba */
[----:B------:R-:W-:Y:S01]  /*1f1d0*/  ISETP.GE.AND P5, PT, R24, R2, PT ;  /* 0x000000021800720c */ /* 0x000fe20003fa6270 */
[----:B------:R-:W-:Y:S01]  /*1f1e0*/  HMMA.16816.F32.BF16 R16, R188, R18, R172 ;  /* 0x00000012bc10723c */ /* 0x000fe200000418ac */
[----:B------:R-:W-:Y:S01]  /*1f1f0*/  FSEL R23, R5, -INF , !P4 ;  /* 0xff80000005177808 */ /* 0x000fe20006000000 */
[----:B-----5:R-:W-:Y:S01]  /*1f200*/  FFMA.FTZ R185, R0, R4, R185 ;  /* 0x0000000400b97223 */ /* 0x020fe200000100b9 */
[----:B------:R-:W3:Y:S01]  /*1f210*/  I2F R5, R14 ;  /* 0x0000000e00057306 */ /* 0x000ee20000201400 */
[----:B------:R-:W-:Y:S01]  /*1f220*/  IADD3 R13, R32, 0x30, RZ ;  /* 0x00000030200d7810 */ /* 0x000fe20007ffe0ff */
[----:B------:R-:W-:Y:S01]  /*1f230*/  IMAD.MOV.U32 R184, RZ, RZ, R9 ;  /* 0x000000ffffb87224 */ /* 0x000fe200078e0009 */
[----:B------:R-:W-:-:S02]  /*1f240*/  FSEL R193, R193, -INF , !P6 ;  /* 0xff800000c1c17808 */ /* 0x000fc40007000000 */
[----:B------:R-:W-:Y:S02]  /*1f250*/  FSEL R26, R26, -INF , !P5 ;  /* 0xff8000001a1a7808 */ /* 0x000fe40006800000 */
[C---:B------:R-:W-:Y:S01]  /*1f260*/  ISETP.GE.AND P6, PT, R15.reuse, R2, PT ;  /* 0x000000020f00720c */ /* 0x040fe20003fc6270 */
[C---:B-1----:R-:W-:Y:S01]  /*1f270*/  FFMA.FTZ R27, R0.reuse, R7, R180 ;  /* 0x00000007001b7223 */ /* 0x042fe200000100b4 */
[----:B------:R-:W-:Y:S01]  /*1f280*/  ISETP.GE.AND P5, PT, R15, R3, PT ;  /* 0x000000030f00720c */ /* 0x000fe20003fa6270 */
[----:B------:R-:W-:Y:S01]  /*1f290*/  FFMA.FTZ R30, R0, R7, R182 ;  /* 0x00000007001e7223 */ /* 0x000fe200000100b6 */
[----:B------:R-:W1:Y:S01]  /*1f2a0*/  I2F R15, R13 ;  /* 0x0000000d000f7306 */ /* 0x000e620000201400 */
[----:B------:R-:W-:Y:S01]  /*1f2b0*/  ISETP.GE.AND P4, PT, R24, R3, PT ;  /* 0x000000031800720c */ /* 0x000fe20003f86270 */
[----:B------:R-:W-:Y:S01]  /*1f2c0*/  FFMA.FTZ R24, R0, R4, R187 ;  /* 0x0000000400187223 */ /* 0x000fe200000100bb */
[----:B------:R-:W-:Y:S02]  /*1f2d0*/  IADD3 R4, R32, 0x31, RZ ;  /* 0x0000003120047810 */ /* 0x000fe40007ffe0ff */
[----:B------:R-:W-:Y:S01]  /*1f2e0*/  FSEL R25, R25, -INF , !P4 ;  /* 0xff80000019197808 */ /* 0x000fe20006000000 */
[CC--:B---3--:R-:W-:Y:S01]  /*1f2f0*/  FFMA.FTZ R181, R0.reuse, R5.reuse, R181 ;  /* 0x0000000500b57223 */ /* 0x0c8fe200000100b5 */
[----:B------:R-:W-:Y:S01]  /*1f300*/  FSEL R192, R185, -INF , !P6 ;  /* 0xff800000b9c07808 */ /* 0x000fe20007000000 */
[----:B------:R-:W-:Y:S01]  /*1f310*/  FFMA.FTZ R31, R0, R5, R183 ;  /* 0x00000005001f7223 */ /* 0x000fe200000100b7 */
[C---:B------:R-:W-:Y:S01]  /*1f320*/  ISETP.GE.AND P4, PT, R6.reuse, R2, PT ;  /* 0x000000020600720c */ /* 0x040fe20003f86270 */
[----:B------:R-:W-:Y:S01]  /*1f330*/  IMAD.MOV.U32 R185, RZ, RZ, R8 ;  /* 0x000000ffffb97224 */ /* 0x000fe200078e0008 */
[----:B------:R-:W-:-:S02]  /*1f340*/  ISETP.GE.AND P6, PT, R6, R3, PT ;  /* 0x000000030600720c */ /* 0x000fc40003fc6270 */
[----:B------:R-:W3:Y:S01]  /*1f350*/  I2F R6, R4 ;  /* 0x0000000400067306 */ /* 0x000ee20000201400 */
[----:B------:R-:W-:Y:S02]  /*1f360*/  IADD3 R7, R32, 0x38, RZ ;  /* 0x0000003820077810 */ /* 0x000fe40007ffe0ff */
[----:B------:R-:W-:Y:S01]  /*1f370*/  FSEL R27, R27, -INF , !P4 ;  /* 0xff8000001b1b7808 */ /* 0x000fe20006000000 */
[-C--:B-1----:R-:W-:Y:S01]  /*1f380*/  FFMA.FTZ R29, R0, R15.reuse, R176 ;  /* 0x0000000f001d7223 */ /* 0x082fe200000100b0 */
[----:B------:R-:W-:Y:S01]  /*1f390*/  FSEL R30, R30, -INF , !P6 ;  /* 0xff8000001e1e7808 */ /* 0x000fe20007000000 */
[----:B------:R-:W-:Y:S01]  /*1f3a0*/  FFMA.FTZ R175, R0, R15, R178 ;  /* 0x0000000f00af7223 */ /* 0x000fe200000100b2 */
[----:B------:R-:W-:Y:S01]  /*1f3b0*/  ISETP.GE.AND P4, PT, R14, R3, PT ;  /* 0x000000030e00720c */ /* 0x000fe20003f86270 */
[----:B------:R-:W1:Y:S01]  /*1f3c0*/  I2F R5, R7 ;  /* 0x0000000700057306 */ /* 0x000e620000201400 */
[----:B------:R-:W-:Y:S02]  /*1f3d0*/  ISETP.GE.AND P6, PT, R13, R2, PT ;  /* 0x000000020d00720c */ /* 0x000fe40003fc6270 */
[----:B------:R-:W-:-:S02]  /*1f3e0*/  FSEL R31, R31, -INF , !P4 ;  /* 0xff8000001f1f7808 */ /* 0x000fc40006000000 */
[----:B------:R-:W-:Y:S02]  /*1f3f0*/  FSEL R29, R29, -INF , !P6 ;  /* 0xff8000001d1d7808 */ /* 0x000fe40007000000 */
[----:B------:R-:W-:Y:S01]  /*1f400*/  ISETP.GE.AND P4, PT, R4, R2, PT ;  /* 0x000000020400720c */ /* 0x000fe20003f86270 */
[-C--:B---3--:R-:W-:Y:S01]  /*1f410*/  FFMA.FTZ R28, R0, R6.reuse, R177 ;  /* 0x00000006001c7223 */ /* 0x088fe200000100b1 */
[----:B------:R-:W-:Y:S01]  /*1f420*/  ISETP.GE.AND P6, PT, R4, R3, PT ;  /* 0x000000030400720c */ /* 0x000fe20003fc6270 */
[----:B------:R-:W-:Y:S01]  /*1f430*/  FFMA.FTZ R174, R0, R6, R179 ;  /* 0x0000000600ae7223 */ /* 0x000fe200000100b3 */
[----:B------:R-:W3:Y:S01]  /*1f440*/  I2F R4, R32 ;  /* 0x0000002000047306 */ /* 0x000ee20000201400 */
[----:B------:R-:W-:Y:S02]  /*1f450*/  FSEL R24, R24, -INF , !P5 ;  /* 0xff80000018187808 */ /* 0x000fe40006800000 */
[----:B------:R-:W-:Y:S02]  /*1f460*/  IADD3 R6, R32, 0x39, RZ ;  /* 0x0000003920067810 */ /* 0x000fe40007ffe0ff */
[----:B------:R-:W-:Y:S01]  /*1f470*/  ISETP.GE.AND P5, PT, R14, R2, PT ;  /* 0x000000020e00720c */ /* 0x000fe20003fa6270 */
[-C--:B-1----:R-:W-:Y:S01]  /*1f480*/  FFMA.FTZ R16, R0, R5.reuse, R16 ;  /* 0x0000000500107223 */ /* 0x082fe20000010010 */
[----:B------:R-:W-:Y:S01]  /*1f490*/  FSEL R28, R28, -INF , !P4 ;  /* 0xff8000001c1c7808 */ /* 0x000fe20006000000 */
[----:B------:R-:W-:Y:S01]  /*1f4a0*/  FFMA.FTZ R18, R0, R5, R18 ;  /* 0x0000000500127223 */ /* 0x000fe20000010012 */
[----:B------:R-:W-:Y:S01]  /*1f4b0*/  FSEL R189, R181, -INF , !P5 ;  /* 0xff800000b5bd7808 */ /* 0x000fe20006800000 */
[----:B------:R-:W1:Y:S01]  /*1f4c0*/  I2F R5, R6 ;  /* 0x0000000600057306 */ /* 0x000e620000201400 */
[----:B------:R-:W-:-:S02]  /*1f4d0*/  ISETP.GE.AND P4, PT, R7, R3, PT ;  /* 0x000000030700720c */ /* 0x000fc40003f86270 */
[----:B------:R-:W-:Y:S02]  /*1f4e0*/  ISETP.GE.AND P5, PT, R13, R3, PT ;  /* 0x000000030d00720c */ /* 0x000fe40003fa6270 */
[----:B------:R-:W-:Y:S01]  /*1f4f0*/  FSEL R170, R18, -INF , !P4 ;  /* 0xff80000012aa7808 */ /* 0x000fe20006000000 */
[CC--:B---3--:R-:W-:Y:S01]  /*1f500*/  FFMA.FTZ R20, R0.reuse, R4.reuse, R20 ;  /* 0x0000000400147223 */ /* 0x0c8fe20000010014 */
[----:B------:R-:W-:Y:S01]  /*1f510*/  FSEL R175, R175, -INF , !P5 ;  /* 0xff800000afaf7808 */ /* 0x000fe20006800000 */
[----:B------:R-:W-:Y:S01]  /*1f520*/  FFMA.FTZ R22, R0, R4, R22 ;  /* 0x0000000400167223 */ /* 0x000fe20000010016 */
[----:B------:R-:W-:Y:S02]  /*1f530*/  ISETP.GE.AND P4, PT, R166, 0x3, PT ;  /* 0x00000003a600780c */ /* 0x000fe40003f86270 */
[----:B------:R-:W-:Y:S02]  /*1f540*/  ISETP.GE.AND P5, PT, R7, R2, PT ;  /* 0x000000020700720c */ /* 0x000fe40003fa6270 */
[----:B------:R-:W-:-:S02]  /*1f550*/  FSEL R174, R174, -INF , !P6 ;  /* 0xff800000aeae7808 */ /* 0x000fc40007000000 */
[-C--:B------:R-:W-:Y:S01]  /*1f560*/  ISETP.GE.AND P6, PT, R32, R2.reuse, PT ;  /* 0x000000022000720c */ /* 0x080fe20003fc6270 */
[-C--:B-1----:R-:W-:Y:S01]  /*1f570*/  FFMA.FTZ R17, R0, R5.reuse, R17 ;  /* 0x0000000500117223 */ /* 0x082fe20000010011 */
[----:B------:R-:W-:Y:S01]  /*1f580*/  FSEL R176, R16, -INF , !P5 ;  /* 0xff80000010b07808 */ /* 0x000fe20006800000 */
[----:B------:R-:W-:Y:S01]  /*1f590*/  FFMA.FTZ R19, R0, R5, R19 ;  /* 0x0000000500137223 */ /* 0x000fe20000010013 */
[----:B------:R-:W-:Y:S02]  /*1f5a0*/  ISETP.GE.AND P5, PT, R32, R3, PT ;  /* 0x000000032000720c */ /* 0x000fe40003fa6270 */
[----:B------:R-:W-:Y:S02]  /*1f5b0*/  FSEL R4, R20, -INF , !P6 ;  /* 0xff80000014047808 */ /* 0x000fe40007000000 */
[----:B------:R-:W-:Y:S02]  /*1f5c0*/  ISETP.GE.AND P6, PT, R6, R2, PT ;  /* 0x000000020600720c */ /* 0x000fe40003fc6270 */
[----:B------:R-:W-:-:S02]  /*1f5d0*/  FSEL R2, R22, -INF , !P5 ;  /* 0xff80000016027808 */ /* 0x000fc40006800000 */
[----:B------:R-:W-:Y:S02]  /*1f5e0*/  ISETP.GE.AND P5, PT, R6, R3, PT ;  /* 0x000000030600720c */ /* 0x000fe40003fa6270 */
[----:B------:R-:W-:Y:S02]  /*1f5f0*/  FSEL R177, R17, -INF , !P6 ;  /* 0xff80000011b17808 */ /* 0x000fe40007000000 */
[----:B------:R-:W-:Y:S01]  /*1f600*/  FSEL R171, R19, -INF , !P5 ;  /* 0xff80000013ab7808 */ /* 0x000fe20006800000 */
[----:B------:R-:W-:Y:S05]  /*1f610*/  @!P4 BRA `(.L_x_3234) ;  /* 0x00000c800000c947 */ /* 0x000fea0003800000 */
[----:B--2---:R-:W-:Y:S01]  /*1f620*/  BSSY B0, `(.L_x_3235) ;  /* 0x0000045000007945 */ /* 0x004fe20003800000 */
        /* <DEDUP_REMOVED lines=36> */
[----:B------:R-:W-:Y:S02]  /*1f870*/  ISETP.GE.AND P0, PT, R9, RZ, PT ;  /* 0x000000ff0900720c */ /* 0x000fe40003f06270 */
[----:B------:R-:W-:Y:S01]  /*1f880*/  MOV R6, R13 ;  /* 0x0000000d00067202 */ /* 0x000fe20000000f00 */
[----:B------:R-:W2:Y:S01]  /*1f890*/  LD.E.64 R8, [R10.64+0x38] ;  /* 0x000038040a087980 */ /* 0x000ea2000c101b00 */
[----:B------:R-:W-:-:S03]  /*1f8a0*/  @P6 IADD3 R14, R14, 0x1, RZ ;  /* 0x000000010e0e6810 */ /* 0x000fc60007ffe0ff */
[----:B------:R-:W-:Y:S02]  /*1f8b0*/  @!P5 IMAD.MOV R6, RZ, RZ, -R6 ;  /* 0x000000ffff06d224 */ /* 0x000fe400078e0a06 */
[----:B------:R-:W-:-:S03]  /*1f8c0*/  IMAD.MOV.U32 R7, RZ, RZ, R14 ;  /* 0x000000ffff077224 */ /* 0x000fc600078e000e */
[----:B------:R-:W-:Y:S02]  /*1f8d0*/  SEL R6, R3, R6, !P4 ;  /* 0x0000000603067207 */ /* 0x000fe40006000000 */
[----:B------:R-:W-:-:S03]  /*1f8e0*/  @!P0 IADD3 R7, -R7, RZ, RZ ;  /* 0x000000ff07078210 */ /* 0x000fc60007ffe1ff */
[----:B------:R-:W-:Y:S01]  /*1f8f0*/  IMAD.WIDE R18, R6, 0x4, R244 ;  /* 0x0000000406127825 */ /* 0x000fe200078e02f4 */
[----:B------:R-:W-:-:S04]  /*1f900*/  SEL R7, R3, R7, !P4 ;  /* 0x0000000703077207 */ /* 0x000fc80006000000 */
[----:B------:R-:W3:Y:S01]  /*1f910*/  LD.E R5, [R18.64] ;  /* 0x0000000412057980 */ /* 0x000ee2000c101900 */
[----:B------:R-:W-:-:S05]  /*1f920*/  IMAD.WIDE R16, R7, 0x4, R244 ;  /* 0x0000000407107825 */ /* 0x000fca00078e02f4 */
        /* <DEDUP_REMOVED lines=11> */
[----:B----4-:R-:W-:Y:S02]  /*1f9e0*/  IMAD R5, R17, R3, RZ ;  /* 0x0000000311057224 */ /* 0x010fe400078e02ff */
[----:B------:R-:W-:-:S04]  /*1f9f0*/  IMAD.WIDE.U32 R8, R3, R16, R14 ;  /* 0x0000001003087225 */ /* 0x000fc800078e000e */
[----:B------:R-:W-:-:S04]  /*1fa00*/  IMAD R7, R16, R7, R5 ;  /* 0x0000000710077224 */ /* 0x000fc800078e0205 */
[----:B------:R-:W-:Y:S01]  /*1fa10*/  IMAD.IADD R7, R9, 0x1, R7 ;  /* 0x0000000109077824 */ /* 0x000fe200078e0207 */
[----:B------:R-:W-:Y:S05]  /*1fa20*/  BRA `(.L_x_3237) ;  /* 0x0000004000007947 */ /* 0x000fea0003800000 */
.L_x_3236:
[----:B------:R-:W-:Y:S02]  /*1fa30*/  ULDC.64 UR4, c[0x0][0x118] ;  /* 0x0000460000047ab9 */ /* 0x000fe40000000a00 */
[----:B------:R-:W2:Y:S02]  /*1fa40*/  LD.E R8, [R10.64+0x38] ;  /* 0x000038040a087980 */ /* 0x000ea4000c101900 */
[----:B--2---:R-:W-:-:S04]  /*1fa50*/  LEA R8, -R8, RZ, 0x6 ;  /* 0x000000ff08087211 */ /* 0x004fc800078e31ff */
[----:B------:R-:W-:Y:S02]  /*1fa60*/  SHF.R.S32.HI R7, RZ, 0x1f, R8 ;  /* 0x0000001fff077819 */ /* 0x000fe40000011408 */
.L_x_3237:
[----:B------:R-:W-:Y:S05]  /*1fa70*/  BSYNC B0 ;  /* 0x0000000000007941 */ /* 0x000fea0003800000 */
.L_x_3235:
[-C--:B------:R-:W-:Y:S01]  /*1fa80*/  @P3 IADD3 R6, P0, R8, R233.reuse, RZ ;  /* 0x000000e908063210 */ /* 0x080fe20007f1e0ff */
[----:B------:R-:W-:Y:S01]  /*1fa90*/  ULDC.64 UR4, c[0x0][0x118] ;  /* 0x0000460000047ab9 */ /* 0x000fe20000000a00 */
[----:B------:R-:W-:Y:S02]  /*1faa0*/  LOP3.LUT R5, R247, 0x1, RZ, 0xc0, !PT ;  /* 0x00000001f7057812 */ /* 0x000fe400078ec0ff */
[----:B------:R-:W-:Y:S01]  /*1fab0*/  @P3 LEA R178, P5, R6, R236, 0x1 ;  /* 0x000000ec06b23211 */ /* 0x000fe200078a08ff */
[----:B------:R-:W-:Y:S01]  /*1fac0*/  @P3 IMAD.X R3, R7, 0x1, R234, P0 ;  /* 0x0000000107033824 */ /* 0x000fe200000e06ea */
[CC--:B------:R-:W-:Y:S02]  /*1fad0*/  @P2 IADD3 R9, P0, R8.reuse, R233.reuse, RZ ;  /* 0x000000e908092210 */ /* 0x0c0fe40007f1e0ff */
[----:B------:R-:W-:Y:S02]  /*1fae0*/  ISETP.NE.U32.AND P6, PT, R5, 0x1, PT ;  /* 0x000000010500780c */ /* 0x000fe40003fc5070 */
[----:B------:R-:W-:-:S02]  /*1faf0*/  @P1 IADD3 R5, P4, R8, R233, RZ ;  /* 0x000000e908051210 */ /* 0x000fc40007f9e0ff */
[-C--:B------:R-:W-:Y:S01]  /*1fb00*/  @P3 LEA.HI.X R179, R6, R235.reuse, R3, 0x1, P5 ;  /* 0x000000eb06b33211 */ /* 0x080fe200028f0c03 */
[--C-:B------:R-:W-:Y:S01]  /*1fb10*/  @P2 IMAD.X R6, R7, 0x1, R234.reuse, P0 ;  /* 0x0000000107062824 */ /* 0x100fe200000e06ea */
[-C--:B------:R-:W-:Y:S01]  /*1fb20*/  @P2 LEA R172, P0, R9, R236.reuse, 0x1 ;  /* 0x000000ec09ac2211 */ /* 0x080fe200078008ff */
[----:B------:R-:W-:Y:S01]  /*1fb30*/  @P1 IMAD.X R3, R7, 0x1, R234, P4 ;  /* 0x0000000107031824 */ /* 0x000fe200020e06ea */
[----:B------:R-:W-:Y:S02]  /*1fb40*/  @P1 LEA R166, P4, R5, R236, 0x1 ;  /* 0x000000ec05a61211 */ /* 0x000fe400078808ff */
[----:B------:R-:W-:Y:S02]  /*1fb50*/  @P2 LEA.HI.X R173, R9, R235, R6, 0x1, P0 ;  /* 0x000000eb09ad2211 */ /* 0x000fe400000f0c06 */
[----:B------:R-:W-:Y:S02]  /*1fb60*/  IADD3 R6, P5, P0, R233, R233, R8 ;  /* 0x000000e9e9067210 */ /* 0x000fe400078be008 */
[----:B------:R-:W-:-:S02]  /*1fb70*/  @P1 LEA.HI.X R167, R5, R235, R3, 0x1, P4 ;  /* 0x000000eb05a71211 */ /* 0x000fc400020f0c03 */
[--C-:B------:R-:W-:Y:S02]  /*1fb80*/  IADD3.X R5, R234, R234, R7.reuse, P5, P0 ;  /* 0x000000eaea057210 */ /* 0x100fe40002fe0407 */
[-C--:B------:R-:W-:Y:S02]  /*1fb90*/  LEA R182, P4, R8, R236.reuse, 0x1 ;  /* 0x000000ec08b67211 */ /* 0x080fe400078808ff */
[CC--:B------:R-:W-:Y:S02]  /*1fba0*/  @!P6 LEA R180, P0, R6.reuse, R236.reuse, 0x1 ;  /* 0x000000ec06b4e211 */ /* 0x0c0fe400078008ff */
[----:B------:R-:W-:Y:S02]  /*1fbb0*/  @P3 LEA R18, P5, R6, R236, 0x1 ;  /* 0x000000ec06123211 */ /* 0x000fe400078a08ff */
[-C--:B------:R-:W-:Y:S02]  /*1fbc0*/  LEA.HI.X R183, R8, R235.reuse, R7, 0x1, P4 ;  /* 0x000000eb08b77211 */ /* 0x080fe400020f0c07 */
[----:B------:R-:W-:-:S02]  /*1fbd0*/  @!P6 LEA.HI.X R181, R6, R235, R5, 0x1, P0 ;  /* 0x000000eb06b5e211 */ /* 0x000fc400000f0c05 */
[C---:B------:R-:W-:Y:S01]  /*1fbe0*/  @P3 LEA.HI.X R19, R6.reuse, R235, R5, 0x1, P5 ;  /* 0x000000eb06133211 */ /* 0x040fe200028f0c05 */
[----:B------:R-:W-:Y:S01]  /*1fbf0*/  @P3 IMAD.MOV.U32 R9, RZ, RZ, R183 ;  /* 0x000000ffff093224 */ /* 0x000fe200078e00b7 */
[CC--:B------:R-:W-:Y:S01]  /*1fc00*/  @P2 LEA R16, P4, R6.reuse, R236.reuse, 0x1 ;  /* 0x000000ec06102211 */ /* 0x0c0fe200078808ff */
[----:B------:R-:W-:Y:S01]  /*1fc10*/  @!PT LDS RZ, [RZ] ;  /* 0x00000000fffff984 */ /* 0x000fe20000000800 */
[----:B------:R-:W-:Y:S01]  /*1fc20*/  @!PT LDS RZ, [RZ] ;  /* 0x00000000fffff984 */ /* 0x000fe20000000800 */
[----:B------:R-:W-:Y:S01]  /*1fc30*/  @!PT LDS RZ, [RZ] ;  /* 0x00000000fffff984 */ /* 0x000fe20000000800 */
[----:B------:R1:W-:Y:S01]  /*1fc40*/  @!P6 LDGSTS.E.BYPASS.LTC128B.128 [R243+0x8000], [R182.64] ;  /* 0x08000000b6f3efae */ /* 0x0003e2000b901d44 */
[C---:B------:R-:W-:Y:S02]  /*1fc50*/  @P1 LEA R14, P0, R6.reuse, R236, 0x1 ;  /* 0x000000ec060e1211 */ /* 0x040fe400078008ff */
[C---:B------:R-:W-:Y:S01]  /*1fc60*/  IADD3 R3, P5, R6.reuse, R233, RZ ;  /* 0x000000e906037210 */ /* 0x040fe20007fbe0ff */
[----:B------:R1:W-:Y:S01]  /*1fc70*/  @P6 STS.128 [R243+0x8000], RZ ;  /* 0x008000fff3006388 */ /* 0x0003e20000000c00 */
[CCC-:B------:R-:W-:Y:S02]  /*1fc80*/  @P2 LEA.HI.X R17, R6.reuse, R235.reuse, R5.reuse, 0x1, P4 ;  /* 0x000000eb06112211 */ /* 0x1c0fe400020f0c05 */
[----:B------:R-:W-:Y:S01]  /*1fc90*/  @P1 LEA.HI.X R15, R6, R235, R5, 0x1, P0 ;  /* 0x000000eb060f1211 */ /* 0x000fe200000f0c05 */
[----:B------:R-:W-:Y:S01]  /*1fca0*/  IMAD.X R5, R5, 0x1, R234, P5 ;  /* 0x0000000105057824 */ /* 0x000fe200028e06ea */
[----:B------:R-:W-:-:S02]  /*1fcb0*/  @!P6 IADD3 R8, P4, R8, R233, RZ ;  /* 0x000000e90808e210 */ /* 0x000fc40007f9e0ff */
[CC--:B------:R-:W-:Y:S02]  /*1fcc0*/  @P3 LEA R250, P5, R3.reuse, R236.reuse, 0x1 ;  /* 0x000000ec03fa3211 */ /* 0x0c0fe400078a08ff */
[-C--:B------:R-:W-:Y:S01]  /*1fcd0*/  @!P6 LEA R186, P0, R3, R236.reuse, 0x1 ;  /* 0x000000ec03bae211 */ /* 0x080fe200078008ff */
[----:B------:R-:W-:Y:S01]  /*1fce0*/  @!P6 IMAD.X R7, R7, 0x1, R234, P4 ;  /* 0x000000010707e824 */ /* 0x000fe200020e06ea */
[CC--:B------:R-:W-:Y:S02]  /*1fcf0*/  @P3 LEA.HI.X R251, R3.reuse, R235.reuse, R5, 0x1, P5 ;  /* 0x000000eb03fb3211 */ /* 0x0c0fe400028f0c05 */
[CC--:B------:R-:W-:Y:S02]  /*1fd00*/  @!P6 LEA R6, P5, R8.reuse, R236.reuse, 0x1 ;  /* 0x000000ec0806e211 */ /* 0x0c0fe400078a08ff */
[C---:B------:R-:W-:Y:S02]  /*1fd10*/  @P2 LEA R202, P4, R3.reuse, R236, 0x1 ;  /* 0x000000ec03ca2211 */ /* 0x040fe400078808ff */
[-C--:B------:R-:W-:Y:S01]  /*1fd20*/  @!P6 LEA.HI.X R7, R8, R235.reuse, R7, 0x1, P5 ;  /* 0x000000eb0807e211 */ /* 0x080fe200028f0c07 */
[----:B------:R-:W-:Y:S01]  /*1fd30*/  @P3 IMAD.MOV.U32 R8, RZ, RZ, R182 ;  /* 0x000000ffff083224 */ /* 0x000fe200078e00b6 */
[----:B------:R-:W-:-:S02]  /*1fd40*/  @!P6 LEA.HI.X R187, R3, R235, R5, 0x1, P0 ;  /* 0x000000eb03bbe211 */ /* 0x000fc400000f0c05 */
[C---:B------:R-:W-:Y:S01]  /*1fd50*/  @P1 LEA R190, P0, R3.reuse, R236, 0x1 ;  /* 0x000000ec03be1211 */ /* 0x040fe200078008ff */
[--C-:B------:R-:W-:Y:S01]  /*1fd60*/  IMAD.MOV.U32 R236, RZ, RZ, R182.reuse ;  /* 0x000000ffffec7224 */ /* 0x100fe200078e00b6 */
        /* <DEDUP_REMOVED lines=83> */
.L_x_3234:
[----:B--2---:R-:W-:Y:S05]  /*202a0*/  BSYNC B1 ;  /* 0x0000000000017941 */ /* 0x004fea0003800000 */
.L_x_3233:
        /* <DEDUP_REMOVED lines=16> */
[----:B------:R-:W-:Y:S01]  /*203b0*/  FMNMX.FTZ R6, R195, R6, !PT ;  /* 0x00000006c3067209 */ /* 0x000fe20007810000 */
[----:B-1----:R-:W-:Y:S01]  /*203c0*/  LDSM.16.MT88.4 R8, [R224+0x10000] ;  /* 0x01000000e008783b */ /* 0x002fe20000004200 */
        /* <DEDUP_REMOVED lines=17> */
[----:B------:R-:W-:-:S03]  /*204e0*/  FMNMX.FTZ R6, R171, R6, !PT ;  /* 0x00000006ab067209 */ /* 0x000fc60007810000 */
[----:B------:R-:W1:Y:S04]  /*204f0*/  SHFL.BFLY PT, R5, R7, 0x2, 0x1f ;  /* 0x0c401f0007057f89 */ /* 0x000e6800000e0000 */
[----:B------:R-:W3:Y:S01]  /*20500*/  SHFL.BFLY PT, R3, R6, 0x2, 0x1f ;  /* 0x0c401f0006037f89 */ /* 0x000ee200000e0000 */
[----:B-1----:R-:W-:Y:S02]  /*20510*/  FMNMX.FTZ R5, R7, R5, !PT ;  /* 0x0000000507057209 */ /* 0x002fe40007810000 */
[----:B---3--:R-:W-:-:S03]  /*20520*/  FMNMX.FTZ R3, R6, R3, !PT ;  /* 0x0000000306037209 */ /* 0x008fc60007810000 */
[----:B------:R-:W1:Y:S04]  /*20530*/  SHFL.BFLY PT, R168, R5, 0x1, 0x1f ;  /* 0x0c201f0005a87f89 */ /* 0x000e6800000e0000 */
[----:B------:R-:W3:Y:S01]  /*20540*/  SHFL.BFLY PT, R167, R3, 0x1, 0x1f ;  /* 0x0c201f0003a77f89 */ /* 0x000ee200000e0000 */
[----:B-1----:R-:W-:-:S04]  /*20550*/  FMNMX.FTZ R168, R5, R168, !PT ;  /* 0x000000a805a87209 */ /* 0x002fc80007810000 */
[----:B------:R-:W-:Y:S02]  /*20560*/  FSETP.NEU.FTZ.AND P1, PT, R168, -INF , PT ;  /* 0xff800000a800780b */ /* 0x000fe40003f3d000 */
[----:B---3--:R-:W-:-:S04]  /*20570*/  FMNMX.FTZ R167, R3, R167, !PT ;  /* 0x000000a703a77209 */ /* 0x008fc80007810000 */
[----:B------:R-:W-:-:S04]  /*20580*/  FSETP.NEU.FTZ.AND P0, PT, R167, -INF , PT ;  /* 0xff800000a700780b */ /* 0x000fc80003f1d000 */
[----:B------:R-:W-:-:S05]  /*20590*/  FSEL R5, R167, RZ, P0 ;  /* 0x000000ffa7057208 */ /* 0x000fca0000000000 */
[----:B------:R-:W-:Y:S02]  /*205a0*/  FADD.FTZ R5, R164, -R5 ;  /* 0x80000005a4057221 */ /* 0x000fe40000010000 */
[C---:B--2---:R-:W-:Y:S02]  /*205b0*/  FMUL.FTZ R178, R173.reuse, R168 ;  /* 0x000000a8adb27220 */ /* 0x044fe40000410000 */
[C---:B------:R-:W-:Y:S02]  /*205c0*/  FMUL.FTZ R172, R173.reuse, R167 ;  /* 0x000000a7adac7220 */ /* 0x040fe40000410000 */
[----:B------:R-:W-:Y:S01]  /*205d0*/  FMUL.FTZ R5, R173, R5 ;  /* 0x00000005ad057220 */ /* 0x000fe20000410000 */
[----:B------:R-:W-:Y:S02]  /*205e0*/  FSEL R178, R178, RZ, P1 ;  /* 0x000000ffb2b27208 */ /* 0x000fe40000800000 */
[----:B------:R-:W-:Y:S01]  /*205f0*/  FSEL R172, R172, RZ, P0 ;  /* 0x000000ffacac7208 */ /* 0x000fe20000000000 */
[----:B------:R-:W1:Y:S02]  /*20600*/  MUFU.EX2 R164, R5 ;  /* 0x0000000500a47308 */ /* 0x000e640000000800 */
[-CC-:B------:R-:W-:Y:S01]  /*20610*/  FFMA.FTZ R166, R4, R173.reuse, -R178.reuse ;  /* 0x000000ad04a67223 */ /* 0x180fe200000108b2 */
[----:B------:R-:W-:Y:S01]  /*20620*/  FSEL R4, R168, RZ, P1 ;  /* 0x000000ffa8047208 */ /* 0x000fe20000800000 */
[----:B------:R-:W-:-:S02]  /*20630*/  FFMA.FTZ R35, R34, R173, -R178 ;  /* 0x000000ad22237223 */ /* 0x000fc400000108b2 */
[-C--:B------:R-:W-:Y:S02]  /*20640*/  FFMA.FTZ R34, R33, R173.reuse, -R178 ;  /* 0x000000ad21227223 */ /* 0x080fe400000108b2 */
[----:B------:R-:W-:Y:S01]  /*20650*/  FADD.FTZ R4, R165, -R4 ;  /* 0x80000004a5047221 */ /* 0x000fe20000010000 */
[----:B------:R-:W-:Y:S01]  /*20660*/  MUFU.EX2 R166, R166 ;  /* 0x000000a600a67308 */ /* 0x000fe20000000800 */
[-C--:B------:R-:W-:Y:S02]  /*20670*/  FFMA.FTZ R32, R2, R173.reuse, -R172 ;  /* 0x000000ad02207223 */ /* 0x080fe400000108ac */
[-C--:B------:R-:W-:Y:S02]  /*20680*/  FFMA.FTZ R33, R200, R173.reuse, -R178 ;  /* 0x000000adc8217223 */ /* 0x080fe400000108b2 */
[-CC-:B------:R-:W-:Y:S02]  /*20690*/  FFMA.FTZ R3, R169, R173.reuse, -R172.reuse ;  /* 0x000000ada9037223 */ /* 0x180fe400000108ac */
[-CC-:B------:R-:W-:Y:S01]  /*206a0*/  FFMA.FTZ R2, R199, R173.reuse, -R172.reuse ;  /* 0x000000adc7027223 */ /* 0x180fe200000108ac */
[----:B------:R-:W-:Y:S01]  /*206b0*/  MUFU.EX2 R35, R35 ;  /* 0x0000002300237308 */ /* 0x000fe20000000800 */
[----:B------:R-:W-:-:S02]  /*206c0*/  FFMA.FTZ R165, R12, R173, -R172 ;  /* 0x000000ad0ca57223 */ /* 0x000fc400000108ac */
[----:B------:R-:W-:Y:S01]  /*206d0*/  FMUL.FTZ R4, R173, R4 ;  /* 0x00000004ad047220 */ /* 0x000fe20000410000 */
[----:B------:R-:W2:Y:S01]  /*206e0*/  LDSM.16.MT88.4 R12, [R221+0x10000] ;  /* 0x01000000dd0c783b */ /* 0x000ea20000004200 */
[-C--:B-1----:R-:W-:Y:S02]  /*206f0*/  FMUL.FTZ R162, R162, R164.reuse ;  /* 0x000000a4a2a27220 */ /* 0x082fe40000410000 */
[-C--:B------:R-:W-:Y:S01]  /*20700*/  FMUL.FTZ R163, R163, R164.reuse ;  /* 0x000000a4a3a37220 */ /* 0x080fe20000410000 */
[----:B------:R-:W-:Y:S01]  /*20710*/  MUFU.EX2 R34, R34 ;  /* 0x0000002200227308 */ /* 0x000fe20000000800 */
[-C--:B------:R-:W-:Y:S02]  /*20720*/  FMUL.FTZ R158, R158, R164.reuse ;  /* 0x000000a49e9e7220 */ /* 0x080fe40000410000 */
[-C--:B------:R-:W-:Y:S02]  /*20730*/  FMUL.FTZ R159, R159, R164.reuse ;  /* 0x000000a49f9f7220 */ /* 0x080fe40000410000 */
[----:B------:R-:W-:-:S02]  /*20740*/  FMUL.FTZ R38, R38, R164 ;  /* 0x000000a426267220 */ /* 0x000fc40000410000 */
[-C--:B------:R-:W-:Y:S01]  /*20750*/  FMUL.FTZ R39, R39, R164.reuse ;  /* 0x000000a427277220 */ /* 0x080fe20000410000 */
        /* <DEDUP_REMOVED lines=9> */
[----:B------:R-:W-:Y:S01]  /*207f0*/  FMUL.FTZ R55, R55, R164 ;  /* 0x000000a437377220 */ /* 0x000fe20000410000 */
        /* <DEDUP_REMOVED lines=9> */
[----:B------:R-:W-:Y:S01]  /*20890*/  FMUL.FTZ R70, R70, R164 ;  /* 0x000000a446467220 */ /* 0x000fe20000410000 */
        /* <DEDUP_REMOVED lines=9> */
[----:B------:R-:W-:Y:S01]  /*20930*/  FMUL.FTZ R83, R83, R164 ;  /* 0x000000a453537220 */ /* 0x000fe20000410000 */
        /* <DEDUP_REMOVED lines=17> */
[----:B------:R-:W1:Y:S01]  /*20a50*/  LDSM.16.MT88.4 R8, [R220+0x10000] ;  /* 0x01000000dc08783b */ /* 0x000e620000004200 */
[----:B------:R-:W-:-:S02]  /*20a60*/  FMUL.FTZ R45, R45, R169 ;  /* 0x000000a92d2d7220 */ /* 0x000fc40000410000 */
[-C--:B------:R-:W-:Y:S02]  /*20a70*/  FMUL.FTZ R48, R48, R169.reuse ;  /* 0x000000a930307220 */ /* 0x080fe40000410000 */
[-C--:B------:R-:W-:Y:S02]  /*20a80*/  FMUL.FTZ R49, R49, R169.reuse ;  /* 0x000000a931317220 */ /* 0x080fe40000410000 */
[-C--:B------:R-:W-:Y:S01]  /*20a90*/  FMUL.FTZ R52, R52, R169.reuse ;  /* 0x000000a934347220 */ /* 0x080fe20000410000 */
[----:B------:R-:W-:Y:S01]  /*20aa0*/  HMMA.16816.F32.BF16 R36, R4, R16, R36 ;  /* 0x000000100424723c */ /* 0x000fe20000041824 */
[-C--:B------:R-:W-:Y:S02]  /*20ab0*/  FMUL.FTZ R53, R53, R169.reuse ;  /* 0x000000a935357220 */ /* 0x080fe40000410000 */
[-C--:B------:R-:W-:Y:S02]  /*20ac0*/  FMUL.FTZ R56, R56, R169.reuse ;  /* 0x000000a938387220 */ /* 0x080fe40000410000 */
[----:B------:R-:W-:-:S02]  /*20ad0*/  FMUL.FTZ R57, R57, R169 ;  /* 0x000000a939397220 */ /* 0x000fc40000410000 */
[-C--:B------:R-:W-:Y:S01]  /*20ae0*/  FMUL.FTZ R60, R60, R169.reuse ;  /* 0x000000a93c3c7220 */ /* 0x080fe20000410000 */
[C---:B------:R-:W-:Y:S01]  /*20af0*/  HMMA.16816.F32.BF16 R40, R4.reuse, R18, R40 ;  /* 0x000000120428723c */ /* 0x040fe20000041828 */
[----:B------:R-:W3:Y:S01]  /*20b00*/  LDSM.16.MT88.4 R16, [R224+0x12000] ;  /* 0x01200000e010783b */ /* 0x000ee20000004200 */
        /* <DEDUP_REMOVED lines=11> */
[-C--:B------:R-:W-:Y:S02]  /*20bc0*/  FMUL.FTZ R77, R77, R169.reuse ;  /* 0x000000a94d4d7220 */ /* 0x080fe40000410000 */
[----:B------:R-:W-:-:S02]  /*20bd0*/  FMUL.FTZ R80, R80, R169 ;  /* 0x000000a950507220 */ /* 0x000fc40000410000 */
[C---:B-1----:R-:W-:Y:S01]  /*20be0*/  HMMA.16816.F32.BF16 R52, R4.reuse, R8, R52 ;  /* 0x000000080434723c */ /* 0x042fe20000041834 */
        /* <DEDUP_REMOVED lines=96> */
[-C--:B------:R-:W-:Y:S01]  /*211f0*/  FFMA.FTZ R182, R23, R173.reuse, -R178 ;  /* 0x000000ad17b67223 */ /* 0x080fe200000108b2 */
[----:B------:R-:W-:Y:S01]  /*21200*/  HMMA.16816.F32.BF16 R128, R4, R10, R128 ;  /* 0x0000000a0480723c */ /* 0x000fe20000041880 */
[----:B------:R-:W1:Y:S01]  /*21210*/  LDSM.16.MT88.4 R8, [R220+0x16000] ;  /* 0x01600000dc08783b */ /* 0x000e620000004200 */
[----:B------:R-:W-:-:S02]  /*21220*/  FFMA.FTZ R183, R21, R173, -R172 ;  /* 0x000000ad15b77223 */ /* 0x000fc400000108ac */
[-CC-:B------:R-:W-:Y:S01]  /*21230*/  FFMA.FTZ R179, R197, R173.reuse, -R178.reuse ;  /* 0x000000adc5b37223 */ /* 0x180fe200000108b2 */
[----:B------:R-:W4:Y:S01]  /*21240*/  LDSM.16.MT88.4 R20, [R224+0x10800] ;  /* 0x01080000e014783b */ /* 0x000f220000004200 */
[-CC-:B------:R-:W-:Y:S01]  /*21250*/  FFMA.FTZ R180, R198, R173.reuse, -R178.reuse ;  /* 0x000000adc6b47223 */ /* 0x180fe200000108b2 */
[----:B------:R-:W-:Y:S01]  /*21260*/  MUFU.EX2 R182, R182 ;  /* 0x000000b600b67308 */ /* 0x000fe20000000800 */
[-C--:B------:R-:W-:Y:S01]  /*21270*/  FFMA.FTZ R181, R196, R173.reuse, -R178 ;  /* 0x000000adc4b57223 */ /* 0x080fe200000108b2 */
[C---:B---3--:R-:W-:Y:S01]  /*21280*/  HMMA.16816.F32.BF16 R132, R4.reuse, R16, R132 ;  /* 0x000000100484723c */ /* 0x048fe20000041884 */
[-CC-:B------:R-:W-:Y:S02]  /*21290*/  FFMA.FTZ R187, R194, R173.reuse, -R172.reuse ;  /* 0x000000adc2bb7223 */ /* 0x180fe400000108ac */
[-CC-:B------:R-:W-:Y:S02]  /*212a0*/  FFMA.FTZ R186, R195, R173.reuse, -R172.reuse ;  /* 0x000000adc3ba7223 */ /* 0x180fe400000108ac */
[-C--:B------:R-:W-:Y:S01]  /*212b0*/  FFMA.FTZ R188, R193, R173.reuse, -R172 ;  /* 0x000000adc1bc7223 */ /* 0x080fe200000108ac */
[----:B------:R-:W-:Y:S01]  /*212c0*/  MUFU.EX2 R179, R179 ;  /* 0x000000b300b37308 */ /* 0x000fe20000000800 */
[-CC-:B------:R-:W-:Y:S01]  /*212d0*/  FFMA.FTZ R191, R192, R173.reuse, -R178.reuse ;  /* 0x000000adc0bf7223 */ /* 0x180fe200000108b2 */
[----:B------:R-:W-:Y:S01]  /*212e0*/  HMMA.16816.F32.BF16 R136, R4, R18, R136 ;  /* 0x000000120488723c */ /* 0x000fe20000041888 */
[----:B------:R-:W3:Y:S01]  /*212f0*/  LDSM.16.MT88.4 R16, [R222+0x10800] ;  /* 0x01080000de10783b */ /* 0x000ee20000004200 */
[----:B------:R-:W-:-:S02]  /*21300*/  FFMA.FTZ R190, R26, R173, -R178 ;  /* 0x000000ad1abe7223 */ /* 0x000fc400000108b2 */
[-C--:B------:R-:W-:Y:S02]  /*21310*/  FFMA.FTZ R192, R27, R173.reuse, -R178 ;  /* 0x000000ad1bc07223 */ /* 0x080fe400000108b2 */
[----:B------:R-:W5:Y:S01]  /*21320*/  MUFU.EX2 R180, R180 ;  /* 0x000000b400b47308 */ /* 0x000f620000000800 */
[-CC-:B------:R-:W-:Y:S01]  /*21330*/  FFMA.FTZ R193, R25, R173.reuse, -R172.reuse ;  /* 0x000000ad19c17223 */ /* 0x180fe200000108ac */
[C---:B--2---:R-:W-:Y:S01]  /*21340*/  HMMA.16816.F32.BF16 R140, R4.reuse, R12, R140 ;  /* 0x0000000c048c723c */ /* 0x044fe2000004188c */
[-C--:B------:R-:W-:Y:S02]  /*21350*/  FFMA.FTZ R194, R24, R173.reuse, -R172 ;  /* 0x000000ad18c27223 */ /* 0x080fe400000108ac */
[----:B------:R-:W-:Y:S01]  /*21360*/  LDSM.16.MT88.4 R24, [R224+0x11000] ;  /* 0x01100000e018783b */ /* 0x000fe20000004200 */
[-C--:B------:R-:W-:Y:S02]  /*21370*/  FFMA.FTZ R189, R189, R173.reuse, -R178 ;  /* 0x000000adbdbd7223 */ /* 0x080fe400000108b2 */
[----:B------:R-:W2:Y:S01]  /*21380*/  MUFU.EX2 R181, R181 ;  /* 0x000000b500b57308 */ /* 0x000ea20000000800 */
[-CC-:B------:R-:W-:Y:S01]  /*21390*/  FFMA.FTZ R195, R30, R173.reuse, -R172.reuse ;  /* 0x000000ad1ec37223 */ /* 0x180fe200000108ac */
[----:B------:R-:W-:Y:S01]  /*213a0*/  HMMA.16816.F32.BF16 R152, R4, R14, R152 ;  /* 0x0000000e0498723c */ /* 0x000fe20000041898 */
[----:B------:R-:W3:Y:S01]  /*213b0*/  LDSM.16.MT88.4 R12, [R221+0x10800] ;  /* 0x01080000dd0c783b */ /* 0x000ee20000004200 */
[----:B------:R-:W-:-:S02]  /*213c0*/  FFMA.FTZ R196, R31, R173, -R172 ;  /* 0x000000ad1fc47223 */ /* 0x000fc400000108ac */
[-CC-:B------:R-:W-:Y:S02]  /*213d0*/  FFMA.FTZ R197, R29, R173.reuse, -R178.reuse ;  /* 0x000000ad1dc57223 */ /* 0x180fe400000108b2 */
[----:B------:R-:W-:Y:S01]  /*213e0*/  MUFU.EX2 R183, R183 ;  /* 0x000000b700b77308 */ /* 0x000fe20000000800 */
[-CC-:B------:R-:W-:Y:S01]  /*213f0*/  FFMA.FTZ R198, R28, R173.reuse, -R178.reuse ;  /* 0x000000ad1cc67223 */ /* 0x180fe200000108b2 */
[C---:B-1----:R-:W-:Y:S01]  /*21400*/  HMMA.16816.F32.BF16 R148, R4.reuse, R8, R148 ;  /* 0x000000080494723c */ /* 0x042fe20000041894 */
[----:B------:R-:W-:Y:S01]  /*21410*/  LDSM.16.MT88.4 R28, [R220+0x17000] ;  /* 0x01700000dc1c783b */ /* 0x000fe20000004200 */
[-CC-:B------:R-:W-:Y:S02]  /*21420*/  FFMA.FTZ R176, R176, R173.reuse, -R178.reuse ;  /* 0x000000adb0b07223 */ /* 0x180fe400000108b2 */
[-C--:B------:R-:W-:Y:S02]  /*21430*/  FFMA.FTZ R177, R177, R173.reuse, -R178 ;  /* 0x000000adb1b17223 */ /* 0x080fe400000108b2 */
[----:B------:R-:W1:Y:S01]  /*21440*/  MUFU.EX2 R187, R187 ;  /* 0x000000bb00bb7308 */ /* 0x000e620000000800 */
[-CC-:B------:R-:W-:Y:S01]  /*21450*/  FFMA.FTZ R175, R175, R173.reuse, -R172.reuse ;  /* 0x000000adafaf7223 */ /* 0x180fe200000108ac */
[----:B------:R-:W-:Y:S01]  /*21460*/  HMMA.16816.F32.BF16 R144, R4, R10, R144 ;  /* 0x0000000a0490723c */ /* 0x000fe20000041890 */
[----:B------:R-:W3:Y:S01]  /*21470*/  LDSM.16.MT88.4 R8, [R220+0x10800] ;  /* 0x01080000dc08783b */ /* 0x000ee20000004200 */
[----:B------:R-:W-:-:S02]  /*21480*/  FFMA.FTZ R174, R174, R173, -R172 ;  /* 0x000000adaeae7223 */ /* 0x000fc400000108ac */
[--C-:B------:R-:W-:Y:S02]  /*21490*/  FFMA.FTZ R170, R170, R173, -R172.reuse ;  /* 0x000000adaaaa7223 */ /* 0x100fe400000108ac */
[----:B------:R-:W-:Y:S01]  /*214a0*/  MUFU.EX2 R186, R186 ;  /* 0x000000ba00ba7308 */ /* 0x000fe20000000800 */
[----:B-----5:R-:W-:Y:S01]  /*214b0*/  F2FP.BF16.PACK_AB R4, R180, R179 ;  /* 0x000000b3b404723e */ /* 0x020fe200000010ff */
[----:B------:R-:W-:Y:S01]  /*214c0*/  FFMA.FTZ R171, R171, R173, -R172 ;  /* 0x000000adabab7223 */ /* 0x000fe200000108ac */
[----:B--2---:R-:W-:Y:S01]  /*214d0*/  F2FP.BF16.PACK_AB R6, R182, R181 ;  /* 0x000000b5b606723e */ /* 0x004fe200000010ff */
[----:B------:R-:W-:Y:S02]  /*214e0*/  FFMA.FTZ R166, R249, R169, R166 ;  /* 0x000000a9f9a67223 */ /* 0x000fe400000100a6 */
[----:B------:R-:W-:Y:S01]  /*214f0*/  FFMA.FTZ R32, R248, R164, R32 ;  /* 0x000000a4f8207223 */ /* 0x000fe20000010020 */
[----:B------:R-:W-:Y:S01]  /*21500*/  MOV R164, R167 ;  /* 0x000000a700a47202 */ /* 0x000fe20000000f00 */
[----:B------:R-:W2:Y:S01]  /*21510*/  MUFU.EX2 R188, R188 ;  /* 0x000000bc00bc7308 */ /* 0x000ea20000000800 */
[----:B-1----:R-:W-:Y:S01]  /*21520*/  F2FP.BF16.PACK_AB R5, R187, R183 ;  /* 0x000000b7bb05723e */ /* 0x002fe200000010ff */
[----:B------:R-:W-:-:S02]  /*21530*/  FADD.FTZ R35, R35, R166 ;  /* 0x000000a623237221 */ /* 0x000fc40000010000 */
[----:B------:R-:W-:Y:S02]  /*21540*/  FADD.FTZ R3, R3, R32 ;  /* 0x0000002003037221 */ /* 0x000fe40000010000 */
[----:B------:R-:W-:Y:S02]  /*21550*/  FADD.FTZ R35, R34, R35 ;  /* 0x0000002322237221 */ /* 0x000fe40000010000 */
[----:B------:R-:W1:Y:S01]  /*21560*/  MUFU.EX2 R190, R190 ;  /* 0x000000be00be7308 */ /* 0x000e620000000800 */
[----:B------:R-:W-:Y:S02]  /*21570*/  FADD.FTZ R3, R2, R3 ;  /* 0x0000000302037221 */ /* 0x000fe40000010000 */
[----:B------:R-:W-:Y:S02]  /*21580*/  FADD.FTZ R33, R33, R35 ;  /* 0x0000002321217221 */ /* 0x000fe40000010000 */
[----:B------:R-:W-:Y:S02]  /*21590*/  FADD.FTZ R165, R165, R3 ;  /* 0x00000003a5a57221 */ /* 0x000fe40000010000 */
[----:B------:R-:W-:Y:S01]  /*215a0*/  FADD.FTZ R33, R179, R33 ;  /* 0x00000021b3217221 */ /* 0x000fe20000010000 */
[----:B--2---:R-:W-:Y:S01]  /*215b0*/  F2FP.BF16.PACK_AB R7, R188, R186 ;  /* 0x000000babc07723e */ /* 0x004fe200000010ff */
[----:B------:R-:W-:Y:S01]  /*215c0*/  MUFU.EX2 R191, R191 ;  /* 0x000000bf00bf7308 */ /* 0x000fe20000000800 */
[----:B------:R-:W-:-:S02]  /*215d0*/  FADD.FTZ R165, R183, R165 ;  /* 0x000000a5b7a57221 */ /* 0x000fc40000010000 */
[----:B------:R-:W-:Y:S02]  /*215e0*/  FADD.FTZ R180, R180, R33 ;  /* 0x00000021b4b47221 */ /* 0x000fe40000010000 */
[----:B------:R-:W-:Y:S01]  /*215f0*/  FADD.FTZ R187, R187, R165 ;  /* 0x000000a5bbbb7221 */ /* 0x000fe20000010000 */
[C---:B----4-:R-:W-:Y:S01]  /*21600*/  HMMA.16816.F32.BF16 R160, R4.reuse, R20, R160 ;  /* 0x0000001404a0723c */ /* 0x050fe200000418a0 */
        /* <DEDUP_REMOVED lines=8> */
[----:B------:R-:W-:Y:S01]  /*21690*/  MUFU.EX2 R189, R189 ;  /* 0x000000bd00bd7308 */ /* 0x000fe20000000800 */
[----:B-1----:R-:W-:-:S05]  /*216a0*/  FADD.FTZ R182, R190, R182 ;  /* 0x000000b6beb67221 */ /* 0x002fca0000010000 */
[C---:B---3--:R-:W-:Y:S02]  /*216b0*/  HMMA.16816.F32.BF16 R36, R4.reuse, R16, R36 ;  /* 0x000000100424723c */ /* 0x048fe40000041824 */
[----:B------:R-:W1:Y:S06]  /*216c0*/  MUFU.EX2 R193, R193 ;  /* 0x000000c100c17308 */ /* 0x000e6c0000000800 */
[C---:B------:R-:W-:Y:S01]  /*216d0*/  HMMA.16816.F32.BF16 R40, R4.reuse, R18, R40 ;  /* 0x000000120428723c */ /* 0x040fe20000041828 */
[----:B------:R-:W3:Y:S01]  /*216e0*/  LDSM.16.MT88.4 R16, [R222+0x12800] ;  /* 0x01280000de10783b */ /* 0x000ee20000004200 */
[----:B------:R-:W4:Y:S06]  /*216f0*/  MUFU.EX2 R194, R194 ;  /* 0x000000c200c27308 */ /* 0x000f2c0000000800 */
[----:B------:R-:W-:Y:S02]  /*21700*/  HMMA.16816.F32.BF16 R44, R4, R12, R44 ;  /* 0x0000000c042c723c */ /* 0x000fe4000004182c */
[----:B------:R-:W-:Y:S01]  /*21710*/  MUFU.EX2 R195, R195 ;  /* 0x000000c300c37308 */ /* 0x000fe20000000800 */
[----:B-1----:R-:W-:-:S05]  /*21720*/  FADD.FTZ R188, R193, R188 ;  /* 0x000000bcc1bc7221 */ /* 0x002fca0000010000 */
[C---:B------:R-:W-:Y:S01]  /*21730*/  HMMA.16816.F32.BF16 R48, R4.reuse, R14, R48 ;  /* 0x0000000e0430723c */ /* 0x040fe20000041830 */
[----:B------:R-:W1:Y:S01]  /*21740*/  LDSM.16.MT88.4 R12, [R221+0x12800] ;  /* 0x01280000dd0c783b */ /* 0x000e620000004200 */
[----:B------:R-:W5:Y:S06]  /*21750*/  MUFU.EX2 R196, R196 ;  /* 0x000000c400c47308 */ /* 0x000f6c0000000800 */
[C---:B------:R-:W-:Y:S02]  /*21760*/  HMMA.16816.F32.BF16 R52, R4.reuse, R8, R52 ;  /* 0x000000080434723c */ /* 0x040fe40000041834 */
[----:B------:R-:W1:Y:S06]  /*21770*/  MUFU.EX2 R197, R197 ;  /* 0x000000c500c57308 */ /* 0x000e6c0000000800 */
[C---:B------:R-:W-:Y:S01]  /*21780*/  HMMA.16816.F32.BF16 R56, R4.reuse, R10, R56 ;  /* 0x0000000a0438723c */ /* 0x040fe20000041838 */
[----:B------:R-:W4:Y:S01]  /*21790*/  LDSM.16.MT88.4 R8, [R220+0x12800] ;  /* 0x01280000dc08783b */ /* 0x000f220000004200 */
[----:B------:R-:W-:Y:S06]  /*217a0*/  MUFU.EX2 R198, R198 ;  /* 0x000000c600c67308 */ /* 0x000fec0000000800 */
[C---:B--2---:R-:W-:Y:S02]  /*217b0*/  HMMA.16816.F32.BF16 R60, R4.reuse, R20, R60 ;  /* 0x00000014043c723c */ /* 0x044fe4000004183c */
[----:B------:R-:W-:Y:S06]  /*217c0*/  MUFU.EX2 R176, R176 ;  /* 0x000000b000b07308 */ /* 0x000fec0000000800 */
[C---:B------:R-:W-:Y:S01]  /*217d0*/  HMMA.16816.F32.BF16 R64, R4.reuse, R22, R64 ;  /* 0x000000160440723c */ /* 0x040fe20000041840 */
[----:B------:R-:W2:Y:S01]  /*217e0*/  LDSM.16.MT88.4 R20, [R224+0x14800] ;  /* 0x01480000e014783b */ /* 0x000ea20000004200 */
[----:B------:R-:W-:Y:S06]  /*217f0*/  MUFU.EX2 R177, R177 ;  /* 0x000000b100b17308 */ /* 0x000fec0000000800 */
[C---:B---3--:R-:W-:Y:S02]  /*21800*/  HMMA.16816.F32.BF16 R68, R4.reuse, R16, R68 ;  /* 0x000000100444723c */ /* 0x048fe40000041844 */
[----:B------:R-:W3:Y:S06]  /*21810*/  MUFU.EX2 R175, R175 ;  /* 0x000000af00af7308 */ /* 0x000eec0000000800 */
[C---:B------:R-:W-:Y:S01]  /*21820*/  HMMA.16816.F32.BF16 R72, R4.reuse, R18, R72 ;  /* 0x000000120448723c */ /* 0x040fe20000041848 */
[----:B------:R-:W3:Y:S01]  /*21830*/  LDSM.16.MT88.4 R16, [R222+0x14800] ;  /* 0x01480000de10783b */ /* 0x000ee20000004200 */
[----:B------:R-:W2:Y:S06]  /*21840*/  MUFU.EX2 R174, R174 ;  /* 0x000000ae00ae7308 */ /* 0x000eac0000000800 */
[C---:B-1----:R-:W-:Y:S02]  /*21850*/  HMMA.16816.F32.BF16 R76, R4.reuse, R12, R76 ;  /* 0x0000000c044c723c */ /* 0x042fe4000004184c */
[----:B------:R-:W1:Y:S06]  /*21860*/  MUFU.EX2 R170, R170 ;  /* 0x000000aa00aa7308 */ /* 0x000e6c0000000800 */
[C---:B------:R-:W-:Y:S01]  /*21870*/  HMMA.16816.F32.BF16 R80, R4.reuse, R14, R80 ;  /* 0x0000000e0450723c */ /* 0x040fe20000041850 */
[----:B------:R-:W1:Y:S01]  /*21880*/  LDSM.16.MT88.4 R12, [R221+0x14800] ;  /* 0x01480000dd0c783b */ /* 0x000e620000004200 */
[----:B------:R-:W1:Y:S06]  /*21890*/  MUFU.EX2 R171, R171 ;  /* 0x000000ab00ab7308 */ /* 0x000e6c0000000800 */
        /* <DEDUP_REMOVED lines=25> */
[----:B------:R-:W-:Y:S01]  /*21a30*/  HMMA.16816.F32.BF16 R144, R4, R10, R144 ;  /* 0x0000000a0490723c */ /* 0x000fe20000041890 */
[----:B------:R-:W3:Y:S06]  /*21a40*/  LDSM.16.MT88.4 R8, [R220+0x11000] ;  /* 0x01100000dc08783b */ /* 0x000eec0000004200 */
[C---:B------:R-:W-:Y:S01]  /*21a50*/  F2FP.BF16.PACK_AB R4, R191.reuse, R190 ;  /* 0x000000bebf04723e */ /* 0x040fe200000010ff */
[----:B------:R-:W-:Y:S01]  /*21a60*/  FADD.FTZ R191, R191, R182 ;  /* 0x000000b6bfbf7221 */ /* 0x000fe20000010000 */
[C---:B------:R-:W-:Y:S01]  /*21a70*/  F2FP.BF16.PACK_AB R5, R194.reuse, R193 ;  /* 0x000000c1c205723e */ /* 0x040fe200000010ff */
[----:B------:R-:W-:Y:S01]  /*21a80*/  FADD.FTZ R194, R194, R188 ;  /* 0x000000bcc2c27221 */ /* 0x000fe20000010000 */
[----:B------:R-:W-:Y:S01]  /*21a90*/  F2FP.BF16.PACK_AB R6, R189, R192 ;  /* 0x000000c0bd06723e */ /* 0x000fe200000010ff */
[----:B------:R-:W-:Y:S01]  /*21aa0*/  FADD.FTZ R191, R192, R191 ;  /* 0x000000bfc0bf7221 */ /* 0x000fe20000010000 */
[----:B-----5:R-:W-:Y:S01]  /*21ab0*/  F2FP.BF16.PACK_AB R7, R196, R195 ;  /* 0x000000c3c407723e */ /* 0x020fe200000010ff */
[----:B------:R-:W-:-:S02]  /*21ac0*/  FADD.FTZ R194, R195, R194 ;  /* 0x000000c2c3c27221 */ /* 0x000fc40000010000 */
[----:B------:R-:W-:Y:S02]  /*21ad0*/  FADD.FTZ R189, R189, R191 ;  /* 0x000000bfbdbd7221 */ /* 0x000fe40000010000 */
[----:B------:R-:W-:Y:S02]  /*21ae0*/  FADD.FTZ R196, R196, R194 ;  /* 0x000000c2c4c47221 */ /* 0x000fe40000010000 */
[C---:B------:R-:W-:Y:S01]  /*21af0*/  HMMA.16816.F32.BF16 R160, R4.reuse, R24, R160 ;  /* 0x0000001804a0723c */ /* 0x040fe200000418a0 */
[----:B------:R-:W-:Y:S02]  /*21b00*/  FADD.FTZ R189, R197, R189 ;  /* 0x000000bdc5bd7221 */ /* 0x000fe40000010000 */
[----:B------:R-:W-:Y:S02]  /*21b10*/  FADD.FTZ R196, R175, R196 ;  /* 0x000000c4afc47221 */ /* 0x000fe40000010000 */
[----:B------:R-:W-:Y:S02]  /*21b20*/  FADD.FTZ R189, R198, R189 ;  /* 0x000000bdc6bd7221 */ /* 0x000fe40000010000 */
[----:B------:R-:W-:Y:S01]  /*21b30*/  FADD.FTZ R196, R174, R196 ;  /* 0x000000c4aec47221 */ /* 0x000fe20000010000 */
[----:B------:R-:W-:Y:S01]  /*21b40*/  HMMA.16816.F32.BF16 R156, R4, R26, R156 ;  /* 0x0000001a049c723c */ /* 0x000fe2000004189c */
[----:B------:R-:W4:Y:S01]  /*21b50*/  LDSM.16.MT88.4 R24, [R222+0x13000] ;  /* 0x01300000de18783b */ /* 0x000f220000004200 */
[----:B------:R-:W-:-:S02]  /*21b60*/  FADD.FTZ R189, R176, R189 ;  /* 0x000000bdb0bd7221 */ /* 0x000fc40000010000 */
[----:B------:R-:W-:Y:S02]  /*21b70*/  FADD.FTZ R196, R170, R196 ;  /* 0x000000c4aac47221 */ /* 0x000fe40000010000 */
[----:B------:R-:W-:Y:S02]  /*21b80*/  FADD.FTZ R249, R177, R189 ;  /* 0x000000bdb1f97221 */ /* 0x000fe40000010000 */
[----:B--2---:R-:W-:Y:S01]  /*21b90*/  HMMA.16816.F32.BF16 R36, R4, R20, R36 ;  /* 0x000000140424723c */ /* 0x004fe20000041824 */
[----:B------:R-:W-:-:S07]  /*21ba0*/  FADD.FTZ R248, R171, R196 ;  /* 0x000000c4abf87221 */ /* 0x000fce0000010000 */
[C---:B------:R-:W-:Y:S01]  /*21bb0*/  HMMA.16816.F32.BF16 R40, R4.reuse, R22, R40 ;  /* 0x000000160428723c */ /* 0x040fe20000041828 */
[----:B------:R-:W-:Y:S07]  /*21bc0*/  LDSM.16.MT88.4 R20, [R224+0x15000] ;  /* 0x01500000e014783b */ /* 0x000fee0000004200 */
[C---:B-1----:R-:W-:Y:S08]  /*21bd0*/  HMMA.16816.F32.BF16 R44, R4.reuse, R12, R44 ;  /* 0x0000000c042c723c */ /* 0x042ff0000004182c */
        /* <DEDUP_REMOVED lines=28> */
[----:B------:R-:W-:Y:S07]  /*21da0*/  LDSM.16.MT88.4 R12, [R220+0x11800] ;  /* 0x01180000dc0c783b */ /* 0x000fee0000004200 */
[C---:B--2---:R-:W-:Y:S08]  /*21db0*/  HMMA.16816.F32.BF16 R124, R4.reuse, R8, R124 ;  /* 0x00000008047c723c */ /* 0x044ff0000004187c */
[C---:B------:R-:W-:Y:S01]  /*21dc0*/  HMMA.16816.F32.BF16 R128, R4.reuse, R10, R128 ;  /* 0x0000000a0480723c */ /* 0x040fe20000041880 */
[----:B------:R-:W-:Y:S07]  /*21dd0*/  LDSM.16.MT88.4 R8, [R221+0x11800] ;  /* 0x01180000dd08783b */ /* 0x000fee0000004200 */
[C---:B-----5:R-:W-:Y:S08]  /*21de0*/  HMMA.16816.F32.BF16 R132, R4.reuse, R20, R132 ;  /* 0x000000140484723c */ /* 0x060ff00000041884 */
[C---:B------:R-:W-:Y:S01]  /*21df0*/  HMMA.16816.F32.BF16 R136, R4.reuse, R22, R136 ;  /* 0x000000160488723c */ /* 0x040fe20000041888 */
[----:B------:R-:W1:Y:S07]  /*21e00*/  LDSM.16.MT88.4 R20, [R224+0x11800] ;  /* 0x01180000e014783b */ /* 0x000e6e0000004200 */
[C---:B---3--:R-:W-:Y:S08]  /*21e10*/  HMMA.16816.F32.BF16 R140, R4.reuse, R24, R140 ;  /* 0x00000018048c723c */ /* 0x048ff0000004188c */
        /* <DEDUP_REMOVED lines=40> */
[C---:B------:R-:W-:Y:S08]  /*220a0*/  HMMA.16816.F32.BF16 R64, R4.reuse, R30, R64 ;  /* 0x0000001e0440723c */ /* 0x040ff00000041840 */
[C---:B-1----:R-:W-:Y:S08]  /*220b0*/  HMMA.16816.F32.BF16 R116, R4.reuse, R20, R116 ;  /* 0x000000140474723c */ /* 0x042ff00000041874 */
[C---:B------:R-:W-:Y:S08]  /*220c0*/  HMMA.16816.F32.BF16 R120, R4.reuse, R22, R120 ;  /* 0x000000160478723c */ /* 0x040ff00000041878 */
[C---:B---3--:R-:W-:Y:S08]  /*220d0*/  HMMA.16816.F32.BF16 R124, R4.reuse, R16, R124 ;  /* 0x00000010047c723c */ /* 0x048ff0000004187c */
[C---:B------:R-:W-:Y:S08]  /*220e0*/  HMMA.16816.F32.BF16 R128, R4.reuse, R18, R128 ;  /* 0x000000120480723c */ /* 0x040ff00000041880 */
[C---:B----4-:R-:W-:Y:S08]  /*220f0*/  HMMA.16816.F32.BF16 R132, R4.reuse, R8, R132 ;  /* 0x000000080484723c */ /* 0x050ff00000041884 */
[C---:B------:R-:W-:Y:S08]  /*22100*/  HMMA.16816.F32.BF16 R136, R4.reuse, R10, R136 ;  /* 0x0000000a0488723c */ /* 0x040ff00000041888 */
[C---:B--2---:R-:W-:Y:S08]  /*22110*/  HMMA.16816.F32.BF16 R140, R4.reuse, R24, R140 ;  /* 0x00000018048c723c */ /* 0x044ff0000004188c */
[C---:B------:R-:W-:Y:S08]  /*22120*/  HMMA.16816.F32.BF16 R152, R4.reuse, R26, R152 ;  /* 0x0000001a0498723c */ /* 0x040ff00000041898 */
[C---:B-----5:R-:W-:Y:S08]  /*22130*/  HMMA.16816.F32.BF16 R148, R4.reuse, R12, R148 ;  /* 0x0000000c0494723c */ /* 0x060ff00000041894 */
[----:B------:R-:W-:Y:S08]  /*22140*/  HMMA.16816.F32.BF16 R144, R4, R14, R144 ;  /* 0x0000000e0490723c */ /* 0x000ff00000041890 */
.L_x_3229:
[----:B------:R-:W-:-:S13]  /*22150*/  ISETP.GE.AND P0, PT, R246, 0x1, PT ;  /* 0x00000001f600780c */ /* 0x000fda0003f06270 */
[----:B------:R-:W-:Y:S05]  /*22160*/  @!P0 BRA `(.L_x_3238) ;  /* 0x0000490000008947 */ /* 0x000fea0003800000 */
[----:B------:R-:W-:Y:S02]  /*22170*/  MOV R2, R164 ;  /* 0x000000a400027202 */ /* 0x000fe40000000f00 */
[----:B------:R-:W-:Y:S02]  /*22180*/  MOV R3, R165 ;  /* 0x000000a500037202 */ /* 0x000fe40000000f00 */
.L_x_3247:
        /* <DEDUP_REMOVED lines=52> */
[----:B------:R-:W-:Y:S01]  /*224d0*/  SEL R10, R4, R10, !P1 ;  /* 0x0000000a040a7207 */ /* 0x000fe20004800000 */
[----:B------:R-:W2:Y:S01]  /*224e0*/  LD.E.64 R8, [R166.64+0x40] ;  /* 0x00004004a6087980 */ /* 0x000ea2000c101b00 */
[-C--:B------:R-:W-:Y:S02]  /*224f0*/  LEA R4, P1, R6, R244.reuse, 0x2 ;  /* 0x000000f406047211 */ /* 0x080fe400078210ff */
[----:B------:R-:W-:Y:S02]  /*22500*/  LEA R12, P0, R10, R244, 0x2 ;  /* 0x000000f40a0c7211 */ /* 0x000fe400078010ff */
[-C--:B------:R-:W-:Y:S01]  /*22510*/  LEA.HI.X.SX32 R5, R6, R245.reuse, 0x2, P1 ;  /* 0x000000f506057211 */ /* 0x080fe200008f16ff */
[C---:B------:R-:W-:Y:S01]  /*22520*/  IMAD.IADD R6, R10.reuse, 0x1, -R6 ;  /* 0x000000010a067824 */ /* 0x040fe200078e0a06 */
[----:B------:R-:W-:Y:S03]  /*22530*/  LEA.HI.X.SX32 R13, R10, R245, 0x2, P0 ;  /* 0x000000f50a0d7211 */ /* 0x000fe600000f16ff */
[----:B------:R-:W-:Y:S01]  /*22540*/  IMAD R11, R11, R6, -0x40 ;  /* 0xffffffc00b0b7424 */ /* 0x000fe200078e0206 */
[----:B------:R1:W3:Y:S04]  /*22550*/  LD.E R4, [R4.64] ;  /* 0x0000000404047980 */ /* 0x0002e8000c101900 */
[----:B------:R-:W-:Y:S01]  /*22560*/  SHF.R.S32.HI R7, RZ, 0x1f, R11 ;  /* 0x0000001fff077819 */ /* 0x000fe2000001140b */
[----:B-1----:R1:W3:Y:S04]  /*22570*/  LD.E R5, [R12.64] ;  /* 0x000000040c057980 */ /* 0x0022e8000c101900 */
[----:B-1----:R-:W4:Y:S01]  /*22580*/  LD.E.64 R12, [R166.64+0x28] ;  /* 0x00002804a60c7980 */ /* 0x002f22000c101b00 */
[-C--:B--2---:R-:W-:Y:S02]  /*22590*/  IMAD R6, R9, R11.reuse, RZ ;  /* 0x0000000b09067224 */ /* 0x084fe400078e02ff */
[C---:B------:R-:W-:Y:S04]  /*225a0*/  IMAD.WIDE.U32 R10, R8.reuse, R11, RZ ;  /* 0x0000000b080a7225 */ /* 0x040fe800078e00ff */
[----:B------:R-:W-:Y:S02]  /*225b0*/  IMAD R6, R8, R7, R6 ;  /* 0x0000000708067224 */ /* 0x000fe400078e0206 */
[----:B------:R-:W-:Y:S02]  /*225c0*/  IMAD.MOV.U32 R8, RZ, RZ, R10 ;  /* 0x000000ffff087224 */ /* 0x000fe400078e000a */
[----:B------:R-:W-:Y:S02]  /*225d0*/  IMAD.IADD R9, R11, 0x1, R6 ;  /* 0x000000010b097824 */ /* 0x000fe400078e0206 */
[----:B---3--:R-:W-:Y:S05]  /*225e0*/  IMAD.IADD R4, R4, 0x1, -R5 ;  /* 0x0000000104047824 */ /* 0x008fea00078e0a05 */
[----:B------:R-:W-:Y:S01]  /*225f0*/  SHF.R.S32.HI R6, RZ, 0x1f, R4 ;  /* 0x0000001fff067819 */ /* 0x000fe20000011404 */
[----:B----4-:R-:W-:Y:S02]  /*22600*/  IMAD R5, R13, R4, RZ ;  /* 0x000000040d057224 */ /* 0x010fe400078e02ff */
[----:B------:R-:W-:Y:S04]  /*22610*/  IMAD.WIDE.U32 R8, R4, R12, R8 ;  /* 0x0000000c04087225 */ /* 0x000fe800078e0008 */
[----:B------:R-:W-:Y:S04]  /*22620*/  IMAD R5, R12, R6, R5 ;  /* 0x000000060c057224 */ /* 0x000fe800078e0205 */
[----:B------:R-:W-:Y:S01]  /*22630*/  IMAD.IADD R4, R9, 0x1, R5 ;  /* 0x0000000109047824 */ /* 0x000fe200078e0205 */
[----:B------:R-:W-:-:S05]  /*22640*/  BRA `(.L_x_3241) ;  /* 0x0000004000007947 */ /* 0x000fca0003800000 */
.L_x_3240:
[----:B------:R-:W-:Y:S02]  /*22650*/  ULDC.64 UR4, c[0x0][0x118] ;  /* 0x0000460000047ab9 */ /* 0x000fe40000000a00 */
[----:B------:R-:W2:Y:S02]  /*22660*/  LD.E R8, [R166.64+0x40] ;  /* 0x00004004a6087980 */ /* 0x000ea4000c101900 */
[----:B--2---:R-:W-:Y:S04]  /*22670*/  LEA R8, -R8, RZ, 0x6 ;  /* 0x000000ff08087211 */ /* 0x004fe800078e31ff */
[----:B------:R-:W-:Y:S02]  /*22680*/  SHF.R.S32.HI R4, RZ, 0x1f, R8 ;  /* 0x0000001fff047819 */ /* 0x000fe40000011408 */
.L_x_3241:
[----:B------:R-:W-:Y:S05]  /*22690*/  BSYNC B0 ;  /* 0x0000000000007941 */ /* 0x000fea0003800000 */
.L_x_3239:
[C---:B------:R-:W-:Y:S01]  /*226a0*/  LOP3.LUT P6, RZ, R247.reuse, 0x1, RZ, 0xc0, !PT ;  /* 0x00000001f7ff7812 */ /* 0x040fe200078cc0ff */
[----:B------:R-:W-:Y:S01]  /*226b0*/  ULDC.64 UR4, c[0x0][0x118] ;  /* 0x0000460000047ab9 */ /* 0x000fe20000000a00 */
[C---:B------:R-:W-:Y:S01]  /*226c0*/  LEA R164, P0, R8.reuse, R185, 0x1 ;  /* 0x000000b908a47211 */ /* 0x040fe200078008ff */
[----:B------:R-:W-:Y:S01]  /*226d0*/  BSSY B1, `(.L_x_3242) ;  /* 0x000020a000017945 */ /* 0x000fe20003800000 */
[C---:B------:R-:W-:Y:S02]  /*226e0*/  LOP3.LUT P5, RZ, R247.reuse, 0x2, RZ, 0xc0, !PT ;  /* 0x00000002f7ff7812 */ /* 0x040fe400078ac0ff */
[CC--:B------:R-:W-:Y:S02]  /*226f0*/  LEA.HI.X R165, R8.reuse, R184.reuse, R4, 0x1, P0 ;  /* 0x000000b808a57211 */ /* 0x0c0fe400000f0c04 */
        /* <DEDUP_REMOVED lines=43> */
[C---:B------:R-:W-:Y:S02]  /*229b0*/  @P3 LEA R18, P0, R5.reuse, R185, 0x1 ;  /* 0x000000b905123211 */ /* 0x040fe400078008ff */
[CCC-:B------:R-:W-:Y:S01]  /*229c0*/  @P4 LEA.HI.X R21, R5.reuse, R184.reuse, R4.reuse, 0x1, P1 ;  /* 0x000000b805154211 */ /* 0x1c0fe200008f0c04 */
        /* <DEDUP_REMOVED lines=26> */
[----:B------:R-:W-:Y:S01]  /*22b70*/  ISETP.GE.AND P0, PT, R246, 0x2, PT ;  /* 0x00000002f600780c */ /* 0x000fe20003f06270 */
        /* <DEDUP_REMOVED lines=43> */
[----:B--2---:R-:W3:Y:S04]  /*22e30*/  LDSM.16.M88.4 R16, [R229+0x8800] ;  /* 0x00880000e510783b */ /* 0x004ee80000000200 */
[----:B-1----:R-:W5:Y:S04]  /*22e40*/  LDSM.16.M88.4 R24, [R229+0x9000] ;  /* 0x00900000e518783b */ /* 0x002f680000000200 */
[----:B------:R-:W0:Y:S04]  /*22e50*/  LDGDEPBAR ;  /* 0x00000000000079af */ /* 0x000e280000000000 */
[----:B------:R-:W1:Y:S04]  /*22e60*/  LDSM.16.M88.4 R168, [R229+0x9800] ;  /* 0x00980000e5a8783b */ /* 0x000e680000000200 */
[----:B------:R-:W-:Y:S04]  /*22e70*/  LDSM.16.M88.4 R172, [R228] ;  /* 0x00000000e4ac783b */ /* 0x000fe80000000200 */
[----:B------:R-:W2:Y:S04]  /*22e80*/  LDSM.16.M88.4 R176, [R227] ;  /* 0x00000000e3b0783b */ /* 0x000ea80000000200 */
[----:B------:R-:W1:Y:S04]  /*22e90*/  LDSM.16.M88.4 R180, [R219] ;  /* 0x00000000dbb4783b */ /* 0x000e680000000200 */
[----:B------:R-:W1:Y:S04]  /*22ea0*/  LDSM.16.M88.4 R184, [R218] ;  /* 0x00000000dab8783b */ /* 0x000e680000000200 */
[----:B------:R-:W1:Y:S01]  /*22eb0*/  LDSM.16.M88.4 R188, [R217] ;  /* 0x00000000d9bc783b */ /* 0x000e620000000200 */
[C---:B----4-:R-:W-:Y:S03]  /*22ec0*/  HMMA.16816.F32.BF16 R4, R32.reuse, R8, RZ ;  /* 0x000000082004723c */ /* 0x050fe600000418ff */
[----:B------:R-:W-:Y:S04]  /*22ed0*/  LDSM.16.M88.4 R192, [R226] ;  /* 0x00000000e2c0783b */ /* 0x000fe80000000200 */
[----:B------:R-:W4:Y:S01]  /*22ee0*/  LDSM.16.M88.4 R196, [R223+0x8000] ;  /* 0x00800000dfc4783b */ /* 0x000f220000000200 */
[C---:B------:R-:W-:Y:S03]  /*22ef0*/  HMMA.16816.F32.BF16 R8, R32.reuse, R10, RZ ;  /* 0x0000000a2008723c */ /* 0x040fe600000418ff */
[----:B------:R-:W2:Y:S05]  /*22f00*/  LDSM.16.M88.4 R200, [R223+0x8800] ;  /* 0x00880000dfc8783b */ /* 0x000eaa0000000200 */
[C---:B---3--:R-:W-:Y:S08]  /*22f10*/  HMMA.16816.F32.BF16 R12, R32.reuse, R16, RZ ;  /* 0x00000010200c723c */ /* 0x048ff000000418ff */
[C---:B------:R-:W-:Y:S08]  /*22f20*/  HMMA.16816.F32.BF16 R16, R32.reuse, R18, RZ ;  /* 0x000000122010723c */ /* 0x040ff000000418ff */
[C---:B-----5:R-:W-:Y:S08]  /*22f30*/  HMMA.16816.F32.BF16 R20, R32.reuse, R24, RZ ;  /* 0x000000182014723c */ /* 0x060ff000000418ff */
[C---:B------:R-:W-:Y:S08]  /*22f40*/  HMMA.16816.F32.BF16 R24, R32.reuse, R26, RZ ;  /* 0x0000001a2018723c */ /* 0x040ff000000418ff */
[C---:B-1----:R-:W-:Y:S08]  /*22f50*/  HMMA.16816.F32.BF16 R28, R32.reuse, R168, RZ ;  /* 0x000000a8201c723c */ /* 0x042ff000000418ff */
[----:B------:R-:W-:Y:S01]  /*22f60*/  HMMA.16816.F32.BF16 R32, R32, R170, RZ ;  /* 0x000000aa2020723c */ /* 0x000fe200000418ff */
        /* <DEDUP_REMOVED lines=8> */
[C---:B------:R-:W-:Y:S01]  /*22ff0*/  HMMA.16816.F32.BF16 R24, R172.reuse, R186, R24 ;  /* 0x000000baac18723c */ /* 0x040fe20000041818 */
[----:B------:R-:W3:Y:S07]  /*23000*/  LDSM.16.M88.4 R184, [R216] ;  /* 0x00000000d8b8783b */ /* 0x000eee0000000200 */
[C---:B------:R-:W-:Y:S08]  /*23010*/  HMMA.16816.F32.BF16 R28, R172.reuse, R188, R28 ;  /* 0x000000bcac1c723c */ /* 0x040ff0000004181c */
[----:B------:R-:W-:Y:S01]  /*23020*/  HMMA.16816.F32.BF16 R32, R172, R190, R32 ;  /* 0x000000beac20723c */ /* 0x000fe20000041820 */
[----:B------:R-:W5:Y:S04]  /*23030*/  LDSM.16.M88.4 R172, [R216+0x800] ;  /* 0x00080000d8ac783b */ /* 0x000f680000000200 */
        /* <DEDUP_REMOVED lines=12> */
[----:B------:R-:W2:Y:S04]  /*23100*/  LDSM.16.M88.4 R176, [R229+0xa800] ;  /* 0x00a80000e5b0783b */ /* 0x000ea80000000200 */
[----:B------:R-:W4:Y:S03]  /*23110*/  LDSM.16.M88.4 R192, [R229+0xb000] ;  /* 0x00b00000e5c0783b */ /* 0x000f260000000200 */
[C---:B---3--:R-:W-:Y:S08]  /*23120*/  HMMA.16816.F32.BF16 R4, R180.reuse, R184, R4 ;  /* 0x000000b8b404723c */ /* 0x048ff00000041804 */
[C---:B------:R-:W-:Y:S01]  /*23130*/  HMMA.16816.F32.BF16 R8, R180.reuse, R186, R8 ;  /* 0x000000bab408723c */ /* 0x040fe20000041808 */
[----:B------:R-:W3:Y:S07]  /*23140*/  LDSM.16.M88.4 R184, [R229+0xb800] ;  /* 0x00b80000e5b8783b */ /* 0x000eee0000000200 */
[C---:B-----5:R-:W-:Y:S08]  /*23150*/  HMMA.16816.F32.BF16 R12, R180.reuse, R172, R12 ;  /* 0x000000acb40c723c */ /* 0x060ff0000004180c */
[C---:B------:R-:W-:Y:S01]  /*23160*/  HMMA.16816.F32.BF16 R16, R180.reuse, R174, R16 ;  /* 0x000000aeb410723c */ /* 0x040fe20000041810 */
[----:B------:R-:W-:Y:S07]  /*23170*/  LDSM.16.M88.4 R172, [R215] ;  /* 0x00000000d7ac783b */ /* 0x000fee0000000200 */
[C---:B------:R-:W-:Y:S08]  /*23180*/  HMMA.16816.F32.BF16 R20, R180.reuse, R188, R20 ;  /* 0x000000bcb414723c */ /* 0x040ff00000041814 */
[C---:B------:R-:W-:Y:S01]  /*23190*/  HMMA.16816.F32.BF16 R24, R180.reuse, R190, R24 ;  /* 0x000000beb418723c */ /* 0x040fe20000041818 */
[----:B------:R-:W-:Y:S07]  /*231a0*/  LDSM.16.M88.4 R188, [R213] ;  /* 0x00000000d5bc783b */ /* 0x000fee0000000200 */
[C---:B-1----:R-:W-:Y:S08]  /*231b0*/  HMMA.16816.F32.BF16 R28, R180.reuse, R168, R28 ;  /* 0x000000a8b41c723c */ /* 0x042ff0000004181c */
[----:B------:R-:W-:Y:S01]  /*231c0*/  HMMA.16816.F32.BF16 R32, R180, R170, R32 ;  /* 0x000000aab420723c */ /* 0x000fe20000041820 */
[----:B------:R-:W1:Y:S04]  /*231d0*/  LDSM.16.M88.4 R168, [R228+0x2000] ;  /* 0x00200000e4a8783b */ /* 0x000e680000000200 */
[----:B------:R-:W5:Y:S03]  /*231e0*/  LDSM.16.M88.4 R180, [R214] ;  /* 0x00000000d6b4783b */ /* 0x000f660000000200 */
[C---:B------:R-:W-:Y:S08]  /*231f0*/  HMMA.16816.F32.BF16 R4, R196.reuse, R200, R4 ;  /* 0x000000c8c404723c */ /* 0x040ff00000041804 */
[C---:B------:R-:W-:Y:S01]  /*23200*/  HMMA.16816.F32.BF16 R8, R196.reuse, R202, R8 ;  /* 0x000000cac408723c */ /* 0x040fe20000041808 */
[----:B------:R-:W1:Y:S07]  /*23210*/  LDSM.16.M88.4 R200, [R212] ;  /* 0x00000000d4c8783b */ /* 0x000e6e0000000200 */
        /* <DEDUP_REMOVED lines=15> */
[----:B------:R-:W-:Y:S07]  /*23310*/  LDSM.16.M88.4 R180, [R225+0x2000] ;  /* 0x00200000e1b4783b */ /* 0x000fee0000000200 */
[C---:B------:R-:W-:Y:S08]  /*23320*/  HMMA.16816.F32.BF16 R20, R168.reuse, R188, R20 ;  /* 0x000000bca814723c */ /* 0x040ff00000041814 */
[C---:B------:R-:W-:Y:S01]  /*23330*/  HMMA.16816.F32.BF16 R24, R168.reuse, R190, R24 ;  /* 0x000000bea818723c */ /* 0x040fe20000041818 */
[----:B------:R-:W5:Y:S07]  /*23340*/  LDSM.16.M88.4 R188, [R216+0x2000] ;  /* 0x00200000d8bc783b */ /* 0x000f6e0000000200 */
        /* <DEDUP_REMOVED lines=13> */
[C---:B-1----:R-:W-:Y:S08]  /*23420*/  HMMA.16816.F32.BF16 R28, R176.reuse, R172, R28 ;  /* 0x000000acb01c723c */ /* 0x042ff0000004181c */
[----:B------:R-:W-:Y:S01]  /*23430*/  HMMA.16816.F32.BF16 R32, R176, R174, R32 ;  /* 0x000000aeb020723c */ /* 0x000fe20000041820 */
[----:B------:R-:W-:Y:S04]  /*23440*/  LDSM.16.M88.4 R172, [R229+0xd000] ;  /* 0x00d00000e5ac783b */ /* 0x000fe80000000200 */
[----:B------:R-:W-:Y:S03]  /*23450*/  LDSM.16.M88.4 R176, [R229+0xd800] ;  /* 0x00d80000e5b0783b */ /* 0x000fe60000000200 */
[C---:B-----5:R-:W-:Y:S08]  /*23460*/  HMMA.16816.F32.BF16 R4, R180.reuse, R188, R4 ;  /* 0x000000bcb404723c */ /* 0x060ff00000041804 */
[C---:B------:R-:W-:Y:S01]  /*23470*/  HMMA.16816.F32.BF16 R8, R180.reuse, R190, R8 ;  /* 0x000000beb408723c */ /* 0x040fe20000041808 */
[----:B------:R-:W-:Y:S07]  /*23480*/  LDSM.16.M88.4 R188, [R228+0x4000] ;  /* 0x00400000e4bc783b */ /* 0x000fee0000000200 */
[C---:B------:R-:W-:Y:S08]  /*23490*/  HMMA.16816.F32.BF16 R12, R180.reuse, R168, R12 ;  /* 0x000000a8b40c723c */ /* 0x040ff0000004180c */
[C---:B------:R-:W-:Y:S01]  /*234a0*/  HMMA.16816.F32.BF16 R16, R180.reuse, R170, R16 ;  /* 0x000000aab410723c */ /* 0x040fe20000041810 */
[----:B------:R-:W1:Y:S07]  /*234b0*/  LDSM.16.M88.4 R168, [R229+0xc800] ;  /* 0x00c80000e5a8783b */ /* 0x000e6e0000000200 */
[C---:B------:R-:W-:Y:S08]  /*234c0*/  HMMA.16816.F32.BF16 R20, R180.reuse, R200, R20 ;  /* 0x000000c8b414723c */ /* 0x040ff00000041814 */
[C---:B------:R-:W-:Y:S01]  /*234d0*/  HMMA.16816.F32.BF16 R24, R180.reuse, R202, R24 ;  /* 0x000000cab418723c */ /* 0x040fe20000041818 */
[----:B------:R-:W4:Y:S07]  /*234e0*/  LDSM.16.M88.4 R200, [R211] ;  /* 0x00000000d3c8783b */ /* 0x000f2e0000000200 */
[C---:B--2---:R-:W-:Y:S08]  /*234f0*/  HMMA.16816.F32.BF16 R28, R180.reuse, R184, R28 ;  /* 0x000000b8b41c723c */ /* 0x044ff0000004181c */
[----:B------:R-:W-:Y:S01]  /*23500*/  HMMA.16816.F32.BF16 R32, R180, R186, R32 ;  /* 0x000000bab420723c */ /* 0x000fe20000041820 */
[----:B------:R-:W2:Y:S04]  /*23510*/  LDSM.16.M88.4 R180, [R210] ;  /* 0x00000000d2b4783b */ /* 0x000ea80000000200 */
[----:B------:R-:W5:Y:S03]  /*23520*/  LDSM.16.M88.4 R184, [R209] ;  /* 0x00000000d1b8783b */ /* 0x000f660000000200 */
[C---:B---3--:R-:W-:Y:S08]  /*23530*/  HMMA.16816.F32.BF16 R4, R192.reuse, R196, R4 ;  /* 0x000000c4c004723c */ /* 0x048ff00000041804 */
[C---:B------:R-:W-:Y:S01]  /*23540*/  HMMA.16816.F32.BF16 R8, R192.reuse, R198, R8 ;  /* 0x000000c6c008723c */ /* 0x040fe20000041808 */
[----:B------:R-:W3:Y:S07]  /*23550*/  LDSM.16.M88.4 R196, [R208] ;  /* 0x00000000d0c4783b */ /* 0x000eee0000000200 */
        /* <DEDUP_REMOVED lines=8> */
[----:B------:R-:W1:Y:S04]  /*235e0*/  LDSM.16.M88.4 R176, [R223+0xc800] ;  /* 0x00c80000dfb0783b */ /* 0x000e680000000200 */
[----:B------:R-:W1:Y:S03]  /*235f0*/  LDSM.16.M88.4 R192, [R223+0xd000] ;  /* 0x00d00000dfc0783b */ /* 0x000e660000000200 */
[C---:B----4-:R-:W-:Y:S08]  /*23600*/  HMMA.16816.F32.BF16 R4, R188.reuse, R200, R4 ;  /* 0x000000c8bc04723c */ /* 0x050ff00000041804 */
[C---:B------:R-:W-:Y:S01]  /*23610*/  HMMA.16816.F32.BF16 R8, R188.reuse, R202, R8 ;  /* 0x000000cabc08723c */ /* 0x040fe20000041808 */
[----:B------:R-:W4:Y:S07]  /*23620*/  LDSM.16.M88.4 R200, [R223+0xd800] ;  /* 0x00d80000dfc8783b */ /* 0x000f2e0000000200 */
[C---:B--2---:R-:W-:Y:S08]  /*23630*/  HMMA.16816.F32.BF16 R12, R188.reuse, R180, R12 ;  /* 0x000000b4bc0c723c */ /* 0x044ff0000004180c */
        /* <DEDUP_REMOVED lines=8> */
[----:B------:R-:W5:Y:S03]  /*236c0*/  LDSM.16.M88.4 R196, [R216+0x5000] ;  /* 0x00500000d8c4783b */ /* 0x000f660000000200 */
        /* <DEDUP_REMOVED lines=8> */
[----:B------:R-:W1:Y:S07]  /*23750*/  LDSM.16.M88.4 R192, [R229+0xe000] ;  /* 0x00e00000e5c0783b */ /* 0x000e6e0000000200 */
[C---:B----4-:R-:W-:Y:S08]  /*23760*/  HMMA.16816.F32.BF16 R28, R168.reuse, R200, R28 ;  /* 0x000000c8a81c723c */ /* 0x050ff0000004181c */
[----:B------:R-:W-:Y:S01]  /*23770*/  HMMA.16816.F32.BF16 R32, R168, R202, R32 ;  /* 0x000000caa820723c */ /* 0x000fe20000041820 */
[----:B------:R-:W4:Y:S04]  /*23780*/  LDSM.16.M88.4 R168, [R229+0xe800] ;  /* 0x00e80000e5a8783b */ /* 0x000f280000000200 */
[----:B------:R-:W1:Y:S03]  /*23790*/  LDSM.16.M88.4 R200, [R229+0xf000] ;  /* 0x00f00000e5c8783b */ /* 0x000e660000000200 */
        /* <DEDUP_REMOVED lines=8> */
[----:B------:R-:W3:Y:S07]  /*23820*/  LDSM.16.M88.4 R196, [R207] ;  /* 0x00000000cfc4783b */ /* 0x000eee0000000200 */
[C---:B-1----:R-:W-:Y:S08]  /*23830*/  HMMA.16816.F32.BF16 R28, R180.reuse, R172, R28 ;  /* 0x000000acb41c723c */ /* 0x042ff0000004181c */
[----:B------:R-:W-:Y:S01]  /*23840*/  HMMA.16816.F32.BF16 R32, R180, R174, R32 ;  /* 0x000000aeb420723c */ /* 0x000fe20000041820 */
[----:B------:R-:W-:Y:S04]  /*23850*/  LDSM.16.M88.4 R172, [R205] ;  /* 0x00000000cdac783b */ /* 0x000fe80000000200 */
[----:B------:R-:W-:Y:S03]  /*23860*/  LDSM.16.M88.4 R180, [R204] ;  /* 0x00000000ccb4783b */ /* 0x000fe60000000200 */
[C---:B------:R-:W-:Y:S08]  /*23870*/  HMMA.16816.F32.BF16 R4, R176.reuse, R192, R4 ;  /* 0x000000c0b004723c */ /* 0x040ff00000041804 */
[C---:B------:R-:W-:Y:S01]  /*23880*/  HMMA.16816.F32.BF16 R8, R176.reuse, R194, R8 ;  /* 0x000000c2b008723c */ /* 0x040fe20000041808 */
[----:B------:R-:W-:Y:S07]  /*23890*/  LDSM.16.M88.4 R192, [R226+0x6000] ;  /* 0x00600000e2c0783b */ /* 0x000fee0000000200 */
[C---:B----4-:R-:W-:Y:S08]  /*238a0*/  HMMA.16816.F32.BF16 R12, R176.reuse, R168, R12 ;  /* 0x000000a8b00c723c */ /* 0x050ff0000004180c */
[C---:B------:R-:W-:Y:S01]  /*238b0*/  HMMA.16816.F32.BF16 R16, R176.reuse, R170, R16 ;  /* 0x000000aab010723c */ /* 0x040fe20000041810 */
[----:B------:R-:W1:Y:S07]  /*238c0*/  LDSM.16.M88.4 R168, [R206] ;  /* 0x00000000cea8783b */ /* 0x000e6e0000000200 */
[C---:B------:R-:W-:Y:S08]  /*238d0*/  HMMA.16816.F32.BF16 R20, R176.reuse, R200, R20 ;  /* 0x000000c8b014723c */ /* 0x040ff00000041814 */
[C---:B------:R-:W-:Y:S01]  /*238e0*/  HMMA.16816.F32.BF16 R24, R176.reuse, R202, R24 ;  /* 0x000000cab018723c */ /* 0x040fe20000041818 */
[----:B------:R-:W4:Y:S07]  /*238f0*/  LDSM.16.M88.4 R200, [R223+0xe000] ;  /* 0x00e00000dfc8783b */ /* 0x000f2e0000000200 */
[C---:B--2---:R-:W-:Y:S08]  /*23900*/  HMMA.16816.F32.BF16 R28, R176.reuse, R184, R28 ;  /* 0x000000b8b01c723c */ /* 0x044ff0000004181c */
[----:B------:R-:W-:Y:S01]  /*23910*/  HMMA.16816.F32.BF16 R32, R176, R186, R32 ;  /* 0x000000bab020723c */ /* 0x000fe20000041820 */
[----:B------:R-:W2:Y:S04]  /*23920*/  LDSM.16.M88.4 R176, [R223+0xe800] ;  /* 0x00e80000dfb0783b */ /* 0x000ea80000000200 */
[----:B------:R-:W5:Y:S03]  /*23930*/  LDSM.16.M88.4 R184, [R223+0xf000] ;  /* 0x00f00000dfb8783b */ /* 0x000f660000000200 */
[C---:B---3--:R-:W-:Y:S08]  /*23940*/  HMMA.16816.F32.BF16 R4, R188.reuse, R196, R4 ;  /* 0x000000c4bc04723c */ /* 0x048ff00000041804 */
[C---:B------:R-:W-:Y:S01]  /*23950*/  HMMA.16816.F32.BF16 R8, R188.reuse, R198, R8 ;  /* 0x000000c6bc08723c */ /* 0x040fe20000041808 */
[----:B------:R-:W3:Y:S07]  /*23960*/  LDSM.16.M88.4 R196, [R223+0xf800] ;  /* 0x00f80000dfc4783b */ /* 0x000eee0000000200 */
        /* <DEDUP_REMOVED lines=12> */
[----:B------:R-:W4:Y:S01]  /*23a30*/  LDSM.16.M88.4 R200, [R216+0x7800] ;  /* 0x00780000d8c8783b */ /* 0x000f220000000200 */
[----:B------:R-:W-:Y:S04]  /*23a40*/  DEPBAR.LE SB0, 0x0 ;  /* 0x000080000000791a */ /* 0x000fe80000000000 */
[----:B------:R-:W-:Y:S02]  /*23a50*/  BAR.SYNC.DEFER_BLOCKING 0x0 ;  /* 0x0000000000007b1d */ /* 0x000fe40000010000 */
[C---:B--2---:R-:W-:Y:S08]  /*23a60*/  HMMA.16816.F32.BF16 R12, R192.reuse, R176, R12 ;  /* 0x000000b0c00c723c */ /* 0x044ff0000004180c */
[C---:B------:R-:W-:Y:S08]  /*23a70*/  HMMA.16816.F32.BF16 R16, R192.reuse, R178, R16 ;  /* 0x000000b2c010723c */ /* 0x040ff00000041810 */
[C---:B-----5:R-:W-:Y:S07]  /*23a80*/  HMMA.16816.F32.BF16 R20, R192.reuse, R184, R20 ;  /* 0x000000b8c014723c */ /* 0x060fee0000041814 */
[----:B------:R-:W-:Y:S01]  /*23a90*/  IMAD.MOV.U32 R185, RZ, RZ, R164 ;  /* 0x000000ffffb97224 */ /* 0x000fe200078e00a4 */
[C---:B------:R-:W-:Y:S04]  /*23aa0*/  HMMA.16816.F32.BF16 R24, R192.reuse, R186, R24 ;  /* 0x000000bac018723c */ /* 0x040fe80000041818 */
[----:B------:R-:W-:Y:S04]  /*23ab0*/  IMAD.MOV.U32 R184, RZ, RZ, R165 ;  /* 0x000000ffffb87224 */ /* 0x000fe800078e00a5 */
[C---:B---3--:R-:W-:Y:S08]  /*23ac0*/  HMMA.16816.F32.BF16 R28, R192.reuse, R196, R28 ;  /* 0x000000c4c01c723c */ /* 0x048ff0000004181c */
[----:B------:R-:W-:Y:S08]  /*23ad0*/  HMMA.16816.F32.BF16 R32, R192, R198, R32 ;  /* 0x000000c6c020723c */ /* 0x000ff00000041820 */
[C---:B-1----:R-:W-:Y:S08]  /*23ae0*/  HMMA.16816.F32.BF16 R4, R168.reuse, R172, R4 ;  /* 0x000000aca804723c */ /* 0x042ff00000041804 */
[C---:B------:R-:W-:Y:S08]  /*23af0*/  HMMA.16816.F32.BF16 R8, R168.reuse, R174, R8 ;  /* 0x000000aea808723c */ /* 0x040ff00000041808 */
[C---:B------:R-:W-:Y:S08]  /*23b00*/  HMMA.16816.F32.BF16 R12, R168.reuse, R180, R12 ;  /* 0x000000b4a80c723c */ /* 0x040ff0000004180c */
[C---:B------:R-:W-:Y:S08]  /*23b10*/  HMMA.16816.F32.BF16 R16, R168.reuse, R182, R16 ;  /* 0x000000b6a810723c */ /* 0x040ff00000041810 */
[C---:B------:R-:W-:Y:S08]  /*23b20*/  HMMA.16816.F32.BF16 R20, R168.reuse, R188, R20 ;  /* 0x000000bca814723c */ /* 0x040ff00000041814 */
[C---:B------:R-:W-:Y:S08]  /*23b30*/  HMMA.16816.F32.BF16 R24, R168.reuse, R190, R24 ;  /* 0x000000bea818723c */ /* 0x040ff00000041818 */
[C---:B----4-:R-:W-:Y:S08]  /*23b40*/  HMMA.16816.F32.BF16 R28, R168.reuse, R200, R28 ;  /* 0x000000c8a81c723c */ /* 0x050ff0000004181c */
        /* <DEDUP_REMOVED lines=14> */
[----:B------:R-:W-:Y:S02]  /*23c30*/  IABS R164, R174 ;  /* 0x000000ae00a47213 */ /* 0x000fe40000000000 */
[-C--:B--2---:R-:W-:Y:S02]  /*23c40*/  IABS R169, R173.reuse ;  /* 0x000000ad00a97213 */ /* 0x084fe40000000000 */
[-C--:B------:R-:W-:Y:S02]  /*23c50*/  IABS R168, R173.reuse ;  /* 0x000000ad00a87213 */ /* 0x080fe40000000000 */
[----:B------:R-:W1:Y:S01]  /*23c60*/  I2F.RP R176, R169 ;  /* 0x000000a900b07306 */ /* 0x000e620000209400 */
        /* <DEDUP_REMOVED lines=11> */
[----:B------:R-:W-:Y:S02]  /*23d20*/  IMAD R165, R170, R168, R165 ;  /* 0x000000a8aaa57224 */ /* 0x000fe400078e02a5 */
        /* <DEDUP_REMOVED lines=16> */
[C---:B------:R-:W-:Y:S04]  /*23e30*/  ISETP.NE.AND P2, PT, R173.reuse, RZ, PT ;  /* 0x000000ffad00720c */ /* 0x040fe80003f45270 */
[C---:B------:R-:W-:Y:S02]  /*23e40*/  SEL R168, R164.reuse, R170, !P2 ;  /* 0x000000aaa4a87207 */ /* 0x040fe40005000000 */
[----:B------:R-:W2:Y:S01]  /*23e50*/  LD.E.64 R170, [R166.64+0x38] ;  /* 0x00003804a6aa7980 */ /* 0x000ea2000c101b00 */
[----:B------:R-:W-:Y:S05]  /*23e60*/  @!P1 IMAD.MOV R172, RZ, RZ, -R172 ;  /* 0x000000ffffac9224 */ /* 0x000fea00078e0aac */
[----:B------:R-:W-:Y:S02]  /*23e70*/  SEL R172, R164, R172, !P2 ;  /* 0x000000aca4ac7207 */ /* 0x000fe40005000000 */
        /* <DEDUP_REMOVED lines=22> */
.L_x_3245:
[----:B------:R-:W-:Y:S02]  /*23fe0*/  ULDC.64 UR4, c[0x0][0x118] ;  /* 0x0000460000047ab9 */ /* 0x000fe40000000a00 */
[----:B------:R-:W2:Y:S02]  /*23ff0*/  LD.E R170, [R166.64+0x38] ;  /* 0x00003804a6aa7980 */ /* 0x000ea4000c101900 */
[----:B--2---:R-:W-:Y:S04]  /*24000*/  LEA R170, -R170, RZ, 0x6 ;  /* 0x000000ffaaaa7211 */ /* 0x004fe800078e31ff */
[----:B------:R-:W-:Y:S02]  /*24010*/  SHF.R.S32.HI R164, RZ, 0x1f, R170 ;  /* 0x0000001fffa47819 */ /* 0x000fe400000114aa */
.L_x_3246:
[----:B------:R-:W-:Y:S05]  /*24020*/  BSYNC B0 ;  /* 0x0000000000007941 */ /* 0x000fea0003800000 */
.L_x_3244:
        /* <DEDUP_REMOVED lines=116> */
.L_x_3243:
[----:B------:R-:W-:Y:S05]  /*24770*/  BSYNC B1 ;  /* 0x0000000000017941 */ /* 0x000fea0003800000 */
.L_x_3242:
[----:B------:R-:W-:Y:S01]  /*24780*/  ULDC.64 UR4, c[0x0][0x118] ;  /* 0x0000460000047ab9 */ /* 0x000fe20000000a00 */
[----:B------:R-:W2:Y:S08]  /*24790*/  S2R R165, SR_TID.X ;  /* 0x0000000000a57919 */ /* 0x000eb00000002100 */
[----:B------:R3:W4:Y:S04]  /*247a0*/  LD.E R166, [R166.64+0xdc] ;  /* 0x0000dc04a6a67980 */ /* 0x000728000c101900 */
[----:B-1----:R-:W-:Y:S01]  /*247b0*/  LDSM.16.MT88.4 R180, [R224+0x14800] ;  /* 0x01480000e0b4783b */ /* 0x002fe20000004200 */
[----:B---3--:R-:W-:Y:S02]  /*247c0*/  IADD3 R167, R246, -0x1, RZ ;  /* 0xfffffffff6a77810 */ /* 0x008fe40007ffe0ff */
[----:B--2---:R-:W-:Y:S04]  /*247d0*/  SHF.L.U32 R165, R165, 0x1, RZ ;  /* 0x00000001a5a57819 */ /* 0x004fe800000006ff */
[----:B------:R-:W-:Y:S04]  /*247e0*/  LOP3.LUT R165, R165, 0x6, RZ, 0xc0, !PT ;  /* 0x00000006a5a57812 */ /* 0x000fe800078ec0ff */
[----:B------:R-:W-:Y:S04]  /*247f0*/  LEA R165, R167, R165, 0x6 ;  /* 0x000000a5a7a57211 */ /* 0x000fe800078e30ff */
[C---:B------:R-:W-:Y:S01]  /*24800*/  IADD3 R176, R165.reuse, 0x9, RZ ;  /* 0x00000009a5b07810 */ /* 0x040fe20007ffe0ff */
[----:B------:R-:W1:Y:S01]  /*24810*/  I2F R179, R165 ;  /* 0x000000a500b37306 */ /* 0x000e620000201400 */
[C---:B------:R-:W-:Y:S02]  /*24820*/  IADD3 R171, R165.reuse, 0x10, RZ ;  /* 0x00000010a5ab7810 */ /* 0x040fe40007ffe0ff */
[C---:B------:R-:W-:Y:S02]  /*24830*/  IADD3 R178, R165.reuse, 0x1, RZ ;  /* 0x00000001a5b27810 */ /* 0x040fe40007ffe0ff */
[C---:B------:R-:W-:Y:S02]  /*24840*/  IADD3 R177, R165.reuse, 0x8, RZ ;  /* 0x00000008a5b17810 */ /* 0x040fe40007ffe0ff */
[C---:B------:R-:W-:Y:S02]  /*24850*/  IADD3 R175, R165.reuse, 0x11, RZ ;  /* 0x00000011a5af7810 */ /* 0x040fe40007ffe0ff */
[C---:B------:R-:W-:Y:S01]  /*24860*/  IADD3 R172, R165.reuse, 0x18, RZ ;  /* 0x00000018a5ac7810 */ /* 0x040fe20007ffe0ff */
[----:B------:R-:W2:Y:S01]  /*24870*/  I2F R176, R176 ;  /* 0x000000b000b07306 */ /* 0x000ea20000201400 */
[C---:B------:R-:W-:Y:S02]  /*24880*/  IADD3 R174, R165.reuse, 0x19, RZ ;  /* 0x00000019a5ae7810 */ /* 0x040fe40007ffe0ff */
[C---:B------:R-:W-:Y:S02]  /*24890*/  IADD3 R173, R165.reuse, 0x20, RZ ;  /* 0x00000020a5ad7810 */ /* 0x040fe40007ffe0ff */
[C---:B------:R-:W-:Y:S02]  /*248a0*/  IADD3 R170, R165.reuse, 0x21, RZ ;  /* 0x00000021a5aa7810 */ /* 0x040fe40007ffe0ff */
[C---:B------:R-:W-:Y:S02]  /*248b0*/  IADD3 R169, R165.reuse, 0x28, RZ ;  /* 0x00000028a5a97810 */ /* 0x040fe40007ffe0ff */
[C---:B------:R-:W-:Y:S01]  /*248c0*/  IADD3 R164, R165.reuse, 0x29, RZ ;  /* 0x00000029a5a47810 */ /* 0x040fe20007ffe0ff */
[----:B------:R-:W3:Y:S01]  /*248d0*/  I2F R171, R171 ;  /* 0x000000ab00ab7306 */ /* 0x000ee20000201400 */
[C---:B------:R-:W-:Y:S01]  /*248e0*/  IADD3 R168, R165.reuse, 0x30, RZ ;  /* 0x00000030a5a87810 */ /* 0x040fe20007ffe0ff */
[CC--:B-1----:R-:W-:Y:S02]  /*248f0*/  FFMA.FTZ R6, R0.reuse, R179.reuse, R6 ;  /* 0x000000b300067223 */ /* 0x0c2fe40000010006 */
[C---:B------:R-:W-:Y:S06]  /*24900*/  FFMA.FTZ R4, R0.reuse, R179, R4 ;  /* 0x000000b300047223 */ /* 0x040fec0000010004 */
[----:B------:R-:W1:Y:S01]  /*24910*/  I2F R178, R178 ;  /* 0x000000b200b27306 */ /* 0x000e620000201400 */
[CC--:B--2---:R-:W-:Y:S02]  /*24920*/  FFMA.FTZ R11, R0.reuse, R176.reuse, R11 ;  /* 0x000000b0000b7223 */ /* 0x0c4fe4000001000b */
[C---:B------:R-:W-:Y:S01]  /*24930*/  FFMA.FTZ R9, R0.reuse, R176, R9 ;  /* 0x000000b000097223 */ /* 0x040fe20000010009 */
[----:B------:R-:W-:Y:S06]  /*24940*/  IADD3 R176, R165, 0x31, RZ ;  /* 0x00000031a5b07810 */ /* 0x000fec0007ffe0ff */
[----:B------:R-:W2:Y:S01]  /*24950*/  I2F R177, R177 ;  /* 0x000000b100b17306 */ /* 0x000ea20000201400 */
[CC--:B---3--:R-:W-:Y:S02]  /*24960*/  FFMA.FTZ R14, R0.reuse, R171.reuse, R14 ;  /* 0x000000ab000e7223 */ /* 0x0c8fe4000001000e */
[C---:B------:R-:W-:Y:S07]  /*24970*/  FFMA.FTZ R12, R0.reuse, R171, R12 ;  /* 0x000000ab000c7223 */ /* 0x040fee000001000c */
[----:B------:R3:W5:Y:S01]  /*24980*/  I2F R171, R176 ;  /* 0x000000b000ab7306 */ /* 0x0007620000201400 */
[CC--:B-1----:R-:W-:Y:S02]  /*24990*/  FFMA.FTZ R7, R0.reuse, R178.reuse, R7 ;  /* 0x000000b200077223 */ /* 0x0c2fe40000010007 */
[C---:B------:R-:W-:Y:S07]  /*249a0*/  FFMA.FTZ R5, R0.reuse, R178, R5 ;  /* 0x000000b200057223 */ /* 0x040fee0000010005 */
[----:B------:R-:W1:Y:S01]  /*249b0*/  I2F R175, R175 ;  /* 0x000000af00af7306 */ /* 0x000e620000201400 */
[CC--:B--2---:R-:W-:Y:S02]  /*249c0*/  FFMA.FTZ R10, R0.reuse, R177.reuse, R10 ;  /* 0x000000b1000a7223 */ /* 0x0c4fe4000001000a */
[----:B------:R-:W-:Y:S01]  /*249d0*/  FFMA.FTZ R8, R0, R177, R8 ;  /* 0x000000b100087223 */ /* 0x000fe20000010008 */
[----:B------:R-:W-:Y:S06]  /*249e0*/  FMNMX.FTZ R177, R6, R2, !PT ;  /* 0x0000000206b17209 */ /* 0x000fec0007810000 */
[----:B------:R-:W2:Y:S01]  /*249f0*/  I2F R172, R172 ;  /* 0x000000ac00ac7306 */ /* 0x000ea20000201400 */
[----:B------:R-:W-:Y:S02]  /*24a00*/  FMNMX.FTZ R177, R7, R177, !PT ;  /* 0x000000b107b17209 */ /* 0x000fe40007810000 */
[----:B---3--:R-:W-:Y:S01]  /*24a10*/  FMNMX.FTZ R176, R4, R3, !PT ;  /* 0x0000000304b07209 */ /* 0x008fe20007810000 */
[----:B-----5:R-:W-:Y:S01]  /*24a20*/  FFMA.FTZ R31, R0, R171, R31 ;  /* 0x000000ab001f7223 */ /* 0x020fe2000001001f */
[----:B------:R-:W-:Y:S01]  /*24a30*/  FMNMX.FTZ R177, R10, R177, !PT ;  /* 0x000000b10ab17209 */ /* 0x000fe20007810000 */
[----:B------:R-:W-:Y:S01]  /*24a40*/  FFMA.FTZ R29, R0, R171, R29 ;  /* 0x000000ab001d7223 */ /* 0x000fe2000001001d */
[----:B------:R-:W-:Y:S03]  /*24a50*/  FMNMX.FTZ R176, R5, R176, !PT ;  /* 0x000000b005b07209 */ /* 0x000fe60007810000 */
[----:B------:R-:W3:Y:S01]  /*24a60*/  I2F R174, R174 ;  /* 0x000000ae00ae7306 */ /* 0x000ee20000201400 */
[----:B------:R-:W-:Y:S01]  /*24a70*/  FMNMX.FTZ R176, R8, R176, !PT ;  /* 0x000000b008b07209 */ /* 0x000fe20007810000 */
[CC--:B-1----:R-:W-:Y:S02]  /*24a80*/  FFMA.FTZ R15, R0.reuse, R175.reuse, R15 ;  /* 0x000000af000f7223 */ /* 0x0c2fe4000001000f */
[----:B------:R-:W-:Y:S01]  /*24a90*/  FFMA.FTZ R13, R0, R175, R13 ;  /* 0x000000af000d7223 */ /* 0x000fe2000001000d */
[----:B------:R-:W-:Y:S02]  /*24aa0*/  FMNMX.FTZ R175, R11, R177, !PT ;  /* 0x000000b10baf7209 */ /* 0x000fe40007810000 */
[----:B------:R-:W-:Y:S03]  /*24ab0*/  FMNMX.FTZ R176, R9, R176, !PT ;  /* 0x000000b009b07209 */ /* 0x000fe60007810000 */
[----:B------:R-:W1:Y:S01]  /*24ac0*/  I2F R173, R173 ;  /* 0x000000ad00ad7306 */ /* 0x000e620000201400 */
[----:B------:R-:W-:Y:S02]  /*24ad0*/  FMNMX.FTZ R175, R14, R175, !PT ;  /* 0x000000af0eaf7209 */ /* 0x000fe40007810000 */
[----:B------:R-:W-:Y:S01]  /*24ae0*/  FMNMX.FTZ R176, R12, R176, !PT ;  /* 0x000000b00cb07209 */ /* 0x000fe20007810000 */
[CC--:B--2---:R-:W-:Y:S01]  /*24af0*/  FFMA.FTZ R18, R0.reuse, R172.reuse, R18 ;  /* 0x000000ac00127223 */ /* 0x0c4fe20000010012 */
[----:B------:R-:W-:Y:S01]  /*24b00*/  FMNMX.FTZ R175, R15, R175, !PT ;  /* 0x000000af0faf7209 */ /* 0x000fe20007810000 */
[----:B------:R-:W-:Y:S01]  /*24b10*/  FFMA.FTZ R16, R0, R172, R16 ;  /* 0x000000ac00107223 */ /* 0x000fe20000010010 */
[----:B------:R-:W-:Y:S02]  /*24b20*/  IADD3 R177, R165, 0x38, RZ ;  /* 0x00000038a5b17810 */ /* 0x000fe40007ffe0ff */
[----:B------:R-:W-:Y:S01]  /*24b30*/  FMNMX.FTZ R176, R13, R176, !PT ;  /* 0x000000b00db07209 */ /* 0x000fe20007810000 */
[----:B------:R-:W2:Y:S01]  /*24b40*/  I2F R170, R170 ;  /* 0x000000aa00aa7306 */ /* 0x000ea20000201400 */
[----:B------:R-:W-:Y:S02]  /*24b50*/  FMNMX.FTZ R175, R18, R175, !PT ;  /* 0x000000af12af7209 */ /* 0x000fe40007810000 */
[----:B------:R-:W-:Y:S01]  /*24b60*/  IADD3 R165, R165, 0x39, RZ ;  /* 0x00000039a5a57810 */ /* 0x000fe20007ffe0ff */
[----:B---3--:R-:W-:Y:S01]  /*24b70*/  FFMA.FTZ R19, R0, R174, R19 ;  /* 0x000000ae00137223 */ /* 0x008fe20000010013 */
[----:B------:R-:W-:Y:S01]  /*24b80*/  FMNMX.FTZ R176, R16, R176, !PT ;  /* 0x000000b010b07209 */ /* 0x000fe20007810000 */
[C---:B------:R-:W-:Y:S03]  /*24b90*/  FFMA.FTZ R17, R0.reuse, R174, R17 ;  /* 0x000000ae00117223 */ /* 0x040fe60000010011 */
[----:B------:R-:W-:Y:S01]  /*24ba0*/  FMNMX.FTZ R175, R19, R175, !PT ;  /* 0x000000af13af7209 */ /* 0x000fe20007810000 */
[----:B------:R-:W3:Y:S01]  /*24bb0*/  I2F R169, R169 ;  /* 0x000000a900a97306 */ /* 0x000ee20000201400 */
[----:B------:R-:W-:Y:S01]  /*24bc0*/  FMNMX.FTZ R176, R17, R176, !PT ;  /* 0x000000b011b07209 */ /* 0x000fe20007810000 */
[CC--:B-1----:R-:W-:Y:S02]  /*24bd0*/  FFMA.FTZ R22, R0.reuse, R173.reuse, R22 ;  /* 0x000000ad00167223 */ /* 0x0c2fe40000010016 */
[----:B------:R-:W-:Y:S03]  /*24be0*/  FFMA.FTZ R20, R0, R173, R20 ;  /* 0x000000ad00147223 */ /* 0x000fe60000010014 */
[----:B------:R-:W-:Y:S03]  /*24bf0*/  FMNMX.FTZ R175, R22, R175, !PT ;  /* 0x000000af16af7209 */ /* 0x000fe60007810000 */
[----:B------:R-:W1:Y:S01]  /*24c00*/  I2F R164, R164 ;  /* 0x000000a400a47306 */ /* 0x000e620000201400 */
[----:B------:R-:W-:Y:S01]  /*24c10*/  FMNMX.FTZ R176, R20, R176, !PT ;  /* 0x000000b014b07209 */ /* 0x000fe20007810000 */
[CC--:B--2---:R-:W-:Y:S02]  /*24c20*/  FFMA.FTZ R23, R0.reuse, R170.reuse, R23 ;  /* 0x000000aa00177223 */ /* 0x0c4fe40000010017 */
[C---:B------:R-:W-:Y:S03]  /*24c30*/  FFMA.FTZ R21, R0.reuse, R170, R21 ;  /* 0x000000aa00157223 */ /* 0x040fe60000010015 */
[----:B------:R-:W-:Y:S03]  /*24c40*/  FMNMX.FTZ R175, R23, R175, !PT ;  /* 0x000000af17af7209 */ /* 0x000fe60007810000 */
[----:B------:R-:W2:Y:S01]  /*24c50*/  I2F R168, R168 ;  /* 0x000000a800a87306 */ /* 0x000ea20000201400 */
[----:B------:R-:W-:Y:S01]  /*24c60*/  FMNMX.FTZ R176, R21, R176, !PT ;  /* 0x000000b015b07209 */ /* 0x000fe20007810000 */
[CC--:B---3--:R-:W-:Y:S02]  /*24c70*/  FFMA.FTZ R26, R0.reuse, R169.reuse, R26 ;  /* 0x000000a9001a7223 */ /* 0x0c8fe4000001001a */
[----:B------:R-:W-:Y:S03]  /*24c80*/  FFMA.FTZ R24, R0, R169, R24 ;  /* 0x000000a900187223 */ /* 0x000fe60000010018 */
[----:B------:R-:W-:Y:S03]  /*24c90*/  FMNMX.FTZ R175, R26, R175, !PT ;  /* 0x000000af1aaf7209 */ /* 0x000fe60007810000 */
[----:B------:R-:W3:Y:S01]  /*24ca0*/  I2F R172, R177 ;  /* 0x000000b100ac7306 */ /* 0x000ee20000201400 */
[----:B------:R-:W-:Y:S01]  /*24cb0*/  FMNMX.FTZ R176, R24, R176, !PT ;  /* 0x000000b018b07209 */ /* 0x000fe20007810000 */
[CC--:B-1----:R-:W-:Y:S02]  /*24cc0*/  FFMA.FTZ R27, R0.reuse, R164.reuse, R27 ;  /* 0x000000a4001b7223 */ /* 0x0c2fe4000001001b */
[C---:B------:R-:W-:Y:S03]  /*24cd0*/  FFMA.FTZ R25, R0.reuse, R164, R25 ;  /* 0x000000a400197223 */ /* 0x040fe60000010019 */
[----:B------:R-:W-:Y:S03]  /*24ce0*/  FMNMX.FTZ R175, R27, R175, !PT ;  /* 0x000000af1baf7209 */ /* 0x000fe60007810000 */
[----:B------:R-:W1:Y:S01]  /*24cf0*/  I2F R165, R165 ;  /* 0x000000a500a57306 */ /* 0x000e620000201400 */
[----:B------:R-:W-:Y:S01]  /*24d00*/  FMNMX.FTZ R176, R25, R176, !PT ;  /* 0x000000b019b07209 */ /* 0x000fe20007810000 */
[CC--:B--2---:R-:W-:Y:S02]  /*24d10*/  FFMA.FTZ R30, R0.reuse, R168.reuse, R30 ;  /* 0x000000a8001e7223 */ /* 0x0c4fe4000001001e */
[----:B------:R-:W-:Y:S03]  /*24d20*/  FFMA.FTZ R28, R0, R168, R28 ;  /* 0x000000a8001c7223 */ /* 0x000fe6000001001c */
[----:B------:R-:W-:Y:S02]  /*24d30*/  FMNMX.FTZ R164, R30, R175, !PT ;  /* 0x000000af1ea47209 */ /* 0x000fe40007810000 */
[----:B------:R-:W-:Y:S02]  /*24d40*/  FMNMX.FTZ R176, R28, R176, !PT ;  /* 0x000000b01cb07209 */ /* 0x000fe40007810000 */
[----:B------:R-:W-:Y:S01]  /*24d50*/  FMNMX.FTZ R164, R31, R164, !PT ;  /* 0x000000a41fa47209 */ /* 0x000fe20007810000 */
[C---:B---3--:R-:W-:Y:S01]  /*24d60*/  FFMA.FTZ R34, R0.reuse, R172, R34 ;  /* 0x000000ac00227223 */ /* 0x048fe20000010022 */
[----:B------:R-:W-:Y:S01]  /*24d70*/  FMNMX.FTZ R176, R29, R176, !PT ;  /* 0x000000b01db07209 */ /* 0x000fe20007810000 */
[----:B------:R-:W-:Y:S02]  /*24d80*/  FFMA.FTZ R32, R0, R172, R32 ;  /* 0x000000ac00207223 */ /* 0x000fe40000010020 */
[----:B------:R-:W-:Y:S01]  /*24d90*/  LDSM.16.MT88.4 R172, [R222+0x10000] ;  /* 0x01000000deac783b */ /* 0x000fe20000004200 */
[----:B------:R-:W-:Y:S02]  /*24da0*/  FMNMX.FTZ R164, R34, R164, !PT ;  /* 0x000000a422a47209 */ /* 0x000fe40007810000 */
[----:B------:R-:W-:Y:S01]  /*24db0*/  FMNMX.FTZ R168, R32, R176, !PT ;  /* 0x000000b020a87209 */ /* 0x000fe20007810000 */
[CC--:B-1----:R-:W-:Y:S02]  /*24dc0*/  FFMA.FTZ R35, R0.reuse, R165.reuse, R35 ;  /* 0x000000a500237223 */ /* 0x0c2fe40000010023 */
[----:B------:R-:W-:Y:S02]  /*24dd0*/  FFMA.FTZ R33, R0, R165, R33 ;  /* 0x000000a500217223 */ /* 0x000fe40000010021 */
[----:B------:R-:W-:Y:S01]  /*24de0*/  LDSM.16.MT88.4 R176, [R221+0x10000] ;  /* 0x01000000ddb0783b */ /* 0x000fe20000004200 */
[----:B------:R-:W-:Y:S02]  /*24df0*/  FMNMX.FTZ R164, R35, R164, !PT ;  /* 0x000000a423a47209 */ /* 0x000fe40007810000 */
[----:B------:R-:W-:Y:S05]  /*24e00*/  FMNMX.FTZ R168, R33, R168, !PT ;  /* 0x000000a821a87209 */ /* 0x000fea0007810000 */
        /* <DEDUP_REMOVED lines=10> */
[----:B------:R-:W1:Y:S03]  /*24eb0*/  LDSM.16.MT88.4 R168, [R224+0x10000] ;  /* 0x01000000e0a8783b */ /* 0x000e660000004200 */
[C---:B------:R-:W-:Y:S02]  /*24ec0*/  FADD.FTZ R3, -R165.reuse, R3 ;  /* 0x00000003a5037221 */ /* 0x040fe40000010100 */
[C---:B----4-:R-:W-:Y:S02]  /*24ed0*/  FMUL.FTZ R194, R166.reuse, R164 ;  /* 0x000000a4a6c27220 */ /* 0x050fe40000410000 */
[C---:B------:R-:W-:Y:S02]  /*24ee0*/  FMUL.FTZ R195, R166.reuse, R165 ;  /* 0x000000a5a6c37220 */ /* 0x040fe40000410000 */
[----:B------:R-:W-:Y:S01]  /*24ef0*/  FMUL.FTZ R2, R166, R2 ;  /* 0x00000002a6027220 */ /* 0x000fe20000410000 */
[----:B------:R-:W-:Y:S01]  /*24f00*/  FSEL R194, R194, RZ, P0 ;  /* 0x000000ffc2c27208 */ /* 0x000fe20000000000 */
[----:B------:R-:W-:Y:S01]  /*24f10*/  FMUL.FTZ R3, R166, R3 ;  /* 0x00000003a6037220 */ /* 0x000fe20000410000 */
[----:B------:R-:W-:Y:S03]  /*24f20*/  FSETP.NEU.FTZ.AND P0, PT, R165, -INF , PT ;  /* 0xff800000a500780b */ /* 0x000fe60003f1d000 */
[-CC-:B------:R-:W-:Y:S01]  /*24f30*/  FFMA.FTZ R189, R6, R166.reuse, -R194.reuse ;  /* 0x000000a606bd7223 */ /* 0x180fe200000108c2 */
[----:B------:R-:W-:Y:S01]  /*24f40*/  FSEL R195, R195, RZ, P0 ;  /* 0x000000ffc3c37208 */ /* 0x000fe20000000000 */
[-CC-:B------:R-:W-:Y:S01]  /*24f50*/  FFMA.FTZ R188, R7, R166.reuse, -R194.reuse ;  /* 0x000000a607bc7223 */ /* 0x180fe200000108c2 */
[----:B------:R-:W2:Y:S01]  /*24f60*/  MUFU.EX2 R2, R2 ;  /* 0x0000000200027308 */ /* 0x000ea20000000800 */
[-CC-:B------:R-:W-:Y:S01]  /*24f70*/  FFMA.FTZ R187, R10, R166.reuse, -R194.reuse ;  /* 0x000000a60abb7223 */ /* 0x180fe200000108c2 */
[----:B------:R-:W-:Y:S01]  /*24f80*/  ISETP.GT.AND P0, PT, R246, 0x1, PT ;  /* 0x00000001f600780c */ /* 0x000fe20003f04270 */
[-CC-:B------:R-:W-:Y:S01]  /*24f90*/  FFMA.FTZ R186, R11, R166.reuse, -R194.reuse ;  /* 0x000000a60bba7223 */ /* 0x180fe200000108c2 */
[----:B------:R-:W-:Y:S01]  /*24fa0*/  MOV R246, R167 ;  /* 0x000000a700f67202 */ /* 0x000fe20000000f00 */
[-CC-:B------:R-:W-:Y:S02]  /*24fb0*/  FFMA.FTZ R193, R4, R166.reuse, -R195.reuse ;  /* 0x000000a604c17223 */ /* 0x180fe400000108c3 */
[-CC-:B------:R-:W-:Y:S02]  /*24fc0*/  FFMA.FTZ R192, R5, R166.reuse, -R195.reuse ;  /* 0x000000a605c07223 */ /* 0x180fe400000108c3 */
[-CC-:B------:R-:W-:Y:S01]  /*24fd0*/  FFMA.FTZ R191, R8, R166.reuse, -R195.reuse ;  /* 0x000000a608bf7223 */ /* 0x180fe200000108c3 */
[----:B------:R-:W3:Y:S01]  /*24fe0*/  MUFU.EX2 R3, R3 ;  /* 0x0000000300037308 */ /* 0x000ee20000000800 */
        /* <DEDUP_REMOVED lines=8> */
[C---:B--2---:R-:W-:Y:S02]  /*25070*/  FMUL.FTZ R6, R2.reuse, R162 ;  /* 0x000000a202067220 */ /* 0x044fe40000410000 */
[C---:B------:R-:W-:Y:S02]  /*25080*/  FMUL.FTZ R7, R2.reuse, R163 ;  /* 0x000000a302077220 */ /* 0x040fe40000410000 */
[C---:B------:R-:W-:Y:S01]  /*25090*/  FMUL.FTZ R10, R2.reuse, R158 ;  /* 0x0000009e020a7220 */ /* 0x040fe20000410000 */
[----:B------:R-:W2:Y:S01]  /*250a0*/  MUFU.EX2 R188, R188 ;  /* 0x000000bc00bc7308 */ /* 0x000ea20000000800 */
[C---:B------:R-:W-:Y:S02]  /*250b0*/  FMUL.FTZ R11, R2.reuse, R159 ;  /* 0x0000009f020b7220 */ /* 0x040fe40000410000 */
[C---:B------:R-:W-:Y:S02]  /*250c0*/  FMUL.FTZ R38, R2.reuse, R38 ;  /* 0x0000002602267220 */ /* 0x040fe40000410000 */
[C---:B---3--:R-:W-:Y:S02]  /*250d0*/  FMUL.FTZ R4, R3.reuse, R160 ;  /* 0x000000a003047220 */ /* 0x048fe40000410000 */
[C---:B------:R-:W-:Y:S02]  /*250e0*/  FMUL.FTZ R5, R3.reuse, R161 ;  /* 0x000000a103057220 */ /* 0x040fe40000410000 */
[C---:B------:R-:W-:Y:S01]  /*250f0*/  FMUL.FTZ R8, R3.reuse, R156 ;  /* 0x0000009c03087220 */ /* 0x040fe20000410000 */
[----:B------:R-:W-:Y:S01]  /*25100*/  MUFU.EX2 R187, R187 ;  /* 0x000000bb00bb7308 */ /* 0x000fe20000000800 */
[C---:B------:R-:W-:Y:S02]  /*25110*/  FMUL.FTZ R9, R3.reuse, R157 ;  /* 0x0000009d03097220 */ /* 0x040fe40000410000 */
[----:B------:R-:W3:Y:S01]  /*25120*/  LDSM.16.MT88.4 R156, [R220+0x10000] ;  /* 0x01000000dc9c783b */ /* 0x000ee20000004200 */
[C---:B------:R-:W-:Y:S02]  /*25130*/  FMUL.FTZ R39, R2.reuse, R39 ;  /* 0x0000002702277220 */ /* 0x040fe40000410000 */
[C---:B------:R-:W-:Y:S02]  /*25140*/  FMUL.FTZ R36, R3.reuse, R36 ;  /* 0x0000002403247220 */ /* 0x040fe40000410000 */
[C---:B------:R-:W-:Y:S02]  /*25150*/  FMUL.FTZ R37, R3.reuse, R37 ;  /* 0x0000002503257220 */ /* 0x040fe40000410000 */
[----:B------:R-:W4:Y:S01]  /*25160*/  MUFU.EX2 R186, R186 ;  /* 0x000000ba00ba7308 */ /* 0x000f220000000800 */
[C---:B------:R-:W-:Y:S02]  /*25170*/  FMUL.FTZ R42, R2.reuse, R42 ;  /* 0x0000002a022a7220 */ /* 0x040fe40000410000 */
[----:B------:R-:W-:Y:S01]  /*25180*/  FMUL.FTZ R43, R2, R43 ;  /* 0x0000002b022b7220 */ /* 0x000fe20000410000 */
[----:B--2---:R-:W-:Y:S01]  /*25190*/  F2FP.BF16.PACK_AB R161, R188, R189 ;  /* 0x000000bdbca1723e */ /* 0x004fe200000010ff */
[C---:B------:R-:W-:Y:S02]  /*251a0*/  FMUL.FTZ R40, R3.reuse, R40 ;  /* 0x0000002803287220 */ /* 0x040fe40000410000 */
[C---:B------:R-:W-:Y:S02]  /*251b0*/  FMUL.FTZ R41, R3.reuse, R41 ;  /* 0x0000002903297220 */ /* 0x040fe40000410000 */
[C---:B------:R-:W-:Y:S01]  /*251c0*/  FMUL.FTZ R14, R2.reuse, R154 ;  /* 0x0000009a020e7220 */ /* 0x040fe20000410000 */
[----:B------:R-:W-:Y:S01]  /*251d0*/  MUFU.EX2 R193, R193 ;  /* 0x000000c100c17308 */ /* 0x000fe20000000800 */
[C---:B------:R-:W-:Y:S02]  /*251e0*/  FMUL.FTZ R15, R2.reuse, R155 ;  /* 0x0000009b020f7220 */ /* 0x040fe40000410000 */
[C---:B------:R-:W-:Y:S02]  /*251f0*/  FMUL.FTZ R12, R3.reuse, R152 ;  /* 0x00000098030c7220 */ /* 0x040fe40000410000 */
[C---:B------:R-:W-:Y:S02]  /*25200*/  FMUL.FTZ R13, R3.reuse, R153 ;  /* 0x00000099030d7220 */ /* 0x040fe40000410000 */
[----:B------:R-:W-:Y:S01]  /*25210*/  LDSM.16.MT88.4 R152, [R224+0x10800] ;  /* 0x01080000e098783b */ /* 0x000fe20000004200 */
[C---:B------:R-:W-:Y:S02]  /*25220*/  FMUL.FTZ R46, R2.reuse, R46 ;  /* 0x0000002e022e7220 */ /* 0x040fe40000410000 */
[----:B------:R-:W2:Y:S01]  /*25230*/  MUFU.EX2 R192, R192 ;  /* 0x000000c000c07308 */ /* 0x000ea20000000800 */
[----:B------:R-:W-:Y:S02]  /*25240*/  FMUL.FTZ R47, R2, R47 ;  /* 0x0000002f022f7220 */ /* 0x000fe40000410000 */
[C---:B------:R-:W-:Y:S01]  /*25250*/  FMUL.FTZ R44, R3.reuse, R44 ;  /* 0x0000002c032c7220 */ /* 0x040fe20000410000 */
[----:B----4-:R-:W-:Y:S01]  /*25260*/  F2FP.BF16.PACK_AB R163, R186, R187 ;  /* 0x000000bbbaa3723e */ /* 0x010fe200000010ff */
[C---:B------:R-:W-:Y:S02]  /*25270*/  FMUL.FTZ R45, R3.reuse, R45 ;  /* 0x0000002d032d7220 */ /* 0x040fe40000410000 */
[C---:B------:R-:W-:Y:S02]  /*25280*/  FMUL.FTZ R50, R2.reuse, R50 ;  /* 0x0000003202327220 */ /* 0x040fe40000410000 */
[C---:B------:R-:W-:Y:S01]  /*25290*/  FMUL.FTZ R51, R2.reuse, R51 ;  /* 0x0000003302337220 */ /* 0x040fe20000410000 */
[----:B------:R-:W-:Y:S01]  /*252a0*/  MUFU.EX2 R191, R191 ;  /* 0x000000bf00bf7308 */ /* 0x000fe20000000800 */
[C---:B------:R-:W-:Y:S02]  /*252b0*/  FMUL.FTZ R48, R3.reuse, R48 ;  /* 0x0000003003307220 */ /* 0x040fe40000410000 */
[C---:B------:R-:W-:Y:S02]  /*252c0*/  FMUL.FTZ R49, R3.reuse, R49 ;  /* 0x0000003103317220 */ /* 0x040fe40000410000 */
[C---:B------:R-:W-:Y:S02]  /*252d0*/  FMUL.FTZ R54, R2.reuse, R54 ;  /* 0x0000003602367220 */ /* 0x040fe40000410000 */
[C---:B------:R-:W-:Y:S02]  /*252e0*/  FMUL.FTZ R55, R2.reuse, R55 ;  /* 0x0000003702377220 */ /* 0x040fe40000410000 */
[C---:B------:R-:W-:Y:S01]  /*252f0*/  FMUL.FTZ R52, R3.reuse, R52 ;  /* 0x0000003403347220 */ /* 0x040fe20000410000 */
        /* <DEDUP_REMOVED lines=13> */
[----:B------:R-:W-:Y:S01]  /*253d0*/  MUFU.EX2 R197, R197 ;  /* 0x000000c500c57308 */ /* 0x000fe20000000800 */
[----:B------:R-:W-:Y:S02]  /*253e0*/  FMUL.FTZ R67, R2, R67 ;  /* 0x0000004302437220 */ /* 0x000fe40000410000 */
[C---:B------:R-:W-:Y:S01]  /*253f0*/  FMUL.FTZ R64, R3.reuse, R64 ;  /* 0x0000004003407220 */ /* 0x040fe20000410000 */
[----:B----4-:R-:W-:Y:S01]  /*25400*/  F2FP.BF16.PACK_AB R162, R190, R191 ;  /* 0x000000bfbea2723e */ /* 0x010fe200000010ff */
[C---:B------:R-:W-:Y:S02]  /*25410*/  FMUL.FTZ R65, R3.reuse, R65 ;  /* 0x0000004103417220 */ /* 0x040fe40000410000 */
[C---:B------:R-:W-:Y:S02]  /*25420*/  FMUL.FTZ R70, R2.reuse, R70 ;  /* 0x0000004602467220 */ /* 0x040fe40000410000 */
[C---:B------:R-:W-:Y:S01]  /*25430*/  FMUL.FTZ R71, R2.reuse, R71 ;  /* 0x0000004702477220 */ /* 0x040fe20000410000 */
[----:B------:R-:W-:Y:S01]  /*25440*/  MUFU.EX2 R201, R201 ;  /* 0x000000c900c97308 */ /* 0x000fe20000000800 */
[C---:B-1----:R-:W-:Y:S05]  /*25450*/  HMMA.16816.F32.BF16 R4, R160.reuse, R168, R4 ;  /* 0x000000a8a004723c */ /* 0x042fea0000041804 */
[C---:B------:R-:W-:Y:S02]  /*25460*/  FMUL.FTZ R68, R3.reuse, R68 ;  /* 0x0000004403447220 */ /* 0x040fe40000410000 */
[C---:B------:R-:W-:Y:S01]  /*25470*/  FMUL.FTZ R69, R3.reuse, R69 ;  /* 0x0000004503457220 */ /* 0x040fe20000410000 */
[C---:B------:R-:W-:Y:S01]  /*25480*/  HMMA.16816.F32.BF16 R8, R160.reuse, R170, R8 ;  /* 0x000000aaa008723c */ /* 0x040fe20000041808 */
[----:B------:R-:W1:Y:S01]  /*25490*/  LDSM.16.MT88.4 R168, [R224+0x12000] ;  /* 0x01200000e0a8783b */ /* 0x000e620000004200 */
[----:B------:R-:W2:Y:S02]  /*254a0*/  MUFU.EX2 R200, R200 ;  /* 0x000000c800c87308 */ /* 0x000ea40000000800 */
[C---:B------:R-:W-:Y:S02]  /*254b0*/  FMUL.FTZ R74, R2.reuse, R74 ;  /* 0x0000004a024a7220 */ /* 0x040fe40000410000 */
[C---:B------:R-:W-:Y:S02]  /*254c0*/  FMUL.FTZ R75, R2.reuse, R75 ;  /* 0x0000004b024b7220 */ /* 0x040fe40000410000 */
[C---:B------:R-:W-:Y:S04]  /*254d0*/  HMMA.16816.F32.BF16 R36, R160.reuse, R172, R36 ;  /* 0x000000aca024723c */ /* 0x040fe80000041824 */
[C---:B------:R-:W-:Y:S01]  /*254e0*/  FMUL.FTZ R72, R3.reuse, R72 ;  /* 0x0000004803487220 */ /* 0x040fe20000410000 */
[----:B------:R-:W-:Y:S01]  /*254f0*/  MUFU.EX2 R250, R250 ;  /* 0x000000fa00fa7308 */ /* 0x000fe20000000800 */
[C---:B------:R-:W-:Y:S02]  /*25500*/  FMUL.FTZ R73, R3.reuse, R73 ;  /* 0x0000004903497220 */ /* 0x040fe40000410000 */
[C---:B------:R-:W-:Y:S01]  /*25510*/  HMMA.16816.F32.BF16 R40, R160.reuse, R174, R40 ;  /* 0x000000aea028723c */ /* 0x040fe20000041828 */
[----:B------:R-:W4:Y:S03]  /*25520*/  LDSM.16.MT88.4 R172, [R222+0x12000] ;  /* 0x01200000deac783b */ /* 0x000f260000004200 */
[C---:B------:R-:W-:Y:S02]  /*25530*/  FMUL.FTZ R78, R2.reuse, R78 ;  /* 0x0000004e024e7220 */ /* 0x040fe40000410000 */
[C---:B------:R-:W-:Y:S01]  /*25540*/  FMUL.FTZ R79, R2.reuse, R79 ;  /* 0x0000004f024f7220 */ /* 0x040fe20000410000 */
[----:B------:R-:W-:Y:S01]  /*25550*/  MUFU.EX2 R251, R251 ;  /* 0x000000fb00fb7308 */ /* 0x000fe20000000800 */
[C---:B------:R-:W-:Y:S04]  /*25560*/  HMMA.16816.F32.BF16 R44, R160.reuse, R176, R44 ;  /* 0x000000b0a02c723c */ /* 0x040fe8000004182c */
[C---:B------:R-:W-:Y:S02]  /*25570*/  FMUL.FTZ R76, R3.reuse, R76 ;  /* 0x0000004c034c7220 */ /* 0x040fe40000410000 */
[C---:B------:R-:W-:Y:S02]  /*25580*/  FMUL.FTZ R77, R3.reuse, R77 ;  /* 0x0000004d034d7220 */ /* 0x040fe40000410000 */
[C---:B------:R-:W-:Y:S01]  /*25590*/  HMMA.16816.F32.BF16 R48, R160.reuse, R178, R48 ;  /* 0x000000b2a030723c */ /* 0x040fe20000041830 */
[----:B------:R-:W-:Y:S03]  /*255a0*/  LDSM.16.MT88.4 R176, [R220+0x12800] ;  /* 0x01280000dcb0783b */ /* 0x000fe60000004200 */
[C---:B------:R-:W-:Y:S02]  /*255b0*/  FMUL.FTZ R82, R2.reuse, R82 ;  /* 0x0000005202527220 */ /* 0x040fe40000410000 */
[C---:B------:R-:W-:Y:S02]  /*255c0*/  FMUL.FTZ R83, R2.reuse, R83 ;  /* 0x0000005302537220 */ /* 0x040fe40000410000 */
[C---:B---3--:R-:W-:Y:S04]  /*255d0*/  HMMA.16816.F32.BF16 R52, R160.reuse, R156, R52 ;  /* 0x0000009ca034723c */ /* 0x048fe80000041834 */
[C---:B------:R-:W-:Y:S02]  /*255e0*/  FMUL.FTZ R80, R3.reuse, R80 ;  /* 0x0000005003507220 */ /* 0x040fe40000410000 */
[C---:B------:R-:W-:Y:S02]  /*255f0*/  FMUL.FTZ R81, R3.reuse, R81 ;  /* 0x0000005103517220 */ /* 0x040fe40000410000 */
[C---:B------:R-:W-:Y:S01]  /*25600*/  HMMA.16816.F32.BF16 R56, R160.reuse, R158, R56 ;  /* 0x0000009ea038723c */ /* 0x040fe20000041838 */
[----:B------:R-:W3:Y:S03]  /*25610*/  LDSM.16.MT88.4 R156, [R221+0x12000] ;  /* 0x01200000dd9c783b */ /* 0x000ee60000004200 */
[C---:B------:R-:W-:Y:S02]  /*25620*/  FMUL.FTZ R86, R2.reuse, R86 ;  /* 0x0000005602567220 */ /* 0x040fe40000410000 */
[C---:B------:R-:W-:Y:S02]  /*25630*/  FMUL.FTZ R87, R2.reuse, R87 ;  /* 0x0000005702577220 */ /* 0x040fe40000410000 */
[C---:B-1----:R-:W-:Y:S04]  /*25640*/  HMMA.16816.F32.BF16 R60, R160.reuse, R168, R60 ;  /* 0x000000a8a03c723c */ /* 0x042fe8000004183c */
[C---:B------:R-:W-:Y:S02]  /*25650*/  FMUL.FTZ R84, R3.reuse, R84 ;  /* 0x0000005403547220 */ /* 0x040fe40000410000 */
[C---:B------:R-:W-:Y:S02]  /*25660*/  FMUL.FTZ R85, R3.reuse, R85 ;  /* 0x0000005503557220 */ /* 0x040fe40000410000 */
[C---:B------:R-:W-:Y:S01]  /*25670*/  HMMA.16816.F32.BF16 R64, R160.reuse, R170, R64 ;  /* 0x000000aaa040723c */ /* 0x040fe20000041840 */
[----:B------:R-:W1:Y:S03]  /*25680*/  LDSM.16.MT88.4 R168, [R220+0x12000] ;  /* 0x01200000dca8783b */ /* 0x000e660000004200 */
[C---:B------:R-:W-:Y:S02]  /*25690*/  FMUL.FTZ R90, R2.reuse, R90 ;  /* 0x0000005a025a7220 */ /* 0x040fe40000410000 */
[C---:B------:R-:W-:Y:S02]  /*256a0*/  FMUL.FTZ R91, R2.reuse, R91 ;  /* 0x0000005b025b7220 */ /* 0x040fe40000410000 */
[C---:B----4-:R-:W-:Y:S04]  /*256b0*/  HMMA.16816.F32.BF16 R68, R160.reuse, R172, R68 ;  /* 0x000000aca044723c */ /* 0x050fe80000041844 */
[C---:B------:R-:W-:Y:S02]  /*256c0*/  FMUL.FTZ R88, R3.reuse, R88 ;  /* 0x0000005803587220 */ /* 0x040fe40000410000 */
[C---:B------:R-:W-:Y:S02]  /*256d0*/  FMUL.FTZ R89, R3.reuse, R89 ;  /* 0x0000005903597220 */ /* 0x040fe40000410000 */
[C---:B------:R-:W-:Y:S01]  /*256e0*/  HMMA.16816.F32.BF16 R72, R160.reuse, R174, R72 ;  /* 0x000000aea048723c */ /* 0x040fe20000041848 */
[----:B------:R-:W4:Y:S03]  /*256f0*/  LDSM.16.MT88.4 R172, [R224+0x14000] ;  /* 0x01400000e0ac783b */ /* 0x000f260000004200 */
[C---:B------:R-:W-:Y:S02]  /*25700*/  FMUL.FTZ R94, R2.reuse, R94 ;  /* 0x0000005e025e7220 */ /* 0x040fe40000410000 */
[C---:B------:R-:W-:Y:S02]  /*25710*/  FMUL.FTZ R95, R2.reuse, R95 ;  /* 0x0000005f025f7220 */ /* 0x040fe40000410000 */
[C---:B------:R-:W-:Y:S01]  /*25720*/  FMUL.FTZ R92, R3.reuse, R92 ;  /* 0x0000005c035c7220 */ /* 0x040fe20000410000 */
[C---:B---3--:R-:W-:Y:S03]  /*25730*/  HMMA.16816.F32.BF16 R76, R160.reuse, R156, R76 ;  /* 0x0000009ca04c723c */ /* 0x048fe6000004184c */
[C---:B------:R-:W-:Y:S02]  /*25740*/  FMUL.FTZ R93, R3.reuse, R93 ;  /* 0x0000005d035d7220 */ /* 0x040fe40000410000 */
[C---:B------:R-:W-:Y:S02]  /*25750*/  FMUL.FTZ R98, R2.reuse, R98 ;  /* 0x0000006202627220 */ /* 0x040fe40000410000 */
[C---:B------:R-:W-:Y:S01]  /*25760*/  FMUL.FTZ R99, R2.reuse, R99 ;  /* 0x0000006302637220 */ /* 0x040fe20000410000 */
        /* <DEDUP_REMOVED lines=30> */
[C---:B------:R-:W-:Y:S04]  /*25950*/  FMUL.FTZ R118, R2.reuse, R118 ;  /* 0x0000007602767220 */ /* 0x040fe80000410000 */
[C---:B------:R-:W-:Y:S01]  /*25960*/  FMUL.FTZ R119, R2.reuse, R119 ;  /* 0x0000007702777220 */ /* 0x040fe20000410000 */
[C---:B------:R-:W-:Y:S01]  /*25970*/  HMMA.16816.F32.BF16 R112, R160.reuse, R170, R112 ;  /* 0x000000aaa070723c */ /* 0x040fe20000041870 */
[----:B------:R-:W1:Y:S02]  /*25980*/  LDSM.16.MT88.4 R168, [R222+0x16000] ;  /* 0x01600000dea8783b */ /* 0x000e640000004200 */
[C---:B------:R-:W-:Y:S02]  /*25990*/  FMUL.FTZ R116, R3.reuse, R116 ;  /* 0x0000007403747220 */ /* 0x040fe40000410000 */
[C---:B------:R-:W-:Y:S02]  /*259a0*/  FMUL.FTZ R117, R3.reuse, R117 ;  /* 0x0000007503757220 */ /* 0x040fe40000410000 */
[C---:B------:R-:W-:Y:S02]  /*259b0*/  FMUL.FTZ R122, R2.reuse, R122 ;  /* 0x0000007a027a7220 */ /* 0x040fe40000410000 */
[C---:B------:R-:W-:Y:S03]  /*259c0*/  FMUL.FTZ R123, R2.reuse, R123 ;  /* 0x0000007b027b7220 */ /* 0x040fe60000410000 */
[C---:B----4-:R-:W-:Y:S03]  /*259d0*/  HMMA.16816.F32.BF16 R116, R160.reuse, R172, R116 ;  /* 0x000000aca074723c */ /* 0x050fe60000041874 */
[C---:B------:R-:W-:Y:S02]  /*259e0*/  FMUL.FTZ R120, R3.reuse, R120 ;  /* 0x0000007803787220 */ /* 0x040fe40000410000 */
[C---:B------:R-:W-:Y:S02]  /*259f0*/  FMUL.FTZ R121, R3.reuse, R121 ;  /* 0x0000007903797220 */ /* 0x040fe40000410000 */
[C---:B------:R-:W-:Y:S02]  /*25a00*/  FMUL.FTZ R126, R2.reuse, R126 ;  /* 0x0000007e027e7220 */ /* 0x040fe40000410000 */
[C---:B------:R-:W-:Y:S03]  /*25a10*/  FMUL.FTZ R127, R2.reuse, R127 ;  /* 0x0000007f027f7220 */ /* 0x040fe60000410000 */
[C---:B------:R-:W-:Y:S01]  /*25a20*/  HMMA.16816.F32.BF16 R120, R160.reuse, R174, R120 ;  /* 0x000000aea078723c */ /* 0x040fe20000041878 */
[----:B------:R-:W4:Y:S02]  /*25a30*/  LDSM.16.MT88.4 R172, [R221+0x16000] ;  /* 0x01600000ddac783b */ /* 0x000f240000004200 */
[C---:B------:R-:W-:Y:S02]  /*25a40*/  FMUL.FTZ R124, R3.reuse, R124 ;  /* 0x0000007c037c7220 */ /* 0x040fe40000410000 */
[C---:B------:R-:W-:Y:S02]  /*25a50*/  FMUL.FTZ R125, R3.reuse, R125 ;  /* 0x0000007d037d7220 */ /* 0x040fe40000410000 */
[C---:B------:R-:W-:Y:S02]  /*25a60*/  FMUL.FTZ R130, R2.reuse, R130 ;  /* 0x0000008202827220 */ /* 0x040fe40000410000 */
[C---:B------:R-:W-:Y:S03]  /*25a70*/  FMUL.FTZ R131, R2.reuse, R131 ;  /* 0x0000008302837220 */ /* 0x040fe60000410000 */
[C---:B---3--:R-:W-:Y:S03]  /*25a80*/  HMMA.16816.F32.BF16 R124, R160.reuse, R156, R124 ;  /* 0x0000009ca07c723c */ /* 0x048fe6000004187c */
[C---:B------:R-:W-:Y:S02]  /*25a90*/  FMUL.FTZ R128, R3.reuse, R128 ;  /* 0x0000008003807220 */ /* 0x040fe40000410000 */
[C---:B------:R-:W-:Y:S02]  /*25aa0*/  FMUL.FTZ R129, R3.reuse, R129 ;  /* 0x0000008103817220 */ /* 0x040fe40000410000 */
[C---:B------:R-:W-:Y:S02]  /*25ab0*/  FMUL.FTZ R134, R2.reuse, R134 ;  /* 0x0000008602867220 */ /* 0x040fe40000410000 */
[C---:B------:R-:W-:Y:S03]  /*25ac0*/  FMUL.FTZ R135, R2.reuse, R135 ;  /* 0x0000008702877220 */ /* 0x040fe60000410000 */
[C---:B------:R-:W-:Y:S01]  /*25ad0*/  HMMA.16816.F32.BF16 R128, R160.reuse, R158, R128 ;  /* 0x0000009ea080723c */ /* 0x040fe20000041880 */
[----:B------:R-:W3:Y:S02]  /*25ae0*/  LDSM.16.MT88.4 R156, [R220+0x16000] ;  /* 0x01600000dc9c783b */ /* 0x000ee40000004200 */
[C---:B------:R-:W-:Y:S02]  /*25af0*/  FMUL.FTZ R132, R3.reuse, R132 ;  /* 0x0000008403847220 */ /* 0x040fe40000410000 */
[C---:B------:R-:W-:Y:S02]  /*25b00*/  FMUL.FTZ R133, R3.reuse, R133 ;  /* 0x0000008503857220 */ /* 0x040fe40000410000 */
[C---:B------:R-:W-:Y:S02]  /*25b10*/  FMUL.FTZ R138, R2.reuse, R138 ;  /* 0x0000008a028a7220 */ /* 0x040fe40000410000 */
[C---:B------:R-:W-:Y:S03]  /*25b20*/  FMUL.FTZ R139, R2.reuse, R139 ;  /* 0x0000008b028b7220 */ /* 0x040fe60000410000 */
[C---:B-1----:R-:W-:Y:S03]  /*25b30*/  HMMA.16816.F32.BF16 R132, R160.reuse, R168, R132 ;  /* 0x000000a8a084723c */ /* 0x042fe60000041884 */
[C---:B------:R-:W-:Y:S02]  /*25b40*/  FMUL.FTZ R136, R3.reuse, R136 ;  /* 0x0000008803887220 */ /* 0x040fe40000410000 */
[C---:B------:R-:W-:Y:S02]  /*25b50*/  FMUL.FTZ R137, R3.reuse, R137 ;  /* 0x0000008903897220 */ /* 0x040fe40000410000 */
[C---:B------:R-:W-:Y:S02]  /*25b60*/  FMUL.FTZ R142, R2.reuse, R142 ;  /* 0x0000008e028e7220 */ /* 0x040fe40000410000 */
[----:B------:R-:W-:Y:S03]  /*25b70*/  FMUL.FTZ R143, R2, R143 ;  /* 0x0000008f028f7220 */ /* 0x000fe60000410000 */
[C---:B------:R-:W-:Y:S01]  /*25b80*/  HMMA.16816.F32.BF16 R136, R160.reuse, R170, R136 ;  /* 0x000000aaa088723c */ /* 0x040fe20000041888 */
[----:B------:R-:W1:Y:S02]  /*25b90*/  LDSM.16.MT88.4 R168, [R222+0x10800] ;  /* 0x01080000dea8783b */ /* 0x000e640000004200 */
[C---:B------:R-:W-:Y:S02]  /*25ba0*/  FMUL.FTZ R140, R3.reuse, R140 ;  /* 0x0000008c038c7220 */ /* 0x040fe40000410000 */
[----:B------:R-:W-:Y:S02]  /*25bb0*/  FMUL.FTZ R141, R3, R141 ;  /* 0x0000008d038d7220 */ /* 0x000fe40000410000 */
[-CC-:B------:R-:W-:Y:S02]  /*25bc0*/  FFMA.FTZ R198, R18, R166.reuse, -R194.reuse ;  /* 0x000000a612c67223 */ /* 0x180fe400000108c2 */
[-C--:B------:R-:W-:Y:S03]  /*25bd0*/  FFMA.FTZ R199, R19, R166.reuse, -R194 ;  /* 0x000000a613c77223 */ /* 0x080fe600000108c2 */
[C---:B----4-:R-:W-:Y:S01]  /*25be0*/  HMMA.16816.F32.BF16 R140, R160.reuse, R172, R140 ;  /* 0x000000aca08c723c */ /* 0x050fe2000004188c */
[----:B------:R-:W-:Y:S02]  /*25bf0*/  MUFU.EX2 R198, R198 ;  /* 0x000000c600c67308 */ /* 0x000fe40000000800 */
[-CC-:B------:R-:W-:Y:S02]  /*25c00*/  FFMA.FTZ R202, R16, R166.reuse, -R195.reuse ;  /* 0x000000a610ca7223 */ /* 0x180fe400000108c3 */
[----:B------:R-:W-:Y:S02]  /*25c10*/  FFMA.FTZ R203, R17, R166, -R195 ;  /* 0x000000a611cb7223 */ /* 0x000fe400000108c3 */
[C---:B------:R-:W-:Y:S01]  /*25c20*/  FMUL.FTZ R18, R2.reuse, R150 ;  /* 0x0000009602127220 */ /* 0x040fe20000410000 */
[C---:B------:R-:W-:Y:S01]  /*25c30*/  HMMA.16816.F32.BF16 R12, R160.reuse, R174, R12 ;  /* 0x000000aea00c723c */ /* 0x040fe2000004180c */
[----:B------:R-:W4:Y:S02]  /*25c40*/  LDSM.16.MT88.4 R172, [R221+0x10800] ;  /* 0x01080000ddac783b */ /* 0x000f240000004200 */
[----:B------:R-:W5:Y:S01]  /*25c50*/  MUFU.EX2 R199, R199 ;  /* 0x000000c700c77308 */ /* 0x000f620000000800 */
[----:B------:R-:W-:Y:S02]  /*25c60*/  FMUL.FTZ R19, R2, R151 ;  /* 0x0000009702137220 */ /* 0x000fe40000410000 */
[C---:B------:R-:W-:Y:S01]  /*25c70*/  FMUL.FTZ R16, R3.reuse, R148 ;  /* 0x0000009403107220 */ /* 0x040fe20000410000 */
[----:B--2---:R-:W-:Y:S01]  /*25c80*/  F2FP.BF16.PACK_AB R148, R200, R201 ;  /* 0x000000c9c894723e */ /* 0x004fe200000010ff */
[----:B------:R-:W-:Y:S01]  /*25c90*/  FMUL.FTZ R17, R3, R149 ;  /* 0x0000009503117220 */ /* 0x000fe20000410000 */
[----:B------:R-:W-:Y:S03]  /*25ca0*/  F2FP.BF16.PACK_AB R149, R197, R196 ;  /* 0x000000c4c595723e */ /* 0x000fe600000010ff */
[C---:B------:R-:W-:Y:S01]  /*25cb0*/  FMUL.FTZ R146, R2.reuse, R146 ;  /* 0x0000009202927220 */ /* 0x040fe20000410000 */
[----:B------:R-:W-:Y:S01]  /*25cc0*/  MUFU.EX2 R202, R202 ;  /* 0x000000ca00ca7308 */ /* 0x000fe20000000800 */
[C---:B------:R-:W-:Y:S01]  /*25cd0*/  FMUL.FTZ R147, R2.reuse, R147 ;  /* 0x0000009302937220 */ /* 0x040fe20000410000 */
[C---:B---3--:R-:W-:Y:S03]  /*25ce0*/  HMMA.16816.F32.BF16 R16, R160.reuse, R156, R16 ;  /* 0x0000009ca010723c */ /* 0x048fe60000041810 */
[C---:B------:R-:W-:Y:S02]  /*25cf0*/  FMUL.FTZ R144, R3.reuse, R144 ;  /* 0x0000009003907220 */ /* 0x040fe40000410000 */
[C---:B------:R-:W-:Y:S02]  /*25d00*/  FMUL.FTZ R145, R3.reuse, R145 ;  /* 0x0000009103917220 */ /* 0x040fe40000410000 */
[----:B------:R-:W-:Y:S01]  /*25d10*/  FFMA.FTZ R193, R3, R249, R193 ;  /* 0x000000f903c17223 */ /* 0x000fe200000100c1 */
[----:B------:R-:W2:Y:S01]  /*25d20*/  MUFU.EX2 R203, R203 ;  /* 0x000000cb00cb7308 */ /* 0x000ea20000000800 */
[----:B------:R-:W-:Y:S03]  /*25d30*/  MOV R3, R165 ;  /* 0x000000a500037202 */ /* 0x000fe60000000f00 */
[----:B------:R-:W-:Y:S01]  /*25d40*/  HMMA.16816.F32.BF16 R144, R160, R158, R144 ;  /* 0x0000009ea090723c */ /* 0x000fe20000041890 */
[----:B------:R-:W3:Y:S02]  /*25d50*/  LDSM.16.MT88.4 R156, [R220+0x10800] ;  /* 0x01080000dc9c783b */ /* 0x000ee40000004200 */
[----:B-----5:R-:W-:Y:S01]  /*25d60*/  F2FP.BF16.PACK_AB R151, R199, R198 ;  /* 0x000000c6c797723e */ /* 0x020fe200000010ff */
[----:B------:R-:W-:Y:S01]  /*25d70*/  FFMA.FTZ R189, R2, R248, R189 ;  /* 0x000000f802bd7223 */ /* 0x000fe200000100bd */
[----:B------:R-:W-:Y:S01]  /*25d80*/  MOV R2, R164 ;  /* 0x000000a400027202 */ /* 0x000fe20000000f00 */
[----:B------:R-:W-:Y:S02]  /*25d90*/  FADD.FTZ R193, R192, R193 ;  /* 0x000000c1c0c17221 */ /* 0x000fe40000010000 */
[----:B------:R-:W-:Y:S01]  /*25da0*/  FADD.FTZ R189, R188, R189 ;  /* 0x000000bdbcbd7221 */ /* 0x000fe20000010000 */
[----:B------:R-:W-:Y:S03]  /*25db0*/  LDSM.16.MT88.4 R160, [R222+0x12800] ;  /* 0x01280000dea0783b */ /* 0x000fe60000004200 */
[----:B------:R-:W-:Y:S02]  /*25dc0*/  FADD.FTZ R191, R191, R193 ;  /* 0x000000c1bfbf7221 */ /* 0x000fe40000010000 */
[----:B------:R-:W-:Y:S02]  /*25dd0*/  FADD.FTZ R189, R187, R189 ;  /* 0x000000bdbbbd7221 */ /* 0x000fe40000010000 */
[----:B------:R-:W-:Y:S02]  /*25de0*/  FADD.FTZ R191, R190, R191 ;  /* 0x000000bfbebf7221 */ /* 0x000fe40000010000 */
[----:B------:R-:W-:Y:S01]  /*25df0*/  FADD.FTZ R186, R186, R189 ;  /* 0x000000bdbaba7221 */ /* 0x000fe20000010000 */
[----:B--2---:R-:W-:Y:S01]  /*25e00*/  F2FP.BF16.PACK_AB R150, R203, R202 ;  /* 0x000000cacb96723e */ /* 0x004fe200000010ff */
[----:B------:R-:W-:Y:S02]  /*25e10*/  FADD.FTZ R201, R201, R191 ;  /* 0x000000bfc9c97221 */ /* 0x000fe40000010000 */
        /* <DEDUP_REMOVED lines=10> */
[----:B------:R-:W-:Y:S04]  /*25ec0*/  FADD.FTZ R199, R199, R197 ;  /* 0x000000c5c7c77221 */ /* 0x000fe80000010000 */
        /* <DEDUP_REMOVED lines=17> */
[C---:B------:R-:W-:Y:S07]  /*25fe0*/  HMMA.16816.F32.BF16 R84, R148.reuse, R176, R84 ;  /* 0x000000b09454723c */ /* 0x040fee0000041854 */
[-CC-:B------:R-:W-:Y:S01]  /*25ff0*/  FFMA.FTZ R176, R22, R166.reuse, -R194.reuse ;  /* 0x000000a616b07223 */ /* 0x180fe200000108c2 */
[C---:B------:R-:W-:Y:S04]  /*26000*/  HMMA.16816.F32.BF16 R88, R148.reuse, R178, R88 ;  /* 0x000000b29458723c */ /* 0x040fe80000041858 */
[-CC-:B------:R-:W-:Y:S01]  /*26010*/  FFMA.FTZ R177, R23, R166.reuse, -R194.reuse ;  /* 0x000000a617b17223 */ /* 0x180fe200000108c2 */
[----:B------:R-:W1:Y:S02]  /*26020*/  MUFU.EX2 R176, R176 ;  /* 0x000000b000b07308 */ /* 0x000e640000000800 */
[-CC-:B------:R-:W-:Y:S01]  /*26030*/  FFMA.FTZ R178, R26, R166.reuse, -R194.reuse ;  /* 0x000000a61ab27223 */ /* 0x180fe200000108c2 */
[C---:B------:R-:W-:Y:S04]  /*26040*/  HMMA.16816.F32.BF16 R92, R148.reuse, R180, R92 ;  /* 0x000000b4945c723c */ /* 0x040fe8000004185c */
[-C--:B------:R-:W-:Y:S03]  /*26050*/  FFMA.FTZ R179, R27, R166.reuse, -R194 ;  /* 0x000000a61bb37223 */ /* 0x080fe600000108c2 */
[-CC-:B------:R-:W-:Y:S01]  /*26060*/  FFMA.FTZ R180, R20, R166.reuse, -R195.reuse ;  /* 0x000000a614b47223 */ /* 0x180fe200000108c3 */
[C---:B------:R-:W-:Y:S01]  /*26070*/  HMMA.16816.F32.BF16 R96, R148.reuse, R182, R96 ;  /* 0x000000b69460723c */ /* 0x040fe20000041860 */
[----:B------:R-:W2:Y:S03]  /*26080*/  MUFU.EX2 R177, R177 ;  /* 0x000000b100b17308 */ /* 0x000ea60000000800 */
[-CC-:B------:R-:W-:Y:S03]  /*26090*/  FFMA.FTZ R181, R21, R166.reuse, -R195.reuse ;  /* 0x000000a615b57223 */ /* 0x180fe600000108c3 */
[-CC-:B------:R-:W-:Y:S01]  /*260a0*/  FFMA.FTZ R182, R24, R166.reuse, -R195.reuse ;  /* 0x000000a618b67223 */ /* 0x180fe200000108c3 */
[C---:B----4-:R-:W-:Y:S03]  /*260b0*/  HMMA.16816.F32.BF16 R100, R148.reuse, R172, R100 ;  /* 0x000000ac9464723c */ /* 0x050fe60000041864 */
[----:B------:R-:W4:Y:S01]  /*260c0*/  MUFU.EX2 R178, R178 ;  /* 0x000000b200b27308 */ /* 0x000f220000000800 */
[----:B------:R-:W-:Y:S02]  /*260d0*/  FFMA.FTZ R183, R25, R166, -R195 ;  /* 0x000000a619b77223 */ /* 0x000fe400000108c3 */
[----:B------:R-:W-:Y:S01]  /*260e0*/  LDSM.16.MT88.4 R24, [R222+0x11000] ;  /* 0x01100000de18783b */ /* 0x000fe20000004200 */
[----:B-1----:R-:W-:Y:S01]  /*260f0*/  FADD.FTZ R199, R176, R199 ;  /* 0x000000c7b0c77221 */ /* 0x002fe20000010000 */
[C---:B------:R-:W-:Y:S05]  /*26100*/  HMMA.16816.F32.BF16 R104, R148.reuse, R174, R104 ;  /* 0x000000ae9468723c */ /* 0x040fea0000041868 */
[----:B------:R-:W1:Y:S01]  /*26110*/  MUFU.EX2 R179, R179 ;  /* 0x000000b300b37308 */ /* 0x000e620000000800 */
[----:B------:R-:W-:Y:S02]  /*26120*/  LDSM.16.MT88.4 R172, [R220+0x13000] ;  /* 0x01300000dcac783b */ /* 0x000fe40000004200 */
[C---:B---3--:R-:W-:Y:S04]  /*26130*/  HMMA.16816.F32.BF16 R108, R148.reuse, R156, R108 ;  /* 0x0000009c946c723c */ /* 0x048fe8000004186c */
[C---:B--2---:R-:W-:Y:S01]  /*26140*/  F2FP.BF16.PACK_AB R21, R177.reuse, R176 ;  /* 0x000000b0b115723e */ /* 0x044fe200000010ff */
[----:B------:R-:W-:Y:S02]  /*26150*/  FADD.FTZ R177, R177, R199 ;  /* 0x000000c7b1b17221 */ /* 0x000fe40000010000 */
[----:B------:R-:W-:Y:S01]  /*26160*/  MUFU.EX2 R180, R180 ;  /* 0x000000b400b47308 */ /* 0x000fe20000000800 */
[C---:B------:R-:W-:Y:S01]  /*26170*/  HMMA.16816.F32.BF16 R112, R148.reuse, R158, R112 ;  /* 0x0000009e9470723c */ /* 0x040fe20000041870 */
[----:B------:R-:W2:Y:S03]  /*26180*/  LDSM.16.MT88.4 R156, [R221+0x16800] ;  /* 0x01680000dd9c783b */ /* 0x000ea60000004200 */
[----:B----4-:R-:W-:Y:S04]  /*26190*/  FADD.FTZ R177, R178, R177 ;  /* 0x000000b1b2b17221 */ /* 0x010fe80000010000 */
[C---:B------:R-:W-:Y:S01]  /*261a0*/  HMMA.16816.F32.BF16 R116, R148.reuse, R152, R116 ;  /* 0x000000989474723c */ /* 0x040fe20000041874 */
[----:B------:R-:W3:Y:S03]  /*261b0*/  MUFU.EX2 R181, R181 ;  /* 0x000000b500b57308 */ /* 0x000ee60000000800 */
[C---:B-1----:R-:W-:Y:S01]  /*261c0*/  F2FP.BF16.PACK_AB R23, R179.reuse, R178 ;  /* 0x000000b2b317723e */ /* 0x042fe200000010ff */
[----:B------:R-:W-:Y:S03]  /*261d0*/  FADD.FTZ R179, R179, R177 ;  /* 0x000000b1b3b37221 */ /* 0x000fe60000010000 */
[C---:B------:R-:W-:Y:S01]  /*261e0*/  HMMA.16816.F32.BF16 R120, R148.reuse, R154, R120 ;  /* 0x0000009a9478723c */ /* 0x040fe20000041878 */
[----:B------:R-:W1:Y:S02]  /*261f0*/  LDSM.16.MT88.4 R152, [R220+0x16800] ;  /* 0x01680000dc98783b */ /* 0x000e640000004200 */
[----:B------:R-:W-:Y:S05]  /*26200*/  MUFU.EX2 R182, R182 ;  /* 0x000000b600b67308 */ /* 0x000fea0000000800 */
[C---:B-----5:R-:W-:Y:S05]  /*26210*/  HMMA.16816.F32.BF16 R124, R148.reuse, R160, R124 ;  /* 0x000000a0947c723c */ /* 0x060fea000004187c */
[----:B------:R-:W4:Y:S03]  /*26220*/  MUFU.EX2 R183, R183 ;  /* 0x000000b700b77308 */ /* 0x000f260000000800 */
[C---:B------:R-:W-:Y:S01]  /*26230*/  HMMA.16816.F32.BF16 R128, R148.reuse, R162, R128 ;  /* 0x000000a29480723c */ /* 0x040fe20000041880 */
[----:B------:R-:W5:Y:S03]  /*26240*/  LDSM.16.MT88.4 R160, [R224+0x11000] ;  /* 0x01100000e0a0783b */ /* 0x000f660000004200 */
[C---:B---3--:R-:W-:Y:S01]  /*26250*/  F2FP.BF16.PACK_AB R20, R181.reuse, R180 ;  /* 0x000000b4b514723e */ /* 0x048fe200000010ff */
[----:B------:R-:W-:Y:S03]  /*26260*/  FADD.FTZ R180, R180, R202 ;  /* 0x000000cab4b47221 */ /* 0x000fe60000010000 */
[C---:B------:R-:W-:Y:S04]  /*26270*/  HMMA.16816.F32.BF16 R132, R148.reuse, R168, R132 ;  /* 0x000000a89484723c */ /* 0x040fe80000041884 */
[----:B------:R-:W-:Y:S04]  /*26280*/  FADD.FTZ R180, R181, R180 ;  /* 0x000000b4b5b47221 */ /* 0x000fe80000010000 */
[C---:B------:R-:W-:Y:S01]  /*26290*/  HMMA.16816.F32.BF16 R136, R148.reuse, R170, R136 ;  /* 0x000000aa9488723c */ /* 0x040fe20000041888 */
[----:B------:R-:W3:Y:S03]  /*262a0*/  LDSM.16.MT88.4 R168, [R221+0x11000] ;  /* 0x01100000dda8783b */ /* 0x000ee60000004200 */
[C---:B----4-:R-:W-:Y:S01]  /*262b0*/  F2FP.BF16.PACK_AB R22, R183.reuse, R182 ;  /* 0x000000b6b716723e */ /* 0x050fe200000010ff */
[----:B------:R-:W-:Y:S03]  /*262c0*/  FADD.FTZ R182, R182, R180 ;  /* 0x000000b4b6b67221 */ /* 0x000fe60000010000 */
[C---:B--2---:R-:W-:Y:S04]  /*262d0*/  HMMA.16816.F32.BF16 R140, R148.reuse, R156, R140 ;  /* 0x0000009c948c723c */ /* 0x044fe8000004188c */
[----:B------:R-:W-:Y:S04]  /*262e0*/  FADD.FTZ R182, R183, R182 ;  /* 0x000000b6b7b67221 */ /* 0x000fe80000010000 */
[C---:B------:R-:W-:Y:S01]  /*262f0*/  HMMA.16816.F32.BF16 R12, R148.reuse, R158, R12 ;  /* 0x0000009e940c723c */ /* 0x040fe2000004180c */
[----:B------:R-:W-:Y:S07]  /*26300*/  LDSM.16.MT88.4 R156, [R222+0x13000] ;  /* 0x01300000de9c783b */ /* 0x000fee0000004200 */
[C---:B-1----:R-:W-:Y:S08]  /*26310*/  HMMA.16816.F32.BF16 R16, R148.reuse, R152, R16 ;  /* 0x000000989410723c */ /* 0x042ff00000041810 */
[----:B------:R-:W-:Y:S01]  /*26320*/  HMMA.16816.F32.BF16 R144, R148, R154, R144 ;  /* 0x0000009a9490723c */ /* 0x000fe20000041890 */
[----:B------:R-:W1:Y:S07]  /*26330*/  LDSM.16.MT88.4 R148, [R220+0x11000] ;  /* 0x01100000dc94783b */ /* 0x000e6e0000004200 */
[C---:B-----5:R-:W-:Y:S01]  /*26340*/  HMMA.16816.F32.BF16 R4, R20.reuse, R160, R4 ;  /* 0x000000a01404723c */ /* 0x060fe20000041804 */
[----:B------:R-:W2:Y:S07]  /*26350*/  LDSM.16.MT88.4 R152, [R224+0x13000] ;  /* 0x01300000e098783b */ /* 0x000eae0000004200 */
[C---:B------:R-:W-:Y:S01]  /*26360*/  HMMA.16816.F32.BF16 R8, R20.reuse, R162, R8 ;  /* 0x000000a21408723c */ /* 0x040fe20000041808 */
[----:B------:R-:W4:Y:S07]  /*26370*/  LDSM.16.MT88.4 R160, [R221+0x13000] ;  /* 0x01300000dda0783b */ /* 0x000f2e0000004200 */
        /* <DEDUP_REMOVED lines=16> */
[C---:B------:R-:W-:Y:S08]  /*26480*/  HMMA.16816.F32.BF16 R80, R20.reuse, R162, R80 ;  /* 0x000000a21450723c */ /* 0x040ff00000041850 */
[C---:B------:R-:W-:Y:S07]  /*26490*/  HMMA.16816.F32.BF16 R84, R20.reuse, R172, R84 ;  /* 0x000000ac1454723c */ /* 0x040fee0000041854 */
[-CC-:B------:R-:W-:Y:S01]  /*264a0*/  FFMA.FTZ R172, R30, R166.reuse, -R194.reuse ;  /* 0x000000a61eac7223 */ /* 0x180fe200000108c2 */
[C---:B------:R-:W-:Y:S04]  /*264b0*/  HMMA.16816.F32.BF16 R88, R20.reuse, R174, R88 ;  /* 0x000000ae1458723c */ /* 0x040fe80000041858 */
[-CC-:B------:R-:W-:Y:S01]  /*264c0*/  FFMA.FTZ R173, R31, R166.reuse, -R194.reuse ;  /* 0x000000a61fad7223 */ /* 0x180fe200000108c2 */
[----:B------:R-:W4:Y:S01]  /*264d0*/  MUFU.EX2 R172, R172 ;  /* 0x000000ac00ac7308 */ /* 0x000f220000000800 */
[-C--:B------:R-:W-:Y:S02]  /*264e0*/  FFMA.FTZ R194, R35, R166.reuse, -R194 ;  /* 0x000000a623c27223 */ /* 0x080fe400000108c2 */
[C---:B-----5:R-:W-:Y:S04]  /*264f0*/  HMMA.16816.F32.BF16 R92, R20.reuse, R24, R92 ;  /* 0x00000018145c723c */ /* 0x060fe8000004185c */
[-CC-:B------:R-:W-:Y:S02]  /*26500*/  FFMA.FTZ R174, R28, R166.reuse, -R195.reuse ;  /* 0x000000a61cae7223 */ /* 0x180fe400000108c3 */
[-CC-:B------:R-:W-:Y:S01]  /*26510*/  FFMA.FTZ R175, R29, R166.reuse, -R195.reuse ;  /* 0x000000a61daf7223 */ /* 0x180fe200000108c3 */
[----:B------:R-:W5:Y:S01]  /*26520*/  MUFU.EX2 R173, R173 ;  /* 0x000000ad00ad7308 */ /* 0x000f620000000800 */
[C---:B------:R-:W-:Y:S01]  /*26530*/  HMMA.16816.F32.BF16 R96, R20.reuse, R26, R96 ;  /* 0x0000001a1460723c */ /* 0x040fe20000041860 */
[----:B------:R-:W2:Y:S03]  /*26540*/  LDSM.16.MT88.4 R24, [R224+0x17000] ;  /* 0x01700000e018783b */ /* 0x000ea60000004200 */
[----:B------:R-:W-:Y:S04]  /*26550*/  FFMA.FTZ R195, R33, R166, -R195 ;  /* 0x000000a621c37223 */ /* 0x000fe800000108c3 */
[C---:B---3--:R-:W-:Y:S01]  /*26560*/  HMMA.16816.F32.BF16 R100, R20.reuse, R168, R100 ;  /* 0x000000a81464723c */ /* 0x048fe20000041864 */
[----:B------:R-:W-:Y:S01]  /*26570*/  LDSM.16.MT88.4 R28, [R220+0x17000] ;  /* 0x01700000dc1c783b */ /* 0x000fe20000004200 */
[----:B------:R-:W-:Y:S02]  /*26580*/  MUFU.EX2 R174, R174 ;  /* 0x000000ae00ae7308 */ /* 0x000fe40000000800 */
[----:B----4-:R-:W-:Y:S04]  /*26590*/  FADD.FTZ R179, R172, R179 ;  /* 0x000000b3acb37221 */ /* 0x010fe80000010000 */
[C---:B------:R-:W-:Y:S01]  /*265a0*/  HMMA.16816.F32.BF16 R104, R20.reuse, R170, R104 ;  /* 0x000000aa1468723c */ /* 0x040fe20000041868 */
[----:B------:R-:W-:Y:S03]  /*265b0*/  LDSM.16.MT88.4 R32, [R221+0x11800] ;  /* 0x01180000dd20783b */ /* 0x000fe60000004200 */
[----:B------:R-:W-:Y:S01]  /*265c0*/  MUFU.EX2 R175, R175 ;  /* 0x000000af00af7308 */ /* 0x000fe20000000800 */
[----:B-----5:R-:W-:Y:S03]  /*265d0*/  FADD.FTZ R179, R173, R179 ;  /* 0x000000b3adb37221 */ /* 0x020fe60000010000 */
[C---:B-1----:R-:W-:Y:S01]  /*265e0*/  HMMA.16816.F32.BF16 R108, R20.reuse, R148, R108 ;  /* 0x00000094146c723c */ /* 0x042fe2000004186c */
[----:B------:R-:W-:Y:S03]  /*265f0*/  LDSM.16.MT88.4 R168, [R220+0x15800] ;  /* 0x01580000dca8783b */ /* 0x000fe60000004200 */
[----:B------:R-:W-:Y:S02]  /*26600*/  FADD.FTZ R179, R251, R179 ;  /* 0x000000b3fbb37221 */ /* 0x000fe40000010000 */
[----:B------:R-:W-:Y:S02]  /*26610*/  MUFU.EX2 R195, R195 ;  /* 0x000000c300c37308 */ /* 0x000fe40000000800 */
[C---:B------:R-:W-:Y:S01]  /*26620*/  HMMA.16816.F32.BF16 R112, R20.reuse, R150, R112 ;  /* 0x000000961470723c */ /* 0x040fe20000041870 */
[----:B------:R-:W1:Y:S07]  /*26630*/  LDSM.16.MT88.4 R148, [R221+0x17000] ;  /* 0x01700000dd94783b */ /* 0x000e6e0000004200 */
[C---:B--2---:R-:W-:Y:S01]  /*26640*/  HMMA.16816.F32.BF16 R116, R20.reuse, R152, R116 ;  /* 0x000000981474723c */ /* 0x044fe20000041874 */
[----:B------:R-:W2:Y:S07]  /*26650*/  MUFU.EX2 R194, R194 ;  /* 0x000000c200c27308 */ /* 0x000eae0000000800 */
[C---:B------:R-:W-:Y:S01]  /*26660*/  HMMA.16816.F32.BF16 R120, R20.reuse, R154, R120 ;  /* 0x0000009a1478723c */ /* 0x040fe20000041878 */
[----:B------:R-:W-:Y:S07]  /*26670*/  LDSM.16.MT88.4 R152, [R222+0x11800] ;  /* 0x01180000de98783b */ /* 0x000fee0000004200 */
[C---:B------:R-:W-:Y:S08]  /*26680*/  HMMA.16816.F32.BF16 R124, R20.reuse, R24, R124 ;  /* 0x00000018147c723c */ /* 0x040ff0000004187c */
[C---:B------:R-:W-:Y:S01]  /*26690*/  HMMA.16816.F32.BF16 R128, R20.reuse, R26, R128 ;  /* 0x0000001a1480723c */ /* 0x040fe20000041880 */
[----:B------:R-:W3:Y:S03]  /*266a0*/  LDSM.16.MT88.4 R24, [R224+0x11800] ;  /* 0x01180000e018783b */ /* 0x000ee60000004200 */
[----:B--2---:R-:W-:Y:S04]  /*266b0*/  FADD.FTZ R248, R194, R179 ;  /* 0x000000b3c2f87221 */ /* 0x004fe80000010000 */
[C---:B------:R-:W-:Y:S08]  /*266c0*/  HMMA.16816.F32.BF16 R132, R20.reuse, R156, R132 ;  /* 0x0000009c1484723c */ /* 0x040ff00000041884 */
[C---:B------:R-:W-:Y:S08]  /*266d0*/  HMMA.16816.F32.BF16 R136, R20.reuse, R158, R136 ;  /* 0x0000009e1488723c */ /* 0x040ff00000041888 */
[C---:B-1----:R-:W-:Y:S08]  /*266e0*/  HMMA.16816.F32.BF16 R140, R20.reuse, R148, R140 ;  /* 0x00000094148c723c */ /* 0x042ff0000004188c */
[C---:B------:R-:W-:Y:S01]  /*266f0*/  HMMA.16816.F32.BF16 R12, R20.reuse, R150, R12 ;  /* 0x00000096140c723c */ /* 0x040fe2000004180c */
[----:B------:R-:W1:Y:S07]  /*26700*/  LDSM.16.MT88.4 R148, [R220+0x11800] ;  /* 0x01180000dc94783b */ /* 0x000e6e0000004200 */
[C---:B------:R-:W-:Y:S08]  /*26710*/  HMMA.16816.F32.BF16 R16, R20.reuse, R28, R16 ;  /* 0x0000001c1410723c */ /* 0x040ff00000041810 */
[----:B------:R-:W-:Y:S01]  /*26720*/  HMMA.16816.F32.BF16 R144, R20, R30, R144 ;  /* 0x0000001e1490723c */ /* 0x000fe20000041890 */
[----:B------:R-:W2:Y:S06]  /*26730*/  LDSM.16.MT88.4 R28, [R224+0x13800] ;  /* 0x01380000e01c783b */ /* 0x000eac0000004200 */
[----:B------:R-:W-:Y:S02]  /*26740*/  F2FP.BF16.PACK_AB R21, R173, R172 ;  /* 0x000000acad15723e */ /* 0x000fe400000010ff */
[----:B------:R-:W-:Y:S03]  /*26750*/  F2FP.BF16.PACK_AB R20, R175, R174 ;  /* 0x000000aeaf14723e */ /* 0x000fe600000010ff */
[----:B------:R-:W-:Y:S01]  /*26760*/  F2FP.BF16.PACK_AB R22, R195, R250 ;  /* 0x000000fac316723e */ /* 0x000fe200000010ff */
[----:B------:R-:W-:Y:S01]  /*26770*/  FADD.FTZ R174, R174, R182 ;  /* 0x000000b6aeae7221 */ /* 0x000fe20000010000 */
[----:B------:R-:W-:Y:S03]  /*26780*/  F2FP.BF16.PACK_AB R23, R194, R251 ;  /* 0x000000fbc217723e */ /* 0x000fe600000010ff */
[----:B------:R-:W-:Y:S04]  /*26790*/  FADD.FTZ R174, R175, R174 ;  /* 0x000000aeafae7221 */ /* 0x000fe80000010000 */
[C---:B---3--:R-:W-:Y:S01]  /*267a0*/  HMMA.16816.F32.BF16 R160, R20.reuse, R24, R4 ;  /* 0x0000001814a0723c */ /* 0x048fe20000041804 */
[----:B------:R-:W3:Y:S02]  /*267b0*/  LDSM.16.MT88.4 R4, [R222+0x13800] ;  /* 0x01380000de04783b */ /* 0x000ee40000004200 */
[----:B------:R-:W-:Y:S04]  /*267c0*/  FADD.FTZ R174, R250, R174 ;  /* 0x000000aefaae7221 */ /* 0x000fe80000010000 */
[----:B------:R-:W-:Y:S01]  /*267d0*/  FADD.FTZ R249, R195, R174 ;  /* 0x000000aec3f97221 */ /* 0x000fe20000010000 */
[C---:B------:R-:W-:Y:S01]  /*267e0*/  HMMA.16816.F32.BF16 R156, R20.reuse, R26, R8 ;  /* 0x0000001a149c723c */ /* 0x040fe20000041808 */
[----:B------:R-:W4:Y:S07]  /*267f0*/  LDSM.16.MT88.4 R8, [R221+0x13800] ;  /* 0x01380000dd08783b */ /* 0x000f2e0000004200 */
[C---:B------:R-:W-:Y:S01]  /*26800*/  HMMA.16816.F32.BF16 R36, R20.reuse, R152, R36 ;  /* 0x000000981424723c */ /* 0x040fe20000041824 */
[----:B------:R-:W5:Y:S07]  /*26810*/  LDSM.16.MT88.4 R24, [R220+0x13800] ;  /* 0x01380000dc18783b */ /* 0x000f6e0000004200 */
[C---:B------:R-:W-:Y:S01]  /*26820*/  HMMA.16816.F32.BF16 R40, R20.reuse, R154, R40 ;  /* 0x0000009a1428723c */ /* 0x040fe20000041828 */
[----:B------:R-:W-:Y:S07]  /*26830*/  LDSM.16.MT88.4 R152, [R222+0x15800] ;  /* 0x01580000de98783b */ /* 0x000fee0000004200 */
        /* <DEDUP_REMOVED lines=35> */
.L_x_3238:
        /* <DEDUP_REMOVED lines=11> */
.L_x_3261:
[----:B--23--:R-:W-:Y:S01]  /*26b20*/  FADD.FTZ R249, R5, R249 ;  /* 0x000000f905f97221 */ /* 0x00cfe20000010000 */
[----:B------:R-:W-:Y:S05]  /*26b30*/  BRA.DIV ~URZ, `(.L_x_3249) ;  /* 0x000020e27f007947 */ /* 0x000fea000b800000 */
[----:B------:R-:W2:Y:S04]  /*26b40*/  SHFL.BFLY PT, R3, R248, 0x2, 0x1f ;  /* 0x0c401f00f8037f89 */ /* 0x000ea800000e0000 */
[----:B------:R-:W3:Y:S01]  /*26b50*/  SHFL.BFLY PT, R0, R249, 0x1, 0x1f ;  /* 0x0c201f00f9007f89 */ /* 0x000ee200000e0000 */
[----:B--2---:R-:W-:Y:S02]  /*26b60*/  FADD.FTZ R248, R3, R248 ;  /* 0x000000f803f87221 */ /* 0x004fe40000010000 */
[----:B---3--:R-:W-:-:S03]  /*26b70*/  FADD.FTZ R249, R249, R0 ;  /* 0x00000000f9f97221 */ /* 0x008fc60000010000 */
[----:B------:R2:W3:Y:S04]  /*26b80*/  SHFL.BFLY PT, R5, R248, 0x1, 0x1f ;  /* 0x0c201f00f8057f89 */ /* 0x0004e800000e0000 */
.L_x_3262:
[----:B------:R-:W4:Y:S01]  /*26b90*/  S2R R4, SR_TID.X ;  /* 0x0000000000047919 */ /* 0x000f220000002100 */
[----:B---3--:R-:W-:Y:S01]  /*26ba0*/  FADD.FTZ R5, R5, R248 ;  /* 0x000000f805057221 */ /* 0x008fe20000010000 */
[----:B------:R-:W-:Y:S01]  /*26bb0*/  FSETP.NE.FTZ.AND P4, PT, R249, RZ, PT ;  /* 0x000000fff900720b */ /* 0x000fe20003f95000 */
[----:B------:R-:W-:Y:S01]  /*26bc0*/  ULDC.64 UR4, c[0x0][0x118] ;  /* 0x0000460000047ab9 */ /* 0x000fe20000000a00 */
[----:B------:R-:W-:Y:S02]  /*26bd0*/  MOV R0, 0x3f800000 ;  /* 0x3f80000000007802 */ /* 0x000fe40000000f00 */
[----:B------:R-:W-:Y:S02]  /*26be0*/  FSETP.NE.FTZ.AND P3, PT, R5, RZ, PT ;  /* 0x000000ff0500720b */ /* 0x000fe40003f75000 */
[----:B------:R-:W-:-:S07]  /*26bf0*/  MOV R3, 0x3f800000 ;  /* 0x3f80000000037802 */ /* 0x000fce0000000f00 */
[----:B------:R-:W3:Y:S08]  /*26c00*/  @P4 MUFU.RCP R0, R249 ;  /* 0x000000f900004308 */ /* 0x000ef00000001000 */
[----:B------:R-:W1:Y:S01]  /*26c10*/  @P3 MUFU.RCP R3, R5 ;  /* 0x0000000500033308 */ /* 0x000e620000001000 */
[----:B----4-:R-:W-:-:S04]  /*26c20*/  SHF.R.S32.HI R8, RZ, 0x1f, R4 ;  /* 0x0000001fff087819 */ /* 0x010fc80000011404 */
[----:B------:R-:W-:Y:S01]  /*26c30*/  LEA.HI R9, R8, R4, RZ, 0x2 ;  /* 0x0000000408097211 */ /* 0x000fe200078f10ff */
[----:B---3--:R-:W-:-:S03]  /*26c40*/  FMUL.FTZ R160, R0, R160 ;  /* 0x000000a000a07220 */ /* 0x008fc60000410000 */
[--C-:B------:R-:W-:Y:S01]  /*26c50*/  SHF.R.S32.HI R11, RZ, 0x2, R9.reuse ;  /* 0x00000002ff0b7819 */ /* 0x100fe20000011409 */
[C---:B------:R-:W-:Y:S01]  /*26c60*/  FMUL.FTZ R161, R0.reuse, R161 ;  /* 0x000000a100a17220 */ /* 0x040fe20000410000 */
[----:B------:R-:W-:Y:S01]  /*26c70*/  SHF.R.S32.HI R10, RZ, 0x1f, R9 ;  /* 0x0000001fff0a7819 */ /* 0x000fe20000011409 */
[C---:B------:R-:W-:Y:S01]  /*26c80*/  FMUL.FTZ R156, R0.reuse, R156 ;  /* 0x0000009c009c7220 */ /* 0x040fe20000410000 */
[----:B------:R-:W-:Y:S01]  /*26c90*/  LOP3.LUT R9, R9, 0x3ffffffc, RZ, 0xc0, !PT ;  /* 0x3ffffffc09097812 */ /* 0x000fe200078ec0ff */
[----:B------:R-:W-:Y:S01]  /*26ca0*/  FMUL.FTZ R157, R0, R157 ;  /* 0x0000009d009d7220 */ /* 0x000fe20000410000 */
[----:B------:R-:W-:Y:S01]  /*26cb0*/  LEA.HI R10, R10, R11, RZ, 0x3 ;  /* 0x0000000b0a0a7211 */ /* 0x000fe200078f18ff */
[----:B-1----:R-:W-:Y:S01]  /*26cc0*/  FMUL.FTZ R163, R3, R163 ;  /* 0x000000a303a37220 */ /* 0x002fe20000410000 */
[----:B------:R-:W-:Y:S01]  /*26cd0*/  IADD3 R9, -R9, R4, RZ ;  /* 0x0000000409097210 */ /* 0x000fe20007ffe1ff */
[C---:B------:R-:W-:Y:S01]  /*26ce0*/  FMUL.FTZ R162, R3.reuse, R162 ;  /* 0x000000a203a27220 */ /* 0x040fe20000410000 */
[----:B------:R-:W-:Y:S01]  /*26cf0*/  LOP3.LUT R10, R10, 0xfffffff8, RZ, 0xc0, !PT ;  /* 0xfffffff80a0a7812 */ /* 0x000fe200078ec0ff */
[----:B------:R-:W-:Y:S01]  /*26d00*/  FMUL.FTZ R159, R3, R159 ;  /* 0x0000009f039f7220 */ /* 0x000fe20000410000 */
[----:B------:R-:W-:Y:S01]  /*26d10*/  F2FP.BF16.PACK_AB R160, R161, R160 ;  /* 0x000000a0a1a0723e */ /* 0x000fe200000010ff */
[----:B------:R-:W-:Y:S01]  /*26d20*/  FMUL.FTZ R158, R3, R158 ;  /* 0x0000009e039e7220 */ /* 0x000fe20000410000 */
[----:B------:R-:W-:Y:S01]  /*26d30*/  IADD3 R11, R11, -R10, RZ ;  /* 0x8000000a0b0b7210 */ /* 0x000fe20007ffe0ff */
[----:B------:R-:W-:Y:S01]  /*26d40*/  FMUL.FTZ R36, R0, R36 ;  /* 0x0000002400247220 */ /* 0x000fe20000410000 */
[----:B------:R-:W-:Y:S01]  /*26d50*/  LEA.HI R10, R8, R4, RZ, 0x5 ;  /* 0x00000004080a7211 */ /* 0x000fe200078f28ff */
[C---:B------:R-:W-:Y:S01]  /*26d60*/  FMUL.FTZ R37, R0.reuse, R37 ;  /* 0x0000002500257220 */ /* 0x040fe20000410000 */
[----:B------:R-:W-:Y:S01]  /*26d70*/  SHF.L.U32 R13, R11, 0x6, RZ ;  /* 0x000000060b0d7819 */ /* 0x000fe200000006ff */
        /* <DEDUP_REMOVED lines=10> */
[----:B------:R-:W-:Y:S01]  /*26e20*/  FMUL.FTZ R42, R3, R42 ;  /* 0x0000002a032a7220 */ /* 0x000fe20000410000 */
[----:B------:R-:W-:Y:S01]  /*26e30*/  ISETP.NE.U32.AND P0, PT, R14, 0x1, PT ;  /* 0x000000010e00780c */ /* 0x000fe20003f05070 */
[C---:B------:R-:W-:Y:S01]  /*26e40*/  FMUL.FTZ R44, R0.reuse, R44 ;  /* 0x0000002c002c7220 */ /* 0x040fe20000410000 */
[----:B------:R-:W-:Y:S01]  /*26e50*/  LEA R9, R9, R13, 0x1 ;  /* 0x0000000d09097211 */ /* 0x000fe200078e08ff */
[C---:B------:R-:W-:Y:S01]  /*26e60*/  FMUL.FTZ R45, R0.reuse, R45 ;  /* 0x0000002d002d7220 */ /* 0x040fe20000410000 */
[----:B------:R-:W-:Y:S01]  /*26e70*/  R2P PR, R11, 0x6 ;  /* 0x000000060b007804 */ /* 0x000fe20000000000 */
[----:B------:R-:W-:Y:S01]  /*26e80*/  FMUL.FTZ R47, R3, R47 ;  /* 0x0000002f032f7220 */ /* 0x000fe20000410000 */
[----:B------:R-:W-:Y:S01]  /*26e90*/  SHF.L.U32 R9, R9, 0x1, RZ ;  /* 0x0000000109097819 */ /* 0x000fe200000006ff */
[----:B------:R-:W-:Y:S01]  /*26ea0*/  FMUL.FTZ R46, R3, R46 ;  /* 0x0000002e032e7220 */ /* 0x000fe20000410000 */
[----:B------:R-:W-:Y:S01]  /*26eb0*/  MOV R11, 0x20 ;  /* 0x00000020000b7802 */ /* 0x000fe20000000f00 */
[C---:B------:R-:W-:Y:S01]  /*26ec0*/  FMUL.FTZ R48, R0.reuse, R48 ;  /* 0x0000003000307220 */ /* 0x040fe20000410000 */
[----:B------:R-:W-:Y:S01]  /*26ed0*/  MOV R14, 0x40 ;  /* 0x00000040000e7802 */ /* 0x000fe20000000f00 */
[C---:B------:R-:W-:Y:S01]  /*26ee0*/  FMUL.FTZ R49, R0.reuse, R49 ;  /* 0x0000003100317220 */ /* 0x040fe20000410000 */
[----:B------:R-:W-:Y:S01]  /*26ef0*/  IADD3 R13, R9, -0x10, RZ ;  /* 0xfffffff0090d7810 */ /* 0x000fe20007ffe0ff */
[----:B------:R-:W-:Y:S01]  /*26f00*/  FMUL.FTZ R51, R3, R51 ;  /* 0x0000003303337220 */ /* 0x000fe20000410000 */
[----:B------:R-:W-:Y:S01]  /*26f10*/  SEL R11, R11, 0xffffffe0, !P1 ;  /* 0xffffffe00b0b7807 */ /* 0x000fe20004800000 */
[----:B------:R-:W-:Y:S01]  /*26f20*/  FMUL.FTZ R50, R3, R50 ;  /* 0x0000003203327220 */ /* 0x000fe20000410000 */
[----:B------:R-:W-:Y:S01]  /*26f30*/  @P0 IADD3 R13, R9, 0x10, RZ ;  /* 0x00000010090d0810 */ /* 0x000fe20007ffe0ff */
[C---:B------:R-:W-:Y:S01]  /*26f40*/  FMUL.FTZ R52, R0.reuse, R52 ;  /* 0x0000003400347220 */ /* 0x040fe20000410000 */
[----:B------:R-:W-:Y:S01]  /*26f50*/  F2FP.BF16.PACK_AB R162, R163, R162 ;  /* 0x000000a2a3a2723e */ /* 0x000fe200000010ff */
[----:B------:R-:W-:Y:S01]  /*26f60*/  FMUL.FTZ R53, R0, R53 ;  /* 0x0000003500357220 */ /* 0x000fe20000410000 */
[----:B------:R-:W-:Y:S01]  /*26f70*/  SEL R14, R14, 0xffffffc0, !P2 ;  /* 0xffffffc00e0e7807 */ /* 0x000fe20005000000 */
[----:B------:R-:W-:Y:S01]  /*26f80*/  FMUL.FTZ R55, R3, R55 ;  /* 0x0000003703377220 */ /* 0x000fe20000410000 */
[----:B------:R-:W-:Y:S01]  /*26f90*/  F2FP.BF16.PACK_AB R156, R157, R156 ;  /* 0x0000009c9d9c723e */ /* 0x000fe200000010ff */
[----:B------:R-:W-:Y:S01]  /*26fa0*/  FMUL.FTZ R54, R3, R54 ;  /* 0x0000003603367220 */ /* 0x000fe20000410000 */
[----:B------:R-:W-:Y:S01]  /*26fb0*/  F2FP.BF16.PACK_AB R158, R159, R158 ;  /* 0x0000009e9f9e723e */ /* 0x000fe200000010ff */
[C---:B------:R-:W-:Y:S01]  /*26fc0*/  FMUL.FTZ R56, R0.reuse, R56 ;  /* 0x0000003800387220 */ /* 0x040fe20000410000 */
[----:B------:R-:W-:Y:S01]  /*26fd0*/  F2FP.BF16.PACK_AB R36, R37, R36 ;  /* 0x000000242524723e */ /* 0x000fe200000010ff */
[C---:B------:R-:W-:Y:S01]  /*26fe0*/  FMUL.FTZ R57, R0.reuse, R57 ;  /* 0x0000003900397220 */ /* 0x040fe20000410000 */
[----:B------:R-:W-:Y:S01]  /*26ff0*/  F2FP.BF16.PACK_AB R38, R39, R38 ;  /* 0x000000262726723e */ /* 0x000fe200000010ff */
[----:B------:R-:W-:Y:S01]  /*27000*/  FMUL.FTZ R59, R3, R59 ;  /* 0x0000003b033b7220 */ /* 0x000fe20000410000 */
[----:B------:R-:W-:Y:S01]  /*27010*/  IADD3 R15, R9, R11, RZ ;  /* 0x0000000b090f7210 */ /* 0x000fe20007ffe0ff */
[----:B------:R-:W-:Y:S01]  /*27020*/  FMUL.FTZ R58, R3, R58 ;  /* 0x0000003a033a7220 */ /* 0x000fe20000410000 */
[----:B------:R-:W-:Y:S01]  /*27030*/  F2FP.BF16.PACK_AB R40, R41, R40 ;  /* 0x000000282928723e */ /* 0x000fe200000010ff */
[C---:B------:R-:W-:Y:S01]  /*27040*/  FMUL.FTZ R60, R0.reuse, R60 ;  /* 0x0000003c003c7220 */ /* 0x040fe20000410000 */
        /* <DEDUP_REMOVED lines=8> */
[----:B------:R-:W-:Y:S01]  /*270d0*/  IADD3 R16, R9, R14, RZ ;  /* 0x0000000e09107210 */ /* 0x000fe20007ffe0ff */
[C---:B------:R-:W-:Y:S01]  /*270e0*/  FMUL.FTZ R65, R0.reuse, R65 ;  /* 0x0000004100417220 */ /* 0x040fe20000410000 */
[----:B------:R-:W-:Y:S01]  /*270f0*/  F2FP.BF16.PACK_AB R48, R49, R48 ;  /* 0x000000303130723e */ /* 0x000fe200000010ff */
[----:B------:R-:W-:Y:S01]  /*27100*/  FMUL.FTZ R67, R3, R67 ;  /* 0x0000004303437220 */ /* 0x000fe20000410000 */
[----:B------:R-:W-:Y:S01]  /*27110*/  F2FP.BF16.PACK_AB R50, R51, R50 ;  /* 0x000000323332723e */ /* 0x000fe200000010ff */
[C---:B------:R-:W-:Y:S01]  /*27120*/  FMUL.FTZ R66, R3.reuse, R66 ;  /* 0x0000004203427220 */ /* 0x040fe20000410000 */
[----:B------:R-:W-:Y:S01]  /*27130*/  STS [R9], R160 ;  /* 0x000000a009007388 */ /* 0x000fe20000000800 */
[----:B------:R-:W-:Y:S01]  /*27140*/  FMUL.FTZ R68, R0, R68 ;  /* 0x0000004400447220 */ /* 0x000fe20000410000 */
[----:B------:R-:W-:Y:S01]  /*27150*/  IADD3 R17, R14, R13, RZ ;  /* 0x0000000d0e117210 */ /* 0x000fe20007ffe0ff */
[C---:B------:R-:W-:Y:S01]  /*27160*/  FMUL.FTZ R69, R0.reuse, R69 ;  /* 0x0000004500457220 */ /* 0x040fe20000410000 */
[----:B------:R-:W-:Y:S01]  /*27170*/  STS [R9+0x400], R162 ;  /* 0x000400a209007388 */ /* 0x000fe20000000800 */
[----:B------:R-:W-:Y:S01]  /*27180*/  FMUL.FTZ R71, R3, R71 ;  /* 0x0000004703477220 */ /* 0x000fe20000410000 */
[----:B------:R-:W-:Y:S01]  /*27190*/  F2FP.BF16.PACK_AB R52, R53, R52 ;  /* 0x000000343534723e */ /* 0x000fe200000010ff */
[----:B------:R-:W-:Y:S01]  /*271a0*/  FMUL.FTZ R70, R3, R70 ;  /* 0x0000004603467220 */ /* 0x000fe20000410000 */
[----:B------:R-:W-:Y:S01]  /*271b0*/  F2FP.BF16.PACK_AB R54, R55, R54 ;  /* 0x000000363736723e */ /* 0x000fe200000010ff */
[C---:B------:R-:W-:Y:S01]  /*271c0*/  FMUL.FTZ R72, R0.reuse, R72 ;  /* 0x0000004800487220 */ /* 0x040fe20000410000 */
[----:B------:R-:W-:Y:S01]  /*271d0*/  STS [R13], R156 ;  /* 0x0000009c0d007388 */ /* 0x000fe20000000800 */
[C---:B------:R-:W-:Y:S01]  /*271e0*/  FMUL.FTZ R73, R0.reuse, R73 ;  /* 0x0000004900497220 */ /* 0x040fe20000410000 */
[----:B------:R-:W-:Y:S01]  /*271f0*/  IADD3 R18, R15, R14, RZ ;  /* 0x0000000e0f127210 */ /* 0x000fe20007ffe0ff */
[C---:B------:R-:W-:Y:S01]  /*27200*/  FMUL.FTZ R75, R3.reuse, R75 ;  /* 0x0000004b034b7220 */ /* 0x040fe20000410000 */
[----:B------:R-:W-:Y:S01]  /*27210*/  STS [R13+0x400], R158 ;  /* 0x0004009e0d007388 */ /* 0x000fe20000000800 */
[----:B------:R-:W-:Y:S01]  /*27220*/  FMUL.FTZ R74, R3, R74 ;  /* 0x0000004a034a7220 */ /* 0x000fe20000410000 */
[----:B------:R-:W-:Y:S01]  /*27230*/  F2FP.BF16.PACK_AB R56, R57, R56 ;  /* 0x000000383938723e */ /* 0x000fe200000010ff */
[C---:B------:R-:W-:Y:S01]  /*27240*/  FMUL.FTZ R76, R0.reuse, R76 ;  /* 0x0000004c004c7220 */ /* 0x040fe20000410000 */
[----:B------:R-:W-:Y:S01]  /*27250*/  F2FP.BF16.PACK_AB R58, R59, R58 ;  /* 0x0000003a3b3a723e */ /* 0x000fe200000010ff */
[C---:B------:R-:W-:Y:S01]  /*27260*/  FMUL.FTZ R77, R0.reuse, R77 ;  /* 0x0000004d004d7220 */ /* 0x040fe20000410000 */
[----:B------:R-:W-:Y:S01]  /*27270*/  STS [R15], R36 ;  /* 0x000000240f007388 */ /* 0x000fe20000000800 */
[----:B------:R-:W-:Y:S01]  /*27280*/  FMUL.FTZ R79, R3, R79 ;  /* 0x0000004f034f7220 */ /* 0x000fe20000410000 */
[----:B------:R-:W-:Y:S01]  /*27290*/  IADD3 R14, R11, R14, RZ ;  /* 0x0000000e0b0e7210 */ /* 0x000fe20007ffe0ff */
[----:B------:R-:W-:Y:S01]  /*272a0*/  FMUL.FTZ R78, R3, R78 ;  /* 0x0000004e034e7220 */ /* 0x000fe20000410000 */
[----:B------:R-:W-:Y:S01]  /*272b0*/  STS [R15+0x400], R38 ;  /* 0x000400260f007388 */ /* 0x000fe20000000800 */
[C---:B------:R-:W-:Y:S01]  /*272c0*/  FMUL.FTZ R80, R0.reuse, R80 ;  /* 0x0000005000507220 */ /* 0x040fe20000410000 */
[----:B------:R-:W-:Y:S01]  /*272d0*/  F2FP.BF16.PACK_AB R60, R61, R60 ;  /* 0x0000003c3d3c723e */ /* 0x000fe200000010ff */
        /* <DEDUP_REMOVED lines=87> */
[----:B------:R1:W-:Y:S01]  /*27850*/  STS [R17+0x2400], R82 ;  /* 0x0024005211007388 */ /* 0x0003e20000000800 */
        /* <DEDUP_REMOVED lines=57> */
[----:B------:R-:W-:Y:S01]  /*27bf0*/  F2FP.BF16.PACK_AB R134, R135, R134 ;  /* 0x000000868786723e */ /* 0x000fe200000010ff */
[----:B------:R-:W-:Y:S01]  /*27c00*/  FMUL.FTZ R0, R0, R145 ;  /* 0x0000009100007220 */ /* 0x000fe20000410000 */
[----:B------:R-:W-:Y:S01]  /*27c10*/  STS [R17+0x4000], R112 ;  /* 0x0040007011007388 */ /* 0x000fe20000000800 */
[----:B------:R-:W-:Y:S01]  /*27c20*/  FMUL.FTZ R3, R3, R146 ;  /* 0x0000009203037220 */ /* 0x000fe20000410000 */
[----:B------:R-:W-:-:S02]  /*27c30*/  F2FP.BF16.PACK_AB R136, R137, R136 ;  /* 0x000000888988723e */ /* 0x000fc400000010ff */
[----:B------:R-:W-:Y:S01]  /*27c40*/  STS [R17+0x4400], R114 ;  /* 0x0044007211007388 */ /* 0x000fe20000000800 */
[----:B------:R-:W-:Y:S02]  /*27c50*/  F2FP.BF16.PACK_AB R138, R139, R138 ;  /* 0x0000008a8b8a723e */ /* 0x000fe400000010ff */
[----:B------:R-:W-:Y:S01]  /*27c60*/  F2FP.BF16.PACK_AB R140, R141, R140 ;  /* 0x0000008c8d8c723e */ /* 0x000fe200000010ff */
[----:B------:R-:W-:Y:S01]  /*27c70*/  STS [R18+0x4000], R116 ;  /* 0x0040007412007388 */ /* 0x000fe20000000800 */
[----:B------:R-:W-:Y:S02]  /*27c80*/  F2FP.BF16.PACK_AB R142, R143, R142 ;  /* 0x0000008e8f8e723e */ /* 0x000fe400000010ff */
[----:B------:R-:W-:Y:S01]  /*27c90*/  F2FP.BF16.PACK_AB R152, R153, R152 ;  /* 0x000000989998723e */ /* 0x000fe200000010ff */
[----:B------:R-:W-:Y:S01]  /*27ca0*/  STS [R18+0x4400], R118 ;  /* 0x0044007612007388 */ /* 0x000fe20000000800 */
[----:B------:R-:W-:Y:S02]  /*27cb0*/  F2FP.BF16.PACK_AB R154, R155, R154 ;  /* 0x0000009a9b9a723e */ /* 0x000fe400000010ff */
[----:B------:R-:W-:Y:S01]  /*27cc0*/  ISETP.NE.AND P0, PT, R242, -0x1, PT ;  /* 0xfffffffff200780c */ /* 0x000fe20003f05270 */
[----:B------:R-:W-:Y:S01]  /*27cd0*/  STS [R14+0x4000], R120 ;  /* 0x004000780e007388 */ /* 0x000fe20000000800 */
[----:B------:R-:W-:-:S02]  /*27ce0*/  F2FP.BF16.PACK_AB R148, R149, R148 ;  /* 0x000000949594723e */ /* 0x000fc400000010ff */
[----:B------:R-:W-:Y:S01]  /*27cf0*/  F2FP.BF16.PACK_AB R150, R151, R150 ;  /* 0x000000969796723e */ /* 0x000fe200000010ff */
[----:B------:R-:W-:Y:S01]  /*27d00*/  STS [R14+0x4400], R122 ;  /* 0x0044007a0e007388 */ /* 0x000fe20000000800 */
[----:B------:R-:W-:Y:S02]  /*27d10*/  F2FP.BF16.PACK_AB R0, R0, R144 ;  /* 0x000000900000723e */ /* 0x000fe400000010ff */
[----:B------:R-:W-:Y:S01]  /*27d20*/  F2FP.BF16.PACK_AB R3, R147, R3 ;  /* 0x000000039303723e */ /* 0x000fe200000010ff */
        /* <DEDUP_REMOVED lines=14> */
[----:B------:R4:W-:Y:S04]  /*27e10*/  STS [R14+0x6000], R0 ;  /* 0x006000000e007388 */ /* 0x0009e80000000800 */
[----:B------:R4:W-:Y:S04]  /*27e20*/  STS [R14+0x6400], R3 ;  /* 0x006400030e007388 */ /* 0x0009e80000000800 */
[----:B-1----:R-:W2:Y:S01]  /*27e30*/  LD.E.64 R82, [R6.64+0x88] ;  /* 0x0000880406527980 */ /* 0x002ea2000c101b00 */
[----:B---3--:R-:W1:Y:S01]  /*27e40*/  @P3 MUFU.LG2 R13, R5 ;  /* 0x00000005000d3308 */ /* 0x008e620000000c00 */
[----:B------:R-:W-:Y:S02]  /*27e50*/  BSSY B0, `(.L_x_3250) ;  /* 0x0000023000007945 */ /* 0x000fe40003800000 */
[----:B------:R3:W5:Y:S04]  /*27e60*/  LD.E.64 R80, [R6.64+0x90] ;  /* 0x0000900406507980 */ /* 0x000768000c101b00 */
[----:B----4-:R-:W4:Y:S04]  /*27e70*/  @!P0 LD.E.64 R16, [R6.64+0x80] ;  /* 0x0000800406108980 */ /* 0x010f28000c101b00 */
[----:B------:R-:W3:Y:S01]  /*27e80*/  LD.E.U8 R0, [R6.64+0x1c8] ;  /* 0x0001c80406007980 */ /* 0x000ee2000c101100 */
[----:B------:R-:W1:Y:S01]  /*27e90*/  @P4 MUFU.LG2 R14, R249 ;  /* 0x000000f9000e4308 */ /* 0x000e620000000c00 */
[----:B------:R-:W-:Y:S01]  /*27ea0*/  @!P0 SHF.R.S32.HI R3, RZ, 0x1f, R239 ;  /* 0x0000001fff038819 */ /* 0x000fe200000114ef */
[----:B-1----:R-:W-:Y:S01]  /*27eb0*/  @P3 FMUL.FTZ R13, R13, 0.69314718246459960938 ;  /* 0x3f3172180d0d3820 */ /* 0x002fe20000410000 */
[----:B------:R-:W-:-:S02]  /*27ec0*/  MOV R5, 0x7f800000 ;  /* 0x7f80000000057802 */ /* 0x000fc40000000f00 */
[----:B------:R-:W-:Y:S01]  /*27ed0*/  MOV R9, 0x7f800000 ;  /* 0x7f80000000097802 */ /* 0x000fe20000000f00 */
[----:B-----5:R-:W-:Y:S02]  /*27ee0*/  @P3 FFMA.FTZ R9, R164, R2, R13 ;  /* 0x00000002a4093223 */ /* 0x020fe4000001000d */
[----:B------:R-:W-:-:S04]  /*27ef0*/  @P4 FMUL.FTZ R14, R14, 0.69314718246459960938 ;  /* 0x3f3172180e0e4820 */ /* 0x000fc80000410000 */
[----:B------:R-:W-:Y:S02]  /*27f00*/  @P4 FFMA.FTZ R5, R165, R2, R14 ;  /* 0x00000002a5054223 */ /* 0x000fe4000001000e */
[----:B--2---:R-:W-:-:S04]  /*27f10*/  @P0 IMAD.WIDE.U32 R18, R82, R242, RZ ;  /* 0x000000f252120225 */ /* 0x004fc800078e00ff */
[----:B----4-:R-:W-:Y:S01]  /*27f20*/  @!P0 IMAD R11, R17, R239, RZ ;  /* 0x000000ef110b8224 */ /* 0x010fe200078e02ff */
[----:B---3--:R-:W-:-:S03]  /*27f30*/  ISETP.NE.AND P1, PT, R0, RZ, PT ;  /* 0x000000ff0000720c */ /* 0x008fc60003f25270 */
[C---:B------:R-:W-:Y:S02]  /*27f40*/  @!P0 IMAD R11, R16.reuse, R3, R11 ;  /* 0x00000003100b8224 */ /* 0x040fe400078e020b */
[----:B------:R-:W-:Y:S02]  /*27f50*/  @P0 IMAD R0, R83, R242, RZ ;  /* 0x000000f253000224 */ /* 0x000fe400078e02ff */
[----:B------:R-:W-:Y:S01]  /*27f60*/  @!P0 IMAD.WIDE.U32 R16, R16, R239, RZ ;  /* 0x000000ef10108225 */ /* 0x000fe200078e00ff */
[----:B------:R-:W-:Y:S02]  /*27f70*/  @P0 MOV R3, R18 ;  /* 0x0000001200030202 */ /* 0x000fe40000000f00 */
[----:B------:R-:W-:Y:S02]  /*27f80*/  @P0 IADD3 R0, R19, R0, RZ ;  /* 0x0000000013000210 */ /* 0x000fe40007ffe0ff */
        /* <DEDUP_REMOVED lines=10> */
.L_x_3251:
[----:B------:R-:W-:Y:S02]  /*28030*/  ULDC.64 UR4, c[0x0][0x118] ;  /* 0x0000460000047ab9 */ /* 0x000fe40000000a00 */
[----:B------:R-:W2:Y:S04]  /*28040*/  LD.E R2, [R6.64+0x60] ;  /* 0x0000600406027980 */ /* 0x000ea8000c101900 */
[----:B------:R-:W3:Y:S01]  /*28050*/  LD.E R242, [R6.64+0xb4] ;  /* 0x0000b40406f27980 */ /* 0x000ee2000c101900 */
[----:B--2---:R-:W-:-:S04]  /*28060*/  IMAD R2, R2, R239, R238 ;  /* 0x000000ef02027224 */ /* 0x004fc800078e02ee */
[----:B---3--:R-:W-:Y:S02]  /*28070*/  IMAD R242, R242, R2, RZ ;  /* 0x00000002f2f27224 */ /* 0x008fe400078e02ff */
.L_x_3252:
[----:B------:R-:W-:Y:S05]  /*28080*/  BSYNC B0 ;  /* 0x0000000000007941 */ /* 0x000fea0003800000 */
.L_x_3250:
        /* <DEDUP_REMOVED lines=45> */
[CC--:B------:R-:W-:Y:S02]  /*28360*/  ISETP.GE.AND P2, PT, R10.reuse, R11.reuse, PT ;  /* 0x0000000b0a00720c */ /* 0x0c0fe40003f46270 */
[----:B------:R-:W-:Y:S02]  /*28370*/  ISETP.GE.AND P1, PT, R15, R11, PT ;  /* 0x0000000b0f00720c */ /* 0x000fe40003f26270 */
[----:B------:R-:W-:Y:S02]  /*28380*/  LEA.HI.X.SX32 R14, R10, R14, 0x1, P0 ;  /* 0x0000000e0a0e7211 */ /* 0x000fe400000f0eff */
[----:B-----5:R-:W-:-:S04]  /*28390*/  LEA R10, P0, R12, R86, 0x2 ;  /* 0x000000560c0a7211 */ /* 0x020fc800078010ff */
[----:B------:R-:W-:-:S05]  /*283a0*/  LEA.HI.X R11, R12, R87, R14, 0x2, P0 ;  /* 0x000000570c0b7211 */ /* 0x000fca00000f140e */
[----:B------:R2:W-:Y:S04]  /*283b0*/  @!P2 ST.E [R10.64], R5 ;  /* 0x000000050a00a985 */ /* 0x0005e8000c101904 */
[----:B------:R2:W-:Y:S02]  /*283c0*/  @!P1 ST.E [R10.64+0x20], R9 ;  /* 0x000020090a009985 */ /* 0x0005e4000c101904 */
.L_x_3254:
[----:B--234-:R-:W-:Y:S05]  /*283d0*/  BSYNC B0 ;  /* 0x0000000000007941 */ /* 0x01cfea0003800000 */
.L_x_3253:
[----:B------:R-:W-:Y:S01]  /*283e0*/  LEA.HI R5, R8, R4, RZ, 0x3 ;  /* 0x0000000408057211 */ /* 0x000fe200078f18ff */
[----:B------:R-:W-:Y:S01]  /*283f0*/  ULDC.64 UR4, c[0x0][0x118] ;  /* 0x0000460000047ab9 */ /* 0x000fe20000000a00 */
[----:B------:R-:W-:Y:S01]  /*28400*/  IMAD.SHL.U32 R240, R240, 0x40, RZ ;  /* 0x00000040f0f07824 */ /* 0x000fe200078e00ff */
[----:B-1----:R1:W5:Y:S01]  /*28410*/  LD.E R6, [R6.64+0xc0] ;  /* 0x0000c00406067980 */ /* 0x002362000c101900 */
[----:B------:R-:W-:Y:S01]  /*28420*/  LOP3.LUT R5, R5, 0xfffffff8, RZ, 0xc0, !PT ;  /* 0xfffffff805057812 */ /* 0x000fe200078ec0ff */
[----:B------:R-:W-:Y:S01]  /*28430*/  BSSY B0, `(.L_x_3255) ;  /* 0x000002b000007945 */ /* 0x000fe20003800000 */
[----:B------:R-:W-:-:S03]  /*28440*/  LEA.HI R13, R13, R2, RZ, 0x3 ;  /* 0x000000020d0d7211 */ /* 0x000fc600078f18ff */
[----:B------:R-:W-:Y:S01]  /*28450*/  IMAD.IADD R5, R4, 0x1, -R5 ;  /* 0x0000000104057824 */ /* 0x000fe200078e0a05 */
[----:B------:R-:W-:Y:S02]  /*28460*/  LOP3.LUT R4, R13, 0xfffffff8, RZ, 0xc0, !PT ;  /* 0xfffffff80d047812 */ /* 0x000fe400078ec0ff */
[----:B------:R-:W-:Y:S01]  /*28470*/  SHF.R.S32.HI R13, RZ, 0x3, R13 ;  /* 0x00000003ff0d7819 */ /* 0x000fe2000001140d */
[----:B------:R-:W-:Y:S02]  /*28480*/  IMAD.SHL.U32 R8, R5, 0x8, RZ ;  /* 0x0000000805087824 */ /* 0x000fe400078e00ff */
[----:B------:R-:W-:Y:S02]  /*28490*/  IMAD R5, R83, R240, RZ ;  /* 0x000000f053057224 */ /* 0x000fe400078e02ff */
[----:B------:R-:W-:Y:S01]  /*284a0*/  IMAD.IADD R4, R2, 0x1, -R4 ;  /* 0x0000000102047824 */ /* 0x000fe200078e0a04 */
[----:B------:R-:W-:Y:S01]  /*284b0*/  SHF.R.S32.HI R9, RZ, 0x1f, R8 ;  /* 0x0000001fff097819 */ /* 0x000fe20000011408 */
[----:B------:R-:W-:-:S02]  /*284c0*/  IMAD R2, R81, R238, RZ ;  /* 0x000000ee51027224 */ /* 0x000fc400078e02ff */
[----:B------:R-:W-:Y:S02]  /*284d0*/  IMAD.SHL.U32 R4, R4, 0x8, RZ ;  /* 0x0000000804047824 */ /* 0x000fe400078e00ff */
[----:B------:R-:W-:Y:S01]  /*284e0*/  IMAD.WIDE.U32 R10, R82, R240, R8 ;  /* 0x000000f0520a7225 */ /* 0x000fe200078e0008 */
[----:B-1----:R-:W-:-:S03]  /*284f0*/  SHF.R.S32.HI R7, RZ, 0x1f, R240 ;  /* 0x0000001fff077819 */ /* 0x002fc600000114f0 */
[----:B------:R-:W-:Y:S01]  /*28500*/  IMAD.IADD R240, R241, 0x1, -R240 ;  /* 0x00000001f1f07824 */ /* 0x000fe200078e0af0 */
[----:B------:R-:W-:Y:S02]  /*28510*/  IADD3 R10, P0, R3, R10, RZ ;  /* 0x0000000a030a7210 */ /* 0x000fe40007f1e0ff */
[----:B------:R-:W-:Y:S01]  /*28520*/  SHF.R.S32.HI R3, RZ, 0x1f, R238 ;  /* 0x0000001fff037819 */ /* 0x000fe200000114ee */
[----:B------:R-:W-:-:S04]  /*28530*/  IMAD R5, R82, R7, R5 ;  /* 0x0000000752057224 */ /* 0x000fc800078e0205 */
[----:B------:R-:W-:Y:S01]  /*28540*/  IMAD R2, R80, R3, R2 ;  /* 0x0000000350027224 */ /* 0x000fe200078e0202 */
[----:B------:R-:W-:Y:S02]  /*28550*/  IADD3.X R11, R0, R11, R5, P0, !PT ;  /* 0x0000000b000b7210 */ /* 0x000fe400007fe405 */
[----:B------:R-:W-:Y:S02]  /*28560*/  ISETP.GE.AND P0, PT, R13, R240, PT ;  /* 0x000000f00d00720c */ /* 0x000fe40003f06270 */
[----:B------:R-:W-:Y:S01]  /*28570*/  IADD3 R5, R4, 0xc0, RZ ;  /* 0x000000c004057810 */ /* 0x000fe20007ffe0ff */
[----:B------:R-:W-:Y:S01]  /*28580*/  IMAD.WIDE.U32 R80, R80, R238, R10 ;  /* 0x000000ee50507225 */ /* 0x000fe200078e000a */
[C---:B------:R-:W-:Y:S02]  /*28590*/  IADD3 R3, R4.reuse, 0x40, RZ ;  /* 0x0000004004037810 */ /* 0x040fe40007ffe0ff */
[----:B------:R-:W-:Y:S01]  /*285a0*/  SHF.R.S32.HI R0, RZ, 0x1f, R13 ;  /* 0x0000001fff007819 */ /* 0x000fe2000001140d */
[----:B------:R-:W-:Y:S01]  /*285b0*/  IMAD.IADD R11, R81, 0x1, R2 ;  /* 0x00000001510b7824 */ /* 0x000fe200078e0202 */
[----:B------:R-:W-:-:S05]  /*285c0*/  IADD3 R4, R4, 0x80, RZ ;  /* 0x0000008004047810 */ /* 0x000fca0007ffe0ff */
[----:B------:R-:W-:Y:S05]  /*285d0*/  @P0 BRA `(.L_x_3256) ;  /* 0x0000010000000947 */ /* 0x000fea0003800000 */
[----:B------:R-:W-:Y:S01]  /*285e0*/  IMAD R2, R83, R13, RZ ;  /* 0x0000000d53027224 */ /* 0x000fe200078e02ff */
[-C--:B-----5:R-:W-:Y:S01]  /*285f0*/  ISETP.GE.AND P4, PT, R8, R6.reuse, PT ;  /* 0x000000060800720c */ /* 0x0a0fe20003f86270 */
[----:B------:R-:W-:Y:S01]  /*28600*/  IMAD.MOV.U32 R10, RZ, RZ, R80 ;  /* 0x000000ffff0a7224 */ /* 0x000fe200078e0050 */
[----:B------:R-:W-:Y:S01]  /*28610*/  ISETP.GE.AND P3, PT, R3, R6, PT ;  /* 0x000000060300720c */ /* 0x000fe20003f66270 */
        /* <DEDUP_REMOVED lines=12> */
.L_x_3256:
[----:B------:R-:W-:Y:S05]  /*286e0*/  BSYNC B0 ;  /* 0x0000000000007941 */ /* 0x000fea0003800000 */
.L_x_3255:
[----:B------:R-:W-:Y:S01]  /*286f0*/  IADD3 R2, R13, 0x10, RZ ;  /* 0x000000100d027810 */ /* 0x000fe20007ffe0ff */
        /* <DEDUP_REMOVED lines=14> */
[----:B-1----:R-:W-:-:S03]  /*287e0*/  LEA R24, P4, R14, R84, 0x1 ;  /* 0x000000540e187211 */ /* 0x002fc600078808ff */
[----:B------:R-:W-:-:S04]  /*287f0*/  IMAD R2, R83, R7, R2 ;  /* 0x0000000753027224 */ /* 0x000fc800078e0202 */
[----:B------:R-:W-:-:S05]  /*28800*/  IMAD.IADD R2, R15, 0x1, R2 ;  /* 0x000000010f027824 */ /* 0x000fca00078e0202 */
[----:B------:R-:W-:-:S05]  /*28810*/  LEA.HI.X R25, R14, R85, R2, 0x1, P4 ;  /* 0x000000550e197211 */ /* 0x000fca00020f0c02 */
[----:B------:R1:W-:Y:S04]  /*28820*/  @!P3 ST.E.128 [R24.64], R68 ;  /* 0x000000441800b985 */ /* 0x0003e8000c101d04 */
[----:B------:R1:W-:Y:S04]  /*28830*/  @!P2 ST.E.128 [R24.64+0x80], R52 ;  /* 0x000080341800a985 */ /* 0x0003e8000c101d04 */
[----:B------:R1:W-:Y:S04]  /*28840*/  @!P1 ST.E.128 [R24.64+0x100], R36 ;  /* 0x0001002418009985 */ /* 0x0003e8000c101d04 */
[----:B------:R1:W-:Y:S02]  /*28850*/  @!P0 ST.E.128 [R24.64+0x180], R20 ;  /* 0x0001801418008985 */ /* 0x0003e4000c101d04 */
.L_x_3258:
[----:B------:R-:W-:Y:S05]  /*28860*/  BSYNC B0 ;  /* 0x0000000000007941 */ /* 0x000fea0003800000 */
.L_x_3257:
        /* <DEDUP_REMOVED lines=23> */
.L_x_3260:
[----:B------:R-:W-:Y:S05]  /*289e0*/  BSYNC B0 ;  /* 0x0000000000007941 */ /* 0x000fea0003800000 */
.L_x_3259:
[----:B------:R-:W-:Y:S01]  /*289f0*/  IADD3 R2, R13, 0x30, RZ ;  /* 0x000000300d027810 */ /* 0x000fe20007ffe0ff */
[----:B------:R-:W-:-:S02]  /*28a00*/  IMAD.MOV.U32 R14, RZ, RZ, R237 ;  /* 0x000000ffff0e7224 */ /* 0x000fc400078e00ed */
[----:B------:R-:W-:Y:S01]  /*28a10*/  IMAD.MOV.U32 R15, RZ, RZ, 0x0 ;  /* 0x00000000ff0f7424 */ /* 0x000fe200078e00ff */
[----:B------:R-:W-:-:S13]  /*28a20*/  ISETP.GE.AND P0, PT, R2, R240, PT ;  /* 0x000000f00200720c */ /* 0x000fda0003f06270 */
[----:B------:R-:W-:Y:S05]  /*28a30*/  @P0 RET.REL.NODEC R14 `(_ZN5flash24flash_fwd_splitkv_kernelI23Flash_fwd_kernel_traitsILi256ELi64ELi64ELi4ELb0ELb0EN7cutlass10bfloat16_tE19Flash_kernel_traitsILi256ELi64ELi64ELi4ES3_EELb1ELb0ELb1ELb0ELb0ELb0ELb0ELb1EEEvNS_16Flash_fwd_paramsE) ;  /* 0xfffd75c00e000950 */ /* 0x000fea0003c3ffff */
[----:B------:R-:W-:Y:S01]  /*28a40*/  IADD3 R13, P0, R13, 0x30, RZ ;  /* 0x000000300d0d7810 */ /* 0x000fe20007f1e0ff */
[----:B------:R-:W-:Y:S01]  /*28a50*/  IMAD.MOV.U32 R10, RZ, RZ, R80 ;  /* 0x000000ffff0a7224 */ /* 0x000fe200078e0050 */
[-C--:B-----5:R-:W-:Y:S01]  /*28a60*/  ISETP.GE.AND P1, PT, R3, R6.reuse, PT ;  /* 0x000000060300720c */ /* 0x0a0fe20003f26270 */
[----:B------:R-:W-:Y:S01]  /*28a70*/  ULDC.64 UR4, c[0x0][0x118] ;  /* 0x0000460000047ab9 */ /* 0x000fe20000000a00 */
[-C--:B------:R-:W-:Y:S01]  /*28a80*/  ISETP.GE.AND P2, PT, R8, R6.reuse, PT ;  /* 0x000000060800720c */ /* 0x080fe20003f46270 */
[----:B------:R-:W-:Y:S01]  /*28a90*/  IMAD.X R0, RZ, RZ, R0, P0 ;  /* 0x000000ffff007224 */ /* 0x000fe200000e0600 */
[----:B------:R-:W-:Y:S01]  /*28aa0*/  ISETP.GE.AND P0, PT, R4, R6, PT ;  /* 0x000000060400720c */ /* 0x000fe20003f06270 */
[----:B------:R-:W-:-:S04]  /*28ab0*/  IMAD.WIDE.U32 R10, R82, R13, R10 ;  /* 0x0000000d520a7225 */ /* 0x000fc800078e000a */
[----:B------:R-:W-:Y:S01]  /*28ac0*/  IMAD R0, R0, R82, RZ ;  /* 0x0000005200007224 */ /* 0x000fe200078e02ff */
[----:B------:R-:W-:Y:S01]  /*28ad0*/  LEA R2, P3, R10, R84, 0x1 ;  /* 0x000000540a027211 */ /* 0x000fe200078608ff */
[----:B------:R-:W-:Y:S02]  /*28ae0*/  IMAD.MOV.U32 R4, RZ, RZ, R237 ;  /* 0x000000ffff047224 */ /* 0x000fe400078e00ed */
[----:B------:R-:W-:-:S05]  /*28af0*/  IMAD R0, R83, R13, R0 ;  /* 0x0000000d53007224 */ /* 0x000fca00078e0200 */
[----:B------:R-:W-:-:S04]  /*28b00*/  IADD3 R0, R11, R0, RZ ;  /* 0x000000000b007210 */ /* 0x000fc80007ffe0ff */
[----:B------:R-:W-:-:S05]  /*28b10*/  LEA.HI.X R3, R10, R85, R0, 0x1, P3 ;  /* 0x000000550a037211 */ /* 0x000fca00018f0c00 */
[----:B------:R2:W-:Y:S01]  /*28b20*/  @!P0 ST.E.128 [R2.64+0x100], R28 ;  /* 0x0001001c02008985 */ /* 0x0005e2000c101d04 */
[----:B------:R-:W-:Y:S02]  /*28b30*/  ISETP.GE.AND P0, PT, R5, R6, PT ;  /* 0x000000060500720c */ /* 0x000fe40003f06270 */
[----:B------:R-:W-:Y:S01]  /*28b40*/  MOV R5, 0x0 ;  /* 0x0000000000057802 */ /* 0x000fe20000000f00 */
[----:B------:R2:W-:Y:S04]  /*28b50*/  @!P2 ST.E.128 [R2.64], R60 ;  /* 0x0000003c0200a985 */ /* 0x0005e8000c101d04 */
[----:B------:R2:W-:Y:S06]  /*28b60*/  @!P1 ST.E.128 [R2.64+0x80], R44 ;  /* 0x0000802c02009985 */ /* 0x0005ec000c101d04 */
[----:B------:R-:W-:Y:S05]  /*28b70*/  @P0 RET.REL.NODEC R4 `(_ZN5flash24flash_fwd_splitkv_kernelI23Flash_fwd_kernel_traitsILi256ELi64ELi64ELi4ELb0ELb0EN7cutlass10bfloat16_tE19Flash_kernel_traitsILi256ELi64ELi64ELi4ES3_EELb1ELb0ELb1ELb0ELb0ELb0ELb0ELb1EEEvNS_16Flash_fwd_paramsE) ;  /* 0xfffd748004000950 */ /* 0x000fea0003c3ffff */
[----:B------:R-:W-:Y:S02]  /*28b80*/  ULDC.64 UR4, c[0x0][0x118] ;  /* 0x0000460000047ab9 */ /* 0x000fe40000000a00 */
[----:B------:R3:W-:Y:S02]  /*28b90*/  ST.E.128 [R2.64+0x180], R76 ;  /* 0x0001804c02007985 */ /* 0x0007e4000c101d04 */
[----:B--23--:R-:W-:-:S02]  /*28ba0*/  MOV R2, R237 ;  /* 0x000000ed00027202 */ /* 0x00cfc40000000f00 */
[----:B------:R-:W-:-:S04]  /*28bb0*/  MOV R3, 0x0 ;  /* 0x0000000000037802 */ /* 0x000fc80000000f00 */
[----:B------:R-:W-:Y:S05]  /*28bc0*/  RET.REL.NODEC R2 `(_ZN5flash24flash_fwd_splitkv_kernelI23Flash_fwd_kernel_traitsILi256ELi64ELi64ELi4ELb0ELb0EN7cutlass10bfloat16_tE19Flash_kernel_traitsILi256ELi64ELi64ELi4ES3_EELb1ELb0ELb1ELb0ELb0ELb0ELb0ELb1EEEvNS_16Flash_fwd_paramsE) ;  /* 0xfffd743002007950 */ /* 0x000fea0003c3ffff */
.L_x_3248:
[----:B------:R-:W-:Y:S01]  /*28bd0*/  IMAD.MOV.U32 R8, RZ, RZ, R249 ;  /* 0x000000ffff087224 */ /* 0x000fe200078e00f9 */
[----:B------:R-:W-:Y:S02]  /*28be0*/  MOV R5, 0x2 ;  /* 0x0000000200057802 */ /* 0x000fe40000000f00 */
[----:B------:R-:W-:Y:S02]  /*28bf0*/  MOV R3, 0x28c10 ;  /* 0x00028c1000037802 */ /* 0x000fe40000000f00 */
[----:B-1---5:R-:W-:Y:S05]  /*28c00*/  CALL.REL.NOINC `($__internal_20_$__cuda_sm70_shflsync_bfly_p) ;  /* 0x0000010000007944 */ /* 0x022fea0003c00000 */
[----:B------:R-:W-:Y:S05]  /*28c10*/  BRA `(.L_x_3261) ;  /* 0xffffdf0000007947 */ /* 0x000fea000383ffff */
.L_x_3249:
[----:B------:R-:W-:Y:S01]  /*28c20*/  IMAD.MOV.U32 R8, RZ, RZ, R249 ;  /* 0x000000ffff087224 */ /* 0x000fe200078e00f9 */
[----:B------:R-:W-:Y:S02]  /*28c30*/  MOV R5, 0x1 ;  /* 0x0000000100057802 */ /* 0x000fe40000000f00 */
[----:B------:R-:W-:Y:S02]  /*28c40*/  MOV R3, 0x28c60 ;  /* 0x00028c6000037802 */ /* 0x000fe40000000f00 */
[----:B-1---5:R-:W-:Y:S05]  /*28c50*/  CALL.REL.NOINC `($__internal_20_$__cuda_sm70_shflsync_bfly_p) ;  /* 0x000000b000007944 */ /* 0x022fea0003c00000 */
[----:B------:R-:W-:Y:S01]  /*28c60*/  FADD.FTZ R249, R249, R5 ;  /* 0x00000005f9f97221 */ /* 0x000fe20000010000 */
[----:B------:R-:W-:Y:S02]  /*28c70*/  MOV R8, R248 ;  /* 0x000000f800087202 */ /* 0x000fe40000000f00 */
[----:B------:R-:W-:Y:S02]  /*28c80*/  MOV R5, 0x2 ;  /* 0x0000000200057802 */ /* 0x000fe40000000f00 */
[----:B------:R-:W-:-:S02]  /*28c90*/  MOV R3, 0x28cb0 ;  /* 0x00028cb000037802 */ /* 0x000fc40000000f00 */
[----:B------:R-:W-:Y:S05]  /*28ca0*/  CALL.REL.NOINC `($__internal_20_$__cuda_sm70_shflsync_bfly_p) ;  /* 0x0000006000007944 */ /* 0x000fea0003c00000 */
[----:B------:R-:W-:Y:S01]  /*28cb0*/  FADD.FTZ R248, R248, R5 ;  /* 0x00000005f8f87221 */ /* 0x000fe20000010000 */
[----:B------:R-:W-:-:S02]  /*28cc0*/  MOV R5, 0x1 ;  /* 0x0000000100057802 */ /* 0x000fc40000000f00 */
[----:B------:R-:W-:Y:S02]  /*28cd0*/  MOV R3, 0x28d00 ;  /* 0x00028d0000037802 */ /* 0x000fe40000000f00 */
[----:B------:R-:W-:Y:S02]  /*28ce0*/  MOV R8, R248 ;  /* 0x000000f800087202 */ /* 0x000fe40000000f00 */
[----:B------:R-:W-:Y:S05]  /*28cf0*/  CALL.REL.NOINC `($__internal_20_$__cuda_sm70_shflsync_bfly_p) ;  /* 0x0000001000007944 */ /* 0x000fea0003c00000 */
[----:B------:R-:W-:Y:S05]  /*28d00*/  BRA `(.L_x_3262) ;  /* 0xffffde8000007947 */ /* 0x000fea000383ffff */
        .weak           $__internal_20_$__cuda_sm70_shflsync_bfly_p
        .type           $__internal_20_$__cuda_sm70_shflsync_bfly_p,@function
        .size           $__internal_20_$__cuda_sm70_shflsync_bfly_p,(.L_x_4887 - $__internal_20_$__cuda_sm70_shflsync_bfly_p)
$__internal_20_$__cuda_sm70_shflsync_bfly_p:
[----:B------:R-:W-:Y:S04]  /*28d10*/  WARPSYNC R0 ;  /* 0x0000000000007348 */ /* 0x000fe80003800000 */
[----:B------:R1:W2:Y:S01]  /*28d20*/  SHFL.BFLY PT, R5, R8, R5, R4 ;  /* 0x0c00000508057389 */ /* 0x0002a200000e0004 */
[----:B------:R-:W-:Y:S02]  /*28d30*/  MOV R9, 0x0 ;  /* 0x0000000000097802 */ /* 0x000fe40000000f00 */
[----:B-1----:R-:W-:-:S04]  /*28d40*/  MOV R8, R3 ;  /* 0x0000000300087202 */ /* 0x002fc80000000f00 */
[----:B--2---:R-:W-:Y:S05]  /*28d50*/  RET.REL.NODEC R8 `(_ZN5flash24flash_fwd_splitkv_kernelI23Flash_fwd_kernel_traitsILi256ELi64ELi64ELi4ELb0ELb0EN7cutlass10bfloat16_tE19Flash_kernel_traitsILi256ELi64ELi64ELi4ES3_EELb1ELb0ELb1ELb0ELb0ELb0ELb0ELb1EEEvNS_16Flash_fwd_paramsE) ;  /* 0xfffd72a008007950 */ /* 0x004fea0003c3ffff */
.L_x_3263:
        /* <DEDUP_REMOVED lines=10> */
.L_x_4887:


//--------------------- .text._ZN5flash24flash_fwd_splitkv_kernelI23Flash_fwd_kernel_traitsILi256ELi64ELi64ELi4ELb0ELb0EN7cutlass10bfloat16_tE19Flash_kernel_traitsILi256ELi64ELi64ELi4ES3_EELb1ELb0ELb1ELb0ELb0ELb1ELb0ELb1EEEvNS_16Flash_fwd_paramsE --------------------------
	.section	.text._ZN5flash24flash_fwd_splitkv_kernelI23Flash_fwd_kernel_traitsILi256ELi64ELi64ELi4ELb0ELb0EN7cutlass10bfloat16_tE19Flash_kernel_traitsILi256ELi64ELi64ELi4ES3_EELb1ELb0ELb1ELb0ELb0ELb1ELb0ELb1EEEvNS_16Flash_fwd_paramsE,"ax",@progbits
	.sectioninfo	@"SHI_REGISTERS=255"
	.align	128
        .global         _ZN5flash24flash_fwd_splitkv_kernelI23Flash_fwd_kernel_traitsILi256ELi64ELi64ELi4ELb0ELb0EN7cutlass10bfloat16_tE19Flash_kernel_traitsILi256ELi64ELi64ELi4ES3_EELb1ELb0ELb1ELb0ELb0ELb1ELb0ELb1EEEvNS_16Flash_fwd_paramsE
        .type           _ZN5flash24flash_fwd_splitkv_kernelI23Flash_fwd_kernel_traitsILi256ELi64ELi64ELi4ELb0ELb0EN7cutlass10bfloat16_tE19Flash_kernel_traitsILi256ELi64ELi64ELi4ES3_EELb1ELb0ELb1ELb0ELb0ELb1ELb0ELb1EEEvNS_16Flash_fwd_paramsE,@function
        .size           _ZN5flash24flash_fwd_splitkv_kernelI23Flash_fwd_kernel_traitsILi256ELi64ELi64ELi4ELb0ELb0EN7cutlass10bfloat16_tE19Flash_kernel_traitsILi256ELi64ELi64ELi4ES3_EELb1ELb0ELb1ELb0ELb0ELb1ELb0ELb1EEEvNS_16Flash_fwd_paramsE,(.L_x_4889 - _ZN5flash24flash_fwd_splitkv_kernelI23Flash_fwd_kernel_traitsILi256ELi64ELi64ELi4ELb0ELb0EN7cutlass10bfloat16_tE19Flash_kernel_traitsILi256ELi64ELi64ELi4ES3_EELb1ELb0ELb1ELb0ELb0ELb1ELb0ELb1EEEvNS_16Flash_fwd_paramsE)
        .other          _ZN5flash24flash_fwd_splitkv_kernelI23Flash_fwd_kernel_traitsILi256ELi64ELi64ELi4ELb0ELb0EN7cutlass10bfloat16_tE19Flash_kernel_traitsILi256ELi64ELi64ELi4ES3_EELb1ELb0ELb1ELb0ELb0ELb1ELb0ELb1EEEvNS_16Flash_fwd_paramsE,@"STO_CUDA_ENTRY STV_DEFAULT"
_ZN5flash24flash_fwd_splitkv_kernelI23Flash_fwd_kernel_traitsILi256ELi64ELi64ELi4ELb0ELb0EN7cutlass10bfloat16_tE19Flash_kernel_traitsILi256ELi64ELi64ELi4ES3_EELb1ELb0ELb1ELb0ELb0ELb1ELb0ELb1EEEvNS_16Flash_fwd_paramsE:
.text._ZN5flash24flash_fwd_splitkv_kernelI23Flash_fwd_kernel_traitsILi256ELi64ELi64ELi4ELb0ELb0EN7cutlass10bfloat16_tE19Flash_kernel_traitsILi256ELi64ELi64ELi4ES3_EELb1ELb0ELb1ELb0ELb0ELb1ELb0ELb1EEEvNS_16Flash_fwd_paramsE:
        /* <DEDUP_REMOVED lines=10> */
[----:B-123--:R-:W-:Y:S05]  /*00a0*/  CALL.REL.NOINC `($_ZN5flash24flash_fwd_splitkv_kernelI23Flash_fwd_kernel_traitsILi256ELi64ELi64ELi4ELb0ELb0EN7cutlass10bfloat16_tE19Flash_kernel_traitsILi256ELi64ELi64ELi4ES3_EELb1ELb0ELb1ELb0ELb0ELb1ELb0ELb1EEEvNS_16Flash_fwd_paramsE$_ZN5flash30compute_attn_1rowblock_splitkvI23Flash_fwd_kernel_traitsILi256ELi64ELi64ELi4ELb0ELb0EN7cutlass10bfloat16_tE19Flash_kernel_traitsILi256ELi64ELi64ELi4ES3_EELb1ELb0ELb1ELb0ELb0ELb1ELb0ELb1ENS_16Flash_fwd_paramsEEEvRKT8_iiiii) ;  /* 0x0000002000007944 */ /* 0x00efea0003c00000 */
[----:B------:R-:W-:Y:S05]  /*00b0*/  BSYNC B4 ;  /* 0x0000000000047941 */ /* 0x000fea0003800000 */
.L_x_3264:
[----:B------:R-:W-:Y:S05]  /*00c0*/  EXIT ;  /* 0x000000000000794d */ /* 0x000fea0003800000 */
        .type           $_ZN5flash24flash_fwd_splitkv_kernelI23Flash_fwd_kernel_traitsILi256ELi64ELi64ELi4ELb0ELb0EN7cutlass10bfloat16_tE19Flash_kernel_traitsILi256ELi64ELi64ELi4ES3_EELb1ELb0ELb1ELb0ELb0ELb1ELb0ELb1EEEvNS_16Flash_fwd_paramsE$_ZN5flash30compute_attn_1rowblock_splitkvI23Flash_fwd_kernel_traitsILi256ELi64ELi64ELi4ELb0ELb0EN7cutlass10bfloat16_tE19Flash_kernel_traitsILi256ELi64ELi64ELi4ES3_EELb1ELb0ELb1ELb0ELb0ELb1ELb0ELb1ENS_16Flash_fwd_paramsEEEvRKT8_iiiii,@function
        .size           $_ZN5flash24flash_fwd_splitkv_kernelI23Flash_fwd_kernel_traitsILi256ELi64ELi64ELi4ELb0ELb0EN7cutlass10bfloat16_tE19Flash_kernel_traitsILi256ELi64ELi64ELi4ES3_EELb1ELb0ELb1ELb0ELb0ELb1ELb0ELb1EEEvNS_16Flash_fwd_paramsE$_ZN5flash30compute_attn_1rowblock_splitkvI23Flash_fwd_kernel_traitsILi256ELi64ELi64ELi4ELb0ELb0EN7cutlass10bfloat16_tE19Flash_kernel_traitsILi256ELi64ELi64ELi4ES3_EELb1ELb0ELb1ELb0ELb0ELb1ELb0ELb1ENS_16Flash_fwd_paramsEEEvRKT8_iiiii,($__internal_21_$__cuda_sm70_shflsync_bfly_p - $_ZN5flash24flash_fwd_splitkv_kernelI23Flash_fwd_kernel_traitsILi256ELi64ELi64ELi4ELb0ELb0EN7cutlass10bfloat16_tE19Flash_kernel_traitsILi256ELi64ELi64ELi4ES3_EELb1ELb0ELb1ELb0ELb0ELb1ELb0ELb1EEEvNS_16Flash_fwd_paramsE$_ZN5flash30compute_attn_1rowblock_splitkvI23Flash_fwd_kernel_traitsILi256ELi64ELi64ELi4ELb0ELb0EN7cutlass10bfloat16_tE19Flash_kernel_traitsILi256ELi64ELi64ELi4ES3_EELb1ELb0ELb1ELb0ELb0ELb1ELb0ELb1ENS_16Flash_fwd_paramsEEEvRKT8_iiiii)
$_ZN5flash24flash_fwd_splitkv_kernelI23Flash_fwd_kernel_traitsILi256ELi64ELi64ELi4ELb0ELb0EN7cutlass10bfloat16_tE19Flash_kernel_traitsILi256ELi64ELi64ELi4ES3_EELb1ELb0ELb1ELb0ELb0ELb1ELb0ELb1EEEvNS_16Flash_fwd_paramsE$_ZN5flash30compute_attn_1rowblock_splitkvI23Flash_fwd_kernel_traitsILi256ELi64ELi64ELi4ELb0ELb0EN7cutlass10bfloat16_tE19Flash_kernel_traitsILi256ELi64ELi64ELi4ES3_EELb1ELb0ELb1ELb0ELb0ELb1ELb0ELb1ENS_16Flash_fwd_paramsEEEvRKT8_iiiii:
        /* <DEDUP_REMOVED lines=20> */
.L_x_3266:
[----:B------:R-:W-:Y:S05]  /*0210*/  BSYNC B0 ;  /* 0x0000000000007941 */ /* 0x000fea0003800000 */
.L_x_3265:
        /* <DEDUP_REMOVED lines=13> */
[----:B-1----:R-:W4:Y:S02]  /*02f0*/  @P0 LD.E R3, [R4.64+0x4] ;  /* 0x0000040604030980 */ /* 0x002f24000c101900 */
[----:B----4-:R-:W-:-:S06]  /*0300*/  @P0 IADD3 R78, R3, -R14, RZ ;  /* 0x8000000e034e0210 */ /* 0x010fcc0007ffe0ff */
[----:B------:R1:W5:Y:S01]  /*0310*/  @!P0 LD.E R78, [R4.64] ;  /* 0x00000006044e8980 */ /* 0x000362000c101900 */
[----:B------:R-:W-:Y:S05]  /*0320*/  BRA `(.L_x_3269) ;  /* 0x0000001000007947 */ /* 0x000fea0003800000 */
.L_x_3268:
[----:B------:R4:W5:Y:S02]  /*0330*/  LD.E R78, [R10.64+0xb8] ;  /* 0x0000b8060a4e7980 */ /* 0x000964000c101900 */
.L_x_3269:
[----:B------:R-:W-:Y:S05]  /*0340*/  BSYNC B0 ;  /* 0x0000000000007941 */ /* 0x000fea0003800000 */
.L_x_3267:
[----:B-12---:R-:W2:Y:S01]  /*0350*/  LD.E.64 R2, [R10.64+0xf8] ;  /* 0x0000f8060a027980 */ /* 0x006ea2000c101b00 */
        /* <DEDUP_REMOVED lines=9> */
.L_x_3271:
[----:B------:R-:W2:Y:S01]  /*03f0*/  LD.E.64 R2, [R10.64+0x108] ;  /* 0x000108060a027980 */ /* 0x000ea2000c101b00 */
[----:B------:R-:W-:Y:S01]  /*0400*/  BSSY B0, `(.L_x_3273) ;  /* 0x0000006000007945 */ /* 0x000fe20003800000 */
[----:B--2---:R-:W-:-:S04]  /*0410*/  ISETP.NE.U32.AND P0, PT, R2, RZ, PT ;  /* 0x000000ff0200720c */ /* 0x004fc80003f05070 */
[----:B------:R-:W-:Y:S01]  /*0420*/  ISETP.NE.AND.EX P0, PT, R3, RZ, PT, P0 ;  /* 0x000000ff0300720c */ /* 0x000fe20003f05300 */
[----:B------:R-:W-:-:S12]  /*0430*/  IMAD.MOV.U32 R3, RZ, RZ, RZ ;  /* 0x000000ffff037224 */ /* 0x000fd800078e00ff */
[----:B------:R-:W-:Y:S05]  /*0440*/  @!P0 BRA `(.L_x_3274) ;  /* 0x0000001000008947 */ /* 0x000fea0003800000 */
[----:B------:R1:W5:Y:S02]  /*0450*/  LD.E R3, [R10.64+0xbc] ;  /* 0x0000bc060a037980 */ /* 0x000364000c101900 */
.L_x_3274:
[----:B------:R-:W-:Y:S05]  /*0460*/  BSYNC B0 ;  /* 0x0000000000007941 */ /* 0x000fea0003800000 */
.L_x_3273:
[----:B-----5:R-:W-:Y:S02]  /*0470*/  IADD3 R68, R78, R3, RZ ;  /* 0x000000034e447210 */ /* 0x020fe40007ffe0ff */
.L_x_3272:
[----:B------:R-:W-:Y:S05]  /*0480*/  BSYNC B1 ;  /* 0x0000000000017941 */ /* 0x000fea0003800000 */
.L_x_3270:
[----:B------:R-:W-:Y:S01]  /*0490*/  IMAD.SHL.U32 R71, R243, 0x40, RZ ;  /* 0x00000040f3477824 */ /* 0x000fe200078e00ff */
[----:B------:R-:W-:Y:S01]  /*04a0*/  MOV R2, R242 ;  /* 0x000000f200027202 */ /* 0x000fe20000000f00 */
[----:B------:R-:W-:-:S03]  /*04b0*/  IMAD.MOV.U32 R3, RZ, RZ, 0x0 ;  /* 0x00000000ff037424 */ /* 0x000fc600078e00ff */
[----:B------:R-:W-:-:S13]  /*04c0*/  ISETP.GT.AND P0, PT, R246, R71, PT ;  /* 0x00000047f600720c */ /* 0x000fda0003f04270 */
[----:B------:R-:W-:Y:S05]  /*04d0*/  @!P0 RET.REL.NODEC R2 `(_ZN5flash24flash_fwd_splitkv_kernelI23Flash_fwd_kernel_traitsILi256ELi64ELi64ELi4ELb0ELb0EN7cutlass10bfloat16_tE19Flash_kernel_traitsILi256ELi64ELi64ELi4ES3_EELb1ELb0ELb1ELb0ELb0ELb1ELb0ELb1EEEvNS_16Flash_fwd_paramsE) ;  /* 0xfffffb2002008950 */ /* 0x000fea0003c3ffff */
[----:B------:R-:W2:Y:S04]  /*04e0*/  LD.E R7, [R10.64+0xb8] ;  /* 0x0000b8060a077980 */ /* 0x000ea8000c101900 */
[----:B------:R-:W5:Y:S01]  /*04f0*/  LD.E R3, [R10.64+0x188] ;  /* 0x000188060a037980 */ /* 0x000f62000c101900 */
[----:B------:R-:W-:Y:S02]  /*0500*/  IADD3 R0, -R246, 0x7f, R71 ;  /* 0x0000007ff6007810 */ /* 0x000fe40007ffe147 */
[----:B------:R-:W-:Y:S01]  /*0510*/  IADD3 R5, R68, 0x3f, RZ ;  /* 0x0000003f44057810 */ /* 0x000fe20007ffe0ff */
[----:B------:R-:W1:Y:S03]  /*0520*/  S2R R73, SR_TID.X ;  /* 0x0000000000497919 */ /* 0x000e660000002100 */
[----:B------:R-:W-:-:S04]  /*0530*/  SHF.R.S32.HI R2, RZ, 0x1f, R5 ;  /* 0x0000001fff027819 */ /* 0x000fc80000011405 */
[----:B------:R-:W-:-:S04]  /*0540*/  LEA.HI R2, R2, R5, RZ, 0x6 ;  /* 0x0000000502027211 */ /* 0x000fc800078f30ff */
[----:B------:R-:W-:Y:S02]  /*0550*/  SHF.R.S32.HI R2, RZ, 0x6, R2 ;  /* 0x00000006ff027819 */ /* 0x000fe40000011402 */
[----:B--2---:R-:W-:Y:S02]  /*0560*/  IADD3 R7, R7, 0x3f, RZ ;  /* 0x0000003f07077810 */ /* 0x004fe40007ffe0ff */
        /* <DEDUP_REMOVED lines=12> */
[----:B------:R-:W2:Y:S04]  /*0630*/  LD.E.64 R4, [R10.64+0x88] ;  /* 0x000088060a047980 */ /* 0x000ea8000c101b00 */
[----:B---3--:R1:W3:Y:S04]  /*0640*/  LD.E.64 R16, [R10.64+0x90] ;  /* 0x000090060a107980 */ /* 0x0082e8000c101b00 */
[----:B----4-:R1:W4:Y:S04]  /*0650*/  LD.E R14, [R10.64+0x60] ;  /* 0x000060060a0e7980 */ /* 0x010328000c101900 */
[----:B------:R-:W3:Y:S04]  /*0660*/  @!P0 LD.E.64 R20, [R10.64+0x80] ;  /* 0x000080060a148980 */ /* 0x000ee8000c101b00 */
        /* <DEDUP_REMOVED lines=10> */
[----:B------:R-:W-:Y:S02]  /*0710*/  SHF.R.S32.HI R19, RZ, 0x1f, R71 ;  /* 0x0000001fff137819 */ /* 0x000fe40000011447 */
[----:B------:R-:W-:Y:S02]  /*0720*/  IADD3 R246, -R71, R246, RZ ;  /* 0x000000f647f67210 */ /* 0x000fe40007ffe1ff */
[----:B------:R-:W-:Y:S01]  /*0730*/  SHF.R.S32.HI R9, RZ, 0x3, R9 ;  /* 0x00000003ff097819 */ /* 0x000fe20000011409 */
[----:B------:R-:W-:Y:S01]  /*0740*/  BSSY B0, `(.L_x_3276) ;  /* 0x000002c000007945 */ /* 0x000fe20003800000 */
[C---:B------:R-:W-:Y:S02]  /*0750*/  IADD3 R27, R12.reuse, 0x40, RZ ;  /* 0x000000400c1b7810 */ /* 0x040fe40007ffe0ff */
[----:B------:R-:W-:Y:S01]  /*0760*/  IADD3 R25, R12, 0x80, RZ ;  /* 0x000000800c197810 */ /* 0x000fe20007ffe0ff */
[----:B--2---:R-:W-:-:S02]  /*0770*/  @P0 IMAD R13, R5, R245, RZ ;  /* 0x000000f5050d0224 */ /* 0x004fc400078e02ff */
[----:B------:R-:W-:-:S05]  /*0780*/  @P0 IMAD.WIDE.U32 R22, R4, R245, RZ ;  /* 0x000000f504160225 */ /* 0x000fca00078e00ff */
[----:B-1----:R-:W-:Y:S01]  /*0790*/  @P0 IADD3 R10, R23, R13, RZ ;  /* 0x0000000d170a0210 */ /* 0x002fe20007ffe0ff */
[----:B---3--:R-:W-:Y:S01]  /*07a0*/  @!P0 IMAD R18, R21, R241, RZ ;  /* 0x000000f115128224 */ /* 0x008fe200078e02ff */
[----:B------:R-:W-:-:S03]  /*07b0*/  SHF.R.S32.HI R13, RZ, 0x1f, R12 ;  /* 0x0000001fff0d7819 */ /* 0x000fc6000001140c */
[C---:B------:R-:W-:Y:S02]  /*07c0*/  @!P0 IMAD R15, R20.reuse, R15, R18 ;  /* 0x0000000f140f8224 */ /* 0x040fe400078e0212 */
[----:B------:R-:W-:Y:S02]  /*07d0*/  @P0 IMAD.MOV.U32 R18, RZ, RZ, R22 ;  /* 0x000000ffff120224 */ /* 0x000fe400078e0016 */
[----:B------:R-:W-:-:S04]  /*07e0*/  @!P0 IMAD.WIDE.U32 R22, R20, R241, RZ ;  /* 0x000000f114168225 */ /* 0x000fc800078e00ff */
[----:B------:R-:W-:Y:S01]  /*07f0*/  IMAD R11, R5, R71, RZ ;  /* 0x00000047050b7224 */ /* 0x000fe200078e02ff */
[----:B------:R-:W-:Y:S01]  /*0800*/  @!P0 MOV R18, R22 ;  /* 0x0000001600128202 */ /* 0x000fe20000000f00 */
[----:B------:R-:W-:-:S04]  /*0810*/  IMAD.WIDE.U32 R20, R71, R4, R12 ;  /* 0x0000000447147225 */ /* 0x000fc800078e000c */
[----:B------:R-:W-:Y:S02]  /*0820*/  IMAD R11, R4, R19, R11 ;  /* 0x00000013040b7224 */ /* 0x000fe400078e020b */
[----:B------:R-:W-:Y:S01]  /*0830*/  @!P0 IMAD.IADD R10, R23, 0x1, R15 ;  /* 0x00000001170a8824 */ /* 0x000fe200078e020f */
[----:B------:R-:W-:-:S04]  /*0840*/  IADD3 R18, P0, R18, R20, RZ ;  /* 0x0000001412127210 */ /* 0x000fc80007f1e0ff */
[----:B------:R-:W-:Y:S02]  /*0850*/  IADD3.X R19, R10, R21, R11, P0, !PT ;  /* 0x000000150a137210 */ /* 0x000fe400007fe40b */
[----:B------:R-:W-:Y:S01]  /*0860*/  ISETP.GE.AND P0, PT, R9, R246, PT ;  /* 0x000000f60900720c */ /* 0x000fe20003f06270 */
[----:B------:R-:W-:Y:S01]  /*0870*/  IMAD R29, R17, R244, RZ ;  /* 0x000000f4111d7224 */ /* 0x000fe200078e02ff */
[--C-:B------:R-:W-:Y:S01]  /*0880*/  SHF.R.S32.HI R10, RZ, 0x1f, R244.reuse ;  /* 0x0000001fff0a7819 */ /* 0x100fe200000114f4 */
[----:B----4-:R-:W-:Y:S02]  /*0890*/  IMAD R241, R241, R14, R244 ;  /* 0x0000000ef1f17224 */ /* 0x010fe400078e02f4 */
[----:B------:R-:W-:-:S04]  /*08a0*/  IMAD.WIDE.U32 R244, R244, R16, R18 ;  /* 0x00000010f4f47225 */ /* 0x000fc800078e0012 */
[----:B------:R-:W-:Y:S01]  /*08b0*/  IMAD R29, R16, R10, R29 ;  /* 0x0000000a101d7224 */ /* 0x000fe200078e021d */
[----:B------:R-:W-:Y:S01]  /*08c0*/  SHF.R.S32.HI R15, RZ, 0x1f, R9 ;  /* 0x0000001fff0f7819 */ /* 0x000fe20000011409 */
[----:B------:R-:W-:Y:S01]  /*08d0*/  IMAD R8, R8, R241, R71 ;  /* 0x000000f108087224 */ /* 0x000fe200078e0247 */
[----:B------:R-:W-:Y:S01]  /*08e0*/  IADD3 R23, R12, 0xc0, RZ ;  /* 0x000000c00c177810 */ /* 0x000fe20007ffe0ff */
[----:B------:R-:W-:Y:S01]  /*08f0*/  IMAD.IADD R29, R245, 0x1, R29 ;  /* 0x00000001f51d7824 */ /* 0x000fe200078e021d */
        /* <DEDUP_REMOVED lines=16> */
.L_x_3277:
[----:B------:R-:W-:Y:S05]  /*0a00*/  BSYNC B0 ;  /* 0x0000000000007941 */ /* 0x000fea0003800000 */
.L_x_3276:
        /* <DEDUP_REMOVED lines=9> */
[----:B-1----:R-:W-:Y:S01]  /*0aa0*/  IMAD.X R11, RZ, RZ, R15, P0 ;  /* 0x000000ffff0b7224 */ /* 0x002fe200000e060f */
        /* <DEDUP_REMOVED lines=12> */
.L_x_3279:
[----:B------:R-:W-:Y:S05]  /*0b70*/  BSYNC B0 ;  /* 0x0000000000007941 */ /* 0x000fea0003800000 */
.L_x_3278:
        /* <DEDUP_REMOVED lines=22> */
.L_x_3281:
[----:B------:R-:W-:Y:S05]  /*0ce0*/  BSYNC B0 ;  /* 0x0000000000007941 */ /* 0x000fea0003800000 */
.L_x_3280:
        /* <DEDUP_REMOVED lines=21> */
.L_x_3283:
[----:B------:R-:W-:Y:S05]  /*0e40*/  BSYNC B0 ;  /* 0x0000000000007941 */ /* 0x000fea0003800000 */
.L_x_3282:
        /* <DEDUP_REMOVED lines=16> */
[----:B------:R-:W-:Y:S05]  /*0f50*/  @P4 RET.REL.NODEC R242 `(_ZN5flash24flash_fwd_splitkv_kernelI23Flash_fwd_kernel_traitsILi256ELi64ELi64ELi4ELb0ELb0EN7cutlass10bfloat16_tE19Flash_kernel_traitsILi256ELi64ELi64ELi4ES3_EELb1ELb0ELb1ELb0ELb0ELb1ELb0ELb1EEEvNS_16Flash_fwd_paramsE) ;  /* 0xfffff0a0f2004950 */ /* 0x000fea0003c3ffff */
[----:B-1----:R-:W-:Y:S02]  /*0f60*/  MOV R5, 0x7f800000 ;  /* 0x7f80000000057802 */ /* 0x002fe40000000f00 */
[----:B------:R-:W-:-:S03]  /*0f70*/  MOV R243, 0x0 ;  /* 0x0000000000f37802 */ /* 0x000fc60000000f00 */
[----:B------:R1:W-:Y:S01]  /*0f80*/  ST.E [R2.64+0xc0], R5 ;  /* 0x0000c00502007985 */ /* 0x0003e2000c101906 */
[----:B------:R-:W-:Y:S05]  /*0f90*/  RET.REL.NODEC R242 `(_ZN5flash24flash_fwd_splitkv_kernelI23Flash_fwd_kernel_traitsILi256ELi64ELi64ELi4ELb0ELb0EN7cutlass10bfloat16_tE19Flash_kernel_traitsILi256ELi64ELi64ELi4ES3_EELb1ELb0ELb1ELb0ELb0ELb1ELb0ELb1EEEvNS_16Flash_fwd_paramsE) ;  /* 0xfffff060f2007950 */ /* 0x000fea0003c3ffff */
.L_x_3275:
[----:B-1----:R-:W2:Y:S04]  /*0fa0*/  LD.E.64 R6, [R10.64+0x160] ;  /* 0x000160060a067980 */ /* 0x002ea8000c101b00 */
[----:B---3--:R-:W3:Y:S01]  /*0fb0*/  LD.E.64 R8, [R10.64+0x158] ;  /* 0x000158060a087980 */ /* 0x008ee2000c101b00 */
[----:B--2---:R-:W-:-:S04]  /*0fc0*/  ISETP.NE.U32.AND P1, PT, R6, RZ, PT ;  /* 0x000000ff0600720c */ /* 0x004fc80003f25070 */
[----:B------:R-:W-:-:S13]  /*0fd0*/  ISETP.NE.AND.EX P1, PT, R7, RZ, PT, P1 ;  /* 0x000000ff0700720c */ /* 0x000fda0003f25310 */
[----:B------:R-:W2:Y:S01]  /*0fe0*/  @P1 LD.E.64 R4, [R10.64+0x168] ;  /* 0x000168060a041980 */ /* 0x000ea2000c101b00 */
        /* <DEDUP_REMOVED lines=18> */
[----:B------:R-:W3:Y:S01]  /*1110*/  LD.E R3, [R10.64+0x68] ;  /* 0x000068060a037980 */ /* 0x000ee2000c101900 */
[----:B------:R-:W-:-:S03]  /*1120*/  LEA R5, R166, 0xffffffc0, 0x6 ;  /* 0xffffffc0a6057811 */ /* 0x000fc600078e30ff */
[----:B----4-:R-:W4:Y:S01]  /*1130*/  LD.E.64 R18, [R10.64+0x20] ;  /* 0x000020060a127980 */ /* 0x010f22000c101b00 */
[----:B------:R-:W-:-:S03]  /*1140*/  IABS R2, R5 ;  /* 0x0000000500027213 */ /* 0x000fc60000000000 */
[----:B------:R-:W3:Y:S04]  /*1150*/  LD.E.64 R66, [R10.64+0x38] ;  /* 0x000038060a427980 */ /* 0x000ee8000c101b00 */
[----:B------:R-:W3:Y:S04]  /*1160*/  LD.E.64 R20, [R10.64+0x50] ;  /* 0x000050060a147980 */ /* 0x000ee8000c101b00 */
[----:B------:R1:W5:Y:S04]  /*1170*/  LD.E.64 R28, [R10.64+0x58] ;  /* 0x000058060a1c7980 */ /* 0x000368000c101b00 */
[----:B------:R1:W5:Y:S01]  /*1180*/  LD.E.64 R64, [R10.64+0x40] ;  /* 0x000040060a407980 */ /* 0x000362000c101b00 */
[----:B--2---:R-:W-:-:S04]  /*1190*/  IABS R6, R4 ;  /* 0x0000000400067213 */ /* 0x004fc80000000000 */
[----:B-----5:R-:W2:Y:S08]  /*11a0*/  I2F.RP R12, R6 ;  /* 0x00000006000c7306 */ /* 0x020eb00000209400 */
[----:B--2---:R-:W2:Y:S02]  /*11b0*/  MUFU.RCP R8, R12 ;  /* 0x0000000c00087308 */ /* 0x004ea40000001000 */
[----:B--2---:R-:W-:Y:S01]  /*11c0*/  IADD3 R8, R8, 0xffffffe, RZ ;  /* 0x0ffffffe08087810 */ /* 0x004fe20007ffe0ff */
[----:B------:R-:W2:Y:S05]  /*11d0*/  LD.E.64 R12, [R10.64+0x28] ;  /* 0x000028060a0c7980 */ /* 0x000eaa000c101b00 */
[----:B------:R-:W1:Y:S01]  /*11e0*/  F2I.FTZ.U32.TRUNC.NTZ R9, R8 ;  /* 0x0000000800097305 */ /* 0x000e62000021f000 */
[----:B------:R-:W-:Y:S01]  /*11f0*/  IABS R0, R4 ;  /* 0x0000000400007213 */ /* 0x000fe20000000000 */
[----:B-1----:R-:W-:-:S02]  /*1200*/  IMAD.MOV R7, RZ, RZ, -R9 ;  /* 0x000000ffff077224 */ /* 0x002fc400078e0a09 */
[----:B------:R-:W-:Y:S02]  /*1210*/  IMAD.MOV.U32 R8, RZ, RZ, RZ ;  /* 0x000000ffff087224 */ /* 0x000fe400078e00ff */
[----:B------:R-:W-:-:S04]  /*1220*/  IMAD R7, R7, R6, RZ ;  /* 0x0000000607077224 */ /* 0x000fc800078e02ff */
[----:B------:R-:W-:Y:S01]  /*1230*/  IMAD.HI.U32 R7, R9, R7, R8 ;  /* 0x0000000709077227 */ /* 0x000fe200078e0008 */
[----:B------:R-:W-:-:S05]  /*1240*/  IADD3 R0, RZ, -R0, RZ ;  /* 0x80000000ff007210 */ /* 0x000fca0007ffe0ff */
        /* <DEDUP_REMOVED lines=13> */
[----:B------:R1:W2:Y:S01]  /*1320*/  LD.E R2, [R16.64] ;  /* 0x0000000610027980 */ /* 0x0002a2000c101900 */
[----:B---3--:R-:W-:-:S04]  /*1330*/  IABS R6, R3 ;  /* 0x0000000300067213 */ /* 0x008fc80000000000 */
[----:B------:R-:W3:Y:S08]  /*1340*/  I2F.RP R14, R6 ;  /* 0x00000006000e7306 */ /* 0x000ef00000209400 */
[----:B---3--:R-:W3:Y:S02]  /*1350*/  MUFU.RCP R8, R14 ;  /* 0x0000000e00087308 */ /* 0x008ee40000001000 */
[----:B---3--:R-:W-:-:S06]  /*1360*/  IADD3 R8, R8, 0xffffffe, RZ ;  /* 0x0ffffffe08087810 */ /* 0x008fcc0007ffe0ff */
        /* <DEDUP_REMOVED lines=20> */
[----:B------:R-:W-:-:S05]  /*14b0*/  IMAD R4, R67, R15, RZ ;  /* 0x0000000f43047224 */ /* 0x000fca00078e02ff */
[----:B------:R-:W-:Y:S02]  /*14c0*/  @!P0 IMAD.MOV R16, RZ, RZ, -R16 ;  /* 0x000000ffff108224 */ /* 0x000fe400078e0a10 */
[----:B------:R-:W-:-:S04]  /*14d0*/  @!P1 LOP3.LUT R16, RZ, R3, RZ, 0x33, !PT ;  /* 0x00000003ff109212 */ /* 0x000fc800078e33ff */
[----:B------:R-:W-:Y:S02]  /*14e0*/  SHF.R.S32.HI R8, RZ, 0x1f, R16 ;  /* 0x0000001fff087819 */ /* 0x000fe40000011410 */
[----:B--2---:R-:W-:Y:S01]  /*14f0*/  SHF.R.S32.HI R0, RZ, 0x1f, R2 ;  /* 0x0000001fff007819 */ /* 0x004fe20000011402 */
[----:B----4-:R-:W-:-:S04]  /*1500*/  IMAD R7, R19, R2, RZ ;  /* 0x0000000213077224 */ /* 0x010fc800078e02ff */
[C---:B------:R-:W-:Y:S02]  /*1510*/  IMAD R7, R18.reuse, R0, R7 ;  /* 0x0000000012077224 */ /* 0x040fe400078e0207 */
[----:B------:R-:W-:-:S04]  /*1520*/  IMAD.WIDE.U32 R18, R18, R2, RZ ;  /* 0x0000000212127225 */ /* 0x000fc800078e00ff */
[----:B------:R-:W-:Y:S01]  /*1530*/  IMAD.IADD R7, R19, 0x1, R7 ;  /* 0x0000000113077824 */ /* 0x000fe200078e0207 */
[----:B------:R-:W-:Y:S02]  /*1540*/  SHF.R.S32.HI R19, RZ, 0x1f, R15 ;  /* 0x0000001fff137819 */ /* 0x000fe4000001140f */
[----:B------:R-:W-:Y:S01]  /*1550*/  MOV R6, R18 ;  /* 0x0000001200067202 */ /* 0x000fe20000000f00 */
[----:B------:R-:W-:Y:S02]  /*1560*/  IMAD R3, R13, R2, RZ ;  /* 0x000000020d037224 */ /* 0x000fe400078e02ff */
[----:B------:R-:W-:Y:S02]  /*1570*/  IMAD R4, R66, R19, R4 ;  /* 0x0000001342047224 */ /* 0x000fe400078e0204 */
[----:B------:R-:W-:-:S04]  /*1580*/  IMAD.WIDE.U32 R6, R15, R66, R6 ;  /* 0x000000420f067225 */ /* 0x000fc800078e0006 */
[----:B------:R-:W-:Y:S01]  /*1590*/  IMAD.WIDE.U32 R24, R12, R2, RZ ;  /* 0x000000020c187225 */ /* 0x000fe200078e00ff */
[----:B------:R-:W-:-:S03]  /*15a0*/  IADD3 R13, R7, R4, RZ ;  /* 0x00000004070d7210 */ /* 0x000fc60007ffe0ff */
[----:B------:R-:W-:Y:S02]  /*15b0*/  IMAD R3, R12, R0, R3 ;  /* 0x000000000c037224 */ /* 0x000fe400078e0203 */
[----:B------:R-:W-:Y:S02]  /*15c0*/  IMAD.MOV.U32 R12, RZ, RZ, R6 ;  /* 0x000000ffff0c7224 */ /* 0x000fe400078e0006 */
[----:B------:R-:W-:Y:S02]  /*15d0*/  IMAD R7, R21, R16, RZ ;  /* 0x0000001015077224 */ /* 0x000fe400078e02ff */
[----:B------:R-:W-:Y:S01]  /*15e0*/  IMAD.WIDE.U32 R12, R16, R20, R12 ;  /* 0x00000014100c7225 */ /* 0x000fe200078e000c */
[----:B------:R-:W-:-:S03]  /*15f0*/  IADD3 R17, R25, R3, RZ ;  /* 0x0000000319117210 */ /* 0x000fc60007ffe0ff */
[----:B------:R-:W-:Y:S01]  /*1600*/  IMAD R7, R20, R8, R7 ;  /* 0x0000000814077224 */ /* 0x000fe200078e0207 */
[----:B------:R-:W-:-:S03]  /*1610*/  MOV R2, R12 ;  /* 0x0000000c00027202 */ /* 0x000fc60000000f00 */
[----:B------:R-:W-:Y:S01]  /*1620*/  IMAD.IADD R3, R13, 0x1, R7 ;  /* 0x000000010d037824 */ /* 0x000fe200078e0207 */
[----:B------:R-:W-:Y:S05]  /*1630*/  BRA `(.L_x_3286) ;  /* 0x000004f000007947 */ /* 0x000fea0003800000 */
.L_x_3285:
[----:B-1----:R-:W2:Y:S01]  /*1640*/  LD.E R7, [R10.64+0x68] ;  /* 0x000068060a077980 */ /* 0x002ea2000c101900 */
[----:B------:R-:W-:-:S03]  /*1650*/  ISETP.NE.AND P4, PT, R14, -0x1, PT ;  /* 0xffffffff0e00780c */ /* 0x000fc60003f85270 */
[----:B------:R-:W3:Y:S04]  /*1660*/  LD.E.64 R66, [R10.64+0x38] ;  /* 0x000038060a427980 */ /* 0x000ee8000c101b00 */
[----:B----4-:R-:W4:Y:S04]  /*1670*/  LD.E.64 R64, [R10.64+0x40] ;  /* 0x000040060a407980 */ /* 0x010f28000c101b00 */
[----:B------:R-:W3:Y:S04]  /*1680*/  LD.E.64 R20, [R10.64+0x50] ;  /* 0x000050060a147980 */ /* 0x000ee8000c101b00 */
[----:B------:R-:W3:Y:S04]  /*1690*/  @!P4 LD.E.64 R16, [R10.64+0x20] ;  /* 0x000020060a10c980 */ /* 0x000ee8000c101b00 */
[----:B------:R-:W3:Y:S04]  /*16a0*/  @!P4 LD.E.64 R24, [R10.64+0x28] ;  /* 0x000028060a18c980 */ /* 0x000ee8000c101b00 */
[----:B------:R1:W5:Y:S01]  /*16b0*/  LD.E.64 R28, [R10.64+0x58] ;  /* 0x000058060a1c7980 */ /* 0x000362000c101b00 */
[----:B------:R-:W-:-:S02]  /*16c0*/  IMAD.MOV.U32 R18, RZ, RZ, RZ ;  /* 0x000000ffff127224 */ /* 0x000fc400078e00ff */
[----:B------:R-:W-:Y:S01]  /*16d0*/  @P4 IMAD.IADD R6, R13, 0x1, R14 ;  /* 0x000000010d064824 */ /* 0x000fe200078e020e */
        /* <DEDUP_REMOVED lines=14> */
[-C--:B---3--:R-:W-:Y:S01]  /*17c0*/  @!P4 IMAD R5, R67, R13.reuse, RZ ;  /* 0x0000000d4305c224 */ /* 0x088fe200078e02ff */
[----:B------:R-:W-:Y:S01]  /*17d0*/  @!P4 SHF.R.S32.HI R4, RZ, 0x1f, R13 ;  /* 0x0000001fff04c819 */ /* 0x000fe2000001140d */
[----:B------:R-:W-:-:S04]  /*17e0*/  @!P4 IMAD.WIDE.U32 R18, R66, R13, RZ ;  /* 0x0000000d4212c225 */ /* 0x000fc800078e00ff */
[----:B------:R-:W-:Y:S01]  /*17f0*/  @!P4 IMAD R4, R4, R66, R5 ;  /* 0x000000420404c224 */ /* 0x000fe200078e0205 */
[----:B-----5:R-:W-:-:S05]  /*1800*/  @!P4 SHF.R.S32.HI R5, RZ, 0x1f, R12 ;  /* 0x0000001fff05c819 */ /* 0x020fca000001140c */
[-C--:B------:R-:W-:Y:S02]  /*1810*/  @!P0 IADD3 R0, R0, -R3.reuse, RZ ;  /* 0x8000000300008210 */ /* 0x080fe40007ffe0ff */
[----:B------:R-:W-:Y:S01]  /*1820*/  @!P4 IADD3 R19, R19, R4, RZ ;  /* 0x000000041313c210 */ /* 0x000fe20007ffe0ff */
[----:B------:R-:W-:Y:S01]  /*1830*/  @!P4 IMAD R4, R17, R12, RZ ;  /* 0x0000000c1104c224 */ /* 0x000fe200078e02ff */
[----:B------:R-:W-:Y:S01]  /*1840*/  ISETP.GE.U32.AND P2, PT, R0, R3, PT ;  /* 0x000000030000720c */ /* 0x000fe20003f46070 */
[----:B------:R-:W-:Y:S01]  /*1850*/  @P4 IMAD.WIDE.U32 R26, R66, R6, RZ ;  /* 0x00000006421a4225 */ /* 0x000fe200078e00ff */
[----:B------:R-:W-:-:S03]  /*1860*/  LOP3.LUT R0, R244, R7, RZ, 0x3c, !PT ;  /* 0x00000007f4007212 */ /* 0x000fc600078e3cff */
[C---:B------:R-:W-:Y:S02]  /*1870*/  @!P4 IMAD R4, R16.reuse, R5, R4 ;  /* 0x000000051004c224 */ /* 0x040fe400078e0204 */
[----:B------:R-:W-:Y:S01]  /*1880*/  @!P4 IMAD.WIDE.U32 R16, R16, R12, R18 ;  /* 0x0000000c1010c225 */ /* 0x000fe200078e0012 */
[----:B------:R-:W-:-:S03]  /*1890*/  ISETP.GE.AND P1, PT, R0, RZ, PT ;  /* 0x000000ff0000720c */ /* 0x000fc60003f26270 */
[----:B------:R-:W-:Y:S01]  /*18a0*/  @P4 IMAD R9, R67, R6, RZ ;  /* 0x0000000643094224 */ /* 0x000fe200078e02ff */
[----:B------:R-:W-:Y:S02]  /*18b0*/  @!P0 IADD3 R2, R2, 0x1, RZ ;  /* 0x0000000102028810 */ /* 0x000fe40007ffe0ff */
[----:B------:R-:W-:Y:S01]  /*18c0*/  @P4 MOV R8, R26 ;  /* 0x0000001a00084202 */ /* 0x000fe20000000f00 */
[----:B------:R-:W-:Y:S01]  /*18d0*/  @P4 IMAD.IADD R9, R27, 0x1, R9 ;  /* 0x000000011b094824 */ /* 0x000fe200078e0209 */
[----:B------:R-:W-:Y:S02]  /*18e0*/  LEA R5, R166, 0xffffffc0, 0x6 ;  /* 0xffffffc0a6057811 */ /* 0x000fe400078e30ff */
[----:B------:R-:W-:Y:S01]  /*18f0*/  ISETP.NE.AND P0, PT, R7, RZ, PT ;  /* 0x000000ff0700720c */ /* 0x000fe20003f05270 */
[----:B------:R-:W-:Y:S01]  /*1900*/  @!P4 IMAD.IADD R9, R17, 0x1, R4 ;  /* 0x000000011109c824 */ /* 0x000fe200078e0204 */
[----:B------:R-:W-:Y:S01]  /*1910*/  @!P4 MOV R8, R16 ;  /* 0x000000100008c202 */ /* 0x000fe20000000f00 */
[----:B----4-:R-:W-:Y:S01]  /*1920*/  @!P4 IMAD R4, R65, R13, RZ ;  /* 0x0000000d4104c224 */ /* 0x010fe200078e02ff */
[----:B------:R-:W-:Y:S01]  /*1930*/  @!P4 SHF.R.S32.HI R3, RZ, 0x1f, R13 ;  /* 0x0000001fff03c819 */ /* 0x000fe2000001140d */
[----:B------:R-:W-:Y:S01]  /*1940*/  IMAD R6, R67, R5, RZ ;  /* 0x0000000543067224 */ /* 0x000fe200078e02ff */
[----:B------:R-:W-:-:S02]  /*1950*/  SHF.R.S32.HI R19, RZ, 0x1f, R5 ;  /* 0x0000001fff137819 */ /* 0x000fc40000011405 */
[----:B------:R-:W-:Y:S01]  /*1960*/  @P2 IADD3 R2, R2, 0x1, RZ ;  /* 0x0000000102022810 */ /* 0x000fe20007ffe0ff */
[----:B------:R-:W-:-:S03]  /*1970*/  IMAD.WIDE.U32 R26, R66, R5, R8 ;  /* 0x00000005421a7225 */ /* 0x000fc600078e0008 */
[----:B------:R-:W-:Y:S01]  /*1980*/  MOV R16, R2 ;  /* 0x0000000200107202 */ /* 0x000fe20000000f00 */
[----:B------:R-:W-:Y:S02]  /*1990*/  @!P4 IMAD R3, R3, R64, R4 ;  /* 0x000000400303c224 */ /* 0x000fe400078e0204 */
[----:B------:R-:W-:Y:S01]  /*19a0*/  @!P4 IMAD.WIDE.U32 R8, R64, R13, RZ ;  /* 0x0000000d4008c225 */ /* 0x000fe200078e00ff */
[----:B------:R-:W-:-:S03]  /*19b0*/  @P4 IADD3 R13, R13, R14, RZ ;  /* 0x0000000e0d0d4210 */ /* 0x000fc60007ffe0ff */
[----:B------:R-:W-:Y:S01]  /*19c0*/  IMAD R6, R19, R66, R6 ;  /* 0x0000004213067224 */ /* 0x000fe200078e0206 */
[----:B------:R-:W-:Y:S01]  /*19d0*/  @!P1 IADD3 R16, -R16, RZ, RZ ;  /* 0x000000ff10109210 */ /* 0x000fe20007ffe1ff */
[----:B------:R-:W-:Y:S01]  /*19e0*/  @!P4 IMAD.IADD R9, R9, 0x1, R3 ;  /* 0x000000010909c824 */ /* 0x000fe200078e0203 */
[----:B------:R-:W-:Y:S01]  /*19f0*/  @!P4 SHF.R.S32.HI R3, RZ, 0x1f, R12 ;  /* 0x0000001fff03c819 */ /* 0x000fe2000001140c */
[----:B------:R-:W-:Y:S01]  /*1a00*/  @!P4 IMAD R0, R25, R12, RZ ;  /* 0x0000000c1900c224 */ /* 0x000fe200078e02ff */
[----:B------:R-:W-:Y:S01]  /*1a10*/  @!P0 LOP3.LUT R16, RZ, R7, RZ, 0x33, !PT ;  /* 0x00000007ff108212 */ /* 0x000fe200078e33ff */
[-C--:B------:R-:W-:Y:S01]  /*1a20*/  @P4 IMAD R17, R65, R13.reuse, RZ ;  /* 0x0000000d41114224 */ /* 0x080fe200078e02ff */
[----:B------:R-:W-:Y:S01]  /*1a30*/  IADD3 R15, R27, R6, RZ ;  /* 0x000000061b0f7210 */ /* 0x000fe20007ffe0ff */
[----:B------:R-:W-:-:S04]  /*1a40*/  @P4 IMAD.WIDE.U32 R6, R64, R13, RZ ;  /* 0x0000000d40064225 */ /* 0x000fc800078e00ff */
[----:B------:R-:W-:Y:S01]  /*1a50*/  @!P4 IMAD.WIDE.U32 R12, R24, R12, R8 ;  /* 0x0000000c180cc225 */ /* 0x000fe200078e0008 */
[----:B------:R-:W-:-:S03]  /*1a60*/  SHF.R.S32.HI R8, RZ, 0x1f, R16 ;  /* 0x0000001fff087819 */ /* 0x000fc60000011410 */
[----:B------:R-:W-:Y:S02]  /*1a70*/  @!P4 IMAD R0, R24, R3, R0 ;  /* 0x000000031800c224 */ /* 0x000fe400078e0200 */
[----:B------:R-:W-:Y:S02]  /*1a80*/  IMAD.MOV.U32 R14, RZ, RZ, R26 ;  /* 0x000000ffff0e7224 */ /* 0x000fe400078e001a */
[-C--:B------:R-:W-:Y:S02]  /*1a90*/  IMAD R3, R21, R16.reuse, RZ ;  /* 0x0000001015037224 */ /* 0x080fe400078e02ff */
        /* <DEDUP_REMOVED lines=9> */
.L_x_3286:
[----:B-1----:R-:W-:Y:S05]  /*1b30*/  BSYNC B0 ;  /* 0x0000000000007941 */ /* 0x002fea0003800000 */
.L_x_3284:
        /* <DEDUP_REMOVED lines=11> */
[----:B------:R-:W-:Y:S02]  /*1bf0*/  LOP3.LUT R14, R21, 0xfffffff0, RZ, 0xc0, !PT ;  /* 0xfffffff0150e7812 */ /* 0x000fe400078ec0ff */
[----:B------:R-:W-:-:S03]  /*1c00*/  LEA.HI R178, R0, R73, RZ, 0x3 ;  /* 0x0000004900b27211 */ /* 0x000fc600078f18ff */
[----:B------:R-:W-:Y:S01]  /*1c10*/  IMAD.IADD R14, R73, 0x1, -R14 ;  /* 0x00000001490e7824 */ /* 0x000fe200078e0a0e */
[----:B------:R-:W-:-:S04]  /*1c20*/  LOP3.LUT R70, R178, 0xfffffff8, RZ, 0xc0, !PT ;  /* 0xfffffff8b2467812 */ /* 0x000fc800078ec0ff */
[----:B------:R-:W-:Y:S01]  /*1c30*/  SHF.R.S32.HI R9, RZ, 0x1f, R14 ;  /* 0x0000001fff097819 */ /* 0x000fe2000001140e */
[----:B------:R-:W-:-:S03]  /*1c40*/  IMAD.IADD R70, R73, 0x1, -R70 ;  /* 0x0000000149467824 */ /* 0x000fc600078e0a46 */
[----:B------:R-:W-:Y:S01]  /*1c50*/  LEA.HI R4, R9, R14, RZ, 0x3 ;  /* 0x0000000e09047211 */ /* 0x000fe200078f18ff */
[----:B------:R-:W-:Y:S01]  /*1c60*/  IMAD.SHL.U32 R18, R70, 0x8, RZ ;  /* 0x0000000846127824 */ /* 0x000fe200078e00ff */
[----:B------:R-:W-:Y:S02]  /*1c70*/  SHF.R.S32.HI R178, RZ, 0x3, R178 ;  /* 0x00000003ffb27819 */ /* 0x000fe400000114b2 */
[----:B------:R-:W-:Y:S02]  /*1c80*/  LOP3.LUT R9, R4, 0xfffffff8, RZ, 0xc0, !PT ;  /* 0xfffffff804097812 */ /* 0x000fe400078ec0ff */
[----:B------:R-:W-:Y:S01]  /*1c90*/  SHF.R.S32.HI R72, RZ, 0x4, R21 ;  /* 0x00000004ff487819 */ /* 0x000fe20000011415 */
[----:B-1----:R-:W-:Y:S02]  /*1ca0*/  IMAD.SHL.U32 R22, R178, 0x40, RZ ;  /* 0x00000040b2167824 */ /* 0x002fe400078e00ff */
[----:B------:R-:W-:Y:S01]  /*1cb0*/  IMAD.IADD R9, R14, 0x1, -R9 ;  /* 0x000000010e097824 */ /* 0x000fe200078e0a09 */
[----:B------:R-:W-:Y:S01]  /*1cc0*/  IADD3 R24, P1, R18, R24, RZ ;  /* 0x0000001812187210 */ /* 0x000fe20007f3e0ff */
[----:B------:R-:W-:Y:S01]  /*1cd0*/  IMAD R14, R19, R64, RZ ;  /* 0x00000040130e7224 */ /* 0x000fe200078e02ff */
[----:B------:R-:W-:-:S02]  /*1ce0*/  SHF.R.S32.HI R19, RZ, 0x1f, R18 ;  /* 0x0000001fff137819 */ /* 0x000fc40000011412 */
[----:B------:R-:W-:Y:S02]  /*1cf0*/  LEA.HI R21, R21, R72, RZ, 0x1 ;  /* 0x0000004815157211 */ /* 0x000fe400078f08ff */
[----:B------:R-:W-:Y:S01]  /*1d00*/  LOP3.LUT R23, R22, 0x1c0, RZ, 0xc0, !PT ;  /* 0x000001c016177812 */ /* 0x000fe200078ec0ff */
[----:B------:R-:W-:Y:S01]  /*1d10*/  IMAD.X R25, R19, 0x1, R17, P1 ;  /* 0x0000000113197824 */ /* 0x000fe200008e0611 */
[----:B------:R-:W-:Y:S02]  /*1d20*/  LOP3.LUT R21, R21, 0xfffffffe, RZ, 0xc0, !PT ;  /* 0xfffffffe15157812 */ /* 0x000fe400078ec0ff */
[----:B------:R-:W-:Y:S01]  /*1d30*/  LEA.HI R17, R0, R73, RZ, 0x6 ;  /* 0x0000004900117211 */ /* 0x000fe200078f30ff */
[----:B------:R-:W-:Y:S01]  /*1d40*/  IMAD R14, R15, R65, R14 ;  /* 0x000000410f0e7224 */ /* 0x000fe200078e020e */
[----:B------:R-:W-:Y:S01]  /*1d50*/  LOP3.LUT R22, R23, 0x38, R18, 0xf8, !PT ;  /* 0x0000003817167812 */ /* 0x000fe200078ef812 */
[----:B------:R-:W-:Y:S01]  /*1d60*/  IMAD.WIDE.U32 R24, R15, R64, R24 ;  /* 0x000000400f187225 */ /* 0x000fe200078e0018 */
[----:B------:R-:W-:-:S03]  /*1d70*/  SHF.R.U32.HI R23, RZ, 0x3, R23 ;  /* 0x00000003ff177819 */ /* 0x000fc60000011617 */
[----:B------:R-:W-:Y:S02]  /*1d80*/  IMAD.IADD R72, R72, 0x1, -R21 ;  /* 0x0000000148487824 */ /* 0x000fe400078e0a15 */
[----:B------:R-:W-:Y:S01]  /*1d90*/  IMAD.SHL.U32 R15, R9, 0x40, RZ ;  /* 0x00000040090f7824 */ /* 0x000fe200078e00ff */
[----:B------:R-:W-:Y:S01]  /*1da0*/  LOP3.LUT R22, R22, R23, RZ, 0x3c, !PT ;  /* 0x0000001716167212 */ /* 0x000fe200078e3cff */
[----:B------:R-:W-:Y:S02]  /*1db0*/  IMAD.SHL.U32 R17, R17, 0x8, RZ ;  /* 0x0000000811117824 */ /* 0x000fe400078e00ff */
[----:B------:R-:W-:Y:S01]  /*1dc0*/  IMAD.IADD R25, R25, 0x1, R14 ;  /* 0x0000000119197824 */ /* 0x000fe200078e020e */
[----:B------:R-:W-:Y:S01]  /*1dd0*/  LOP3.LUT R15, R15, 0x1c0, RZ, 0xc0, !PT ;  /* 0x000001c00f0f7812 */ /* 0x000fe200078ec0ff */
[----:B------:R-:W-:Y:S01]  /*1de0*/  IMAD.SHL.U32 R14, R72, 0x8, RZ ;  /* 0x00000008480e7824 */ /* 0x000fe200078e00ff */
[----:B------:R-:W-:Y:S01]  /*1df0*/  LOP3.LUT R174, R22, 0xfffffe00, R17, 0xf8, !PT ;  /* 0xfffffe0016ae7812 */ /* 0x000fe200078ef811 */
[----:B------:R-:W-:-:S03]  /*1e00*/  IMAD R17, R29, R16, RZ ;  /* 0x000000101d117224 */ /* 0x000fc600078e02ff */
[----:B------:R-:W-:Y:S02]  /*1e10*/  LOP3.LUT R14, R15, 0x8, R14, 0xf8, !PT ;  /* 0x000000080f0e7812 */ /* 0x000fe400078ef80e */
[----:B------:R-:W-:Y:S01]  /*1e20*/  SHF.R.U32.HI R15, RZ, 0x3, R15 ;  /* 0x00000003ff0f7819 */ /* 0x000fe2000001160f */
[-C--:B------:R-:W-:Y:S02]  /*1e30*/  IMAD R17, R8, R28.reuse, R17 ;  /* 0x0000001c08117224 */ /* 0x080fe400078e0211 */
[----:B------:R-:W-:Y:S01]  /*1e40*/  IMAD.WIDE.U32 R22, R16, R28, R24 ;  /* 0x0000001c10167225 */ /* 0x000fe200078e0018 */
[----:B------:R-:W-:Y:S02]  /*1e50*/  LOP3.LUT R56, R14, R15, RZ, 0x3c, !PT ;  /* 0x0000000f0e387212 */ /* 0x000fe400078e3cff */
[----:B------:R-:W-:Y:S01]  /*1e60*/  SHF.R.S32.HI R74, RZ, 0x1f, R241 ;  /* 0x0000001fff4a7819 */ /* 0x000fe200000114f1 */
[----:B------:R-:W-:Y:S01]  /*1e70*/  IMAD.IADD R23, R23, 0x1, R17 ;  /* 0x0000000117177824 */ /* 0x000fe200078e0211 */
[----:B------:R-:W-:Y:S01]  /*1e80*/  SHF.R.S32.HI R179, RZ, 0x1f, R178 ;  /* 0x0000001fffb37819 */ /* 0x000fe200000114b2 */
[----:B------:R-:W-:-:S02]  /*1e90*/  IMAD R181, R65, R178, RZ ;  /* 0x000000b241b57224 */ /* 0x000fc400078e02ff */
[----:B------:R-:W-:Y:S01]  /*1ea0*/  IMAD.WIDE.U32 R22, R178, R64, R22 ;  /* 0x00000040b2167225 */ /* 0x000fe200078e0016 */
[----:B------:R-:W-:-:S03]  /*1eb0*/  LOP3.LUT P5, RZ, R9, 0x4, RZ, 0xc0, !PT ;  /* 0x0000000409ff7812 */ /* 0x000fc600078ac0ff */
[----:B------:R-:W-:Y:S01]  /*1ec0*/  IMAD R181, R179, R64, R181 ;  /* 0x00000040b3b57224 */ /* 0x000fe200078e02b5 */
[----:B------:R-:W-:-:S03]  /*1ed0*/  LOP3.LUT P4, RZ, R9, 0x2, RZ, 0xc0, !PT ;  /* 0x0000000209ff7812 */ /* 0x000fc6000788c0ff */
[----:B------:R-:W-:Y:S01]  /*1ee0*/  IMAD.IADD R181, R23, 0x1, R181 ;  /* 0x0000000117b57824 */ /* 0x000fe200078e02b5 */
[----:B------:R-:W-:Y:S01]  /*1ef0*/  SHF.R.S32.HI R107, RZ, 0x1f, R78 ;  /* 0x0000001fff6b7819 */ /* 0x000fe2000001144e */
[----:B------:R-:W-:Y:S01]  /*1f00*/  IMAD.SHL.U32 R17, R4, 0x40, RZ ;  /* 0x0000004004117824 */ /* 0x000fe200078e00ff */
        /* <DEDUP_REMOVED lines=11> */
[----:B------:R-:W-:Y:S01]  /*1fc0*/  LOP3.LUT R56, R56, 0xfffffe00, R17, 0xf8, !PT ;  /* 0xfffffe0038387812 */ /* 0x000fe200078ef811 */
        /* <DEDUP_REMOVED lines=11> */
[----:B---3--:R-:W-:-:S04]  /*2080*/  @!P0 IMAD R15, R27, R241, RZ ;  /* 0x000000f11b0f8224 */ /* 0x008fc800078e02ff */
[C---:B------:R-:W-:Y:S02]  /*2090*/  @!P0 IMAD R14, R26.reuse, R74, R15 ;  /* 0x0000004a1a0e8224 */ /* 0x040fe400078e020f */
[----:B------:R-:W-:Y:S01]  /*20a0*/  @!P0 IMAD.WIDE.U32 R26, R26, R241, RZ ;  /* 0x000000f11a1a8225 */ /* 0x000fe200078e00ff */
[----:B------:R-:W-:-:S03]  /*20b0*/  LEA R180, P1, R22, R12, 0x1 ;  /* 0x0000000c16b47211 */ /* 0x000fc600078208ff */
[----:B------:R-:W-:Y:S02]  /*20c0*/  @P0 IMAD.MOV.U32 R15, RZ, RZ, R24 ;  /* 0x000000ffff0f0224 */ /* 0x000fe400078e0018 */
[----:B------:R-:W-:Y:S02]  /*20d0*/  @!P0 IMAD.MOV.U32 R15, RZ, RZ, R26 ;  /* 0x000000ffff0f8224 */ /* 0x000fe400078e001a */
[----:B------:R-:W-:Y:S01]  /*20e0*/  @P0 IMAD.IADD R9, R25, 0x1, R9 ;  /* 0x0000000119090824 */ /* 0x000fe200078e0209 */
[----:B------:R-:W-:Y:S01]  /*20f0*/  LEA.HI.X R181, R22, R13, R181, 0x1, P1 ;  /* 0x0000000d16b57211 */ /* 0x000fe200008f0cb5 */
[----:B------:R-:W-:Y:S01]  /*2100*/  @!P0 IMAD.IADD R9, R27, 0x1, R14 ;  /* 0x000000011b098824 */ /* 0x000fe200078e020e */
[C---:B------:R-:W-:Y:S02]  /*2110*/  IADD3 R14, P2, R18.reuse, R15, RZ ;  /* 0x0000000f120e7210 */ /* 0x040fe40007f5e0ff */
[----:B------:R-:W-:-:S03]  /*2120*/  IADD3 R13, R18, 0x40, RZ ;  /* 0x00000040120d7810 */ /* 0x000fc60007ffe0ff */
[----:B------:R-:W-:Y:S01]  /*2130*/  IMAD.X R15, R19, 0x1, R9, P2 ;  /* 0x00000001130f7824 */ /* 0x000fe200010e0609 */
[-C--:B----4-:R-:W-:Y:S02]  /*2140*/  ISETP.GE.AND P0, PT, R13, R79.reuse, PT ;  /* 0x0000004f0d00720c */ /* 0x090fe40003f06270 */
[C---:B------:R-:W-:Y:S01]  /*2150*/  IADD3 R9, R18.reuse, 0xc0, RZ ;  /* 0x000000c012097810 */ /* 0x040fe20007ffe0ff */
[----:B------:R-:W-:Y:S01]  /*2160*/  IMAD R7, R7, R244, RZ ;  /* 0x000000f407077224 */ /* 0x000fe200078e02ff */
[CC--:B------:R-:W-:Y:S02]  /*2170*/  ISETP.GE.AND P1, PT, R18.reuse, R79.reuse, PT ;  /* 0x0000004f1200720c */ /* 0x0c0fe40003f26270 */
[----:B------:R-:W-:Y:S02]  /*2180*/  SEL R4, RZ, 0xffffffff, P0 ;  /* 0xffffffffff047807 */ /* 0x000fe40000000000 */
[----:B------:R-:W-:Y:S01]  /*2190*/  IADD3 R12, R18, 0x80, RZ ;  /* 0x00000080120c7810 */ /* 0x000fe20007ffe0ff */
[----:B------:R-:W-:Y:S01]  /*21a0*/  IMAD.WIDE.U32 R22, R244, R6, R14 ;  /* 0x00000006f4167225 */ /* 0x000fe200078e000e */
[----:B------:R-:W-:-:S02]  /*21b0*/  ISETP.GE.AND P0, PT, R9, R79, PT ;  /* 0x0000004f0900720c */ /* 0x000fc40003f06270 */
[----:B------:R-:W-:Y:S01]  /*21c0*/  SEL R15, RZ, 0x1, P1 ;  /* 0x00000001ff0f7807 */ /* 0x000fe20000800000 */
[----:B------:R-:W-:Y:S01]  /*21d0*/  IMAD R7, R6, R185, R7 ;  /* 0x000000b906077224 */ /* 0x000fe200078e0207 */
[----:B------:R-:W-:Y:S02]  /*21e0*/  ISETP.GE.AND P1, PT, R12, R79, PT ;  /* 0x0000004f0c00720c */ /* 0x000fe40003f26270 */
[----:B------:R-:W-:Y:S01]  /*21f0*/  SEL R76, RZ, 0x8, P0 ;  /* 0x00000008ff4c7807 */ /* 0x000fe20000000000 */
[----:B------:R-:W-:Y:S01]  /*2200*/  IMAD.IADD R23, R23, 0x1, R7 ;  /* 0x0000000117177824 */ /* 0x000fe200078e0207 */
[----:B------:R-:W-:Y:S02]  /*2210*/  IADD3 R182, P0, R18, R2, RZ ;  /* 0x0000000212b67210 */ /* 0x000fe40007f1e0ff */
[----:B------:R-:W-:Y:S02]  /*2220*/  SEL R7, RZ, 0x4, P1 ;  /* 0x00000004ff077807 */ /* 0x000fe40000800000 */
[----:B------:R-:W-:Y:S01]  /*2230*/  ISETP.GT.AND P1, PT, R166, R107, PT ;  /* 0x0000006ba600720c */ /* 0x000fe20003f24270 */
[----:B------:R-:W-:-:S02]  /*2240*/  IMAD.X R183, R19, 0x1, R3, P0 ;  /* 0x0000000113b77824 */ /* 0x000fc400000e0603 */
        /* <DEDUP_REMOVED lines=24> */
[----:B-----5:R-:W-:Y:S01]  /*23d0*/  IADD3 R20, R20, R5, RZ ;  /* 0x0000000514147210 */ /* 0x020fe20007ffe0ff */
[----:B------:R-:W-:Y:S01]  /*23e0*/  IMAD.SHL.U32 R84, R64, 0x20, RZ ;  /* 0x0000002040547824 */ /* 0x000fe200078e00ff */
        /* <DEDUP_REMOVED lines=24> */
[C---:B----4-:R-:W-:Y:S02]  /*2570*/  SHF.L.U64.HI R131, R200.reuse, 0x5, R201 ;  /* 0x00000005c8837819 */ /* 0x050fe400000102c9 */
[----:B------:R-:W-:Y:S01]  /*2580*/  SHF.L.U32 R132, R200, 0x5, RZ ;  /* 0x00000005c8847819 */ /* 0x000fe200000006ff */
[----:B------:R-:W-:Y:S01]  /*2590*/  IMAD.WIDE.U32 R30, R241, R34, R18 ;  /* 0x00000022f11e7225 */ /* 0x000fe200078e0012 */
[C-C-:B------:R-:W-:Y:S02]  /*25a0*/  SHF.L.U64.HI R106, R202.reuse, 0x4, R203.reuse ;  /* 0x00000004ca6a7819 */ /* 0x140fe400000102cb */
[----:B------:R-:W-:Y:S01]  /*25b0*/  SHF.L.U64.HI R116, R202, 0x5, R203 ;  /* 0x00000005ca747819 */ /* 0x000fe200000102cb */
[----:B------:R-:W-:Y:S01]  /*25c0*/  IMAD R2, R34, R74, R3 ;  /* 0x0000004a22027224 */ /* 0x000fe200078e0203 */
[----:B------:R-:W-:Y:S01]  /*25d0*/  SHF.R.S32.HI R3, RZ, 0x1f, R5 ;  /* 0x0000001fff037819 */ /* 0x000fe20000011405 */
        /* <DEDUP_REMOVED lines=12> */
[----:B------:R-:W-:Y:S01]  /*26a0*/  IMAD.WIDE.U32 R32, R200, R5, R32 ;  /* 0x00000005c8207225 */ /* 0x000fe200078e0020 */
        /* <DEDUP_REMOVED lines=9> */
[----:B------:R-:W-:Y:S01]  /*2740*/  IADD3 R160, R175, R163, RZ ;  /* 0x000000a3afa07210 */ /* 0x000fe20007ffe0ff */
[----:B------:R-:W-:Y:S01]  /*2750*/  IMAD R21, R22, R8, R21 ;  /* 0x0000000816157224 */ /* 0x000fe200078e0215 */
[----:B------:R-:W-:Y:S01]  /*2760*/  SHF.R.S32.HI R157, RZ, 0x1f, R175 ;  /* 0x0000001fff9d7819 */ /* 0x000fe200000114af */
[----:B------:R-:W-:Y:S01]  /*2770*/  IMAD.WIDE.U32 R28, R28, R16, R32 ;  /* 0x000000101c1c7225 */ /* 0x000fe200078e0020 */
[----:B------:R-:W-:-:S02]  /*2780*/  SHF.R.S32.HI R155, RZ, 0x1f, R168 ;  /* 0x0000001fff9b7819 */ /* 0x000fc400000114a8 */
[----:B------:R-:W-:Y:S01]  /*2790*/  SHF.R.S32.HI R153, RZ, 0x1f, R165 ;  /* 0x0000001fff997819 */ /* 0x000fe200000114a5 */
[----:B------:R-:W-:Y:S01]  /*27a0*/  IMAD.WIDE.U32 R30, R22, R16, R30 ;  /* 0x00000010161e7225 */ /* 0x000fe200078e001e */
[----:B------:R-:W-:Y:S02]  /*27b0*/  SHF.R.S32.HI R151, RZ, 0x1f, R163 ;  /* 0x0000001fff977819 */ /* 0x000fe400000114a3 */
[----:B------:R-:W-:Y:S01]  /*27c0*/  SHF.R.S32.HI R148, RZ, 0x1f, R160 ;  /* 0x0000001fff947819 */ /* 0x000fe200000114a0 */
[----:B------:R-:W-:Y:S02]  /*27d0*/  IMAD.X R23, R179, 0x1, ~R23, P0 ;  /* 0x00000001b3177824 */ /* 0x000fe400000e0e17 */
[----:B------:R-:W-:Y:S02]  /*27e0*/  IMAD.IADD R29, R29, 0x1, R0 ;  /* 0x000000011d1d7824 */ /* 0x000fe400078e0200 */
[----:B------:R-:W-:Y:S02]  /*27f0*/  IMAD.IADD R31, R31, 0x1, R21 ;  /* 0x000000011f1f7824 */ /* 0x000fe400078e0215 */
[----:B------:R-:W-:-:S02]  /*2800*/  IMAD R135, R23, R200, RZ ;  /* 0x000000c817877224 */ /* 0x000fc400078e02ff */
[----:B------:R-:W-:Y:S02]  /*2810*/  IMAD R137, R23, R202, RZ ;  /* 0x000000ca17897224 */ /* 0x000fe400078e02ff */
[----:B------:R-:W-:Y:S02]  /*2820*/  IMAD R4, R178, R167, R77 ;  /* 0x000000a7b2047224 */ /* 0x000fe400078e024d */
[----:B------:R-:W-:Y:S02]  /*2830*/  IMAD R141, R167, R20, RZ ;  /* 0x00000014a78d7224 */ /* 0x000fe400078e02ff */
[-C--:B------:R-:W-:Y:S02]  /*2840*/  IMAD R135, R201, R3.reuse, R135 ;  /* 0x00000003c9877224 */ /* 0x080fe400078e0287 */
[-C--:B------:R-:W-:Y:S01]  /*2850*/  IMAD R137, R203, R3.reuse, R137 ;  /* 0x00000003cb897224 */ /* 0x080fe200078e0289 */
[----:B------:R-:W-:Y:S01]  /*2860*/  SHF.R.S32.HI R2, RZ, 0x1f, R141 ;  /* 0x0000001fff027819 */ /* 0x000fe2000001148d */
[----:B------:R-:W-:Y:S01]  /*2870*/  IMAD.WIDE.U32 R16, R200, R3, R28 ;  /* 0x00000003c8107225 */ /* 0x000fe200078e001c */
[----:B------:R-:W-:-:S03]  /*2880*/  IADD3 R0, P3, R141, R4, RZ ;  /* 0x000000048d007210 */ /* 0x000fc60007f7e0ff */
[----:B------:R-:W-:Y:S01]  /*2890*/  IMAD.WIDE.U32 R20, R202, R3, R30 ;  /* 0x00000003ca147225 */ /* 0x000fe200078e001e */
[----:B------:R-:W-:Y:S02]  /*28a0*/  LEA R134, P1, R16, R24, 0x1 ;  /* 0x0000001810867211 */ /* 0x000fe400078208ff */
[----:B------:R-:W-:Y:S01]  /*28b0*/  LEA.HI.X.SX32 R5, R4, R2, 0x1, P3 ;  /* 0x0000000204057211 */ /* 0x000fe200018f0eff */
[----:B------:R-:W-:Y:S01]  /*28c0*/  IMAD.IADD R3, R77, 0x1, R4 ;  /* 0x000000014d037824 */ /* 0x000fe200078e0204 */
[----:B------:R-:W-:Y:S01]  /*28d0*/  IADD3 R137, R21, R137, RZ ;  /* 0x0000008915897210 */ /* 0x000fe20007ffe0ff */
[----:B------:R-:W-:Y:S01]  /*28e0*/  IMAD.IADD R135, R17, 0x1, R135 ;  /* 0x0000000111877824 */ /* 0x000fe200078e0287 */
[----:B------:R-:W-:Y:S01]  /*28f0*/  LEA R136, P0, R20, R26, 0x1 ;  /* 0x0000001a14887211 */ /* 0x000fe200078008ff */
[C---:B------:R-:W-:Y:S01]  /*2900*/  IMAD.SHL.U32 R109, R202.reuse, 0x10, RZ ;  /* 0x00000010ca6d7824 */ /* 0x040fe200078e00ff */
[----:B------:R-:W-:Y:S01]  /*2910*/  IADD3 R141, P2, R141, R3, RZ ;  /* 0x000000038d8d7210 */ /* 0x000fe20007f5e0ff */
[----:B------:R-:W-:Y:S01]  /*2920*/  IMAD.SHL.U32 R119, R202, 0x20, RZ ;  /* 0x00000020ca777824 */ /* 0x000fe200078e00ff */
[----:B------:R-:W-:Y:S01]  /*2930*/  LEA.HI.X R137, R20, R27, R137, 0x1, P0 ;  /* 0x0000001b14897211 */ /* 0x000fe200000f0c89 */
[----:B------:R-:W-:Y:S01]  /*2940*/  IMAD.SHL.U32 R20, R0, 0x2, RZ ;  /* 0x0000000200147824 */ /* 0x000fe200078e00ff */
[----:B------:R-:W-:Y:S01]  /*2950*/  LEA.HI.X.SX32 R2, R3, R2, 0x1, P2 ;  /* 0x0000000203027211 */ /* 0x000fe200010f0eff */
[----:B------:R-:W-:Y:S01]  /*2960*/  IMAD.SHL.U32 R140, R141, 0x2, RZ ;  /* 0x000000028d8c7824 */ /* 0x000fe200078e00ff */
[----:B------:R-:W-:Y:S01]  /*2970*/  LEA.HI.X R135, R16, R25, R135, 0x1, P1 ;  /* 0x0000001910877211 */ /* 0x000fe200008f0c87 */
[C---:B------:R-:W-:Y:S01]  /*2980*/  IMAD.IADD R164, R175.reuse, 0x1, R168 ;  /* 0x00000001afa47824 */ /* 0x040fe200078e02a8 */
[----:B------:R-:W-:Y:S01]  /*2990*/  SHF.L.U64.HI R0, R0, 0x1, R5 ;  /* 0x0000000100007819 */ /* 0x000fe20000010205 */
[----:B------:R-:W-:Y:S01]  /*29a0*/  IMAD.IADD R162, R175, 0x1, R165 ;  /* 0x00000001afa27824 */ /* 0x000fe200078e02a5 */
[----:B------:R-:W-:Y:S01]  /*29b0*/  SHF.L.U64.HI R141, R141, 0x1, R2 ;  /* 0x000000018d8d7819 */ /* 0x000fe20000010202 */
[----:B------:R-:W-:Y:S01]  /*29c0*/  IMAD.SHL.U32 R130, R200, 0x10, RZ ;  /* 0x00000010c8827824 */ /* 0x000fe200078e00ff */
[C---:B------:R-:W-:Y:S01]  /*29d0*/  IADD3 R58, P1, R14.reuse, R20, RZ ;  /* 0x000000140e3a7210 */ /* 0x040fe20007f3e0ff */
[----:B------:R-:W-:Y:S01]  /*29e0*/  IMAD.SHL.U32 R169, R167, 0x20, RZ ;  /* 0x00000020a7a97824 */ /* 0x000fe200078e00ff */
[-C--:B------:R-:W-:Y:S01]  /*29f0*/  IADD3 R138, P3, R14, R140.reuse, RZ ;  /* 0x0000008c0e8a7210 */ /* 0x080fe20007f7e0ff */
[----:B------:R-:W-:Y:S01]  /*2a00*/  IMAD R133, R201, 0x60, RZ ;  /* 0x00000060c9857824 */ /* 0x000fe200078e02ff */
[C---:B------:R-:W-:Y:S01]  /*2a10*/  IADD3 R140, P2, R6.reuse, R140, RZ ;  /* 0x0000008c068c7210 */ /* 0x040fe20007f5e0ff */
[C---:B------:R-:W-:Y:S01]  /*2a20*/  IMAD.X R59, R15.reuse, 0x1, R0, P1 ;  /* 0x000000010f3b7824 */ /* 0x040fe200008e0600 */
[----:B------:R-:W-:Y:S01]  /*2a30*/  IADD3 R20, P0, R6, R20, RZ ;  /* 0x0000001406147210 */ /* 0x000fe20007f1e0ff */
[--C-:B------:R-:W-:Y:S01]  /*2a40*/  IMAD.X R139, R15, 0x1, R141.reuse, P3 ;  /* 0x000000010f8b7824 */ /* 0x100fe200018e068d */
[----:B------:R-:W-:Y:S01]  /*2a50*/  IADD3 R98, P1, R237, 0x80, RZ ;  /* 0x00000080ed627810 */ /* 0x000fe20007f3e0ff */
[C---:B------:R-:W-:Y:S01]  /*2a60*/  IMAD.X R141, R7.reuse, 0x1, R141, P2 ;  /* 0x00000001078d7824 */ /* 0x040fe200010e068d */
[----:B------:R-:W-:Y:S01]  /*2a70*/  IADD3.X R21, R7, R0, RZ, P0, !PT ;  /* 0x0000000007157210 */ /* 0x000fe200007fe4ff */
[----:B------:R-:W-:Y:S01]  /*2a80*/  IMAD R167, R167, 0x30, RZ ;  /* 0x00000030a7a77824 */ /* 0x000fe200078e02ff */
        /* <DEDUP_REMOVED lines=10> */
[-C--:B------:R-:W-:Y:S01]  /*2b30*/  IADD3 R95, P4, R100, R237.reuse, RZ ;  /* 0x000000ed645f7210 */ /* 0x080fe20007f9e0ff */
[----:B------:R-:W-:Y:S01]  /*2b40*/  IMAD.X R101, R103, 0x1, R238, P2 ;  /* 0x0000000167657824 */ /* 0x000fe200010e06ee */
[-C--:B------:R-:W-:Y:S01]  /*2b50*/  IADD3.X R91, R93, R238.reuse, RZ, P0, !PT ;  /* 0x000000ee5d5b7210 */ /* 0x080fe200007fe4ff */
[----:B------:R-:W-:Y:S01]  /*2b60*/  IMAD.IADD R159, R175, 0x1, R162 ;  /* 0x00000001af9f7824 */ /* 0x000fe200078e02a2 */
[----:B------:R-:W-:Y:S01]  /*2b70*/  IADD3 R108, P5, R109, 0x40, RZ ;  /* 0x000000406d6c7810 */ /* 0x000fe20007fbe0ff */
[----:B------:R-:W-:Y:S01]  /*2b80*/  IMAD.X R94, R101, 0x1, R238, P4 ;  /* 0x00000001655e7824 */ /* 0x000fe200020e06ee */
[----:B------:R-:W-:Y:S01]  /*2b90*/  IADD3 R112, P1, R109, 0x80, RZ ;  /* 0x000000806d707810 */ /* 0x000fe20007f3e0ff */
[----:B------:R-:W-:Y:S01]  /*2ba0*/  IMAD.IADD R158, R175, 0x1, R160 ;  /* 0x00000001af9e7824 */ /* 0x000fe200078e02a0 */
        /* <DEDUP_REMOVED lines=8> */
[----:B------:R-:W-:Y:S01]  /*2c30*/  SHF.L.U64.HI R3, R200, 0x4, R201 ;  /* 0x00000004c8037819 */ /* 0x000fe200000102c9 */
[----:B------:R-:W-:Y:S01]  /*2c40*/  IMAD.X R86, R91, 0x1, R238, P2 ;  /* 0x000000015b567824 */ /* 0x000fe200010e06ee */
[-C--:B------:R-:W-:Y:S01]  /*2c50*/  IADD3 R113, P5, R108, R109.reuse, RZ ;  /* 0x0000006d6c717210 */ /* 0x080fe20007fbe0ff */
[----:B------:R-:W-:Y:S01]  /*2c60*/  IMAD.WIDE.U32 R200, R200, 0x60, RZ ;  /* 0x00000060c8c87825 */ /* 0x000fe200078e00ff */
[----:B------:R-:W-:-:S02]  /*2c70*/  IADD3 R117, P4, R112, R109, RZ ;  /* 0x0000006d70757210 */ /* 0x000fc40007f9e0ff */
[C---:B------:R-:W-:Y:S01]  /*2c80*/  IADD3 R121, P3, R119.reuse, R108, RZ ;  /* 0x0000006c77797210 */ /* 0x040fe20007f7e0ff */
[----:B------:R-:W-:Y:S01]  /*2c90*/  IMAD.SHL.U32 R132, R132, 0x2, RZ ;  /* 0x0000000284847824 */ /* 0x000fe200078e00ff */
[----:B------:R-:W-:Y:S01]  /*2ca0*/  IADD3 R127, P1, R119, R112, RZ ;  /* 0x00000070777f7210 */ /* 0x000fe20007f3e0ff */
[----:B------:R-:W-:Y:S01]  /*2cb0*/  IMAD.IADD R133, R201, 0x1, R133 ;  /* 0x00000001c9857824 */ /* 0x000fe200078e0285 */
[C---:B------:R-:W-:Y:S01]  /*2cc0*/  IADD3 R129, P0, R120.reuse, R119, RZ ;  /* 0x0000007778817210 */ /* 0x040fe20007f1e0ff */
[--C-:B------:R-:W-:Y:S01]  /*2cd0*/  IMAD.X R110, R111, 0x1, R106.reuse, P5 ;  /* 0x000000016f6e7824 */ /* 0x100fe200028e066a */
[----:B------:R-:W-:Y:S01]  /*2ce0*/  IADD3 R125, P2, R120, R109, RZ ;  /* 0x0000006d787d7210 */ /* 0x000fe20007f5e0ff */
[----:B------:R-:W-:Y:S01]  /*2cf0*/  IMAD.X R114, R115, 0x1, R106, P4 ;  /* 0x0000000173727824 */ /* 0x000fe200020e066a */
[C---:B------:R-:W-:Y:S01]  /*2d00*/  SHF.L.U64.HI R128, R130.reuse, 0x1, R3 ;  /* 0x0000000182807819 */ /* 0x040fe20000010203 */
[----:B------:R-:W-:Y:S01]  /*2d10*/  IMAD.SHL.U32 R130, R130, 0x2, RZ ;  /* 0x0000000282827824 */ /* 0x000fe200078e00ff */
[C---:B------:R-:W-:Y:S01]  /*2d20*/  IADD3.X R122, R123.reuse, R106, RZ, P2, !PT ;  /* 0x0000006a7b7a7210 */ /* 0x040fe200017fe4ff */
        /* <DEDUP_REMOVED lines=10> */
.L_x_3405:
        /* <DEDUP_REMOVED lines=21> */
.L_x_3289:
[----:B------:R-:W-:Y:S05]  /*2f20*/  BSYNC B0 ;  /* 0x0000000000007941 */ /* 0x000fea0003800000 */
.L_x_3288:
        /* <DEDUP_REMOVED lines=21> */
.L_x_3291:
[----:B------:R-:W-:Y:S05]  /*3080*/  BSYNC B0 ;  /* 0x0000000000007941 */ /* 0x000fea0003800000 */
.L_x_3290:
        /* <DEDUP_REMOVED lines=21> */
.L_x_3293:
[----:B------:R-:W-:Y:S05]  /*31e0*/  BSYNC B0 ;  /* 0x0000000000007941 */ /* 0x000fea0003800000 */
.L_x_3292:
        /* <DEDUP_REMOVED lines=21> */
.L_x_3295:
[----:B------:R-:W-:Y:S05]  /*3340*/  BSYNC B0 ;  /* 0x0000000000007941 */ /* 0x000fea0003800000 */
.L_x_3294:
        /* <DEDUP_REMOVED lines=65> */
.L_x_3302:
[----:B------:R-:W-:Y:S05]  /*3760*/  BSYNC B0 ;  /* 0x0000000000007941 */ /* 0x000fea0003800000 */
.L_x_3301:
        /* <DEDUP_REMOVED lines=50> */
.L_x_3304:
[----:B------:R-:W-:Y:S05]  /*3a90*/  BSYNC B0 ;  /* 0x0000000000007941 */ /* 0x000fea0003800000 */
.L_x_3303:
        /* <DEDUP_REMOVED lines=50> */
.L_x_3306:
[----:B------:R-:W-:Y:S05]  /*3dc0*/  BSYNC B0 ;  /* 0x0000000000007941 */ /* 0x000fea0003800000 */
.L_x_3305:
        /* <DEDUP_REMOVED lines=49> */
.L_x_3300:
[----:B------:R-:W-:Y:S05]  /*40e0*/  BSYNC B1 ;  /* 0x0000000000017941 */ /* 0x000fea0003800000 */
.L_x_3299:
        /* <DEDUP_REMOVED lines=63> */
.L_x_3310:
[----:B------:R-:W-:Y:S05]  /*44e0*/  BSYNC B0 ;  /* 0x0000000000007941 */ /* 0x000fea0003800000 */
.L_x_3309:
        /* <DEDUP_REMOVED lines=53> */
.L_x_3312:
[----:B------:R-:W-:Y:S05]  /*4840*/  BSYNC B0 ;  /* 0x0000000000007941 */ /* 0x000fea0003800000 */
.L_x_3311:
        /* <DEDUP_REMOVED lines=53> */
.L_x_3314:
[----:B------:R-:W-:Y:S05]  /*4ba0*/  BSYNC B0 ;  /* 0x0000000000007941 */ /* 0x000fea0003800000 */
.L_x_3313:
        /* <DEDUP_REMOVED lines=52> */
.L_x_3308:
[----:B------:R-:W-:Y:S05]  /*4ef0*/  BSYNC B1 ;  /* 0x0000000000017941 */ /* 0x000fea0003800000 */
.L_x_3307:
        /* <DEDUP_REMOVED lines=63> */
.L_x_3318:
[----:B------:R-:W-:Y:S05]  /*52f0*/  BSYNC B0 ;  /* 0x0000000000007941 */ /* 0x000fea0003800000 */
.L_x_3317:
        /* <DEDUP_REMOVED lines=53> */
.L_x_3320:
[----:B------:R-:W-:Y:S05]  /*5650*/  BSYNC B0 ;  /* 0x0000000000007941 */ /* 0x000fea0003800000 */
.L_x_3319:
        /* <DEDUP_REMOVED lines=53> */
.L_x_3322:
[----:B------:R-:W-:Y:S05]  /*59b0*/  BSYNC B0 ;  /* 0x0000000000007941 */ /* 0x000fea0003800000 */
.L_x_3321:
        /* <DEDUP_REMOVED lines=52> */
.L_x_3316:
[----:B------:R-:W-:Y:S05]  /*5d00*/  BSYNC B1 ;  /* 0x0000000000017941 */ /* 0x000fea0003800000 */
.L_x_3315:
        /* <DEDUP_REMOVED lines=65> */
.L_x_3326:
[----:B------:R-:W-:Y:S05]  /*6120*/  BSYNC B0 ;  /* 0x0000000000007941 */ /* 0x000fea0003800000 */
.L_x_3325:
        /* <DEDUP_REMOVED lines=53> */
.L_x_3328:
[----:B------:R-:W-:Y:S05]  /*6480*/  BSYNC B0 ;  /* 0x0000000000007941 */ /* 0x000fea0003800000 */
.L_x_3327:
        /* <DEDUP_REMOVED lines=53> */
.L_x_3330:
[----:B------:R-:W-:Y:S05]  /*67e0*/  BSYNC B0 ;  /* 0x0000000000007941 */ /* 0x000fea0003800000 */
.L_x_3329:
        /* <DEDUP_REMOVED lines=52> */
.L_x_3324:
[----:B------:R-:W-:Y:S05]  /*6b30*/  BSYNC B1 ;  /* 0x0000000000017941 */ /* 0x000fea0003800000 */
.L_x_3323:
[----:B------:R-:W2:Y:S02]  /*6b40*/  LD.E R3, [R10.64+0xd0] ;  /* 0x0000d0060a037980 */ /* 0x000ea4000c101900 */
[----:B--2---:R-:W-:Y:S05]  /*6b50*/  IMAD.U32 R3, R3, -0x20, RZ ;  /* 0xffffffe003037824 */ /* 0x004fea00078e00ff */
[C---:B------:R-:W-:Y:S02]  /*6b60*/  LEA R20, P1, R3.reuse, R20, 0x1 ;  /* 0x0000001403147211 */ /* 0x040fe400078208ff */
[C---:B------:R-:W-:Y:S02]  /*6b70*/  LEA R58, P0, R3.reuse, R58, 0x1 ;  /* 0x0000003a033a7211 */ /* 0x040fe400078008ff */
[C---:B------:R-:W-:Y:S02]  /*6b80*/  LEA.HI.X.SX32 R21, R3.reuse, R21, 0x1, P1 ;  /* 0x0000001503157211 */ /* 0x040fe400008f0eff */
[----:B------:R-:W-:Y:S01]  /*6b90*/  LEA.HI.X.SX32 R59, R3, R59, 0x1, P0 ;  /* 0x0000003b033b7211 */ /* 0x000fe200000f0eff */
[----:B------:R-:W-:-:S05]  /*6ba0*/  BRA `(.L_x_3331) ;  /* 0x0000680000007947 */ /* 0x000fca0003800000 */
.L_x_3298:
        /* <DEDUP_REMOVED lines=89> */
.L_x_3337:
[----:B------:R-:W-:Y:S05]  /*7140*/  BSYNC B0 ;  /* 0x0000000000007941 */ /* 0x000fea0003800000 */
.L_x_3336:
[----:B-----5:R2:W-:Y:S02]  /*7150*/  ST.E.128 [R142.64], R44 ;  /* 0x0000002c8e007985 */ /* 0x0205e4000c101d06 */
.L_x_3335:
[----:B------:R-:W-:Y:S05]  /*7160*/  BSYNC B1 ;  /* 0x0000000000017941 */ /* 0x000fea0003800000 */
.L_x_3334:
        /* <DEDUP_REMOVED lines=87> */
.L_x_3341:
[----:B------:R-:W-:Y:S05]  /*76e0*/  BSYNC B0 ;  /* 0x0000000000007941 */ /* 0x000fea0003800000 */
.L_x_3340:
[----:B-----5:R3:W-:Y:S02]  /*76f0*/  ST.E.128 [R142.64+0x80], R44 ;  /* 0x0000802c8e007985 */ /* 0x0207e4000c101d06 */
.L_x_3339:
[----:B------:R-:W-:Y:S05]  /*7700*/  BSYNC B1 ;  /* 0x0000000000017941 */ /* 0x000fea0003800000 */
.L_x_3338:
        /* <DEDUP_REMOVED lines=87> */
.L_x_3345:
[----:B------:R-:W-:Y:S05]  /*7c80*/  BSYNC B0 ;  /* 0x0000000000007941 */ /* 0x000fea0003800000 */
.L_x_3344:
[----:B-----5:R3:W-:Y:S02]  /*7c90*/  ST.E.128 [R142.64+0x100], R44 ;  /* 0x0001002c8e007985 */ /* 0x0207e4000c101d06 */
.L_x_3343:
[----:B------:R-:W-:Y:S05]  /*7ca0*/  BSYNC B1 ;  /* 0x0000000000017941 */ /* 0x000fea0003800000 */
.L_x_3342:
        /* <DEDUP_REMOVED lines=86> */
.L_x_3347:
[----:B------:R-:W-:Y:S05]  /*8210*/  BSYNC B0 ;  /* 0x0000000000007941 */ /* 0x000fea0003800000 */
.L_x_3346:
[----:B-----5:R3:W-:Y:S02]  /*8220*/  ST.E.128 [R142.64+0x180], R44 ;  /* 0x0001802c8e007985 */ /* 0x0207e4000c101d06 */
.L_x_3333:
[----:B------:R-:W-:Y:S05]  /*8230*/  BSYNC B2 ;  /* 0x0000000000027941 */ /* 0x000fea0003800000 */
.L_x_3332:
        /* <DEDUP_REMOVED lines=97> */
.L_x_3353:
[----:B------:R-:W-:Y:S05]  /*8850*/  BSYNC B0 ;  /* 0x0000000000007941 */ /* 0x000fea0003800000 */
.L_x_3352:
[C---:B------:R-:W-:Y:S04]  /*8860*/  LEA R2, P0, R237.reuse, R142, 0x1 ;  /* 0x0000008eed027211 */ /* 0x040fe800078008ff */
[----:B------:R-:W-:Y:S05]  /*8870*/  LEA.HI.X R3, R237, R143, R238, 0x1, P0 ;  /* 0x0000008fed037211 */ /* 0x000fea00000f0cee */
[----:B-----5:R1:W-:Y:S04]  /*8880*/  ST.E.128 [R2.64], R48 ;  /* 0x0000003002007985 */ /* 0x0203e8000c101d06 */
.L_x_3351:
[----:B------:R-:W-:Y:S05]  /*8890*/  BSYNC B1 ;  /* 0x0000000000017941 */ /* 0x000fea0003800000 */
.L_x_3350:
        /* <DEDUP_REMOVED lines=92> */
.L_x_3357:
[----:B------:R-:W-:Y:S05]  /*8e60*/  BSYNC B0 ;  /* 0x0000000000007941 */ /* 0x000fea0003800000 */
.L_x_3356:
[C---:B------:R-:W-:Y:S04]  /*8e70*/  LEA R2, P0, R102.reuse, R142, 0x1 ;  /* 0x0000008e66027211 */ /* 0x040fe800078008ff */
[----:B------:R-:W-:Y:S05]  /*8e80*/  LEA.HI.X R3, R102, R143, R103, 0x1, P0 ;  /* 0x0000008f66037211 */ /* 0x000fea00000f0c67 */
[----:B-----5:R1:W-:Y:S04]  /*8e90*/  ST.E.128 [R2.64], R48 ;  /* 0x0000003002007985 */ /* 0x0203e8000c101d06 */
.L_x_3355:
[----:B------:R-:W-:Y:S05]  /*8ea0*/  BSYNC B1 ;  /* 0x0000000000017941 */ /* 0x000fea0003800000 */
.L_x_3354:
        /* <DEDUP_REMOVED lines=92> */
.L_x_3361:
[----:B------:R-:W-:Y:S05]  /*9470*/  BSYNC B0 ;  /* 0x0000000000007941 */ /* 0x000fea0003800000 */
.L_x_3360:
[C---:B------:R-:W-:Y:S04]  /*9480*/  LEA R2, P0, R98.reuse, R142, 0x1 ;  /* 0x0000008e62027211 */ /* 0x040fe800078008ff */
[----:B------:R-:W-:Y:S05]  /*9490*/  LEA.HI.X R3, R98, R143, R99, 0x1, P0 ;  /* 0x0000008f62037211 */ /* 0x000fea00000f0c63 */
[----:B-----5:R4:W-:Y:S04]  /*94a0*/  ST.E.128 [R2.64], R48 ;  /* 0x0000003002007985 */ /* 0x0209e8000c101d06 */
.L_x_3359:
[----:B------:R-:W-:Y:S05]  /*94b0*/  BSYNC B1 ;  /* 0x0000000000017941 */ /* 0x000fea0003800000 */
.L_x_3358:
        /* <DEDUP_REMOVED lines=91> */
.L_x_3363:
[----:B------:R-:W-:Y:S05]  /*9a70*/  BSYNC B0 ;  /* 0x0000000000007941 */ /* 0x000fea0003800000 */
.L_x_3362:
[C---:B------:R-:W-:Y:S04]  /*9a80*/  LEA R2, P0, R92.reuse, R142, 0x1 ;  /* 0x0000008e5c027211 */ /* 0x040fe800078008ff */
[----:B------:R-:W-:Y:S05]  /*9a90*/  LEA.HI.X R3, R92, R143, R93, 0x1, P0 ;  /* 0x0000008f5c037211 */ /* 0x000fea00000f0c5d */
[----:B-----5:R4:W-:Y:S04]  /*9aa0*/  ST.E.128 [R2.64], R48 ;  /* 0x0000003002007985 */ /* 0x0209e8000c101d06 */
.L_x_3349:
[----:B------:R-:W-:Y:S05]  /*9ab0*/  BSYNC B2 ;  /* 0x0000000000027941 */ /* 0x000fea0003800000 */
.L_x_3348:
        /* <DEDUP_REMOVED lines=97> */
.L_x_3369:
[----:B------:R-:W-:Y:S05]  /*a0d0*/  BSYNC B0 ;  /* 0x0000000000007941 */ /* 0x000fea0003800000 */
.L_x_3368:
[C---:B------:R-:W-:Y:S04]  /*a0e0*/  LEA R2, P0, R104.reuse, R142, 0x1 ;  /* 0x0000008e68027211 */ /* 0x040fe800078008ff */
[----:B------:R-:W-:Y:S05]  /*a0f0*/  LEA.HI.X R3, R104, R143, R105, 0x1, P0 ;  /* 0x0000008f68037211 */ /* 0x000fea00000f0c69 */
[----:B-----5:R4:W-:Y:S04]  /*a100*/  ST.E.128 [R2.64], R48 ;  /* 0x0000003002007985 */ /* 0x0209e8000c101d06 */
.L_x_3367:
[----:B------:R-:W-:Y:S05]  /*a110*/  BSYNC B1 ;  /* 0x0000000000017941 */ /* 0x000fea0003800000 */
.L_x_3366:
        /* <DEDUP_REMOVED lines=35> */
[----:B------:R-:W-:Y:S01]  /*a350*/  LEA.HI.X.SX32 R54, R213, R152, 0x1, P0 ;  /* 0x00000098d5367211 */ /* 0x000fe200000f0eff */
[----:B------:R-:W3:Y:S01]  /*a360*/  LD.E.128 R208, [R210.64] ;  /* 0x00000006d2d07980 */ /* 0x000ee2000c101d00 */
        /* <DEDUP_REMOVED lines=22> */
[C---:B----4-:R-:W-:Y:S01]  /*a4d0*/  LOP3.LUT R40, R60.reuse, 0xffff0000, RZ, 0xc0, !PT ;  /* 0xffff00003c287812 */ /* 0x050fe200078ec0ff */
        /* <DEDUP_REMOVED lines=32> */
.L_x_3373:
[----:B------:R-:W-:Y:S05]  /*a6e0*/  BSYNC B0 ;  /* 0x0000000000007941 */ /* 0x000fea0003800000 */
.L_x_3372:
[C---:B------:R-:W-:Y:S04]  /*a6f0*/  LEA R2, P0, R100.reuse, R142, 0x1 ;  /* 0x0000008e64027211 */ /* 0x040fe800078008ff */
[----:B------:R-:W-:Y:S05]  /*a700*/  LEA.HI.X R3, R100, R143, R101, 0x1, P0 ;  /* 0x0000008f64037211 */ /* 0x000fea00000f0c65 */
[----:B-----5:R4:W-:Y:S04]  /*a710*/  ST.E.128 [R2.64], R48 ;  /* 0x0000003002007985 */ /* 0x0209e8000c101d06 */
.L_x_3371:
[----:B------:R-:W-:Y:S05]  /*a720*/  BSYNC B1 ;  /* 0x0000000000017941 */ /* 0x000fea0003800000 */
.L_x_3370:
        /* <DEDUP_REMOVED lines=92> */
.L_x_3377:
[----:B------:R-:W-:Y:S05]  /*acf0*/  BSYNC B0 ;  /* 0x0000000000007941 */ /* 0x000fea0003800000 */
.L_x_3376:
[C---:B------:R-:W-:Y:S04]  /*ad00*/  LEA R2, P0, R96.reuse, R142, 0x1 ;  /* 0x0000008e60027211 */ /* 0x040fe800078008ff */
[----:B------:R-:W-:Y:S05]  /*ad10*/  LEA.HI.X R3, R96, R143, R97, 0x1, P0 ;  /* 0x0000008f60037211 */ /* 0x000fea00000f0c61 */
[----:B-----5:R4:W-:Y:S04]  /*ad20*/  ST.E.128 [R2.64], R48 ;  /* 0x0000003002007985 */ /* 0x0209e8000c101d06 */
.L_x_3375:
[----:B------:R-:W-:Y:S05]  /*ad30*/  BSYNC B1 ;  /* 0x0000000000017941 */ /* 0x000fea0003800000 */
.L_x_3374:
        /* <DEDUP_REMOVED lines=91> */
.L_x_3379:
[----:B------:R-:W-:Y:S05]  /*b2f0*/  BSYNC B0 ;  /* 0x0000000000007941 */ /* 0x000fea0003800000 */
.L_x_3378:
[C---:B------:R-:W-:Y:S04]  /*b300*/  LEA R2, P0, R90.reuse, R142, 0x1 ;  /* 0x0000008e5a027211 */ /* 0x040fe800078008ff */
[----:B------:R-:W-:Y:S05]  /*b310*/  LEA.HI.X R3, R90, R143, R91, 0x1, P0 ;  /* 0x0000008f5a037211 */ /* 0x000fea00000f0c5b */
[----:B-----5:R4:W-:Y:S04]  /*b320*/  ST.E.128 [R2.64], R48 ;  /* 0x0000003002007985 */ /* 0x0209e8000c101d06 */
.L_x_3365:
[----:B------:R-:W-:Y:S05]  /*b330*/  BSYNC B2 ;  /* 0x0000000000027941 */ /* 0x000fea0003800000 */
.L_x_3364:
        /* <DEDUP_REMOVED lines=98> */
.L_x_3385:
[----:B------:R-:W-:Y:S05]  /*b960*/  BSYNC B0 ;  /* 0x0000000000007941 */ /* 0x000fea0003800000 */
.L_x_3384:
[----:B------:R-:W-:Y:S02]  /*b970*/  IMAD R0, R67, 0x60, RZ ;  /* 0x0000006043007824 */ /* 0x000fe400078e02ff */
[----:B------:R-:W-:Y:S05]  /*b980*/  IMAD.WIDE.U32 R2, R66, 0x60, R142 ;  /* 0x0000006042027825 */ /* 0x000fea00078e008e */
[----:B------:R-:W-:Y:S05]  /*b990*/  IADD3 R3, R3, R0, RZ ;  /* 0x0000000003037210 */ /* 0x000fea0007ffe0ff */
[----:B-----5:R4:W-:Y:S02]  /*b9a0*/  ST.E.128 [R2.64], R48 ;  /* 0x0000003002007985 */ /* 0x0209e4000c101d06 */
.L_x_3383:
[----:B------:R-:W-:Y:S05]  /*b9b0*/  BSYNC B1 ;  /* 0x0000000000017941 */ /* 0x000fea0003800000 */
.L_x_3382:
        /* <DEDUP_REMOVED lines=92> */
.L_x_3389:
[----:B------:R-:W-:Y:S05]  /*bf80*/  BSYNC B0 ;  /* 0x0000000000007941 */ /* 0x000fea0003800000 */
.L_x_3388:
[C---:B------:R-:W-:Y:S04]  /*bf90*/  LEA R2, P0, R95.reuse, R142, 0x1 ;  /* 0x0000008e5f027211 */ /* 0x040fe800078008ff */
[----:B------:R-:W-:Y:S05]  /*bfa0*/  LEA.HI.X R3, R95, R143, R94, 0x1, P0 ;  /* 0x0000008f5f037211 */ /* 0x000fea00000f0c5e */
[----:B-----5:R4:W-:Y:S04]  /*bfb0*/  ST.E.128 [R2.64], R48 ;  /* 0x0000003002007985 */ /* 0x0209e8000c101d06 */
.L_x_3387:
[----:B------:R-:W-:Y:S05]  /*bfc0*/  BSYNC B1 ;  /* 0x0000000000017941 */ /* 0x000fea0003800000 */
.L_x_3386:
        /* <DEDUP_REMOVED lines=92> */
.L_x_3393:
[----:B------:R-:W-:Y:S05]  /*c590*/  BSYNC B0 ;  /* 0x0000000000007941 */ /* 0x000fea0003800000 */
.L_x_3392:
[C---:B------:R-:W-:Y:S04]  /*c5a0*/  LEA R2, P0, R89.reuse, R142, 0x1 ;  /* 0x0000008e59027211 */ /* 0x040fe800078008ff */
[----:B------:R-:W-:Y:S05]  /*c5b0*/  LEA.HI.X R3, R89, R143, R88, 0x1, P0 ;  /* 0x0000008f59037211 */ /* 0x000fea00000f0c58 */
[----:B-----5:R4:W-:Y:S04]  /*c5c0*/  ST.E.128 [R2.64], R48 ;  /* 0x0000003002007985 */ /* 0x0209e8000c101d06 */
.L_x_3391:
[----:B------:R-:W-:Y:S05]  /*c5d0*/  BSYNC B1 ;  /* 0x0000000000017941 */ /* 0x000fea0003800000 */
.L_x_3390:
        /* <DEDUP_REMOVED lines=91> */
.L_x_3395:
[----:B------:R-:W-:Y:S05]  /*cb90*/  BSYNC B0 ;  /* 0x0000000000007941 */ /* 0x000fea0003800000 */
.L_x_3394:
[C---:B-1----:R-:W-:Y:S04]  /*cba0*/  LEA R2, P0, R87.reuse, R142, 0x1 ;  /* 0x0000008e57027211 */ /* 0x042fe800078008ff */
[----:B------:R-:W-:Y:S05]  /*cbb0*/  LEA.HI.X R3, R87, R143, R86, 0x1, P0 ;  /* 0x0000008f57037211 */ /* 0x000fea00000f0c56 */
[----:B-----5:R1:W-:Y:S04]  /*cbc0*/  ST.E.128 [R2.64], R24 ;  /* 0x0000001802007985 */ /* 0x0203e8000c101d06 */
.L_x_3381:
[----:B------:R-:W-:Y:S05]  /*cbd0*/  BSYNC B2 ;  /* 0x0000000000027941 */ /* 0x000fea0003800000 */
.L_x_3380:
[----:B-1--4-:R-:W4:Y:S02]  /*cbe0*/  LD.E R3, [R10.64+0xd0] ;  /* 0x0000d0060a037980 */ /* 0x012f24000c101900 */
[----:B----4-:R-:W-:Y:S05]  /*cbf0*/  IMAD.U32 R3, R3, -0x20, RZ ;  /* 0xffffffe003037824 */ /* 0x010fea00078e00ff */
[C---:B------:R-:W-:Y:S02]  /*cc00*/  LEA R140, P1, R3.reuse, R140, 0x1 ;  /* 0x0000008c038c7211 */ /* 0x040fe400078208ff */
[C---:B------:R-:W-:Y:S02]  /*cc10*/  LEA R138, P0, R3.reuse, R138, 0x1 ;  /* 0x0000008a038a7211 */ /* 0x040fe400078008ff */
[C---:B------:R-:W-:Y:S02]  /*cc20*/  LEA.HI.X.SX32 R141, R3.reuse, R141, 0x1, P1 ;  /* 0x0000008d038d7211 */ /* 0x040fe400008f0eff */
[----:B------:R-:W-:Y:S01]  /*cc30*/  LEA.HI.X.SX32 R139, R3, R139, 0x1, P0 ;  /* 0x0000008b038b7211 */ /* 0x000fe200000f0eff */
[----:B------:R-:W-:-:S05]  /*cc40*/  BRA `(.L_x_3331) ;  /* 0x0000076000007947 */ /* 0x000fca0003800000 */
.L_x_3297:
        /* <DEDUP_REMOVED lines=14> */
.L_x_3397:
[----:B------:R-:W-:Y:S05]  /*cd30*/  BSYNC B0 ;  /* 0x0000000000007941 */ /* 0x000fea0003800000 */
.L_x_3396:
        /* <DEDUP_REMOVED lines=33> */
.L_x_3399:
[----:B------:R-:W-:Y:S05]  /*cf50*/  BSYNC B0 ;  /* 0x0000000000007941 */ /* 0x000fea0003800000 */
.L_x_3398:
        /* <DEDUP_REMOVED lines=33> */
.L_x_3401:
[----:B------:R-:W-:Y:S05]  /*d170*/  BSYNC B0 ;  /* 0x0000000000007941 */ /* 0x000fea0003800000 */
.L_x_3400:
        /* <DEDUP_REMOVED lines=35> */
.L_x_3331:
[----:B------:R-:W-:Y:S05]  /*d3b0*/  BSYNC B3 ;  /* 0x0000000000037941 */ /* 0x000fea0003800000 */
.L_x_3296:
        /* <DEDUP_REMOVED lines=89> */
.L_x_3403:
        /* <DEDUP_REMOVED lines=8> */
.L_x_3404:
[----:B------:R-:W-:Y:S05]  /*d9d0*/  BSYNC B0 ;  /* 0x0000000000007941 */ /* 0x000fea0003800000 */
.L_x_3402:
[----:B------:R-:W-:Y:S04]  /*d9e0*/  IADD3 R14, R14, -0x1, RZ ;  /* 0xffffffff0e0e7810 */ /* 0x000fe80007ffe0ff */
[----:B------:R-:W-:Y:S11]  /*d9f0*/  ISETP.GT.AND P0, PT, R14, R107, PT ;  /* 0x0000006b0e00720c */ /* 0x000ff60003f04270 */
[----:B------:R-:W-:Y:S02]  /*da00*/  @!UPT UIADD3 URZ, URZ, URZ, URZ ;  /* 0x0000003f3f3ff290 */ /* 0x000fe4000fffe03f */
[----:B------:R-:W-:-:S05]  /*da10*/  @P0 BRA `(.L_x_3405) ;  /* 0xffff53b000000947 */ /* 0x000fca000383ffff */
.L_x_3287:
        /* <DEDUP_REMOVED lines=16> */
[----:B-----5:R-:W-:Y:S01]  /*db20*/  @P1 LEA R20, P0, R241, R4, 0x2 ;  /* 0x00000004f1141211 */ /* 0x020fe200078010ff */
[----:B------:R-:W-:-:S03]  /*db30*/  IMAD.MOV.U32 R4, RZ, RZ, RZ ;  /* 0x000000ffff047224 */ /* 0x000fc600078e00ff */
[----:B------:R-:W-:-:S05]  /*db40*/  @P1 LEA.HI.X R21, R241, R5, R74, 0x2, P0 ;  /* 0x00000005f1151211 */ /* 0x000fca00000f144a */
[----:B---3--:R2:W3:Y:S01]  /*db50*/  @P1 LD.E R4, [R20.64] ;  /* 0x0000000614041980 */ /* 0x0084e2000c101900 */
[----:B------:R-:W-:Y:S02]  /*db60*/  LEA.HI R7, R0, R0, RZ, 0x1 ;  /* 0x0000000000077211 */ /* 0x000fe400078f08ff */
[-C--:B------:R-:W-:Y:S02]  /*db70*/  IADD3 R3, P1, R3, R190.reuse, RZ ;  /* 0x000000be03037210 */ /* 0x080fe40007f3e0ff */
[----:B------:R-:W-:Y:S02]  /*db80*/  LEA R5, P0, R194, R190, 0x5 ;  /* 0x000000bec2057211 */ /* 0x000fe400078028ff */
[----:B------:R-:W-:Y:S01]  /*db90*/  SHF.R.S32.HI R7, RZ, 0x1, R7 ;  /* 0x00000001ff077819 */ /* 0x000fe20000011407 */
[----:B------:R-:W-:Y:S01]  /*dba0*/  IMAD.X R14, R15, 0x1, R193, P1 ;  /* 0x000000010f0e7824 */ /* 0x000fe200008e06c1 */
[----:B------:R-:W-:Y:S01]  /*dbb0*/  LEA R44, P2, R190, R196, 0x1 ;  /* 0x000000c4be2c7211 */ /* 0x000fe200078408ff */
[----:B------:R-:W-:Y:S01]  /*dbc0*/  IMAD.MOV.U32 R192, RZ, RZ, R190 ;  /* 0x000000ffffc07224 */ /* 0x000fe200078e00be */
[----:B------:R-:W-:-:S02]  /*dbd0*/  LEA.HI.X R15, R194, R193, R195, 0x5, P0 ;  /* 0x000000c1c20f7211 */ /* 0x000fc400000f2cc3 */
[----:B----4-:R-:W-:Y:S02]  /*dbe0*/  ISETP.NE.AND P4, PT, R2, RZ, PT ;  /* 0x000000ff0200720c */ /* 0x010fe40003f85270 */
[-C--:B------:R-:W-:Y:S01]  /*dbf0*/  LEA R40, P0, R5, R196.reuse, 0x1 ;  /* 0x000000c405287211 */ /* 0x080fe200078008ff */
[----:B------:R-:W-:Y:S01]  /*dc00*/  IMAD R8, R195, 0x30, RZ ;  /* 0x00000030c3087824 */ /* 0x000fe200078e02ff */
[-CC-:B------:R-:W-:Y:S01]  /*dc10*/  LEA.HI.X R45, R190, R197.reuse, R193.reuse, 0x1, P2 ;  /* 0x000000c5be2d7211 */ /* 0x180fe200010f0cc1 */
[----:B------:R-:W-:Y:S01]  /*dc20*/  IMAD.WIDE.U32 R192, R194, 0x30, R192 ;  /* 0x00000030c2c07825 */ /* 0x000fe200078e00c0 */
[-C--:B------:R-:W-:Y:S02]  /*dc30*/  LEA R42, P1, R3, R196.reuse, 0x1 ;  /* 0x000000c4032a7211 */ /* 0x080fe400078208ff */
[----:B------:R-:W-:Y:S01]  /*dc40*/  LEA.HI.X R41, R5, R197, R15, 0x1, P0 ;  /* 0x000000c505297211 */ /* 0x000fe200000f0c0f */
[----:B--2---:R-:W-:Y:S02]  /*dc50*/  IMAD R20, R178, R7, R77 ;  /* 0x00000007b2147224 */ /* 0x004fe400078e024d */
[----:B------:R-:W-:Y:S01]  /*dc60*/  IMAD.IADD R15, R246, 0x1, -R71 ;  /* 0x00000001f60f7824 */ /* 0x000fe200078e0a47 */
[----:B------:R-:W-:Y:S01]  /*dc70*/  LEA.HI.X R43, R3, R197, R14, 0x1, P1 ;  /* 0x000000c5032b7211 */ /* 0x000fe200008f0c0e */
[----:B------:R-:W-:Y:S01]  /*dc80*/  IMAD.IADD R3, R193, 0x1, R8 ;  /* 0x00000001c1037824 */ /* 0x000fe200078e0208 */
[----:B------:R-:W-:-:S02]  /*dc90*/  LEA R38, P1, R192, R196, 0x1 ;  /* 0x000000c4c0267211 */ /* 0x000fc400078208ff */
[----:B------:R-:W-:Y:S01]  /*dca0*/  ISETP.GE.AND P0, PT, R178, R15, PT ;  /* 0x0000000fb200720c */ /* 0x000fe20003f06270 */
[----:B------:R-:W-:Y:S01]  /*dcb0*/  IMAD.SHL.U32 R14, R7, 0x10, RZ ;  /* 0x00000010070e7824 */ /* 0x000fe200078e00ff */
[----:B------:R-:W-:Y:S02]  /*dcc0*/  LEA.HI.X R39, R192, R197, R3, 0x1, P1 ;  /* 0x000000c5c0277211 */ /* 0x000fe400008f0c03 */
[----:B------:R-:W-:Y:S02]  /*dcd0*/  ISETP.GT.AND P0, PT, R73, -0x8, !P0 ;  /* 0xfffffff84900780c */ /* 0x000fe40004704270 */
[----:B---3--:R-:W-:-:S05]  /*dce0*/  IADD3 R4, R4, R78, R71 ;  /* 0x0000004e04047210 */ /* 0x008fca0007ffe047 */
[----:B------:R-:W-:Y:S02]  /*dcf0*/  IMAD R23, R4, R7, RZ ;  /* 0x0000000704177224 */ /* 0x000fe400078e02ff */
[----:B------:R-:W-:-:S03]  /*dd00*/  IMAD.IADD R4, R77, 0x1, R20 ;  /* 0x000000014d047824 */ /* 0x000fc600078e0214 */
        /* <DEDUP_REMOVED lines=27> */
[----:B------:R-:W-:Y:S02]  /*dec0*/  LOP3.LUT R8, R25, 0xffff0000, RZ, 0xc0, !PT ;  /* 0xffff000019087812 */ /* 0x000fe400078ec0ff */
[----:B------:R-:W-:-:S02]  /*ded0*/  SHF.L.U32 R23, R24, 0x10, RZ ;  /* 0x0000001018177819 */ /* 0x000fc400000006ff */
[----:B------:R-:W-:Y:S02]  /*dee0*/  LOP3.LUT R34, R24, 0xffff0000, RZ, 0xc0, !PT ;  /* 0xffff000018227812 */ /* 0x000fe400078ec0ff */
[----:B------:R-:W-:Y:S02]  /*def0*/  SHF.L.U32 R22, R25, 0x10, RZ ;  /* 0x0000001019167819 */ /* 0x000fe400000006ff */
[----:B------:R-:W-:Y:S02]  /*df00*/  LOP3.LUT R48, R26, 0xffff0000, RZ, 0xc0, !PT ;  /* 0xffff00001a307812 */ /* 0x000fe400078ec0ff */
[----:B---3--:R-:W-:Y:S02]  /*df10*/  LOP3.LUT R27, R2, 0xffff0000, RZ, 0xc0, !PT ;  /* 0xffff0000021b7812 */ /* 0x008fe400078ec0ff */
[C---:B------:R-:W-:Y:S01]  /*df20*/  LOP3.LUT R24, R3.reuse, 0xffff0000, RZ, 0xc0, !PT ;  /* 0xffff000003187812 */ /* 0x040fe200078ec0ff */
[----:B------:R-:W-:Y:S01]  /*df30*/  IMAD.U32 R3, R3, 0x10000, RZ ;  /* 0x0001000003037824 */ /* 0x000fe200078e00ff */
[----:B----4-:R-:W-:Y:S01]  /*df40*/  LOP3.LUT R31, R4, 0xffff0000, RZ, 0xc0, !PT ;  /* 0xffff0000041f7812 */ /* 0x010fe200078ec0ff */
[----:B------:R-:W-:Y:S01]  /*df50*/  FMUL.FTZ R25, R8, R27 ;  /* 0x0000001b08197220 */ /* 0x000fe20000410000 */
[----:B------:R-:W-:Y:S01]  /*df60*/  LOP3.LUT R30, R5, 0xffff0000, RZ, 0xc0, !PT ;  /* 0xffff0000051e7812 */ /* 0x000fe200078ec0ff */
[C---:B------:R-:W-:Y:S01]  /*df70*/  FMUL.FTZ R26, R33.reuse, R24 ;  /* 0x00000018211a7220 */ /* 0x040fe20000410000 */
[----:B------:R-:W-:Y:S01]  /*df80*/  SHF.L.U32 R2, R2, 0x10, RZ ;  /* 0x0000001002027819 */ /* 0x000fe200000006ff */
[-C--:B------:R-:W-:Y:S01]  /*df90*/  FMUL.FTZ R8, R8, R31.reuse ;  /* 0x0000001f08087220 */ /* 0x080fe20000410000 */
[----:B------:R-:W-:Y:S01]  /*dfa0*/  SHF.L.U32 R4, R4, 0x10, RZ ;  /* 0x0000001004047819 */ /* 0x000fe200000006ff */
[----:B------:R-:W-:Y:S01]  /*dfb0*/  FMUL.FTZ R33, R33, R30 ;  /* 0x0000001e21217220 */ /* 0x000fe20000410000 */
[----:B------:R-:W-:Y:S01]  /*dfc0*/  SHF.L.U32 R5, R5, 0x10, RZ ;  /* 0x0000001005057819 */ /* 0x000fe200000006ff */
[----:B------:R-:W-:-:S02]  /*dfd0*/  FFMA.FTZ R25, R22, R31, -R25 ;  /* 0x0000001f16197223 */ /* 0x000fc40000010819 */
[----:B------:R-:W-:Y:S02]  /*dfe0*/  FFMA.FTZ R8, R22, R27, R8 ;  /* 0x0000001b16087223 */ /* 0x000fe40000010008 */
[C---:B------:R-:W-:Y:S02]  /*dff0*/  FMUL.FTZ R22, R34.reuse, R2 ;  /* 0x0000000222167220 */ /* 0x040fe40000410000 */
[----:B------:R-:W-:Y:S01]  /*e000*/  FMUL.FTZ R34, R34, R4 ;  /* 0x0000000422227220 */ /* 0x000fe20000410000 */
[----:B------:R-:W-:Y:S01]  /*e010*/  F2FP.BF16.PACK_AB R25, R8, R25 ;  /* 0x000000190819723e */ /* 0x000fe200000010ff */
[----:B------:R-:W-:Y:S02]  /*e020*/  FFMA.FTZ R33, R35, R24, R33 ;  /* 0x0000001823217223 */ /* 0x000fe40000010021 */
[C---:B------:R-:W-:Y:S02]  /*e030*/  FMUL.FTZ R24, R48.reuse, R3 ;  /* 0x0000000330187220 */ /* 0x040fe40000410000 */
[----:B------:R-:W-:-:S02]  /*e040*/  FMUL.FTZ R48, R48, R5 ;  /* 0x0000000530307220 */ /* 0x000fc40000410000 */
[C---:B------:R-:W-:Y:S02]  /*e050*/  FFMA.FTZ R22, R23.reuse, R4, -R22 ;  /* 0x0000000417167223 */ /* 0x040fe40000010816 */
[----:B------:R-:W-:Y:S02]  /*e060*/  FFMA.FTZ R23, R23, R2, R34 ;  /* 0x0000000217177223 */ /* 0x000fe40000010022 */
[----:B------:R-:W-:Y:S02]  /*e070*/  FFMA.FTZ R26, R35, R30, -R26 ;  /* 0x0000001e231a7223 */ /* 0x000fe4000001081a */
[C---:B------:R-:W-:Y:S01]  /*e080*/  FFMA.FTZ R24, R32.reuse, R5, -R24 ;  /* 0x0000000520187223 */ /* 0x040fe20000010818 */
[----:B------:R-:W-:Y:S01]  /*e090*/  F2FP.BF16.PACK_AB R22, R23, R22 ;  /* 0x000000161716723e */ /* 0x000fe200000010ff */
[----:B------:R-:W-:Y:S01]  /*e0a0*/  FFMA.FTZ R3, R32, R3, R48 ;  /* 0x0000000320037223 */ /* 0x000fe20000010030 */
[----:B------:R-:W-:-:S04]  /*e0b0*/  F2FP.BF16.PACK_AB R27, R33, R26 ;  /* 0x0000001a211b723e */ /* 0x000fc800000010ff */
[----:B------:R-:W-:Y:S02]  /*e0c0*/  F2FP.BF16.PACK_AB R26, R3, R24 ;  /* 0x00000018031a723e */ /* 0x000fe400000010ff */
[----:B------:R-:W-:Y:S02]  /*e0d0*/  MOV R24, R22 ;  /* 0x0000001600187202 */ /* 0x000fe40000000f00 */
.L_x_3414:
[----:B------:R-:W-:Y:S05]  /*e0e0*/  BSYNC B0 ;  /* 0x0000000000007941 */ /* 0x000fea0003800000 */
.L_x_3413:
[----:B-----5:R3:W-:Y:S02]  /*e0f0*/  STS.128 [R247], R24 ;  /* 0x00000018f7007388 */ /* 0x0207e40000000c00 */
.L_x_3412:
[----:B------:R-:W-:Y:S05]  /*e100*/  BSYNC B1 ;  /* 0x0000000000017941 */ /* 0x000fea0003800000 */
.L_x_3411:
        /* <DEDUP_REMOVED lines=19> */
[C---:B------:R-:W-:Y:S01]  /*e240*/  LOP3.LUT R24, R3.reuse, 0xffff0000, RZ, 0xc0, !PT ;  /* 0xffff000003187812 */ /* 0x040fe200078ec0ff */
[----:B------:R-:W-:Y:S01]  /*e250*/  IMAD.U32 R3, R3, 0x10000, RZ ;  /* 0x0001000003037824 */ /* 0x000fe200078e00ff */
[----:B---3--:R-:W-:Y:S01]  /*e260*/  LOP3.LUT R31, R4, 0xffff0000, RZ, 0xc0, !PT ;  /* 0xffff0000041f7812 */ /* 0x008fe200078ec0ff */
        /* <DEDUP_REMOVED lines=25> */
.L_x_3418:
[----:B------:R-:W-:Y:S05]  /*e400*/  BSYNC B0 ;  /* 0x0000000000007941 */ /* 0x000fea0003800000 */
.L_x_3417:
[----:B-----5:R1:W-:Y:S02]  /*e410*/  STS.128 [R247+0x2000], R24 ;  /* 0x00200018f7007388 */ /* 0x0203e40000000c00 */
.L_x_3416:
[----:B------:R-:W-:Y:S05]  /*e420*/  BSYNC B1 ;  /* 0x0000000000017941 */ /* 0x000fea0003800000 */
.L_x_3415:
        /* <DEDUP_REMOVED lines=21> */
[----:B--2---:R-:W-:Y:S01]  /*e580*/  LOP3.LUT R31, R4, 0xffff0000, RZ, 0xc0, !PT ;  /* 0xffff0000041f7812 */ /* 0x004fe200078ec0ff */
        /* <DEDUP_REMOVED lines=25> */
.L_x_3422:
[----:B------:R-:W-:Y:S05]  /*e720*/  BSYNC B0 ;  /* 0x0000000000007941 */ /* 0x000fea0003800000 */
.L_x_3421:
[----:B-----5:R3:W-:Y:S02]  /*e730*/  STS.128 [R247+0x4000], R24 ;  /* 0x00400018f7007388 */ /* 0x0207e40000000c00 */
.L_x_3420:
[----:B------:R-:W-:Y:S05]  /*e740*/  BSYNC B1 ;  /* 0x0000000000017941 */ /* 0x000fea0003800000 */
.L_x_3419:
        /* <DEDUP_REMOVED lines=9> */
[C---:B-----5:R-:W-:Y:S01]  /*e7e0*/  SHF.L.U32 R35, R27.reuse, 0x10, RZ ;  /* 0x000000101b237819 */ /* 0x060fe200000006ff */
[----:B------:R-:W-:Y:S01]  /*e7f0*/  IMAD.U32 R30, R26, 0x10000, RZ ;  /* 0x000100001a1e7824 */ /* 0x000fe200078e00ff */
[----:B------:R-:W-:Y:S02]  /*e800*/  LOP3.LUT R33, R27, 0xffff0000, RZ, 0xc0, !PT ;  /* 0xffff00001b217812 */ /* 0x000fe400078ec0ff */
[----:B------:R-:W-:Y:S02]  /*e810*/  LOP3.LUT R8, R25, 0xffff0000, RZ, 0xc0, !PT ;  /* 0xffff000019087812 */ /* 0x000fe400078ec0ff */
[----:B------:R-:W-:-:S02]  /*e820*/  SHF.L.U32 R23, R24, 0x10, RZ ;  /* 0x0000001018177819 */ /* 0x000fc400000006ff */
[----:B------:R-:W-:Y:S02]  /*e830*/  LOP3.LUT R32, R24, 0xffff0000, RZ, 0xc0, !PT ;  /* 0xffff000018207812 */ /* 0x000fe400078ec0ff */
[----:B------:R-:W-:Y:S02]  /*e840*/  SHF.L.U32 R22, R25, 0x10, RZ ;  /* 0x0000001019167819 */ /* 0x000fe400000006ff */
[----:B-1----:R-:W-:Y:S02]  /*e850*/  LOP3.LUT R29, R26, 0xffff0000, RZ, 0xc0, !PT ;  /* 0xffff00001a1d7812 */ /* 0x002fe400078ec0ff */
        /* <DEDUP_REMOVED lines=29> */
.L_x_3424:
[----:B------:R-:W-:Y:S05]  /*ea30*/  BSYNC B0 ;  /* 0x0000000000007941 */ /* 0x000fea0003800000 */
.L_x_3423:
[----:B-----5:R3:W-:Y:S02]  /*ea40*/  STS.128 [R247+0x6000], R24 ;  /* 0x00600018f7007388 */ /* 0x0207e40000000c00 */
.L_x_3410:
[----:B------:R-:W-:Y:S05]  /*ea50*/  BSYNC B2 ;  /* 0x0000000000027941 */ /* 0x000fea0003800000 */
.L_x_3409:
        /* <DEDUP_REMOVED lines=9> */
[----:B-123--:R-:W-:-:S03]  /*eaf0*/  IMAD.SHL.U32 R45, R3, 0x2, RZ ;  /* 0x00000002032d7824 */ /* 0x00efc600078e00ff */
[----:B------:R-:W-:Y:S02]  /*eb00*/  SHF.L.U64.HI R3, R3, 0x1, R14 ;  /* 0x0000000103037819 */ /* 0x000fe4000001020e */
[-C--:B------:R-:W-:Y:S01]  /*eb10*/  IADD3 R22, P2, R36, R45.reuse, RZ ;  /* 0x0000002d24167210 */ /* 0x080fe20007f5e0ff */
[----:B------:R1:W-:Y:S01]  /*eb20*/  @P0 STS.128 [R247+0x800], RZ ;  /* 0x000800fff7000388 */ /* 0x0003e20000000c00 */
        /* <DEDUP_REMOVED lines=47> */
.L_x_3430:
[----:B------:R-:W-:Y:S05]  /*ee20*/  BSYNC B0 ;  /* 0x0000000000007941 */ /* 0x000fea0003800000 */
.L_x_3429:
[----:B-----5:R3:W-:Y:S02]  /*ee30*/  STS.128 [R247+0x800], R24 ;  /* 0x00080018f7007388 */ /* 0x0207e40000000c00 */
.L_x_3428:
[----:B------:R-:W-:Y:S05]  /*ee40*/  BSYNC B1 ;  /* 0x0000000000017941 */ /* 0x000fea0003800000 */
.L_x_3427:
        /* <DEDUP_REMOVED lines=47> */
.L_x_3434:
[----:B------:R-:W-:Y:S05]  /*f140*/  BSYNC B0 ;  /* 0x0000000000007941 */ /* 0x000fea0003800000 */
.L_x_3433:
[----:B-----5:R1:W-:Y:S02]  /*f150*/  STS.128 [R247+0x2800], R24 ;  /* 0x00280018f7007388 */ /* 0x0203e40000000c00 */
.L_x_3432:
[----:B------:R-:W-:Y:S05]  /*f160*/  BSYNC B1 ;  /* 0x0000000000017941 */ /* 0x000fea0003800000 */
.L_x_3431:
        /* <DEDUP_REMOVED lines=47> */
.L_x_3438:
[----:B------:R-:W-:Y:S05]  /*f460*/  BSYNC B0 ;  /* 0x0000000000007941 */ /* 0x000fea0003800000 */
.L_x_3437:
[----:B-----5:R3:W-:Y:S02]  /*f470*/  STS.128 [R247+0x4800], R24 ;  /* 0x00480018f7007388 */ /* 0x0207e40000000c00 */
.L_x_3436:
[----:B------:R-:W-:Y:S05]  /*f480*/  BSYNC B1 ;  /* 0x0000000000017941 */ /* 0x000fea0003800000 */
.L_x_3435:
        /* <DEDUP_REMOVED lines=47> */
.L_x_3440:
[----:B------:R-:W-:Y:S05]  /*f780*/  BSYNC B0 ;  /* 0x0000000000007941 */ /* 0x000fea0003800000 */
.L_x_3439:
[----:B-----5:R3:W-:Y:S02]  /*f790*/  STS.128 [R247+0x6800], R24 ;  /* 0x00680018f7007388 */ /* 0x0207e40000000c00 */
.L_x_3426:
[----:B------:R-:W-:Y:S05]  /*f7a0*/  BSYNC B2 ;  /* 0x0000000000027941 */ /* 0x000fea0003800000 */
.L_x_3425:
        /* <DEDUP_REMOVED lines=60> */
.L_x_3446:
[----:B------:R-:W-:Y:S05]  /*fb70*/  BSYNC B0 ;  /* 0x0000000000007941 */ /* 0x000fea0003800000 */
.L_x_3445:
[----:B-----5:R3:W-:Y:S02]  /*fb80*/  STS.128 [R247+0x1000], R24 ;  /* 0x00100018f7007388 */ /* 0x0207e40000000c00 */
.L_x_3444:
[----:B------:R-:W-:Y:S05]  /*fb90*/  BSYNC B1 ;  /* 0x0000000000017941 */ /* 0x000fea0003800000 */
.L_x_3443:
        /* <DEDUP_REMOVED lines=46> */
.L_x_3450:
[----:B------:R-:W-:Y:S05]  /*fe80*/  BSYNC B0 ;  /* 0x0000000000007941 */ /* 0x000fea0003800000 */
.L_x_3449:
[----:B-----5:R3:W-:Y:S02]  /*fe90*/  STS.128 [R247+0x3000], R24 ;  /* 0x00300018f7007388 */ /* 0x0207e40000000c00 */
.L_x_3448:
[----:B------:R-:W-:Y:S05]  /*fea0*/  BSYNC B1 ;  /* 0x0000000000017941 */ /* 0x000fea0003800000 */
.L_x_3447:
        /* <DEDUP_REMOVED lines=46> */
.L_x_3454:
[----:B------:R-:W-:Y:S05]  /*10190*/  BSYNC B0 ;  /* 0x0000000000007941 */ /* 0x000fea0003800000 */
.L_x_3453:
[----:B-----5:R3:W-:Y:S02]  /*101a0*/  STS.128 [R247+0x5000], R24 ;  /* 0x00500018f7007388 */ /* 0x0207e40000000c00 */
.L_x_3452:
[----:B------:R-:W-:Y:S05]  /*101b0*/  BSYNC B1 ;  /* 0x0000000000017941 */ /* 0x000fea0003800000 */
.L_x_3451:
        /* <DEDUP_REMOVED lines=45> */
.L_x_3456:
[----:B------:R-:W-:Y:S05]  /*10490*/  BSYNC B0 ;  /* 0x0000000000007941 */ /* 0x000fea0003800000 */
.L_x_3455:
[----:B-----5:R1:W-:Y:S02]  /*104a0*/  STS.128 [R247+0x7000], R40 ;  /* 0x00700028f7007388 */ /* 0x0203e40000000c00 */
.L_x_3442:
[----:B------:R-:W-:Y:S05]  /*104b0*/  BSYNC B2 ;  /* 0x0000000000027941 */ /* 0x000fea0003800000 */
.L_x_3441:
        /* <DEDUP_REMOVED lines=31> */
[C---:B--2---:R-:W-:Y:S02]  /*106b0*/  LOP3.LUT R20, R2.reuse, 0xffff0000, RZ, 0xc0, !PT ;  /* 0xffff000002147812 */ /* 0x044fe400078ec0ff */
[----:B------:R-:W-:Y:S02]  /*106c0*/  SHF.L.U32 R2, R2, 0x10, RZ ;  /* 0x0000001002027819 */ /* 0x000fe400000006ff */
[C---:B---3--:R-:W-:Y:S01]  /*106d0*/  LOP3.LUT R28, R16.reuse, 0xffff0000, RZ, 0xc0, !PT ;  /* 0xffff0000101c7812 */ /* 0x048fe200078ec0ff */
        /* <DEDUP_REMOVED lines=26> */
.L_x_3461:
[----:B------:R-:W-:Y:S05]  /*10880*/  BSYNC B0 ;  /* 0x0000000000007941 */ /* 0x000fea0003800000 */
.L_x_3460:
[----:B-----5:R1:W-:Y:S02]  /*10890*/  STS.128 [R247+0x1800], R20 ;  /* 0x00180014f7007388 */ /* 0x0203e40000000c00 */
.L_x_3459:
[----:B------:R-:W-:Y:S05]  /*108a0*/  BSYNC B1 ;  /* 0x0000000000017941 */ /* 0x000fea0003800000 */
.L_x_3458:
        /* <DEDUP_REMOVED lines=11> */
[----:B------:R-:W-:Y:S02]  /*10960*/  LOP3.LUT R29, R20, 0xffff0000, RZ, 0xc0, !PT ;  /* 0xffff0000141d7812 */ /* 0x000fe400078ec0ff */
[C---:B------:R-:W-:Y:S02]  /*10970*/  LOP3.LUT R5, R21.reuse, 0xffff0000, RZ, 0xc0, !PT ;  /* 0xffff000015057812 */ /* 0x040fe400078ec0ff */
[----:B------:R-:W-:Y:S01]  /*10980*/  SHF.L.U32 R7, R21, 0x10, RZ ;  /* 0x0000001015077819 */ /* 0x000fe200000006ff */
[----:B------:R-:W-:Y:S01]  /*10990*/  IMAD.U32 R21, R22, 0x10000, RZ ;  /* 0x0001000016157824 */ /* 0x000fe200078e00ff */
[----:B------:R-:W-:-:S02]  /*109a0*/  SHF.L.U32 R32, R23, 0x10, RZ ;  /* 0x0000001017207819 */ /* 0x000fc400000006ff */
[----:B------:R-:W-:Y:S02]  /*109b0*/  LOP3.LUT R30, R23, 0xffff0000, RZ, 0xc0, !PT ;  /* 0xffff0000171e7812 */ /* 0x000fe400078ec0ff */
[----:B------:R-:W-:Y:S02]  /*109c0*/  LOP3.LUT R23, R22, 0xffff0000, RZ, 0xc0, !PT ;  /* 0xffff000016177812 */ /* 0x000fe400078ec0ff */
        /* <DEDUP_REMOVED lines=20> */
[C---:B------:R-:W-:Y:S02]  /*10b10*/  FFMA.FTZ R22, R32.reuse, R19, -R22 ;  /* 0x0000001320167223 */ /* 0x040fe40000010816 */
[----:B------:R-:W-:Y:S01]  /*10b20*/  FFMA.FTZ R15, R32, R15, R30 ;  /* 0x0000000f200f7223 */ /* 0x000fe2000001001e */
[----:B------:R-:W-:Y:S01]  /*10b30*/  F2FP.BF16.PACK_AB R2, R2, R3 ;  /* 0x000000030202723e */ /* 0x000fe200000010ff */
[C---:B------:R-:W-:Y:S02]  /*10b40*/  FFMA.FTZ R7, R21.reuse, R28, -R7 ;  /* 0x0000001c15077223 */ /* 0x040fe40000010807 */
[----:B------:R-:W-:Y:S01]  /*10b50*/  FFMA.FTZ R20, R21, R20, R23 ;  /* 0x0000001415147223 */ /* 0x000fe20000010017 */
[----:B------:R-:W-:Y:S02]  /*10b60*/  F2FP.BF16.PACK_AB R23, R15, R22 ;  /* 0x000000160f17723e */ /* 0x000fe400000010ff */
[----:B------:R-:W-:Y:S02]  /*10b70*/  F2FP.BF16.PACK_AB R21, R5, R18 ;  /* 0x000000120515723e */ /* 0x000fe400000010ff */
[----:B------:R-:W-:-:S02]  /*10b80*/  F2FP.BF16.PACK_AB R22, R20, R7 ;  /* 0x000000071416723e */ /* 0x000fc400000010ff */
[----:B------:R-:W-:Y:S02]  /*10b90*/  MOV R20, R2 ;  /* 0x0000000200147202 */ /* 0x000fe40000000f00 */
.L_x_3465:
[----:B------:R-:W-:Y:S05]  /*10ba0*/  BSYNC B0 ;  /* 0x0000000000007941 */ /* 0x000fea0003800000 */
.L_x_3464:
[----:B-----5:R1:W-:Y:S02]  /*10bb0*/  STS.128 [R247+0x3800], R20 ;  /* 0x00380014f7007388 */ /* 0x0203e40000000c00 */
.L_x_3463:
[----:B------:R-:W-:Y:S05]  /*10bc0*/  BSYNC B1 ;  /* 0x0000000000017941 */ /* 0x000fea0003800000 */
.L_x_3462:
        /* <DEDUP_REMOVED lines=10> */
[C---:B-----5:R-:W-:Y:S01]  /*10c70*/  LOP3.LUT R5, R17.reuse, 0xffff0000, RZ, 0xc0, !PT ;  /* 0xffff000011057812 */ /* 0x060fe200078ec0ff */
[----:B-1----:R-:W-:Y:S01]  /*10c80*/  IMAD.U32 R21, R18, 0x10000, RZ ;  /* 0x0001000012157824 */ /* 0x002fe200078e00ff */
[C---:B------:R-:W-:Y:S02]  /*10c90*/  SHF.L.U32 R15, R16.reuse, 0x10, RZ ;  /* 0x00000010100f7819 */ /* 0x040fe400000006ff */
[----:B------:R-:W-:Y:S02]  /*10ca0*/  LOP3.LUT R23, R16, 0xffff0000, RZ, 0xc0, !PT ;  /* 0xffff000010177812 */ /* 0x000fe400078ec0ff */
        /* <DEDUP_REMOVED lines=33> */
.L_x_3469:
[----:B------:R-:W-:Y:S05]  /*10ec0*/  BSYNC B0 ;  /* 0x0000000000007941 */ /* 0x000fea0003800000 */
.L_x_3468:
[----:B-----5:R1:W-:Y:S02]  /*10ed0*/  STS.128 [R247+0x5800], R16 ;  /* 0x00580010f7007388 */ /* 0x0203e40000000c00 */
.L_x_3467:
[----:B------:R-:W-:Y:S05]  /*10ee0*/  BSYNC B1 ;  /* 0x0000000000017941 */ /* 0x000fea0003800000 */
.L_x_3466:
        /* <DEDUP_REMOVED lines=45> */
.L_x_3471:
[----:B------:R-:W-:Y:S05]  /*111c0*/  BSYNC B0 ;  /* 0x0000000000007941 */ /* 0x000fea0003800000 */
.L_x_3470:
[----:B-----5:R1:W-:Y:S01]  /*111d0*/  STS.128 [R247+0x7800], R36 ;  /* 0x00780024f7007388 */ /* 0x0203e20000000c00 */
[----:B------:R-:W-:Y:S05]  /*111e0*/  BRA `(.L_x_3457) ;  /* 0x000066f000007947 */ /* 0x000fea0003800000 */
.L_x_3408:
        /* <DEDUP_REMOVED lines=89> */
.L_x_3477:
[----:B------:R-:W-:Y:S05]  /*11780*/  BSYNC B0 ;  /* 0x0000000000007941 */ /* 0x000fea0003800000 */
.L_x_3476:
[----:B-----5:R3:W-:Y:S02]  /*11790*/  STS.128 [R247], R32 ;  /* 0x00000020f7007388 */ /* 0x0207e40000000c00 */
.L_x_3475:
[----:B------:R-:W-:Y:S05]  /*117a0*/  BSYNC B1 ;  /* 0x0000000000017941 */ /* 0x000fea0003800000 */
.L_x_3474:
        /* <DEDUP_REMOVED lines=87> */
.L_x_3481:
[----:B------:R-:W-:Y:S05]  /*11d20*/  BSYNC B0 ;  /* 0x0000000000007941 */ /* 0x000fea0003800000 */
.L_x_3480:
[----:B-----5:R1:W-:Y:S02]  /*11d30*/  STS.128 [R247+0x2000], R32 ;  /* 0x00200020f7007388 */ /* 0x0203e40000000c00 */
.L_x_3479:
[----:B------:R-:W-:Y:S05]  /*11d40*/  BSYNC B1 ;  /* 0x0000000000017941 */ /* 0x000fea0003800000 */
.L_x_3478:
        /* <DEDUP_REMOVED lines=87> */
.L_x_3485:
[----:B------:R-:W-:Y:S05]  /*122c0*/  BSYNC B0 ;  /* 0x0000000000007941 */ /* 0x000fea0003800000 */
.L_x_3484:
[----:B-----5:R3:W-:Y:S02]  /*122d0*/  STS.128 [R247+0x4000], R32 ;  /* 0x00400020f7007388 */ /* 0x0207e40000000c00 */
.L_x_3483:
[----:B------:R-:W-:Y:S05]  /*122e0*/  BSYNC B1 ;  /* 0x0000000000017941 */ /* 0x000fea0003800000 */
.L_x_3482:
        /* <DEDUP_REMOVED lines=86> */
.L_x_3487:
[----:B------:R-:W-:Y:S05]  /*12850*/  BSYNC B0 ;  /* 0x0000000000007941 */ /* 0x000fea0003800000 */
.L_x_3486:
[----:B-----5:R3:W-:Y:S02]  /*12860*/  STS.128 [R247+0x6000], R32 ;  /* 0x00600020f7007388 */ /* 0x0207e40000000c00 */
.L_x_3473:
[----:B------:R-:W-:Y:S05]  /*12870*/  BSYNC B2 ;  /* 0x0000000000027941 */ /* 0x000fea0003800000 */
.L_x_3472:
        /* <DEDUP_REMOVED lines=94> */
.L_x_3493:
[----:B------:R-:W-:Y:S05]  /*12e60*/  BSYNC B0 ;  /* 0x0000000000007941 */ /* 0x000fea0003800000 */
.L_x_3492:
[----:B-----5:R3:W-:Y:S02]  /*12e70*/  STS.128 [R247+0x800], R32 ;  /* 0x00080020f7007388 */ /* 0x0207e40000000c00 */
.L_x_3491:
[----:B------:R-:W-:Y:S05]  /*12e80*/  BSYNC B1 ;  /* 0x0000000000017941 */ /* 0x000fea0003800000 */
.L_x_3490:
        /* <DEDUP_REMOVED lines=90> */
.L_x_3497:
[----:B------:R-:W-:Y:S05]  /*13430*/  BSYNC B0 ;  /* 0x0000000000007941 */ /* 0x000fea0003800000 */
.L_x_3496:
[----:B-----5:R3:W-:Y:S02]  /*13440*/  STS.128 [R247+0x2800], R32 ;  /* 0x00280020f7007388 */ /* 0x0207e40000000c00 */
.L_x_3495:
[----:B------:R-:W-:Y:S05]  /*13450*/  BSYNC B1 ;  /* 0x0000000000017941 */ /* 0x000fea0003800000 */
.L_x_3494:
        /* <DEDUP_REMOVED lines=90> */
.L_x_3501:
[----:B------:R-:W-:Y:S05]  /*13a00*/  BSYNC B0 ;  /* 0x0000000000007941 */ /* 0x000fea0003800000 */
.L_x_3500:
[----:B-----5:R3:W-:Y:S02]  /*13a10*/  STS.128 [R247+0x4800], R32 ;  /* 0x00480020f7007388 */ /* 0x0207e40000000c00 */
.L_x_3499:
[----:B------:R-:W-:Y:S05]  /*13a20*/  BSYNC B1 ;  /* 0x0000000000017941 */ /* 0x000fea0003800000 */
.L_x_3498:
        /* <DEDUP_REMOVED lines=90> */
.L_x_3503:
[----:B------:R-:W-:Y:S05]  /*13fd0*/  BSYNC B0 ;  /* 0x0000000000007941 */ /* 0x000fea0003800000 */
.L_x_3502:
[----:B-----5:R1:W-:Y:S02]  /*13fe0*/  STS.128 [R247+0x6800], R20 ;  /* 0x00680014f7007388 */ /* 0x0203e40000000c00 */
.L_x_3489:
[----:B------:R-:W-:Y:S05]  /*13ff0*/  BSYNC B2 ;  /* 0x0000000000027941 */ /* 0x000fea0003800000 */
.L_x_3488:
        /* <DEDUP_REMOVED lines=95> */
.L_x_3509:
[----:B------:R-:W-:Y:S05]  /*145f0*/  BSYNC B0 ;  /* 0x0000000000007941 */ /* 0x000fea0003800000 */
.L_x_3508:
[----:B-----5:R3:W-:Y:S02]  /*14600*/  STS.128 [R247+0x1000], R32 ;  /* 0x00100020f7007388 */ /* 0x0207e40000000c00 */
.L_x_3507:
[----:B------:R-:W-:Y:S05]  /*14610*/  BSYNC B1 ;  /* 0x0000000000017941 */ /* 0x000fea0003800000 */
.L_x_3506:
        /* <DEDUP_REMOVED lines=90> */
.L_x_3513:
[----:B------:R-:W-:Y:S05]  /*14bc0*/  BSYNC B0 ;  /* 0x0000000000007941 */ /* 0x000fea0003800000 */
.L_x_3512:
[----:B-----5:R3:W-:Y:S02]  /*14bd0*/  STS.128 [R247+0x3000], R32 ;  /* 0x00300020f7007388 */ /* 0x0207e40000000c00 */
.L_x_3511:
[----:B------:R-:W-:Y:S05]  /*14be0*/  BSYNC B1 ;  /* 0x0000000000017941 */ /* 0x000fea0003800000 */
.L_x_3510:
        /* <DEDUP_REMOVED lines=90> */
.L_x_3517:
[----:B------:R-:W-:Y:S05]  /*15190*/  BSYNC B0 ;  /* 0x0000000000007941 */ /* 0x000fea0003800000 */
.L_x_3516:
[----:B-----5:R3:W-:Y:S02]  /*151a0*/  STS.128 [R247+0x5000], R32 ;  /* 0x00500020f7007388 */ /* 0x0207e40000000c00 */
.L_x_3515:
[----:B------:R-:W-:Y:S05]  /*151b0*/  BSYNC B1 ;  /* 0x0000000000017941 */ /* 0x000fea0003800000 */
.L_x_3514:
        /* <DEDUP_REMOVED lines=90> */
.L_x_3519:
[----:B------:R-:W-:Y:S05]  /*15760*/  BSYNC B0 ;  /* 0x0000000000007941 */ /* 0x000fea0003800000 */
.L_x_3518:
[----:B-----5:R1:W-:Y:S02]  /*15770*/  STS.128 [R247+0x7000], R24 ;  /* 0x00700018f7007388 */ /* 0x0203e40000000c00 */
.L_x_3505:
[----:B------:R-:W-:Y:S05]  /*15780*/  BSYNC B2 ;  /* 0x0000000000027941 */ /* 0x000fea0003800000 */
.L_x_3504:
        /* <DEDUP_REMOVED lines=96> */
.L_x_3523:
[----:B------:R-:W-:Y:S05]  /*15d90*/  BSYNC B0 ;  /* 0x0000000000007941 */ /* 0x000fea0003800000 */
.L_x_3522:
[----:B-----5:R1:W-:Y:S02]  /*15da0*/  STS.128 [R247+0x1800], R20 ;  /* 0x00180014f7007388 */ /* 0x0203e40000000c00 */
.L_x_3521:
[----:B------:R-:W-:Y:S05]  /*15db0*/  BSYNC B1 ;  /* 0x0000000000017941 */ /* 0x000fea0003800000 */
.L_x_3520:
        /* <DEDUP_REMOVED lines=92> */
.L_x_3527:
[----:B------:R-:W-:Y:S05]  /*16380*/  BSYNC B0 ;  /* 0x0000000000007941 */ /* 0x000fea0003800000 */
.L_x_3526:
[----:B-----5:R1:W-:Y:S02]  /*16390*/  STS.128 [R247+0x3800], R20 ;  /* 0x00380014f7007388 */ /* 0x0203e40000000c00 */
.L_x_3525:
[----:B------:R-:W-:Y:S05]  /*163a0*/  BSYNC B1 ;  /* 0x0000000000017941 */ /* 0x000fea0003800000 */
.L_x_3524:
        /* <DEDUP_REMOVED lines=92> */
.L_x_3531:
[----:B------:R-:W-:Y:S05]  /*16970*/  BSYNC B0 ;  /* 0x0000000000007941 */ /* 0x000fea0003800000 */
.L_x_3530:
[----:B-----5:R1:W-:Y:S02]  /*16980*/  STS.128 [R247+0x5800], R20 ;  /* 0x00580014f7007388 */ /* 0x0203e40000000c00 */
.L_x_3529:
[----:B------:R-:W-:Y:S05]  /*16990*/  BSYNC B1 ;  /* 0x0000000000017941 */ /* 0x000fea0003800000 */
.L_x_3528:
        /* <DEDUP_REMOVED lines=63> */
[----:B----4-:R-:W-:Y:S01]  /*16d90*/  LOP3.LUT R19, R30, 0xffff0000, RZ, 0xc0, !PT ;  /* 0xffff00001e137812 */ /* 0x010fe200078ec0ff */
[----:B------:R-:W-:-:S02]  /*16da0*/  @!P0 FADD.FTZ R36, -R36, -RZ ;  /* 0x800000ff24248221 */ /* 0x000fc40000010100 */
[----:B------:R-:W-:Y:S01]  /*16db0*/  FMUL.FTZ R26, R13, R26 ;  /* 0x0000001a0d1a7220 */ /* 0x000fe20000410000 */
[----:B------:R-:W-:Y:S01]  /*16dc0*/  LOP3.LUT R13, R28, 0xffff0000, RZ, 0xc0, !PT ;  /* 0xffff00001c0d7812 */ /* 0x000fe200078ec0ff */
[----:B------:R-:W-:Y:S02]  /*16dd0*/  FMUL.FTZ R9, R9, R16 ;  /* 0x0000001009097220 */ /* 0x000fe40000410000 */
        /* <DEDUP_REMOVED lines=24> */
.L_x_3533:
[----:B------:R-:W-:Y:S05]  /*16f60*/  BSYNC B0 ;  /* 0x0000000000007941 */ /* 0x000fea0003800000 */
.L_x_3532:
[----:B-----5:R1:W-:Y:S01]  /*16f70*/  STS.128 [R247+0x7800], R20 ;  /* 0x00780014f7007388 */ /* 0x0203e20000000c00 */
[----:B------:R-:W-:Y:S05]  /*16f80*/  BRA `(.L_x_3457) ;  /* 0x0000095000007947 */ /* 0x000fea0003800000 */
.L_x_3407:
[----:B------:R-:W-:Y:S01]  /*16f90*/  IMAD.IADD R5, R246, 0x1, -R71 ;  /* 0x00000001f6057824 */ /* 0x000fe200078e0a47 */
[----:B------:R-:W-:Y:S01]  /*16fa0*/  BSSY B0, `(.L_x_3534) ;  /* 0x0000024000007945 */ /* 0x000fe20003800000 */
[----:B------:R-:W-:-:S02]  /*16fb0*/  ISETP.GE.AND P2, PT, R12, R79, PT ;  /* 0x0000004f0c00720c */ /* 0x000fc40003f46270 */
        /* <DEDUP_REMOVED lines=34> */
.L_x_3535:
[----:B------:R-:W-:Y:S05]  /*171e0*/  BSYNC B0 ;  /* 0x0000000000007941 */ /* 0x000fea0003800000 */
.L_x_3534:
        /* <DEDUP_REMOVED lines=36> */
.L_x_3537:
[----:B------:R-:W-:Y:S05]  /*17430*/  BSYNC B0 ;  /* 0x0000000000007941 */ /* 0x000fea0003800000 */
.L_x_3536:
        /* <DEDUP_REMOVED lines=36> */
.L_x_3539:
[----:B------:R-:W-:Y:S05]  /*17680*/  BSYNC B0 ;  /* 0x0000000000007941 */ /* 0x000fea0003800000 */
.L_x_3538:
        /* <DEDUP_REMOVED lines=37> */
.L_x_3457:
[----:B------:R-:W-:Y:S05]  /*178e0*/  BSYNC B3 ;  /* 0x0000000000037941 */ /* 0x000fea0003800000 */
.L_x_3406:
[----:B------:R-:W-:Y:S01]  /*178f0*/  IADD3 R250, R166, -0x1, RZ ;  /* 0xffffffffa6fa7810 */ /* 0x000fe20007ffe0ff */
[----:B------:R-:W-:Y:S01]  /*17900*/  BSSY B0, `(.L_x_3540) ;  /* 0x0000025000007945 */ /* 0x000fe20003800000 */
[----:B------:R-:W-:-:S03]  /*17910*/  LOP3.LUT R251, R76, 0xff, RZ, 0xc0, !PT ;  /* 0x000000ff4cfb7812 */ /* 0x000fc600078ec0ff */
[----:B------:R-:W-:-:S04]  /*17920*/  IMAD.SHL.U32 R9, R250, 0x40, RZ ;  /* 0x00000040fa097824 */ /* 0x000fc800078e00ff */
        /* <DEDUP_REMOVED lines=8> */
[--C-:B--2---:R-:W-:Y:S01]  /*179b0*/  @!P0 IMAD.MOV.U32 R3, RZ, RZ, R239.reuse ;  /* 0x000000ffff038224 */ /* 0x104fe200078e00ef */
        /* <DEDUP_REMOVED lines=25> */
.L_x_3541:
[----:B------:R-:W-:Y:S05]  /*17b50*/  BSYNC B0 ;  /* 0x0000000000007941 */ /* 0x000fea0003800000 */
.L_x_3540:
        /* <DEDUP_REMOVED lines=8> */
[----:B-12---:R-:W-:-:S05]  /*17be0*/  IADD3 R7, P2, R237, R182, RZ ;  /* 0x000000b6ed077210 */ /* 0x006fca0007f5e0ff */
        /* <DEDUP_REMOVED lines=29> */
.L_x_3543:
[----:B------:R-:W-:Y:S05]  /*17dc0*/  BSYNC B0 ;  /* 0x0000000000007941 */ /* 0x000fea0003800000 */
.L_x_3542:
        /* <DEDUP_REMOVED lines=9> */
[----:B-12---:R-:W-:-:S02]  /*17e60*/  SHF.L.U64.HI R2, R66, 0x5, R67 ;  /* 0x0000000542027819 */ /* 0x006fc40000010243 */
[----:B------:R-:W-:-:S04]  /*17e70*/  LEA R3, P0, R66, R182, 0x5 ;  /* 0x000000b642037211 */ /* 0x000fc800078028ff */
        /* <DEDUP_REMOVED lines=29> */
.L_x_3545:
[----:B------:R-:W-:Y:S05]  /*18050*/  BSYNC B0 ;  /* 0x0000000000007941 */ /* 0x000fea0003800000 */
.L_x_3544:
        /* <DEDUP_REMOVED lines=11> */
[CC--:B-1----:R-:W-:Y:S02]  /*18110*/  @P4 LEA R16, P6, R186.reuse, R188.reuse, 0x1 ;  /* 0x000000bcba104211 */ /* 0x0c2fe400078c08ff */
        /* <DEDUP_REMOVED lines=31> */
.L_x_3547:
[----:B------:R-:W-:Y:S05]  /*18310*/  BSYNC B0 ;  /* 0x0000000000007941 */ /* 0x000fea0003800000 */
.L_x_3546:
[----:B-12---:R-:W2:Y:S04]  /*18320*/  LD.E.64 R16, [R10.64+0x1c0] ;  /* 0x0001c0060a107980 */ /* 0x006ea8000c101b00 */
        /* <DEDUP_REMOVED lines=55> */
.L_x_3549:
[----:B-1----:R-:W-:Y:S05]  /*186a0*/  BSYNC B0 ;  /* 0x0000000000007941 */ /* 0x002fea0003800000 */
.L_x_3548:
        /* <DEDUP_REMOVED lines=40> */
.L_x_3551:
[----:B------:R-:W-:Y:S05]  /*18930*/  BSYNC B0 ;  /* 0x0000000000007941 */ /* 0x000fea0003800000 */
.L_x_3550:
        /* <DEDUP_REMOVED lines=42> */
.L_x_3553:
[----:B------:R-:W-:Y:S05]  /*18be0*/  BSYNC B0 ;  /* 0x0000000000007941 */ /* 0x000fea0003800000 */
.L_x_3552:
        /* <DEDUP_REMOVED lines=47> */
.L_x_3555:
[----:B------:R-:W-:Y:S05]  /*18ee0*/  BSYNC B0 ;  /* 0x0000000000007941 */ /* 0x000fea0003800000 */
.L_x_3554:
[C---:B------:R-:W-:Y:S01]  /*18ef0*/  IMAD.SHL.U32 R2, R70.reuse, 0x40, RZ ;  /* 0x0000004046027824 */ /* 0x040fe200078e00ff */
[----:B------:R-:W-:Y:S01]  /*18f00*/  R2P PR, R70, 0x6 ;  /* 0x0000000646007804 */ /* 0x000fe20000000000 */
[----:B------:R-:W-:Y:S01]  /*18f10*/  IMAD.SHL.U32 R178, R178, 0x8, RZ ;  /* 0x00000008b2b27824 */ /* 0x000fe200078e00ff */
[----:B--2---:R-:W2:Y:S01]  /*18f20*/  LD.E R8, [R10.64+0x18c] ;  /* 0x00018c060a087980 */ /* 0x004ea2000c101900 */
[C---:B------:R-:W-:Y:S01]  /*18f30*/  IMAD R234, R69.reuse, 0x400, R56 ;  /* 0x0000040045ea7824 */ /* 0x040fe200078e0238 */
[----:B------:R-:W-:Y:S01]  /*18f40*/  LOP3.LUT R5, R2, 0x1c0, RZ, 0xc0, !PT ;  /* 0x000001c002057812 */ /* 0x000fe200078ec0ff */
[----:B------:R-:W-:Y:S01]  /*18f50*/  IMAD R52, R69, 0x10, R52 ;  /* 0x0000001045347824 */ /* 0x000fe200078e0234 */
[----:B------:R-:W0:Y:S01]  /*18f60*/  LDGDEPBAR ;  /* 0x00000000000079af */ /* 0x000e220000000000 */
[----:B------:R-:W-:Y:S01]  /*18f70*/  IMAD.SHL.U32 R234, R234, 0x2, RZ ;  /* 0x00000002eaea7824 */ /* 0x000fe200078e00ff */
[----:B------:R-:W-:-:S02]  /*18f80*/  LOP3.LUT R178, R5, 0x8, R178, 0xf8, !PT ;  /* 0x0000000805b27812 */ /* 0x000fc400078ef8b2 */
        /* <DEDUP_REMOVED lines=9> */
[----:B------:R-:W-:-:S05]  /*19020*/  IMAD.SHL.U32 R233, R233, 0x2, RZ ;  /* 0x00000002e9e97824 */ /* 0x000fca00078e00ff */
[----:B------:R-:W1:Y:S01]  /*19030*/  LDSM.16.M88.4 R16, [R233+0x8000] ;  /* 0x00800000e910783b */ /* 0x000e620000000200 */
[C---:B------:R-:W-:Y:S02]  /*19040*/  IADD3 R2, R233.reuse, 0x8000, RZ ;  /* 0x00008000e9027810 */ /* 0x040fe40007ffe0ff */
[C---:B------:R-:W-:Y:S01]  /*19050*/  IADD3 R231, R233.reuse, 0x8020, RZ ;  /* 0x00008020e9e77810 */ /* 0x040fe20007ffe0ff */
[----:B------:R-:W3:Y:S01]  /*19060*/  LDSM.16.M88.4 R72, [R233+0x8800] ;  /* 0x00880000e948783b */ /* 0x000ee20000000200 */
[----:B------:R-:W-:Y:S01]  /*19070*/  @P1 IADD3 R231, R2, -0x20, RZ ;  /* 0xffffffe002e71810 */ /* 0x000fe20007ffe0ff */
[----:B------:R-:W-:Y:S02]  /*19080*/  IMAD.MOV.U32 R2, RZ, RZ, 0x40 ;  /* 0x00000040ff027424 */ /* 0x000fe400078e00ff */
[----:B------:R-:W4:Y:S03]  /*19090*/  LDSM.16.M88.4 R60, [R233+0x9000] ;  /* 0x00900000e93c783b */ /* 0x000f260000000200 */
[----:B------:R-:W-:Y:S01]  /*190a0*/  SEL R2, R2, 0xffffffc0, !P2 ;  /* 0xffffffc002027807 */ /* 0x000fe20005000000 */
[----:B------:R-:W3:Y:S04]  /*190b0*/  LDSM.16.M88.4 R4, [R233+0x9800] ;  /* 0x00980000e904783b */ /* 0x000ee80000000200 */
[----:B------:R-:W3:Y:S01]  /*190c0*/  LDSM.16.M88.4 R12, [R231] ;  /* 0x00000000e70c783b */ /* 0x000ee20000000200 */
[----:B------:R-:W-:-:S02]  /*190d0*/  IMAD.IADD R227, R233, 0x1, R2 ;  /* 0x00000001e9e37824 */ /* 0x000fc400078e0202 */
[----:B------:R-:W-:Y:S01]  /*190e0*/  IMAD.IADD R220, R2, 0x1, R231 ;  /* 0x0000000102dc7824 */ /* 0x000fe200078e02e7 */
[----:B------:R-:W4:Y:S04]  /*190f0*/  LDSM.16.M88.4 R24, [R231+0x800] ;  /* 0x00080000e718783b */ /* 0x000f280000000200 */
[----:B------:R-:W4:Y:S04]  /*19100*/  LDSM.16.M88.4 R28, [R227+0x8000] ;  /* 0x00800000e31c783b */ /* 0x000f280000000200 */
[----:B------:R-:W-:Y:S04]  /*19110*/  LDSM.16.M88.4 R84, [R231+0x1800] ;  /* 0x00180000e754783b */ /* 0x000fe80000000200 */
[----:B------:R-:W-:Y:S04]  /*19120*/  LDSM.16.M88.4 R32, [R220] ;  /* 0x00000000dc20783b */ /* 0x000fe80000000200 */
[----:B------:R-:W-:Y:S01]  /*19130*/  LDSM.16.M88.4 R88, [R227+0x9000] ;  /* 0x00900000e358783b */ /* 0x000fe20000000200 */
[C---:B-1---5:R-:W-:Y:S03]  /*19140*/  HMMA.16816.F32.BF16 R20, R36.reuse, R16, RZ ;  /* 0x000000102414723c */ /* 0x062fe600000418ff */
[----:B------:R-:W-:Y:S04]  /*19150*/  LDSM.16.M88.4 R40, [R227+0x9800] ;  /* 0x00980000e328783b */ /* 0x000fe80000000200 */
        /* <DEDUP_REMOVED lines=12> */
[----:B------:R-:W3:Y:S07]  /*19220*/  LDSM.16.M88.4 R12, [R227+0x8800] ;  /* 0x00880000e30c783b */ /* 0x000eee0000000200 */
[C---:B------:R-:W-:Y:S08]  /*19230*/  HMMA.16816.F32.BF16 R76, R80.reuse, R24, R76 ;  /* 0x00000018504c723c */ /* 0x040ff0000004184c */
[----:B------:R-:W-:Y:S01]  /*19240*/  HMMA.16816.F32.BF16 R72, R80, R26, R72 ;  /* 0x0000001a5048723c */ /* 0x000fe20000041848 */
[----:B------:R-:W4:Y:S07]  /*19250*/  LDSM.16.M88.4 R24, [R229] ;  /* 0x00000000e518783b */ /* 0x000f2e0000000200 */
[----:B------:R-:W-:Y:S08]  /*19260*/  HMMA.16816.F32.BF16 R20, R44, R28, R20 ;  /* 0x0000001c2c14723c */ /* 0x000ff00000041814 */
[C---:B-1----:R-:W-:Y:S08]  /*19270*/  HMMA.16816.F32.BF16 R64, R80.reuse, R4, R64 ;  /* 0x000000045040723c */ /* 0x042ff00000041840 */
[C---:B------:R-:W-:Y:S01]  /*19280*/  HMMA.16816.F32.BF16 R60, R80.reuse, R6, R60 ;  /* 0x00000006503c723c */ /* 0x040fe2000004183c */
[----:B------:R-:W1:Y:S07]  /*19290*/  LDSM.16.M88.4 R4, [R220+0x800] ;  /* 0x00080000dc04783b */ /* 0x000e6e0000000200 */
[C---:B------:R-:W-:Y:S08]  /*192a0*/  HMMA.16816.F32.BF16 R48, R80.reuse, R84, R48 ;  /* 0x000000545030723c */ /* 0x040ff00000041830 */
[----:B------:R-:W-:Y:S01]  /*192b0*/  HMMA.16816.F32.BF16 R36, R80, R86, R36 ;  /* 0x000000565024723c */ /* 0x000fe20000041824 */
[----:B------:R-:W-:Y:S04]  /*192c0*/  LDSM.16.M88.4 R84, [R220+0x1000] ;  /* 0x00100000dc54783b */ /* 0x000fe80000000200 */
[----:B------:R-:W-:Y:S03]  /*192d0*/  LDSM.16.M88.4 R80, [R220+0x1800] ;  /* 0x00180000dc50783b */ /* 0x000fe60000000200 */
[C---:B------:R-:W-:Y:S01]  /*192e0*/  HMMA.16816.F32.BF16 R16, R44.reuse, R30, R16 ;  /* 0x0000001e2c10723c */ /* 0x040fe20000041810 */
[----:B------:R-:W-:Y:S07]  /*192f0*/  LDSM.16.M88.4 R28, [R234+0x2000] ;  /* 0x00200000ea1c783b */ /* 0x000fee0000000200 */
[C---:B---3--:R-:W-:Y:S08]  /*19300*/  HMMA.16816.F32.BF16 R76, R44.reuse, R12, R76 ;  /* 0x0000000c2c4c723c */ /* 0x048ff0000004184c */
[----:B------:R-:W-:Y:S01]  /*19310*/  HMMA.16816.F32.BF16 R72, R44, R14, R72 ;  /* 0x0000000e2c48723c */ /* 0x000fe20000041848 */
[----:B------:R-:W3:Y:S07]  /*19320*/  LDSM.16.M88.4 R12, [R233+0xa000] ;  /* 0x00a00000e90c783b */ /* 0x000eee0000000200 */
[----:B----4-:R-:W-:Y:S08]  /*19330*/  HMMA.16816.F32.BF16 R20, R24, R32, R20 ;  /* 0x000000201814723c */ /* 0x010ff00000041814 */
        /* <DEDUP_REMOVED lines=8> */
[----:B------:R-:W-:Y:S07]  /*193c0*/  LDSM.16.M88.4 R32, [R233+0xb800] ;  /* 0x00b80000e920783b */ /* 0x000fee0000000200 */
[C---:B-1----:R-:W-:Y:S08]  /*193d0*/  HMMA.16816.F32.BF16 R76, R24.reuse, R4, R76 ;  /* 0x00000004184c723c */ /* 0x042ff0000004184c */
[----:B------:R-:W-:Y:S01]  /*193e0*/  HMMA.16816.F32.BF16 R72, R24, R6, R72 ;  /* 0x000000061848723c */ /* 0x000fe20000041848 */
[----:B------:R-:W1:Y:S07]  /*193f0*/  LDSM.16.M88.4 R4, [R231+0x2000] ;  /* 0x00200000e704783b */ /* 0x000e6e0000000200 */
[----:B---3--:R-:W-:Y:S08]  /*19400*/  HMMA.16816.F32.BF16 R20, R28, R12, R20 ;  /* 0x0000000c1c14723c */ /* 0x008ff00000041814 */
[C---:B------:R-:W-:Y:S08]  /*19410*/  HMMA.16816.F32.BF16 R64, R24.reuse, R84, R64 ;  /* 0x000000541840723c */ /* 0x040ff00000041840 */
[C---:B------:R-:W-:Y:S01]  /*19420*/  HMMA.16816.F32.BF16 R60, R24.reuse, R86, R60 ;  /* 0x00000056183c723c */ /* 0x040fe2000004183c */
[----:B------:R-:W-:Y:S07]  /*19430*/  LDSM.16.M88.4 R84, [R231+0x3000] ;  /* 0x00300000e754783b */ /* 0x000fee0000000200 */
[C---:B------:R-:W-:Y:S08]  /*19440*/  HMMA.16816.F32.BF16 R48, R24.reuse, R80, R48 ;  /* 0x000000501830723c */ /* 0x040ff00000041830 */
[----:B------:R-:W-:Y:S01]  /*19450*/  HMMA.16816.F32.BF16 R44, R24, R82, R44 ;  /* 0x00000052182c723c */ /* 0x000fe2000004182c */
[----:B------:R-:W-:Y:S04]  /*19460*/  LDSM.16.M88.4 R24, [R230+0x2000] ;  /* 0x00200000e618783b */ /* 0x000fe80000000200 */
[----:B------:R-:W-:Y:S03]  /*19470*/  LDSM.16.M88.4 R80, [R231+0x3800] ;  /* 0x00380000e750783b */ /* 0x000fe60000000200 */
[----:B------:R-:W-:Y:S01]  /*19480*/  HMMA.16816.F32.BF16 R16, R28, R14, R16 ;  /* 0x0000000e1c10723c */ /* 0x000fe20000041810 */
[----:B------:R-:W3:Y:S07]  /*19490*/  LDSM.16.M88.4 R12, [R227+0xa000] ;  /* 0x00a00000e30c783b */ /* 0x000eee0000000200 */
[----:B-1----:R-:W-:Y:S08]  /*194a0*/  HMMA.16816.F32.BF16 R20, R36, R4, R20 ;  /* 0x000000042414723c */ /* 0x002ff00000041814 */
        /* <DEDUP_REMOVED lines=11> */
[----:B------:R-:W1:Y:S07]  /*19560*/  LDSM.16.M88.4 R4, [R220+0x2000] ;  /* 0x00200000dc04783b */ /* 0x000e6e0000000200 */
[----:B---3--:R-:W-:Y:S08]  /*19570*/  HMMA.16816.F32.BF16 R20, R24, R12, R20 ;  /* 0x0000000c1814723c */ /* 0x008ff00000041814 */
        /* <DEDUP_REMOVED lines=53> */
[C---:B------:R-:W-:Y:S08]  /*198d0*/  HMMA.16816.F32.BF16 R72, R92.reuse, R90, R72 ;  /* 0x0000005a5c48723c */ /* 0x040ff00000041848 */
[C---:B------:R-:W-:Y:S08]  /*198e0*/  HMMA.16816.F32.BF16 R64, R92.reuse, R84, R64 ;  /* 0x000000545c40723c */ /* 0x040ff00000041840 */
[----:B------:R-:W-:Y:S01]  /*198f0*/  HMMA.16816.F32.BF16 R60, R92, R86, R60 ;  /* 0x000000565c3c723c */ /* 0x000fe2000004183c */
[----:B------:R-:W-:Y:S07]  /*19900*/  LDSM.16.M88.4 R84, [R220+0x4800] ;  /* 0x00480000dc54783b */ /* 0x000fee0000000200 */
[----:B------:R-:W-:Y:S01]  /*19910*/  HMMA.16816.F32.BF16 R88, R40, R38, R16 ;  /* 0x000000262858723c */ /* 0x000fe20000041810 */
[----:B------:R-:W-:Y:S04]  /*19920*/  LDSM.16.M88.4 R36, [R234+0x6000] ;  /* 0x00600000ea24783b */ /* 0x000fe80000000200 */
[----:B------:R-:W3:Y:S03]  /*19930*/  LDSM.16.M88.4 R16, [R233+0xe000] ;  /* 0x00e00000e910783b */ /* 0x000ee60000000200 */
[C---:B------:R-:W-:Y:S08]  /*19940*/  HMMA.16816.F32.BF16 R48, R92.reuse, R80, R48 ;  /* 0x000000505c30723c */ /* 0x040ff00000041830 */
[----:B------:R-:W-:Y:S01]  /*19950*/  HMMA.16816.F32.BF16 R44, R92, R82, R44 ;  /* 0x000000525c2c723c */ /* 0x000fe2000004182c */
[----:B------:R-:W-:Y:S07]  /*19960*/  LDSM.16.M88.4 R80, [R220+0x5000] ;  /* 0x00500000dc50783b */ /* 0x000fee0000000200 */
[----:B-1----:R-:W-:Y:S08]  /*19970*/  HMMA.16816.F32.BF16 R20, R12, R4, R20 ;  /* 0x000000040c14723c */ /* 0x002ff00000041814 */
[C---:B------:R-:W-:Y:S08]  /*19980*/  HMMA.16816.F32.BF16 R76, R40.reuse, R32, R76 ;  /* 0x00000020284c723c */ /* 0x040ff0000004184c */
[C---:B------:R-:W-:Y:S01]  /*19990*/  HMMA.16816.F32.BF16 R72, R40.reuse, R34, R72 ;  /* 0x000000222848723c */ /* 0x040fe20000041848 */
[----:B------:R-:W-:Y:S07]  /*199a0*/  LDSM.16.M88.4 R32, [R227+0xe000] ;  /* 0x00e00000e320783b */ /* 0x000fee0000000200 */
[C---:B------:R-:W-:Y:S08]  /*199b0*/  HMMA.16816.F32.BF16 R64, R40.reuse, R28, R64 ;  /* 0x0000001c2840723c */ /* 0x040ff00000041840 */
[----:B------:R-:W-:Y:S01]  /*199c0*/  HMMA.16816.F32.BF16 R60, R40, R30, R60 ;  /* 0x0000001e283c723c */ /* 0x000fe2000004183c */
[----:B------:R-:W-:Y:S07]  /*199d0*/  LDSM.16.M88.4 R28, [R231+0x6000] ;  /* 0x00600000e71c783b */ /* 0x000fee0000000200 */
[----:B------:R-:W-:Y:S01]  /*199e0*/  HMMA.16816.F32.BF16 R88, R12, R6, R88 ;  /* 0x000000060c58723c */ /* 0x000fe20000041858 */
[----:B------:R-:W1:Y:S07]  /*199f0*/  LDSM.16.M88.4 R4, [R232+0x6000] ;  /* 0x00600000e804783b */ /* 0x000e6e0000000200 */
[C---:B------:R-:W-:Y:S08]  /*19a00*/  HMMA.16816.F32.BF16 R48, R40.reuse, R24, R48 ;  /* 0x000000182830723c */ /* 0x040ff00000041830 */
[----:B------:R-:W-:Y:S01]  /*19a10*/  HMMA.16816.F32.BF16 R44, R40, R26, R44 ;  /* 0x0000001a282c723c */ /* 0x000fe2000004182c */
[----:B------:R-:W4:Y:S04]  /*19a20*/  LDSM.16.M88.4 R24, [R233+0xe800] ;  /* 0x00e80000e918783b */ /* 0x000f280000000200 */
[----:B------:R-:W-:Y:S03]  /*19a30*/  LDSM.16.M88.4 R40, [R231+0x6800] ;  /* 0x00680000e728783b */ /* 0x000fe60000000200 */
[----:B---3--:R-:W-:Y:S08]  /*19a40*/  HMMA.16816.F32.BF16 R20, R36, R16, R20 ;  /* 0x000000102414723c */ /* 0x008ff00000041814 */
[C---:B------:R-:W-:Y:S08]  /*19a50*/  HMMA.16816.F32.BF16 R76, R12.reuse, R84, R76 ;  /* 0x000000540c4c723c */ /* 0x040ff0000004184c */
[----:B------:R-:W-:Y:S01]  /*19a60*/  HMMA.16816.F32.BF16 R72, R12, R86, R72 ;  /* 0x000000560c48723c */ /* 0x000fe20000041848 */
[----:B------:R-:W-:Y:S07]  /*19a70*/  LDSM.16.M88.4 R84, [R233+0xf000] ;  /* 0x00f00000e954783b */ /* 0x000fee0000000200 */
[----:B------:R-:W-:Y:S01]  /*19a80*/  HMMA.16816.F32.BF16 R88, R36, R18, R88 ;  /* 0x000000122458723c */ /* 0x000fe20000041858 */
[----:B------:R-:W3:Y:S07]  /*19a90*/  LDSM.16.M88.4 R16, [R230+0x6000] ;  /* 0x00600000e610783b */ /* 0x000eee0000000200 */
[----:B-1----:R-:W-:Y:S08]  /*19aa0*/  HMMA.16816.F32.BF16 R20, R4, R28, R20 ;  /* 0x0000001c0414723c */ /* 0x002ff00000041814 */
[C---:B----4-:R-:W-:Y:S08]  /*19ab0*/  HMMA.16816.F32.BF16 R76, R36.reuse, R24, R76 ;  /* 0x00000018244c723c */ /* 0x050ff0000004184c */
[----:B------:R-:W-:Y:S01]  /*19ac0*/  HMMA.16816.F32.BF16 R92, R36, R26, R72 ;  /* 0x0000001a245c723c */ /* 0x000fe20000041848 */
[----:B------:R-:W-:Y:S04]  /*19ad0*/  LDSM.16.M88.4 R24, [R229+0x6000] ;  /* 0x00600000e518783b */ /* 0x000fe80000000200 */
[----:B------:R-:W1:Y:S03]  /*19ae0*/  LDSM.16.M88.4 R72, [R220+0x6000] ;  /* 0x00600000dc48783b */ /* 0x000e660000000200 */
[----:B------:R-:W-:Y:S01]  /*19af0*/  HMMA.16816.F32.BF16 R88, R4, R30, R88 ;  /* 0x0000001e0458723c */ /* 0x000fe20000041858 */
[----:B------:R-:W-:Y:S07]  /*19b00*/  LDSM.16.M88.4 R28, [R227+0xe800] ;  /* 0x00e80000e31c783b */ /* 0x000fee0000000200 */
[C---:B---3--:R-:W-:Y:S11]  /*19b10*/  HMMA.16816.F32.BF16 R20, R16.reuse, R32, R20 ;  /* 0x000000201014723c */ /* 0x048ff60000041814 */
[----:B------:R-:W-:Y:S05]  /*19b20*/  @!UPT UIADD3 URZ, URZ, URZ, URZ ;  /* 0x0000003f3f3ff290 */ /* 0x000fea000fffe03f */
[----:B------:R-:W-:Y:S01]  /*19b30*/  HMMA.16816.F32.BF16 R88, R16, R34, R88 ;  /* 0x000000221058723c */ /* 0x000fe20000041858 */
[----:B------:R-:W-:Y:S07]  /*19b40*/  LDSM.16.M88.4 R32, [R231+0x7000] ;  /* 0x00700000e720783b */ /* 0x000fee0000000200 */
[----:B-1----:R-:W-:Y:S08]  /*19b50*/  HMMA.16816.F32.BF16 R20, R24, R72, R20 ;  /* 0x000000481814723c */ /* 0x002ff00000041814 */
[----:B------:R-:W-:Y:S08]  /*19b60*/  HMMA.16816.F32.BF16 R64, R12, R80, R64 ;  /* 0x000000500c40723c */ /* 0x000ff00000041840 */
[----:B------:R-:W-:Y:S08]  /*19b70*/  HMMA.16816.F32.BF16 R88, R24, R74, R88 ;  /* 0x0000004a1858723c */ /* 0x000ff00000041858 */
[----:B--2---:R-:W-:-:S02]  /*19b80*/  FMUL.FTZ R20, R20, R8 ;  /* 0x0000000814147220 */ /* 0x004fc40000410000 */
[-C--:B------:R-:W-:Y:S01]  /*19b90*/  FMUL.FTZ R21, R21, R8.reuse ;  /* 0x0000000815157220 */ /* 0x080fe20000410000 */
[----:B------:R-:W-:Y:S01]  /*19ba0*/  HMMA.16816.F32.BF16 R80, R12, R82, R60 ;  /* 0x000000520c50723c */ /* 0x000fe2000004183c */
[----:B------:R-:W-:Y:S01]  /*19bb0*/  MUFU.TANH R74, R20 ;  /* 0x00000014004a7308 */ /* 0x000fe20000002400 */
[-C--:B------:R-:W-:Y:S01]  /*19bc0*/  FMUL.FTZ R75, R22, R8.reuse ;  /* 0x00000008164b7220 */ /* 0x080fe20000410000 */
[----:B------:R-:W-:Y:S01]  /*19bd0*/  LDSM.16.M88.4 R60, [R227+0xf000] ;  /* 0x00f00000e33c783b */ /* 0x000fe20000000200 */
[----:B------:R-:W-:-:S05]  /*19be0*/  FMUL.FTZ R124, R23, R8 ;  /* 0x00000008177c7220 */ /* 0x000fca0000410000 */
[----:B------:R1:W-:Y:S02]  /*19bf0*/  MUFU.TANH R122, R21 ;  /* 0x00000015007a7308 */ /* 0x0003e40000002400 */
[----:B-1----:R-:W1:Y:S01]  /*19c00*/  LDSM.16.M88.4 R20, [R233+0xf800] ;  /* 0x00f80000e914783b */ /* 0x002e620000000200 */
[----:B------:R-:W-:Y:S08]  /*19c10*/  HMMA.16816.F32.BF16 R44, R12, R98, R44 ;  /* 0x000000620c2c723c */ /* 0x000ff0000004182c */
[----:B------:R-:W-:Y:S08]  /*19c20*/  HMMA.16816.F32.BF16 R64, R36, R84, R64 ;  /* 0x000000542440723c */ /* 0x000ff00000041840 */
[----:B------:R-:W-:Y:S01]  /*19c30*/  HMMA.16816.F32.BF16 R48, R12, R96, R48 ;  /* 0x000000600c30723c */ /* 0x000fe20000041830 */
[----:B------:R-:W2:Y:S07]  /*19c40*/  LDSM.16.M88.4 R12, [R231+0x7800] ;  /* 0x00780000e70c783b */ /* 0x000eae0000000200 */
[----:B------:R-:W-:Y:S08]  /*19c50*/  HMMA.16816.F32.BF16 R80, R36, R86, R80 ;  /* 0x000000562450723c */ /* 0x000ff00000041850 */
[----:B------:R-:W-:Y:S08]  /*19c60*/  HMMA.16816.F32.BF16 R76, R4, R40, R76 ;  /* 0x00000028044c723c */ /* 0x000ff0000004184c */
[----:B-1----:R-:W-:Y:S08]  /*19c70*/  HMMA.16816.F32.BF16 R44, R36, R22, R44 ;  /* 0x00000016242c723c */ /* 0x002ff0000004182c */
[C---:B------:R-:W-:Y:S01]  /*19c80*/  HMMA.16816.F32.BF16 R92, R4.reuse, R42, R92 ;  /* 0x0000002a045c723c */ /* 0x040fe2000004185c */
[----:B------:R-:W-:Y:S07]  /*19c90*/  LDSM.16.M88.4 R40, [R220+0x6800] ;  /* 0x00680000dc28783b */ /* 0x000fee0000000200 */
[C---:B------:R-:W-:Y:S08]  /*19ca0*/  HMMA.16816.F32.BF16 R64, R4.reuse, R32, R64 ;  /* 0x000000200440723c */ /* 0x040ff00000041840 */
[----:B------:R-:W-:Y:S01]  /*19cb0*/  HMMA.16816.F32.BF16 R80, R4, R34, R80 ;  /* 0x000000220450723c */ /* 0x000fe20000041850 */
[----:B------:R-:W1:Y:S07]  /*19cc0*/  LDSM.16.M88.4 R32, [R227+0xf800] ;  /* 0x00f80000e320783b */ /* 0x000e6e0000000200 */
[----:B------:R-:W-:Y:S01]  /*19cd0*/  HMMA.16816.F32.BF16 R48, R36, R20, R48 ;  /* 0x000000142430723c */ /* 0x000fe20000041830 */
[----:B------:R-:W-:Y:S07]  /*19ce0*/  LDSM.16.M88.4 R20, [R220+0x7800] ;  /* 0x00780000dc14783b */ /* 0x000fee0000000200 */
[----:B--2---:R-:W-:Y:S08]  /*19cf0*/  HMMA.16816.F32.BF16 R44, R4, R14, R44 ;  /* 0x0000000e042c723c */ /* 0x004ff0000004182c */
[C---:B------:R-:W-:Y:S08]  /*19d00*/  HMMA.16816.F32.BF16 R76, R16.reuse, R28, R76 ;  /* 0x0000001c104c723c */ /* 0x040ff0000004184c */
[----:B------:R-:W-:Y:S01]  /*19d10*/  HMMA.16816.F32.BF16 R92, R16, R30, R92 ;  /* 0x0000001e105c723c */ /* 0x000fe2000004185c */
[----:B------:R-:W2:Y:S01]  /*19d20*/  LDSM.16.M88.4 R28, [R220+0x7000] ;  /* 0x00700000dc1c783b */ /* 0x000ea20000000200 */
[----:B------:R-:W-:Y:S01]  /*19d30*/  IMAD.IADD R54, R9, 0x1, R54 ;  /* 0x0000000109367824 */ /* 0x000fe200078e0236 */
[----:B------:R-:W-:Y:S01]  /*19d40*/  IADD3 R71, R52, 0x1, R71 ;  /* 0x0000000134477810 */ /* 0x000fe20007ffe047 */
[----:B------:R-:W-:Y:S01]  /*19d50*/  FMUL.FTZ R86, R90, R8 ;  /* 0x000000085a567220 */ /* 0x000fe20000410000 */
[----:B------:R-:W-:Y:S01]  /*19d60*/  MUFU.TANH R124, R124 ;  /* 0x0000007c007c7308 */ /* 0x000fe20000002400 */
[----:B------:R-:W-:-:S04]  /*19d70*/  DEPBAR.LE SB0, 0x0 ;  /* 0x000080000000791a */ /* 0x000fc80000000000 */
[----:B------:R-:W-:Y:S08]  /*19d80*/  HMMA.16816.F32.BF16 R48, R4, R12, R48 ;  /* 0x0000000c0430723c */ /* 0x000ff00000041830 */
[C---:B------:R-:W-:Y:S08]  /*19d90*/  HMMA.16816.F32.BF16 R80, R16.reuse, R62, R80 ;  /* 0x0000003e1050723c */ /* 0x040ff00000041850 */
[C---:B-1----:R-:W-:Y:S08]  /*19da0*/  HMMA.16816.F32.BF16 R44, R16.reuse, R34, R44 ;  /* 0x00000022102c723c */ /* 0x042ff0000004182c */
[C---:B------:R-:W-:Y:S08]  /*19db0*/  HMMA.16816.F32.BF16 R64, R16.reuse, R60, R64 ;  /* 0x0000003c1040723c */ /* 0x040ff00000041840 */
[----:B------:R-:W-:Y:S08]  /*19dc0*/  HMMA.16816.F32.BF16 R48, R16, R32, R48 ;  /* 0x000000201030723c */ /* 0x000ff00000041830 */
[C---:B------:R-:W-:Y:S08]  /*19dd0*/  HMMA.16816.F32.BF16 R92, R24.reuse, R42, R92 ;  /* 0x0000002a185c723c */ /* 0x040ff0000004185c */
[C---:B--2---:R-:W-:Y:S08]  /*19de0*/  HMMA.16816.F32.BF16 R80, R24.reuse, R30, R80 ;  /* 0x0000001e1850723c */ /* 0x044ff00000041850 */
[C---:B------:R-:W-:Y:S08]  /*19df0*/  HMMA.16816.F32.BF16 R76, R24.reuse, R40, R76 ;  /* 0x00000028184c723c */ /* 0x040ff0000004184c */
[----:B------:R-:W-:Y:S01]  /*19e00*/  HMMA.16816.F32.BF16 R44, R24, R22, R44 ;  /* 0x00000016182c723c */ /* 0x000fe2000004182c */
[----:B------:R-:W-:Y:S01]  /*19e10*/  FMUL.FTZ R60, R91, R8 ;  /* 0x000000085b3c7220 */ /* 0x000fe20000410000 */
[----:B------:R-:W-:-:S06]  /*19e20*/  IADD3 R100, R54, 0x9, RZ ;  /* 0x0000000936647810 */ /* 0x000fcc0007ffe0ff */
[C---:B------:R-:W-:Y:S01]  /*19e30*/  HMMA.16816.F32.BF16 R64, R24.reuse, R28, R64 ;  /* 0x0000001c1840723c */ /* 0x040fe20000041840 */
[----:B------:R-:W-:Y:S01]  /*19e40*/  IADD3 R2, R68, R71, -R246 ;  /* 0x0000004744027210 */ /* 0x000fe20007ffe8f6 */
[----:B------:R-:W-:Y:S06]  /*19e50*/  I2F R103, R100 ;  /* 0x0000006400677306 */ /* 0x000fec0000201400 */
[----:B------:R-:W-:Y:S01]  /*19e60*/  HMMA.16816.F32.BF16 R48, R24, R20, R48 ;  /* 0x000000141830723c */ /* 0x000fe20000041830 */
[----:B------:R-:W-:Y:S01]  /*19e70*/  FMUL.FTZ R28, R93, R8 ;  /* 0x000000085d1c7220 */ /* 0x000fe20000410000 */
[----:B------:R-:W1:Y:S01]  /*19e80*/  MUFU.TANH R60, R60 ;  /* 0x0000003c003c7308 */ /* 0x000e620000002400 */
[----:B------:R-:W-:Y:S01]  /*19e90*/  IADD3 R108, R54, 0x19, RZ ;  /* 0x00000019366c7810 */ /* 0x000fe20007ffe0ff */
[----:B------:R-:W-:-:S02]  /*19ea0*/  IMAD.IADD R3, R3, 0x1, R2 ;  /* 0x0000000103037824 */ /* 0x000fc400078e0202 */
[-C--:B------:R-:W-:Y:S01]  /*19eb0*/  FMUL.FTZ R19, R82, R8.reuse ;  /* 0x0000000852137220 */ /* 0x080fe20000410000 */
[----:B------:R-:W-:Y:S01]  /*19ec0*/  IADD3 R70, R54, 0x8, RZ ;  /* 0x0000000836467810 */ /* 0x000fe20007ffe0ff */
[-C--:B------:R-:W-:Y:S01]  /*19ed0*/  FMUL.FTZ R41, R88, R8.reuse ;  /* 0x0000000858297220 */ /* 0x080fe20000410000 */
[C---:B------:R-:W-:Y:S01]  /*19ee0*/  IADD3 R112, R54.reuse, 0x28, RZ ;  /* 0x0000002836707810 */ /* 0x040fe20007ffe0ff */
[----:B------:R-:W-:Y:S01]  /*19ef0*/  I2F R111, R108 ;  /* 0x0000006c006f7306 */ /* 0x000fe20000201400 */
[-C--:B------:R-:W-:Y:S01]  /*19f00*/  FMUL.FTZ R40, R89, R8.reuse ;  /* 0x0000000859287220 */ /* 0x080fe20000410000 */
[----:B------:R-:W-:Y:S01]  /*19f10*/  IADD3 R58, R54, 0x1, RZ ;  /* 0x00000001363a7810 */ /* 0x000fe20007ffe0ff */
[----:B------:R-:W-:Y:S01]  /*19f20*/  FMUL.FTZ R42, R76, R8 ;  /* 0x000000084c2a7220 */ /* 0x000fe20000410000 */
[----:B------:R-:W-:-:S04]  /*19f30*/  IADD3 R13, R3, 0x8, RZ ;  /* 0x00000008030d7810 */ /* 0x000fc80007ffe0ff */
[----:B------:R-:W2:Y:S01]  /*19f40*/  MUFU.TANH R28, R28 ;  /* 0x0000001c001c7308 */ /* 0x000ea20000002400 */
[-C--:B------:R-:W-:Y:S01]  /*19f50*/  FMUL.FTZ R25, R44, R8.reuse ;  /* 0x000000082c197220 */ /* 0x080fe20000410000 */
[C---:B------:R-:W-:Y:S01]  /*19f60*/  IADD3 R106, R54.reuse, 0x18, RZ ;  /* 0x00000018366a7810 */ /* 0x040fe20007ffe0ff */
[-C--:B------:R-:W-:Y:S01]  /*19f70*/  FMUL.FTZ R43, R77, R8.reuse ;  /* 0x000000084d2b7220 */ /* 0x080fe20000410000 */
[----:B------:R-:W-:Y:S01]  /*19f80*/  IADD3 R118, R54, 0x38, RZ ;  /* 0x0000003836767810 */ /* 0x000fe20007ffe0ff */
[-C--:B------:R-:W-:Y:S02]  /*19f90*/  FMUL.FTZ R61, R78, R8.reuse ;  /* 0x000000084e3d7220 */ /* 0x080fe40000410000 */
[-C--:B------:R-:W-:Y:S01]  /*19fa0*/  FMUL.FTZ R76, R79, R8.reuse ;  /* 0x000000084f4c7220 */ /* 0x080fe20000410000 */
[----:B------:R-:W-:Y:S01]  /*19fb0*/  I2F R101, R70 ;  /* 0x0000004600657306 */ /* 0x000fe20000201400 */
[-C--:B------:R-:W-:Y:S01]  /*19fc0*/  FMUL.FTZ R62, R94, R8.reuse ;  /* 0x000000085e3e7220 */ /* 0x080fe20000410000 */
[----:B------:R-:W-:Y:S01]  /*19fd0*/  IADD3 R104, R54, 0x10, RZ ;  /* 0x0000001036687810 */ /* 0x000fe20007ffe0ff */
[----:B------:R-:W-:Y:S01]  /*19fe0*/  FMUL.FTZ R92, R92, R8 ;  /* 0x000000085c5c7220 */ /* 0x000fe20000410000 */
[----:B------:R-:W-:-:S02]  /*19ff0*/  IADD3 R102, R54, 0x11, RZ ;  /* 0x0000001136667810 */ /* 0x000fc40007ffe0ff */
[-C--:B------:R-:W-:Y:S02]  /*1a000*/  IMNMX R2, R3, R68.reuse, PT ;  /* 0x0000004403027217 */ /* 0x080fe40003800200 */
[----:B------:R-:W-:Y:S01]  /*1a010*/  I2F R115, R112 ;  /* 0x0000007000737306 */ /* 0x000fe20000201400 */
[----:B------:R-:W-:Y:S01]  /*1a020*/  IMNMX R3, R13, R68, PT ;  /* 0x000000440d037217 */ /* 0x000fe20003800200 */
[----:B------:R-:W-:-:S06]  /*1a030*/  FMUL.FTZ R37, R67, R8 ;  /* 0x0000000843257220 */ /* 0x000fcc0000410000 */
[----:B------:R-:W3:Y:S01]  /*1a040*/  MUFU.TANH R86, R86 ;  /* 0x0000005600567308 */ /* 0x000ee20000002400 */
[-C--:B------:R-:W-:Y:S01]  /*1a050*/  FMUL.FTZ R63, R95, R8.reuse ;  /* 0x000000085f3f7220 */ /* 0x080fe20000410000 */
[----:B------:R-:W-:Y:S01]  /*1a060*/  IADD3 R84, R54, 0x21, RZ ;  /* 0x0000002136547810 */ /* 0x000fe20007ffe0ff */
[----:B------:R-:W-:-:S05]  /*1a070*/  FMUL.FTZ R36, R64, R8 ;  /* 0x0000000840247220 */ /* 0x000fca0000410000 */
[----:B------:R-:W4:Y:S01]  /*1a080*/  MUFU.TANH R19, R19 ;  /* 0x0000001300137308 */ /* 0x000f220000002400 */
[-C--:B------:R-:W-:Y:S02]  /*1a090*/  FMUL.FTZ R30, R65, R8.reuse ;  /* 0x00000008411e7220 */ /* 0x080fe40000410000 */
[----:B------:R-:W-:-:S05]  /*1a0a0*/  FMUL.FTZ R31, R66, R8 ;  /* 0x00000008421f7220 */ /* 0x000fca0000410000 */
[----:B------:R-:W2:Y:S01]  /*1a0b0*/  I2F R59, R58 ;  /* 0x0000003a003b7306 */ /* 0x000ea20000201400 */
[----:B------:R-:W-:Y:S01]  /*1a0c0*/  FMUL.FTZ R38, R80, R8 ;  /* 0x0000000850267220 */ /* 0x000fe20000410000 */
[----:B------:R-:W-:Y:S01]  /*1a0d0*/  IADD3 R110, R54, 0x20, RZ ;  /* 0x00000020366e7810 */ /* 0x000fe20007ffe0ff */
[----:B-1----:R-:W-:-:S05]  /*1a0e0*/  FFMA.FTZ R17, R0, R103, R60 ;  /* 0x0000006700117223 */ /* 0x002fca000001003c */
[----:B------:R-:W1:Y:S01]  /*1a0f0*/  MUFU.TANH R41, R41 ;  /* 0x0000002900297308 */ /* 0x000e620000002400 */
[----:B------:R-:W-:-:S07]  /*1a100*/  ISETP.GE.AND P1, PT, R100, R3, PT ;  /* 0x000000036400720c */ /* 0x000fce0003f26270 */
[----:B------:R-:W1:Y:S01]  /*1a110*/  MUFU.TANH R40, R40 ;  /* 0x0000002800287308 */ /* 0x000e620000002400 */
[-C--:B------:R-:W-:Y:S01]  /*1a120*/  FMUL.FTZ R22, R49, R8.reuse ;  /* 0x0000000831167220 */ /* 0x080fe20000410000 */
[----:B------:R-:W-:Y:S01]  /*1a130*/  IADD3 R72, R54, 0x31, RZ ;  /* 0x0000003136487810 */ /* 0x000fe20007ffe0ff */
[----:B------:R-:W-:-:S05]  /*1a140*/  FMUL.FTZ R21, R81, R8 ;  /* 0x0000000851157220 */ /* 0x000fca0000410000 */
[----:B------:R-:W-:Y:S01]  /*1a150*/  I2F R107, R106 ;  /* 0x0000006a006b7306 */ /* 0x000fe20000201400 */
[-C--:B------:R-:W-:Y:S01]  /*1a160*/  FMUL.FTZ R34, R83, R8.reuse ;  /* 0x0000000853227220 */ /* 0x080fe20000410000 */
[----:B------:R-:W-:Y:S01]  /*1a170*/  FSEL R17, R17, -INF , !P1 ;  /* 0xff80000011117808 */ /* 0x000fe20004800000 */
[----:B------:R-:W-:-:S05]  /*1a180*/  FMUL.FTZ R35, R48, R8 ;  /* 0x0000000830237220 */ /* 0x000fca0000410000 */
[----:B------:R-:W-:Y:S01]  /*1a190*/  I2F R123, R118 ;  /* 0x00000076007b7306 */ /* 0x000fe20000201400 */
[-C--:B------:R-:W-:Y:S02]  /*1a1a0*/  FMUL.FTZ R23, R50, R8.reuse ;  /* 0x0000000832177220 */ /* 0x080fe40000410000 */
[----:B------:R-:W-:-:S05]  /*1a1b0*/  FMUL.FTZ R24, R51, R8 ;  /* 0x0000000833187220 */ /* 0x000fca0000410000 */
[----:B------:R-:W1:Y:S01]  /*1a1c0*/  MUFU.TANH R29, R92 ;  /* 0x0000005c001d7308 */ /* 0x000e620000002400 */
[----:B--2---:R-:W-:-:S07]  /*1a1d0*/  FFMA.FTZ R14, R0, R111, R28 ;  /* 0x0000006f000e7223 */ /* 0x004fce000001001c */
[----:B------:R-:W2:Y:S01]  /*1a1e0*/  MUFU.TANH R25, R25 ;  /* 0x0000001900197308 */ /* 0x000ea20000002400 */
[----:B------:R-:W-:-:S07]  /*1a1f0*/  IADD3 R114, R54, 0x29, RZ ;  /* 0x0000002936727810 */ /* 0x000fce0007ffe0ff */
[----:B------:R-:W-:Y:S01]  /*1a200*/  I2F R105, R104 ;  /* 0x0000006800697306 */ /* 0x000fe20000201400 */
[----:B------:R-:W-:-:S07]  /*1a210*/  IADD3 R116, R54, 0x30, RZ ;  /* 0x0000003036747810 */ /* 0x000fce0007ffe0ff */
[----:B------:R-:W-:Y:S01]  /*1a220*/  I2F R109, R102 ;  /* 0x00000066006d7306 */ /* 0x000fe20000201400 */
[----:B------:R-:W-:-:S07]  /*1a230*/  ISETP.GE.AND P1, PT, R108, R2, PT ;  /* 0x000000026c00720c */ /* 0x000fce0003f26270 */
[----:B------:R-:W1:Y:S08]  /*1a240*/  MUFU.TANH R42, R42 ;  /* 0x0000002a002a7308 */ /* 0x000e700000002400 */
[----:B------:R-:W-:Y:S08]  /*1a250*/  MUFU.TANH R43, R43 ;  /* 0x0000002b002b7308 */ /* 0x000ff00000002400 */
[----:B------:R-:W1:Y:S08]  /*1a260*/  MUFU.TANH R61, R61 ;  /* 0x0000003d003d7308 */ /* 0x000e700000002400 */
[----:B------:R-:W1:Y:S08]  /*1a270*/  MUFU.TANH R76, R76 ;  /* 0x0000004c004c7308 */ /* 0x000e700000002400 */
[----:B------:R-:W1:Y:S01]  /*1a280*/  MUFU.TANH R62, R62 ;  /* 0x0000003e003e7308 */ /* 0x000e620000002400 */
[----:B---3--:R-:W-:Y:S01]  /*1a290*/  FFMA.FTZ R86, R0, R101, R86 ;  /* 0x0000006500567223 */ /* 0x008fe20000010056 */
[----:B------:R-:W-:-:S06]  /*1a2a0*/  FSEL R14, R14, -INF , !P1 ;  /* 0xff8000000e0e7808 */ /* 0x000fcc0004800000 */
[----:B------:R-:W-:Y:S01]  /*1a2b0*/  I2F R85, R84 ;  /* 0x0000005400557306 */ /* 0x000fe20000201400 */
[----:B----4-:R-:W-:-:S07]  /*1a2c0*/  FFMA.FTZ R193, R0, R115, R19 ;  /* 0x0000007300c17223 */ /* 0x010fce0000010013 */
[----:B------:R-:W3:Y:S01]  /*1a2d0*/  MUFU.TANH R37, R37 ;  /* 0x0000002500257308 */ /* 0x000ee20000002400 */
[----:B------:R-:W-:Y:S01]  /*1a2e0*/  IADD3 R120, R54, 0x39, RZ ;  /* 0x0000003936787810 */ /* 0x000fe20007ffe0ff */
[----:B------:R-:W-:-:S06]  /*1a2f0*/  FFMA.FTZ R15, R0, R59, R122 ;  /* 0x0000003b000f7223 */ /* 0x000fcc000001007a */
[----:B------:R-:W-:Y:S01]  /*1a300*/  I2F R113, R110 ;  /* 0x0000006e00717306 */ /* 0x000fe20000201400 */
[----:B------:R-:W-:Y:S01]  /*1a310*/  ISETP.GE.AND P2, PT, R70, R3, PT ;  /* 0x000000034600720c */ /* 0x000fe20003f46270 */
[----:B------:R-:W-:-:S06]  /*1a320*/  FFMA.FTZ R7, R0, R59, R124 ;  /* 0x0000003b00077223 */ /* 0x000fcc000001007c */
[----:B------:R-:W4:Y:S01]  /*1a330*/  MUFU.TANH R63, R63 ;  /* 0x0000003f003f7308 */ /* 0x000f220000002400 */
[----:B-1----:R-:W-:Y:S01]  /*1a340*/  FFMA.FTZ R41, R0, R101, R41 ;  /* 0x0000006500297223 */ /* 0x002fe20000010029 */
[----:B------:R-:W-:-:S06]  /*1a350*/  ISETP.GE.AND P1, PT, R112, R3, PT ;  /* 0x000000037000720c */ /* 0x000fcc0003f26270 */
[----:B------:R-:W1:Y:S01]  /*1a360*/  MUFU.TANH R36, R36 ;  /* 0x0000002400247308 */ /* 0x000e620000002400 */
[----:B------:R-:W-:-:S07]  /*1a370*/  FFMA.FTZ R18, R0, R103, R40 ;  /* 0x0000006700127223 */ /* 0x000fce0000010028 */
[----:B------:R-:W-:Y:S01]  /*1a380*/  MUFU.TANH R30, R30 ;  /* 0x0000001e001e7308 */ /* 0x000fe20000002400 */
[----:B------:R-:W-:-:S07]  /*1a390*/  FMUL.FTZ R45, R45, R8 ;  /* 0x000000082d2d7220 */ /* 0x000fce0000410000 */
[----:B------:R-:W1:Y:S01]  /*1a3a0*/  MUFU.TANH R31, R31 ;  /* 0x0000001f001f7308 */ /* 0x000e620000002400 */
[----:B------:R-:W-:-:S07]  /*1a3b0*/  FMUL.FTZ R46, R46, R8 ;  /* 0x000000082e2e7220 */ /* 0x000fce0000410000 */
[----:B------:R-:W1:Y:S01]  /*1a3c0*/  MUFU.TANH R38, R38 ;  /* 0x0000002600267308 */ /* 0x000e620000002400 */
[----:B------:R-:W-:Y:S01]  /*1a3d0*/  FMUL.FTZ R47, R47, R8 ;  /* 0x000000082f2f7220 */ /* 0x000fe20000410000 */
[C---:B------:R-:W-:Y:S02]  /*1a3e0*/  ISETP.GE.AND P6, PT, R58.reuse, R2, PT ;  /* 0x000000023a00720c */ /* 0x040fe40003fc6270 */
[----:B------:R-:W-:-:S04]  /*1a3f0*/  ISETP.GE.AND P4, PT, R58, R3, PT ;  /* 0x000000033a00720c */ /* 0x000fc80003f86270 */
[----:B------:R-:W-:Y:S01]  /*1a400*/  I2F R119, R72 ;  /* 0x0000004800777306 */ /* 0x000fe20000201400 */
[-C--:B------:R-:W-:Y:S02]  /*1a410*/  ISETP.GE.AND P5, PT, R70, R2.reuse, PT ;  /* 0x000000024600720c */ /* 0x080fe40003fa6270 */
[----:B------:R-:W-:-:S05]  /*1a420*/  ISETP.GE.AND P0, PT, R100, R2, PT ;  /* 0x000000026400720c */ /* 0x000fca0003f06270 */
[----:B------:R-:W1:Y:S01]  /*1a430*/  MUFU.TANH R22, R22 ;  /* 0x0000001600167308 */ /* 0x000e620000002400 */
[----:B------:R-:W-:Y:S01]  /*1a440*/  FSEL R16, R86, -INF , !P2 ;  /* 0xff80000056107808 */ /* 0x000fe20005000000 */
[----:B------:R-:W-:Y:S01]  /*1a450*/  FFMA.FTZ R6, R0, R107, R29 ;  /* 0x0000006b00067223 */ /* 0x000fe2000001001d */
[----:B------:R-:W-:-:S05]  /*1a460*/  FSEL R193, R193, -INF , !P1 ;  /* 0xff800000c1c17808 */ /* 0x000fca0004800000 */
[----:B------:R-:W-:Y:S01]  /*1a470*/  I2F R117, R114 ;  /* 0x0000007200757306 */ /* 0x000fe20000201400 */
[----:B--2---:R-:W-:Y:S01]  /*1a480*/  FFMA.FTZ R25, R0, R123, R25 ;  /* 0x0000007b00197223 */ /* 0x004fe20000010019 */
[----:B------:R-:W-:-:S06]  /*1a490*/  FSEL R15, R15, -INF , !P6 ;  /* 0xff8000000f0f7808 */ /* 0x000fcc0007000000 */
[----:B------:R-:W-:Y:S01]  /*1a4a0*/  I2F R73, R116 ;  /* 0x0000007400497306 */ /* 0x000fe20000201400 */
[----:B------:R-:W-:Y:S01]  /*1a4b0*/  FSEL R7, R7, -INF , !P4 ;  /* 0xff80000007077808 */ /* 0x000fe20006000000 */
[----:B------:R-:W-:-:S06]  /*1a4c0*/  FFMA.FTZ R5, R0, R105, R42 ;  /* 0x0000006900057223 */ /* 0x000fcc000001002a */
[----:B------:R-:W2:Y:S01]  /*1a4d0*/  MUFU.TANH R21, R21 ;  /* 0x0000001500157308 */ /* 0x000ea20000002400 */
[----:B------:R-:W-:Y:S01]  /*1a4e0*/  FSEL R20, R41, -INF , !P5 ;  /* 0xff80000029147808 */ /* 0x000fe20006800000 */
[----:B------:R-:W-:-:S06]  /*1a4f0*/  FFMA.FTZ R12, R0, R105, R61 ;  /* 0x00000069000c7223 */ /* 0x000fcc000001003d */
[----:B------:R-:W1:Y:S01]  /*1a500*/  MUFU.TANH R34, R34 ;  /* 0x0000002200227308 */ /* 0x000e620000002400 */
[----:B------:R-:W-:Y:S01]  /*1a510*/  ISETP.GE.AND P2, PT, R106, R2, PT ;  /* 0x000000026a00720c */ /* 0x000fe20003f46270 */
[----:B------:R-:W-:-:S06]  /*1a520*/  FFMA.FTZ R4, R0, R109, R43 ;  /* 0x0000006d00047223 */ /* 0x000fcc000001002b */
[----:B------:R-:W1:Y:S01]  /*1a530*/  MUFU.TANH R35, R35 ;  /* 0x0000002300237308 */ /* 0x000e620000002400 */
[----:B------:R-:W-:Y:S01]  /*1a540*/  FSEL R18, R18, -INF , !P0 ;  /* 0xff80000012127808 */ /* 0x000fe20004000000 */
[----:B------:R-:W-:-:S06]  /*1a550*/  FFMA.FTZ R13, R0, R109, R76 ;  /* 0x0000006d000d7223 */ /* 0x000fcc000001004c */
[----:B------:R-:W1:Y:S01]  /*1a560*/  MUFU.TANH R23, R23 ;  /* 0x0000001700177308 */ /* 0x000e620000002400 */
[----:B------:R-:W-:Y:S01]  /*1a570*/  FFMA.FTZ R33, R0, R107, R62 ;  /* 0x0000006b00217223 */ /* 0x000fe2000001003e */
[----:B------:R-:W-:-:S06]  /*1a580*/  ISETP.GE.AND P1, PT, R118, R2, PT ;  /* 0x000000027600720c */ /* 0x000fcc0003f26270 */
[----:B------:R-:W1:Y:S01]  /*1a590*/  MUFU.TANH R24, R24 ;  /* 0x0000001800187308 */ /* 0x000e620000002400 */
[CC--:B------:R-:W-:Y:S02]  /*1a5a0*/  ISETP.GE.AND P3, PT, R104.reuse, R2.reuse, PT ;  /* 0x000000026800720c */ /* 0x0c0fe40003f66270 */
[----:B------:R-:W-:Y:S02]  /*1a5b0*/  ISETP.GE.AND P6, PT, R104, R3, PT ;  /* 0x000000036800720c */ /* 0x000fe40003fc6270 */
[----:B------:R-:W-:-:S03]  /*1a5c0*/  ISETP.GE.AND P4, PT, R102, R2, PT ;  /* 0x000000026600720c */ /* 0x000fc60003f86270 */
[----:B------:R-:W-:Y:S01]  /*1a5d0*/  I2F R53, R54 ;  /* 0x0000003600357306 */ /* 0x000fe20000201400 */
[-C--:B------:R-:W-:Y:S02]  /*1a5e0*/  ISETP.GE.AND P5, PT, R102, R3.reuse, PT ;  /* 0x000000036600720c */ /* 0x080fe40003fa6270 */
[----:B------:R-:W-:-:S05]  /*1a5f0*/  ISETP.GE.AND P0, PT, R106, R3, PT ;  /* 0x000000036a00720c */ /* 0x000fca0003f06270 */
[----:B------:R-:W-:Y:S01]  /*1a600*/  I2F R121, R120 ;  /* 0x0000007800797306 */ /* 0x000fe20000201400 */
[----:B------:R-:W-:Y:S01]  /*1a610*/  FSEL R6, R6, -INF , !P2 ;  /* 0xff80000006067808 */ /* 0x000fe20005000000 */
[----:B---3--:R-:W-:Y:S01]  /*1a620*/  FFMA.FTZ R37, R0, R85, R37 ;  /* 0x0000005500257223 */ /* 0x008fe20000010025 */
[----:B------:R-:W-:-:S05]  /*1a630*/  FSEL R198, R25, -INF , !P1 ;  /* 0xff80000019c67808 */ /* 0x000fca0004800000 */
[----:B------:R-:W-:Y:S01]  /*1a640*/  MUFU.TANH R75, R75 ;  /* 0x0000004b004b7308 */ /* 0x000fe20000002400 */
[----:B------:R-:W-:Y:S01]  /*1a650*/  FSEL R5, R5, -INF , !P3 ;  /* 0xff80000005057808 */ /* 0x000fe20005800000 */
[----:B----4-:R-:W-:-:S06]  /*1a660*/  FFMA.FTZ R32, R0, R111, R63 ;  /* 0x0000006f00207223 */ /* 0x010fcc000001003f */
[----:B------:R-:W-:Y:S01]  /*1a670*/  MUFU.TANH R19, R45 ;  /* 0x0000002d00137308 */ /* 0x000fe20000002400 */
[----:B------:R-:W-:Y:S01]  /*1a680*/  FSEL R12, R12, -INF , !P6 ;  /* 0xff8000000c0c7808 */ /* 0x000fe20007000000 */
[----:B-1----:R-:W-:-:S06]  /*1a690*/  FFMA.FTZ R36, R0, R113, R36 ;  /* 0x0000007100247223 */ /* 0x002fcc0000010024 */
[----:B------:R-:W1:Y:S01]  /*1a6a0*/  MUFU.TANH R188, R46 ;  /* 0x0000002e00bc7308 */ /* 0x000e620000002400 */
[----:B------:R-:W-:Y:S01]  /*1a6b0*/  FSEL R4, R4, -INF , !P4 ;  /* 0xff80000004047808 */ /* 0x000fe20006000000 */
[----:B------:R-:W-:-:S06]  /*1a6c0*/  FFMA.FTZ R31, R0, R113, R31 ;  /* 0x00000071001f7223 */ /* 0x000fcc000001001f */
[----:B------:R-:W3:Y:S01]  /*1a6d0*/  MUFU.TANH R187, R47 ;  /* 0x0000002f00bb7308 */ /* 0x000ee20000002400 */
[----:B------:R-:W-:Y:S01]  /*1a6e0*/  FSEL R13, R13, -INF , !P5 ;  /* 0xff8000000d0d7808 */ /* 0x000fe20006800000 */
[----:B------:R-:W-:Y:S01]  /*1a6f0*/  FFMA.FTZ R30, R0, R85, R30 ;  /* 0x00000055001e7223 */ /* 0x000fe2000001001e */
[----:B------:R-:W-:Y:S01]  /*1a700*/  ISETP.GE.AND P2, PT, R84, R3, PT ;  /* 0x000000035400720c */ /* 0x000fe20003f46270 */
[----:B------:R-:W-:Y:S01]  /*1a710*/  FFMA.FTZ R38, R0, R115, R38 ;  /* 0x0000007300267223 */ /* 0x000fe20000010026 */
[----:B------:R-:W-:Y:S02]  /*1a720*/  FSEL R33, R33, -INF , !P0 ;  /* 0xff80000021217808 */ /* 0x000fe40004000000 */
[----:B------:R-:W-:Y:S02]  /*1a730*/  ISETP.GE.AND P1, PT, R166, 0x2, PT ;  /* 0x00000002a600780c */ /* 0x000fe40003f26270 */
[----:B------:R-:W-:Y:S02]  /*1a740*/  ISETP.GE.AND P3, PT, R108, R3, PT ;  /* 0x000000036c00720c */ /* 0x000fe40003f66270 */
[----:B------:R-:W-:-:S02]  /*1a750*/  ISETP.GE.AND P6, PT, R110, R2, PT ;  /* 0x000000026e00720c */ /* 0x000fc40003fc6270 */
[----:B------:R-:W-:Y:S02]  /*1a760*/  ISETP.GE.AND P4, PT, R110, R3, PT ;  /* 0x000000036e00720c */ /* 0x000fe40003f86270 */
[-C--:B------:R-:W-:Y:S02]  /*1a770*/  ISETP.GE.AND P5, PT, R84, R2.reuse, PT ;  /* 0x000000025400720c */ /* 0x080fe40003fa6270 */
[-C--:B------:R-:W-:Y:S01]  /*1a780*/  ISETP.GE.AND P0, PT, R112, R2.reuse, PT ;  /* 0x000000027000720c */ /* 0x080fe20003f06270 */
[C---:B------:R-:W-:Y:S01]  /*1a790*/  FFMA.FTZ R22, R0.reuse, R119, R22 ;  /* 0x0000007700167223 */ /* 0x040fe20000010016 */
[----:B------:R-:W-:Y:S01]  /*1a7a0*/  FSEL R194, R37, -INF , !P2 ;  /* 0xff80000025c27808 */ /* 0x000fe20005000000 */
[-C--:B--2---:R-:W-:Y:S01]  /*1a7b0*/  FFMA.FTZ R21, R0, R117.reuse, R21 ;  /* 0x0000007500157223 */ /* 0x084fe20000010015 */
[----:B------:R-:W-:Y:S01]  /*1a7c0*/  FSEL R32, R32, -INF , !P3 ;  /* 0xff80000020207808 */ /* 0x000fe20005800000 */
[----:B------:R-:W-:Y:S01]  /*1a7d0*/  FFMA.FTZ R34, R0, R117, R34 ;  /* 0x0000007500227223 */ /* 0x000fe20000010022 */
[----:B------:R-:W-:Y:S01]  /*1a7e0*/  FSEL R183, R36, -INF , !P6 ;  /* 0xff80000024b77808 */ /* 0x000fe20007000000 */
[CC--:B------:R-:W-:Y:S01]  /*1a7f0*/  FFMA.FTZ R35, R0.reuse, R73.reuse, R35 ;  /* 0x0000004900237223 */ /* 0x0c0fe20000010023 */
[----:B------:R-:W-:Y:S01]  /*1a800*/  FSEL R192, R31, -INF , !P4 ;  /* 0xff8000001fc07808 */ /* 0x000fe20006000000 */
[----:B------:R-:W-:Y:S01]  /*1a810*/  FFMA.FTZ R23, R0, R73, R23 ;  /* 0x0000004900177223 */ /* 0x000fe20000010017 */
[----:B------:R-:W-:Y:S01]  /*1a820*/  FSEL R184, R30, -INF , !P5 ;  /* 0xff8000001eb87808 */ /* 0x000fe20006800000 */
[----:B------:R-:W-:Y:S01]  /*1a830*/  FFMA.FTZ R24, R0, R119, R24 ;  /* 0x0000007700187223 */ /* 0x000fe20000010018 */
[----:B------:R-:W-:-:S02]  /*1a840*/  ISETP.GE.AND P2, PT, R72, R2, PT ;  /* 0x000000024800720c */ /* 0x000fc40003f46270 */
[----:B------:R-:W-:Y:S02]  /*1a850*/  FSEL R185, R38, -INF , !P0 ;  /* 0xff80000026b97808 */ /* 0x000fe40004000000 */
[CC--:B------:R-:W-:Y:S02]  /*1a860*/  ISETP.GE.AND P3, PT, R114.reuse, R2.reuse, PT ;  /* 0x000000027200720c */ /* 0x0c0fe40003f66270 */
[-C--:B------:R-:W-:Y:S02]  /*1a870*/  ISETP.GE.AND P6, PT, R114, R3.reuse, PT ;  /* 0x000000037200720c */ /* 0x080fe40003fc6270 */
[C---:B------:R-:W-:Y:S02]  /*1a880*/  ISETP.GE.AND P4, PT, R116.reuse, R2, PT ;  /* 0x000000027400720c */ /* 0x040fe40003f86270 */
[-C--:B------:R-:W-:Y:S02]  /*1a890*/  ISETP.GE.AND P5, PT, R116, R3.reuse, PT ;  /* 0x000000037400720c */ /* 0x080fe40003fa6270 */
[----:B------:R-:W-:Y:S01]  /*1a8a0*/  ISETP.GE.AND P0, PT, R72, R3, PT ;  /* 0x000000034800720c */ /* 0x000fe20003f06270 */
[----:B-1----:R-:W-:Y:S01]  /*1a8b0*/  FFMA.FTZ R188, R0, R123, R188 ;  /* 0x0000007b00bc7223 */ /* 0x002fe200000100bc */
[----:B------:R-:W-:Y:S01]  /*1a8c0*/  FSEL R200, R22, -INF , !P2 ;  /* 0xff80000016c87808 */ /* 0x000fe20005000000 */
[CC--:B------:R-:W-:Y:S01]  /*1a8d0*/  FFMA.FTZ R22, R0.reuse, R53.reuse, R74 ;  /* 0x0000003500167223 */ /* 0x0c0fe2000001004a */
[----:B------:R-:W-:Y:S01]  /*1a8e0*/  FSEL R186, R21, -INF , !P3 ;  /* 0xff80000015ba7808 */ /* 0x000fe20005800000 */
[----:B------:R-:W-:Y:S01]  /*1a8f0*/  FFMA.FTZ R8, R0, R53, R75 ;  /* 0x0000003500087223 */ /* 0x000fe2000001004b */
[----:B------:R-:W-:Y:S01]  /*1a900*/  FSEL R191, R34, -INF , !P6 ;  /* 0xff80000022bf7808 */ /* 0x000fe20007000000 */
[CC--:B------:R-:W-:Y:S01]  /*1a910*/  FFMA.FTZ R19, R0.reuse, R121.reuse, R19 ;  /* 0x0000007900137223 */ /* 0x0c0fe20000010013 */
[----:B------:R-:W-:Y:S01]  /*1a920*/  FSEL R201, R35, -INF , !P4 ;  /* 0xff80000023c97808 */ /* 0x000fe20006000000 */
[----:B---3--:R-:W-:Y:S01]  /*1a930*/  FFMA.FTZ R187, R0, R121, R187 ;  /* 0x0000007900bb7223 */ /* 0x008fe200000100bb */
[----:B------:R-:W-:-:S02]  /*1a940*/  FSEL R196, R23, -INF , !P5 ;  /* 0xff80000017c47808 */ /* 0x000fc40006800000 */
[----:B------:R-:W-:Y:S01]  /*1a950*/  FSEL R195, R24, -INF , !P0 ;  /* 0xff80000018c37808 */ /* 0x000fe20004000000 */
[----:B------:R-:W-:Y:S01]  /*1a960*/  BSSY B1, `(.L_x_3556) ;  /* 0x00000dc000017945 */ /* 0x000fe20003800000 */
[-C--:B------:R-:W-:Y:S02]  /*1a970*/  ISETP.GE.AND P3, PT, R118, R3.reuse, PT ;  /* 0x000000037600720c */ /* 0x080fe40003f66270 */
[CC--:B------:R-:W-:Y:S02]  /*1a980*/  ISETP.GE.AND P6, PT, R54.reuse, R2.reuse, PT ;  /* 0x000000023600720c */ /* 0x0c0fe40003fc6270 */
[-C--:B------:R-:W-:Y:S02]  /*1a990*/  ISETP.GE.AND P4, PT, R54, R3.reuse, PT ;  /* 0x000000033600720c */ /* 0x080fe40003f86270 */
[C---:B------:R-:W-:Y:S02]  /*1a9a0*/  ISETP.GE.AND P5, PT, R120.reuse, R2, PT ;  /* 0x000000027800720c */ /* 0x040fe40003fa6270 */
[----:B------:R-:W-:-:S02]  /*1a9b0*/  ISETP.GE.AND P2, PT, R120, R3, PT ;  /* 0x000000037800720c */ /* 0x000fc40003f46270 */
[----:B------:R-:W-:Y:S02]  /*1a9c0*/  ISETP.NE.U32.AND P0, PT, R248, RZ, PT ;  /* 0x000000fff800720c */ /* 0x000fe40003f05070 */
[----:B------:R-:W-:Y:S02]  /*1a9d0*/  IADD3 R223, R231, 0x800, RZ ;  /* 0x00000800e7df7810 */ /* 0x000fe40007ffe0ff */
[----:B------:R-:W-:Y:S02]  /*1a9e0*/  ISETP.NE.AND.EX P0, PT, R249, RZ, PT, P0 ;  /* 0x000000fff900720c */ /* 0x000fe40003f05300 */
        /* <DEDUP_REMOVED lines=13> */
[----:B------:R-:W-:Y:S02]  /*1aac0*/  IADD3 R208, R231, 0x7800, RZ ;  /* 0x00007800e7d07810 */ /* 0x000fe40007ffe0ff */
[----:B------:R-:W-:-:S02]  /*1aad0*/  FSEL R188, R188, -INF , !P3 ;  /* 0xff800000bcbc7808 */ /* 0x000fc40005800000 */
[----:B------:R-:W-:Y:S02]  /*1aae0*/  FSEL R22, R22, -INF , !P6 ;  /* 0xff80000016167808 */ /* 0x000fe40007000000 */
[----:B------:R-:W-:Y:S02]  /*1aaf0*/  FSEL R8, R8, -INF , !P4 ;  /* 0xff80000008087808 */ /* 0x000fe40006000000 */
[----:B------:R-:W-:Y:S02]  /*1ab00*/  FSEL R197, R19, -INF , !P5 ;  /* 0xff80000013c57808 */ /* 0x000fe40006800000 */
[----:B------:R-:W-:Y:S01]  /*1ab10*/  FSEL R187, R187, -INF , !P2 ;  /* 0xff800000bbbb7808 */ /* 0x000fe20005000000 */
        /* <DEDUP_REMOVED lines=32> */
[----:B------:R-:W-:Y:S02]  /*1ad20*/  ISETP.GE.AND P2, PT, R26, RZ, PT ;  /* 0x000000ff1a00720c */ /* 0x000fe40003f46270 */
[-C--:B------:R-:W-:Y:S02]  /*1ad30*/  ISETP.GE.U32.AND P6, PT, R30, R23.reuse, PT ;  /* 0x000000171e00720c */ /* 0x080fe40003fc6070 */
[----:B------:R-:W-:Y:S01]  /*1ad40*/  ISETP.GE.U32.AND P5, PT, R24, R23, PT ;  /* 0x000000171800720c */ /* 0x000fe20003fa6070 */
[----:B------:R-:W3:Y:S01]  /*1ad50*/  LD.E.64 R30, [R10.64+0x38] ;  /* 0x000038060a1e7980 */ /* 0x000ee2000c101b00 */
[----:B------:R-:W-:Y:S02]  /*1ad60*/  @!P3 IADD3 R25, R25, 0x1, RZ ;  /* 0x000000011919b810 */ /* 0x000fe40007ffe0ff */
[----:B------:R-:W-:-:S02]  /*1ad70*/  ISETP.NE.AND P3, PT, R28, RZ, PT ;  /* 0x000000ff1c00720c */ /* 0x000fc40003f65270 */
[----:B------:R-:W-:-:S05]  /*1ad80*/  LOP3.LUT R24, RZ, R28, RZ, 0x33, !PT ;  /* 0x0000001cff187212 */ /* 0x000fca00078e33ff */
[----:B------:R-:W-:Y:S02]  /*1ad90*/  @P6 IADD3 R27, R27, 0x1, RZ ;  /* 0x000000011b1b6810 */ /* 0x000fe40007ffe0ff */
[----:B------:R-:W-:Y:S02]  /*1ada0*/  @P5 IADD3 R25, R25, 0x1, RZ ;  /* 0x0000000119195810 */ /* 0x000fe40007ffe0ff */
[----:B------:R-:W-:-:S03]  /*1adb0*/  @!P4 IADD3 R27, -R27, RZ, RZ ;  /* 0x000000ff1b1bc210 */ /* 0x000fc60007ffe1ff */
[----:B------:R-:W-:Y:S01]  /*1adc0*/  @!P2 IMAD.MOV R25, RZ, RZ, -R25 ;  /* 0x000000ffff19a224 */ /* 0x000fe200078e0a19 */
[----:B------:R-:W-:-:S04]  /*1add0*/  SEL R19, R24, R27, !P3 ;  /* 0x0000001b18137207 */ /* 0x000fc80005800000 */
[----:B------:R-:W-:Y:S01]  /*1ade0*/  SEL R21, R24, R25, !P3 ;  /* 0x0000001918157207 */ /* 0x000fe20005800000 */
[----:B------:R-:W-:-:S04]  /*1adf0*/  IMAD.WIDE R24, R19, 0x4, R248 ;  /* 0x0000000413187825 */ /* 0x000fc800078e02f8 */
[----:B------:R-:W-:Y:S02]  /*1ae00*/  IMAD.WIDE R36, R21, 0x4, R248 ;  /* 0x0000000415247825 */ /* 0x000fe400078e02f8 */
[----:B------:R-:W4:Y:S04]  /*1ae10*/  LD.E R24, [R24.64] ;  /* 0x0000000618187980 */ /* 0x000f28000c101900 */
[----:B------:R-:W4:Y:S01]  /*1ae20*/  LD.E R9, [R36.64] ;  /* 0x0000000624097980 */ /* 0x000f22000c101900 */
[----:B------:R-:W-:-:S04]  /*1ae30*/  IMAD.IADD R19, R19, 0x1, -R21 ;  /* 0x0000000113137824 */ /* 0x000fc800078e0a15 */
[----:B------:R-:W-:-:S05]  /*1ae40*/  IMAD R28, R28, R19, -0x40 ;  /* 0xffffffc01c1c7424 */ /* 0x000fca00078e0213 */
[----:B------:R-:W-:Y:S01]  /*1ae50*/  SHF.R.S32.HI R26, RZ, 0x1f, R28 ;  /* 0x0000001fff1a7819 */ /* 0x000fe2000001141c */
[-C--:B---3--:R-:W-:Y:S02]  /*1ae60*/  IMAD R19, R31, R28.reuse, RZ ;  /* 0x0000001c1f137224 */ /* 0x088fe400078e02ff */
[----:B------:R-:W-:-:S04]  /*1ae70*/  IMAD.WIDE.U32 R28, R30, R28, RZ ;  /* 0x0000001c1e1c7225 */ /* 0x000fc800078e00ff */
[----:B------:R-:W-:-:S05]  /*1ae80*/  IMAD R26, R30, R26, R19 ;  /* 0x0000001a1e1a7224 */ /* 0x000fca00078e0213 */
[----:B------:R-:W-:Y:S01]  /*1ae90*/  IADD3 R29, R29, R26, RZ ;  /* 0x0000001a1d1d7210 */ /* 0x000fe20007ffe0ff */
[----:B----4-:R-:W-:-:S04]  /*1aea0*/  IMAD.IADD R9, R9, 0x1, -R24 ;  /* 0x0000000109097824 */ /* 0x010fc800078e0a18 */
[----:B--2---:R-:W-:Y:S01]  /*1aeb0*/  IMAD R19, R35, R9, RZ ;  /* 0x0000000923137224 */ /* 0x004fe200078e02ff */
[----:B------:R-:W-:Y:S01]  /*1aec0*/  SHF.R.S32.HI R21, RZ, 0x1f, R9 ;  /* 0x0000001fff157819 */ /* 0x000fe20000011409 */
[----:B------:R-:W-:-:S04]  /*1aed0*/  IMAD.WIDE.U32 R24, R9, R34, R28 ;  /* 0x0000002209187225 */ /* 0x000fc800078e001c */
[----:B------:R-:W-:-:S04]  /*1aee0*/  IMAD R19, R34, R21, R19 ;  /* 0x0000001522137224 */ /* 0x000fc800078e0213 */
[----:B------:R-:W-:Y:S01]  /*1aef0*/  IMAD.IADD R19, R25, 0x1, R19 ;  /* 0x0000000119137824 */ /* 0x000fe200078e0213 */
[----:B------:R-:W-:Y:S05]  /*1af00*/  BRA `(.L_x_3560) ;  /* 0x0000003000007947 */ /* 0x000fea0003800000 */
.L_x_3559:
[----:B------:R-:W2:Y:S02]  /*1af10*/  LD.E R24, [R10.64+0x38] ;  /* 0x000038060a187980 */ /* 0x000ea4000c101900 */
[----:B--2---:R-:W-:-:S04]  /*1af20*/  LEA R24, -R24, RZ, 0x6 ;  /* 0x000000ff18187211 */ /* 0x004fc800078e31ff */
[----:B------:R-:W-:Y:S02]  /*1af30*/  SHF.R.S32.HI R19, RZ, 0x1f, R24 ;  /* 0x0000001fff137819 */ /* 0x000fe40000011418 */
.L_x_3560:
[----:B------:R-:W-:Y:S05]  /*1af40*/  BSYNC B0 ;  /* 0x0000000000007941 */ /* 0x000fea0003800000 */
.L_x_3558:
        /* <DEDUP_REMOVED lines=125> */
.L_x_3557:
[----:B------:R-:W-:Y:S05]  /*1b720*/  BSYNC B1 ;  /* 0x0000000000017941 */ /* 0x000fea0003800000 */
.L_x_3556:
[----:B------:R-:W2:Y:S01]  /*1b730*/  LD.E R190, [R10.64+0xdc] ;  /* 0x0000dc060abe7980 */ /* 0x000ea2000c101900 */
[----:B------:R-:W-:-:S02]  /*1b740*/  FMNMX.FTZ R9, R22, R15, !PT ;  /* 0x0000000f16097209 */ /* 0x000fc40007810000 */
[----:B------:R-:W-:Y:S02]  /*1b750*/  SHF.L.U32 R228, R56, 0x1, RZ ;  /* 0x0000000138e47819 */ /* 0x000fe400000006ff */
[----:B------:R-:W-:Y:S02]  /*1b760*/  FMNMX.FTZ R9, R20, R9, !PT ;  /* 0x0000000914097209 */ /* 0x000fe40007810000 */
[----:B------:R-:W-:Y:S01]  /*1b770*/  LEA R226, R57, R228, 0x1 ;  /* 0x000000e439e27211 */ /* 0x000fe200078e08ff */
[----:B-1----:R-:W-:Y:S01]  /*1b780*/  LDSM.16.MT88.4 R40, [R228+0x12000] ;  /* 0x01200000e428783b */ /* 0x002fe20000004200 */
        /* <DEDUP_REMOVED lines=10> */
[----:B------:R-:W-:Y:S01]  /*1b830*/  LEA R225, R55, R228, 0x1 ;  /* 0x000000e437e17211 */ /* 0x000fe200078e08ff */
[----:B------:R-:W-:Y:S01]  /*1b840*/  LDSM.16.MT88.4 R72, [R228+0x14000] ;  /* 0x01400000e448783b */ /* 0x000fe20000004200 */
[----:B------:R-:W-:-:S02]  /*1b850*/  FMNMX.FTZ R26, R14, R19, !PT ;  /* 0x000000130e1a7209 */ /* 0x000fc40007810000 */
[----:B------:R-:W-:Y:S01]  /*1b860*/  LEA R224, R55, R226, 0x1 ;  /* 0x000000e237e07211 */ /* 0x000fe200078e08ff */
[----:B------:R-:W-:Y:S01]  /*1b870*/  LDSM.16.MT88.4 R140, [R225+0x10000] ;  /* 0x01000000e18c783b */ /* 0x000fe20000004200 */
[----:B------:R-:W-:Y:S02]  /*1b880*/  FMNMX.FTZ R19, R183, R26, !PT ;  /* 0x0000001ab7137209 */ /* 0x000fe40007810000 */
[----:B------:R-:W-:Y:S01]  /*1b890*/  FMNMX.FTZ R26, R12, R9, !PT ;  /* 0x000000090c1a7209 */ /* 0x000fe20007810000 */
[----:B------:R-:W-:Y:S01]  /*1b8a0*/  LDSM.16.MT88.4 R132, [R224+0x10000] ;  /* 0x01000000e084783b */ /* 0x000fe20000004200 */
[----:B------:R-:W-:Y:S02]  /*1b8b0*/  FMNMX.FTZ R24, R184, R19, !PT ;  /* 0x00000013b8187209 */ /* 0x000fe40007810000 */
[----:B------:R-:W-:Y:S01]  /*1b8c0*/  FMNMX.FTZ R26, R13, R26, !PT ;  /* 0x0000001a0d1a7209 */ /* 0x000fe20007810000 */
        /* <DEDUP_REMOVED lines=46> */
[----:B------:R-:W-:Y:S01]  /*1bbb0*/  LDSM.16.MT88.4 R20, [R225+0x10800] ;  /* 0x01080000e114783b */ /* 0x000fe20000004200 */
[----:B------:R-:W-:-:S02]  /*1bbc0*/  FFMA.FTZ R179, R7, R190, -R189 ;  /* 0x000000be07b37223 */ /* 0x000fc400000108bd */
[-CC-:B------:R-:W-:Y:S02]  /*1bbd0*/  FFMA.FTZ R182, R16, R190.reuse, -R189.reuse ;  /* 0x000000be10b67223 */ /* 0x180fe400000108bd */
[-C--:B------:R-:W-:Y:S01]  /*1bbe0*/  FFMA.FTZ R173, R17, R190.reuse, -R189 ;  /* 0x000000be11ad7223 */ /* 0x080fe200000108bd */
[----:B------:R-:W1:Y:S01]  /*1bbf0*/  MUFU.EX2 R176, R176 ;  /* 0x000000b000b07308 */ /* 0x000e620000000800 */
[-CC-:B------:R-:W-:Y:S01]  /*1bc00*/  FFMA.FTZ R174, R5, R190.reuse, -R199.reuse ;  /* 0x000000be05ae7223 */ /* 0x180fe200000108c7 */
[----:B------:R-:W-:Y:S01]  /*1bc10*/  LDSM.16.MT88.4 R16, [R224+0x10800] ;  /* 0x01080000e010783b */ /* 0x000fe20000004200 */
[-CC-:B------:R-:W-:Y:S02]  /*1bc20*/  FFMA.FTZ R169, R4, R190.reuse, -R199.reuse ;  /* 0x000000be04a97223 */ /* 0x180fe400000108c7 */
[-CC-:B------:R-:W-:Y:S02]  /*1bc30*/  FFMA.FTZ R168, R6, R190.reuse, -R199.reuse ;  /* 0x000000be06a87223 */ /* 0x180fe400000108c7 */
[----:B------:R-:W2:Y:S01]  /*1bc40*/  LDSM.16.MT88.4 R4, [R224+0x16000] ;  /* 0x01600000e004783b */ /* 0x000ea20000004200 */
[----:B------:R-:W-:Y:S01]  /*1bc50*/  MUFU.EX2 R175, R175 ;  /* 0x000000af00af7308 */ /* 0x000fe20000000800 */
[----:B------:R-:W-:-:S02]  /*1bc60*/  FFMA.FTZ R9, R14, R190, -R199 ;  /* 0x000000be0e097223 */ /* 0x000fc400000108c7 */
[-CC-:B------:R-:W-:Y:S02]  /*1bc70*/  FFMA.FTZ R172, R12, R190.reuse, -R189.reuse ;  /* 0x000000be0cac7223 */ /* 0x180fe400000108bd */
[-CC-:B------:R-:W-:Y:S02]  /*1bc80*/  FFMA.FTZ R167, R13, R190.reuse, -R189.reuse ;  /* 0x000000be0da77223 */ /* 0x180fe400000108bd */
[----:B------:R-:W3:Y:S01]  /*1bc90*/  LDSM.16.MT88.4 R12, [R228+0x12800] ;  /* 0x01280000e40c783b */ /* 0x000ee20000004200 */
[----:B------:R-:W4:Y:S01]  /*1bca0*/  MUFU.EX2 R170, R170 ;  /* 0x000000aa00aa7308 */ /* 0x000f220000000800 */
[----:B-1----:R-:W-:Y:S01]  /*1bcb0*/  F2FP.BF16.PACK_AB R128, R176, R177 ;  /* 0x000000b1b080723e */ /* 0x002fe200000010ff */
[-CC-:B------:R-:W-:Y:S02]  /*1bcc0*/  FFMA.FTZ R171, R33, R190.reuse, -R189.reuse ;  /* 0x000000be21ab7223 */ /* 0x180fe400000108bd */
[-C--:B------:R-:W-:Y:S02]  /*1bcd0*/  FFMA.FTZ R8, R32, R190.reuse, -R189 ;  /* 0x000000be20087223 */ /* 0x080fe400000108bd */
[----:B------:R-:W-:Y:S01]  /*1bce0*/  LDSM.16.MT88.4 R32, [R226+0x12800] ;  /* 0x01280000e220783b */ /* 0x000fe20000004200 */
[-CC-:B------:R-:W-:Y:S01]  /*1bcf0*/  FFMA.FTZ R183, R183, R190.reuse, -R199.reuse ;  /* 0x000000beb7b77223 */ /* 0x180fe200000108c7 */
[----:B------:R-:W-:Y:S01]  /*1bd00*/  MUFU.EX2 R178, R178 ;  /* 0x000000b200b27308 */ /* 0x000fe20000000800 */
[----:B------:R-:W-:-:S02]  /*1bd10*/  FFMA.FTZ R184, R184, R190, -R199 ;  /* 0x000000beb8b87223 */ /* 0x000fc400000108c7 */
[-CC-:B------:R-:W-:Y:S02]  /*1bd20*/  FFMA.FTZ R185, R185, R190.reuse, -R199.reuse ;  /* 0x000000beb9b97223 */ /* 0x180fe400000108c7 */
[-C--:B------:R-:W-:Y:S02]  /*1bd30*/  FFMA.FTZ R186, R186, R190.reuse, -R199 ;  /* 0x000000bebaba7223 */ /* 0x080fe400000108c7 */
[-CC-:B------:R-:W-:Y:S01]  /*1bd40*/  FFMA.FTZ R192, R192, R190.reuse, -R189.reuse ;  /* 0x000000bec0c07223 */ /* 0x180fe200000108bd */
[----:B------:R-:W1:Y:S01]  /*1bd50*/  MUFU.EX2 R179, R179 ;  /* 0x000000b300b37308 */ /* 0x000e620000000800 */
[----:B----4-:R-:W-:Y:S01]  /*1bd60*/  F2FP.BF16.PACK_AB R130, R170, R175 ;  /* 0x000000afaa82723e */ /* 0x010fe200000010ff */
[-CC-:B------:R-:W-:Y:S02]  /*1bd70*/  FFMA.FTZ R191, R191, R190.reuse, -R189.reuse ;  /* 0x000000bebfbf7223 */ /* 0x180fe400000108bd */
[-CC-:B------:R-:W-:Y:S02]  /*1bd80*/  FFMA.FTZ R196, R196, R190.reuse, -R189.reuse ;  /* 0x000000bec4c47223 */ /* 0x180fe400000108bd */
[----:B------:R-:W-:-:S02]  /*1bd90*/  FFMA.FTZ R195, R195, R190, -R189 ;  /* 0x000000bec3c37223 */ /* 0x000fc400000108bd */
[----:B------:R-:W-:Y:S01]  /*1bda0*/  MUFU.EX2 R182, R182 ;  /* 0x000000b600b67308 */ /* 0x000fe20000000800 */
[-CC-:B------:R-:W-:Y:S02]  /*1bdb0*/  FFMA.FTZ R188, R188, R190.reuse, -R189.reuse ;  /* 0x000000bebcbc7223 */ /* 0x180fe400000108bd */
[----:B------:R-:W-:Y:S02]  /*1bdc0*/  FFMA.FTZ R187, R187, R190, -R189 ;  /* 0x000000bebbbb7223 */ /* 0x000fe400000108bd */
[----:B------:R-:W-:-:S03]  /*1bdd0*/  FADD.FTZ R176, R177, R176 ;  /* 0x000000b0b1b07221 */ /* 0x000fc60000010000 */
[----:B------:R-:W4:Y:S01]  /*1bde0*/  MUFU.EX2 R173, R173 ;  /* 0x000000ad00ad7308 */ /* 0x000f220000000800 */
[----:B-1----:R-:W-:Y:S01]  /*1bdf0*/  F2FP.BF16.PACK_AB R129, R179, R178 ;  /* 0x000000b2b381723e */ /* 0x002fe200000010ff */
[----:B------:R-:W-:Y:S02]  /*1be00*/  FADD.FTZ R175, R175, R176 ;  /* 0x000000b0afaf7221 */ /* 0x000fe40000010000 */
[----:B------:R-:W-:Y:S02]  /*1be10*/  FADD.FTZ R179, R178, R179 ;  /* 0x000000b3b2b37221 */ /* 0x000fe40000010000 */
[----:B------:R-:W-:Y:S02]  /*1be20*/  FADD.FTZ R175, R170, R175 ;  /* 0x000000afaaaf7221 */ /* 0x000fe40000010000 */
[----:B------:R-:W-:Y:S01]  /*1be30*/  MUFU.EX2 R174, R174 ;  /* 0x000000ae00ae7308 */ /* 0x000fe20000000800 */
[----:B----4-:R-:W-:-:S07]  /*1be40*/  F2FP.BF16.PACK_AB R131, R173, R182 ;  /* 0x000000b6ad83723e */ /* 0x010fce00000010ff */
        /* <DEDUP_REMOVED lines=52> */
[----:B----4-:R-:W-:Y:S01]  /*1c190*/  F2FP.BF16.PACK_AB R5, R167, R172 ;  /* 0x000000aca705723e */ /* 0x010fe200000010ff */
[----:B------:R-:W-:-:S02]  /*1c1a0*/  FADD.FTZ R174, R174, R175 ;  /* 0x000000afaeae7221 */ /* 0x000fc40000010000 */
[----:B------:R-:W-:Y:S02]  /*1c1b0*/  FADD.FTZ R172, R172, R173 ;  /* 0x000000adacac7221 */ /* 0x000fe40000010000 */
        /* <DEDUP_REMOVED lines=41> */
[C---:B-----5:R-:W-:Y:S07]  /*1c450*/  HMMA.16816.F32.BF16 R52, R4.reuse, R28, R52 ;  /* 0x0000001c0434723c */ /* 0x060fee0000041834 */
[-CC-:B------:R-:W-:Y:S01]  /*1c460*/  FFMA.FTZ R28, R194, R190.reuse, -R189.reuse ;  /* 0x000000bec21c7223 */ /* 0x180fe200000108bd */
[----:B------:R-:W-:Y:S01]  /*1c470*/  HMMA.16816.F32.BF16 R44, R4, R32, R44 ;  /* 0x00000020042c723c */ /* 0x000fe2000004182c */
[----:B------:R-:W-:-:S02]  /*1c480*/  FFMA.FTZ R194, R193, R190, -R189 ;  /* 0x000000bec1c27223 */ /* 0x000fc400000108bd */
[----:B------:R5:W1:Y:S05]  /*1c490*/  MUFU.EX2 R193, R28 ;  /* 0x0000001c00c17308 */ /* 0x000a6a0000000800 */
[C---:B------:R-:W-:Y:S01]  /*1c4a0*/  HMMA.16816.F32.BF16 R48, R4.reuse, R34, R48 ;  /* 0x000000220430723c */ /* 0x040fe20000041830 */
[----:B------:R-:W-:Y:S02]  /*1c4b0*/  LDSM.16.MT88.4 R32, [R224+0x11000] ;  /* 0x01100000e020783b */ /* 0x000fe40000004200 */
[----:B------:R-:W1:Y:S05]  /*1c4c0*/  MUFU.EX2 R194, R194 ;  /* 0x000000c200c27308 */ /* 0x000e6a0000000800 */
[C---:B------:R-:W-:Y:S01]  /*1c4d0*/  HMMA.16816.F32.BF16 R56, R4.reuse, R30, R56 ;  /* 0x0000001e0438723c */ /* 0x040fe20000041838 */
[----:B-----5:R-:W-:Y:S07]  /*1c4e0*/  LDSM.16.MT88.4 R28, [R228+0x13000] ;  /* 0x01300000e41c783b */ /* 0x020fee0000004200 */
        /* <DEDUP_REMOVED lines=55> */
[----:B------:R-:W-:Y:S03]  /*1c860*/  MUFU.EX2 R32, R32 ;  /* 0x0000002000207308 */ /* 0x000fe60000000800 */
[C---:B------:R-:W-:Y:S01]  /*1c870*/  HMMA.16816.F32.BF16 R128, R4.reuse, R14, R128 ;  /* 0x0000000e0480723c */ /* 0x040fe20000041880 */
[----:B------:R-:W1:Y:S04]  /*1c880*/  LDSM.16.MT88.4 R12, [R228+0x13800] ;  /* 0x01380000e40c783b */ /* 0x000e680000004200 */
[----:B------:R-:W4:Y:S03]  /*1c890*/  MUFU.EX2 R33, R33 ;  /* 0x0000002100217308 */ /* 0x000f260000000800 */
[C---:B------:R-:W-:Y:S07]  /*1c8a0*/  HMMA.16816.F32.BF16 R132, R4.reuse, R34, R132 ;  /* 0x000000220484723c */ /* 0x040fee0000041884 */
[-CC-:B------:R-:W-:Y:S01]  /*1c8b0*/  FFMA.FTZ R34, R198, R190.reuse, -R199.reuse ;  /* 0x000000bec6227223 */ /* 0x180fe200000108c7 */
[----:B------:R-:W-:Y:S01]  /*1c8c0*/  HMMA.16816.F32.BF16 R36, R4, R28, R36 ;  /* 0x0000001c0424723c */ /* 0x000fe20000041824 */
[----:B------:R-:W-:-:S04]  /*1c8d0*/  FFMA.FTZ R35, R197, R190, -R199 ;  /* 0x000000bec5237223 */ /* 0x000fc800000108c7 */
[----:B------:R-:W-:Y:S03]  /*1c8e0*/  MUFU.EX2 R34, R34 ;  /* 0x0000002200227308 */ /* 0x000fe60000000800 */
[C---:B------:R-:W-:Y:S01]  /*1c8f0*/  HMMA.16816.F32.BF16 R40, R4.reuse, R30, R40 ;  /* 0x0000001e0428723c */ /* 0x040fe20000041828 */
[----:B------:R-:W5:Y:S04]  /*1c900*/  LDSM.16.MT88.4 R28, [R228+0x11800] ;  /* 0x01180000e41c783b */ /* 0x000f680000004200 */
[----:B------:R-:W1:Y:S03]  /*1c910*/  MUFU.EX2 R35, R35 ;  /* 0x0000002300237308 */ /* 0x000e660000000800 */
[C---:B------:R-:W-:Y:S08]  /*1c920*/  HMMA.16816.F32.BF16 R100, R4.reuse, R24, R100 ;  /* 0x000000180464723c */ /* 0x040ff00000041864 */
[C---:B------:R-:W-:Y:S01]  /*1c930*/  HMMA.16816.F32.BF16 R104, R4.reuse, R26, R104 ;  /* 0x0000001a0468723c */ /* 0x040fe20000041868 */
[----:B------:R-:W1:Y:S07]  /*1c940*/  LDSM.16.MT88.4 R24, [R226+0x11800] ;  /* 0x01180000e218783b */ /* 0x000e6e0000004200 */
[C---:B--2---:R-:W-:Y:S08]  /*1c950*/  HMMA.16816.F32.BF16 R108, R4.reuse, R20, R108 ;  /* 0x00000014046c723c */ /* 0x044ff0000004186c */
[C---:B------:R-:W-:Y:S01]  /*1c960*/  HMMA.16816.F32.BF16 R112, R4.reuse, R22, R112 ;  /* 0x000000160470723c */ /* 0x040fe20000041870 */
[----:B------:R-:W2:Y:S07]  /*1c970*/  LDSM.16.MT88.4 R20, [R225+0x11800] ;  /* 0x01180000e114783b */ /* 0x000eae0000004200 */
[C---:B---3--:R-:W-:Y:S08]  /*1c980*/  HMMA.16816.F32.BF16 R116, R4.reuse, R16, R116 ;  /* 0x000000100474723c */ /* 0x048ff00000041874 */
[----:B------:R-:W-:Y:S01]  /*1c990*/  HMMA.16816.F32.BF16 R120, R4, R18, R120 ;  /* 0x000000120478723c */ /* 0x000fe20000041878 */
[----:B------:R-:W3:Y:S06]  /*1c9a0*/  LDSM.16.MT88.4 R16, [R224+0x11800] ;  /* 0x01180000e010783b */ /* 0x000eec0000004200 */
[----:B----4-:R-:W-:Y:S01]  /*1c9b0*/  F2FP.BF16.PACK_AB R4, R33, R32 ;  /* 0x000000202104723e */ /* 0x010fe200000010ff */
[----:B------:R-:W-:Y:S01]  /*1c9c0*/  FADD.FTZ R32, R32, R185 ;  /* 0x000000b920207221 */ /* 0x000fe20000010000 */
[----:B------:R-:W-:Y:S01]  /*1c9d0*/  F2FP.BF16.PACK_AB R5, R195, R196 ;  /* 0x000000c4c305723e */ /* 0x000fe200000010ff */
[----:B------:R-:W-:Y:S01]  /*1c9e0*/  FADD.FTZ R196, R196, R191 ;  /* 0x000000bfc4c47221 */ /* 0x000fe20000010000 */
[----:B-1----:R-:W-:Y:S01]  /*1c9f0*/  F2FP.BF16.PACK_AB R6, R35, R34 ;  /* 0x000000222306723e */ /* 0x002fe200000010ff */
[----:B------:R-:W-:Y:S01]  /*1ca00*/  FADD.FTZ R33, R33, R32 ;  /* 0x0000002021217221 */ /* 0x000fe20000010000 */
[----:B------:R-:W-:Y:S01]  /*1ca10*/  F2FP.BF16.PACK_AB R7, R187, R188 ;  /* 0x000000bcbb07723e */ /* 0x000fe200000010ff */
[----:B------:R-:W-:-:S02]  /*1ca20*/  FADD.FTZ R195, R195, R196 ;  /* 0x000000c4c3c37221 */ /* 0x000fc40000010000 */
[----:B------:R-:W-:Y:S02]  /*1ca30*/  FADD.FTZ R34, R34, R33 ;  /* 0x0000002122227221 */ /* 0x000fe40000010000 */
[----:B------:R-:W-:Y:S02]  /*1ca40*/  FADD.FTZ R188, R188, R195 ;  /* 0x000000c3bcbc7221 */ /* 0x000fe40000010000 */
[----:B------:R-:W-:Y:S01]  /*1ca50*/  HMMA.16816.F32.BF16 R36, R4, R12, R36 ;  /* 0x0000000c0424723c */ /* 0x000fe20000041824 */
[----:B------:R-:W-:Y:S02]  /*1ca60*/  FADD.FTZ R204, R35, R34 ;  /* 0x0000002223cc7221 */ /* 0x000fe40000010000 */
[----:B------:R-:W-:-:S03]  /*1ca70*/  FADD.FTZ R252, R187, R188 ;  /* 0x000000bcbbfc7221 */ /* 0x000fc60000010000 */
[----:B------:R-:W-:Y:S02]  /*1ca80*/  STL [R1], R204 ;  /* 0x000000cc01007387 */ /* 0x000fe40000100800 */
[C---:B------:R-:W-:Y:S02]  /*1ca90*/  HMMA.16816.F32.BF16 R40, R4.reuse, R14, R40 ;  /* 0x0000000e0428723c */ /* 0x040fe40000041828 */
[----:B------:R-:W1:Y:S06]  /*1caa0*/  LDSM.16.MT88.4 R12, [R228+0x15800] ;  /* 0x01580000e40c783b */ /* 0x000e6c0000004200 */
[C---:B-----5:R-:W-:Y:S08]  /*1cab0*/  HMMA.16816.F32.BF16 R160, R4.reuse, R28, R160 ;  /* 0x0000001c04a0723c */ /* 0x060ff000000418a0 */
        /* <DEDUP_REMOVED lines=30> */
[C---:B------:R-:W-:Y:S08]  /*1cca0*/  HMMA.16816.F32.BF16 R88, R4.reuse, R30, R88 ;  /* 0x0000001e0458723c */ /* 0x040ff00000041858 */
[C---:B-----5:R-:W-:Y:S08]  /*1ccb0*/  HMMA.16816.F32.BF16 R92, R4.reuse, R24, R92 ;  /* 0x00000018045c723c */ /* 0x060ff0000004185c */
[C---:B------:R-:W-:Y:S08]  /*1ccc0*/  HMMA.16816.F32.BF16 R96, R4.reuse, R26, R96 ;  /* 0x0000001a0460723c */ /* 0x040ff00000041860 */
[C---:B--2---:R-:W-:Y:S08]  /*1ccd0*/  HMMA.16816.F32.BF16 R108, R4.reuse, R20, R108 ;  /* 0x00000014046c723c */ /* 0x044ff0000004186c */
[C---:B------:R-:W-:Y:S08]  /*1cce0*/  HMMA.16816.F32.BF16 R112, R4.reuse, R22, R112 ;  /* 0x000000160470723c */ /* 0x040ff00000041870 */
[C---:B---3--:R-:W-:Y:S08]  /*1ccf0*/  HMMA.16816.F32.BF16 R116, R4.reuse, R16, R116 ;  /* 0x000000100474723c */ /* 0x048ff00000041874 */
[C---:B------:R-:W-:Y:S08]  /*1cd00*/  HMMA.16816.F32.BF16 R120, R4.reuse, R18, R120 ;  /* 0x000000120478723c */ /* 0x040ff00000041878 */
[C---:B-1----:R-:W-:Y:S08]  /*1cd10*/  HMMA.16816.F32.BF16 R124, R4.reuse, R12, R124 ;  /* 0x0000000c047c723c */ /* 0x042ff0000004187c */
        /* <DEDUP_REMOVED lines=69> */
.L_x_3563:
[----:B------:R-:W-:Y:S02]  /*1d170*/  ULDC.64 UR4, c[0x0][0x118] ;  /* 0x0000460000047ab9 */ /* 0x000fe40000000a00 */
[----:B------:R-:W2:Y:S02]  /*1d180*/  LD.E R6, [R10.64+0x40] ;  /* 0x000040040a067980 */ /* 0x000ea4000c101900 */
[----:B--2---:R-:W-:-:S04]  /*1d190*/  LEA R6, -R6, RZ, 0x6 ;  /* 0x000000ff06067211 */ /* 0x004fc800078e31ff */
[----:B------:R-:W-:Y:S02]  /*1d1a0*/  SHF.R.S32.HI R4, RZ, 0x1f, R6 ;  /* 0x0000001fff047819 */ /* 0x000fe40000011406 */
.L_x_3564:
[----:B------:R-:W-:Y:S05]  /*1d1b0*/  BSYNC B0 ;  /* 0x0000000000007941 */ /* 0x000fea0003800000 */
.L_x_3562:
        /* <DEDUP_REMOVED lines=124> */
[----:B-----5:R-:W5:Y:S04]  /*1d980*/  LDSM.16.M88.4 R24, [R233+0x8000] ;  /* 0x00800000e918783b */ /* 0x020f680000000200 */
[----:B---3--:R-:W3:Y:S04]  /*1d990*/  LDSM.16.M88.4 R16, [R233+0x8800] ;  /* 0x00880000e910783b */ /* 0x008ee80000000200 */
[----:B--2---:R-:W2:Y:S04]  /*1d9a0*/  LDSM.16.M88.4 R4, [R233+0x9000] ;  /* 0x00900000e904783b */ /* 0x004ea80000000200 */
[----:B-1----:R-:W1:Y:S04]  /*1d9b0*/  LDSM.16.M88.4 R32, [R233+0x9800] ;  /* 0x00980000e920783b */ /* 0x002e680000000200 */
[----:B------:R-:W-:Y:S04]  /*1d9c0*/  LDSM.16.M88.4 R168, [R232] ;  /* 0x00000000e8a8783b */ /* 0x000fe80000000200 */
[----:B------:R-:W1:Y:S04]  /*1d9d0*/  LDSM.16.M88.4 R196, [R231] ;  /* 0x00000000e7c4783b */ /* 0x000e680000000200 */
[----:B------:R-:W1:Y:S04]  /*1d9e0*/  LDSM.16.M88.4 R192, [R223] ;  /* 0x00000000dfc0783b */ /* 0x000e680000000200 */
[----:B------:R-:W1:Y:S04]  /*1d9f0*/  LDSM.16.M88.4 R180, [R222] ;  /* 0x00000000deb4783b */ /* 0x000e680000000200 */
[----:B----4-:R-:W4:Y:S04]  /*1da00*/  LDSM.16.M88.4 R172, [R221] ;  /* 0x00000000ddac783b */ /* 0x010f280000000200 */
[----:B------:R-:W-:Y:S01]  /*1da10*/  LDSM.16.M88.4 R176, [R230] ;  /* 0x00000000e6b0783b */ /* 0x000fe20000000200 */
[C---:B-----5:R-:W-:Y:S03]  /*1da20*/  HMMA.16816.F32.BF16 R28, R184.reuse, R24, RZ ;  /* 0x00000018b81c723c */ /* 0x060fe600000418ff */
[----:B------:R-:W5:Y:S04]  /*1da30*/  LD.E R167, [R10.64+0x18c] ;  /* 0x00018c040aa77980 */ /* 0x000f68000c101900 */
[----:B------:R-:W0:Y:S01]  /*1da40*/  LDGDEPBAR ;  /* 0x00000000000079af */ /* 0x000e220000000000 */
[C---:B------:R-:W-:Y:S08]  /*1da50*/  HMMA.16816.F32.BF16 R24, R184.reuse, R26, RZ ;  /* 0x0000001ab818723c */ /* 0x040ff000000418ff */
[C---:B---3--:R-:W-:Y:S08]  /*1da60*/  HMMA.16816.F32.BF16 R20, R184.reuse, R16, RZ ;  /* 0x00000010b814723c */ /* 0x048ff000000418ff */
[C---:B--2---:R-:W-:Y:S08]  /*1da70*/  HMMA.16816.F32.BF16 R12, R184.reuse, R4, RZ ;  /* 0x00000004b80c723c */ /* 0x044ff000000418ff */
[C---:B------:R-:W-:Y:S08]  /*1da80*/  HMMA.16816.F32.BF16 R16, R184.reuse, R18, RZ ;  /* 0x00000012b810723c */ /* 0x040ff000000418ff */
[C---:B------:R-:W-:Y:S08]  /*1da90*/  HMMA.16816.F32.BF16 R4, R184.reuse, R6, RZ ;  /* 0x00000006b804723c */ /* 0x040ff000000418ff */
[C---:B-1----:R-:W-:Y:S08]  /*1daa0*/  HMMA.16816.F32.BF16 R188, R184.reuse, R32, RZ ;  /* 0x00000020b8bc723c */ /* 0x042ff000000418ff */
[----:B------:R-:W-:Y:S01]  /*1dab0*/  HMMA.16816.F32.BF16 R184, R184, R34, RZ ;  /* 0x00000022b8b8723c */ /* 0x000fe200000418ff */
[----:B------:R-:W1:Y:S07]  /*1dac0*/  LDSM.16.M88.4 R32, [R227+0x8000] ;  /* 0x00800000e320783b */ /* 0x000e6e0000000200 */
[C---:B------:R-:W-:Y:S08]  /*1dad0*/  HMMA.16816.F32.BF16 R28, R168.reuse, R196, R28 ;  /* 0x000000c4a81c723c */ /* 0x040ff0000004181c */
[C---:B------:R-:W-:Y:S01]  /*1dae0*/  HMMA.16816.F32.BF16 R24, R168.reuse, R198, R24 ;  /* 0x000000c6a818723c */ /* 0x040fe20000041818 */
[----:B------:R-:W2:Y:S07]  /*1daf0*/  LDSM.16.M88.4 R196, [R227+0x8800] ;  /* 0x00880000e3c4783b */ /* 0x000eae0000000200 */
[C---:B------:R-:W-:Y:S08]  /*1db00*/  HMMA.16816.F32.BF16 R20, R168.reuse, R192, R20 ;  /* 0x000000c0a814723c */ /* 0x040ff00000041814 */
[C---:B------:R-:W-:Y:S01]  /*1db10*/  HMMA.16816.F32.BF16 R16, R168.reuse, R194, R16 ;  /* 0x000000c2a810723c */ /* 0x040fe20000041810 */
[----:B------:R-:W3:Y:S07]  /*1db20*/  LDSM.16.M88.4 R192, [R227+0x9000] ;  /* 0x00900000e3c0783b */ /* 0x000eee0000000200 */
[C---:B------:R-:W-:Y:S08]  /*1db30*/  HMMA.16816.F32.BF16 R12, R168.reuse, R180, R12 ;  /* 0x000000b4a80c723c */ /* 0x040ff0000004180c */
[C---:B------:R-:W-:Y:S01]  /*1db40*/  HMMA.16816.F32.BF16 R4, R168.reuse, R182, R4 ;  /* 0x000000b6a804723c */ /* 0x040fe20000041804 */
[----:B------:R-:W3:Y:S07]  /*1db50*/  LDSM.16.M88.4 R180, [R227+0x9800] ;  /* 0x00980000e3b4783b */ /* 0x000eee0000000200 */
[C---:B----4-:R-:W-:Y:S08]  /*1db60*/  HMMA.16816.F32.BF16 R188, R168.reuse, R172, R188 ;  /* 0x000000aca8bc723c */ /* 0x050ff000000418bc */
[----:B------:R-:W-:Y:S01]  /*1db70*/  HMMA.16816.F32.BF16 R184, R168, R174, R184 ;  /* 0x000000aea8b8723c */ /* 0x000fe200000418b8 */
[----:B------:R-:W-:Y:S04]  /*1db80*/  LDSM.16.M88.4 R172, [R229] ;  /* 0x00000000e5ac783b */ /* 0x000fe80000000200 */
[----:B------:R-:W4:Y:S03]  /*1db90*/  LDSM.16.M88.4 R168, [R220] ;  /* 0x00000000dca8783b */ /* 0x000f260000000200 */
        /* <DEDUP_REMOVED lines=25> */
[----:B------:R-:W-:Y:S03]  /*1dd30*/  LDSM.16.M88.4 R172, [R219] ;  /* 0x00000000dbac783b */ /* 0x000fe60000000200 */
[C---:B----4-:R-:W-:Y:S08]  /*1dd40*/  HMMA.16816.F32.BF16 R28, R176.reuse, R168, R28 ;  /* 0x000000a8b01c723c */ /* 0x050ff0000004181c */
[C---:B------:R-:W-:Y:S01]  /*1dd50*/  HMMA.16816.F32.BF16 R24, R176.reuse, R170, R24 ;  /* 0x000000aab018723c */ /* 0x040fe20000041818 */
[----:B------:R-:W3:Y:S07]  /*1dd60*/  LDSM.16.M88.4 R168, [R218] ;  /* 0x00000000daa8783b */ /* 0x000eee0000000200 */
[C---:B-1----:R-:W-:Y:S08]  /*1dd70*/  HMMA.16816.F32.BF16 R20, R176.reuse, R32, R20 ;  /* 0x00000020b014723c */ /* 0x042ff00000041814 */
[C---:B------:R-:W-:Y:S01]  /*1dd80*/  HMMA.16816.F32.BF16 R16, R176.reuse, R34, R16 ;  /* 0x00000022b010723c */ /* 0x040fe20000041810 */
[----:B------:R-:W1:Y:S07]  /*1dd90*/  LDSM.16.M88.4 R32, [R217] ;  /* 0x00000000d920783b */ /* 0x000e6e0000000200 */
[C---:B------:R-:W-:Y:S08]  /*1dda0*/  HMMA.16816.F32.BF16 R12, R176.reuse, R196, R12 ;  /* 0x000000c4b00c723c */ /* 0x040ff0000004180c */
[C---:B------:R-:W-:Y:S01]  /*1ddb0*/  HMMA.16816.F32.BF16 R4, R176.reuse, R198, R4 ;  /* 0x000000c6b004723c */ /* 0x040fe20000041804 */
[----:B------:R-:W4:Y:S07]  /*1ddc0*/  LDSM.16.M88.4 R196, [R216] ;  /* 0x00000000d8c4783b */ /* 0x000f2e0000000200 */
[C---:B--2---:R-:W-:Y:S08]  /*1ddd0*/  HMMA.16816.F32.BF16 R188, R176.reuse, R180, R188 ;  /* 0x000000b4b0bc723c */ /* 0x044ff000000418bc */
[----:B------:R-:W-:Y:S01]  /*1dde0*/  HMMA.16816.F32.BF16 R184, R176, R182, R184 ;  /* 0x000000b6b0b8723c */ /* 0x000fe200000418b8 */
[----:B------:R-:W-:Y:S04]  /*1ddf0*/  LDSM.16.M88.4 R180, [R227+0xa000] ;  /* 0x00a00000e3b4783b */ /* 0x000fe80000000200 */
[----:B------:R-:W-:Y:S03]  /*1de00*/  LDSM.16.M88.4 R176, [R227+0xa800] ;  /* 0x00a80000e3b0783b */ /* 0x000fe60000000200 */
[C---:B---3--:R-:W-:Y:S08]  /*1de10*/  HMMA.16816.F32.BF16 R20, R192.reuse, R168, R20 ;  /* 0x000000a8c014723c */ /* 0x048ff00000041814 */
[C---:B------:R-:W-:Y:S01]  /*1de20*/  HMMA.16816.F32.BF16 R16, R192.reuse, R170, R16 ;  /* 0x000000aac010723c */ /* 0x040fe20000041810 */
[----:B------:R-:W2:Y:S07]  /*1de30*/  LDSM.16.M88.4 R168, [R230+0x2000] ;  /* 0x00200000e6a8783b */ /* 0x000eae0000000200 */
[C---:B-1----:R-:W-:Y:S08]  /*1de40*/  HMMA.16816.F32.BF16 R12, R192.reuse, R32, R12 ;  /* 0x00000020c00c723c */ /* 0x042ff0000004180c */
[C---:B------:R-:W-:Y:S01]  /*1de50*/  HMMA.16816.F32.BF16 R4, R192.reuse, R34, R4 ;  /* 0x00000022c004723c */ /* 0x040fe20000041804 */
[----:B------:R-:W1:Y:S07]  /*1de60*/  LDSM.16.M88.4 R32, [R227+0xb000] ;  /* 0x00b00000e320783b */ /* 0x000e6e0000000200 */
[C---:B------:R-:W-:Y:S08]  /*1de70*/  HMMA.16816.F32.BF16 R28, R192.reuse, R172, R28 ;  /* 0x000000acc01c723c */ /* 0x040ff0000004181c */
[C---:B------:R-:W-:Y:S01]  /*1de80*/  HMMA.16816.F32.BF16 R24, R192.reuse, R174, R24 ;  /* 0x000000aec018723c */ /* 0x040fe20000041818 */
[----:B------:R-:W3:Y:S07]  /*1de90*/  LDSM.16.M88.4 R172, [R227+0xb800] ;  /* 0x00b80000e3ac783b */ /* 0x000eee0000000200 */
[C---:B----4-:R-:W-:Y:S08]  /*1dea0*/  HMMA.16816.F32.BF16 R188, R192.reuse, R196, R188 ;  /* 0x000000c4c0bc723c */ /* 0x050ff000000418bc */
[----:B------:R-:W-:Y:S01]  /*1deb0*/  HMMA.16816.F32.BF16 R184, R192, R198, R184 ;  /* 0x000000c6c0b8723c */ /* 0x000fe200000418b8 */
[----:B------:R-:W-:Y:S04]  /*1dec0*/  LDSM.16.M88.4 R192, [R220+0x2000] ;  /* 0x00200000dcc0783b */ /* 0x000fe80000000200 */
[----:B------:R-:W-:Y:S03]  /*1ded0*/  LDSM.16.M88.4 R196, [R233+0xc000] ;  /* 0x00c00000e9c4783b */ /* 0x000fe60000000200 */
[C---:B--2---:R-:W-:Y:S08]  /*1dee0*/  HMMA.16816.F32.BF16 R28, R168.reuse, R180, R28 ;  /* 0x000000b4a81c723c */ /* 0x044ff0000004181c */
        /* <DEDUP_REMOVED lines=20> */
[----:B------:R-:W4:Y:S07]  /*1e030*/  LDSM.16.M88.4 R192, [R233+0xc800] ;  /* 0x00c80000e9c0783b */ /* 0x000f2e0000000200 */
[C---:B--2---:R-:W-:Y:S08]  /*1e040*/  HMMA.16816.F32.BF16 R188, R32.reuse, R168, R188 ;  /* 0x000000a820bc723c */ /* 0x044ff000000418bc */
[----:B------:R-:W-:Y:S01]  /*1e050*/  HMMA.16816.F32.BF16 R184, R32, R170, R184 ;  /* 0x000000aa20b8723c */ /* 0x000fe200000418b8 */
[----:B------:R-:W-:Y:S04]  /*1e060*/  LDSM.16.M88.4 R168, [R232+0x4000] ;  /* 0x00400000e8a8783b */ /* 0x000fe80000000200 */
[----:B------:R-:W2:Y:S03]  /*1e070*/  LDSM.16.M88.4 R32, [R215] ;  /* 0x00000000d720783b */ /* 0x000ea60000000200 */
[C---:B---3--:R-:W-:Y:S08]  /*1e080*/  HMMA.16816.F32.BF16 R28, R172.reuse, R196, R28 ;  /* 0x000000c4ac1c723c */ /* 0x048ff0000004181c */
[C---:B------:R-:W-:Y:S01]  /*1e090*/  HMMA.16816.F32.BF16 R24, R172.reuse, R198, R24 ;  /* 0x000000c6ac18723c */ /* 0x040fe20000041818 */
[----:B------:R-:W3:Y:S07]  /*1e0a0*/  LDSM.16.M88.4 R196, [R214] ;  /* 0x00000000d6c4783b */ /* 0x000eee0000000200 */
[C---:B-1----:R-:W-:Y:S08]  /*1e0b0*/  HMMA.16816.F32.BF16 R12, R172.reuse, R180, R12 ;  /* 0x000000b4ac0c723c */ /* 0x042ff0000004180c */
[C---:B------:R-:W-:Y:S01]  /*1e0c0*/  HMMA.16816.F32.BF16 R4, R172.reuse, R182, R4 ;  /* 0x000000b6ac04723c */ /* 0x040fe20000041804 */
[----:B------:R-:W1:Y:S07]  /*1e0d0*/  LDSM.16.M88.4 R180, [R213] ;  /* 0x00000000d5b4783b */ /* 0x000e6e0000000200 */
[C---:B----4-:R-:W-:Y:S08]  /*1e0e0*/  HMMA.16816.F32.BF16 R188, R172.reuse, R176, R188 ;  /* 0x000000b0acbc723c */ /* 0x050ff000000418bc */
[C---:B------:R-:W-:Y:S01]  /*1e0f0*/  HMMA.16816.F32.BF16 R184, R172.reuse, R178, R184 ;  /* 0x000000b2acb8723c */ /* 0x040fe200000418b8 */
[----:B------:R-:W4:Y:S07]  /*1e100*/  LDSM.16.M88.4 R176, [R212] ;  /* 0x00000000d4b0783b */ /* 0x000f2e0000000200 */
        /* <DEDUP_REMOVED lines=12> */
[----:B------:R-:W1:Y:S07]  /*1e1d0*/  LDSM.16.M88.4 R180, [R227+0xd800] ;  /* 0x00d80000e3b4783b */ /* 0x000e6e0000000200 */
[C---:B----4-:R-:W-:Y:S08]  /*1e1e0*/  HMMA.16816.F32.BF16 R188, R168.reuse, R176, R188 ;  /* 0x000000b0a8bc723c */ /* 0x050ff000000418bc */
[----:B------:R-:W-:Y:S01]  /*1e1f0*/  HMMA.16816.F32.BF16 R184, R168, R178, R184 ;  /* 0x000000b2a8b8723c */ /* 0x000fe200000418b8 */
[----:B------:R-:W-:Y:S04]  /*1e200*/  LDSM.16.M88.4 R176, [R229+0x4000] ;  /* 0x00400000e5b0783b */ /* 0x000fe80000000200 */
[----:B------:R-:W4:Y:S03]  /*1e210*/  LDSM.16.M88.4 R168, [R220+0x4000] ;  /* 0x00400000dca8783b */ /* 0x000f260000000200 */
        /* <DEDUP_REMOVED lines=16> */
[C---:B--2---:R-:W-:Y:S08]  /*1e320*/  HMMA.16816.F32.BF16 R20, R176.reuse, R32, R20 ;  /* 0x00000020b014723c */ /* 0x044ff00000041814 */
[C---:B------:R-:W-:Y:S01]  /*1e330*/  HMMA.16816.F32.BF16 R16, R176.reuse, R34, R16 ;  /* 0x00000022b010723c */ /* 0x040fe20000041810 */
[----:B------:R-:W2:Y:S07]  /*1e340*/  LDSM.16.M88.4 R32, [R233+0xf000] ;  /* 0x00f00000e920783b */ /* 0x000eae0000000200 */
[C---:B------:R-:W-:Y:S08]  /*1e350*/  HMMA.16816.F32.BF16 R12, R176.reuse, R192, R12 ;  /* 0x000000c0b00c723c */ /* 0x040ff0000004180c */
[C---:B------:R-:W-:Y:S01]  /*1e360*/  HMMA.16816.F32.BF16 R4, R176.reuse, R194, R4 ;  /* 0x000000c2b004723c */ /* 0x040fe20000041804 */
[----:B------:R-:W2:Y:S07]  /*1e370*/  LDSM.16.M88.4 R192, [R233+0xf800] ;  /* 0x00f80000e9c0783b */ /* 0x000eae0000000200 */
[C---:B-1----:R-:W-:Y:S08]  /*1e380*/  HMMA.16816.F32.BF16 R188, R176.reuse, R180, R188 ;  /* 0x000000b4b0bc723c */ /* 0x042ff000000418bc */
[----:B------:R-:W-:Y:S01]  /*1e390*/  HMMA.16816.F32.BF16 R184, R176, R182, R184 ;  /* 0x000000b6b0b8723c */ /* 0x000fe200000418b8 */
[----:B------:R-:W-:Y:S04]  /*1e3a0*/  LDSM.16.M88.4 R180, [R232+0x6000] ;  /* 0x00600000e8b4783b */ /* 0x000fe80000000200 */
[----:B------:R-:W-:Y:S03]  /*1e3b0*/  LDSM.16.M88.4 R176, [R211] ;  /* 0x00000000d3b0783b */ /* 0x000fe60000000200 */
[C---:B---3--:R-:W-:Y:S08]  /*1e3c0*/  HMMA.16816.F32.BF16 R28, R196.reuse, R172, R28 ;  /* 0x000000acc41c723c */ /* 0x048ff0000004181c */
[C---:B------:R-:W-:Y:S01]  /*1e3d0*/  HMMA.16816.F32.BF16 R24, R196.reuse, R174, R24 ;  /* 0x000000aec418723c */ /* 0x040fe20000041818 */
[----:B------:R-:W1:Y:S07]  /*1e3e0*/  LDSM.16.M88.4 R172, [R210] ;  /* 0x00000000d2ac783b */ /* 0x000e6e0000000200 */
[C---:B----4-:R-:W-:Y:S08]  /*1e3f0*/  HMMA.16816.F32.BF16 R20, R196.reuse, R168, R20 ;  /* 0x000000a8c414723c */ /* 0x050ff00000041814 */
[C---:B------:R-:W-:Y:S01]  /*1e400*/  HMMA.16816.F32.BF16 R16, R196.reuse, R170, R16 ;  /* 0x000000aac410723c */ /* 0x040fe20000041810 */
[----:B------:R-:W3:Y:S07]  /*1e410*/  LDSM.16.M88.4 R168, [R209] ;  /* 0x00000000d1a8783b */ /* 0x000eee0000000200 */
[C---:B--2---:R-:W-:Y:S08]  /*1e420*/  HMMA.16816.F32.BF16 R12, R196.reuse, R32, R12 ;  /* 0x00000020c40c723c */ /* 0x044ff0000004180c */
[C---:B------:R-:W-:Y:S01]  /*1e430*/  HMMA.16816.F32.BF16 R4, R196.reuse, R34, R4 ;  /* 0x00000022c404723c */ /* 0x040fe20000041804 */
[----:B------:R-:W2:Y:S07]  /*1e440*/  LDSM.16.M88.4 R32, [R208] ;  /* 0x00000000d020783b */ /* 0x000eae0000000200 */
[C---:B------:R-:W-:Y:S08]  /*1e450*/  HMMA.16816.F32.BF16 R188, R196.reuse, R192, R188 ;  /* 0x000000c0c4bc723c */ /* 0x040ff000000418bc */
[----:B------:R-:W-:Y:S01]  /*1e460*/  HMMA.16816.F32.BF16 R184, R196, R194, R184 ;  /* 0x000000c2c4b8723c */ /* 0x000fe200000418b8 */
[----:B------:R-:W-:Y:S07]  /*1e470*/  LDSM.16.M88.4 R192, [R227+0xe800] ;  /* 0x00e80000e3c0783b */ /* 0x000fee0000000200 */
[C---:B-1----:R-:W-:Y:S08]  /*1e480*/  HMMA.16816.F32.BF16 R20, R180.reuse, R172, R20 ;  /* 0x000000acb414723c */ /* 0x042ff00000041814 */
[C---:B------:R-:W-:Y:S01]  /*1e490*/  HMMA.16816.F32.BF16 R16, R180.reuse, R174, R16 ;  /* 0x000000aeb410723c */ /* 0x040fe20000041810 */
[----:B------:R-:W-:Y:S07]  /*1e4a0*/  LDSM.16.M88.4 R172, [R230+0x6000] ;  /* 0x00600000e6ac783b */ /* 0x000fee0000000200 */
[C---:B---3--:R-:W-:Y:S08]  /*1e4b0*/  HMMA.16816.F32.BF16 R12, R180.reuse, R168, R12 ;  /* 0x000000a8b40c723c */ /* 0x048ff0000004180c */
        /* <DEDUP_REMOVED lines=12> */
[C---:B---3--:R-:W-:Y:S08]  /*1e580*/  HMMA.16816.F32.BF16 R12, R172.reuse, R176, R12 ;  /* 0x000000b0ac0c723c */ /* 0x048ff0000004180c */
[C---:B------:R-:W-:Y:S01]  /*1e590*/  HMMA.16816.F32.BF16 R4, R172.reuse, R178, R4 ;  /* 0x000000b2ac04723c */ /* 0x040fe20000041804 */
[----:B------:R-:W3:Y:S07]  /*1e5a0*/  LDSM.16.M88.4 R176, [R220+0x6800] ;  /* 0x00680000dcb0783b */ /* 0x000eee0000000200 */
[C---:B--2---:R-:W-:Y:S08]  /*1e5b0*/  HMMA.16816.F32.BF16 R188, R172.reuse, R32, R188 ;  /* 0x00000020acbc723c */ /* 0x044ff000000418bc */
[C---:B------:R-:W-:Y:S01]  /*1e5c0*/  HMMA.16816.F32.BF16 R184, R172.reuse, R34, R184 ;  /* 0x00000022acb8723c */ /* 0x040fe200000418b8 */
[----:B------:R-:W2:Y:S07]  /*1e5d0*/  LDSM.16.M88.4 R32, [R220+0x7000] ;  /* 0x00700000dc20783b */ /* 0x000eae0000000200 */
[C---:B------:R-:W-:Y:S01]  /*1e5e0*/  HMMA.16816.F32.BF16 R20, R172.reuse, R192, R20 ;  /* 0x000000c0ac14723c */ /* 0x040fe20000041814 */
[----:B------:R-:W4:Y:S07]  /*1e5f0*/  S2R R192, SR_TID.X ;  /* 0x0000000000c07919 */ /* 0x000f2e0000002100 */
[----:B------:R-:W-:Y:S01]  /*1e600*/  HMMA.16816.F32.BF16 R16, R172, R194, R16 ;  /* 0x000000c2ac10723c */ /* 0x000fe20000041810 */
[----:B------:R-:W5:Y:S01]  /*1e610*/  LDSM.16.M88.4 R172, [R220+0x7800] ;  /* 0x00780000dcac783b */ /* 0x000f620000000200 */
[----:B------:R-:W-:-:S06]  /*1e620*/  DEPBAR.LE SB0, 0x0 ;  /* 0x000080000000791a */ /* 0x000fcc0000000000 */
[C---:B-1----:R-:W-:Y:S08]  /*1e630*/  HMMA.16816.F32.BF16 R28, R180.reuse, R168, R28 ;  /* 0x000000a8b41c723c */ /* 0x042ff0000004181c */
[----:B------:R-:W-:Y:S01]  /*1e640*/  HMMA.16816.F32.BF16 R24, R180, R170, R24 ;  /* 0x000000aab418723c */ /* 0x000fe20000041818 */
[----:B----4-:R-:W-:-:S07]  /*1e650*/  IMAD.SHL.U32 R169, R192, 0x2, RZ ;  /* 0x00000002c0a97824 */ /* 0x010fce00078e00ff */
[----:B---3--:R-:W-:Y:S01]  /*1e660*/  HMMA.16816.F32.BF16 R20, R180, R176, R20 ;  /* 0x000000b0b414723c */ /* 0x008fe20000041814 */
[----:B------:R-:W-:-:S07]  /*1e670*/  LOP3.LUT R169, R169, 0x6, RZ, 0xc0, !PT ;  /* 0x00000006a9a97812 */ /* 0x000fce00078ec0ff */
[----:B------:R-:W-:Y:S01]  /*1e680*/  HMMA.16816.F32.BF16 R16, R180, R178, R16 ;  /* 0x000000b2b410723c */ /* 0x000fe20000041810 */
[----:B------:R-:W-:-:S07]  /*1e690*/  IMAD R168, R250, 0x40, R169 ;  /* 0x00000040faa87824 */ /* 0x000fce00078e02a9 */
[----:B--2---:R-:W-:Y:S01]  /*1e6a0*/  HMMA.16816.F32.BF16 R12, R180, R32, R12 ;  /* 0x00000020b40c723c */ /* 0x004fe2000004180c */
[-C--:B-----5:R-:W-:Y:S01]  /*1e6b0*/  FMUL.FTZ R178, R31, R167.reuse ;  /* 0x000000a71fb27220 */ /* 0x0a0fe20000410000 */
[----:B------:R-:W-:Y:S01]  /*1e6c0*/  IADD3 R170, R168, 0x1, RZ ;  /* 0x00000001a8aa7810 */ /* 0x000fe20007ffe0ff */
[----:B------:R-:W-:-:S05]  /*1e6d0*/  FMUL.FTZ R31, R24, R167 ;  /* 0x000000a7181f7220 */ /* 0x000fca0000410000 */
[----:B------:R-:W-:Y:S01]  /*1e6e0*/  HMMA.16816.F32.BF16 R4, R180, R34, R4 ;  /* 0x00000022b404723c */ /* 0x000fe20000041804 */
[C---:B------:R-:W-:Y:S01]  /*1e6f0*/  IADD3 R176, R168.reuse, 0x8, RZ ;  /* 0x00000008a8b07810 */ /* 0x040fe20007ffe0ff */
[----:B------:R-:W-:Y:S01]  /*1e700*/  FMUL.FTZ R24, R25, R167 ;  /* 0x000000a719187220 */ /* 0x000fe20000410000 */
[----:B------:R-:W-:Y:S01]  /*1e710*/  I2F R171, R170 ;  /* 0x000000aa00ab7306 */ /* 0x000fe20000201400 */
[----:B------:R-:W-:-:S03]  /*1e720*/  IADD3 R32, R168, 0x9, RZ ;  /* 0x00000009a8207810 */ /* 0x000fc60007ffe0ff */
[-C--:B------:R-:W-:Y:S02]  /*1e730*/  FMUL.FTZ R34, R28, R167.reuse ;  /* 0x000000a71c227220 */ /* 0x080fe40000410000 */
[-C--:B------:R-:W-:Y:S02]  /*1e740*/  FMUL.FTZ R28, R29, R167.reuse ;  /* 0x000000a71d1c7220 */ /* 0x080fe40000410000 */
[----:B------:R-:W1:Y:S01]  /*1e750*/  MUFU.TANH R178, R178 ;  /* 0x000000b200b27308 */ /* 0x000e620000002400 */
[-C--:B------:R-:W-:Y:S02]  /*1e760*/  FMUL.FTZ R27, R27, R167.reuse ;  /* 0x000000a71b1b7220 */ /* 0x080fe40000410000 */
[-C--:B------:R-:W-:Y:S01]  /*1e770*/  FMUL.FTZ R29, R26, R167.reuse ;  /* 0x000000a71a1d7220 */ /* 0x080fe20000410000 */
[----:B------:R-:W-:Y:S01]  /*1e780*/  HMMA.16816.F32.BF16 R188, R180, R172, R188 ;  /* 0x000000acb4bc723c */ /* 0x000fe200000418bc */
[----:B------:R-:W-:-:S03]  /*1e790*/  FMUL.FTZ R26, R20, R167 ;  /* 0x000000a7141a7220 */ /* 0x000fc60000410000 */
[----:B------:R-:W-:Y:S01]  /*1e7a0*/  I2F R33, R176 ;  /* 0x000000b000217306 */ /* 0x000fe20000201400 */
[-C--:B------:R-:W-:Y:S02]  /*1e7b0*/  FMUL.FTZ R20, R21, R167.reuse ;  /* 0x000000a715147220 */ /* 0x080fe40000410000 */
[-C--:B------:R-:W-:Y:S01]  /*1e7c0*/  FMUL.FTZ R22, R22, R167.reuse ;  /* 0x000000a716167220 */ /* 0x080fe20000410000 */
[----:B------:R-:W-:Y:S04]  /*1e7d0*/  HMMA.16816.F32.BF16 R184, R180, R174, R184 ;  /* 0x000000aeb4b8723c */ /* 0x000fe800000418b8 */
[----:B------:R-:W-:Y:S01]  /*1e7e0*/  MUFU.TANH R31, R31 ;  /* 0x0000001f001f7308 */ /* 0x000fe20000002400 */
[C---:B------:R-:W-:Y:S02]  /*1e7f0*/  IADD3 R177, R168.reuse, 0x10, RZ ;  /* 0x00000010a8b17810 */ /* 0x040fe40007ffe0ff */
[----:B------:R-:W-:Y:S01]  /*1e800*/  IADD3 R172, R168, 0x11, RZ ;  /* 0x00000011a8ac7810 */ /* 0x000fe20007ffe0ff */
[----:B------:R-:W-:-:S04]  /*1e810*/  FMUL.FTZ R23, R23, R167 ;  /* 0x000000a717177220 */ /* 0x000fc80000410000 */
[----:B------:R-:W-:Y:S01]  /*1e820*/  I2F R179, R32 ;  /* 0x0000002000b37306 */ /* 0x000fe20000201400 */
[----:B------:R-:W-:-:S07]  /*1e830*/  FMUL.FTZ R21, R16, R167 ;  /* 0x000000a710157220 */ /* 0x000fce0000410000 */
[----:B------:R-:W-:Y:S01]  /*1e840*/  MUFU.TANH R28, R28 ;  /* 0x0000001c001c7308 */ /* 0x000fe20000002400 */
[----:B------:R-:W-:-:S07]  /*1e850*/  IADD3 R180, R168, 0x18, RZ ;  /* 0x00000018a8b47810 */ /* 0x000fce0007ffe0ff */
[----:B------:R-:W2:Y:S01]  /*1e860*/  MUFU.TANH R24, R24 ;  /* 0x0000001800187308 */ /* 0x000ea20000002400 */
[----:B------:R-:W-:-:S07]  /*1e870*/  FMUL.FTZ R18, R18, R167 ;  /* 0x000000a712127220 */ /* 0x000fce0000410000 */
[----:B------:R3:W-:Y:S01]  /*1e880*/  MUFU.TANH R183, R27 ;  /* 0x0000001b00b77308 */ /* 0x0007e20000002400 */
[-C--:B------:R-:W-:Y:S02]  /*1e890*/  FMUL.FTZ R12, R12, R167.reuse ;  /* 0x000000a70c0c7220 */ /* 0x080fe40000410000 */
[----:B------:R-:W-:-:S05]  /*1e8a0*/  FMUL.FTZ R182, R19, R167 ;  /* 0x000000a713b67220 */ /* 0x000fca0000410000 */
[----:B------:R-:W-:Y:S01]  /*1e8b0*/  MUFU.TANH R29, R29 ;  /* 0x0000001d001d7308 */ /* 0x000fe20000002400 */
[----:B------:R-:W-:Y:S01]  /*1e8c0*/  FMUL.FTZ R13, R13, R167 ;  /* 0x000000a70d0d7220 */ /* 0x000fe20000410000 */
[----:B------:R-:W-:-:S06]  /*1e8d0*/  IADD3 R174, R168, 0x19, RZ ;  /* 0x00000019a8ae7810 */ /* 0x000fcc0007ffe0ff */
[----:B------:R-:W-:Y:S01]  /*1e8e0*/  I2F R35, R177 ;  /* 0x000000b100237306 */ /* 0x000fe20000201400 */
[-C--:B---3--:R-:W-:Y:S02]  /*1e8f0*/  FMUL.FTZ R27, R15, R167.reuse ;  /* 0x000000a70f1b7220 */ /* 0x088fe40000410000 */
[----:B------:R-:W-:-:S05]  /*1e900*/  FMUL.FTZ R15, R5, R167 ;  /* 0x000000a7050f7220 */ /* 0x000fca0000410000 */
[----:B------:R-:W-:Y:S01]  /*1e910*/  I2F R173, R172 ;  /* 0x000000ac00ad7306 */ /* 0x000fe20000201400 */
[----:B-1----:R-:W-:Y:S01]  /*1e920*/  FFMA.FTZ R5, R0, R171, R178 ;  /* 0x000000ab00057223 */ /* 0x002fe200000100b2 */
[----:B------:R-:W-:-:S06]  /*1e930*/  ISETP.GE.AND P6, PT, R170, R3, PT ;  /* 0x00000003aa00720c */ /* 0x000fcc0003fc6270 */
[----:B------:R-:W-:Y:S01]  /*1e940*/  MUFU.TANH R20, R20 ;  /* 0x0000001400147308 */ /* 0x000fe20000002400 */
[----:B------:R-:W-:-:S07]  /*1e950*/  FMUL.FTZ R14, R14, R167 ;  /* 0x000000a70e0e7220 */ /* 0x000fce0000410000 */
[----:B------:R-:W1:Y:S01]  /*1e960*/  MUFU.TANH R22, R22 ;  /* 0x0000001600167308 */ /* 0x000e620000002400 */
[-C--:B------:R-:W-:Y:S01]  /*1e970*/  FMUL.FTZ R4, R4, R167.reuse ;  /* 0x000000a704047220 */ /* 0x080fe20000410000 */
[----:B------:R-:W-:Y:S01]  /*1e980*/  ISETP.GE.AND P5, PT, R176, R2, PT ;  /* 0x00000002b000720c */ /* 0x000fe20003fa6270 */
[----:B------:R-:W-:Y:S01]  /*1e990*/  FMUL.FTZ R16, R17, R167 ;  /* 0x000000a711107220 */ /* 0x000fe20000410000 */
[----:B------:R-:W-:-:S04]  /*1e9a0*/  IADD3 R194, R168, 0x20, RZ ;  /* 0x00000020a8c27810 */ /* 0x000fc80007ffe0ff */
[----:B------:R-:W3:Y:S01]  /*1e9b0*/  MUFU.TANH R26, R26 ;  /* 0x0000001a001a7308 */ /* 0x000ee20000002400 */
[----:B------:R-:W-:Y:S01]  /*1e9c0*/  FSEL R5, R5, -INF , !P6 ;  /* 0xff80000005057808 */ /* 0x000fe20007000000 */
[----:B--2---:R-:W-:-:S06]  /*1e9d0*/  FFMA.FTZ R24, R0, R179, R24 ;  /* 0x000000b300187223 */ /* 0x004fcc0000010018 */
[----:B------:R-:W2:Y:S01]  /*1e9e0*/  MUFU.TANH R23, R23 ;  /* 0x0000001700177308 */ /* 0x000ea20000002400 */
[----:B------:R-:W-:-:S07]  /*1e9f0*/  ISETP.GE.AND P4, PT, R170, R2, PT ;  /* 0x00000002aa00720c */ /* 0x000fce0003f86270 */
[----:B------:R-:W-:Y:S01]  /*1ea00*/  I2F R181, R180 ;  /* 0x000000b400b57306 */ /* 0x000fe20000201400 */
[----:B------:R-:W-:-:S07]  /*1ea10*/  ISETP.GE.AND P6, PT, R32, R2, PT ;  /* 0x000000022000720c */ /* 0x000fce0003fc6270 */
[----:B------:R-:W4:Y:S08]  /*1ea20*/  MUFU.TANH R21, R21 ;  /* 0x0000001500157308 */ /* 0x000f300000002400 */
[----:B------:R5:W-:Y:S01]  /*1ea30*/  MUFU.TANH R25, R12 ;  /* 0x0000000c00197308 */ /* 0x000be20000002400 */
[----:B------:R-:W-:-:S07]  /*1ea40*/  FMUL.FTZ R170, R7, R167 ;  /* 0x000000a707aa7220 */ /* 0x000fce0000410000 */
[----:B------:R-:W1:Y:S01]  /*1ea50*/  MUFU.TANH R18, R18 ;  /* 0x0000001200127308 */ /* 0x000e620000002400 */
[----:B-----5:R-:W-:-:S07]  /*1ea60*/  FFMA.FTZ R12, R0, R33, R31 ;  /* 0x00000021000c7223 */ /* 0x020fce000001001f */
[----:B------:R5:W-:Y:S01]  /*1ea70*/  MUFU.TANH R17, R13 ;  /* 0x0000000d00117308 */ /* 0x000be20000002400 */
[----:B------:R-:W-:Y:S02]  /*1ea80*/  FSEL R12, R12, -INF , !P5 ;  /* 0xff8000000c0c7808 */ /* 0x000fe40006800000 */
[----:B------:R-:W-:-:S05]  /*1ea90*/  ISETP.GE.AND P5, PT, R32, R3, PT ;  /* 0x000000032000720c */ /* 0x000fca0003fa6270 */
[----:B------:R-:W-:Y:S01]  /*1eaa0*/  I2F R175, R174 ;  /* 0x000000ae00af7306 */ /* 0x000fe20000201400 */
[----:B------:R-:W-:Y:S01]  /*1eab0*/  FSEL R7, R24, -INF , !P6 ;  /* 0xff80000018077808 */ /* 0x000fe20007000000 */
[----:B-1----:R-:W-:-:S06]  /*1eac0*/  FFMA.FTZ R22, R0, R35, R22 ;  /* 0x0000002300167223 */ /* 0x002fcc0000010016 */
[----:B------:R-:W1:Y:S01]  /*1ead0*/  MUFU.TANH R182, R182 ;  /* 0x000000b600b67308 */ /* 0x000e620000002400 */
[----:B-----5:R-:W-:Y:S02]  /*1eae0*/  FFMA.FTZ R13, R0, R171, R28 ;  /* 0x000000ab000d7223 */ /* 0x020fe4000001001c */
[----:B------:R-:W-:-:S05]  /*1eaf0*/  FMUL.FTZ R171, R6, R167 ;  /* 0x000000a706ab7220 */ /* 0x000fca0000410000 */
[----:B------:R5:W-:Y:S01]  /*1eb00*/  MUFU.TANH R195, R14 ;  /* 0x0000000e00c37308 */ /* 0x000be20000002400 */
[----:B------:R-:W-:Y:S01]  /*1eb10*/  FSEL R13, R13, -INF , !P4 ;  /* 0xff8000000d0d7808 */ /* 0x000fe20006000000 */
[----:B------:R-:W-:-:S06]  /*1eb20*/  FFMA.FTZ R6, R0, R33, R29 ;  /* 0x0000002100067223 */ /* 0x000fcc000001001d */
[----:B------:R1:W-:Y:S01]  /*1eb30*/  MUFU.TANH R19, R4 ;  /* 0x0000000400137308 */ /* 0x0003e20000002400 */
[----:B------:R-:W-:Y:S01]  /*1eb40*/  ISETP.GE.AND P4, PT, R176, R3, PT ;  /* 0x00000003b000720c */ /* 0x000fe20003f86270 */
[----:B------:R-:W-:Y:S01]  /*1eb50*/  FFMA.FTZ R24, R0, R173, R20 ;  /* 0x000000ad00187223 */ /* 0x000fe20000010014 */
[----:B-----5:R-:W-:-:S05]  /*1eb60*/  IADD3 R14, R168, 0x21, RZ ;  /* 0x00000021a80e7810 */ /* 0x020fca0007ffe0ff */
[----:B------:R-:W5:Y:S01]  /*1eb70*/  I2F R192, R194 ;  /* 0x000000c200c07306 */ /* 0x000f620000201400 */
[----:B------:R-:W-:Y:S01]  /*1eb80*/  ISETP.GE.AND P6, PT, R177, R3, PT ;  /* 0x00000003b100720c */ /* 0x000fe20003fc6270 */
[----:B-1----:R-:W-:-:S06]  /*1eb90*/  FFMA.FTZ R4, R0, R179, R183 ;  /* 0x000000b300047223 */ /* 0x002fcc00000100b7 */
[----:B------:R-:W1:Y:S01]  /*1eba0*/  I2F R28, R14 ;  /* 0x0000000e001c7306 */ /* 0x000e620000201400 */
[----:B------:R-:W-:Y:S02]  /*1ebb0*/  IADD3 R29, R168, 0x29, RZ ;  /* 0x00000029a81d7810 */ /* 0x000fe40007ffe0ff */
[----:B------:R-:W-:Y:S02]  /*1ebc0*/  FSEL R4, R4, -INF , !P5 ;  /* 0xff80000004047808 */ /* 0x000fe40006800000 */
[----:B------:R-:W-:-:S03]  /*1ebd0*/  ISETP.GE.AND P5, PT, R172, R2, PT ;  /* 0x00000002ac00720c */ /* 0x000fc60003fa6270 */
[----:B------:R-:W1:Y:S01]  /*1ebe0*/  MUFU.TANH R16, R16 ;  /* 0x0000001000107308 */ /* 0x000e620000002400 */
[----:B------:R-:W-:Y:S01]  /*1ebf0*/  FSEL R6, R6, -INF , !P4 ;  /* 0xff80000006067808 */ /* 0x000fe20006000000 */
[C---:B---3--:R-:W-:Y:S01]  /*1ec00*/  FFMA.FTZ R26, R0.reuse, R35, R26 ;  /* 0x00000023001a7223 */ /* 0x048fe2000001001a */
[----:B------:R-:W-:Y:S01]  /*1ec10*/  ISETP.GE.AND P4, PT, R177, R2, PT ;  /* 0x00000002b100720c */ /* 0x000fe20003f86270 */
[----:B--2---:R-:W-:-:S04]  /*1ec20*/  FFMA.FTZ R193, R0, R173, R23 ;  /* 0x000000ad00c17223 */ /* 0x004fc80000010017 */
[----:B------:R-:W-:Y:S01]  /*1ec30*/  MUFU.TANH R27, R27 ;  /* 0x0000001b001b7308 */ /* 0x000fe20000002400 */
[----:B------:R-:W-:Y:S01]  /*1ec40*/  FSEL R20, R22, -INF , !P6 ;  /* 0xff80000016147808 */ /* 0x000fe20007000000 */
[----:B----4-:R-:W-:Y:S01]  /*1ec50*/  FFMA.FTZ R21, R0, R181, R21 ;  /* 0x000000b500157223 */ /* 0x010fe20000010015 */
[----:B------:R-:W-:Y:S01]  /*1ec60*/  FSEL R23, R24, -INF , !P5 ;  /* 0xff80000018177808 */ /* 0x000fe20006800000 */
[----:B------:R-:W-:Y:S01]  /*1ec70*/  FMUL.FTZ R24, R189, R167 ;  /* 0x000000a7bd187220 */ /* 0x000fe20000410000 */
[----:B------:R-:W-:Y:S01]  /*1ec80*/  ISETP.GE.AND P6, PT, R180, R2, PT ;  /* 0x00000002b400720c */ /* 0x000fe20003fc6270 */
[----:B------:R-:W-:Y:S01]  /*1ec90*/  FFMA.FTZ R189, R0, R181, R18 ;  /* 0x000000b500bd7223 */ /* 0x000fe20000010012 */
[----:B------:R-:W-:Y:S01]  /*1eca0*/  IADD3 R31, R168, 0x28, RZ ;  /* 0x00000028a81f7810 */ /* 0x000fe20007ffe0ff */
[----:B------:R-:W-:Y:S01]  /*1ecb0*/  MUFU.TANH R15, R15 ;  /* 0x0000000f000f7308 */ /* 0x000fe20000002400 */
[----:B------:R-:W-:Y:S01]  /*1ecc0*/  ISETP.GE.AND P5, PT, R180, R3, PT ;  /* 0x00000003b400720c */ /* 0x000fe20003fa6270 */
[----:B------:R-:W-:Y:S01]  /*1ecd0*/  FFMA.FTZ R182, R0, R175, R182 ;  /* 0x000000af00b67223 */ /* 0x000fe200000100b6 */
[----:B------:R-:W-:-:S05]  /*1ece0*/  FSEL R178, R26, -INF , !P4 ;  /* 0xff8000001ab27808 */ /* 0x000fca0006000000 */
[----:B------:R-:W2:Y:S01]  /*1ecf0*/  I2F R33, R29 ;  /* 0x0000001d00217306 */ /* 0x000ea20000201400 */
[-C--:B------:R-:W-:Y:S02]  /*1ed00*/  ISETP.GE.AND P4, PT, R172, R3.reuse, PT ;  /* 0x00000003ac00720c */ /* 0x080fe40003f86270 */
[----:B------:R-:W-:Y:S01]  /*1ed10*/  FSEL R22, R21, -INF , !P6 ;  /* 0xff80000015167808 */ /* 0x000fe20007000000 */
[----:B-----5:R-:W-:Y:S01]  /*1ed20*/  FFMA.FTZ R25, R0, R192, R25 ;  /* 0x000000c000197223 */ /* 0x020fe20000010019 */
[----:B------:R-:W-:Y:S02]  /*1ed30*/  ISETP.GE.AND P6, PT, R174, R3, PT ;  /* 0x00000003ae00720c */ /* 0x000fe40003fc6270 */
[----:B------:R-:W-:Y:S01]  /*1ed40*/  FSEL R189, R189, -INF , !P5 ;  /* 0xff800000bdbd7808 */ /* 0x000fe20006800000 */
[----:B------:R-:W3:Y:S01]  /*1ed50*/  I2F R32, R31 ;  /* 0x0000001f00207306 */ /* 0x000ee20000201400 */
[----:B------:R-:W-:Y:S01]  /*1ed60*/  ISETP.GE.AND P5, PT, R194, R2, PT ;  /* 0x00000002c200720c */ /* 0x000fe20003fa6270 */
[----:B------:R-:W-:Y:S01]  /*1ed70*/  FFMA.FTZ R195, R0, R192, R195 ;  /* 0x000000c000c37223 */ /* 0x000fe200000100c3 */
[----:B------:R-:W-:Y:S01]  /*1ed80*/  FSEL R193, R193, -INF , !P4 ;  /* 0xff800000c1c17808 */ /* 0x000fe20006000000 */
[-C--:B------:R-:W-:Y:S01]  /*1ed90*/  FMUL.FTZ R188, R188, R167.reuse ;  /* 0x000000a7bcbc7220 */ /* 0x080fe20000410000 */
[----:B------:R-:W-:Y:S01]  /*1eda0*/  ISETP.GE.AND P4, PT, R174, R2, PT ;  /* 0x00000002ae00720c */ /* 0x000fe20003f86270 */
[----:B-1----:R-:W-:Y:S01]  /*1edb0*/  FFMA.FTZ R17, R0, R28, R17 ;  /* 0x0000001c00117223 */ /* 0x002fe20000010011 */
[----:B------:R-:W-:Y:S01]  /*1edc0*/  FSEL R192, R182, -INF , !P6 ;  /* 0xff800000b6c07808 */ /* 0x000fe20007000000 */
[----:B------:R1:W-:Y:S01]  /*1edd0*/  MUFU.TANH R18, R24 ;  /* 0x0000001800127308 */ /* 0x0003e20000002400 */
[----:B------:R-:W-:Y:S01]  /*1ede0*/  FMUL.FTZ R174, R190, R167 ;  /* 0x000000a7beae7220 */ /* 0x000fe20000410000 */
[----:B------:R-:W-:Y:S01]  /*1edf0*/  ISETP.GE.AND P6, PT, R14, R2, PT ;  /* 0x000000020e00720c */ /* 0x000fe20003fc6270 */
[----:B------:R-:W-:Y:S01]  /*1ee00*/  FFMA.FTZ R21, R0, R175, R16 ;  /* 0x000000af00157223 */ /* 0x000fe20000010010 */
[----:B------:R-:W-:-:S02]  /*1ee10*/  FSEL R190, R25, -INF , !P5 ;  /* 0xff80000019be7808 */ /* 0x000fc40006800000 */
[----:B------:R-:W-:Y:S02]  /*1ee20*/  ISETP.GE.AND P5, PT, R14, R3, PT ;  /* 0x000000030e00720c */ /* 0x000fe40003fa6270 */
[----:B------:R-:W4:Y:S01]  /*1ee30*/  MUFU.TANH R170, R170 ;  /* 0x000000aa00aa7308 */ /* 0x000f220000002400 */
[----:B------:R-:W-:Y:S01]  /*1ee40*/  IADD3 R35, R168, 0x31, RZ ;  /* 0x00000031a8237810 */ /* 0x000fe20007ffe0ff */
[----:B--2---:R-:W-:Y:S01]  /*1ee50*/  FFMA.FTZ R15, R0, R33, R15 ;  /* 0x00000021000f7223 */ /* 0x004fe2000001000f */
[----:B------:R-:W-:Y:S01]  /*1ee60*/  IADD3 R176, R168, 0x30, RZ ;  /* 0x00000030a8b07810 */ /* 0x000fe20007ffe0ff */
[----:B-1----:R-:W-:-:S04]  /*1ee70*/  FFMA.FTZ R24, R0, R28, R27 ;  /* 0x0000001c00187223 */ /* 0x002fc8000001001b */
[----:B------:R1:W-:Y:S01]  /*1ee80*/  MUFU.TANH R180, R188 ;  /* 0x000000bc00b47308 */ /* 0x0003e20000002400 */
[----:B------:R-:W-:Y:S01]  /*1ee90*/  FSEL R21, R21, -INF , !P4 ;  /* 0xff80000015157808 */ /* 0x000fe20006000000 */
[----:B------:R-:W-:Y:S01]  /*1eea0*/  FMUL.FTZ R186, R186, R167 ;  /* 0x000000a7baba7220 */ /* 0x000fe20000410000 */
[----:B------:R-:W-:Y:S02]  /*1eeb0*/  IADD3 R172, R168, 0x38, RZ ;  /* 0x00000038a8ac7810 */ /* 0x000fe40007ffe0ff */
[----:B------:R-:W-:Y:S02]  /*1eec0*/  FSEL R24, R24, -INF , !P5 ;  /* 0xff80000018187808 */ /* 0x000fe40006800000 */
[----:B------:R-:W-:Y:S01]  /*1eed0*/  ISETP.GE.AND P4, PT, R194, R3, PT ;  /* 0x00000003c200720c */ /* 0x000fe20003f86270 */
[----:B------:R-:W2:Y:S01]  /*1eee0*/  MUFU.TANH R171, R171 ;  /* 0x000000ab00ab7308 */ /* 0x000ea20000002400 */
[----:B------:R-:W-:Y:S02]  /*1eef0*/  ISETP.GE.AND P5, PT, R29, R2, PT ;  /* 0x000000021d00720c */ /* 0x000fe40003fa6270 */
[----:B-1----:R-:W-:Y:S01]  /*1ef00*/  FSEL R188, R17, -INF , !P6 ;  /* 0xff80000011bc7808 */ /* 0x002fe20007000000 */
[----:B------:R-:W-:-:S04]  /*1ef10*/  FMUL.FTZ R17, R184, R167 ;  /* 0x000000a7b8117220 */ /* 0x000fc80000410000 */
[----:B------:R-:W1:Y:S01]  /*1ef20*/  I2F R173, R35 ;  /* 0x0000002300ad7306 */ /* 0x000e620000201400 */
[----:B------:R-:W-:Y:S01]  /*1ef30*/  FMUL.FTZ R14, R191, R167 ;  /* 0x000000a7bf0e7220 */ /* 0x000fe20000410000 */
[----:B------:R-:W-:Y:S01]  /*1ef40*/  FSEL R25, R195, -INF , !P4 ;  /* 0xff800000c3197808 */ /* 0x000fe20006000000 */
[----:B---3--:R-:W-:Y:S01]  /*1ef50*/  FFMA.FTZ R19, R0, R32, R19 ;  /* 0x0000002000137223 */ /* 0x008fe20000010013 */
[----:B------:R-:W-:Y:S02]  /*1ef60*/  FSEL R26, R15, -INF , !P5 ;  /* 0xff8000000f1a7808 */ /* 0x000fe40006800000 */
[----:B------:R-:W-:Y:S02]  /*1ef70*/  ISETP.GE.AND P4, PT, R31, R2, PT ;  /* 0x000000021f00720c */ /* 0x000fe40003f86270 */
[----:B------:R-:W3:Y:S02]  /*1ef80*/  I2F R177, R176 ;  /* 0x000000b000b17306 */ /* 0x000ee40000201400 */
[----:B------:R-:W-:-:S06]  /*1ef90*/  FSEL R27, R19, -INF , !P4 ;  /* 0xff800000131b7808 */ /* 0x000fcc0006000000 */
[----:B------:R-:W5:Y:S01]  /*1efa0*/  MUFU.TANH R174, R174 ;  /* 0x000000ae00ae7308 */ /* 0x000f620000002400 */
[----:B------:R-:W-:-:S07]  /*1efb0*/  FMUL.FTZ R19, R30, R167 ;  /* 0x000000a71e137220 */ /* 0x000fce0000410000 */
[----:B------:R-:W-:Y:S01]  /*1efc0*/  I2F R179, R172 ;  /* 0x000000ac00b37306 */ /* 0x000fe20000201400 */
[----:B----4-:R-:W-:-:S07]  /*1efd0*/  FFMA.FTZ R170, R0, R33, R170 ;  /* 0x0000002100aa7223 */ /* 0x010fce00000100aa */
[----:B------:R-:W4:Y:S01]  /*1efe0*/  MUFU.TANH R17, R17 ;  /* 0x0000001100117308 */ /* 0x000f220000002400 */
[----:B------:R-:W-:-:S07]  /*1eff0*/  ISETP.GE.AND P4, PT, R29, R3, PT ;  /* 0x000000031d00720c */ /* 0x000fce0003f86270 */
[----:B------:R-:W3:Y:S01]  /*1f000*/  MUFU.TANH R15, R186 ;  /* 0x000000ba000f7308 */ /* 0x000ee20000002400 */
[----:B------:R-:W-:Y:S01]  /*1f010*/  ISETP.GE.AND P6, PT, R31, R3, PT ;  /* 0x000000031f00720c */ /* 0x000fe20003fc6270 */
[----:B--2---:R-:W-:-:S06]  /*1f020*/  FFMA.FTZ R31, R0, R32, R171 ;  /* 0x00000020001f7223 */ /* 0x004fcc00000100ab */
[----:B------:R-:W2:Y:S01]  /*1f030*/  MUFU.TANH R14, R14 ;  /* 0x0000000e000e7308 */ /* 0x000ea20000002400 */
[----:B------:R-:W-:Y:S01]  /*1f040*/  FSEL R30, R170, -INF , !P4 ;  /* 0xff800000aa1e7808 */ /* 0x000fe20006000000 */
[----:B-1----:R-:W-:Y:S01]  /*1f050*/  FFMA.FTZ R29, R0, R173, R18 ;  /* 0x000000ad001d7223 */ /* 0x002fe20000010012 */
[----:B------:R-:W-:Y:S01]  /*1f060*/  IADD3 R16, R168, 0x39, RZ ;  /* 0x00000039a8107810 */ /* 0x000fe20007ffe0ff */
[-C--:B------:R-:W-:Y:S01]  /*1f070*/  FMUL.FTZ R185, R185, R167.reuse ;  /* 0x000000a7b9b97220 */ /* 0x080fe20000410000 */
[----:B------:R-:W-:Y:S01]  /*1f080*/  ISETP.GE.AND P4, PT, R35, R2, PT ;  /* 0x000000022300720c */ /* 0x000fe20003f86270 */
[----:B------:R-:W-:Y:S02]  /*1f090*/  FMUL.FTZ R187, R187, R167 ;  /* 0x000000a7bbbb7220 */ /* 0x000fe40000410000 */
[----:B------:R-:W-:Y:S01]  /*1f0a0*/  I2F R169, R168 ;  /* 0x000000a800a97306 */ /* 0x000fe20000201400 */
[CC--:B---3--:R-:W-:Y:S02]  /*1f0b0*/  FFMA.FTZ R28, R0.reuse, R177.reuse, R180 ;  /* 0x000000b1001c7223 */ /* 0x0c8fe400000100b4 */
[----:B-----5:R-:W-:-:S05]  /*1f0c0*/  FFMA.FTZ R174, R0, R177, R174 ;  /* 0x000000b100ae7223 */ /* 0x020fca00000100ae */
[----:B------:R-:W-:Y:S01]  /*1f0d0*/  MUFU.TANH R34, R34 ;  /* 0x0000002200227308 */ /* 0x000fe20000002400 */
[CC--:B----4-:R-:W-:Y:S01]  /*1f0e0*/  FFMA.FTZ R177, R0.reuse, R179.reuse, R17 ;  /* 0x000000b300b17223 */ /* 0x0d0fe20000010011 */
[----:B------:R-:W-:Y:S01]  /*1f0f0*/  FSEL R31, R31, -INF , !P6 ;  /* 0xff8000001f1f7808 */ /* 0x000fe20007000000 */
[----:B------:R-:W-:-:S05]  /*1f100*/  FFMA.FTZ R15, R0, R179, R15 ;  /* 0x000000b3000f7223 */ /* 0x000fca000001000f */
[----:B------:R-:W1:Y:S01]  /*1f110*/  MUFU.TANH R19, R19 ;  /* 0x0000001300137308 */ /* 0x000e620000002400 */
[----:B------:R-:W-:Y:S02]  /*1f120*/  FSEL R29, R29, -INF , !P4 ;  /* 0xff8000001d1d7808 */ /* 0x000fe40006000000 */
[----:B------:R-:W-:Y:S02]  /*1f130*/  ISETP.GE.AND P6, PT, R176, R2, PT ;  /* 0x00000002b000720c */ /* 0x000fe40003fc6270 */
[----:B------:R-:W-:-:S03]  /*1f140*/  ISETP.GE.AND P4, PT, R172, R3, PT ;  /* 0x00000003ac00720c */ /* 0x000fc60003f86270 */
[----:B------:R-:W-:Y:S01]  /*1f150*/  I2F R181, R16 ;  /* 0x0000001000b57306 */ /* 0x000fe20000201400 */
[----:B------:R-:W-:Y:S01]  /*1f160*/  ISETP.GE.AND P5, PT, R176, R3, PT ;  /* 0x00000003b000720c */ /* 0x000fe20003fa6270 */
[----:B--2---:R-:W-:Y:S01]  /*1f170*/  FFMA.FTZ R14, R0, R173, R14 ;  /* 0x000000ad000e7223 */ /* 0x004fe2000001000e */
[----:B------:R-:W-:-:S05]  /*1f180*/  FSEL R28, R28, -INF , !P6 ;  /* 0xff8000001c1c7808 */ /* 0x000fca0007000000 */
[----:B------:R-:W2:Y:S01]  /*1f190*/  MUFU.TANH R18, R185 ;  /* 0x000000b900127308 */ /* 0x000ea20000002400 */
[----:B------:R-:W-:-:S07]  /*1f1a0*/  FSEL R170, R15, -INF , !P4 ;  /* 0xff8000000faa7808 */ /* 0x000fce0006000000 */
[----:B------:R-:W3:Y:S01]  /*1f1b0*/  MUFU.TANH R17, R187 ;  /* 0x000000bb00117308 */ /* 0x000ee20000002400 */
[----:B------:R-:W-:Y:S02]  /*1f1c0*/  ISETP.GE.AND P6, PT, R35, R3, PT ;  /* 0x000000032300720c */ /* 0x000fe40003fc6270 */
[----:B------:R-:W-:Y:S02]  /*1f1d0*/  FSEL R176, R174, -INF , !P5 ;  /* 0xff800000aeb07808 */ /* 0x000fe40006800000 */
[----:B------:R-:W-:Y:S01]  /*1f1e0*/  ISETP.GE.AND P4, PT, R166, 0x3, PT ;  /* 0x00000003a600780c */ /* 0x000fe20003f86270 */
[----:B------:R-:W-:Y:S01]  /*1f1f0*/  BAR.SYNC.DEFER_BLOCKING 0x0 ;  /* 0x0000000000007b1d */ /* 0x000fe20000010000 */
[----:B------:R-:W-:Y:S01]  /*1f200*/  ISETP.GE.AND P5, PT, R172, R2, PT ;  /* 0x00000002ac00720c */ /* 0x000fe20003fa6270 */
[-C--:B-1----:R-:W-:Y:S01]  /*1f210*/  FFMA.FTZ R19, R0, R169.reuse, R19 ;  /* 0x000000a900137223 */ /* 0x082fe20000010013 */
[----:B------:R-:W-:Y:S01]  /*1f220*/  FSEL R175, R14, -INF , !P6 ;  /* 0xff8000000eaf7808 */ /* 0x000fe20007000000 */
[----:B------:R-:W-:Y:S01]  /*1f230*/  FFMA.FTZ R14, R0, R169, R34 ;  /* 0x000000a9000e7223 */ /* 0x000fe20000010022 */
[----:B------:R-:W-:-:S02]  /*1f240*/  FSEL R177, R177, -INF , !P5 ;  /* 0xff800000b1b17808 */ /* 0x000fc40006800000 */
[CC--:B------:R-:W-:Y:S02]  /*1f250*/  ISETP.GE.AND P6, PT, R168.reuse, R2.reuse, PT ;  /* 0x00000002a800720c */ /* 0x0c0fe40003fc6270 */
[----:B------:R-:W-:Y:S01]  /*1f260*/  ISETP.GE.AND P5, PT, R168, R3, PT ;  /* 0x00000003a800720c */ /* 0x000fe20003fa6270 */
[-C--:B--2---:R-:W-:Y:S01]  /*1f270*/  FFMA.FTZ R18, R0, R181.reuse, R18 ;  /* 0x000000b500127223 */ /* 0x084fe20000010012 */
[----:B------:R-:W-:Y:S01]  /*1f280*/  FSEL R14, R14, -INF , !P6 ;  /* 0xff8000000e0e7808 */ /* 0x000fe20007000000 */
[----:B---3--:R-:W-:Y:S01]  /*1f290*/  FFMA.FTZ R17, R0, R181, R17 ;  /* 0x000000b500117223 */ /* 0x008fe20000010011 */
[----:B------:R-:W-:Y:S01]  /*1f2a0*/  FSEL R15, R19, -INF , !P5 ;  /* 0xff800000130f7808 */ /* 0x000fe20006800000 */
[----:B------:R-:W-:Y:S01]  /*1f2b0*/  BSSY B1, `(.L_x_3565) ;  /* 0x00000ce000017945 */ /* 0x000fe20003800000 */
[C---:B------:R-:W-:Y:S02]  /*1f2c0*/  ISETP.GE.AND P6, PT, R16.reuse, R2, PT ;  /* 0x000000021000720c */ /* 0x040fe40003fc6270 */
[----:B------:R-:W-:Y:S01]  /*1f2d0*/  ISETP.GE.AND P5, PT, R16, R3, PT ;  /* 0x000000031000720c */ /* 0x000fe20003fa6270 */
[----:B------:R-:W-:Y:S01]  /*1f2e0*/  IMAD.MOV.U32 R180, RZ, RZ, R8 ;  /* 0x000000ffffb47224 */ /* 0x000fe200078e0008 */
[----:B------:R-:W-:Y:S01]  /*1f2f0*/  FSEL R179, R18, -INF , !P6 ;  /* 0xff80000012b37808 */ /* 0x000fe20007000000 */
        /* <DEDUP_REMOVED lines=17> */
[----:B------:R-:W-:Y:S01]  /*1f410*/  LOP3.LUT R17, R17, R34, RZ, 0x3c, !PT ;  /* 0x0000002211117212 */ /* 0x000fe200078e3cff */
        /* <DEDUP_REMOVED lines=10> */
[----:B------:R-:W-:Y:S01]  /*1f4c0*/  IMAD R33, R19, R8, R2 ;  /* 0x0000000813217224 */ /* 0x000fe200078e0202 */
[----:B------:R-:W-:-:S04]  /*1f4d0*/  LOP3.LUT R8, RZ, R34, RZ, 0x33, !PT ;  /* 0x00000022ff087212 */ /* 0x000fc800078e33ff */
        /* <DEDUP_REMOVED lines=8> */
[----:B------:R-:W-:-:S04]  /*1f560*/  ISETP.NE.AND P4, PT, R34, RZ, PT ;  /* 0x000000ff2200720c */ /* 0x000fc80003f85270 */
[----:B------:R-:W-:Y:S02]  /*1f570*/  @P0 IADD3 R18, R18, 0x1, RZ ;  /* 0x0000000112120810 */ /* 0x000fe40007ffe0ff */
[----:B------:R-:W-:Y:S02]  /*1f580*/  ISETP.GE.AND P0, PT, R17, RZ, PT ;  /* 0x000000ff1100720c */ /* 0x000fe40003f06270 */
[----:B------:R-:W2:Y:S01]  /*1f590*/  LD.E.64 R16, [R10.64+0x38] ;  /* 0x000038040a107980 */ /* 0x000ea2000c101b00 */
[----:B------:R-:W-:Y:S02]  /*1f5a0*/  @!P5 IMAD.MOV R18, RZ, RZ, -R18 ;  /* 0x000000ffff12d224 */ /* 0x000fe400078e0a12 */
[----:B------:R-:W-:-:S03]  /*1f5b0*/  @P6 IADD3 R19, R19, 0x1, RZ ;  /* 0x0000000113136810 */ /* 0x000fc60007ffe0ff */
[----:B------:R-:W-:-:S05]  /*1f5c0*/  SEL R9, R8, R18, !P4 ;  /* 0x0000001208097207 */ /* 0x000fca0006000000 */
[----:B------:R-:W-:Y:S01]  /*1f5d0*/  @!P0 IADD3 R19, -R19, RZ, RZ ;  /* 0x000000ff13138210 */ /* 0x000fe20007ffe1ff */
[----:B------:R-:W-:-:S03]  /*1f5e0*/  IMAD.WIDE R166, R9, 0x4, R248 ;  /* 0x0000000409a67825 */ /* 0x000fc600078e02f8 */
[----:B------:R-:W-:Y:S02]  /*1f5f0*/  SEL R8, R8, R19, !P4 ;  /* 0x0000001308087207 */ /* 0x000fe40006000000 */
[----:B------:R-:W3:Y:S03]  /*1f600*/  LD.E R3, [R166.64] ;  /* 0x00000004a6037980 */ /* 0x000ee6000c101900 */
[----:B------:R-:W-:Y:S01]  /*1f610*/  IMAD.WIDE R32, R8, 0x4, R248 ;  /* 0x0000000408207825 */ /* 0x000fe200078e02f8 */
[----:B------:R-:W4:Y:S04]  /*1f620*/  LD.E.64 R18, [R10.64+0x20] ;  /* 0x000020040a127980 */ /* 0x000f28000c101b00 */
[----:B------:R-:W3:Y:S01]  /*1f630*/  LD.E R2, [R32.64] ;  /* 0x0000000420027980 */ /* 0x000ee2000c101900 */
[----:B------:R-:W-:-:S04]  /*1f640*/  IMAD.IADD R9, R9, 0x1, -R8 ;  /* 0x0000000109097824 */ /* 0x000fc800078e0a08 */
[----:B------:R-:W-:-:S05]  /*1f650*/  IMAD R34, R34, R9, -0x40 ;  /* 0xffffffc022227424 */ /* 0x000fca00078e0209 */
[----:B------:R-:W-:Y:S01]  /*1f660*/  SHF.R.S32.HI R9, RZ, 0x1f, R34 ;  /* 0x0000001fff097819 */ /* 0x000fe20000011422 */
[-C--:B--2---:R-:W-:Y:S02]  /*1f670*/  IMAD R8, R17, R34.reuse, RZ ;  /* 0x0000002211087224 */ /* 0x084fe400078e02ff */
[----:B------:R-:W-:-:S04]  /*1f680*/  IMAD.WIDE.U32 R34, R16, R34, RZ ;  /* 0x0000002210227225 */ /* 0x000fc800078e00ff */
[----:B------:R-:W-:-:S05]  /*1f690*/  IMAD R8, R16, R9, R8 ;  /* 0x0000000910087224 */ /* 0x000fca00078e0208 */
[----:B------:R-:W-:Y:S01]  /*1f6a0*/  IADD3 R35, R35, R8, RZ ;  /* 0x0000000823237210 */ /* 0x000fe20007ffe0ff */
[----:B---3--:R-:W-:-:S04]  /*1f6b0*/  IMAD.IADD R3, R2, 0x1, -R3 ;  /* 0x0000000102037824 */ /* 0x008fc800078e0a03 */
[----:B----4-:R-:W-:Y:S01]  /*1f6c0*/  IMAD R9, R19, R3, RZ ;  /* 0x0000000313097224 */ /* 0x010fe200078e02ff */
[----:B------:R-:W-:Y:S01]  /*1f6d0*/  SHF.R.S32.HI R2, RZ, 0x1f, R3 ;  /* 0x0000001fff027819 */ /* 0x000fe20000011403 */
[----:B------:R-:W-:-:S04]  /*1f6e0*/  IMAD.WIDE.U32 R16, R3, R18, R34 ;  /* 0x0000001203107225 */ /* 0x000fc800078e0022 */
[----:B------:R-:W-:-:S04]  /*1f6f0*/  IMAD R9, R18, R2, R9 ;  /* 0x0000000212097224 */ /* 0x000fc800078e0209 */
[----:B------:R-:W-:Y:S01]  /*1f700*/  IMAD.IADD R9, R17, 0x1, R9 ;  /* 0x0000000111097824 */ /* 0x000fe200078e0209 */
[----:B------:R-:W-:Y:S05]  /*1f710*/  BRA `(.L_x_3569) ;  /* 0x0000004000007947 */ /* 0x000fea0003800000 */
.L_x_3568:
[----:B------:R-:W-:Y:S02]  /*1f720*/  ULDC.64 UR4, c[0x0][0x118] ;  /* 0x0000460000047ab9 */ /* 0x000fe40000000a00 */
[----:B------:R-:W2:Y:S02]  /*1f730*/  LD.E R16, [R10.64+0x38] ;  /* 0x000038040a107980 */ /* 0x000ea4000c101900 */
[----:B--2---:R-:W-:-:S04]  /*1f740*/  LEA R16, -R16, RZ, 0x6 ;  /* 0x000000ff10107211 */ /* 0x004fc800078e31ff */
[----:B------:R-:W-:Y:S02]  /*1f750*/  SHF.R.S32.HI R9, RZ, 0x1f, R16 ;  /* 0x0000001fff097819 */ /* 0x000fe40000011410 */
.L_x_3569:
[----:B------:R-:W-:Y:S05]  /*1f760*/  BSYNC B0 ;  /* 0x0000000000007941 */ /* 0x000fea0003800000 */
.L_x_3567:
        /* <DEDUP_REMOVED lines=36> */
[----:B------:R-:W-:-:S02]  /*1f9b0*/  @!P6 LEA R194, P0, R2, R240, 0x1 ;  /* 0x000000f002c2e211 */ /* 0x000fc400078008ff */
[CC--:B------:R-:W-:Y:S01]  /*1f9c0*/  @P3 LEA R200, P5, R2.reuse, R240.reuse, 0x1 ;  /* 0x000000f002c83211 */ /* 0x0c0fe200078a08ff */
[----:B------:R-:W-:Y:S01]  /*1f9d0*/  @!P6 IMAD.X R9, R9, 0x1, R238, P4 ;  /* 0x000000010909e824 */ /* 0x000fe200020e06ee */
[CCC-:B------:R-:W-:Y:S02]  /*1f9e0*/  @!P6 LEA.HI.X R195, R2.reuse, R239.reuse, R8.reuse, 0x1, P0 ;  /* 0x000000ef02c3e211 */ /* 0x1c0fe400000f0c08 */
[CC--:B------:R-:W-:Y:S02]  /*1f9f0*/  @P2 LEA R198, P4, R2.reuse, R240.reuse, 0x1 ;  /* 0x000000f002c62211 */ /* 0x0c0fe400078808ff */
[C---:B------:R-:W-:Y:S02]  /*1fa00*/  @P1 LEA R196, P0, R2.reuse, R240, 0x1 ;  /* 0x000000f002c41211 */ /* 0x040fe400078008ff */
[CCC-:B------:R-:W-:Y:S02]  /*1fa10*/  @P3 LEA.HI.X R201, R2.reuse, R239.reuse, R8.reuse, 0x1, P5 ;  /* 0x000000ef02c93211 */ /* 0x1c0fe400028f0c08 */
[----:B------:R-:W-:-:S02]  /*1fa20*/  @P2 LEA.HI.X R199, R2, R239, R8, 0x1, P4 ;  /* 0x000000ef02c72211 */ /* 0x000fc400020f0c08 */
[----:B------:R-:W-:Y:S01]  /*1fa30*/  @P1 LEA.HI.X R197, R2, R239, R8, 0x1, P0 ;  /* 0x000000ef02c51211 */ /* 0x000fe200000f0c08 */
[--C-:B------:R-:W-:Y:S01]  /*1fa40*/  @P3 IMAD.MOV.U32 R2, RZ, RZ, R186.reuse ;  /* 0x000000ffff023224 */ /* 0x100fe200078e00ba */
[----:B------:R-:W-:Y:S01]  /*1fa50*/  @!P6 LEA R202, P5, R16, R240, 0x1 ;  /* 0x000000f010cae211 */ /* 0x000fe200078a08ff */
[----:B------:R-:W-:-:S03]  /*1fa60*/  IMAD.MOV.U32 R240, RZ, RZ, R186 ;  /* 0x000000fffff07224 */ /* 0x000fc600078e00ba */
[----:B------:R-:W-:Y:S01]  /*1fa70*/  @!PT LDS RZ, [RZ] ;  /* 0x00000000fffff984 */ /* 0x000fe20000000800 */
[----:B------:R-:W-:Y:S01]  /*1fa80*/  @!PT LDS RZ, [RZ] ;  /* 0x00000000fffff984 */ /* 0x000fe20000000800 */
[----:B------:R-:W-:Y:S01]  /*1fa90*/  @!PT LDS RZ, [RZ] ;  /* 0x00000000fffff984 */ /* 0x000fe20000000800 */
[----:B------:R2:W-:Y:S01]  /*1faa0*/  @P3 LDGSTS.E.BYPASS.LTC128B.128 [R247+0xa000], [R2.64+0x80] ;  /* 0x0a00008002f73fae */ /* 0x0005e2000b901d44 */
[----:B------:R-:W-:Y:S01]  /*1fab0*/  @!P6 LEA.HI.X R203, R16, R239, R9, 0x1, P5 ;  /* 0x000000ef10cbe211 */ /* 0x000fe200028f0c09 */
[--C-:B------:R-:W-:Y:S02]  /*1fac0*/  IMAD.MOV.U32 R239, RZ, RZ, R187.reuse ;  /* 0x000000ffffef7224 */ /* 0x100fe400078e00bb */
        /* <DEDUP_REMOVED lines=76> */
.L_x_3566:
[----:B------:R-:W-:Y:S05]  /*1ff90*/  BSYNC B1 ;  /* 0x0000000000017941 */ /* 0x000fea0003800000 */
.L_x_3565:
[----:B------:R-:W-:Y:S01]  /*1ffa0*/  ULDC.64 UR4, c[0x0][0x118] ;  /* 0x0000460000047ab9 */ /* 0x000fe20000000a00 */
[----:B-1----:R-:W-:Y:S01]  /*1ffb0*/  FMNMX.FTZ R2, R165, R14, !PT ;  /* 0x0000000ea5027209 */ /* 0x002fe20007810000 */
[----:B------:R1:W2:Y:S03]  /*1ffc0*/  LD.E R174, [R10.64+0xdc] ;  /* 0x0000dc040aae7980 */ /* 0x0002a6000c101900 */
        /* <DEDUP_REMOVED lines=28> */
[----:B------:R-:W3:Y:S01]  /*20190*/  SHFL.BFLY PT, R3, R8, 0x2, 0x1f ;  /* 0x0c401f0008037f89 */ /* 0x000ee200000e0000 */
[----:B------:R-:W-:-:S04]  /*201a0*/  FMNMX.FTZ R2, R176, R9, !PT ;  /* 0x00000009b0027209 */ /* 0x000fc80007810000 */
[----:B------:R-:W-:-:S04]  /*201b0*/  FMNMX.FTZ R9, R175, R2, !PT ;  /* 0x00000002af097209 */ /* 0x000fc80007810000 */
[----:B------:R-:W-:-:S04]  /*201c0*/  FMNMX.FTZ R9, R170, R9, !PT ;  /* 0x00000009aa097209 */ /* 0x000fc80007810000 */
[----:B------:R-:W-:-:S05]  /*201d0*/  FMNMX.FTZ R9, R172, R9, !PT ;  /* 0x00000009ac097209 */ /* 0x000fca0007810000 */
[----:B------:R-:W4:Y:S01]  /*201e0*/  SHFL.BFLY PT, R2, R9, 0x2, 0x1f ;  /* 0x0c401f0009027f89 */ /* 0x000f2200000e0000 */
[----:B---3--:R-:W-:-:S05]  /*201f0*/  FMNMX.FTZ R3, R8, R3, !PT ;  /* 0x0000000308037209 */ /* 0x008fca0007810000 */
[----:B------:R-:W3:Y:S01]  /*20200*/  SHFL.BFLY PT, R168, R3, 0x1, 0x1f ;  /* 0x0c201f0003a87f89 */ /* 0x000ee200000e0000 */
[----:B----4-:R-:W-:-:S03]  /*20210*/  FMNMX.FTZ R2, R9, R2, !PT ;  /* 0x0000000209027209 */ /* 0x010fc60007810000 */
[----:B-1----:R-:W-:Y:S04]  /*20220*/  LDSM.16.MT88.4 R8, [R228+0x10000] ;  /* 0x01000000e408783b */ /* 0x002fe80000004200 */
[----:B------:R-:W1:Y:S01]  /*20230*/  SHFL.BFLY PT, R167, R2, 0x1, 0x1f ;  /* 0x0c201f0002a77f89 */ /* 0x000e6200000e0000 */
[----:B---3--:R-:W-:-:S04]  /*20240*/  FMNMX.FTZ R168, R3, R168, !PT ;  /* 0x000000a803a87209 */ /* 0x008fc80007810000 */
[----:B------:R-:W-:Y:S02]  /*20250*/  FSETP.NEU.FTZ.AND P1, PT, R168, -INF , PT ;  /* 0xff800000a800780b */ /* 0x000fe40003f3d000 */
[----:B-1----:R-:W-:-:S04]  /*20260*/  FMNMX.FTZ R167, R2, R167, !PT ;  /* 0x000000a702a77209 */ /* 0x002fc80007810000 */
[----:B------:R-:W-:Y:S01]  /*20270*/  FSETP.NEU.FTZ.AND P0, PT, R167, -INF , PT ;  /* 0xff800000a700780b */ /* 0x000fe20003f1d000 */
[C---:B--2---:R-:W-:Y:S02]  /*20280*/  FMUL.FTZ R183, R174.reuse, R168 ;  /* 0x000000a8aeb77220 */ /* 0x044fe40000410000 */
[----:B------:R-:W-:-:S03]  /*20290*/  FMUL.FTZ R173, R174, R167 ;  /* 0x000000a7aead7220 */ /* 0x000fc60000410000 */
[----:B------:R-:W-:Y:S02]  /*202a0*/  FSEL R183, R183, RZ, P1 ;  /* 0x000000ffb7b77208 */ /* 0x000fe40000800000 */
[----:B------:R-:W-:-:S03]  /*202b0*/  FSEL R173, R173, RZ, P0 ;  /* 0x000000ffadad7208 */ /* 0x000fc60000000000 */
[-C--:B------:R-:W-:Y:S01]  /*202c0*/  FFMA.FTZ R33, R7, R174.reuse, -R183 ;  /* 0x000000ae07217223 */ /* 0x080fe200000108b7 */
[----:B------:R-:W-:Y:S01]  /*202d0*/  FSEL R7, R167, RZ, P0 ;  /* 0x000000ffa7077208 */ /* 0x000fe20000000000 */
[-CC-:B------:R-:W-:Y:S01]  /*202e0*/  FFMA.FTZ R2, R6, R174.reuse, -R173.reuse ;  /* 0x000000ae06027223 */ /* 0x180fe200000108ad */
[----:B------:R-:W-:Y:S01]  /*202f0*/  FSEL R6, R168, RZ, P1 ;  /* 0x000000ffa8067208 */ /* 0x000fe20000800000 */
[-C--:B------:R-:W-:Y:S02]  /*20300*/  FFMA.FTZ R3, R5, R174.reuse, -R173 ;  /* 0x000000ae05037223 */ /* 0x080fe400000108ad */
[----:B------:R-:W-:Y:S01]  /*20310*/  FADD.FTZ R7, R164, -R7 ;  /* 0x80000007a4077221 */ /* 0x000fe20000010000 */
[----:B------:R-:W-:Y:S01]  /*20320*/  MUFU.EX2 R33, R33 ;  /* 0x0000002100217308 */ /* 0x000fe20000000800 */
[----:B------:R-:W-:Y:S02]  /*20330*/  FADD.FTZ R5, R165, -R6 ;  /* 0x80000006a5057221 */ /* 0x000fe40000010000 */
[----:B------:R-:W-:-:S02]  /*20340*/  FFMA.FTZ R166, R14, R174, -R183 ;  /* 0x000000ae0ea67223 */ /* 0x000fc400000108b7 */
[-CC-:B------:R-:W-:Y:S02]  /*20350*/  FFMA.FTZ R35, R13, R174.reuse, -R183.reuse ;  /* 0x000000ae0d237223 */ /* 0x180fe400000108b7 */
[-C--:B------:R-:W-:Y:S01]  /*20360*/  FFMA.FTZ R34, R12, R174.reuse, -R183 ;  /* 0x000000ae0c227223 */ /* 0x080fe200000108b7 */
[----:B------:R-:W-:Y:S01]  /*20370*/  MUFU.EX2 R3, R3 ;  /* 0x0000000300037308 */ /* 0x000fe20000000800 */
[-CC-:B------:R-:W-:Y:S02]  /*20380*/  FFMA.FTZ R32, R15, R174.reuse, -R173.reuse ;  /* 0x000000ae0f207223 */ /* 0x180fe400000108ad */
[-C--:B------:R-:W-:Y:S01]  /*20390*/  FFMA.FTZ R165, R4, R174.reuse, -R173 ;  /* 0x000000ae04a57223 */ /* 0x080fe200000108ad */
[----:B------:R-:W1:Y:S01]  /*203a0*/  LDSM.16.MT88.4 R12, [R225+0x10000] ;  /* 0x01000000e10c783b */ /* 0x000e620000004200 */
[C---:B------:R-:W-:Y:S02]  /*203b0*/  FMUL.FTZ R171, R174.reuse, R5 ;  /* 0x00000005aeab7220 */ /* 0x040fe40000410000 */
[----:B------:R-:W-:Y:S01]  /*203c0*/  FMUL.FTZ R169, R174, R7 ;  /* 0x00000007aea97220 */ /* 0x000fe20000410000 */
[----:B------:R-:W-:Y:S01]  /*203d0*/  MUFU.EX2 R166, R166 ;  /* 0x000000a600a67308 */ /* 0x000fe20000000800 */
[----:B------:R-:W-:-:S02]  /*203e0*/  FFMA.FTZ R164, R178, R174, -R183 ;  /* 0x000000aeb2a47223 */ /* 0x000fc400000108b7 */
[-CC-:B------:R-:W-:Y:S02]  /*203f0*/  FFMA.FTZ R185, R23, R174.reuse, -R183.reuse ;  /* 0x000000ae17b97223 */ /* 0x180fe400000108b7 */
[-CC-:B------:R-:W-:Y:S02]  /*20400*/  FFMA.FTZ R178, R22, R174.reuse, -R183.reuse ;  /* 0x000000ae16b27223 */ /* 0x180fe400000108b7 */
[-C--:B------:R-:W-:Y:S01]  /*20410*/  FFMA.FTZ R187, R21, R174.reuse, -R183 ;  /* 0x000000ae15bb7223 */ /* 0x080fe200000108b7 */
[----:B------:R-:W2:Y:S01]  /*20420*/  MUFU.EX2 R35, R35 ;  /* 0x0000002300237308 */ /* 0x000ea20000000800 */
[-CC-:B------:R-:W-:Y:S02]  /*20430*/  FFMA.FTZ R182, R20, R174.reuse, -R173.reuse ;  /* 0x000000ae14b67223 */ /* 0x180fe400000108ad */
[----:B------:R-:W-:Y:S01]  /*20440*/  LDSM.16.MT88.4 R20, [R228+0x10800] ;  /* 0x01080000e414783b */ /* 0x000fe20000004200 */
[-CC-:B------:R-:W-:Y:S02]  /*20450*/  FFMA.FTZ R184, R189, R174.reuse, -R173.reuse ;  /* 0x000000aebdb87223 */ /* 0x180fe400000108ad */
[----:B------:R-:W-:-:S02]  /*20460*/  FFMA.FTZ R191, R192, R174, -R173 ;  /* 0x000000aec0bf7223 */ /* 0x000fc400000108ad */
[----:B------:R-:W3:Y:S01]  /*20470*/  MUFU.EX2 R34, R34 ;  /* 0x0000002200227308 */ /* 0x000ee20000000800 */
[-C--:B------:R-:W-:Y:S02]  /*20480*/  FFMA.FTZ R193, R193, R174.reuse, -R173 ;  /* 0x000000aec1c17223 */ /* 0x080fe400000108ad */
[-CC-:B------:R-:W-:Y:S02]  /*20490*/  FFMA.FTZ R186, R190, R174.reuse, -R183.reuse ;  /* 0x000000aebeba7223 */ /* 0x180fe400000108b7 */
[-C--:B------:R-:W-:Y:S02]  /*204a0*/  FFMA.FTZ R195, R26, R174.reuse, -R183 ;  /* 0x000000ae1ac37223 */ /* 0x080fe400000108b7 */
[--C-:B------:R-:W-:Y:S01]  /*204b0*/  FFMA.FTZ R190, R25, R174, -R173.reuse ;  /* 0x000000ae19be7223 */ /* 0x100fe200000108ad */
[----:B------:R-:W4:Y:S01]  /*204c0*/  MUFU.EX2 R32, R32 ;  /* 0x0000002000207308 */ /* 0x000f220000000800 */
[----:B--2---:R-:W-:Y:S01]  /*204d0*/  F2FP.BF16.PACK_AB R4, R35, R166 ;  /* 0x000000a62304723e */ /* 0x004fe200000010ff */
[----:B------:R-:W-:-:S02]  /*204e0*/  FFMA.FTZ R197, R24, R174, -R173 ;  /* 0x000000ae18c57223 */ /* 0x000fc400000108ad */
[-CC-:B------:R-:W-:Y:S02]  /*204f0*/  FFMA.FTZ R192, R31, R174.reuse, -R173.reuse ;  /* 0x000000ae1fc07223 */ /* 0x180fe400000108ad */
[----:B------:R-:W-:Y:S02]  /*20500*/  FFMA.FTZ R199, R30, R174, -R173 ;  /* 0x000000ae1ec77223 */ /* 0x000fe400000108ad */
[----:B------:R-:W-:Y:S01]  /*20510*/  MUFU.EX2 R2, R2 ;  /* 0x0000000200027308 */ /* 0x000fe20000000800 */
[----:B---3--:R-:W-:Y:S01]  /*20520*/  F2FP.BF16.PACK_AB R6, R33, R34 ;  /* 0x000000222106723e */ /* 0x008fe200000010ff */
[-CC-:B------:R-:W-:Y:S02]  /*20530*/  FFMA.FTZ R194, R28, R174.reuse, -R183.reuse ;  /* 0x000000ae1cc27223 */ /* 0x180fe400000108b7 */
[-C--:B------:R-:W-:Y:S02]  /*20540*/  FFMA.FTZ R201, R29, R174.reuse, -R183 ;  /* 0x000000ae1dc97223 */ /* 0x080fe400000108b7 */
[----:B------:R-:W-:Y:S01]  /*20550*/  LDSM.16.MT88.4 R28, [R224+0x17000] ;  /* 0x01700000e01c783b */ /* 0x000fe20000004200 */
[--C-:B------:R-:W-:Y:S01]  /*20560*/  FFMA.FTZ R176, R176, R174, -R173.reuse ;  /* 0x000000aeb0b07223 */ /* 0x100fe200000108ad */
[----:B------:R-:W2:Y:S01]  /*20570*/  MUFU.EX2 R165, R165 ;  /* 0x000000a500a57308 */ /* 0x000ea20000000800 */
[----:B----4-:R-:W-:Y:S01]  /*20580*/  F2FP.BF16.PACK_AB R5, R3, R32 ;  /* 0x000000200305723e */ /* 0x010fe200000010ff */
[----:B------:R-:W-:-:S02]  /*20590*/  FFMA.FTZ R175, R175, R174, -R173 ;  /* 0x000000aeafaf7223 */ /* 0x000fc400000108ad */
[-C--:B------:R-:W-:Y:S02]  /*205a0*/  FFMA.FTZ R170, R170, R174.reuse, -R173 ;  /* 0x000000aeaaaa7223 */ /* 0x080fe400000108ad */
[-CC-:B------:R-:W-:Y:S02]  /*205b0*/  FFMA.FTZ R177, R177, R174.reuse, -R183.reuse ;  /* 0x000000aeb1b17223 */ /* 0x180fe400000108b7 */
[----:B------:R-:W3:Y:S01]  /*205c0*/  MUFU.EX2 R171, R171 ;  /* 0x000000ab00ab7308 */ /* 0x000ee20000000800 */
[-C--:B------:R-:W-:Y:S02]  /*205d0*/  FFMA.FTZ R196, R179, R174.reuse, -R183 ;  /* 0x000000aeb3c47223 */ /* 0x080fe400000108b7 */
[----:B------:R-:W-:-:S05]  /*205e0*/  FFMA.FTZ R173, R172, R174, -R173 ;  /* 0x000000aeacad7223 */ /* 0x000fca00000108ad */
[----:B------:R-:W4:Y:S01]  /*205f0*/  MUFU.EX2 R169, R169 ;  /* 0x000000a900a97308 */ /* 0x000f220000000800 */
[----:B--2---:R-:W-:Y:S01]  /*20600*/  F2FP.BF16.PACK_AB R7, R165, R2 ;  /* 0x00000002a507723e */ /* 0x004fe200000010ff */
[----:B---3--:R-:W-:-:S06]  /*20610*/  FMUL.FTZ R160, R160, R171 ;  /* 0x000000aba0a07220 */ /* 0x008fcc0000410000 */
        /* <DEDUP_REMOVED lines=17> */
[----:B------:R-:W3:Y:S01]  /*20730*/  LDSM.16.MT88.4 R8, [R224+0x10000] ;  /* 0x01000000e008783b */ /* 0x000ee20000004200 */
[----:B------:R-:W-:Y:S01]  /*20740*/  FMUL.FTZ R149, R149, R171 ;  /* 0x000000ab95957220 */ /* 0x000fe20000410000 */
[----:B------:R-:W-:Y:S01]  /*20750*/  MUFU.EX2 R187, R187 ;  /* 0x000000bb00bb7308 */ /* 0x000fe20000000800 */
        /* <DEDUP_REMOVED lines=10> */
[----:B------:R-:W-:Y:S01]  /*20800*/  FMUL.FTZ R141, R141, R171 ;  /* 0x000000ab8d8d7220 */ /* 0x000fe20000410000 */
[----:B------:R-:W4:Y:S01]  /*20810*/  LDSM.16.MT88.4 R16, [R228+0x12000] ;  /* 0x01200000e410783b */ /* 0x000f220000004200 */
[-C--:B------:R-:W-:Y:S01]  /*20820*/  FMUL.FTZ R142, R142, R169.reuse ;  /* 0x000000a98e8e7220 */ /* 0x080fe20000410000 */
[----:B------:R5:W2:Y:S01]  /*20830*/  MUFU.EX2 R189, R193 ;  /* 0x000000c100bd7308 */ /* 0x000aa20000000800 */
[----:B------:R-:W-:-:S02]  /*20840*/  FMUL.FTZ R143, R143, R169 ;  /* 0x000000a98f8f7220 */ /* 0x000fc40000410000 */
[-C--:B------:R-:W-:Y:S01]  /*20850*/  FMUL.FTZ R136, R136, R171.reuse ;  /* 0x000000ab88887220 */ /* 0x080fe20000410000 */
[C---:B-1----:R-:W-:Y:S01]  /*20860*/  HMMA.16816.F32.BF16 R144, R4.reuse, R12, R144 ;  /* 0x0000000c0490723c */ /* 0x042fe20000041890 */
[----:B------:R-:W-:Y:S02]  /*20870*/  FMUL.FTZ R137, R137, R171 ;  /* 0x000000ab89897220 */ /* 0x000fe40000410000 */
[-C--:B------:R-:W-:Y:S01]  /*20880*/  FMUL.FTZ R138, R138, R169.reuse ;  /* 0x000000a98a8a7220 */ /* 0x080fe20000410000 */
[----:B------:R-:W-:Y:S01]  /*20890*/  MUFU.EX2 R184, R184 ;  /* 0x000000b800b87308 */ /* 0x000fe20000000800 */
[----:B------:R-:W-:Y:S02]  /*208a0*/  FMUL.FTZ R139, R139, R169 ;  /* 0x000000a98b8b7220 */ /* 0x000fe40000410000 */
        /* <DEDUP_REMOVED lines=18> */
[----:B------:R-:W-:Y:S01]  /*209d0*/  MUFU.EX2 R195, R195 ;  /* 0x000000c300c37308 */ /* 0x000fe20000000800 */
[----:B------:R-:W-:Y:S02]  /*209e0*/  FMUL.FTZ R43, R43, R169 ;  /* 0x000000a92b2b7220 */ /* 0x000fe40000410000 */
[-C--:B------:R-:W-:Y:S02]  /*209f0*/  FMUL.FTZ R44, R44, R171.reuse ;  /* 0x000000ab2c2c7220 */ /* 0x080fe40000410000 */
[----:B------:R-:W-:Y:S01]  /*20a00*/  FMUL.FTZ R45, R45, R171 ;  /* 0x000000ab2d2d7220 */ /* 0x000fe20000410000 */
[----:B----4-:R-:W-:Y:S01]  /*20a10*/  HMMA.16816.F32.BF16 R36, R4, R16, R36 ;  /* 0x000000100424723c */ /* 0x010fe20000041824 */
[-C--:B------:R-:W-:Y:S01]  /*20a20*/  FMUL.FTZ R46, R46, R169.reuse ;  /* 0x000000a92e2e7220 */ /* 0x080fe20000410000 */
[----:B------:R-:W-:Y:S01]  /*20a30*/  MUFU.EX2 R190, R190 ;  /* 0x000000be00be7308 */ /* 0x000fe20000000800 */
[----:B------:R-:W-:-:S02]  /*20a40*/  FMUL.FTZ R47, R47, R169 ;  /* 0x000000a92f2f7220 */ /* 0x000fc40000410000 */
[-C--:B------:R-:W-:Y:S02]  /*20a50*/  FMUL.FTZ R48, R48, R171.reuse ;  /* 0x000000ab30307220 */ /* 0x080fe40000410000 */
[----:B------:R-:W-:Y:S01]  /*20a60*/  FMUL.FTZ R49, R49, R171 ;  /* 0x000000ab31317220 */ /* 0x000fe20000410000 */
[C---:B------:R-:W-:Y:S01]  /*20a70*/  HMMA.16816.F32.BF16 R40, R4.reuse, R18, R40 ;  /* 0x000000120428723c */ /* 0x040fe20000041828 */
[-C--:B------:R-:W-:Y:S01]  /*20a80*/  FMUL.FTZ R50, R50, R169.reuse ;  /* 0x000000a932327220 */ /* 0x080fe20000410000 */
[----:B------:R-:W4:Y:S01]  /*20a90*/  LDSM.16.MT88.4 R16, [R224+0x12000] ;  /* 0x01200000e010783b */ /* 0x000f220000004200 */
[----:B------:R-:W-:Y:S01]  /*20aa0*/  FMUL.FTZ R51, R51, R169 ;  /* 0x000000a933337220 */ /* 0x000fe20000410000 */
[----:B------:R-:W-:Y:S01]  /*20ab0*/  MUFU.EX2 R197, R197 ;  /* 0x000000c500c57308 */ /* 0x000fe20000000800 */
[-C--:B------:R-:W-:Y:S02]  /*20ac0*/  FMUL.FTZ R52, R52, R171.reuse ;  /* 0x000000ab34347220 */ /* 0x080fe40000410000 */
[----:B------:R-:W-:Y:S01]  /*20ad0*/  FMUL.FTZ R53, R53, R171 ;  /* 0x000000ab35357220 */ /* 0x000fe20000410000 */
[----:B-1----:R-:W-:Y:S01]  /*20ae0*/  HMMA.16816.F32.BF16 R44, R4, R12, R44 ;  /* 0x0000000c042c723c */ /* 0x002fe2000004182c */
[----:B------:R-:W-:-:S02]  /*20af0*/  FMUL.FTZ R54, R54, R169 ;  /* 0x000000a936367220 */ /* 0x000fc40000410000 */
[----:B------:R-:W-:Y:S01]  /*20b00*/  FMUL.FTZ R55, R55, R169 ;  /* 0x000000a937377220 */ /* 0x000fe20000410000 */
[----:B------:R-:W-:Y:S01]  /*20b10*/  MUFU.EX2 R192, R192 ;  /* 0x000000c000c07308 */ /* 0x000fe20000000800 */
[-C--:B------:R-:W-:Y:S02]  /*20b20*/  FMUL.FTZ R56, R56, R171.reuse ;  /* 0x000000ab38387220 */ /* 0x080fe40000410000 */
[----:B------:R-:W-:Y:S01]  /*20b30*/  FMUL.FTZ R57, R57, R171 ;  /* 0x000000ab39397220 */ /* 0x000fe20000410000 */
[----:B------:R-:W-:Y:S01]  /*20b40*/  HMMA.16816.F32.BF16 R48, R4, R14, R48 ;  /* 0x0000000e0430723c */ /* 0x000fe20000041830 */
[-C--:B------:R-:W-:Y:S01]  /*20b50*/  FMUL.FTZ R58, R58, R169.reuse ;  /* 0x000000a93a3a7220 */ /* 0x080fe20000410000 */
[----:B------:R-:W1:Y:S01]  /*20b60*/  LDSM.16.MT88.4 R12, [R228+0x14000] ;  /* 0x01400000e40c783b */ /* 0x000e620000004200 */
[----:B------:R-:W-:Y:S01]  /*20b70*/  FMUL.FTZ R59, R59, R169 ;  /* 0x000000a93b3b7220 */ /* 0x000fe20000410000 */
[----:B------:R-:W-:Y:S01]  /*20b80*/  MUFU.EX2 R199, R199 ;  /* 0x000000c700c77308 */ /* 0x000fe20000000800 */
[----:B------:R-:W-:-:S02]  /*20b90*/  FMUL.FTZ R60, R60, R171 ;  /* 0x000000ab3c3c7220 */ /* 0x000fc40000410000 */
[----:B------:R-:W-:Y:S01]  /*20ba0*/  FMUL.FTZ R61, R61, R171 ;  /* 0x000000ab3d3d7220 */ /* 0x000fe20000410000 */
[C---:B---3--:R-:W-:Y:S01]  /*20bb0*/  HMMA.16816.F32.BF16 R52, R4.reuse, R8, R52 ;  /* 0x000000080434723c */ /* 0x048fe20000041834 */
[-C--:B------:R-:W-:Y:S02]  /*20bc0*/  FMUL.FTZ R62, R62, R169.reuse ;  /* 0x000000a93e3e7220 */ /* 0x080fe40000410000 */
[----:B------:R-:W-:Y:S01]  /*20bd0*/  FMUL.FTZ R63, R63, R169 ;  /* 0x000000a93f3f7220 */ /* 0x000fe20000410000 */
[----:B------:R-:W-:Y:S01]  /*20be0*/  MUFU.EX2 R194, R194 ;  /* 0x000000c200c27308 */ /* 0x000fe20000000800 */
[-C--:B------:R-:W-:Y:S02]  /*20bf0*/  FMUL.FTZ R64, R64, R171.reuse ;  /* 0x000000ab40407220 */ /* 0x080fe40000410000 */
[----:B------:R-:W-:Y:S01]  /*20c00*/  FMUL.FTZ R65, R65, R171 ;  /* 0x000000ab41417220 */ /* 0x000fe20000410000 */
[----:B------:R-:W-:Y:S01]  /*20c10*/  HMMA.16816.F32.BF16 R56, R4, R10, R56 ;  /* 0x0000000a0438723c */ /* 0x000fe20000041838 */
[----:B------:R-:W3:Y:S01]  /*20c20*/  LDSM.16.MT88.4 R8, [R226+0x14000] ;  /* 0x01400000e208783b */ /* 0x000ee20000004200 */
[----:B------:R-:W-:-:S02]  /*20c30*/  FMUL.FTZ R66, R66, R169 ;  /* 0x000000a942427220 */ /* 0x000fc40000410000 */
[----:B------:R-:W-:Y:S01]  /*20c40*/  FMUL.FTZ R67, R67, R169 ;  /* 0x000000a943437220 */ /* 0x000fe20000410000 */
[----:B------:R-:W-:Y:S01]  /*20c50*/  MUFU.EX2 R201, R201 ;  /* 0x000000c900c97308 */ /* 0x000fe20000000800 */
[-C--:B------:R-:W-:Y:S02]  /*20c60*/  FMUL.FTZ R68, R68, R171.reuse ;  /* 0x000000ab44447220 */ /* 0x080fe40000410000 */
[----:B------:R-:W-:Y:S02]  /*20c70*/  FMUL.FTZ R69, R69, R171 ;  /* 0x000000ab45457220 */ /* 0x000fe40000410000 */
[-C--:B------:R-:W-:Y:S01]  /*20c80*/  FMUL.FTZ R70, R70, R169.reuse ;  /* 0x000000a946467220 */ /* 0x080fe20000410000 */
[----:B----4-:R-:W-:Y:S01]  /*20c90*/  HMMA.16816.F32.BF16 R60, R4, R16, R60 ;  /* 0x00000010043c723c */ /* 0x010fe2000004183c */
[----:B------:R-:W-:Y:S01]  /*20ca0*/  FMUL.FTZ R71, R71, R169 ;  /* 0x000000a947477220 */ /* 0x000fe20000410000 */
[----:B------:R-:W-:Y:S01]  /*20cb0*/  MUFU.EX2 R177, R177 ;  /* 0x000000b100b17308 */ /* 0x000fe20000000800 */
[----:B------:R-:W-:-:S02]  /*20cc0*/  FMUL.FTZ R72, R72, R171 ;  /* 0x000000ab48487220 */ /* 0x000fc40000410000 */
[----:B------:R-:W-:Y:S02]  /*20cd0*/  FMUL.FTZ R73, R73, R171 ;  /* 0x000000ab49497220 */ /* 0x000fe40000410000 */
[-C--:B------:R-:W-:Y:S01]  /*20ce0*/  FMUL.FTZ R74, R74, R169.reuse ;  /* 0x000000a94a4a7220 */ /* 0x080fe20000410000 */
[C---:B------:R-:W-:Y:S01]  /*20cf0*/  HMMA.16816.F32.BF16 R64, R4.reuse, R18, R64 ;  /* 0x000000120440723c */ /* 0x040fe20000041840 */
[----:B------:R-:W-:Y:S01]  /*20d00*/  FMUL.FTZ R75, R75, R169 ;  /* 0x000000a94b4b7220 */ /* 0x000fe20000410000 */
[----:B------:R-:W4:Y:S01]  /*20d10*/  LDSM.16.MT88.4 R16, [R225+0x14000] ;  /* 0x01400000e110783b */ /* 0x000f220000004200 */
        /* <DEDUP_REMOVED lines=32> */
[-C--:B------:R-:W-:Y:S02]  /*20f20*/  FMUL.FTZ R96, R96, R171.reuse ;  /* 0x000000ab60607220 */ /* 0x080fe40000410000 */
[----:B------:R-:W-:-:S02]  /*20f30*/  FMUL.FTZ R97, R97, R171 ;  /* 0x000000ab61617220 */ /* 0x000fc40000410000 */
[-C--:B------:R-:W-:Y:S02]  /*20f40*/  FMUL.FTZ R98, R98, R169.reuse ;  /* 0x000000a962627220 */ /* 0x080fe40000410000 */
[----:B------:R-:W-:Y:S01]  /*20f50*/  FMUL.FTZ R99, R99, R169 ;  /* 0x000000a963637220 */ /* 0x000fe20000410000 */
[C---:B------:R-:W-:Y:S01]  /*20f60*/  HMMA.16816.F32.BF16 R88, R4.reuse, R18, R88 ;  /* 0x000000120458723c */ /* 0x040fe20000041858 */
[-C--:B------:R-:W-:Y:S01]  /*20f70*/  FMUL.FTZ R100, R100, R171.reuse ;  /* 0x000000ab64647220 */ /* 0x080fe20000410000 */
[----:B------:R-:W4:Y:S01]  /*20f80*/  LDSM.16.MT88.4 R16, [R226+0x16000] ;  /* 0x01600000e210783b */ /* 0x000f220000004200 */
        /* <DEDUP_REMOVED lines=9> */
[----:B------:R-:W1:Y:S01]  /*21020*/  LDSM.16.MT88.4 R12, [R225+0x16000] ;  /* 0x01600000e10c783b */ /* 0x000e620000004200 */
[-C--:B------:R-:W-:Y:S02]  /*21030*/  FMUL.FTZ R108, R108, R171.reuse ;  /* 0x000000ab6c6c7220 */ /* 0x080fe40000410000 */
[----:B------:R-:W-:Y:S02]  /*21040*/  FMUL.FTZ R109, R109, R171 ;  /* 0x000000ab6d6d7220 */ /* 0x000fe40000410000 */
[----:B------:R-:W-:-:S02]  /*21050*/  FMUL.FTZ R110, R110, R169 ;  /* 0x000000a96e6e7220 */ /* 0x000fc40000410000 */
[C---:B---3--:R-:W-:Y:S01]  /*21060*/  HMMA.16816.F32.BF16 R100, R4.reuse, R8, R100 ;  /* 0x000000080464723c */ /* 0x048fe20000041864 */
[----:B------:R-:W-:Y:S02]  /*21070*/  FMUL.FTZ R111, R111, R169 ;  /* 0x000000a96f6f7220 */ /* 0x000fe40000410000 */
[-C--:B------:R-:W-:Y:S02]  /*21080*/  FMUL.FTZ R112, R112, R171.reuse ;  /* 0x000000ab70707220 */ /* 0x080fe40000410000 */
[----:B------:R-:W-:Y:S02]  /*21090*/  FMUL.FTZ R113, R113, R171 ;  /* 0x000000ab71717220 */ /* 0x000fe40000410000 */
[-C--:B------:R-:W-:Y:S01]  /*210a0*/  FMUL.FTZ R114, R114, R169.reuse ;  /* 0x000000a972727220 */ /* 0x080fe20000410000 */
[----:B------:R-:W-:Y:S01]  /*210b0*/  HMMA.16816.F32.BF16 R104, R4, R10, R104 ;  /* 0x0000000a0468723c */ /* 0x000fe20000041868 */
[----:B------:R-:W3:Y:S01]  /*210c0*/  LDSM.16.MT88.4 R8, [R224+0x16000] ;  /* 0x01600000e008783b */ /* 0x000ee20000004200 */
[----:B------:R-:W-:-:S02]  /*210d0*/  FMUL.FTZ R115, R115, R169 ;  /* 0x000000a973737220 */ /* 0x000fc40000410000 */
[-C--:B------:R-:W-:Y:S02]  /*210e0*/  FMUL.FTZ R116, R116, R171.reuse ;  /* 0x000000ab74747220 */ /* 0x080fe40000410000 */
        /* <DEDUP_REMOVED lines=19> */
[C---:B------:R-:W-:Y:S01]  /*21220*/  HMMA.16816.F32.BF16 R120, R4.reuse, R14, R120 ;  /* 0x0000000e0478723c */ /* 0x040fe20000041878 */
[----:B------:R-:W1:Y:S01]  /*21230*/  LDSM.16.MT88.4 R12, [R225+0x10800] ;  /* 0x01080000e10c783b */ /* 0x000e620000004200 */
[-CC-:B-----5:R-:W-:Y:S02]  /*21240*/  FFMA.FTZ R193, R188, R174.reuse, -R183.reuse ;  /* 0x000000aebcc17223 */ /* 0x1a0fe400000108b7 */
[----:B------:R-:W-:Y:S02]  /*21250*/  FFMA.FTZ R188, R27, R174, -R183 ;  /* 0x000000ae1bbc7223 */ /* 0x000fe400000108b7 */
[----:B------:R-:W-:Y:S01]  /*21260*/  LDSM.16.MT88.4 R24, [R228+0x11000] ;  /* 0x01100000e418783b */ /* 0x000fe20000004200 */
[----:B------:R-:W-:Y:S01]  /*21270*/  FFMA.FTZ R166, R204, R171, R166 ;  /* 0x000000abcca67223 */ /* 0x000fe200000100a6 */
[----:B---3--:R-:W-:Y:S01]  /*21280*/  HMMA.16816.F32.BF16 R124, R4, R8, R124 ;  /* 0x00000008047c723c */ /* 0x008fe2000004187c */
[----:B------:R-:W3:Y:S01]  /*21290*/  MUFU.EX2 R193, R193 ;  /* 0x000000c100c17308 */ /* 0x000ee20000000800 */
[----:B------:R-:W-:-:S02]  /*212a0*/  FFMA.FTZ R32, R252, R169, R32 ;  /* 0x000000a9fc207223 */ /* 0x000fc40000010020 */
[----:B------:R-:W-:Y:S02]  /*212b0*/  FADD.FTZ R35, R35, R166 ;  /* 0x000000a623237221 */ /* 0x000fe40000010000 */
[----:B------:R-:W-:Y:S02]  /*212c0*/  FADD.FTZ R3, R3, R32 ;  /* 0x0000002003037221 */ /* 0x000fe40000010000 */
[----:B------:R-:W-:Y:S01]  /*212d0*/  HMMA.16816.F32.BF16 R128, R4, R10, R128 ;  /* 0x0000000a0480723c */ /* 0x000fe20000041880 */
[----:B------:R-:W5:Y:S01]  /*212e0*/  LDSM.16.MT88.4 R8, [R224+0x10800] ;  /* 0x01080000e008783b */ /* 0x000f620000004200 */
[----:B------:R-:W1:Y:S01]  /*212f0*/  MUFU.EX2 R188, R188 ;  /* 0x000000bc00bc7308 */ /* 0x000e620000000800 */
[----:B------:R-:W-:Y:S02]  /*21300*/  FADD.FTZ R34, R34, R35 ;  /* 0x0000002322227221 */ /* 0x000fe40000010000 */
[----:B------:R-:W-:Y:S02]  /*21310*/  FADD.FTZ R2, R2, R3 ;  /* 0x0000000302027221 */ /* 0x000fe40000010000 */
[----:B--2---:R-:W-:Y:S01]  /*21320*/  F2FP.BF16.PACK_AB R4, R185, R164 ;  /* 0x000000a4b904723e */ /* 0x004fe200000010ff */
        /* <DEDUP_REMOVED lines=8> */
[----:B------:R-:W-:Y:S01]  /*213b0*/  FADD.FTZ R185, R185, R164 ;  /* 0x000000a4b9b97221 */ /* 0x000fe20000010000 */
[----:B------:R-:W-:Y:S01]  /*213c0*/  MOV R164, R167 ;  /* 0x000000a700a47202 */ /* 0x000fe20000000f00 */
[----:B------:R-:W-:-:S02]  /*213d0*/  FADD.FTZ R189, R189, R182 ;  /* 0x000000b6bdbd7221 */ /* 0x000fc40000010000 */
[C---:B------:R-:W-:Y:S01]  /*213e0*/  HMMA.16816.F32.BF16 R160, R4.reuse, R20, R160 ;  /* 0x0000001404a0723c */ /* 0x040fe200000418a0 */
[----:B------:R-:W-:Y:S02]  /*213f0*/  FADD.FTZ R178, R178, R185 ;  /* 0x000000b9b2b27221 */ /* 0x000fe40000010000 */
[----:B------:R-:W-:Y:S02]  /*21400*/  FADD.FTZ R184, R184, R189 ;  /* 0x000000bdb8b87221 */ /* 0x000fe40000010000 */
[----:B------:R-:W-:Y:S02]  /*21410*/  FADD.FTZ R187, R187, R178 ;  /* 0x000000b2bbbb7221 */ /* 0x000fe40000010000 */
[----:B------:R-:W-:Y:S01]  /*21420*/  FADD.FTZ R191, R191, R184 ;  /* 0x000000b8bfbf7221 */ /* 0x000fe20000010000 */
        /* <DEDUP_REMOVED lines=44> */
[C---:B-----5:R-:W-:Y:S08]  /*216f0*/  HMMA.16816.F32.BF16 R124, R4.reuse, R8, R124 ;  /* 0x00000008047c723c */ /* 0x060ff0000004187c */
[----:B------:R-:W-:Y:S01]  /*21700*/  HMMA.16816.F32.BF16 R128, R4, R10, R128 ;  /* 0x0000000a0480723c */ /* 0x000fe20000041880 */
[----:B------:R-:W4:Y:S06]  /*21710*/  LDSM.16.MT88.4 R8, [R224+0x11000] ;  /* 0x01100000e008783b */ /* 0x000f2c0000004200 */
[----:B---3--:R-:W-:Y:S01]  /*21720*/  F2FP.BF16.PACK_AB R4, R193, R186 ;  /* 0x000000bac104723e */ /* 0x008fe200000010ff */
        /* <DEDUP_REMOVED lines=13> */
[----:B------:R-:W3:Y:S07]  /*21800*/  LDSM.16.MT88.4 R24, [R226+0x13000] ;  /* 0x01300000e218783b */ /* 0x000eee0000004200 */
[C---:B--2---:R-:W-:Y:S08]  /*21810*/  HMMA.16816.F32.BF16 R152, R4.reuse, R20, R152 ;  /* 0x000000140498723c */ /* 0x044ff00000041898 */
[C---:B------:R-:W-:Y:S01]  /*21820*/  HMMA.16816.F32.BF16 R148, R4.reuse, R22, R148 ;  /* 0x000000160494723c */ /* 0x040fe20000041894 */
[----:B------:R-:W-:Y:S07]  /*21830*/  LDSM.16.MT88.4 R20, [R228+0x15000] ;  /* 0x01500000e414783b */ /* 0x000fee0000004200 */
[C---:B-1----:R-:W-:Y:S08]  /*21840*/  HMMA.16816.F32.BF16 R144, R4.reuse, R12, R144 ;  /* 0x0000000c0490723c */ /* 0x042ff00000041890 */
[C---:B------:R-:W-:Y:S01]  /*21850*/  HMMA.16816.F32.BF16 R140, R4.reuse, R14, R140 ;  /* 0x0000000e048c723c */ /* 0x040fe2000004188c */
[----:B------:R-:W1:Y:S07]  /*21860*/  LDSM.16.MT88.4 R12, [R225+0x13000] ;  /* 0x01300000e10c783b */ /* 0x000e6e0000004200 */
[C---:B----4-:R-:W-:Y:S08]  /*21870*/  HMMA.16816.F32.BF16 R136, R4.reuse, R8, R136 ;  /* 0x000000080488723c */ /* 0x050ff00000041888 */
        /* <DEDUP_REMOVED lines=93> */
.L_x_3561:
[----:B------:R-:W-:-:S13]  /*21e50*/  ISETP.GE.AND P0, PT, R250, 0x1, PT ;  /* 0x00000001fa00780c */ /* 0x000fda0003f06270 */
[----:B------:R-:W-:Y:S05]  /*21e60*/  @!P0 BRA `(.L_x_3570) ;  /* 0x00004e0000008947 */ /* 0x000fea0003800000 */
[----:B------:R-:W-:Y:S02]  /*21e70*/  MOV R3, R164 ;  /* 0x000000a400037202 */ /* 0x000fe40000000f00 */
[----:B------:R-:W-:Y:S02]  /*21e80*/  MOV R168, R165 ;  /* 0x000000a500a87202 */ /* 0x000fe40000000f00 */
.L_x_3579:
        /* <DEDUP_REMOVED lines=11> */
[----:B-1----:R-:W-:-:S05]  /*21f40*/  @!P0 BRA `(.L_x_3572) ;  /* 0x0000040000008947 */ /* 0x002fca0003800000 */
[----:B------:R-:W-:Y:S01]  /*21f50*/  IMAD.SHL.U32 R10, R250, 0x40, RZ ;  /* 0x00000040fa0a7824 */ /* 0x000fe200078e00ff */
[----:B------:R-:W-:Y:S02]  /*21f60*/  ULDC.64 UR4, c[0x0][0x118] ;  /* 0x0000460000047ab9 */ /* 0x000fe40000000a00 */
[----:B------:R-:W2:Y:S02]  /*21f70*/  LD.E R11, [R164.64+0x170] ;  /* 0x00017004a40b7980 */ /* 0x000ea4000c101900 */
[----:B------:R-:W-:Y:S02]  /*21f80*/  IABS R6, R10 ;  /* 0x0000000a00067213 */ /* 0x000fe40000000000 */
[----:B------:R-:W3:Y:S01]  /*21f90*/  LD.E.64 R14, [R164.64+0x28] ;  /* 0x00002804a40e7980 */ /* 0x000ee2000c101b00 */
        /* <DEDUP_REMOVED lines=17> */
[----:B------:R-:W-:Y:S02]  /*220b0*/  ISETP.GE.AND P0, PT, R2, RZ, PT ;  /* 0x000000ff0200720c */ /* 0x000fe40003f06270 */
[----:B------:R-:W-:Y:S01]  /*220c0*/  LOP3.LUT R2, RZ, R11, RZ, 0x33, !PT ;  /* 0x0000000bff027212 */ /* 0x000fe200078e33ff */
        /* <DEDUP_REMOVED lines=40> */
.L_x_3572:
[----:B------:R-:W-:Y:S02]  /*22350*/  ULDC.64 UR4, c[0x0][0x118] ;  /* 0x0000460000047ab9 */ /* 0x000fe40000000a00 */
[----:B------:R-:W2:Y:S02]  /*22360*/  LD.E R6, [R164.64+0x40] ;  /* 0x00004004a4067980 */ /* 0x000ea4000c101900 */
[----:B--2---:R-:W-:Y:S04]  /*22370*/  LEA R6, -R6, RZ, 0x6 ;  /* 0x000000ff06067211 */ /* 0x004fe800078e31ff */
[----:B------:R-:W-:Y:S02]  /*22380*/  SHF.R.S32.HI R2, RZ, 0x1f, R6 ;  /* 0x0000001fff027819 */ /* 0x000fe40000011406 */
.L_x_3573:
[----:B------:R-:W-:Y:S05]  /*22390*/  BSYNC B0 ;  /* 0x0000000000007941 */ /* 0x000fea0003800000 */
.L_x_3571:
        /* <DEDUP_REMOVED lines=14> */
[----:B------:R-:W-:Y:S01]  /*22480*/  IMAD.X R4, R2, 0x1, R236, P1 ;  /* 0x0000000102047824 */ /* 0x000fe200008e06ec */
[----:B------:R-:W-:Y:S01]  /*22490*/  @!P6 STS.128 [R247+0x10000], RZ ;  /* 0x010000fff700e388 */ /* 0x000fe20000000c00 */
[CC--:B------:R-:W-:Y:S02]  /*224a0*/  @P6 LEA R14, P1, R7.reuse, R180.reuse, 0x1 ;  /* 0x000000b4070e6211 */ /* 0x0c0fe400078208ff */
[C---:B------:R-:W-:Y:S02]  /*224b0*/  @P5 LEA R10, P0, R7.reuse, R180, 0x1 ;  /* 0x000000b4070a5211 */ /* 0x040fe400078008ff */
[----:B------:R-:W-:Y:S01]  /*224c0*/  @!PT LDS RZ, [RZ] ;  /* 0x00000000fffff984 */ /* 0x000fe20000000800 */
[----:B------:R-:W-:Y:S01]  /*224d0*/  @!PT LDS RZ, [RZ] ;  /* 0x00000000fffff984 */ /* 0x000fe20000000800 */
[----:B------:R-:W-:Y:S01]  /*224e0*/  @!PT LDS RZ, [RZ] ;  /* 0x00000000fffff984 */ /* 0x000fe20000000800 */
[----:B------:R1:W-:Y:S01]  /*224f0*/  @P5 LDGSTS.E.BYPASS.LTC128B.128 [R247+0x12000], [R170.64+0x80] ;  /* 0x12000080aaf75fae */ /* 0x0003e2000b901d44 */
[CCC-:B------:R-:W-:Y:S02]  /*22500*/  @P6 LEA.HI.X R15, R7.reuse, R181.reuse, R4.reuse, 0x1, P1 ;  /* 0x000000b5070f6211 */ /* 0x1c0fe400008f0c04 */
[CCC-:B------:R-:W-:Y:S02]  /*22510*/  @P5 LEA.HI.X R11, R7.reuse, R181.reuse, R4.reuse, 0x1, P0 ;  /* 0x000000b5070b5211 */ /* 0x1c0fe400000f0c04 */
        /* <DEDUP_REMOVED lines=25> */
[CC--:B------:R-:W-:Y:S02]  /*226b0*/  @P3 LEA R16, P0, R5.reuse, R180.reuse, 0x1 ;  /* 0x000000b405103211 */ /* 0x0c0fe400078008ff */
[CCC-:B------:R-:W-:Y:S02]  /*226c0*/  @P4 LEA.HI.X R19, R5.reuse, R181.reuse, R2.reuse, 0x1, P1 ;  /* 0x000000b505134211 */ /* 0x1c0fe400008f0c02 */
[----:B------:R-:W-:Y:S01]  /*226d0*/  @!P6 STS.128 [R247+0x10800], RZ ;  /* 0x010800fff700e388 */ /* 0x000fe20000000c00 */
[C---:B------:R-:W-:Y:S02]  /*226e0*/  @P3 LEA.HI.X R17, R5.reuse, R181, R2, 0x1, P0 ;  /* 0x000000b505113211 */ /* 0x040fe400000f0c02 */
        /* <DEDUP_REMOVED lines=24> */
[----:B------:R-:W-:Y:S02]  /*22870*/  ISETP.GE.AND P0, PT, R250, 0x2, PT ;  /* 0x00000002fa00780c */ /* 0x000fe40003f06270 */
        /* <DEDUP_REMOVED lines=42> */
[----:B---3--:R-:W4:Y:S05]  /*22b20*/  LDSM.16.M88.4 R8, [R233+0x8000] ;  /* 0x00800000e908783b */ /* 0x008f2a0000000200 */
[----:B-1----:R-:W2:Y:S05]  /*22b30*/  LDSM.16.M88.4 R16, [R233+0x8800] ;  /* 0x00880000e910783b */ /* 0x002eaa0000000200 */
[----:B------:R-:W5:Y:S05]  /*22b40*/  LDSM.16.M88.4 R24, [R233+0x9000] ;  /* 0x00900000e918783b */ /* 0x000f6a0000000200 */
[----:B------:R-:W0:Y:S05]  /*22b50*/  LDGDEPBAR ;  /* 0x00000000000079af */ /* 0x000e2a0000000000 */
[----:B------:R-:W1:Y:S05]  /*22b60*/  LDSM.16.M88.4 R172, [R233+0x9800] ;  /* 0x00980000e9ac783b */ /* 0x000e6a0000000200 */
[----:B------:R-:W-:Y:S05]  /*22b70*/  LDSM.16.M88.4 R176, [R232] ;  /* 0x00000000e8b0783b */ /* 0x000fea0000000200 */
[----:B------:R-:W3:Y:S05]  /*22b80*/  LDSM.16.M88.4 R180, [R231] ;  /* 0x00000000e7b4783b */ /* 0x000eea0000000200 */
[----:B------:R-:W1:Y:S01]  /*22b90*/  LDSM.16.M88.4 R184, [R223] ;  /* 0x00000000dfb8783b */ /* 0x000e620000000200 */
[C---:B----4-:R-:W-:Y:S04]  /*22ba0*/  HMMA.16816.F32.BF16 R4, R32.reuse, R8, RZ ;  /* 0x000000082004723c */ /* 0x050fe800000418ff */
[----:B------:R-:W4:Y:S05]  /*22bb0*/  LDSM.16.M88.4 R188, [R222] ;  /* 0x00000000debc783b */ /* 0x000f2a0000000200 */
[----:B------:R-:W1:Y:S01]  /*22bc0*/  LDSM.16.M88.4 R192, [R221] ;  /* 0x00000000ddc0783b */ /* 0x000e620000000200 */
[C---:B------:R-:W-:Y:S04]  /*22bd0*/  HMMA.16816.F32.BF16 R8, R32.reuse, R10, RZ ;  /* 0x0000000a2008723c */ /* 0x040fe800000418ff */
[----:B------:R-:W-:Y:S04]  /*22be0*/  LDSM.16.M88.4 R196, [R230] ;  /* 0x00000000e6c4783b */ /* 0x000fe80000000200 */
[C---:B--2---:R-:W-:Y:S01]  /*22bf0*/  HMMA.16816.F32.BF16 R12, R32.reuse, R16, RZ ;  /* 0x00000010200c723c */ /* 0x044fe200000418ff */
[----:B------:R-:W3:Y:S05]  /*22c00*/  LDSM.16.M88.4 R200, [R227+0x8000] ;  /* 0x00800000e3c8783b */ /* 0x000eea0000000200 */
[----:B------:R-:W-:Y:S02]  /*22c10*/  LDSM.16.M88.4 R204, [R227+0x9000] ;  /* 0x00900000e3cc783b */ /* 0x000fe40000000200 */
[C---:B------:R-:W-:Y:S03]  /*22c20*/  HMMA.16816.F32.BF16 R16, R32.reuse, R18, RZ ;  /* 0x000000122010723c */ /* 0x040fe600000418ff */
[----:B------:R-:W2:Y:S05]  /*22c30*/  LD.E R2, [R164.64+0x18c] ;  /* 0x00018c04a4027980 */ /* 0x000eaa000c101900 */
[C---:B-----5:R-:W-:Y:S08]  /*22c40*/  HMMA.16816.F32.BF16 R20, R32.reuse, R24, RZ ;  /* 0x000000182014723c */ /* 0x060ff000000418ff */
        /* <DEDUP_REMOVED lines=9> */
[----:B------:R-:W-:Y:S07]  /*22ce0*/  LDSM.16.M88.4 R184, [R229] ;  /* 0x00000000e5b8783b */ /* 0x000fee0000000200 */
[C---:B----4-:R-:W-:Y:S08]  /*22cf0*/  HMMA.16816.F32.BF16 R20, R176.reuse, R188, R20 ;  /* 0x000000bcb014723c */ /* 0x050ff00000041814 */
[C---:B------:R-:W-:Y:S01]  /*22d00*/  HMMA.16816.F32.BF16 R24, R176.reuse, R190, R24 ;  /* 0x000000beb018723c */ /* 0x040fe20000041818 */
[----:B------:R-:W4:Y:S07]  /*22d10*/  LDSM.16.M88.4 R188, [R220] ;  /* 0x00000000dcbc783b */ /* 0x000f2e0000000200 */
[C---:B------:R-:W-:Y:S08]  /*22d20*/  HMMA.16816.F32.BF16 R28, R176.reuse, R192, R28 ;  /* 0x000000c0b01c723c */ /* 0x040ff0000004181c */
[----:B------:R-:W-:Y:S01]  /*22d30*/  HMMA.16816.F32.BF16 R32, R176, R194, R32 ;  /* 0x000000c2b020723c */ /* 0x000fe20000041820 */
[----:B------:R-:W5:Y:S05]  /*22d40*/  LDSM.16.M88.4 R176, [R220+0x800] ;  /* 0x00080000dcb0783b */ /* 0x000f6a0000000200 */
[----:B------:R-:W3:Y:S02]  /*22d50*/  LDSM.16.M88.4 R192, [R220+0x1000] ;  /* 0x00100000dcc0783b */ /* 0x000ee40000000200 */
        /* <DEDUP_REMOVED lines=11> */
[----:B------:R-:W-:Y:S05]  /*22e10*/  LDSM.16.M88.4 R180, [R233+0xb000] ;  /* 0x00b00000e9b4783b */ /* 0x000fea0000000200 */
[----:B------:R-:W-:Y:S02]  /*22e20*/  LDSM.16.M88.4 R196, [R219] ;  /* 0x00000000dbc4783b */ /* 0x000fe40000000200 */
[C---:B----4-:R-:W-:Y:S08]  /*22e30*/  HMMA.16816.F32.BF16 R4, R184.reuse, R188, R4 ;  /* 0x000000bcb804723c */ /* 0x050ff00000041804 */
[C---:B------:R-:W-:Y:S01]  /*22e40*/  HMMA.16816.F32.BF16 R8, R184.reuse, R190, R8 ;  /* 0x000000beb808723c */ /* 0x040fe20000041808 */
[----:B------:R-:W-:Y:S07]  /*22e50*/  LDSM.16.M88.4 R188, [R233+0xb800] ;  /* 0x00b80000e9bc783b */ /* 0x000fee0000000200 */
[C---:B-----5:R-:W-:Y:S08]  /*22e60*/  HMMA.16816.F32.BF16 R12, R184.reuse, R176, R12 ;  /* 0x000000b0b80c723c */ /* 0x060ff0000004180c */
[C---:B------:R-:W-:Y:S01]  /*22e70*/  HMMA.16816.F32.BF16 R16, R184.reuse, R178, R16 ;  /* 0x000000b2b810723c */ /* 0x040fe20000041810 */
[----:B------:R-:W3:Y:S07]  /*22e80*/  LDSM.16.M88.4 R176, [R233+0xa800] ;  /* 0x00a80000e9b0783b */ /* 0x000eee0000000200 */
[C---:B------:R-:W-:Y:S08]  /*22e90*/  HMMA.16816.F32.BF16 R20, R184.reuse, R192, R20 ;  /* 0x000000c0b814723c */ /* 0x040ff00000041814 */
[C---:B------:R-:W-:Y:S01]  /*22ea0*/  HMMA.16816.F32.BF16 R24, R184.reuse, R194, R24 ;  /* 0x000000c2b818723c */ /* 0x040fe20000041818 */
[----:B------:R-:W4:Y:S07]  /*22eb0*/  LDSM.16.M88.4 R192, [R232+0x2000] ;  /* 0x00200000e8c0783b */ /* 0x000f2e0000000200 */
[C---:B-1----:R-:W-:Y:S08]  /*22ec0*/  HMMA.16816.F32.BF16 R28, R184.reuse, R172, R28 ;  /* 0x000000acb81c723c */ /* 0x042ff0000004181c */
[----:B------:R-:W-:Y:S01]  /*22ed0*/  HMMA.16816.F32.BF16 R32, R184, R174, R32 ;  /* 0x000000aeb820723c */ /* 0x000fe20000041820 */
[----:B------:R-:W1:Y:S05]  /*22ee0*/  LDSM.16.M88.4 R172, [R218] ;  /* 0x00000000daac783b */ /* 0x000e6a0000000200 */
[----:B------:R-:W5:Y:S02]  /*22ef0*/  LDSM.16.M88.4 R184, [R217] ;  /* 0x00000000d9b8783b */ /* 0x000f640000000200 */
[C---:B------:R-:W-:Y:S08]  /*22f00*/  HMMA.16816.F32.BF16 R4, R200.reuse, R204, R4 ;  /* 0x000000ccc804723c */ /* 0x040ff00000041804 */
[C---:B------:R-:W-:Y:S01]  /*22f10*/  HMMA.16816.F32.BF16 R8, R200.reuse, R206, R8 ;  /* 0x000000cec808723c */ /* 0x040fe20000041808 */
[----:B------:R-:W1:Y:S07]  /*22f20*/  LDSM.16.M88.4 R204, [R216] ;  /* 0x00000000d8cc783b */ /* 0x000e6e0000000200 */
        /* <DEDUP_REMOVED lines=8> */
[----:B------:R-:W2:Y:S05]  /*22fb0*/  LDSM.16.M88.4 R188, [R227+0xa800] ;  /* 0x00a80000e3bc783b */ /* 0x000eaa0000000200 */
[----:B------:R-:W-:Y:S02]  /*22fc0*/  LDSM.16.M88.4 R200, [R227+0xb800] ;  /* 0x00b80000e3c8783b */ /* 0x000fe40000000200 */
[C---:B----4-:R-:W-:Y:S08]  /*22fd0*/  HMMA.16816.F32.BF16 R4, R192.reuse, R196, R4 ;  /* 0x000000c4c004723c */ /* 0x050ff00000041804 */
[C---:B------:R-:W-:Y:S01]  /*22fe0*/  HMMA.16816.F32.BF16 R8, R192.reuse, R198, R8 ;  /* 0x000000c6c008723c */ /* 0x040fe20000041808 */
[----:B------:R-:W4:Y:S07]  /*22ff0*/  LDSM.16.M88.4 R196, [R227+0xb000] ;  /* 0x00b00000e3c4783b */ /* 0x000f2e0000000200 */
[C---:B-1----:R-:W-:Y:S08]  /*23000*/  HMMA.16816.F32.BF16 R12, R192.reuse, R172, R12 ;  /* 0x000000acc00c723c */ /* 0x042ff0000004180c */
[C---:B------:R-:W-:Y:S01]  /*23010*/  HMMA.16816.F32.BF16 R16, R192.reuse, R174, R16 ;  /* 0x000000aec010723c */ /* 0x040fe20000041810 */
[----:B------:R-:W-:Y:S07]  /*23020*/  LDSM.16.M88.4 R172, [R229+0x2000] ;  /* 0x00200000e5ac783b */ /* 0x000fee0000000200 */
[C---:B-----5:R-:W-:Y:S08]  /*23030*/  HMMA.16816.F32.BF16 R20, R192.reuse, R184, R20 ;  /* 0x000000b8c014723c */ /* 0x060ff00000041814 */
[C---:B------:R-:W-:Y:S01]  /*23040*/  HMMA.16816.F32.BF16 R24, R192.reuse, R186, R24 ;  /* 0x000000bac018723c */ /* 0x040fe20000041818 */
[----:B------:R-:W1:Y:S07]  /*23050*/  LDSM.16.M88.4 R184, [R220+0x2000] ;  /* 0x00200000dcb8783b */ /* 0x000e6e0000000200 */
[C---:B------:R-:W-:Y:S08]  /*23060*/  HMMA.16816.F32.BF16 R28, R192.reuse, R204, R28 ;  /* 0x000000ccc01c723c */ /* 0x040ff0000004181c */
[----:B------:R-:W-:Y:S01]  /*23070*/  HMMA.16816.F32.BF16 R32, R192, R206, R32 ;  /* 0x000000cec020723c */ /* 0x000fe20000041820 */
[----:B------:R-:W5:Y:S05]  /*23080*/  LDSM.16.M88.4 R192, [R220+0x2800] ;  /* 0x00280000dcc0783b */ /* 0x000f6a0000000200 */
[----:B------:R-:W1:Y:S02]  /*23090*/  LDSM.16.M88.4 R204, [R220+0x3000] ;  /* 0x00300000dccc783b */ /* 0x000e640000000200 */
[C---:B---3--:R-:W-:Y:S08]  /*230a0*/  HMMA.16816.F32.BF16 R4, R176.reuse, R180, R4 ;  /* 0x000000b4b004723c */ /* 0x048ff00000041804 */
[C---:B------:R-:W-:Y:S01]  /*230b0*/  HMMA.16816.F32.BF16 R8, R176.reuse, R182, R8 ;  /* 0x000000b6b008723c */ /* 0x040fe20000041808 */
[----:B------:R-:W3:Y:S07]  /*230c0*/  LDSM.16.M88.4 R180, [R220+0x3800] ;  /* 0x00380000dcb4783b */ /* 0x000eee0000000200 */
[C---:B--2---:R-:W-:Y:S08]  /*230d0*/  HMMA.16816.F32.BF16 R12, R176.reuse, R188, R12 ;  /* 0x000000bcb00c723c */ /* 0x044ff0000004180c */
[C---:B------:R-:W-:Y:S01]  /*230e0*/  HMMA.16816.F32.BF16 R16, R176.reuse, R190, R16 ;  /* 0x000000beb010723c */ /* 0x040fe20000041810 */
[----:B------:R-:W-:Y:S07]  /*230f0*/  LDSM.16.M88.4 R188, [R234+0x4000] ;  /* 0x00400000eabc783b */ /* 0x000fee0000000200 */
[C---:B----4-:R-:W-:Y:S08]  /*23100*/  HMMA.16816.F32.BF16 R20, R176.reuse, R196, R20 ;  /* 0x000000c4b014723c */ /* 0x050ff00000041814 */
[C---:B------:R-:W-:Y:S01]  /*23110*/  HMMA.16816.F32.BF16 R24, R176.reuse, R198, R24 ;  /* 0x000000c6b018723c */ /* 0x040fe20000041818 */
[----:B------:R-:W2:Y:S07]  /*23120*/  LDSM.16.M88.4 R196, [R233+0xc000] ;  /* 0x00c00000e9c4783b */ /* 0x000eae0000000200 */
[C---:B------:R-:W-:Y:S08]  /*23130*/  HMMA.16816.F32.BF16 R28, R176.reuse, R200, R28 ;  /* 0x000000c8b01c723c */ /* 0x040ff0000004181c */
[----:B------:R-:W-:Y:S01]  /*23140*/  HMMA.16816.F32.BF16 R32, R176, R202, R32 ;  /* 0x000000cab020723c */ /* 0x000fe20000041820 */
[----:B------:R-:W4:Y:S05]  /*23150*/  LDSM.16.M88.4 R176, [R233+0xc800] ;  /* 0x00c80000e9b0783b */ /* 0x000f2a0000000200 */
[----:B------:R-:W2:Y:S02]  /*23160*/  LDSM.16.M88.4 R200, [R233+0xd000] ;  /* 0x00d00000e9c8783b */ /* 0x000ea40000000200 */
        /* <DEDUP_REMOVED lines=8> */
[----:B------:R-:W5:Y:S07]  /*231f0*/  LDSM.16.M88.4 R204, [R215] ;  /* 0x00000000d7cc783b */ /* 0x000f6e0000000200 */
[C---:B---3--:R-:W-:Y:S08]  /*23200*/  HMMA.16816.F32.BF16 R28, R172.reuse, R180, R28 ;  /* 0x000000b4ac1c723c */ /* 0x048ff0000004181c */
[----:B------:R-:W-:Y:S01]  /*23210*/  HMMA.16816.F32.BF16 R32, R172, R182, R32 ;  /* 0x000000b6ac20723c */ /* 0x000fe20000041820 */
[----:B------:R-:W3:Y:S05]  /*23220*/  LDSM.16.M88.4 R172, [R214] ;  /* 0x00000000d6ac783b */ /* 0x000eea0000000200 */
[----:B------:R-:W-:Y:S02]  /*23230*/  LDSM.16.M88.4 R180, [R212] ;  /* 0x00000000d4b4783b */ /* 0x000fe40000000200 */
[C---:B--2---:R-:W-:Y:S08]  /*23240*/  HMMA.16816.F32.BF16 R4, R188.reuse, R196, R4 ;  /* 0x000000c4bc04723c */ /* 0x044ff00000041804 */
[C---:B------:R-:W-:Y:S01]  /*23250*/  HMMA.16816.F32.BF16 R8, R188.reuse, R198, R8 ;  /* 0x000000c6bc08723c */ /* 0x040fe20000041808 */
[----:B------:R-:W-:Y:S07]  /*23260*/  LDSM.16.M88.4 R196, [R230+0x4000] ;  /* 0x00400000e6c4783b */ /* 0x000fee0000000200 */
[C---:B----4-:R-:W-:Y:S08]  /*23270*/  HMMA.16816.F32.BF16 R12, R188.reuse, R176, R12 ;  /* 0x000000b0bc0c723c */ /* 0x050ff0000004180c */
[C---:B------:R-:W-:Y:S01]  /*23280*/  HMMA.16816.F32.BF16 R16, R188.reuse, R178, R16 ;  /* 0x000000b2bc10723c */ /* 0x040fe20000041810 */
[----:B------:R-:W2:Y:S07]  /*23290*/  LDSM.16.M88.4 R176, [R213] ;  /* 0x00000000d5b0783b */ /* 0x000eae0000000200 */
[C---:B------:R-:W-:Y:S08]  /*232a0*/  HMMA.16816.F32.BF16 R20, R188.reuse, R200, R20 ;  /* 0x000000c8bc14723c */ /* 0x040ff00000041814 */
[C---:B------:R-:W-:Y:S01]  /*232b0*/  HMMA.16816.F32.BF16 R24, R188.reuse, R202, R24 ;  /* 0x000000cabc18723c */ /* 0x040fe20000041818 */
[----:B------:R-:W4:Y:S07]  /*232c0*/  LDSM.16.M88.4 R200, [R227+0xc000] ;  /* 0x00c00000e3c8783b */ /* 0x000f2e0000000200 */
[C---:B-1----:R-:W-:Y:S08]  /*232d0*/  HMMA.16816.F32.BF16 R28, R188.reuse, R184, R28 ;  /* 0x000000b8bc1c723c */ /* 0x042ff0000004181c */
[----:B------:R-:W-:Y:S01]  /*232e0*/  HMMA.16816.F32.BF16 R32, R188, R186, R32 ;  /* 0x000000babc20723c */ /* 0x000fe20000041820 */
[----:B------:R-:W1:Y:S05]  /*232f0*/  LDSM.16.M88.4 R184, [R227+0xc800] ;  /* 0x00c80000e3b8783b */ /* 0x000e6a0000000200 */
[----:B------:R-:W1:Y:S02]  /*23300*/  LDSM.16.M88.4 R188, [R227+0xd000] ;  /* 0x00d00000e3bc783b */ /* 0x000e640000000200 */
[C---:B-----5:R-:W-:Y:S08]  /*23310*/  HMMA.16816.F32.BF16 R4, R192.reuse, R204, R4 ;  /* 0x000000ccc004723c */ /* 0x060ff00000041804 */
[C---:B------:R-:W-:Y:S01]  /*23320*/  HMMA.16816.F32.BF16 R8, R192.reuse, R206, R8 ;  /* 0x000000cec008723c */ /* 0x040fe20000041808 */
[----:B------:R-:W5:Y:S07]  /*23330*/  LDSM.16.M88.4 R204, [R227+0xd800] ;  /* 0x00d80000e3cc783b */ /* 0x000f6e0000000200 */
[C---:B---3--:R-:W-:Y:S08]  /*23340*/  HMMA.16816.F32.BF16 R12, R192.reuse, R172, R12 ;  /* 0x000000acc00c723c */ /* 0x048ff0000004180c */
[C---:B------:R-:W-:Y:S01]  /*23350*/  HMMA.16816.F32.BF16 R16, R192.reuse, R174, R16 ;  /* 0x000000aec010723c */ /* 0x040fe20000041810 */
[----:B------:R-:W-:Y:S07]  /*23360*/  LDSM.16.M88.4 R172, [R229+0x4000] ;  /* 0x00400000e5ac783b */ /* 0x000fee0000000200 */
[C---:B--2---:R-:W-:Y:S08]  /*23370*/  HMMA.16816.F32.BF16 R20, R192.reuse, R176, R20 ;  /* 0x000000b0c014723c */ /* 0x044ff00000041814 */
[C---:B------:R-:W-:Y:S01]  /*23380*/  HMMA.16816.F32.BF16 R24, R192.reuse, R178, R24 ;  /* 0x000000b2c018723c */ /* 0x040fe20000041818 */
[----:B------:R-:W2:Y:S07]  /*23390*/  LDSM.16.M88.4 R176, [R220+0x4000] ;  /* 0x00400000dcb0783b */ /* 0x000eae0000000200 */
[C---:B------:R-:W-:Y:S08]  /*233a0*/  HMMA.16816.F32.BF16 R28, R192.reuse, R180, R28 ;  /* 0x000000b4c01c723c */ /* 0x040ff0000004181c */
[----:B------:R-:W-:Y:S01]  /*233b0*/  HMMA.16816.F32.BF16 R32, R192, R182, R32 ;  /* 0x000000b6c020723c */ /* 0x000fe20000041820 */
[----:B------:R-:W3:Y:S05]  /*233c0*/  LDSM.16.M88.4 R180, [R220+0x4800] ;  /* 0x00480000dcb4783b */ /* 0x000eea0000000200 */
[----:B------:R-:W2:Y:S02]  /*233d0*/  LDSM.16.M88.4 R192, [R220+0x5000] ;  /* 0x00500000dcc0783b */ /* 0x000ea40000000200 */
        /* <DEDUP_REMOVED lines=9> */
[C---:B-----5:R-:W-:Y:S08]  /*23470*/  HMMA.16816.F32.BF16 R28, R196.reuse, R204, R28 ;  /* 0x000000ccc41c723c */ /* 0x060ff0000004181c */
[----:B------:R-:W-:Y:S01]  /*23480*/  HMMA.16816.F32.BF16 R32, R196, R206, R32 ;  /* 0x000000cec420723c */ /* 0x000fe20000041820 */
[----:B------:R-:W5:Y:S05]  /*23490*/  LDSM.16.M88.4 R196, [R233+0xe800] ;  /* 0x00e80000e9c4783b */ /* 0x000f6a0000000200 */
[----:B------:R-:W1:Y:S02]  /*234a0*/  LDSM.16.M88.4 R204, [R233+0xf000] ;  /* 0x00f00000e9cc783b */ /* 0x000e640000000200 */
        /* <DEDUP_REMOVED lines=8> */
[----:B------:R-:W3:Y:S07]  /*23530*/  LDSM.16.M88.4 R192, [R211] ;  /* 0x00000000d3c0783b */ /* 0x000eee0000000200 */
[C---:B----4-:R-:W-:Y:S08]  /*23540*/  HMMA.16816.F32.BF16 R28, R172.reuse, R200, R28 ;  /* 0x000000c8ac1c723c */ /* 0x050ff0000004181c */
[----:B------:R-:W-:Y:S01]  /*23550*/  HMMA.16816.F32.BF16 R32, R172, R202, R32 ;  /* 0x000000caac20723c */ /* 0x000fe20000041820 */
[----:B------:R-:W4:Y:S05]  /*23560*/  LDSM.16.M88.4 R172, [R210] ;  /* 0x00000000d2ac783b */ /* 0x000f2a0000000200 */
[----:B------:R-:W2:Y:S02]  /*23570*/  LDSM.16.M88.4 R200, [R209] ;  /* 0x00000000d1c8783b */ /* 0x000ea40000000200 */
[C---:B-1----:R-:W-:Y:S08]  /*23580*/  HMMA.16816.F32.BF16 R4, R184.reuse, R188, R4 ;  /* 0x000000bcb804723c */ /* 0x042ff00000041804 */
[C---:B------:R-:W-:Y:S01]  /*23590*/  HMMA.16816.F32.BF16 R8, R184.reuse, R190, R8 ;  /* 0x000000beb808723c */ /* 0x040fe20000041808 */
[----:B------:R-:W1:Y:S07]  /*235a0*/  LDSM.16.M88.4 R188, [R208] ;  /* 0x00000000d0bc783b */ /* 0x000e6e0000000200 */
[C---:B-----5:R-:W-:Y:S08]  /*235b0*/  HMMA.16816.F32.BF16 R12, R184.reuse, R196, R12 ;  /* 0x000000c4b80c723c */ /* 0x060ff0000004180c */
[C---:B------:R-:W-:Y:S01]  /*235c0*/  HMMA.16816.F32.BF16 R16, R184.reuse, R198, R16 ;  /* 0x000000c6b810723c */ /* 0x040fe20000041810 */
[----:B------:R-:W-:Y:S07]  /*235d0*/  LDSM.16.M88.4 R196, [R230+0x6000] ;  /* 0x00600000e6c4783b */ /* 0x000fee0000000200 */
[C---:B------:R-:W-:Y:S08]  /*235e0*/  HMMA.16816.F32.BF16 R20, R184.reuse, R204, R20 ;  /* 0x000000ccb814723c */ /* 0x040ff00000041814 */
[C---:B------:R-:W-:Y:S01]  /*235f0*/  HMMA.16816.F32.BF16 R24, R184.reuse, R206, R24 ;  /* 0x000000ceb818723c */ /* 0x040fe20000041818 */
[----:B------:R-:W5:Y:S07]  /*23600*/  LDSM.16.M88.4 R204, [R227+0xe000] ;  /* 0x00e00000e3cc783b */ /* 0x000f6e0000000200 */
[C---:B--2---:R-:W-:Y:S08]  /*23610*/  HMMA.16816.F32.BF16 R28, R184.reuse, R176, R28 ;  /* 0x000000b0b81c723c */ /* 0x044ff0000004181c */
[----:B------:R-:W-:Y:S01]  /*23620*/  HMMA.16816.F32.BF16 R32, R184, R178, R32 ;  /* 0x000000b2b820723c */ /* 0x000fe20000041820 */
[----:B------:R-:W-:Y:S05]  /*23630*/  LDSM.16.M88.4 R176, [R227+0xf000] ;  /* 0x00f00000e3b0783b */ /* 0x000fea0000000200 */
[----:B------:R-:W-:Y:S02]  /*23640*/  LDSM.16.M88.4 R184, [R227+0xf800] ;  /* 0x00f80000e3b8783b */ /* 0x000fe40000000200 */
[C---:B---3--:R-:W-:Y:S08]  /*23650*/  HMMA.16816.F32.BF16 R4, R180.reuse, R192, R4 ;  /* 0x000000c0b404723c */ /* 0x048ff00000041804 */
[C---:B------:R-:W-:Y:S01]  /*23660*/  HMMA.16816.F32.BF16 R8, R180.reuse, R194, R8 ;  /* 0x000000c2b408723c */ /* 0x040fe20000041808 */
[----:B------:R-:W-:Y:S07]  /*23670*/  LDSM.16.M88.4 R192, [R229+0x6000] ;  /* 0x00600000e5c0783b */ /* 0x000fee0000000200 */
[C---:B----4-:R-:W-:Y:S08]  /*23680*/  HMMA.16816.F32.BF16 R12, R180.reuse, R172, R12 ;  /* 0x000000acb40c723c */ /* 0x050ff0000004180c */
[C---:B------:R-:W-:Y:S01]  /*23690*/  HMMA.16816.F32.BF16 R16, R180.reuse, R174, R16 ;  /* 0x000000aeb410723c */ /* 0x040fe20000041810 */
[----:B------:R-:W2:Y:S07]  /*236a0*/  LDSM.16.M88.4 R172, [R227+0xe800] ;  /* 0x00e80000e3ac783b */ /* 0x000eae0000000200 */
[C---:B------:R-:W-:Y:S08]  /*236b0*/  HMMA.16816.F32.BF16 R20, R180.reuse, R200, R20 ;  /* 0x000000c8b414723c */ /* 0x040ff00000041814 */
[C---:B------:R-:W-:Y:S01]  /*236c0*/  HMMA.16816.F32.BF16 R24, R180.reuse, R202, R24 ;  /* 0x000000cab418723c */ /* 0x040fe20000041818 */
[----:B------:R-:W3:Y:S07]  /*236d0*/  LDSM.16.M88.4 R200, [R220+0x6000] ;  /* 0x00600000dcc8783b */ /* 0x000eee0000000200 */
[C---:B-1----:R-:W-:Y:S08]  /*236e0*/  HMMA.16816.F32.BF16 R28, R180.reuse, R188, R28 ;  /* 0x000000bcb41c723c */ /* 0x042ff0000004181c */
[----:B------:R-:W-:Y:S07]  /*236f0*/  HMMA.16816.F32.BF16 R32, R180, R190, R32 ;  /* 0x000000beb420723c */ /* 0x000fee0000041820 */
[----:B------:R-:W-:Y:S01]  /*23700*/  MOV R180, R170 ;  /* 0x000000aa00b47202 */ /* 0x000fe20000000f00 */
[C---:B-----5:R-:W-:Y:S05]  /*23710*/  HMMA.16816.F32.BF16 R4, R196.reuse, R204, R4 ;  /* 0x000000ccc404723c */ /* 0x060fea0000041804 */
[----:B------:R-:W-:Y:S03]  /*23720*/  IMAD.MOV.U32 R181, RZ, RZ, R171 ;  /* 0x000000ffffb57224 */ /* 0x000fe600078e00ab */
[C---:B------:R-:W-:Y:S08]  /*23730*/  HMMA.16816.F32.BF16 R8, R196.reuse, R206, R8 ;  /* 0x000000cec408723c */ /* 0x040ff00000041808 */
[C---:B--2---:R-:W-:Y:S08]  /*23740*/  HMMA.16816.F32.BF16 R12, R196.reuse, R172, R12 ;  /* 0x000000acc40c723c */ /* 0x044ff0000004180c */
[C---:B------:R-:W-:Y:S01]  /*23750*/  HMMA.16816.F32.BF16 R16, R196.reuse, R174, R16 ;  /* 0x000000aec410723c */ /* 0x040fe20000041810 */
[----:B------:R-:W1:Y:S07]  /*23760*/  LDSM.16.M88.4 R172, [R220+0x6800] ;  /* 0x00680000dcac783b */ /* 0x000e6e0000000200 */
[C---:B------:R-:W-:Y:S08]  /*23770*/  HMMA.16816.F32.BF16 R20, R196.reuse, R176, R20 ;  /* 0x000000b0c414723c */ /* 0x040ff00000041814 */
[C---:B------:R-:W-:Y:S08]  /*23780*/  HMMA.16816.F32.BF16 R24, R196.reuse, R178, R24 ;  /* 0x000000b2c418723c */ /* 0x040ff00000041818 */
[C---:B------:R-:W-:Y:S08]  /*23790*/  HMMA.16816.F32.BF16 R28, R196.reuse, R184, R28 ;  /* 0x000000b8c41c723c */ /* 0x040ff0000004181c */
[----:B------:R-:W-:Y:S08]  /*237a0*/  HMMA.16816.F32.BF16 R32, R196, R186, R32 ;  /* 0x000000bac420723c */ /* 0x000ff00000041820 */
[C---:B---3--:R-:W-:Y:S08]  /*237b0*/  HMMA.16816.F32.BF16 R4, R192.reuse, R200, R4 ;  /* 0x000000c8c004723c */ /* 0x048ff00000041804 */
        /* <DEDUP_REMOVED lines=22> */
[----:B------:R5:W1:Y:S10]  /*23920*/  MUFU.TANH R184, R11 ;  /* 0x0000000b00b87308 */ /* 0x000a740000002400 */
[----:B------:R-:W1:Y:S10]  /*23930*/  MUFU.TANH R183, R183 ;  /* 0x000000b700b77308 */ /* 0x000e740000002400 */
[----:B------:R-:W1:Y:S01]  /*23940*/  MUFU.TANH R185, R185 ;  /* 0x000000b900b97308 */ /* 0x000e620000002400 */
[C---:B---3--:R-:W-:Y:S01]  /*23950*/  HMMA.16816.F32.BF16 R20, R192.reuse, R4, R20 ;  /* 0x00000004c014723c */ /* 0x048fe20000041814 */
[----:B-----5:R-:W3:Y:S01]  /*23960*/  LDSM.16.M88.4 R8, [R220+0x7800] ;  /* 0x00780000dc08783b */ /* 0x020ee20000000200 */
[----:B------:R-:W-:Y:S07]  /*23970*/  DEPBAR.LE SB0, 0x0 ;  /* 0x000080000000791a */ /* 0x000fee0000000000 */
[----:B------:R-:W1:Y:S01]  /*23980*/  MUFU.TANH R187, R187 ;  /* 0x000000bb00bb7308 */ /* 0x000e620000002400 */
[----:B------:R-:W-:Y:S01]  /*23990*/  BAR.SYNC.DEFER_BLOCKING 0x0 ;  /* 0x0000000000007b1d */ /* 0x000fe20000010000 */
[C---:B------:R-:W-:Y:S05]  /*239a0*/  HMMA.16816.F32.BF16 R24, R192.reuse, R6, R24 ;  /* 0x00000006c018723c */ /* 0x040fea0000041818 */
[-C--:B------:R-:W-:Y:S03]  /*239b0*/  FMUL.FTZ R5, R19, R2.reuse ;  /* 0x0000000213057220 */ /* 0x080fe60000410000 */
        /* <DEDUP_REMOVED lines=8> */
[----:B------:R-:W1:Y:S01]  /*23a40*/  MUFU.TANH R13, R13 ;  /* 0x0000000d000d7308 */ /* 0x000e620000002400 */
[-C--:B------:R-:W-:Y:S02]  /*23a50*/  FMUL.FTZ R26, R26, R2.reuse ;  /* 0x000000021a1a7220 */ /* 0x080fe40000410000 */
[-C--:B------:R-:W-:Y:S01]  /*23a60*/  FMUL.FTZ R27, R27, R2.reuse ;  /* 0x000000021b1b7220 */ /* 0x080fe20000410000 */
[C---:B---3--:R-:W-:Y:S06]  /*23a70*/  HMMA.16816.F32.BF16 R28, R192.reuse, R8, R28 ;  /* 0x00000008c01c723c */ /* 0x048fec000004181c */
[----:B------:R3:W1:Y:S02]  /*23a80*/  MUFU.TANH R191, R14 ;  /* 0x0000000e00bf7308 */ /* 0x0006640000002400 */
[----:B------:R-:W-:Y:S08]  /*23a90*/  HMMA.16816.F32.BF16 R32, R192, R10, R32 ;  /* 0x0000000ac020723c */ /* 0x000ff00000041820 */
[----:B------:R-:W1:Y:S08]  /*23aa0*/  MUFU.TANH R15, R15 ;  /* 0x0000000f000f7308 */ /* 0x000e700000002400 */
[-C--:B------:R-:W-:Y:S02]  /*23ab0*/  FMUL.FTZ R7, R28, R2.reuse ;  /* 0x000000021c077220 */ /* 0x080fe40000410000 */
[----:B------:R-:W1:Y:S01]  /*23ac0*/  MUFU.TANH R197, R197 ;  /* 0x000000c500c57308 */ /* 0x000e620000002400 */
[-C--:B------:R-:W-:Y:S02]  /*23ad0*/  FMUL.FTZ R29, R29, R2.reuse ;  /* 0x000000021d1d7220 */ /* 0x080fe40000410000 */
[-C--:B------:R-:W-:Y:S02]  /*23ae0*/  FMUL.FTZ R30, R30, R2.reuse ;  /* 0x000000021e1e7220 */ /* 0x080fe40000410000 */
[-C--:B------:R-:W-:Y:S02]  /*23af0*/  FMUL.FTZ R31, R31, R2.reuse ;  /* 0x000000021f1f7220 */ /* 0x080fe40000410000 */
[-C--:B------:R-:W-:Y:S02]  /*23b00*/  FMUL.FTZ R175, R32, R2.reuse ;  /* 0x0000000220af7220 */ /* 0x080fe40000410000 */
[-C--:B------:R-:W-:Y:S01]  /*23b10*/  FMUL.FTZ R33, R33, R2.reuse ;  /* 0x0000000221217220 */ /* 0x080fe20000410000 */
[----:B------:R-:W1:Y:S01]  /*23b20*/  MUFU.TANH R198, R198 ;  /* 0x000000c600c67308 */ /* 0x000e620000002400 */
[-C--:B------:R-:W-:Y:S02]  /*23b30*/  FMUL.FTZ R34, R34, R2.reuse ;  /* 0x0000000222227220 */ /* 0x080fe40000410000 */
[----:B------:R-:W-:Y:S07]  /*23b40*/  FMUL.FTZ R35, R35, R2 ;  /* 0x0000000223237220 */ /* 0x000fee0000410000 */
[----:B------:R-:W1:Y:S10]  /*23b50*/  MUFU.TANH R17, R17 ;  /* 0x0000001100117308 */ /* 0x000e740000002400 */
[----:B------:R-:W1:Y:S10]  /*23b60*/  MUFU.TANH R5, R5 ;  /* 0x0000000500057308 */ /* 0x000e740000002400 */
        /* <DEDUP_REMOVED lines=24> */
[----:B---3--:R-:W2:Y:S02]  /*23cf0*/  LD.E R21, [R164.64+0x170] ;  /* 0x00017004a4157980 */ /* 0x008ea4000c101900 */
[C---:B------:R-:W-:Y:S02]  /*23d00*/  IADD3 R8, R10.reuse, -0x80, RZ ;  /* 0xffffff800a087810 */ /* 0x040fe40007ffe0ff */
[----:B------:R-:W-:Y:S01]  /*23d10*/  IADD3 R10, R10, -0x40, RZ ;  /* 0xffffffc00a0a7810 */ /* 0x000fe20007ffe0ff */
[----:B------:R-:W3:Y:S01]  /*23d20*/  LD.E.64 R24, [R164.64+0x20] ;  /* 0x00002004a4187980 */ /* 0x000ee2000c101b00 */
[----:B------:R-:W-:Y:S02]  /*23d30*/  IABS R4, R8 ;  /* 0x0000000800047213 */ /* 0x000fe40000000000 */
[-C--:B--2---:R-:W-:Y:S02]  /*23d40*/  IABS R11, R21.reuse ;  /* 0x00000015000b7213 */ /* 0x084fe40000000000 */
[-C--:B------:R-:W-:Y:S02]  /*23d50*/  IABS R9, R21.reuse ;  /* 0x0000001500097213 */ /* 0x080fe40000000000 */
[----:B------:R-:W2:Y:S01]  /*23d60*/  I2F.RP R6, R11 ;  /* 0x0000000b00067306 */ /* 0x000ea20000209400 */
[----:B------:R-:W-:Y:S02]  /*23d70*/  LOP3.LUT R8, R8, R21, RZ, 0x3c, !PT ;  /* 0x0000001508087212 */ /* 0x000fe400078e3cff */
[----:B------:R-:W-:Y:S07]  /*23d80*/  IMAD.MOV R9, RZ, RZ, -R9 ;  /* 0x000000ffff097224 */ /* 0x000fee00078e0a09 */
[----:B--2---:R-:W2:Y:S02]  /*23d90*/  MUFU.RCP R2, R6 ;  /* 0x0000000600027308 */ /* 0x004ea40000001000 */
[----:B--2---:R-:W-:Y:S08]  /*23da0*/  IADD3 R18, R2, 0xffffffe, RZ ;  /* 0x0ffffffe02127810 */ /* 0x004ff00007ffe0ff */
[----:B------:R-:W2:Y:S02]  /*23db0*/  F2I.FTZ.U32.TRUNC.NTZ R19, R18 ;  /* 0x0000001200137305 */ /* 0x000ea4000021f000 */
[--C-:B--2---:R-:W-:Y:S02]  /*23dc0*/  IMAD.MOV R2, RZ, RZ, -R19.reuse ;  /* 0x000000ffff027224 */ /* 0x104fe400078e0a13 */
[----:B------:R-:W-:Y:S02]  /*23dd0*/  IMAD.MOV.U32 R18, RZ, RZ, RZ ;  /* 0x000000ffff127224 */ /* 0x000fe400078e00ff */
[----:B------:R-:W-:Y:S01]  /*23de0*/  IMAD R23, R2, R11, RZ ;  /* 0x0000000b02177224 */ /* 0x000fe200078e02ff */
[----:B------:R-:W-:Y:S02]  /*23df0*/  IABS R2, R10 ;  /* 0x0000000a00027213 */ /* 0x000fe40000000000 */
[----:B------:R-:W-:Y:S01]  /*23e00*/  LOP3.LUT R10, R10, R21, RZ, 0x3c, !PT ;  /* 0x000000150a0a7212 */ /* 0x000fe200078e3cff */
[----:B------:R-:W-:Y:S02]  /*23e10*/  IMAD.HI.U32 R19, R19, R23, R18 ;  /* 0x0000001713137227 */ /* 0x000fe400078e0012 */
[----:B------:R-:W2:Y:S04]  /*23e20*/  LD.E.64 R22, [R164.64+0x38] ;  /* 0x00003804a4167980 */ /* 0x000ea8000c101b00 */
        /* <DEDUP_REMOVED lines=43> */
.L_x_3577:
[----:B------:R-:W-:Y:S02]  /*240e0*/  ULDC.64 UR4, c[0x0][0x118] ;  /* 0x0000460000047ab9 */ /* 0x000fe40000000a00 */
[----:B------:R-:W2:Y:S02]  /*240f0*/  LD.E R6, [R164.64+0x38] ;  /* 0x00003804a4067980 */ /* 0x000ea4000c101900 */
[----:B--2---:R-:W-:Y:S04]  /*24100*/  LEA R6, -R6, RZ, 0x6 ;  /* 0x000000ff06067211 */ /* 0x004fe800078e31ff */
[----:B------:R-:W-:Y:S02]  /*24110*/  SHF.R.S32.HI R2, RZ, 0x1f, R6 ;  /* 0x0000001fff027819 */ /* 0x000fe40000011406 */
.L_x_3578:
[----:B------:R-:W-:Y:S05]  /*24120*/  BSYNC B0 ;  /* 0x0000000000007941 */ /* 0x000fea0003800000 */
.L_x_3576:
        /* <DEDUP_REMOVED lines=40> */
[C-C-:B------:R-:W-:Y:S01]  /*243b0*/  @P4 LEA.HI.X R29, R9.reuse, R239, R2.reuse, 0x1, P1 ;  /* 0x000000ef091d4211 */ /* 0x140fe200008f0c02 */
        /* <DEDUP_REMOVED lines=75> */
.L_x_3575:
[----:B--2-4-:R-:W-:Y:S05]  /*24870*/  BSYNC B1 ;  /* 0x0000000000017941 */ /* 0x014fea0003800000 */
.L_x_3574:
[----:B------:R-:W-:Y:S01]  /*24880*/  ULDC.64 UR4, c[0x0][0x118] ;  /* 0x0000460000047ab9 */ /* 0x000fe20000000a00 */
[----:B------:R-:W2:Y:S01]  /*24890*/  S2R R9, SR_TID.X ;  /* 0x0000000000097919 */ /* 0x000ea20000002100 */
[----:B------:R-:W-:Y:S07]  /*248a0*/  IADD3 R182, R250, -0x1, RZ ;  /* 0xfffffffffab67810 */ /* 0x000fee0007ffe0ff */
[----:B------:R4:W5:Y:S01]  /*248b0*/  LD.E R166, [R164.64+0xdc] ;  /* 0x0000dc04a4a67980 */ /* 0x000962000c101900 */
[----:B--2---:R-:W-:Y:S04]  /*248c0*/  SHF.L.U32 R9, R9, 0x1, RZ ;  /* 0x0000000109097819 */ /* 0x004fe800000006ff */
[----:B------:R-:W-:Y:S04]  /*248d0*/  LOP3.LUT R9, R9, 0x6, RZ, 0xc0, !PT ;  /* 0x0000000609097812 */ /* 0x000fe800078ec0ff */
[----:B------:R-:W-:Y:S04]  /*248e0*/  LEA R12, R182, R9, 0x6 ;  /* 0x00000009b60c7211 */ /* 0x000fe800078e30ff */
[C---:B---3--:R-:W-:Y:S01]  /*248f0*/  IADD3 R23, R12.reuse, 0x10, RZ ;  /* 0x000000100c177810 */ /* 0x048fe20007ffe0ff */
[----:B------:R-:W2:Y:S01]  /*24900*/  I2F R9, R12 ;  /* 0x0000000c00097306 */ /* 0x000ea20000201400 */
[C---:B------:R-:W-:Y:S02]  /*24910*/  IADD3 R6, R12.reuse, 0x1, RZ ;  /* 0x000000010c067810 */ /* 0x040fe40007ffe0ff */
[C---:B------:R-:W-:Y:S02]  /*24920*/  IADD3 R10, R12.reuse, 0x8, RZ ;  /* 0x000000080c0a7810 */ /* 0x040fe40007ffe0ff */
[C---:B------:R-:W-:Y:S02]  /*24930*/  IADD3 R29, R12.reuse, 0x9, RZ ;  /* 0x000000090c1d7810 */ /* 0x040fe40007ffe0ff */
[C---:B------:R-:W-:Y:S02]  /*24940*/  IADD3 R195, R12.reuse, 0x11, RZ ;  /* 0x000000110cc37810 */ /* 0x040fe40007ffe0ff */
[C---:B------:R-:W-:Y:S01]  /*24950*/  IADD3 R4, R12.reuse, 0x18, RZ ;  /* 0x000000180c047810 */ /* 0x040fe20007ffe0ff */
[----:B------:R-:W3:Y:S01]  /*24960*/  I2F R23, R23 ;  /* 0x0000001700177306 */ /* 0x000ee20000201400 */
[C---:B------:R-:W-:Y:S02]  /*24970*/  IADD3 R14, R12.reuse, 0x31, RZ ;  /* 0x000000310c0e7810 */ /* 0x040fe40007ffe0ff */
[C---:B------:R-:W-:Y:S02]  /*24980*/  IADD3 R27, R12.reuse, 0x19, RZ ;  /* 0x000000190c1b7810 */ /* 0x040fe40007ffe0ff */
[C---:B------:R-:W-:Y:S02]  /*24990*/  IADD3 R25, R12.reuse, 0x20, RZ ;  /* 0x000000200c197810 */ /* 0x040fe40007ffe0ff */
[C---:B------:R-:W-:Y:S02]  /*249a0*/  IADD3 R2, R12.reuse, 0x21, RZ ;  /* 0x000000210c027810 */ /* 0x040fe40007ffe0ff */
[C---:B------:R-:W-:Y:S01]  /*249b0*/  IADD3 R21, R12.reuse, 0x28, RZ ;  /* 0x000000280c157810 */ /* 0x040fe20007ffe0ff */
[----:B------:R-:W1:Y:S01]  /*249c0*/  I2F R6, R6 ;  /* 0x0000000600067306 */ /* 0x000e620000201400 */
[C---:B------:R-:W-:Y:S02]  /*249d0*/  IADD3 R11, R12.reuse, 0x29, RZ ;  /* 0x000000290c0b7810 */ /* 0x040fe40007ffe0ff */
[----:B------:R-:W-:Y:S01]  /*249e0*/  IADD3 R19, R12, 0x30, RZ ;  /* 0x000000300c137810 */ /* 0x000fe20007ffe0ff */
[CC--:B-12---:R-:W-:Y:S02]  /*249f0*/  FFMA.FTZ R185, R0.reuse, R9.reuse, R185 ;  /* 0x0000000900b97223 */ /* 0x0c6fe400000100b9 */
[C---:B------:R-:W-:Y:S03]  /*24a00*/  FFMA.FTZ R9, R0.reuse, R9, R179 ;  /* 0x0000000900097223 */ /* 0x040fe600000100b3 */
[----:B------:R-:W-:Y:S01]  /*24a10*/  FMNMX.FTZ R31, R185, R3, !PT ;  /* 0x00000003b91f7209 */ /* 0x000fe20007810000 */
[----:B------:R-:W1:Y:S01]  /*24a20*/  I2F R10, R10 ;  /* 0x0000000a000a7306 */ /* 0x000e620000201400 */
[CC--:B---3--:R-:W-:Y:S02]  /*24a30*/  FFMA.FTZ R191, R0.reuse, R23.reuse, R191 ;  /* 0x0000001700bf7223 */ /* 0x0c8fe400000100bf */
[C---:B------:R-:W-:Y:S07]  /*24a40*/  FFMA.FTZ R196, R0.reuse, R23, R196 ;  /* 0x0000001700c47223 */ /* 0x040fee00000100c4 */
[----:B------:R-:W2:Y:S01]  /*24a50*/  I2F R29, R29 ;  /* 0x0000001d001d7306 */ /* 0x000ea20000201400 */
[CC--:B------:R-:W-:Y:S02]  /*24a60*/  FFMA.FTZ R8, R0.reuse, R6.reuse, R187 ;  /* 0x0000000600087223 */ /* 0x0c0fe400000100bb */
[----:B------:R-:W-:Y:S03]  /*24a70*/  FFMA.FTZ R6, R0, R6, R183 ;  /* 0x0000000600067223 */ /* 0x000fe600000100b7 */
[----:B------:R-:W-:Y:S04]  /*24a80*/  FMNMX.FTZ R16, R8, R31, !PT ;  /* 0x0000001f08107209 */ /* 0x000fe80007810000 */
[----:B------:R-:W3:Y:S01]  /*24a90*/  I2F R195, R195 ;  /* 0x000000c300c37306 */ /* 0x000ee20000201400 */
[CC--:B-1----:R-:W-:Y:S02]  /*24aa0*/  FFMA.FTZ R207, R0.reuse, R10.reuse, R207 ;  /* 0x0000000a00cf7223 */ /* 0x0c2fe400000100cf */
[C---:B------:R-:W-:Y:S03]  /*24ab0*/  FFMA.FTZ R189, R0.reuse, R10, R189 ;  /* 0x0000000a00bd7223 */ /* 0x040fe600000100bd */
[----:B------:R-:W-:Y:S04]  /*24ac0*/  FMNMX.FTZ R31, R207, R16, !PT ;  /* 0x00000010cf1f7209 */ /* 0x000fe80007810000 */
[----:B------:R-:W1:Y:S01]  /*24ad0*/  I2F R4, R4 ;  /* 0x0000000400047306 */ /* 0x000e620000201400 */
[CC--:B--2---:R-:W-:Y:S02]  /*24ae0*/  FFMA.FTZ R10, R0.reuse, R29.reuse, R184 ;  /* 0x0000001d000a7223 */ /* 0x0c4fe400000100b8 */
[----:B------:R-:W-:Y:S01]  /*24af0*/  FFMA.FTZ R205, R0, R29, R205 ;  /* 0x0000001d00cd7223 */ /* 0x000fe200000100cd */
[----:B------:R-:W-:Y:S02]  /*24b00*/  FMNMX.FTZ R29, R9, R168, !PT ;  /* 0x000000a8091d7209 */ /* 0x000fe40007810000 */
[----:B------:R-:W-:Y:S04]  /*24b10*/  FMNMX.FTZ R18, R10, R31, !PT ;  /* 0x0000001f0a127209 */ /* 0x000fe80007810000 */
[----:B------:R-:W2:Y:S01]  /*24b20*/  I2F R23, R14 ;  /* 0x0000000e00177306 */ /* 0x000ea20000201400 */
[----:B------:R-:W-:Y:S02]  /*24b30*/  FMNMX.FTZ R16, R6, R29, !PT ;  /* 0x0000001d06107209 */ /* 0x000fe40007810000 */
[----:B------:R-:W-:Y:S01]  /*24b40*/  LDSM.16.MT88.4 R28, [R225+0x10000] ;  /* 0x01000000e11c783b */ /* 0x000fe20000004200 */
[-C--:B---3--:R-:W-:Y:S01]  /*24b50*/  FFMA.FTZ R192, R0, R195.reuse, R15 ;  /* 0x000000c300c07223 */ /* 0x088fe2000001000f */
[----:B------:R-:W-:Y:S01]  /*24b60*/  IADD3 R15, R12, 0x38, RZ ;  /* 0x000000380c0f7810 */ /* 0x000fe20007ffe0ff */
[----:B------:R-:W-:Y:S01]  /*24b70*/  FFMA.FTZ R195, R0, R195, R13 ;  /* 0x000000c300c37223 */ /* 0x000fe2000001000d */
[----:B------:R-:W-:Y:S02]  /*24b80*/  FMNMX.FTZ R13, R191, R18, !PT ;  /* 0x00000012bf0d7209 */ /* 0x000fe40007810000 */
[----:B------:R-:W-:Y:S01]  /*24b90*/  FMNMX.FTZ R16, R189, R16, !PT ;  /* 0x00000010bd107209 */ /* 0x000fe20007810000 */
[----:B------:R-:W3:Y:S01]  /*24ba0*/  I2F R27, R27 ;  /* 0x0000001b001b7306 */ /* 0x000ee20000201400 */
[----:B------:R-:W-:Y:S01]  /*24bb0*/  IADD3 R12, R12, 0x39, RZ ;  /* 0x000000390c0c7810 */ /* 0x000fe20007ffe0ff */
[C---:B-1----:R-:W-:Y:S01]  /*24bc0*/  FFMA.FTZ R193, R0.reuse, R4, R17 ;  /* 0x0000000400c17223 */ /* 0x042fe20000010011 */
[----:B------:R-:W-:Y:S01]  /*24bd0*/  FMNMX.FTZ R17, R205, R16, !PT ;  /* 0x00000010cd117209 */ /* 0x000fe20007810000 */
[----:B------:R-:W-:Y:S03]  /*24be0*/  FFMA.FTZ R197, R0, R4, R197 ;  /* 0x0000000400c57223 */ /* 0x000fe600000100c5 */
[----:B------:R-:W-:Y:S03]  /*24bf0*/  FMNMX.FTZ R16, R196, R17, !PT ;  /* 0x00000011c4107209 */ /* 0x000fe60007810000 */
[----:B------:R-:W1:Y:S01]  /*24c00*/  I2F R25, R25 ;  /* 0x0000001900197306 */ /* 0x000e620000201400 */
[----:B------:R-:W-:Y:S01]  /*24c10*/  FMNMX.FTZ R16, R195, R16, !PT ;  /* 0x00000010c3107209 */ /* 0x000fe20007810000 */
[----:B--2---:R-:W-:Y:S01]  /*24c20*/  FFMA.FTZ R172, R0, R23, R172 ;  /* 0x0000001700ac7223 */ /* 0x004fe200000100ac */
[----:B------:R-:W-:Y:S01]  /*24c30*/  FMNMX.FTZ R14, R192, R13, !PT ;  /* 0x0000000dc00e7209 */ /* 0x000fe20007810000 */
[C---:B------:R-:W-:Y:S06]  /*24c40*/  FFMA.FTZ R177, R0.reuse, R23, R177 ;  /* 0x0000001700b17223 */ /* 0x040fec00000100b1 */
[----:B------:R2:W2:Y:S01]  /*24c50*/  I2F R4, R15 ;  /* 0x0000000f00047306 */ /* 0x0004a20000201400 */
[CC--:B---3--:R-:W-:Y:S01]  /*24c60*/  FFMA.FTZ R194, R0.reuse, R27.reuse, R5 ;  /* 0x0000001b00c27223 */ /* 0x0c8fe20000010005 */
[----:B------:R-:W-:Y:S01]  /*24c70*/  FMNMX.FTZ R5, R193, R14, !PT ;  /* 0x0000000ec1057209 */ /* 0x000fe20007810000 */
[----:B------:R-:W-:Y:S03]  /*24c80*/  FFMA.FTZ R198, R0, R27, R198 ;  /* 0x0000001b00c67223 */ /* 0x000fe600000100c6 */
[----:B------:R-:W-:Y:S04]  /*24c90*/  FMNMX.FTZ R13, R194, R5, !PT ;  /* 0x00000005c20d7209 */ /* 0x000fe80007810000 */
[----:B------:R-:W3:Y:S01]  /*24ca0*/  I2F R2, R2 ;  /* 0x0000000200027306 */ /* 0x000ee20000201400 */
[CC--:B-1----:R-:W-:Y:S02]  /*24cb0*/  FFMA.FTZ R204, R0.reuse, R25.reuse, R204 ;  /* 0x0000001900cc7223 */ /* 0x0c2fe400000100cc */
[----:B------:R-:W-:Y:S03]  /*24cc0*/  FFMA.FTZ R200, R0, R25, R200 ;  /* 0x0000001900c87223 */ /* 0x000fe600000100c8 */
[----:B------:R-:W-:Y:S04]  /*24cd0*/  FMNMX.FTZ R14, R204, R13, !PT ;  /* 0x0000000dcc0e7209 */ /* 0x000fe80007810000 */
[----:B------:R-:W1:Y:S01]  /*24ce0*/  I2F R21, R21 ;  /* 0x0000001500157306 */ /* 0x000e620000201400 */
[----:B--2---:R-:W-:Y:S01]  /*24cf0*/  FMNMX.FTZ R15, R197, R16, !PT ;  /* 0x00000010c50f7209 */ /* 0x004fe20007810000 */
[CC--:B------:R-:W-:Y:S02]  /*24d00*/  FFMA.FTZ R169, R0.reuse, R4.reuse, R169 ;  /* 0x0000000400a97223 */ /* 0x0c0fe400000100a9 */
[----:B------:R-:W-:Y:S01]  /*24d10*/  FFMA.FTZ R175, R0, R4, R175 ;  /* 0x0000000400af7223 */ /* 0x000fe200000100af */
[----:B------:R-:W-:Y:S05]  /*24d20*/  FMNMX.FTZ R15, R198, R15, !PT ;  /* 0x0000000fc60f7209 */ /* 0x000fea0007810000 */
[----:B------:R-:W2:Y:S01]  /*24d30*/  I2F R11, R11 ;  /* 0x0000000b000b7306 */ /* 0x000ea20000201400 */
[CC--:B---3--:R-:W-:Y:S02]  /*24d40*/  FFMA.FTZ R203, R0.reuse, R2.reuse, R203 ;  /* 0x0000000200cb7223 */ /* 0x0c8fe400000100cb */
[----:B------:R-:W-:Y:S01]  /*24d50*/  FFMA.FTZ R199, R0, R2, R199 ;  /* 0x0000000200c77223 */ /* 0x000fe200000100c7 */
[----:B------:R-:W-:Y:S02]  /*24d60*/  FMNMX.FTZ R2, R200, R15, !PT ;  /* 0x0000000fc8027209 */ /* 0x000fe40007810000 */
[----:B------:R-:W-:Y:S04]  /*24d70*/  FMNMX.FTZ R13, R203, R14, !PT ;  /* 0x0000000ecb0d7209 */ /* 0x000fe80007810000 */
[----:B------:R3:W3:Y:S01]  /*24d80*/  I2F R5, R12 ;  /* 0x0000000c00057306 */ /* 0x0006e20000201400 */
[CC--:B-1----:R-:W-:Y:S02]  /*24d90*/  FFMA.FTZ R202, R0.reuse, R21.reuse, R202 ;  /* 0x0000001500ca7223 */ /* 0x0c2fe400000100ca */
[C---:B------:R-:W-:Y:S02]  /*24da0*/  FFMA.FTZ R178, R0.reuse, R21, R178 ;  /* 0x0000001500b27223 */ /* 0x040fe400000100b2 */
[----:B------:R-:W-:Y:S05]  /*24db0*/  LDSM.16.MT88.4 R20, [R226+0x10000] ;  /* 0x01000000e214783b */ /* 0x000fea0000004200 */
[----:B------:R-:W1:Y:S01]  /*24dc0*/  I2F R19, R19 ;  /* 0x0000001300137306 */ /* 0x000e620000201400 */
[CC--:B--2---:R-:W-:Y:S02]  /*24dd0*/  FFMA.FTZ R201, R0.reuse, R11.reuse, R201 ;  /* 0x0000000b00c97223 */ /* 0x0c4fe400000100c9 */
[----:B------:R-:W-:Y:S01]  /*24de0*/  FFMA.FTZ R176, R0, R11, R176 ;  /* 0x0000000b00b07223 */ /* 0x000fe200000100b0 */
[----:B---3--:R-:W-:Y:S01]  /*24df0*/  FMNMX.FTZ R12, R202, R13, !PT ;  /* 0x0000000dca0c7209 */ /* 0x008fe20007810000 */
[CC--:B------:R-:W-:Y:S01]  /*24e00*/  FFMA.FTZ R167, R0.reuse, R5.reuse, R167 ;  /* 0x0000000500a77223 */ /* 0x0c0fe200000100a7 */
[----:B------:R-:W-:Y:S01]  /*24e10*/  FMNMX.FTZ R13, R199, R2, !PT ;  /* 0x00000002c70d7209 */ /* 0x000fe20007810000 */
[----:B------:R-:W-:Y:S01]  /*24e20*/  FFMA.FTZ R173, R0, R5, R173 ;  /* 0x0000000500ad7223 */ /* 0x000fe200000100ad */
[----:B------:R-:W-:Y:S02]  /*24e30*/  FMNMX.FTZ R15, R201, R12, !PT ;  /* 0x0000000cc90f7209 */ /* 0x000fe40007810000 */
[----:B------:R-:W-:Y:S01]  /*24e40*/  FMNMX.FTZ R13, R178, R13, !PT ;  /* 0x0000000db20d7209 */ /* 0x000fe20007810000 */
[----:B-1----:R-:W-:Y:S03]  /*24e50*/  FFMA.FTZ R174, R0, R19, R174 ;  /* 0x0000001300ae7223 */ /* 0x002fe600000100ae */
[----:B------:R-:W-:Y:S01]  /*24e60*/  FMNMX.FTZ R13, R176, R13, !PT ;  /* 0x0000000db00d7209 */ /* 0x000fe20007810000 */
[----:B------:R-:W-:Y:S01]  /*24e70*/  FFMA.FTZ R170, R0, R19, R7 ;  /* 0x0000001300aa7223 */ /* 0x000fe20000010007 */
[----:B------:R-:W-:Y:S04]  /*24e80*/  FMNMX.FTZ R15, R174, R15, !PT ;  /* 0x0000000fae0f7209 */ /* 0x000fe80007810000 */
[----:B------:R-:W-:Y:S02]  /*24e90*/  FMNMX.FTZ R12, R170, R13, !PT ;  /* 0x0000000daa0c7209 */ /* 0x000fe40007810000 */
[----:B------:R-:W-:Y:S02]  /*24ea0*/  FMNMX.FTZ R2, R172, R15, !PT ;  /* 0x0000000fac027209 */ /* 0x000fe40007810000 */
[----:B------:R-:W-:Y:S02]  /*24eb0*/  FMNMX.FTZ R16, R177, R12, !PT ;  /* 0x0000000cb1107209 */ /* 0x000fe40007810000 */
[----:B------:R-:W-:Y:S02]  /*24ec0*/  FMNMX.FTZ R2, R169, R2, !PT ;  /* 0x00000002a9027209 */ /* 0x000fe40007810000 */
[----:B------:R-:W-:Y:S02]  /*24ed0*/  FMNMX.FTZ R16, R175, R16, !PT ;  /* 0x00000010af107209 */ /* 0x000fe40007810000 */
[----:B------:R-:W-:Y:S02]  /*24ee0*/  FMNMX.FTZ R4, R167, R2, !PT ;  /* 0x00000002a7047209 */ /* 0x000fe40007810000 */
[----:B------:R-:W-:Y:S03]  /*24ef0*/  FMNMX.FTZ R14, R173, R16, !PT ;  /* 0x00000010ad0e7209 */ /* 0x000fe60007810000 */
[----:B------:R-:W1:Y:S08]  /*24f00*/  SHFL.BFLY PT, R7, R4, 0x2, 0x1f ;  /* 0x0c401f0004077f89 */ /* 0x000e7000000e0000 */
[----:B------:R-:W2:Y:S01]  /*24f10*/  SHFL.BFLY PT, R11, R14, 0x2, 0x1f ;  /* 0x0c401f000e0b7f89 */ /* 0x000ea200000e0000 */
[----:B-1----:R-:W-:Y:S07]  /*24f20*/  FMNMX.FTZ R5, R4, R7, !PT ;  /* 0x0000000704057209 */ /* 0x002fee0007810000 */
[----:B----4-:R-:W1:Y:S01]  /*24f30*/  SHFL.BFLY PT, R164, R5, 0x1, 0x1f ;  /* 0x0c201f0005a47f89 */ /* 0x010e6200000e0000 */
[----:B--2---:R-:W-:Y:S07]  /*24f40*/  FMNMX.FTZ R12, R14, R11, !PT ;  /* 0x0000000b0e0c7209 */ /* 0x004fee0007810000 */
[----:B------:R-:W2:Y:S01]  /*24f50*/  SHFL.BFLY PT, R165, R12, 0x1, 0x1f ;  /* 0x0c201f000ca57f89 */ /* 0x000ea200000e0000 */
[----:B-1----:R-:W-:Y:S04]  /*24f60*/  FMNMX.FTZ R164, R5, R164, !PT ;  /* 0x000000a405a47209 */ /* 0x002fe80007810000 */
[C---:B------:R-:W-:Y:S01]  /*24f70*/  FSETP.NEU.FTZ.AND P0, PT, R164.reuse, -INF , PT ;  /* 0xff800000a400780b */ /* 0x040fe20003f1d000 */
[----:B------:R-:W-:Y:S01]  /*24f80*/  FADD.FTZ R3, -R164, R3 ;  /* 0x00000003a4037221 */ /* 0x000fe20000010100 */
[----:B--2---:R-:W-:Y:S02]  /*24f90*/  FMNMX.FTZ R165, R12, R165, !PT ;  /* 0x000000a50ca57209 */ /* 0x004fe40007810000 */
[----:B------:R-:W1:Y:S01]  /*24fa0*/  LDSM.16.MT88.4 R12, [R228+0x10000] ;  /* 0x01000000e40c783b */ /* 0x000e620000004200 */
[C---:B-----5:R-:W-:Y:S02]  /*24fb0*/  FMUL.FTZ R171, R166.reuse, R164 ;  /* 0x000000a4a6ab7220 */ /* 0x060fe40000410000 */
        /* <DEDUP_REMOVED lines=9> */
[-CC-:B------:R-:W-:Y:S01]  /*25050*/  FFMA.FTZ R187, R185, R166.reuse, -R171.reuse ;  /* 0x000000a6b9bb7223 */ /* 0x180fe200000108ab */
[----:B------:R-:W-:Y:S01]  /*25060*/  ISETP.GT.AND P0, PT, R250, 0x1, PT ;  /* 0x00000001fa00780c */ /* 0x000fe20003f04270 */
[----:B------:R-:W-:Y:S01]  /*25070*/  FFMA.FTZ R185, R8, R166, -R171 ;  /* 0x000000a608b97223 */ /* 0x000fe200000108ab */
[----:B------:R-:W-:Y:S01]  /*25080*/  MOV R250, R182 ;  /* 0x000000b600fa7202 */ /* 0x000fe20000000f00 */
[-CC-:B------:R-:W-:Y:S02]  /*25090*/  FFMA.FTZ R190, R9, R166.reuse, -R179.reuse ;  /* 0x000000a609be7223 */ /* 0x180fe400000108b3 */
[-CC-:B------:R-:W-:Y:S02]  /*250a0*/  FFMA.FTZ R188, R6, R166.reuse, -R179.reuse ;  /* 0x000000a606bc7223 */ /* 0x180fe400000108b3 */
[-CC-:B------:R-:W-:Y:S01]  /*250b0*/  FFMA.FTZ R189, R189, R166.reuse, -R179.reuse ;  /* 0x000000a6bdbd7223 */ /* 0x180fe200000108b3 */
[----:B------:R-:W-:Y:S01]  /*250c0*/  MUFU.EX2 R187, R187 ;  /* 0x000000bb00bb7308 */ /* 0x000fe20000000800 */
[-CC-:B------:R-:W-:Y:S02]  /*250d0*/  FFMA.FTZ R186, R205, R166.reuse, -R179.reuse ;  /* 0x000000a6cdba7223 */ /* 0x180fe400000108b3 */
[----:B------:R-:W-:Y:S02]  /*250e0*/  FMUL.FTZ R4, R166, R3 ;  /* 0x00000003a6047220 */ /* 0x000fe40000410000 */
[-CC-:B------:R-:W-:Y:S02]  /*250f0*/  FFMA.FTZ R177, R177, R166.reuse, -R179.reuse ;  /* 0x000000a6b1b17223 */ /* 0x180fe400000108b3 */
        /* <DEDUP_REMOVED lines=16> */
[C---:B------:R-:W-:Y:S02]  /*25200*/  FMUL.FTZ R35, R2.reuse, R135 ;  /* 0x0000008702237220 */ /* 0x040fe40000410000 */
[C---:B---3--:R-:W-:Y:S02]  /*25210*/  FMUL.FTZ R4, R3.reuse, R160 ;  /* 0x000000a003047220 */ /* 0x048fe40000410000 */
[C---:B------:R-:W-:Y:S02]  /*25220*/  FMUL.FTZ R5, R3.reuse, R161 ;  /* 0x000000a103057220 */ /* 0x040fe40000410000 */
[C---:B------:R-:W-:Y:S01]  /*25230*/  FMUL.FTZ R8, R3.reuse, R156 ;  /* 0x0000009c03087220 */ /* 0x040fe20000410000 */
[----:B------:R-:W3:Y:S01]  /*25240*/  MUFU.EX2 R183, R183 ;  /* 0x000000b700b77308 */ /* 0x000ee20000000800 */
[C---:B------:R-:W-:Y:S02]  /*25250*/  FMUL.FTZ R9, R3.reuse, R157 ;  /* 0x0000009d03097220 */ /* 0x040fe40000410000 */
[----:B------:R-:W-:Y:S01]  /*25260*/  FMUL.FTZ R16, R3, R148 ;  /* 0x0000009403107220 */ /* 0x000fe20000410000 */
[----:B--2---:R-:W-:Y:S01]  /*25270*/  F2FP.BF16.PACK_AB R161, R185, R187 ;  /* 0x000000bbb9a1723e */ /* 0x004fe200000010ff */
[C---:B------:R-:W-:Y:S01]  /*25280*/  FMUL.FTZ R17, R3.reuse, R149 ;  /* 0x0000009503117220 */ /* 0x040fe20000410000 */
[----:B------:R-:W-:Y:S01]  /*25290*/  LDSM.16.MT88.4 R156, [R224+0x12800] ;  /* 0x01280000e09c783b */ /* 0x000fe20000004200 */
        /* <DEDUP_REMOVED lines=9> */
[----:B------:R-:W2:Y:S01]  /*25330*/  MUFU.EX2 R188, R188 ;  /* 0x000000bc00bc7308 */ /* 0x000ea20000000800 */
[----:B------:R-:W-:Y:S01]  /*25340*/  FMUL.FTZ R37, R3, R37 ;  /* 0x0000002503257220 */ /* 0x000fe20000410000 */
[----:B------:R-:W-:Y:S01]  /*25350*/  LDSM.16.MT88.4 R132, [R225+0x12000] ;  /* 0x01200000e184783b */ /* 0x000fe20000004200 */
[C---:B------:R-:W-:Y:S01]  /*25360*/  FMUL.FTZ R42, R2.reuse, R42 ;  /* 0x0000002a022a7220 */ /* 0x040fe20000410000 */
[----:B---3--:R-:W-:Y:S01]  /*25370*/  F2FP.BF16.PACK_AB R163, R183, R184 ;  /* 0x000000b8b7a3723e */ /* 0x008fe200000010ff */
[C---:B------:R-:W-:Y:S02]  /*25380*/  FMUL.FTZ R43, R2.reuse, R43 ;  /* 0x0000002b022b7220 */ /* 0x040fe40000410000 */
[C---:B------:R-:W-:Y:S02]  /*25390*/  FMUL.FTZ R40, R3.reuse, R40 ;  /* 0x0000002803287220 */ /* 0x040fe40000410000 */
[C---:B------:R-:W-:Y:S01]  /*253a0*/  FMUL.FTZ R41, R3.reuse, R41 ;  /* 0x0000002903297220 */ /* 0x040fe20000410000 */
[----:B------:R-:W-:Y:S01]  /*253b0*/  MUFU.EX2 R189, R189 ;  /* 0x000000bd00bd7308 */ /* 0x000fe20000000800 */
[C---:B------:R-:W-:Y:S01]  /*253c0*/  FMUL.FTZ R46, R2.reuse, R46 ;  /* 0x0000002e022e7220 */ /* 0x040fe20000410000 */
[----:B------:R-:W-:Y:S01]  /*253d0*/  LDSM.16.MT88.4 R148, [R224+0x10800] ;  /* 0x01080000e094783b */ /* 0x000fe20000004200 */
[C---:B------:R-:W-:Y:S02]  /*253e0*/  FMUL.FTZ R47, R2.reuse, R47 ;  /* 0x0000002f022f7220 */ /* 0x040fe40000410000 */
[C---:B------:R-:W-:Y:S02]  /*253f0*/  FMUL.FTZ R44, R3.reuse, R44 ;  /* 0x0000002c032c7220 */ /* 0x040fe40000410000 */
[C---:B------:R-:W-:Y:S02]  /*25400*/  FMUL.FTZ R45, R3.reuse, R45 ;  /* 0x0000002d032d7220 */ /* 0x040fe40000410000 */
[C---:B------:R-:W-:Y:S01]  /*25410*/  FMUL.FTZ R50, R2.reuse, R50 ;  /* 0x0000003202327220 */ /* 0x040fe20000410000 */
[----:B------:R-:W3:Y:S01]  /*25420*/  MUFU.EX2 R186, R186 ;  /* 0x000000ba00ba7308 */ /* 0x000ee20000000800 */
[----:B------:R-:W-:Y:S02]  /*25430*/  FMUL.FTZ R51, R2, R51 ;  /* 0x0000003302337220 */ /* 0x000fe40000410000 */
[C---:B------:R-:W-:Y:S01]  /*25440*/  FMUL.FTZ R48, R3.reuse, R48 ;  /* 0x0000003003307220 */ /* 0x040fe20000410000 */
        /* <DEDUP_REMOVED lines=13> */
[----:B---3--:R-:W-:Y:S01]  /*25520*/  F2FP.BF16.PACK_AB R162, R186, R189 ;  /* 0x000000bdbaa2723e */ /* 0x008fe200000010ff */
[C---:B------:R-:W-:Y:S02]  /*25530*/  FMUL.FTZ R63, R2.reuse, R63 ;  /* 0x0000003f023f7220 */ /* 0x040fe40000410000 */
[C---:B------:R-:W-:Y:S02]  /*25540*/  FMUL.FTZ R60, R3.reuse, R60 ;  /* 0x0000003c033c7220 */ /* 0x040fe40000410000 */
[C---:B------:R-:W-:Y:S01]  /*25550*/  FMUL.FTZ R61, R3.reuse, R61 ;  /* 0x0000003d033d7220 */ /* 0x040fe20000410000 */
[----:B------:R-:W-:Y:S01]  /*25560*/  MUFU.EX2 R207, R207 ;  /* 0x000000cf00cf7308 */ /* 0x000fe20000000800 */
[C---:B-1----:R-:W-:Y:S05]  /*25570*/  HMMA.16816.F32.BF16 R4, R160.reuse, R12, R4 ;  /* 0x0000000ca004723c */ /* 0x042fea0000041804 */
[C---:B------:R-:W-:Y:S02]  /*25580*/  FMUL.FTZ R66, R2.reuse, R66 ;  /* 0x0000004202427220 */ /* 0x040fe40000410000 */
[C---:B------:R-:W-:Y:S01]  /*25590*/  FMUL.FTZ R12, R3.reuse, R152 ;  /* 0x00000098030c7220 */ /* 0x040fe20000410000 */
[C---:B------:R-:W-:Y:S04]  /*255a0*/  HMMA.16816.F32.BF16 R8, R160.reuse, R14, R8 ;  /* 0x0000000ea008723c */ /* 0x040fe80000041808 */
[C---:B------:R-:W-:Y:S02]  /*255b0*/  FMUL.FTZ R13, R3.reuse, R153 ;  /* 0x00000099030d7220 */ /* 0x040fe40000410000 */
[C---:B------:R-:W-:Y:S02]  /*255c0*/  FMUL.FTZ R67, R2.reuse, R67 ;  /* 0x0000004302437220 */ /* 0x040fe40000410000 */
[C---:B------:R-:W-:Y:S04]  /*255d0*/  FMUL.FTZ R14, R2.reuse, R154 ;  /* 0x0000009a020e7220 */ /* 0x040fe80000410000 */
[C---:B------:R-:W-:Y:S02]  /*255e0*/  FMUL.FTZ R15, R2.reuse, R155 ;  /* 0x0000009b020f7220 */ /* 0x040fe40000410000 */
[----:B------:R-:W1:Y:S01]  /*255f0*/  LDSM.16.MT88.4 R152, [R224+0x10000] ;  /* 0x01000000e098783b */ /* 0x000e620000004200 */
[C---:B------:R-:W-:Y:S02]  /*25600*/  FMUL.FTZ R64, R3.reuse, R64 ;  /* 0x0000004003407220 */ /* 0x040fe40000410000 */
[C---:B------:R-:W-:Y:S02]  /*25610*/  FMUL.FTZ R65, R3.reuse, R65 ;  /* 0x0000004103417220 */ /* 0x040fe40000410000 */
[C---:B------:R-:W-:Y:S03]  /*25620*/  HMMA.16816.F32.BF16 R12, R160.reuse, R20, R12 ;  /* 0x00000014a00c723c */ /* 0x040fe6000004180c */
[C---:B------:R-:W-:Y:S02]  /*25630*/  FMUL.FTZ R70, R2.reuse, R70 ;  /* 0x0000004602467220 */ /* 0x040fe40000410000 */
[C---:B------:R-:W-:Y:S02]  /*25640*/  FMUL.FTZ R71, R2.reuse, R71 ;  /* 0x0000004702477220 */ /* 0x040fe40000410000 */
[C---:B------:R-:W-:Y:S01]  /*25650*/  FMUL.FTZ R20, R3.reuse, R144 ;  /* 0x0000009003147220 */ /* 0x040fe20000410000 */
[C---:B------:R-:W-:Y:S04]  /*25660*/  HMMA.16816.F32.BF16 R16, R160.reuse, R22, R16 ;  /* 0x00000016a010723c */ /* 0x040fe80000041810 */
[C---:B------:R-:W-:Y:S02]  /*25670*/  FMUL.FTZ R21, R3.reuse, R145 ;  /* 0x0000009103157220 */ /* 0x040fe40000410000 */
[C---:B------:R-:W-:Y:S02]  /*25680*/  FMUL.FTZ R68, R3.reuse, R68 ;  /* 0x0000004403447220 */ /* 0x040fe40000410000 */
[C---:B------:R-:W-:Y:S04]  /*25690*/  FMUL.FTZ R22, R2.reuse, R146 ;  /* 0x0000009202167220 */ /* 0x040fe80000410000 */
[C---:B------:R-:W-:Y:S02]  /*256a0*/  FMUL.FTZ R23, R2.reuse, R147 ;  /* 0x0000009302177220 */ /* 0x040fe40000410000 */
[----:B------:R-:W2:Y:S01]  /*256b0*/  LDSM.16.MT88.4 R144, [R228+0x12000] ;  /* 0x01200000e490783b */ /* 0x000ea20000004200 */
        /* <DEDUP_REMOVED lines=11> */
[----:B------:R-:W3:Y:S01]  /*25770*/  LDSM.16.MT88.4 R136, [R226+0x12000] ;  /* 0x01200000e288783b */ /* 0x000ee20000004200 */
[C---:B------:R-:W-:Y:S02]  /*25780*/  FMUL.FTZ R78, R2.reuse, R78 ;  /* 0x0000004e024e7220 */ /* 0x040fe40000410000 */
[C---:B------:R-:W-:Y:S02]  /*25790*/  FMUL.FTZ R79, R2.reuse, R79 ;  /* 0x0000004f024f7220 */ /* 0x040fe40000410000 */
[C---:B-1----:R-:W-:Y:S03]  /*257a0*/  HMMA.16816.F32.BF16 R28, R160.reuse, R152, R28 ;  /* 0x00000098a01c723c */ /* 0x042fe6000004181c */
[C---:B------:R-:W-:Y:S02]  /*257b0*/  FMUL.FTZ R76, R3.reuse, R76 ;  /* 0x0000004c034c7220 */ /* 0x040fe40000410000 */
[C---:B------:R-:W-:Y:S02]  /*257c0*/  FMUL.FTZ R77, R3.reuse, R77 ;  /* 0x0000004d034d7220 */ /* 0x040fe40000410000 */
[C---:B------:R-:W-:Y:S01]  /*257d0*/  FMUL.FTZ R82, R2.reuse, R82 ;  /* 0x0000005202527220 */ /* 0x040fe20000410000 */
[C---:B------:R-:W-:Y:S01]  /*257e0*/  HMMA.16816.F32.BF16 R32, R160.reuse, R154, R32 ;  /* 0x0000009aa020723c */ /* 0x040fe20000041820 */
[----:B------:R-:W-:Y:S03]  /*257f0*/  LDSM.16.MT88.4 R152, [R226+0x12800] ;  /* 0x01280000e298783b */ /* 0x000fe60000004200 */
[C---:B------:R-:W-:Y:S02]  /*25800*/  FMUL.FTZ R83, R2.reuse, R83 ;  /* 0x0000005302537220 */ /* 0x040fe40000410000 */
[C---:B------:R-:W-:Y:S02]  /*25810*/  FMUL.FTZ R80, R3.reuse, R80 ;  /* 0x0000005003507220 */ /* 0x040fe40000410000 */
[C---:B--2---:R-:W-:Y:S04]  /*25820*/  HMMA.16816.F32.BF16 R36, R160.reuse, R144, R36 ;  /* 0x00000090a024723c */ /* 0x044fe80000041824 */
[C---:B------:R-:W-:Y:S02]  /*25830*/  FMUL.FTZ R81, R3.reuse, R81 ;  /* 0x0000005103517220 */ /* 0x040fe40000410000 */
[C---:B------:R-:W-:Y:S02]  /*25840*/  FMUL.FTZ R86, R2.reuse, R86 ;  /* 0x0000005602567220 */ /* 0x040fe40000410000 */
[C---:B------:R-:W-:Y:S01]  /*25850*/  HMMA.16816.F32.BF16 R40, R160.reuse, R146, R40 ;  /* 0x00000092a028723c */ /* 0x040fe20000041828 */
[----:B------:R-:W-:Y:S03]  /*25860*/  LDSM.16.MT88.4 R144, [R226+0x10800] ;  /* 0x01080000e290783b */ /* 0x000fe60000004200 */
        /* <DEDUP_REMOVED lines=8> */
[----:B------:R-:W1:Y:S03]  /*258f0*/  LDSM.16.MT88.4 R136, [R228+0x14000] ;  /* 0x01400000e488783b */ /* 0x000e660000004200 */
[C---:B------:R-:W-:Y:S02]  /*25900*/  FMUL.FTZ R89, R3.reuse, R89 ;  /* 0x0000005903597220 */ /* 0x040fe40000410000 */
[C---:B------:R-:W-:Y:S02]  /*25910*/  FMUL.FTZ R94, R2.reuse, R94 ;  /* 0x0000005e025e7220 */ /* 0x040fe40000410000 */
[C---:B------:R-:W-:Y:S04]  /*25920*/  HMMA.16816.F32.BF16 R52, R160.reuse, R132, R52 ;  /* 0x00000084a034723c */ /* 0x040fe80000041834 */
[C---:B------:R-:W-:Y:S02]  /*25930*/  FMUL.FTZ R95, R2.reuse, R95 ;  /* 0x0000005f025f7220 */ /* 0x040fe40000410000 */
[C---:B------:R-:W-:Y:S02]  /*25940*/  FMUL.FTZ R92, R3.reuse, R92 ;  /* 0x0000005c035c7220 */ /* 0x040fe40000410000 */
[C---:B------:R-:W-:Y:S01]  /*25950*/  HMMA.16816.F32.BF16 R56, R160.reuse, R134, R56 ;  /* 0x00000086a038723c */ /* 0x040fe20000041838 */
[----:B------:R-:W2:Y:S03]  /*25960*/  LDSM.16.MT88.4 R132, [R226+0x14000] ;  /* 0x01400000e284783b */ /* 0x000ea60000004200 */
[C---:B------:R-:W-:Y:S02]  /*25970*/  FMUL.FTZ R93, R3.reuse, R93 ;  /* 0x0000005d035d7220 */ /* 0x040fe40000410000 */
[C---:B------:R-:W-:Y:S02]  /*25980*/  FMUL.FTZ R98, R2.reuse, R98 ;  /* 0x0000006202627220 */ /* 0x040fe40000410000 */
[C---:B------:R-:W-:Y:S04]  /*25990*/  HMMA.16816.F32.BF16 R60, R160.reuse, R140, R60 ;  /* 0x0000008ca03c723c */ /* 0x040fe8000004183c */
[C---:B------:R-:W-:Y:S02]  /*259a0*/  FMUL.FTZ R99, R2.reuse, R99 ;  /* 0x0000006302637220 */ /* 0x040fe40000410000 */
[C---:B------:R-:W-:Y:S02]  /*259b0*/  FMUL.FTZ R96, R3.reuse, R96 ;  /* 0x0000006003607220 */ /* 0x040fe40000410000 */
[C---:B------:R-:W-:Y:S01]  /*259c0*/  HMMA.16816.F32.BF16 R64, R160.reuse, R142, R64 ;  /* 0x0000008ea040723c */ /* 0x040fe20000041840 */
[----:B------:R-:W3:Y:S03]  /*259d0*/  LDSM.16.MT88.4 R140, [R225+0x14000] ;  /* 0x01400000e18c783b */ /* 0x000ee60000004200 */
[C---:B------:R-:W-:Y:S02]  /*259e0*/  FMUL.FTZ R97, R3.reuse, R97 ;  /* 0x0000006103617220 */ /* 0x040fe40000410000 */
[C---:B------:R-:W-:Y:S02]  /*259f0*/  FMUL.FTZ R102, R2.reuse, R102 ;  /* 0x0000006602667220 */ /* 0x040fe40000410000 */
[C---:B------:R-:W-:Y:S01]  /*25a00*/  FMUL.FTZ R103, R2.reuse, R103 ;  /* 0x0000006702677220 */ /* 0x040fe20000410000 */
[C---:B-1----:R-:W-:Y:S03]  /*25a10*/  HMMA.16816.F32.BF16 R68, R160.reuse, R136, R68 ;  /* 0x00000088a044723c */ /* 0x042fe60000041844 */
[C---:B------:R-:W-:Y:S02]  /*25a20*/  FMUL.FTZ R100, R3.reuse, R100 ;  /* 0x0000006403647220 */ /* 0x040fe40000410000 */
[C---:B------:R-:W-:Y:S02]  /*25a30*/  FMUL.FTZ R101, R3.reuse, R101 ;  /* 0x0000006503657220 */ /* 0x040fe40000410000 */
[C---:B------:R-:W-:Y:S01]  /*25a40*/  FMUL.FTZ R106, R2.reuse, R106 ;  /* 0x0000006a026a7220 */ /* 0x040fe20000410000 */
[C---:B------:R-:W-:Y:S01]  /*25a50*/  HMMA.16816.F32.BF16 R72, R160.reuse, R138, R72 ;  /* 0x0000008aa048723c */ /* 0x040fe20000041848 */
[----:B------:R-:W1:Y:S03]  /*25a60*/  LDSM.16.MT88.4 R136, [R224+0x14000] ;  /* 0x01400000e088783b */ /* 0x000e660000004200 */
[C---:B------:R-:W-:Y:S02]  /*25a70*/  FMUL.FTZ R107, R2.reuse, R107 ;  /* 0x0000006b026b7220 */ /* 0x040fe40000410000 */
[C---:B------:R-:W-:Y:S02]  /*25a80*/  FMUL.FTZ R104, R3.reuse, R104 ;  /* 0x0000006803687220 */ /* 0x040fe40000410000 */
[C---:B--2---:R-:W-:Y:S04]  /*25a90*/  HMMA.16816.F32.BF16 R76, R160.reuse, R132, R76 ;  /* 0x00000084a04c723c */ /* 0x044fe8000004184c */
[C---:B------:R-:W-:Y:S02]  /*25aa0*/  FMUL.FTZ R105, R3.reuse, R105 ;  /* 0x0000006903697220 */ /* 0x040fe40000410000 */
[C---:B------:R-:W-:Y:S02]  /*25ab0*/  FMUL.FTZ R110, R2.reuse, R110 ;  /* 0x0000006e026e7220 */ /* 0x040fe40000410000 */
[C---:B------:R-:W-:Y:S01]  /*25ac0*/  HMMA.16816.F32.BF16 R80, R160.reuse, R134, R80 ;  /* 0x00000086a050723c */ /* 0x040fe20000041850 */
[----:B------:R-:W2:Y:S03]  /*25ad0*/  LDSM.16.MT88.4 R132, [R228+0x16000] ;  /* 0x01600000e484783b */ /* 0x000ea60000004200 */
        /* <DEDUP_REMOVED lines=16> */
[----:B------:R-:W-:Y:S02]  /*25be0*/  FMUL.FTZ R117, R3, R117 ;  /* 0x0000007503757220 */ /* 0x000fe40000410000 */
[-CC-:B------:R-:W-:Y:S02]  /*25bf0*/  FFMA.FTZ R195, R195, R166.reuse, -R179.reuse ;  /* 0x000000a6c3c37223 */ /* 0x180fe400000108b3 */
[C---:B--2---:R-:W-:Y:S04]  /*25c00*/  HMMA.16816.F32.BF16 R100, R160.reuse, R132, R100 ;  /* 0x00000084a064723c */ /* 0x044fe80000041864 */
[--C-:B------:R-:W-:Y:S01]  /*25c10*/  FFMA.FTZ R197, R197, R166, -R179.reuse ;  /* 0x000000a6c5c57223 */ /* 0x100fe200000108b3 */
[----:B------:R-:W2:Y:S01]  /*25c20*/  MUFU.EX2 R195, R195 ;  /* 0x000000c300c37308 */ /* 0x000ea20000000800 */
[C---:B------:R-:W-:Y:S02]  /*25c30*/  FMUL.FTZ R122, R2.reuse, R122 ;  /* 0x0000007a027a7220 */ /* 0x040fe40000410000 */
[C---:B------:R-:W-:Y:S01]  /*25c40*/  HMMA.16816.F32.BF16 R104, R160.reuse, R134, R104 ;  /* 0x00000086a068723c */ /* 0x040fe20000041868 */
[----:B------:R-:W4:Y:S03]  /*25c50*/  LDSM.16.MT88.4 R132, [R224+0x16000] ;  /* 0x01600000e084783b */ /* 0x000f260000004200 */
[----:B------:R-:W-:Y:S02]  /*25c60*/  FMUL.FTZ R123, R2, R123 ;  /* 0x0000007b027b7220 */ /* 0x000fe40000410000 */
[C---:B------:R-:W-:Y:S01]  /*25c70*/  FMUL.FTZ R120, R3.reuse, R120 ;  /* 0x0000007803787220 */ /* 0x040fe20000410000 */
[----:B------:R-:W-:Y:S01]  /*25c80*/  MUFU.EX2 R197, R197 ;  /* 0x000000c500c57308 */ /* 0x000fe20000000800 */
[C---:B---3--:R-:W-:Y:S04]  /*25c90*/  HMMA.16816.F32.BF16 R108, R160.reuse, R140, R108 ;  /* 0x0000008ca06c723c */ /* 0x048fe8000004186c */
[C---:B------:R-:W-:Y:S02]  /*25ca0*/  FMUL.FTZ R121, R3.reuse, R121 ;  /* 0x0000007903797220 */ /* 0x040fe40000410000 */
[----:B------:R-:W-:Y:S02]  /*25cb0*/  FFMA.FTZ R198, R198, R166, -R179 ;  /* 0x000000a6c6c67223 */ /* 0x000fe400000108b3 */
[C---:B------:R-:W-:Y:S01]  /*25cc0*/  HMMA.16816.F32.BF16 R112, R160.reuse, R142, R112 ;  /* 0x0000008ea070723c */ /* 0x040fe20000041870 */
[----:B------:R-:W3:Y:S03]  /*25cd0*/  LDSM.16.MT88.4 R140, [R228+0x10800] ;  /* 0x01080000e48c783b */ /* 0x000ee60000004200 */
[C---:B------:R-:W-:Y:S01]  /*25ce0*/  FMUL.FTZ R126, R2.reuse, R126 ;  /* 0x0000007e027e7220 */ /* 0x040fe20000410000 */
[----:B------:R-:W5:Y:S01]  /*25cf0*/  MUFU.EX2 R198, R198 ;  /* 0x000000c600c67308 */ /* 0x000f620000000800 */
[----:B------:R-:W-:Y:S02]  /*25d00*/  FMUL.FTZ R127, R2, R127 ;  /* 0x0000007f027f7220 */ /* 0x000fe40000410000 */
[----:B------:R-:W-:Y:S01]  /*25d10*/  FMUL.FTZ R124, R3, R124 ;  /* 0x0000007c037c7220 */ /* 0x000fe20000410000 */
[C---:B-1----:R-:W-:Y:S03]  /*25d20*/  HMMA.16816.F32.BF16 R116, R160.reuse, R136, R116 ;  /* 0x00000088a074723c */ /* 0x042fe60000041874 */
[-CC-:B------:R-:W-:Y:S02]  /*25d30*/  FFMA.FTZ R191, R191, R166.reuse, -R171.reuse ;  /* 0x000000a6bfbf7223 */ /* 0x180fe400000108ab */
[-CC-:B------:R-:W-:Y:S02]  /*25d40*/  FFMA.FTZ R192, R192, R166.reuse, -R171.reuse ;  /* 0x000000a6c0c07223 */ /* 0x180fe400000108ab */
[-CC-:B------:R-:W-:Y:S01]  /*25d50*/  FFMA.FTZ R193, R193, R166.reuse, -R171.reuse ;  /* 0x000000a6c1c17223 */ /* 0x180fe200000108ab */
[C---:B------:R-:W-:Y:S01]  /*25d60*/  HMMA.16816.F32.BF16 R120, R160.reuse, R138, R120 ;  /* 0x0000008aa078723c */ /* 0x040fe20000041878 */
[----:B------:R-:W-:Y:S01]  /*25d70*/  MUFU.EX2 R191, R191 ;  /* 0x000000bf00bf7308 */ /* 0x000fe20000000800 */
[----:B------:R-:W1:Y:S02]  /*25d80*/  LDSM.16.MT88.4 R136, [R225+0x10800] ;  /* 0x01080000e188783b */ /* 0x000e640000004200 */
[----:B------:R-:W-:Y:S02]  /*25d90*/  FFMA.FTZ R194, R194, R166, -R171 ;  /* 0x000000a6c2c27223 */ /* 0x000fe400000108ab */
[C---:B------:R-:W-:Y:S02]  /*25da0*/  FMUL.FTZ R125, R3.reuse, R125 ;  /* 0x0000007d037d7220 */ /* 0x040fe40000410000 */
[C---:B------:R-:W-:Y:S03]  /*25db0*/  FMUL.FTZ R130, R2.reuse, R130 ;  /* 0x0000008202827220 */ /* 0x040fe60000410000 */
[----:B------:R-:W3:Y:S01]  /*25dc0*/  MUFU.EX2 R192, R192 ;  /* 0x000000c000c07308 */ /* 0x000ee20000000800 */
[----:B------:R-:W-:Y:S01]  /*25dd0*/  FMUL.FTZ R131, R2, R131 ;  /* 0x0000008302837220 */ /* 0x000fe20000410000 */
[C---:B----4-:R-:W-:Y:S03]  /*25de0*/  HMMA.16816.F32.BF16 R124, R160.reuse, R132, R124 ;  /* 0x00000084a07c723c */ /* 0x050fe6000004187c */
[C---:B------:R-:W-:Y:S02]  /*25df0*/  FMUL.FTZ R128, R3.reuse, R128 ;  /* 0x0000008003807220 */ /* 0x040fe40000410000 */
[----:B------:R-:W-:Y:S02]  /*25e00*/  FMUL.FTZ R129, R3, R129 ;  /* 0x0000008103817220 */ /* 0x000fe40000410000 */
[----:B--2---:R-:W-:Y:S01]  /*25e10*/  F2FP.BF16.PACK_AB R132, R195, R196 ;  /* 0x000000c4c384723e */ /* 0x004fe200000010ff */
[----:B------:R-:W-:Y:S01]  /*25e20*/  MUFU.EX2 R193, R193 ;  /* 0x000000c100c17308 */ /* 0x000fe20000000800 */
[-CC-:B------:R-:W-:Y:S03]  /*25e30*/  FFMA.FTZ R200, R200, R166.reuse, -R179.reuse ;  /* 0x000000a6c8c87223 */ /* 0x180fe600000108b3 */
[----:B------:R-:W-:Y:S01]  /*25e40*/  HMMA.16816.F32.BF16 R128, R160, R134, R128 ;  /* 0x00000086a080723c */ /* 0x000fe20000041880 */
[----:B------:R-:W-:Y:S02]  /*25e50*/  LDSM.16.MT88.4 R160, [R228+0x14800] ;  /* 0x01480000e4a0783b */ /* 0x000fe40000004200 */
[-CC-:B------:R-:W-:Y:S02]  /*25e60*/  FFMA.FTZ R199, R199, R166.reuse, -R179.reuse ;  /* 0x000000a6c7c77223 */ /* 0x180fe400000108b3 */
[-CC-:B------:R-:W-:Y:S01]  /*25e70*/  FFMA.FTZ R205, R178, R166.reuse, -R179.reuse ;  /* 0x000000a6b2cd7223 */ /* 0x180fe200000108b3 */
[----:B------:R-:W2:Y:S01]  /*25e80*/  MUFU.EX2 R194, R194 ;  /* 0x000000c200c27308 */ /* 0x000ea20000000800 */
[----:B-----5:R-:W-:Y:S01]  /*25e90*/  F2FP.BF16.PACK_AB R134, R198, R197 ;  /* 0x000000c5c686723e */ /* 0x020fe200000010ff */
[-CC-:B------:R-:W-:Y:S01]  /*25ea0*/  FFMA.FTZ R206, R176, R166.reuse, -R179.reuse ;  /* 0x000000a6b0ce7223 */ /* 0x180fe200000108b3 */
[----:B---3--:R-:W-:Y:S03]  /*25eb0*/  F2FP.BF16.PACK_AB R133, R192, R191 ;  /* 0x000000bfc085723e */ /* 0x008fe600000010ff */
[-CC-:B------:R-:W-:Y:S02]  /*25ec0*/  FFMA.FTZ R170, R170, R166.reuse, -R179.reuse ;  /* 0x000000a6aaaa7223 */ /* 0x180fe400000108b3 */
[-C--:B------:R-:W-:Y:S02]  /*25ed0*/  FFMA.FTZ R179, R173, R166.reuse, -R179 ;  /* 0x000000a6adb37223 */ /* 0x080fe400000108b3 */
[----:B------:R-:W-:Y:S01]  /*25ee0*/  MUFU.EX2 R200, R200 ;  /* 0x000000c800c87308 */ /* 0x000fe20000000800 */
[-CC-:B------:R-:W-:Y:S02]  /*25ef0*/  FFMA.FTZ R169, R169, R166.reuse, -R171.reuse ;  /* 0x000000a6a9a97223 */ /* 0x180fe400000108ab */
[-CC-:B------:R-:W-:Y:S02]  /*25f00*/  FFMA.FTZ R204, R204, R166.reuse, -R171.reuse ;  /* 0x000000a6cccc7223 */ /* 0x180fe400000108ab */
[-CC-:B------:R-:W-:Y:S02]  /*25f10*/  FFMA.FTZ R203, R203, R166.reuse, -R171.reuse ;  /* 0x000000a6cbcb7223 */ /* 0x180fe400000108ab */
[-CC-:B------:R-:W-:Y:S02]  /*25f20*/  FFMA.FTZ R202, R202, R166.reuse, -R171.reuse ;  /* 0x000000a6caca7223 */ /* 0x180fe400000108ab */
[-CC-:B------:R-:W-:Y:S01]  /*25f30*/  FFMA.FTZ R201, R201, R166.reuse, -R171.reuse ;  /* 0x000000a6c9c97223 */ /* 0x180fe200000108ab */
[----:B------:R-:W-:Y:S01]  /*25f40*/  MUFU.EX2 R176, R170 ;  /* 0x000000aa00b07308 */ /* 0x000fe20000000800 */
[----:B------:R-:W-:Y:S02]  /*25f50*/  FFMA.FTZ R171, R167, R166, -R171 ;  /* 0x000000a6a7ab7223 */ /* 0x000fe400000108ab */
[----:B------:R-:W-:Y:S01]  /*25f60*/  FFMA.FTZ R187, R2, R252, R187 ;  /* 0x000000fc02bb7223 */ /* 0x000fe200000100bb */
[----:B--2---:R-:W-:Y:S03]  /*25f70*/  F2FP.BF16.PACK_AB R135, R194, R193 ;  /* 0x000000c1c287723e */ /* 0x004fe600000010ff */
[----:B------:R-:W-:Y:S03]  /*25f80*/  FADD.FTZ R187, R185, R187 ;  /* 0x000000bbb9bb7221 */ /* 0x000fe60000010000 */
[----:B------:R-:W-:Y:S01]  /*25f90*/  MUFU.EX2 R178, R169 ;  /* 0x000000a900b27308 */ /* 0x000fe20000000800 */
[C---:B------:R-:W-:Y:S05]  /*25fa0*/  HMMA.16816.F32.BF16 R4, R132.reuse, R140, R4 ;  /* 0x0000008c8404723c */ /* 0x040fea0000041804 */
[----:B------:R-:W-:Y:S03]  /*25fb0*/  FADD.FTZ R2, R184, R187 ;  /* 0x000000bbb8027221 */ /* 0x000fe60000010000 */
[C---:B------:R-:W-:Y:S01]  /*25fc0*/  HMMA.16816.F32.BF16 R8, R132.reuse, R142, R8 ;  /* 0x0000008e8408723c */ /* 0x040fe20000041808 */
[----:B------:R-:W2:Y:S01]  /*25fd0*/  LDSM.16.MT88.4 R140, [R228+0x12800] ;  /* 0x01280000e48c783b */ /* 0x000ea20000004200 */
[----:B------:R-:W-:Y:S02]  /*25fe0*/  MUFU.EX2 R204, R204 ;  /* 0x000000cc00cc7308 */ /* 0x000fe40000000800 */
[----:B------:R-:W-:Y:S04]  /*25ff0*/  FADD.FTZ R2, R183, R2 ;  /* 0x00000002b7027221 */ /* 0x000fe80000010000 */
[C---:B------:R-:W-:Y:S04]  /*26000*/  HMMA.16816.F32.BF16 R12, R132.reuse, R144, R12 ;  /* 0x00000090840c723c */ /* 0x040fe8000004180c */
[----:B------:R-:W3:Y:S01]  /*26010*/  MUFU.EX2 R203, R203 ;  /* 0x000000cb00cb7308 */ /* 0x000ee20000000800 */
[----:B------:R-:W-:Y:S03]  /*26020*/  FADD.FTZ R191, R191, R2 ;  /* 0x00000002bfbf7221 */ /* 0x000fe60000010000 */
[C---:B------:R-:W-:Y:S01]  /*26030*/  HMMA.16816.F32.BF16 R16, R132.reuse, R146, R16 ;  /* 0x000000928410723c */ /* 0x040fe20000041810 */
[----:B------:R-:W4:Y:S03]  /*26040*/  LDSM.16.MT88.4 R144, [R225+0x12800] ;  /* 0x01280000e190783b */ /* 0x000f260000004200 */
[----:B------:R-:W-:Y:S02]  /*26050*/  FADD.FTZ R192, R192, R191 ;  /* 0x000000bfc0c07221 */ /* 0x000fe40000010000 */
[----:B------:R-:W-:Y:S02]  /*26060*/  MUFU.EX2 R202, R202 ;  /* 0x000000ca00ca7308 */ /* 0x000fe40000000800 */
[C---:B-1----:R-:W-:Y:S08]  /*26070*/  HMMA.16816.F32.BF16 R20, R132.reuse, R136, R20 ;  /* 0x000000888414723c */ /* 0x042ff00000041814 */
[C---:B------:R-:W-:Y:S01]  /*26080*/  HMMA.16816.F32.BF16 R24, R132.reuse, R138, R24 ;  /* 0x0000008a8418723c */ /* 0x040fe20000041818 */
[----:B------:R-:W1:Y:S01]  /*26090*/  LDSM.16.MT88.4 R136, [R226+0x14800] ;  /* 0x01480000e288783b */ /* 0x000e620000004200 */
[----:B------:R-:W5:Y:S06]  /*260a0*/  MUFU.EX2 R201, R201 ;  /* 0x000000c900c97308 */ /* 0x000f6c0000000800 */
[C---:B------:R-:W-:Y:S04]  /*260b0*/  HMMA.16816.F32.BF16 R28, R132.reuse, R148, R28 ;  /* 0x00000094841c723c */ /* 0x040fe8000004181c */
[----:B------:R-:W1:Y:S04]  /*260c0*/  MUFU.EX2 R199, R199 ;  /* 0x000000c700c77308 */ /* 0x000e680000000800 */
[C---:B------:R-:W-:Y:S01]  /*260d0*/  HMMA.16816.F32.BF16 R32, R132.reuse, R150, R32 ;  /* 0x000000968420723c */ /* 0x040fe20000041820 */
[----:B------:R-:W1:Y:S05]  /*260e0*/  LDSM.16.MT88.4 R148, [R225+0x14800] ;  /* 0x01480000e194783b */ /* 0x000e6a0000004200 */
[----:B------:R-:W-:Y:S02]  /*260f0*/  MUFU.EX2 R205, R205 ;  /* 0x000000cd00cd7308 */ /* 0x000fe40000000800 */
[C---:B--2---:R-:W-:Y:S08]  /*26100*/  HMMA.16816.F32.BF16 R36, R132.reuse, R140, R36 ;  /* 0x0000008c8424723c */ /* 0x044ff00000041824 */
[C---:B------:R-:W-:Y:S01]  /*26110*/  HMMA.16816.F32.BF16 R40, R132.reuse, R142, R40 ;  /* 0x0000008e8428723c */ /* 0x040fe20000041828 */
[----:B------:R-:W2:Y:S01]  /*26120*/  LDSM.16.MT88.4 R140, [R224+0x14800] ;  /* 0x01480000e08c783b */ /* 0x000ea20000004200 */
[----:B------:R-:W1:Y:S06]  /*26130*/  MUFU.EX2 R206, R206 ;  /* 0x000000ce00ce7308 */ /* 0x000e6c0000000800 */
[C---:B------:R-:W-:Y:S04]  /*26140*/  HMMA.16816.F32.BF16 R44, R132.reuse, R152, R44 ;  /* 0x00000098842c723c */ /* 0x040fe8000004182c */
[----:B------:R-:W-:Y:S04]  /*26150*/  MUFU.EX2 R166, R171 ;  /* 0x000000ab00a67308 */ /* 0x000fe80000000800 */
[C---:B------:R-:W-:Y:S01]  /*26160*/  HMMA.16816.F32.BF16 R48, R132.reuse, R154, R48 ;  /* 0x0000009a8430723c */ /* 0x040fe20000041830 */
[----:B------:R-:W-:Y:S07]  /*26170*/  LDSM.16.MT88.4 R152, [R226+0x11000] ;  /* 0x01100000e298783b */ /* 0x000fee0000004200 */
        /* <DEDUP_REMOVED lines=26> */
[----:B------:R-:W-:Y:S07]  /*26320*/  LDSM.16.MT88.4 R148, [R226+0x13000] ;  /* 0x01300000e294783b */ /* 0x000fee0000004200 */
[C---:B--2---:R-:W-:Y:S08]  /*26330*/  HMMA.16816.F32.BF16 R124, R132.reuse, R140, R124 ;  /* 0x0000008c847c723c */ /* 0x044ff0000004187c */
[----:B------:R-:W-:Y:S01]  /*26340*/  HMMA.16816.F32.BF16 R128, R132, R142, R128 ;  /* 0x0000008e8480723c */ /* 0x000fe20000041880 */
[----:B------:R-:W2:Y:S06]  /*26350*/  LDSM.16.MT88.4 R140, [R224+0x11000] ;  /* 0x01100000e08c783b */ /* 0x000eac0000004200 */
[----:B------:R-:W-:Y:S02]  /*26360*/  F2FP.BF16.PACK_AB R133, R203, R204 ;  /* 0x000000cccb85723e */ /* 0x000fe400000010ff */
[----:B-----5:R-:W-:Y:S03]  /*26370*/  F2FP.BF16.PACK_AB R135, R201, R202 ;  /* 0x000000cac987723e */ /* 0x020fe600000010ff */
[----:B------:R-:W-:Y:S02]  /*26380*/  F2FP.BF16.PACK_AB R132, R199, R200 ;  /* 0x000000c8c784723e */ /* 0x000fe400000010ff */
[----:B------:R-:W-:Y:S07]  /*26390*/  F2FP.BF16.PACK_AB R134, R206, R205 ;  /* 0x000000cdce86723e */ /* 0x000fee00000010ff */
        /* <DEDUP_REMOVED lines=20> */
[----:B------:R-:W-:Y:S07]  /*264e0*/  LDSM.16.MT88.4 R156, [R228+0x11800] ;  /* 0x01180000e49c783b */ /* 0x000fee0000004200 */
[C---:B------:R-:W-:Y:S01]  /*264f0*/  HMMA.16816.F32.BF16 R60, R132.reuse, R160, R60 ;  /* 0x000000a0843c723c */ /* 0x040fe2000004183c */
[----:B------:R-:W-:Y:S07]  /*26500*/  MUFU.EX2 R161, R177 ;  /* 0x000000b100a17308 */ /* 0x000fee0000000800 */
[C---:B------:R-:W-:Y:S03]  /*26510*/  HMMA.16816.F32.BF16 R64, R132.reuse, R162, R64 ;  /* 0x000000a28440723c */ /* 0x040fe60000041840 */
[----:B------:R-:W2:Y:S05]  /*26520*/  MUFU.EX2 R160, R179 ;  /* 0x000000b300a07308 */ /* 0x000eaa0000000800 */
[C---:B----4-:R-:W-:Y:S05]  /*26530*/  HMMA.16816.F32.BF16 R68, R132.reuse, R152, R68 ;  /* 0x000000988444723c */ /* 0x050fea0000041844 */
[----:B------:R-:W4:Y:S03]  /*26540*/  MUFU.EX2 R153, R172 ;  /* 0x000000ac00997308 */ /* 0x000f260000000800 */
[C---:B------:R-:W-:Y:S08]  /*26550*/  HMMA.16816.F32.BF16 R72, R132.reuse, R154, R72 ;  /* 0x0000009a8448723c */ /* 0x040ff00000041848 */
[C---:B-1----:R-:W-:Y:S04]  /*26560*/  HMMA.16816.F32.BF16 R76, R132.reuse, R136, R76 ;  /* 0x00000088844c723c */ /* 0x042fe8000004184c */
[----:B--2---:R-:W-:Y:S04]  /*26570*/  MOV R167, R160 ;  /* 0x000000a000a77202 */ /* 0x004fe80000000f00 */
[C---:B------:R-:W-:Y:S01]  /*26580*/  HMMA.16816.F32.BF16 R80, R132.reuse, R138, R80 ;  /* 0x0000008a8450723c */ /* 0x040fe20000041850 */
[----:B------:R-:W1:Y:S03]  /*26590*/  LDSM.16.MT88.4 R136, [R226+0x17000] ;  /* 0x01700000e288783b */ /* 0x000e660000004200 */
[----:B----4-:R-:W-:Y:S04]  /*265a0*/  F2FP.BF16.PACK_AB R169, R153, R207 ;  /* 0x000000cf99a9723e */ /* 0x010fe800000010ff */
[C---:B------:R-:W-:Y:S01]  /*265b0*/  HMMA.16816.F32.BF16 R84, R132.reuse, R140, R84 ;  /* 0x0000008c8454723c */ /* 0x040fe20000041854 */
[----:B------:R-:W-:Y:S07]  /*265c0*/  LDSM.16.MT88.4 R172, [R224+0x11800] ;  /* 0x01180000e0ac783b */ /* 0x000fee0000004200 */
        /* <DEDUP_REMOVED lines=8> */
[C---:B-1----:R-:W-:Y:S08]  /*26650*/  HMMA.16816.F32.BF16 R108, R132.reuse, R136, R108 ;  /* 0x00000088846c723c */ /* 0x042ff0000004186c */
[C---:B------:R-:W-:Y:S01]  /*26660*/  HMMA.16816.F32.BF16 R112, R132.reuse, R138, R112 ;  /* 0x0000008a8470723c */ /* 0x040fe20000041870 */
[----:B------:R-:W1:Y:S07]  /*26670*/  LDSM.16.MT88.4 R136, [R225+0x11800] ;  /* 0x01180000e188783b */ /* 0x000e6e0000004200 */
[C---:B--2---:R-:W-:Y:S08]  /*26680*/  HMMA.16816.F32.BF16 R116, R132.reuse, R140, R116 ;  /* 0x0000008c8474723c */ /* 0x044ff00000041874 */
[C---:B------:R-:W-:Y:S08]  /*26690*/  HMMA.16816.F32.BF16 R120, R132.reuse, R142, R120 ;  /* 0x0000008e8478723c */ /* 0x040ff00000041878 */
[C---:B---3--:R-:W-:Y:S08]  /*266a0*/  HMMA.16816.F32.BF16 R124, R132.reuse, R144, R124 ;  /* 0x00000090847c723c */ /* 0x048ff0000004187c */
[----:B------:R-:W-:Y:S07]  /*266b0*/  HMMA.16816.F32.BF16 R128, R132, R146, R128 ;  /* 0x000000928480723c */ /* 0x000fee0000041880 */
[----:B------:R-:W-:Y:S02]  /*266c0*/  MOV R133, R176 ;  /* 0x000000b000857202 */ /* 0x000fe40000000f00 */
[----:B------:R-:W-:Y:S02]  /*266d0*/  MOV R134, R178 ;  /* 0x000000b200867202 */ /* 0x000fe40000000f00 */
[----:B------:R-:W2:Y:S01]  /*266e0*/  LDSM.16.MT88.4 R176, [R228+0x13800] ;  /* 0x01380000e4b0783b */ /* 0x000ea20000004200 */
[----:B------:R-:W-:Y:S02]  /*266f0*/  MOV R132, R161 ;  /* 0x000000a100847202 */ /* 0x000fe40000000f00 */
[----:B------:R-:W-:Y:S02]  /*26700*/  MOV R135, R168 ;  /* 0x000000a800877202 */ /* 0x000fe40000000f00 */
[----:B------:R-:W-:Y:S02]  /*26710*/  F2FP.BF16.PACK_AB R168, R132, R133 ;  /* 0x0000008584a8723e */ /* 0x000fe400000010ff */
[----:B------:R-:W-:Y:S02]  /*26720*/  F2FP.BF16.PACK_AB R170, R167, R135 ;  /* 0x00000087a7aa723e */ /* 0x000fe400000010ff */
[----:B------:R-:W-:Y:S07]  /*26730*/  F2FP.BF16.PACK_AB R171, R166, R134 ;  /* 0x00000086a6ab723e */ /* 0x000fee00000010ff */
[C---:B------:R-:W-:Y:S01]  /*26740*/  HMMA.16816.F32.BF16 R160, R168.reuse, R156, R4 ;  /* 0x0000009ca8a0723c */ /* 0x040fe20000041804 */
[----:B------:R-:W3:Y:S07]  /*26750*/  LDSM.16.MT88.4 R4, [R226+0x13800] ;  /* 0x01380000e204783b */ /* 0x000eee0000004200 */
[C---:B------:R-:W-:Y:S07]  /*26760*/  HMMA.16816.F32.BF16 R156, R168.reuse, R158, R8 ;  /* 0x0000009ea89c723c */ /* 0x040fee0000041808 */
[----:B------:R-:W-:Y:S02]  /*26770*/  MOV R11, R153 ;  /* 0x00000099000b7202 */ /* 0x000fe40000000f00 */
[C---:B----4-:R-:W-:Y:S01]  /*26780*/  HMMA.16816.F32.BF16 R152, R168.reuse, R148, R12 ;  /* 0x00000094a898723c */ /* 0x050fe2000004180c */
[----:B------:R-:W-:Y:S07]  /*26790*/  LDSM.16.MT88.4 R12, [R224+0x13800] ;  /* 0x01380000e00c783b */ /* 0x000fee0000004200 */
[C---:B------:R-:W-:Y:S01]  /*267a0*/  HMMA.16816.F32.BF16 R148, R168.reuse, R150, R16 ;  /* 0x00000096a894723c */ /* 0x040fe20000041810 */
[----:B------:R-:W-:Y:S07]  /*267b0*/  LDSM.16.MT88.4 R16, [R228+0x15800] ;  /* 0x01580000e410783b */ /* 0x000fee0000004200 */
[C---:B-1----:R-:W-:Y:S01]  /*267c0*/  HMMA.16816.F32.BF16 R144, R168.reuse, R136, R20 ;  /* 0x00000088a890723c */ /* 0x042fe20000041814 */
[----:B------:R-:W-:Y:S07]  /*267d0*/  LDSM.16.MT88.4 R20, [R226+0x15800] ;  /* 0x01580000e214783b */ /* 0x000fee0000004200 */
[C---:B------:R-:W-:Y:S07]  /*267e0*/  HMMA.16816.F32.BF16 R140, R168.reuse, R138, R24 ;  /* 0x0000008aa88c723c */ /* 0x040fee0000041818 */
[----:B------:R-:W-:Y:S01]  /*267f0*/  MOV R26, R132 ;  /* 0x00000084001a7202 */ /* 0x000fe20000000f00 */
[C---:B------:R-:W-:Y:S01]  /*26800*/  HMMA.16816.F32.BF16 R136, R168.reuse, R172, R28 ;  /* 0x000000aca888723c */ /* 0x040fe2000004181c */
[----:B------:R-:W-:Y:S03]  /*26810*/  LDSM.16.MT88.4 R28, [R224+0x15800] ;  /* 0x01580000e01c783b */ /* 0x000fe60000004200 */
[----:B------:R-:W-:Y:S02]  /*26820*/  MOV R27, R133 ;  /* 0x00000085001b7202 */ /* 0x000fe40000000f00 */
[----:B------:R-:W-:Y:S02]  /*26830*/  MOV R25, R11 ;  /* 0x0000000b00197202 */ /* 0x000fe40000000f00 */
[----:B------:R-:W-:Y:S01]  /*26840*/  MOV R173, R134 ;  /* 0x0000008600ad7202 */ /* 0x000fe20000000f00 */
[----:B------:R-:W1:Y:S03]  /*26850*/  LDSM.16.MT88.4 R8, [R225+0x13800] ;  /* 0x01380000e108783b */ /* 0x000e660000004200 */
[----:B------:R-:W-:Y:S02]  /*26860*/  MOV R172, R135 ;  /* 0x0000008700ac7202 */ /* 0x000fe40000000f00 */
[C---:B------:R-:W-:Y:S03]  /*26870*/  HMMA.16816.F32.BF16 R132, R168.reuse, R174, R32 ;  /* 0x000000aea884723c */ /* 0x040fe60000041820 */
[----:B------:R-:W-:Y:S04]  /*26880*/  LDSM.16.MT88.4 R32, [R228+0x17800] ;  /* 0x01780000e420783b */ /* 0x000fe80000004200 */
[----:B------:R-:W-:Y:S01]  /*26890*/  MOV R175, R25 ;  /* 0x0000001900af7202 */ /* 0x000fe20000000f00 */
[C---:B--2---:R-:W-:Y:S03]  /*268a0*/  HMMA.16816.F32.BF16 R36, R168.reuse, R176, R36 ;  /* 0x000000b0a824723c */ /* 0x044fe60000041824 */
[----:B------:R-:W2:Y:S01]  /*268b0*/  LDL.LU R176, [R1] ;  /* 0x0000000001b07983 */ /* 0x000ea20000300800 */
[----:B------:R-:W-:Y:S03]  /*268c0*/  MOV R174, R26 ;  /* 0x0000001a00ae7202 */ /* 0x000fe60000000f00 */
[----:B------:R-:W-:Y:S01]  /*268d0*/  MOV R177, R27 ;  /* 0x0000001b00b17202 */ /* 0x000fe20000000f00 */
        /* <DEDUP_REMOVED lines=21> */
[C---:B---3--:R-:W-:Y:S08]  /*26a30*/  HMMA.16816.F32.BF16 R108, R168.reuse, R4, R108 ;  /* 0x00000004a86c723c */ /* 0x048ff0000004186c */
[C---:B------:R-:W-:Y:S08]  /*26a40*/  HMMA.16816.F32.BF16 R112, R168.reuse, R6, R112 ;  /* 0x00000006a870723c */ /* 0x040ff00000041870 */
[C---:B-1----:R-:W-:Y:S08]  /*26a50*/  HMMA.16816.F32.BF16 R116, R168.reuse, R8, R116 ;  /* 0x00000008a874723c */ /* 0x042ff00000041874 */
[C---:B------:R-:W-:Y:S08]  /*26a60*/  HMMA.16816.F32.BF16 R120, R168.reuse, R10, R120 ;  /* 0x0000000aa878723c */ /* 0x040ff00000041878 */
[C---:B-----5:R-:W-:Y:S08]  /*26a70*/  HMMA.16816.F32.BF16 R124, R168.reuse, R12, R124 ;  /* 0x0000000ca87c723c */ /* 0x060ff0000004187c */
[----:B------:R-:W-:Y:S07]  /*26a80*/  HMMA.16816.F32.BF16 R128, R168, R14, R128 ;  /* 0x0000000ea880723c */ /* 0x000fee0000041880 */
[----:B------:R-:W-:Y:S01]  /*26a90*/  MOV R168, R165 ;  /* 0x000000a500a87202 */ /* 0x000fe20000000f00 */
[----:B--2---:R-:W-:Y:S04]  /*26aa0*/  FFMA.FTZ R190, R3, R176, R190 ;  /* 0x000000b003be7223 */ /* 0x004fe800000100be */
[----:B------:R-:W-:Y:S02]  /*26ab0*/  FADD.FTZ R3, R193, R192 ;  /* 0x000000c0c1037221 */ /* 0x000fe40000010000 */
        /* <DEDUP_REMOVED lines=18> */
[----:B------:R-:W-:Y:S04]  /*26be0*/  FADD.FTZ R205, R205, R200 ;  /* 0x000000c8cdcd7221 */ /* 0x000fe80000010000 */
[----:B------:R-:W-:Y:S04]  /*26bf0*/  FADD.FTZ R3, R206, R205 ;  /* 0x000000cdce037221 */ /* 0x000fe80000010000 */
[----:B------:R-:W-:Y:S04]  /*26c00*/  FADD.FTZ R3, R177, R3 ;  /* 0x00000003b1037221 */ /* 0x000fe80000010000 */
[----:B------:R-:W-:Y:S04]  /*26c10*/  FADD.FTZ R3, R174, R3 ;  /* 0x00000003ae037221 */ /* 0x000fe80000010000 */
[----:B------:R-:W-:Y:S04]  /*26c20*/  FADD.FTZ R3, R172, R3 ;  /* 0x00000003ac037221 */ /* 0x000fe80000010000 */
[----:B------:R-:W-:Y:S01]  /*26c30*/  FADD.FTZ R2, R167, R3 ;  /* 0x00000003a7027221 */ /* 0x000fe20000010000 */
[----:B------:R-:W-:Y:S04]  /*26c40*/  MOV R3, R164 ;  /* 0x000000a400037202 */ /* 0x000fe80000000f00 */
[----:B------:R1:W-:Y:S01]  /*26c50*/  STL [R1], R2 ;  /* 0x0000000201007387 */ /* 0x0003e20000100800 */
[----:B------:R-:W-:-:S05]  /*26c60*/  @P0 BRA `(.L_x_3579) ;  /* 0xffffb22000000947 */ /* 0x000fca000383ffff */
.L_x_3570:
        /* <DEDUP_REMOVED lines=12> */
.L_x_3593:
        /* <DEDUP_REMOVED lines=8> */
.L_x_3594:
        /* <DEDUP_REMOVED lines=13> */
[----:B------:R-:W-:Y:S01]  /*26e80*/  FMUL.FTZ R156, R0, R156 ;  /* 0x0000009c009c7220 */ /* 0x000fe20000410000 */
[----:B------:R-:W-:Y:S01]  /*26e90*/  LOP3.LUT R8, R8, 0x3ffffffc, RZ, 0xc0, !PT ;  /* 0x3ffffffc08087812 */ /* 0x000fe200078ec0ff */
[C---:B------:R-:W-:Y:S01]  /*26ea0*/  FMUL.FTZ R157, R0.reuse, R157 ;  /* 0x0000009d009d7220 */ /* 0x040fe20000410000 */
[----:B------:R-:W-:Y:S01]  /*26eb0*/  LEA.HI R9, R9, R12, RZ, 0x3 ;  /* 0x0000000c09097211 */ /* 0x000fe200078f18ff */
[----:B------:R-:W-:Y:S01]  /*26ec0*/  FMUL.FTZ R152, R0, R152 ;  /* 0x0000009800987220 */ /* 0x000fe20000410000 */
[----:B------:R-:W-:Y:S01]  /*26ed0*/  IADD3 R8, -R8, R3, RZ ;  /* 0x0000000308087210 */ /* 0x000fe20007ffe1ff */
[C---:B------:R-:W-:Y:S01]  /*26ee0*/  FMUL.FTZ R153, R0.reuse, R153 ;  /* 0x0000009900997220 */ /* 0x040fe20000410000 */
[----:B------:R-:W-:Y:S01]  /*26ef0*/  LOP3.LUT R9, R9, 0xfffffff8, RZ, 0xc0, !PT ;  /* 0xfffffff809097812 */ /* 0x000fe200078ec0ff */
[C---:B------:R-:W-:Y:S01]  /*26f00*/  FMUL.FTZ R148, R0.reuse, R148 ;  /* 0x0000009400947220 */ /* 0x040fe20000410000 */
[----:B------:R-:W-:Y:S01]  /*26f10*/  F2FP.BF16.PACK_AB R160, R161, R160 ;  /* 0x000000a0a1a0723e */ /* 0x000fe200000010ff */
[----:B------:R-:W-:Y:S01]  /*26f20*/  FMUL.FTZ R149, R0, R149 ;  /* 0x0000009500957220 */ /* 0x000fe20000410000 */
[----:B------:R-:W-:Y:S01]  /*26f30*/  IADD3 R12, R12, -R9, RZ ;  /* 0x800000090c0c7210 */ /* 0x000fe20007ffe0ff */
[----:B------:R-:W-:Y:S01]  /*26f40*/  FMUL.FTZ R144, R0, R144 ;  /* 0x0000009000907220 */ /* 0x000fe20000410000 */
[----:B------:R-:W-:Y:S01]  /*26f50*/  LEA.HI R9, R4, R3, RZ, 0x5 ;  /* 0x0000000304097211 */ /* 0x000fe200078f28ff */
[----:B------:R-:W-:Y:S01]  /*26f60*/  FMUL.FTZ R145, R0, R145 ;  /* 0x0000009100917220 */ /* 0x000fe20000410000 */
[----:B------:R-:W-:Y:S01]  /*26f70*/  SHF.L.U32 R13, R12, 0x6, RZ ;  /* 0x000000060c0d7819 */ /* 0x000fe200000006ff */
[C---:B------:R-:W-:Y:S01]  /*26f80*/  FMUL.FTZ R140, R0.reuse, R140 ;  /* 0x0000008c008c7220 */ /* 0x040fe20000410000 */
[----:B------:R-:W-:Y:S01]  /*26f90*/  SHF.R.S32.HI R11, RZ, 0x5, R9 ;  /* 0x00000005ff0b7819 */ /* 0x000fe20000011409 */
[C---:B------:R-:W-:Y:S01]  /*26fa0*/  FMUL.FTZ R141, R0.reuse, R141 ;  /* 0x0000008d008d7220 */ /* 0x040fe20000410000 */
[----:B------:R-:W-:Y:S01]  /*26fb0*/  LOP3.LUT R13, R13, 0x1c0, RZ, 0xc0, !PT ;  /* 0x000001c00d0d7812 */ /* 0x000fe200078ec0ff */
[----:B------:R-:W-:Y:S01]  /*26fc0*/  FMUL.FTZ R136, R0, R136 ;  /* 0x0000008800887220 */ /* 0x000fe20000410000 */
        /* <DEDUP_REMOVED lines=9> */
[----:B------:R-:W-:Y:S01]  /*27060*/  FMUL.FTZ R37, R0, R37 ;  /* 0x0000002500257220 */ /* 0x000fe20000410000 */
[----:B------:R-:W-:Y:S01]  /*27070*/  R2P PR, R12, 0x6 ;  /* 0x000000060c007804 */ /* 0x000fe20000000000 */
[----:B------:R-:W-:Y:S01]  /*27080*/  FMUL.FTZ R40, R0, R40 ;  /* 0x0000002800287220 */ /* 0x000fe20000410000 */
[----:B------:R-:W-:Y:S01]  /*27090*/  SHF.L.U32 R13, R8, 0x1, RZ ;  /* 0x00000001080d7819 */ /* 0x000fe200000006ff */
[C---:B------:R-:W-:Y:S01]  /*270a0*/  FMUL.FTZ R41, R0.reuse, R41 ;  /* 0x0000002900297220 */ /* 0x040fe20000410000 */
[----:B------:R-:W-:Y:S01]  /*270b0*/  MOV R8, 0x20 ;  /* 0x0000002000087802 */ /* 0x000fe20000000f00 */
[C---:B------:R-:W-:Y:S01]  /*270c0*/  FMUL.FTZ R44, R0.reuse, R44 ;  /* 0x0000002c002c7220 */ /* 0x040fe20000410000 */
[----:B------:R-:W-:Y:S01]  /*270d0*/  MOV R12, 0x40 ;  /* 0x00000040000c7802 */ /* 0x000fe20000000f00 */
[C---:B------:R-:W-:Y:S01]  /*270e0*/  FMUL.FTZ R45, R0.reuse, R45 ;  /* 0x0000002d002d7220 */ /* 0x040fe20000410000 */
[C---:B------:R-:W-:Y:S01]  /*270f0*/  IADD3 R15, R13.reuse, -0x10, RZ ;  /* 0xfffffff00d0f7810 */ /* 0x040fe20007ffe0ff */
[----:B------:R-:W-:Y:S01]  /*27100*/  FMUL.FTZ R48, R0, R48 ;  /* 0x0000003000307220 */ /* 0x000fe20000410000 */
[----:B------:R-:W-:Y:S01]  /*27110*/  SEL R8, R8, 0xffffffe0, !P1 ;  /* 0xffffffe008087807 */ /* 0x000fe20004800000 */
[C---:B------:R-:W-:Y:S01]  /*27120*/  FMUL.FTZ R49, R0.reuse, R49 ;  /* 0x0000003100317220 */ /* 0x040fe20000410000 */
[----:B------:R-:W-:Y:S01]  /*27130*/  @P0 IADD3 R15, R13, 0x10, RZ ;  /* 0x000000100d0f0810 */ /* 0x000fe20007ffe0ff */
[----:B------:R-:W-:Y:S01]  /*27140*/  FMUL.FTZ R52, R0, R52 ;  /* 0x0000003400347220 */ /* 0x000fe20000410000 */
        /* <DEDUP_REMOVED lines=240> */
[----:B------:R-:W4:Y:S04]  /*28050*/  LD.E.U8 R8, [R6.64+0x1c8] ;  /* 0x0001c80406087980 */ /* 0x000f28000c101100 */
[----:B--2---:R-:W2:Y:S04]  /*28060*/  @!P0 LD.E.64 R16, [R6.64+0x80] ;  /* 0x0000800406108980 */ /* 0x004ea8000c101b00 */
[----:B------:R-:W3:Y:S01]  /*28070*/  LD.E.64 R86, [R6.64+0x88] ;  /* 0x0000880406567980 */ /* 0x000ee2000c101b00 */
[----:B------:R-:W1:Y:S01]  /*28080*/  @P4 MUFU.LG2 R14, R10 ;  /* 0x0000000a000e4308 */ /* 0x000e620000000c00 */
[----:B------:R-:W-:Y:S01]  /*28090*/  @!P0 SHF.R.S32.HI R12, RZ, 0x1f, R241 ;  /* 0x0000001fff0c8819 */ /* 0x000fe200000114f1 */
[----:B------:R-:W-:Y:S01]  /*280a0*/  BSSY B0, `(.L_x_3582) ;  /* 0x0000020000007945 */ /* 0x000fe20003800000 */
[----:B------:R2:W5:Y:S05]  /*280b0*/  LD.E.64 R84, [R6.64+0x90] ;  /* 0x0000900406547980 */ /* 0x00056a000c101b00 */
[----:B------:R-:W1:Y:S01]  /*280c0*/  @P3 MUFU.LG2 R13, R5 ;  /* 0x00000005000d3308 */ /* 0x000e620000000c00 */
[----:B------:R-:W-:-:S02]  /*280d0*/  MOV R76, 0x7f800000 ;  /* 0x7f800000004c7802 */ /* 0x000fc40000000f00 */
[----:B------:R-:W-:Y:S01]  /*280e0*/  MOV R77, 0x7f800000 ;  /* 0x7f800000004d7802 */ /* 0x000fe20000000f00 */
[----:B-1----:R-:W-:-:S04]  /*280f0*/  @P4 FMUL.FTZ R14, R14, 0.69314718246459960938 ;  /* 0x3f3172180e0e4820 */ /* 0x002fc80000410000 */
[----:B-----5:R-:W-:Y:S02]  /*28100*/  @P4 FFMA.FTZ R76, R165, R2, R14 ;  /* 0x00000002a54c4223 */ /* 0x020fe4000001000e */
[----:B------:R-:W-:-:S04]  /*28110*/  @P3 FMUL.FTZ R13, R13, 0.69314718246459960938 ;  /* 0x3f3172180d0d3820 */ /* 0x000fc80000410000 */
[----:B------:R-:W-:Y:S01]  /*28120*/  @P3 FFMA.FTZ R77, R164, R2, R13 ;  /* 0x00000002a44d3223 */ /* 0x000fe2000001000d */
[----:B----4-:R-:W-:Y:S01]  /*28130*/  ISETP.NE.AND P1, PT, R8, RZ, PT ;  /* 0x000000ff0800720c */ /* 0x010fe20003f25270 */
[----:B--2---:R-:W-:-:S04]  /*28140*/  @!P0 IMAD R15, R17, R241, RZ ;  /* 0x000000f1110f8224 */ /* 0x004fc800078e02ff */
[----:B------:R-:W-:Y:S02]  /*28150*/  @!P0 IMAD R12, R16, R12, R15 ;  /* 0x0000000c100c8224 */ /* 0x000fe400078e020f */
[-C--:B---3--:R-:W-:Y:S02]  /*28160*/  @P0 IMAD R0, R87, R245.reuse, RZ ;  /* 0x000000f557000224 */ /* 0x088fe400078e02ff */
[----:B------:R-:W-:-:S04]  /*28170*/  @P0 IMAD.WIDE.U32 R18, R86, R245, RZ ;  /* 0x000000f556120225 */ /* 0x000fc800078e00ff */
[----:B------:R-:W-:Y:S01]  /*28180*/  @!P0 IMAD.WIDE.U32 R16, R16, R241, RZ ;  /* 0x000000f110108225 */ /* 0x000fe200078e00ff */
[----:B------:R-:W-:Y:S02]  /*28190*/  @P0 IADD3 R0, R19, R0, RZ ;  /* 0x0000000013000210 */ /* 0x000fe40007ffe0ff */
[----:B------:R-:W-:Y:S02]  /*281a0*/  @P0 MOV R8, R18 ;  /* 0x0000001200080202 */ /* 0x000fe40000000f00 */
[----:B------:R-:W-:Y:S02]  /*281b0*/  @!P0 IADD3 R0, R17, R12, RZ ;  /* 0x0000000c11008210 */ /* 0x000fe40007ffe0ff */
[----:B------:R-:W-:Y:S01]  /*281c0*/  @!P0 MOV R8, R16 ;  /* 0x0000001000088202 */ /* 0x000fe20000000f00 */
[----:B------:R-:W-:Y:S05]  /*281d0*/  @!P1 BRA `(.L_x_3583) ;  /* 0x0000007000009947 */ /* 0x000fea0003800000 */
[----:B------:R-:W-:Y:S01]  /*281e0*/  ISETP.NE.AND P0, PT, R245, -0x1, PT ;  /* 0xfffffffff500780c */ /* 0x000fe20003f05270 */
[----:B------:R-:W-:Y:S02]  /*281f0*/  ULDC.64 UR4, c[0x0][0x118] ;  /* 0x0000460000047ab9 */ /* 0x000fe40000000a00 */
[----:B------:R-:W2:Y:S10]  /*28200*/  LD.E R10, [R6.64+0xd4] ;  /* 0x0000d404060a7980 */ /* 0x000eb4000c101900 */
[----:B------:R-:W3:Y:S02]  /*28210*/  @!P0 LD.E R2, [R6.64+0xb4] ;  /* 0x0000b40406028980 */ /* 0x000ee4000c101900 */
[----:B---3--:R-:W-:-:S04]  /*28220*/  @!P0 IMAD R245, R2, R241, RZ ;  /* 0x000000f102f58224 */ /* 0x008fc800078e02ff */
[----:B--2---:R-:W-:Y:S01]  /*28230*/  IMAD R10, R10, R244, R245 ;  /* 0x000000f40a0a7224 */ /* 0x004fe200078e02f5 */
[----:B------:R-:W-:Y:S05]  /*28240*/  BRA `(.L_x_3584) ;  /* 0x0000005000007947 */ /* 0x000fea0003800000 */
.L_x_3583:
[----:B------:R-:W-:Y:S02]  /*28250*/  ULDC.64 UR4, c[0x0][0x118] ;  /* 0x0000460000047ab9 */ /* 0x000fe40000000a00 */
[----:B------:R-:W2:Y:S04]  /*28260*/  LD.E R2, [R6.64+0x60] ;  /* 0x0000600406027980 */ /* 0x000ea8000c101900 */
[----:B------:R-:W3:Y:S01]  /*28270*/  LD.E R10, [R6.64+0xb4] ;  /* 0x0000b404060a7980 */ /* 0x000ee2000c101900 */
[----:B--2---:R-:W-:-:S04]  /*28280*/  IMAD R241, R2, R241, R244 ;  /* 0x000000f102f17224 */ /* 0x004fc800078e02f4 */
[----:B---3--:R-:W-:Y:S02]  /*28290*/  IMAD R10, R10, R241, RZ ;  /* 0x000000f10a0a7224 */ /* 0x008fe400078e02ff */
.L_x_3584:
[----:B------:R-:W-:Y:S05]  /*282a0*/  BSYNC B0 ;  /* 0x0000000000007941 */ /* 0x000fea0003800000 */
.L_x_3582:
        /* <DEDUP_REMOVED lines=52> */
.L_x_3586:
[----:B--234-:R-:W-:Y:S05]  /*285f0*/  BSYNC B0 ;  /* 0x0000000000007941 */ /* 0x01cfea0003800000 */
.L_x_3585:
[----:B------:R-:W-:Y:S01]  /*28600*/  LEA.HI R4, R4, R3, RZ, 0x3 ;  /* 0x0000000304047211 */ /* 0x000fe200078f18ff */
[----:B------:R-:W-:Y:S01]  /*28610*/  ULDC.64 UR4, c[0x0][0x118] ;  /* 0x0000460000047ab9 */ /* 0x000fe20000000a00 */
[----:B------:R-:W-:Y:S01]  /*28620*/  IMAD.SHL.U32 R243, R243, 0x40, RZ ;  /* 0x00000040f3f37824 */ /* 0x000fe200078e00ff */
[----:B------:R-:W-:Y:S01]  /*28630*/  LEA.HI R79, R79, R2, RZ, 0x3 ;  /* 0x000000024f4f7211 */ /* 0x000fe200078f18ff */
[----:B-1----:R1:W5:Y:S01]  /*28640*/  LD.E R6, [R6.64+0xc0] ;  /* 0x0000c00406067980 */ /* 0x002362000c101900 */
[----:B------:R-:W-:Y:S01]  /*28650*/  LOP3.LUT R4, R4, 0xfffffff8, RZ, 0xc0, !PT ;  /* 0xfffffff804047812 */ /* 0x000fe200078ec0ff */
[----:B------:R-:W-:Y:S01]  /*28660*/  IMAD R5, R87, R243, RZ ;  /* 0x000000f357057224 */ /* 0x000fe200078e02ff */
[----:B------:R-:W-:Y:S03]  /*28670*/  BSSY B0, `(.L_x_3587) ;  /* 0x0000029000007945 */ /* 0x000fe60003800000 */
[----:B------:R-:W-:Y:S01]  /*28680*/  IMAD.IADD R4, R3, 0x1, -R4 ;  /* 0x0000000103047824 */ /* 0x000fe200078e0a04 */
[----:B------:R-:W-:-:S02]  /*28690*/  LOP3.LUT R3, R79, 0xfffffff8, RZ, 0xc0, !PT ;  /* 0xfffffff84f037812 */ /* 0x000fc400078ec0ff */
[----:B------:R-:W-:Y:S01]  /*286a0*/  SHF.R.S32.HI R79, RZ, 0x3, R79 ;  /* 0x00000003ff4f7819 */ /* 0x000fe2000001144f */
[----:B------:R-:W-:Y:S01]  /*286b0*/  IMAD.SHL.U32 R76, R4, 0x8, RZ ;  /* 0x00000008044c7824 */ /* 0x000fe200078e00ff */
[----:B------:R-:W-:Y:S01]  /*286c0*/  SHF.R.S32.HI R4, RZ, 0x1f, R243 ;  /* 0x0000001fff047819 */ /* 0x000fe200000114f3 */
[----:B------:R-:W-:Y:S01]  /*286d0*/  IMAD.IADD R3, R2, 0x1, -R3 ;  /* 0x0000000102037824 */ /* 0x000fe200078e0a03 */
[----:B------:R-:W-:Y:S02]  /*286e0*/  SHF.R.S32.HI R2, RZ, 0x1f, R244 ;  /* 0x0000001fff027819 */ /* 0x000fe400000114f4 */
[--C-:B------:R-:W-:Y:S01]  /*286f0*/  SHF.R.S32.HI R77, RZ, 0x1f, R76.reuse ;  /* 0x0000001fff4d7819 */ /* 0x100fe2000001144c */
[C---:B------:R-:W-:Y:S02]  /*28700*/  IMAD R5, R86.reuse, R4, R5 ;  /* 0x0000000456057224 */ /* 0x040fe400078e0205 */
[----:B------:R-:W-:Y:S02]  /*28710*/  IMAD.SHL.U32 R3, R3, 0x8, RZ ;  /* 0x0000000803037824 */ /* 0x000fe400078e00ff */
[----:B------:R-:W-:-:S04]  /*28720*/  IMAD.WIDE.U32 R10, R86, R243, R76 ;  /* 0x000000f3560a7225 */ /* 0x000fc800078e004c */
[----:B------:R-:W-:Y:S01]  /*28730*/  IMAD.IADD R243, R246, 0x1, -R243 ;  /* 0x00000001f6f37824 */ /* 0x000fe200078e0af3 */
[----:B------:R-:W-:Y:S01]  /*28740*/  IADD3 R8, P0, R8, R10, RZ ;  /* 0x0000000a08087210 */ /* 0x000fe20007f1e0ff */
[----:B-1----:R-:W-:-:S03]  /*28750*/  IMAD R7, R85, R244, RZ ;  /* 0x000000f455077224 */ /* 0x002fc600078e02ff */
[----:B------:R-:W-:Y:S01]  /*28760*/  IADD3.X R9, R0, R11, R5, P0, !PT ;  /* 0x0000000b00097210 */ /* 0x000fe200007fe405 */
[C---:B------:R-:W-:Y:S01]  /*28770*/  IMAD R2, R84.reuse, R2, R7 ;  /* 0x0000000254027224 */ /* 0x040fe200078e0207 */
[----:B------:R-:W-:Y:S02]  /*28780*/  ISETP.GE.AND P0, PT, R79, R243, PT ;  /* 0x000000f34f00720c */ /* 0x000fe40003f06270 */
[C---:B------:R-:W-:Y:S01]  /*28790*/  IADD3 R7, R3.reuse, 0x40, RZ ;  /* 0x0000004003077810 */ /* 0x040fe20007ffe0ff */
[----:B------:R-:W-:Y:S01]  /*287a0*/  IMAD.WIDE.U32 R84, R84, R244, R8 ;  /* 0x000000f454547225 */ /* 0x000fe200078e0008 */
[----:B------:R-:W-:Y:S02]  /*287b0*/  IADD3 R5, R3, 0x80, RZ ;  /* 0x0000008003057810 */ /* 0x000fe40007ffe0ff */
        /* <DEDUP_REMOVED lines=20> */
.L_x_3588:
[----:B------:R-:W-:Y:S05]  /*28900*/  BSYNC B0 ;  /* 0x0000000000007941 */ /* 0x000fea0003800000 */
.L_x_3587:
        /* <DEDUP_REMOVED lines=23> */
.L_x_3590:
[----:B------:R-:W-:Y:S05]  /*28a80*/  BSYNC B0 ;  /* 0x0000000000007941 */ /* 0x000fea0003800000 */
.L_x_3589:
        /* <DEDUP_REMOVED lines=23> */
.L_x_3592:
[----:B------:R-:W-:Y:S05]  /*28c00*/  BSYNC B0 ;  /* 0x0000000000007941 */ /* 0x000fea0003800000 */
.L_x_3591:
[----:B------:R-:W-:-:S04]  /*28c10*/  IADD3 R0, R79, 0x30, RZ ;  /* 0x000000304f007810 */ /* 0x000fc80007ffe0ff */
[----:B------:R-:W-:Y:S01]  /*28c20*/  ISETP.GE.AND P0, PT, R0, R243, PT ;  /* 0x000000f30000720c */ /* 0x000fe20003f06270 */
[----:B------:R-:W-:-:S12]  /*28c30*/  IMAD.MOV.U32 R243, RZ, RZ, 0x0 ;  /* 0x00000000fff37424 */ /* 0x000fd800078e00ff */
[----:B------:R-:W-:Y:S05]  /*28c40*/  @P0 RET.REL.NODEC R242 `(_ZN5flash24flash_fwd_splitkv_kernelI23Flash_fwd_kernel_traitsILi256ELi64ELi64ELi4ELb0ELb0EN7cutlass10bfloat16_tE19Flash_kernel_traitsILi256ELi64ELi64ELi4ES3_EELb1ELb0ELb1ELb0ELb0ELb1ELb0ELb1EEEvNS_16Flash_fwd_paramsE) ;  /* 0xfffd73b0f2000950 */ /* 0x000fea0003c3ffff */
[----:B------:R-:W-:Y:S01]  /*28c50*/  IADD3 R79, P0, R79, 0x30, RZ ;  /* 0x000000304f4f7810 */ /* 0x000fe20007f1e0ff */
[----:B-1----:R-:W-:Y:S01]  /*28c60*/  IMAD.MOV.U32 R10, RZ, RZ, R84 ;  /* 0x000000ffff0a7224 */ /* 0x002fe200078e0054 */
        /* <DEDUP_REMOVED lines=17> */
[----:B------:R-:W-:Y:S05]  /*28d80*/  @P0 RET.REL.NODEC R242 `(_ZN5flash24flash_fwd_splitkv_kernelI23Flash_fwd_kernel_traitsILi256ELi64ELi64ELi4ELb0ELb0EN7cutlass10bfloat16_tE19Flash_kernel_traitsILi256ELi64ELi64ELi4ES3_EELb1ELb0ELb1ELb0ELb0ELb1ELb0ELb1EEEvNS_16Flash_fwd_paramsE) ;  /* 0xfffd7270f2000950 */ /* 0x000fea0003c3ffff */
[----:B------:R-:W-:Y:S01]  /*28d90*/  MOV R243, 0x0 ;  /* 0x0000000000f37802 */ /* 0x000fe20000000f00 */
[----:B------:R-:W-:-:S02]  /*28da0*/  ULDC.64 UR4, c[0x0][0x118] ;  /* 0x0000460000047ab9 */ /* 0x000fc40000000a00 */
[----:B------:R2:W-:Y:S01]  /*28db0*/  ST.E.128 [R4.64+0x180], R72 ;  /* 0x0001804804007985 */ /* 0x0005e2000c101d04 */
[----:B------:R-:W-:Y:S05]  /*28dc0*/  RET.REL.NODEC R242 `(_ZN5flash24flash_fwd_splitkv_kernelI23Flash_fwd_kernel_traitsILi256ELi64ELi64ELi4ELb0ELb0EN7cutlass10bfloat16_tE19Flash_kernel_traitsILi256ELi64ELi64ELi4ES3_EELb1ELb0ELb1ELb0ELb0ELb1ELb0ELb1EEEvNS_16Flash_fwd_paramsE) ;  /* 0xfffd7230f2007950 */ /* 0x000fea0003c3ffff */
.L_x_3580:
[----:B------:R2:W5:Y:S01]  /*28dd0*/  LDL R8, [R1] ;  /* 0x0000000001087983 */ /* 0x0005620000100800 */
[----:B------:R-:W-:Y:S02]  /*28de0*/  MOV R5, 0x2 ;  /* 0x0000000200057802 */ /* 0x000fe40000000f00 */
[----:B------:R-:W-:Y:S02]  /*28df0*/  MOV R4, 0x28e10 ;  /* 0x00028e1000047802 */ /* 0x000fe40000000f00 */
[----:B-12--5:R-:W-:Y:S05]  /*28e00*/  CALL.REL.NOINC `($__internal_21_$__cuda_sm70_shflsync_bfly_p) ;  /* 0x000000f000007944 */ /* 0x026fea0003c00000 */
[----:B-12---:R-:W-:Y:S05]  /*28e10*/  BRA `(.L_x_3593) ;  /* 0xffffdf1000007947 */ /* 0x006fea000383ffff */
.L_x_3581:
[----:B------:R-:W-:Y:S02]  /*28e20*/  MOV R5, 0x1 ;  /* 0x0000000100057802 */ /* 0x000fe40000000f00 */
[----:B------:R-:W-:Y:S02]  /*28e30*/  MOV R4, 0x28e50 ;  /* 0x00028e5000047802 */ /* 0x000fe40000000f00 */
[----:B-1---5:R-:W-:Y:S05]  /*28e40*/  CALL.REL.NOINC `($__internal_21_$__cuda_sm70_shflsync_bfly_p) ;  /* 0x000000b000007944 */ /* 0x022fea0003c00000 */
[----:B--2---:R-:W-:Y:S01]  /*28e50*/  FADD.FTZ R10, R8, R5 ;  /* 0x00000005080a7221 */ /* 0x004fe20000010000 */
[----:B-1----:R-:W-:Y:S02]  /*28e60*/  MOV R8, R252 ;  /* 0x000000fc00087202 */ /* 0x002fe40000000f00 */
[----:B------:R-:W-:Y:S02]  /*28e70*/  MOV R5, 0x2 ;  /* 0x0000000200057802 */ /* 0x000fe40000000f00 */
[----:B------:R-:W-:-:S02]  /*28e80*/  MOV R4, 0x28ea0 ;  /* 0x00028ea000047802 */ /* 0x000fc40000000f00 */
[----:B------:R-:W-:Y:S05]  /*28e90*/  CALL.REL.NOINC `($__internal_21_$__cuda_sm70_shflsync_bfly_p) ;  /* 0x0000006000007944 */ /* 0x000fea0003c00000 */
[----:B--2---:R-:W-:Y:S01]  /*28ea0*/  FADD.FTZ R9, R252, R5 ;  /* 0x00000005fc097221 */ /* 0x004fe20000010000 */
[----:B------:R-:W-:-:S02]  /*28eb0*/  MOV R5, 0x1 ;  /* 0x0000000100057802 */ /* 0x000fc40000000f00 */
[----:B------:R-:W-:Y:S02]  /*28ec0*/  MOV R4, 0x28ef0 ;  /* 0x00028ef000047802 */ /* 0x000fe40000000f00 */
[----:B-1----:R-:W-:Y:S02]  /*28ed0*/  MOV R8, R9 ;  /* 0x0000000900087202 */ /* 0x002fe40000000f00 */
[----:B------:R-:W-:Y:S05]  /*28ee0*/  CALL.REL.NOINC `($__internal_21_$__cuda_sm70_shflsync_bfly_p) ;  /* 0x0000001000007944 */ /* 0x000fea0003c00000 */
[----:B-12---:R-:W-:Y:S05]  /*28ef0*/  BRA `(.L_x_3594) ;  /* 0xffffdeb000007947 */ /* 0x006fea000383ffff */
        .weak           $__internal_21_$__cuda_sm70_shflsync_bfly_p
        .type           $__internal_21_$__cuda_sm70_shflsync_bfly_p,@function
        .size           $__internal_21_$__cuda_sm70_shflsync_bfly_p,(.L_x_4889 - $__internal_21_$__cuda_sm70_shflsync_bfly_p)
$__internal_21_$__cuda_sm70_shflsync_bfly_p:
[----:B------:R-:W-:Y:S01]  /*28f00*/  MOV R12, R4 ;  /* 0x00000004000c7202 */ /* 0x000fe20000000f00 */
[----:B------:R-:W-:Y:S04]  /*28f10*/  WARPSYNC R0 ;  /* 0x0000000000007348 */ /* 0x000fe80003800000 */
[----:B------:R-:W-:Y:S01]  /*28f20*/  MOV R13, 0x0 ;  /* 0x00000000000d7802 */ /* 0x000fe20000000f00 */
[----:B------:R1:W2:Y:S03]  /*28f30*/  SHFL.BFLY PT, R5, R8, R5, R3 ;  /* 0x0c00000508057389 */ /* 0x0002a600000e0003 */
[----:B------:R-:W-:Y:S05]  /*28f40*/  RET.REL.NODEC R12 `(_ZN5flash24flash_fwd_splitkv_kernelI23Flash_fwd_kernel_traitsILi256ELi64ELi64ELi4ELb0ELb0EN7cutlass10bfloat16_tE19Flash_kernel_traitsILi256ELi64ELi64ELi4ES3_EELb1ELb0ELb1ELb0ELb0ELb1ELb0ELb1EEEvNS_16Flash_fwd_paramsE) ;  /* 0xfffd70b00c007950 */ /* 0x000fea0003c3ffff */
.L_x_3595:
        /* <DEDUP_REMOVED lines=11> */
.L_x_4889:


//--------------------- .text._ZN5flash24flash_fwd_splitkv_kernelI23Flash_fwd_kernel_traitsILi256ELi64ELi64ELi4ELb0ELb0EN7cutlass10bfloat16_tE19Flash_kernel_traitsILi256ELi64ELi64ELi4ES3_EELb1ELb0ELb0ELb0ELb1ELb0ELb1ELb0EEEvNS_16Flash_fwd_paramsE --------------------------
	.section	.text._ZN5flash24flash_fwd_splitkv_kernelI23Flash_fwd_kernel_traitsILi256ELi64ELi64ELi4ELb0ELb0EN7cutlass10bfloat16_tE19Flash_kernel_traitsILi256ELi64ELi64ELi4ES3_EELb1ELb0ELb0ELb0ELb1ELb0ELb1ELb0EEEvNS_16Flash_fwd_paramsE,"ax",@progbits
	.sectioninfo	@"SHI_REGISTERS=254"
	.align	128
        .global         _ZN5flash24flash_fwd_splitkv_kernelI23Flash_fwd_kernel_traitsILi256ELi64ELi64ELi4ELb0ELb0EN7cutlass10bfloat16_tE19Flash_kernel_traitsILi256ELi64ELi64ELi4ES3_EELb1ELb0ELb0ELb0ELb1ELb0ELb1ELb0EEEvNS_16Flash_fwd_paramsE
        .type           _ZN5flash24flash_fwd_splitkv_kernelI23Flash_fwd_kernel_traitsILi256ELi64ELi64ELi4ELb0ELb0EN7cutlass10bfloat16_tE19Flash_kernel_traitsILi256ELi64ELi64ELi4ES3_EELb1ELb0ELb0ELb0ELb1ELb0ELb1ELb0EEEvNS_16Flash_fwd_paramsE,@function
        .size           _ZN5flash24flash_fwd_splitkv_kernelI23Flash_fwd_kernel_traitsILi256ELi64ELi64ELi4ELb0ELb0EN7cutlass10bfloat16_tE19Flash_kernel_traitsILi256ELi64ELi64ELi4ES3_EELb1ELb0ELb0ELb0ELb1ELb0ELb1ELb0EEEvNS_16Flash_fwd_paramsE,(.L_x_4928 - _ZN5flash24flash_fwd_splitkv_kernelI23Flash_fwd_kernel_traitsILi256ELi64ELi64ELi4ELb0ELb0EN7cutlass10bfloat16_tE19Flash_kernel_traitsILi256ELi64ELi64ELi4ES3_EELb1ELb0ELb0ELb0ELb1ELb0ELb1ELb0EEEvNS_16Flash_fwd_paramsE)
        .other          _ZN5flash24flash_fwd_splitkv_kernelI23Flash_fwd_kernel_traitsILi256ELi64ELi64ELi4ELb0ELb0EN7cutlass10bfloat16_tE19Flash_kernel_traitsILi256ELi64ELi64ELi4ES3_EELb1ELb0ELb0ELb0ELb1ELb0ELb1ELb0EEEvNS_16Flash_fwd_paramsE,@"STO_CUDA_ENTRY STV_DEFAULT"
_ZN5flash24flash_fwd_splitkv_kernelI23Flash_fwd_kernel_traitsILi256ELi64ELi64ELi4ELb0ELb0EN7cutlass10bfloat16_tE19Flash_kernel_traitsILi256ELi64ELi64ELi4ES3_EELb1ELb0ELb0ELb0ELb1ELb0ELb1ELb0EEEvNS_16Flash_fwd_paramsE:
.text._ZN5flash24flash_fwd_splitkv_kernelI23Flash_fwd_kernel_traitsILi256ELi64ELi64ELi4ELb0ELb0EN7cutlass10bfloat16_tE19Flash_kernel_traitsILi256ELi64ELi64ELi4ES3_EELb1ELb0ELb0ELb0ELb1ELb0ELb1ELb0EEEvNS_16Flash_fwd_paramsE:
[----:B------:R-:W-:Y:S02]  /*0000*/  MOV R1, c[0x0][0x28] ;  /* 0x00000a0000017a02 */ /* 0x000fe40000000f00 */
[----:B------:R-:W1:Y:S01]  /*0010*/  I2F.U32.RP R4, c[0x0][0x1c0] ;  /* 0x0000700000047b06 */ /* 0x000e620000209000 */
[----:B------:R-:W2:Y:S01]  /*0020*/  S2R R11, SR_CTAID.Z ;  /* 0x00000000000b7919 */ /* 0x000ea20000002700 */
[----:B------:R-:W-:Y:S01]  /*0030*/  IMAD.MOV.U32 R2, RZ, RZ, RZ ;  /* 0x000000ffff027224 */ /* 0x000fe200078e00ff */
[----:B------:R-:W-:Y:S01]  /*0040*/  ISETP.NE.U32.AND P1, PT, RZ, c[0x0][0x1c0], PT ;  /* 0x00007000ff007a0c */ /* 0x000fe20003f25070 */
[----:B------:R-:W-:Y:S01]  /*0050*/  IMAD.MOV.U32 R15, RZ, RZ, -0x1 ;  /* 0xffffffffff0f7424 */ /* 0x000fe200078e00ff */
[----:B------:R-:W-:-:S03]  /*0060*/  ULDC.64 UR10, c[0x0][0x118] ;  /* 0x00004600000a7ab9 */ /* 0x000fc60000000a00 */
[----:B-1----:R-:W1:Y:S02]  /*0070*/  MUFU.RCP R3, R4 ;  /* 0x0000000400037308 */ /* 0x002e640000001000 */
[----:B-1----:R-:W-:-:S06]  /*0080*/  IADD3 R3, R3, 0xffffffe, RZ ;  /* 0x0ffffffe03037810 */ /* 0x002fcc0007ffe0ff */
[----:B------:R-:W1:Y:S02]  /*0090*/  F2I.FTZ.U32.TRUNC.NTZ R3, R3 ;  /* 0x0000000300037305 */ /* 0x000e64000021f000 */
[----:B-1----:R-:W-:-:S04]  /*00a0*/  IMAD.MOV R0, RZ, RZ, -R3 ;  /* 0x000000ffff007224 */ /* 0x002fc800078e0a03 */
[----:B------:R-:W-:Y:S02]  /*00b0*/  IMAD R5, R0, c[0x0][0x1c0], RZ ;  /* 0x0000700000057a24 */ /* 0x000fe400078e02ff */
[----:B------:R-:W1:Y:S02]  /*00c0*/  LDC.U8 R0, c[0x0][0x312] ;  /* 0x0000c480ff007b82 */ /* 0x000e640000000000 */
[----:B------:R-:W-:-:S04]  /*00d0*/  IMAD.HI.U32 R2, R3, R5, R2 ;  /* 0x0000000503027227 */ /* 0x000fc800078e0002 */
[----:B------:R-:W-:Y:S02]  /*00e0*/  IMAD.MOV.U32 R5, RZ, RZ, 0x4 ;  /* 0x00000004ff057424 */ /* 0x000fe400078e00ff */
[----:B--2---:R-:W-:-:S04]  /*00f0*/  IMAD.HI.U32 R240, R2, R11, RZ ;  /* 0x0000000b02f07227 */ /* 0x004fc800078e00ff */
[----:B------:R-:W-:-:S04]  /*0100*/  IMAD.MOV R2, RZ, RZ, -R240 ;  /* 0x000000ffff027224 */ /* 0x000fc800078e0af0 */
[----:B------:R-:W-:-:S05]  /*0110*/  IMAD R2, R2, c[0x0][0x1c0], R11 ;  /* 0x0000700002027a24 */ /* 0x000fca00078e020b */
[----:B------:R-:W-:Y:S02]  /*0120*/  ISETP.GE.U32.AND P2, PT, R2, c[0x0][0x1c0], PT ;  /* 0x0000700002007a0c */ /* 0x000fe40003f46070 */
[----:B-1----:R-:W-:-:S11]  /*0130*/  ISETP.NE.AND P3, PT, R0, RZ, PT ;  /* 0x000000ff0000720c */ /* 0x002fd60003f65270 */
[----:B------:R-:W-:Y:S02]  /*0140*/  @P2 IADD3 R2, R2, -c[0x0][0x1c0], RZ ;  /* 0x8000700002022a10 */ /* 0x000fe40007ffe0ff */
[----:B------:R-:W-:Y:S02]  /*0150*/  @P2 IADD3 R240, R240, 0x1, RZ ;  /* 0x00000001f0f02810 */ /* 0x000fe40007ffe0ff */
[----:B------:R-:W-:Y:S02]  /*0160*/  ISETP.GE.U32.AND P0, PT, R2, c[0x0][0x1c0], PT ;  /* 0x0000700002007a0c */ /* 0x000fe40003f06070 */
[----:B------:R-:W-:-:S04]  /*0170*/  ISETP.NE.U32.AND P2, PT, RZ, c[0x0][0x240], PT ;  /* 0x00009000ff007a0c */ /* 0x000fc80003f45070 */
[----:B------:R-:W-:-:S07]  /*0180*/  ISETP.NE.AND.EX P2, PT, RZ, c[0x0][0x244], PT, P2 ;  /* 0x00009100ff007a0c */ /* 0x000fce0003f45320 */
[----:B------:R-:W-:Y:S02]  /*0190*/  @P0 IADD3 R240, R240, 0x1, RZ ;  /* 0x00000001f0f00810 */ /* 0x000fe40007ffe0ff */
[----:B------:R-:W-:Y:S02]  /*01a0*/  @!P1 LOP3.LUT R240, RZ, c[0x0][0x1c0], RZ, 0x33, !PT ;  /* 0x00007000fff09a12 */ /* 0x000fe400078e33ff */
[----:B------:R-:W-:Y:S01]  /*01b0*/  ISETP.EQ.U32.AND P1, PT, RZ, c[0x0][0x248], PT ;  /* 0x00009200ff007a0c */ /* 0x000fe20003f22070 */
[----:B------:R-:W-:Y:S01]  /*01c0*/  IMAD.MOV.U32 R3, RZ, RZ, -0x1 ;  /* 0xffffffffff037424 */ /* 0x000fe200078e00ff */
[----:B------:R-:W-:Y:S01]  /*01d0*/  ISETP.NE.U32.AND P0, PT, RZ, c[0x0][0x250], PT ;  /* 0x00009400ff007a0c */ /* 0x000fe20003f05070 */
[CC--:B------:R-:W-:Y:S01]  /*01e0*/  IMAD.WIDE R16, R240.reuse, R5.reuse, c[0x0][0x240] ;  /* 0x00009000f0107625 */ /* 0x0c0fe200078e0205 */
[----:B------:R-:W-:Y:S02]  /*01f0*/  ISETP.EQ.OR.EX P1, PT, RZ, c[0x0][0x24c], !P3, P1 ;  /* 0x00009300ff007a0c */ /* 0x000fe40005f22710 */
[----:B------:R-:W-:Y:S01]  /*0200*/  ISETP.NE.AND.EX P0, PT, RZ, c[0x0][0x254], PT, P0 ;  /* 0x00009500ff007a0c */ /* 0x000fe20003f05300 */
[----:B------:R-:W-:Y:S01]  /*0210*/  IMAD.WIDE R8, R240, R5, c[0x0][0x248] ;  /* 0x00009200f0087625 */ /* 0x000fe200078e0205 */
[----:B------:R-:W2:Y:S04]  /*0220*/  @P2 LDG.E R15, [R16.64] ;  /* 0x0000000a100f2981 */ /* 0x000ea8000c1e1900 */
[----:B------:R-:W2:Y:S01]  /*0230*/  @P2 LDG.E R92, [R16.64+0x4] ;  /* 0x0000040a105c2981 */ /* 0x000ea2000c1e1900 */
[----:B------:R-:W-:-:S04]  /*0240*/  MOV R6, RZ ;  /* 0x000000ff00067202 */ /* 0x000fc80000000f00 */
[----:B------:R1:W5:Y:S02]  /*0250*/  @!P1 LDG.E R3, [R8.64] ;  /* 0x0000000a08039981 */ /* 0x000364000c1e1900 */
[----:B------:R-:W-:Y:S02]  /*0260*/  @P0 IMAD.WIDE R12, R240, R5, c[0x0][0x250] ;  /* 0x00009400f00c0625 */ /* 0x000fe400078e0205 */
[----:B------:R-:W3:Y:S04]  /*0270*/  S2R R35, SR_CTAID.X ;  /* 0x0000000000237919 */ /* 0x000ee80000002500 */
[----:B------:R1:W5:Y:S01]  /*0280*/  @P0 LDG.E R6, [R12.64] ;  /* 0x0000000a0c060981 */ /* 0x000362000c1e1900 */
[----:B------:R-:W-:-:S03]  /*0290*/  ISETP.NE.U32.AND P0, PT, RZ, c[0x0][0x248], PT ;  /* 0x00009200ff007a0c */ /* 0x000fc60003f05070 */
[----:B------:R-:W4:Y:S04]  /*02a0*/  S2R R7, SR_CTAID.Y ;  /* 0x0000000000077919 */ /* 0x000f280000002600 */
[----:B------:R-:W1:Y:S01]  /*02b0*/  S2R R4, SR_TID.X ;  /* 0x0000000000047919 */ /* 0x000e620000002100 */
[----:B------:R-:W-:Y:S01]  /*02c0*/  ISETP.NE.AND.EX P0, PT, RZ, c[0x0][0x24c], PT, P0 ;  /* 0x00009300ff007a0c */ /* 0x000fe20003f05300 */
[----:B------:R-:W-:-:S04]  /*02d0*/  IMAD.MOV R18, RZ, RZ, -R240 ;  /* 0x000000ffff127224 */ /* 0x000fc800078e0af0 */
[----:B------:R-:W-:Y:S01]  /*02e0*/  IMAD R18, R18, c[0x0][0x1c0], R11 ;  /* 0x0000700012127a24 */ /* 0x000fe200078e020b */
[----:B--2---:R-:W-:Y:S01]  /*02f0*/  @P2 IADD3 R92, R92, -R15, RZ ;  /* 0x8000000f5c5c2210 */ /* 0x004fe20007ffe0ff */
[----:B------:R-:W-:-:S06]  /*0300*/  @!P2 IMAD.MOV.U32 R92, RZ, RZ, c[0x0][0x214] ;  /* 0x00008500ff5ca624 */ /* 0x000fcc00078e00ff */
[----:B------:R-:W-:Y:S05]  /*0310*/  @!P0 BRA `(.L_x_3596) ;  /* 0x0000004000008947 */ /* 0x000fea0003800000 */
[----:B-1-34-:R-:W2:Y:S02]  /*0320*/  @P3 LDG.E R0, [R8.64+0x4] ;  /* 0x0000040a08003981 */ /* 0x01aea4000c1e1900 */
[----:B--2--5:R-:W-:-:S06]  /*0330*/  @P3 IADD3 R0, R0, -R3, RZ ;  /* 0x8000000300003210 */ /* 0x024fcc0007ffe0ff */
[----:B------:R1:W5:Y:S01]  /*0340*/  @!P3 LDG.E R0, [R8.64] ;  /* 0x0000000a0800b981 */ /* 0x000362000c1e1900 */
[----:B------:R-:W-:Y:S05]  /*0350*/  BRA `(.L_x_3597) ;  /* 0x0000001000007947 */ /* 0x000fea0003800000 */
.L_x_3596:
[----:B-1-34-:R-:W-:Y:S02]  /*0360*/  MOV R0, c[0x0][0x218] ;  /* 0x0000860000007a02 */ /* 0x01afe40000000f00 */
.L_x_3597:
[----:B------:R-:W-:-:S04]  /*0370*/  ISETP.NE.U32.AND P2, PT, RZ, c[0x0][0x258], PT ;  /* 0x00009600ff007a0c */ /* 0x000fc80003f45070 */
[----:B------:R-:W-:-:S13]  /*0380*/  ISETP.NE.AND.EX P2, PT, RZ, c[0x0][0x25c], PT, P2 ;  /* 0x00009700ff007a0c */ /* 0x000fda0003f45320 */
[----:B------:R-:W-:-:S06]  /*0390*/  @P2 IMAD.WIDE R10, R240, R5, c[0x0][0x258] ;  /* 0x00009600f00a2625 */ /* 0x000fcc00078e0205 */
[----:B------:R-:W2:Y:S01]  /*03a0*/  @P2 LDG.E R11, [R10.64] ;  /* 0x0000000a0a0b2981 */ /* 0x000ea2000c1e1900 */
[----:B------:R-:W-:Y:S01]  /*03b0*/  IMAD.SHL.U32 R93, R35, 0x40, RZ ;  /* 0x00000040235d7824 */ /* 0x000fe200078e00ff */
[----:B------:R-:W-:-:S04]  /*03c0*/  @!P2 ISETP.NE.U32.AND P1, PT, RZ, c[0x0][0x268], PT ;  /* 0x00009a00ff00aa0c */ /* 0x000fc80003f25070 */
[----:B------:R-:W-:Y:S02]  /*03d0*/  ISETP.GT.AND P0, PT, R92, R93, PT ;  /* 0x0000005d5c00720c */ /* 0x000fe40003f04270 */
[----:B------:R-:W-:-:S04]  /*03e0*/  @!P2 ISETP.NE.AND.EX P1, PT, RZ, c[0x0][0x26c], PT, P1 ;  /* 0x00009b00ff00aa0c */ /* 0x000fc80003f25310 */
[----:B-1----:R-:W-:Y:S01]  /*03f0*/  @!P2 SEL R9, RZ, c[0x0][0x21c], !P1 ;  /* 0x00008700ff09aa07 */ /* 0x002fe20004800000 */
[----:B--2--5:R-:W-:-:S03]  /*0400*/  @P2 IMAD.IADD R88, R11, 0x1, -R6 ;  /* 0x000000010b582824 */ /* 0x024fc600078e0a06 */
[----:B------:R-:W-:-:S03]  /*0410*/  @!P2 IADD3 R88, R9, R0, -R6 ;  /* 0x000000000958a210 */ /* 0x000fc60007ffe806 */
[----:B------:R-:W-:Y:S05]  /*0420*/  @!P0 EXIT ;  /* 0x000000000000894d */ /* 0x000fea0003800000 */
[----:B------:R-:W-:Y:S01]  /*0430*/  IABS R8, c[0x0][0x10] ;  /* 0x0000040000087a13 */ /* 0x000fe20000000000 */
[----:B------:R-:W-:-:S03]  /*0440*/  IMAD.MOV.U32 R0, RZ, RZ, c[0x0][0x218] ;  /* 0x00008600ff007624 */ /* 0x000fc600078e00ff */
[----:B------:R-:W1:Y:S02]  /*0450*/  I2F.RP R2, R8 ;  /* 0x0000000800027306 */ /* 0x000e640000209400 */
[----:B------:R-:W-:-:S04]  /*0460*/  IADD3 R0, R0, 0x3f, RZ ;  /* 0x0000003f00007810 */ /* 0x000fc80007ffe0ff */
[----:B------:R-:W-:-:S04]  /*0470*/  SHF.R.S32.HI R9, RZ, 0x1f, R0 ;  /* 0x0000001fff097819 */ /* 0x000fc80000011400 */
[----:B------:R-:W-:-:S04]  /*0480*/  LEA.HI R9, R9, R0, RZ, 0x6 ;  /* 0x0000000009097211 */ /* 0x000fc800078f30ff */
[----:B------:R-:W-:Y:S01]  /*0490*/  LEA.HI.SX32 R9, R9, c[0x0][0x10], 0x1a ;  /* 0x0000040009097a11 */ /* 0x000fe200078fd2ff */
[----:B-1----:R-:W1:Y:S03]  /*04a0*/  MUFU.RCP R10, R2 ;  /* 0x00000002000a7308 */ /* 0x002e660000001000 */
[----:B------:R-:W-:-:S04]  /*04b0*/  IADD3 R9, R9, -0x1, RZ ;  /* 0xffffffff09097810 */ /* 0x000fc80007ffe0ff */
[----:B------:R-:W-:Y:S02]  /*04c0*/  IABS R0, R9 ;  /* 0x0000000900007213 */ /* 0x000fe40000000000 */
[----:B------:R-:W-:-:S04]  /*04d0*/  LOP3.LUT R9, R9, c[0x0][0x10], RZ, 0x3c, !PT ;  /* 0x0000040009097a12 */ /* 0x000fc800078e3cff */
[----:B------:R-:W-:Y:S02]  /*04e0*/  ISETP.GE.AND P0, PT, R9, RZ, PT ;  /* 0x000000ff0900720c */ /* 0x000fe40003f06270 */
[----:B------:R-:W-:Y:S02]  /*04f0*/  IADD3 R9, -R92, 0x7f, R93 ;  /* 0x0000007f5c097810 */ /* 0x000fe40007ffe15d */
[----:B-1----:R-:W-:Y:S02]  /*0500*/  IADD3 R10, R10, 0xffffffe, RZ ;  /* 0x0ffffffe0a0a7810 */ /* 0x002fe40007ffe0ff */
[----:B------:R-:W-:Y:S02]  /*0510*/  IADD3 R9, R9, c[0x0][0x2e8], R88 ;  /* 0x0000ba0009097a10 */ /* 0x000fe40007ffe058 */
[----:B------:R-:W1:Y:S02]  /*0520*/  F2I.FTZ.U32.TRUNC.NTZ R11, R10 ;  /* 0x0000000a000b7305 */ /* 0x000e64000021f000 */
[----:B-1----:R-:W-:-:S02]  /*0530*/  IMAD.MOV R13, RZ, RZ, -R11 ;  /* 0x000000ffff0d7224 */ /* 0x002fc400078e0a0b */
[----:B------:R-:W-:Y:S02]  /*0540*/  IMAD.MOV.U32 R10, RZ, RZ, RZ ;  /* 0x000000ffff0a7224 */ /* 0x000fe400078e00ff */
[----:B------:R-:W-:-:S04]  /*0550*/  IMAD R2, R13, R8, RZ ;  /* 0x000000080d027224 */ /* 0x000fc800078e02ff */
[----:B------:R-:W-:-:S06]  /*0560*/  IMAD.HI.U32 R11, R11, R2, R10 ;  /* 0x000000020b0b7227 */ /* 0x000fcc00078e000a */
[----:B------:R-:W-:-:S04]  /*0570*/  IMAD.HI.U32 R2, R11, R0, RZ ;  /* 0x000000000b027227 */ /* 0x000fc800078e00ff */
[----:B------:R-:W-:-:S04]  /*0580*/  IMAD.MOV R11, RZ, RZ, -R2 ;  /* 0x000000ffff0b7224 */ /* 0x000fc800078e0a02 */
[----:B------:R-:W-:Y:S01]  /*0590*/  IMAD R11, R8, R11, R0 ;  /* 0x0000000b080b7224 */ /* 0x000fe200078e0200 */
[----:B------:R-:W-:-:S04]  /*05a0*/  SHF.R.S32.HI R0, RZ, 0x1f, R9 ;  /* 0x0000001fff007819 */ /* 0x000fc80000011409 */
[----:B------:R-:W-:Y:S02]  /*05b0*/  ISETP.GT.U32.AND P1, PT, R8, R11, PT ;  /* 0x0000000b0800720c */ /* 0x000fe40003f24070 */
[----:B------:R-:W-:-:S04]  /*05c0*/  LEA.HI R0, R0, R9, RZ, 0x6 ;  /* 0x0000000900007211 */ /* 0x000fc800078f30ff */
[----:B------:R-:W-:-:S07]  /*05d0*/  SHF.R.S32.HI R0, RZ, 0x6, R0 ;  /* 0x00000006ff007819 */ /* 0x000fce0000011400 */
[----:B------:R-:W-:Y:S01]  /*05e0*/  @!P1 IMAD.IADD R11, R11, 0x1, -R8 ;  /* 0x000000010b0b9824 */ /* 0x000fe200078e0a08 */
[----:B------:R-:W-:Y:S02]  /*05f0*/  @!P1 IADD3 R2, R2, 0x1, RZ ;  /* 0x0000000102029810 */ /* 0x000fe40007ffe0ff */
[----:B------:R-:W-:Y:S02]  /*0600*/  ISETP.NE.AND P1, PT, RZ, c[0x0][0x10], PT ;  /* 0x00000400ff007a0c */ /* 0x000fe40003f25270 */
[----:B------:R-:W-:Y:S02]  /*0610*/  ISETP.GE.U32.AND P2, PT, R11, R8, PT ;  /* 0x000000080b00720c */ /* 0x000fe40003f46070 */
[----:B------:R-:W-:-:S11]  /*0620*/  IADD3 R11, R88, 0x3f, RZ ;  /* 0x0000003f580b7810 */ /* 0x000fd60007ffe0ff */
[----:B------:R-:W-:-:S05]  /*0630*/  @P2 IADD3 R2, R2, 0x1, RZ ;  /* 0x0000000102022810 */ /* 0x000fca0007ffe0ff */
[----:B------:R-:W-:Y:S01]  /*0640*/  IMAD.MOV.U32 R8, RZ, RZ, R2 ;  /* 0x000000ffff087224 */ /* 0x000fe200078e0002 */
[----:B------:R-:W-:-:S03]  /*0650*/  SHF.R.S32.HI R2, RZ, 0x1f, R11 ;  /* 0x0000001fff027819 */ /* 0x000fc6000001140b */
[----:B------:R-:W-:Y:S01]  /*0660*/  @!P0 IMAD.MOV R8, RZ, RZ, -R8 ;  /* 0x000000ffff088224 */ /* 0x000fe200078e0a08 */
[----:B------:R-:W-:Y:S02]  /*0670*/  @!P1 LOP3.LUT R8, RZ, c[0x0][0x10], RZ, 0x33, !PT ;  /* 0x00000400ff089a12 */ /* 0x000fe400078e33ff */
[----:B------:R-:W-:-:S03]  /*0680*/  LEA.HI R2, R2, R11, RZ, 0x6 ;  /* 0x0000000b02027211 */ /* 0x000fc600078f30ff */
[----:B------:R-:W-:Y:S01]  /*0690*/  IMAD R236, R8, R7, RZ ;  /* 0x0000000708ec7224 */ /* 0x000fe200078e02ff */
[----:B------:R-:W-:-:S03]  /*06a0*/  SHF.R.S32.HI R2, RZ, 0x6, R2 ;  /* 0x00000006ff027819 */ /* 0x000fc60000011402 */
[----:B------:R-:W-:-:S05]  /*06b0*/  IMAD.IADD R9, R8, 0x1, R236 ;  /* 0x0000000108097824 */ /* 0x000fca00078e02ec */
[----:B------:R-:W-:-:S04]  /*06c0*/  IMNMX R9, R2, R9, PT ;  /* 0x0000000902097217 */ /* 0x000fc80003800200 */
[----:B------:R-:W-:-:S04]  /*06d0*/  IMNMX R33, R9, R0, PT ;  /* 0x0000000009217217 */ /* 0x000fc80003800200 */
[----:B------:R-:W-:-:S13]  /*06e0*/  ISETP.GE.AND P0, PT, R236, R33, PT ;  /* 0x00000021ec00720c */ /* 0x000fda0003f06270 */
[----:B------:R-:W-:Y:S05]  /*06f0*/  @!P0 BRA `(.L_x_3598) ;  /* 0x0000060000008947 */ /* 0x000fea0003800000 */
[----:B------:R-:W-:Y:S01]  /*0700*/  SHF.R.S32.HI R3, RZ, 0x1f, R4 ;  /* 0x0000001fff037819 */ /* 0x000fe20000011404 */
[----:B------:R-:W-:Y:S01]  /*0710*/  IMAD R7, R7, c[0x0][0x210], R240 ;  /* 0x0000840007077a24 */ /* 0x000fe200078e02f0 */
[----:B------:R-:W-:Y:S02]  /*0720*/  LOP3.LUT P6, RZ, R4, 0xf, RZ, 0xc0, !PT ;  /* 0x0000000f04ff7812 */ /* 0x000fe400078cc0ff */
[----:B------:R-:W-:Y:S01]  /*0730*/  LEA.HI R0, R3, R4, RZ, 0x4 ;  /* 0x0000000403007211 */ /* 0x000fe200078f20ff */
[----:B------:R-:W-:-:S03]  /*0740*/  IMAD R18, R7, c[0x0][0x1c0], R18 ;  /* 0x0000700007127a24 */ /* 0x000fc600078e0212 */
[----:B------:R-:W-:Y:S02]  /*0750*/  LOP3.LUT R3, R0, 0x3ffffff0, RZ, 0xc0, !PT ;  /* 0x3ffffff000037812 */ /* 0x000fe400078ec0ff */
[----:B------:R-:W-:-:S03]  /*0760*/  SHF.R.S32.HI R0, RZ, 0x4, R0 ;  /* 0x00000004ff007819 */ /* 0x000fc60000011400 */
[----:B------:R-:W-:Y:S01]  /*0770*/  IMAD.IADD R3, R4, 0x1, -R3 ;  /* 0x0000000104037824 */ /* 0x000fe200078e0a03 */
[C---:B------:R-:W-:Y:S02]  /*0780*/  IADD3 R4, R0.reuse, 0x8, RZ ;  /* 0x0000000800047810 */ /* 0x040fe40007ffe0ff */
[C---:B------:R-:W-:Y:S01]  /*0790*/  IADD3 R12, R0.reuse, 0x18, RZ ;  /* 0x00000018000c7810 */ /* 0x040fe20007ffe0ff */
[----:B------:R-:W-:Y:S01]  /*07a0*/  IMAD.SHL.U32 R6, R3, 0x4, RZ ;  /* 0x0000000403067824 */ /* 0x000fe200078e00ff */
[----:B------:R-:W-:Y:S01]  /*07b0*/  IADD3 R10, R0, 0x20, RZ ;  /* 0x00000020000a7810 */ /* 0x000fe20007ffe0ff */
[--C-:B------:R-:W-:Y:S01]  /*07c0*/  IMAD R3, R18, c[0x0][0x214], R93.reuse ;  /* 0x0000850012037a24 */ /* 0x100fe200078e025d */
[----:B------:R-:W-:Y:S01]  /*07d0*/  IADD3 R8, R0, 0x28, RZ ;  /* 0x0000002800087810 */ /* 0x000fe20007ffe0ff */
[----:B------:R-:W-:Y:S01]  /*07e0*/  IMAD.IADD R93, R92, 0x1, -R93 ;  /* 0x000000015c5d7824 */ /* 0x000fe200078e0a5d */
[----:B------:R-:W-:Y:S01]  /*07f0*/  SHF.R.S32.HI R7, RZ, 0x1f, R6 ;  /* 0x0000001fff077819 */ /* 0x000fe20000011406 */
[----:B------:R-:W-:-:S03]  /*0800*/  IMAD R5, R3, c[0x0][0x22c], RZ ;  /* 0x00008b0003057a24 */ /* 0x000fc600078e02ff */
[CC--:B------:R-:W-:Y:S01]  /*0810*/  ISETP.GE.AND P3, PT, R0.reuse, R93.reuse, PT ;  /* 0x0000005d0000720c */ /* 0x0c0fe20003f66270 */
[----:B------:R-:W-:Y:S01]  /*0820*/  IMAD.WIDE R6, R0, 0x100, R6 ;  /* 0x0000010000067825 */ /* 0x000fe200078e0206 */
[CC--:B------:R-:W-:Y:S02]  /*0830*/  ISETP.GE.AND P2, PT, R4.reuse, R93.reuse, PT ;  /* 0x0000005d0400720c */ /* 0x0c0fe40003f46270 */
[----:B------:R-:W-:Y:S02]  /*0840*/  ISETP.GE.OR P5, PT, R4, R93, P6 ;  /* 0x0000005d0400720c */ /* 0x000fe400037a6670 */
[C---:B------:R-:W-:Y:S02]  /*0850*/  IADD3 R2, P0, R5.reuse, R6, RZ ;  /* 0x0000000605027210 */ /* 0x040fe40007f1e0ff */
[----:B------:R-:W-:Y:S02]  /*0860*/  IADD3 R6, R0, 0x10, RZ ;  /* 0x0000001000067810 */ /* 0x000fe40007ffe0ff */
[----:B------:R-:W-:-:S02]  /*0870*/  LEA.HI.X.SX32 R5, R5, R7, 0x1, P0 ;  /* 0x0000000705057211 */ /* 0x000fc400000f0eff */
[----:B------:R-:W-:Y:S02]  /*0880*/  LEA R14, P0, R2, c[0x0][0x1d8], 0x2 ;  /* 0x00007600020e7a11 */ /* 0x000fe400078010ff */
[-C--:B------:R-:W-:Y:S02]  /*0890*/  ISETP.GE.AND P1, PT, R6, R93.reuse, PT ;  /* 0x0000005d0600720c */ /* 0x080fe40003f26270 */
[----:B------:R-:W-:Y:S02]  /*08a0*/  LEA.HI.X R15, R2, c[0x0][0x1dc], R5, 0x2, P0 ;  /* 0x00007700020f7a11 */ /* 0x000fe400000f1405 */
[----:B------:R-:W-:Y:S02]  /*08b0*/  ISETP.GE.OR P4, PT, R6, R93, P6 ;  /* 0x0000005d0600720c */ /* 0x000fe40003786670 */
[C---:B------:R-:W-:Y:S01]  /*08c0*/  IADD3 R6, R0.reuse, 0x30, RZ ;  /* 0x0000003000067810 */ /* 0x040fe20007ffe0ff */
[----:B------:R1:W-:Y:S01]  /*08d0*/  @!P3 STG.E.128 [R14.64], RZ ;  /* 0x000000ff0e00b986 */ /* 0x0003e2000c101d0a */
[----:B------:R-:W-:-:S02]  /*08e0*/  IADD3 R4, R0, 0x38, RZ ;  /* 0x0000003800047810 */ /* 0x000fc40007ffe0ff */
[----:B------:R-:W-:Y:S01]  /*08f0*/  SHF.R.S32.HI R5, RZ, 0x1f, R3 ;  /* 0x0000001fff057819 */ /* 0x000fe20000011403 */
[----:B------:R1:W-:Y:S01]  /*0900*/  @!P3 STG.E.128 [R14.64+0x100], RZ ;  /* 0x000100ff0e00b986 */ /* 0x0003e2000c101d0a */
[----:B------:R-:W-:-:S03]  /*0910*/  IADD3 R3, P0, R3, R0, RZ ;  /* 0x0000000003037210 */ /* 0x000fc60007f1e0ff */
[----:B------:R1:W-:Y:S01]  /*0920*/  @!P3 STG.E.128 [R14.64+0x200], RZ ;  /* 0x000200ff0e00b986 */ /* 0x0003e2000c101d0a */
[----:B------:R-:W-:Y:S01]  /*0930*/  LEA.HI.X.SX32 R2, R0, R5, 0x1, P0 ;  /* 0x0000000500027211 */ /* 0x000fe200000f0eff */
[----:B------:R-:W-:Y:S01]  /*0940*/  @!P4 IMAD.MOV.U32 R19, RZ, RZ, -0x800000 ;  /* 0xff800000ff13c424 */ /* 0x000fe200078e00ff */
[C---:B------:R-:W-:Y:S01]  /*0950*/  LEA R16, P0, R3.reuse, c[0x0][0x208], 0x2 ;  /* 0x0000820003107a11 */ /* 0x040fe200078010ff */
[----:B------:R1:W-:Y:S01]  /*0960*/  @!P3 STG.E.128 [R14.64+0x300], RZ ;  /* 0x000300ff0e00b986 */ /* 0x0003e2000c101d0a */
[-C--:B------:R-:W-:Y:S02]  /*0970*/  ISETP.GE.AND P3, PT, R12, R93.reuse, PT ;  /* 0x0000005d0c00720c */ /* 0x080fe40003f66270 */
[----:B------:R-:W-:Y:S01]  /*0980*/  LEA.HI.X R17, R3, c[0x0][0x20c], R2, 0x2, P0 ;  /* 0x0000830003117a11 */ /* 0x000fe200000f1402 */
[----:B------:R1:W-:Y:S01]  /*0990*/  @!P2 STG.E.128 [R14.64+0x2000], RZ ;  /* 0x002000ff0e00a986 */ /* 0x0003e2000c101d0a */
[----:B------:R-:W-:Y:S01]  /*09a0*/  @!P5 IMAD.MOV.U32 R3, RZ, RZ, -0x800000 ;  /* 0xff800000ff03d424 */ /* 0x000fe200078e00ff */
[----:B------:R-:W-:-:S02]  /*09b0*/  ISETP.GE.OR P0, PT, R6, R93, P6 ;  /* 0x0000005d0600720c */ /* 0x000fc40003706670 */
[----:B------:R1:W-:Y:S04]  /*09c0*/  @!P2 STG.E.128 [R14.64+0x2100], RZ ;  /* 0x002100ff0e00a986 */ /* 0x0003e8000c101d0a */
[----:B------:R1:W-:Y:S04]  /*09d0*/  @!P2 STG.E.128 [R14.64+0x2200], RZ ;  /* 0x002200ff0e00a986 */ /* 0x0003e8000c101d0a */
[----:B------:R1:W-:Y:S01]  /*09e0*/  @!P2 STG.E.128 [R14.64+0x2300], RZ ;  /* 0x002300ff0e00a986 */ /* 0x0003e2000c101d0a */
[-C--:B------:R-:W-:Y:S02]  /*09f0*/  ISETP.GE.AND P2, PT, R10, R93.reuse, PT ;  /* 0x0000005d0a00720c */ /* 0x080fe40003f46270 */
[----:B------:R-:W-:Y:S01]  /*0a00*/  @!P0 IMAD.MOV.U32 R5, RZ, RZ, -0x800000 ;  /* 0xff800000ff058424 */ /* 0x000fe200078e00ff */
[----:B------:R1:W-:Y:S04]  /*0a10*/  @!P1 STG.E.128 [R14.64+0x4000], RZ ;  /* 0x004000ff0e009986 */ /* 0x0003e8000c101d0a */
[----:B------:R1:W-:Y:S04]  /*0a20*/  @!P1 STG.E.128 [R14.64+0x4100], RZ ;  /* 0x004100ff0e009986 */ /* 0x0003e8000c101d0a */
[----:B------:R1:W-:Y:S04]  /*0a30*/  @!P1 STG.E.128 [R14.64+0x4200], RZ ;  /* 0x004200ff0e009986 */ /* 0x0003e8000c101d0a */
[----:B------:R1:W-:Y:S01]  /*0a40*/  @!P1 STG.E.128 [R14.64+0x4300], RZ ;  /* 0x004300ff0e009986 */ /* 0x0003e2000c101d0a */
[----:B------:R-:W-:-:S03]  /*0a50*/  ISETP.GE.AND P1, PT, R8, R93, PT ;  /* 0x0000005d0800720c */ /* 0x000fc60003f26270 */
        /* <DEDUP_REMOVED lines=14> */
[----:B------:R-:W-:-:S03]  /*0b40*/  ISETP.GE.OR P1, PT, R10, R93, P6 ;  /* 0x0000005d0a00720c */ /* 0x000fc60003726670 */
[----:B------:R1:W-:Y:S04]  /*0b50*/  @!P3 STG.E.128 [R14.64+0xc000], RZ ;  /* 0x00c000ff0e00b986 */ /* 0x0003e8000c101d0a */
[----:B------:R1:W-:Y:S04]  /*0b60*/  @!P3 STG.E.128 [R14.64+0xc100], RZ ;  /* 0x00c100ff0e00b986 */ /* 0x0003e8000c101d0a */
[----:B------:R1:W-:Y:S02]  /*0b70*/  @!P3 STG.E.128 [R14.64+0xc200], RZ ;  /* 0x00c200ff0e00b986 */ /* 0x0003e4000c101d0a */
[----:B------:R-:W-:-:S02]  /*0b80*/  @!P1 IMAD.MOV.U32 R9, RZ, RZ, -0x800000 ;  /* 0xff800000ff099424 */ /* 0x000fc400078e00ff */
        /* <DEDUP_REMOVED lines=8> */
[----:B------:R1:W-:Y:S01]  /*0c10*/  @!P5 STG.E [R16.64+0x20], R3 ;  /* 0x000020031000d986 */ /* 0x0003e2000c10190a */
[-C--:B------:R-:W-:Y:S02]  /*0c20*/  ISETP.GE.OR P5, PT, R0, R93.reuse, P6 ;  /* 0x0000005d0000720c */ /* 0x080fe400037a6670 */
[----:B------:R-:W-:Y:S01]  /*0c30*/  ISETP.GE.OR P6, PT, R4, R93, P6 ;  /* 0x0000005d0400720c */ /* 0x000fe200037c6670 */
[----:B------:R1:W-:Y:S04]  /*0c40*/  @!P4 STG.E [R16.64+0x40], R19 ;  /* 0x000040131000c986 */ /* 0x0003e8000c10190a */
[----:B------:R1:W-:Y:S02]  /*0c50*/  @!P3 STG.E [R16.64+0x60], R11 ;  /* 0x0000600b1000b986 */ /* 0x0003e4000c10190a */
[----:B------:R-:W-:-:S02]  /*0c60*/  @!P2 IMAD.MOV.U32 R7, RZ, RZ, -0x800000 ;  /* 0xff800000ff07a424 */ /* 0x000fc400078e00ff */
[----:B------:R1:W-:Y:S02]  /*0c70*/  @!P1 STG.E [R16.64+0x80], R9 ;  /* 0x0000800910009986 */ /* 0x0003e4000c10190a */
[----:B------:R-:W-:Y:S02]  /*0c80*/  @!P5 IMAD.MOV.U32 R13, RZ, RZ, -0x800000 ;  /* 0xff800000ff0dd424 */ /* 0x000fe400078e00ff */
[----:B------:R1:W-:Y:S04]  /*0c90*/  @!P2 STG.E [R16.64+0xa0], R7 ;  /* 0x0000a0071000a986 */ /* 0x0003e8000c10190a */
[----:B------:R1:W-:Y:S04]  /*0ca0*/  @!P0 STG.E [R16.64+0xc0], R5 ;  /* 0x0000c00510008986 */ /* 0x0003e8000c10190a */
[----:B------:R1:W-:Y:S01]  /*0cb0*/  @!P5 STG.E [R16.64], R13 ;  /* 0x0000000d1000d986 */ /* 0x0003e2000c10190a */
[----:B------:R-:W-:Y:S05]  /*0cc0*/  @P6 EXIT ;  /* 0x000000000000694d */ /* 0x000fea0003800000 */
[----:B-1----:R-:W-:-:S05]  /*0cd0*/  MOV R3, 0xff800000 ;  /* 0xff80000000037802 */ /* 0x002fca0000000f00 */
[----:B------:R-:W-:Y:S01]  /*0ce0*/  STG.E [R16.64+0xe0], R3 ;  /* 0x0000e00310007986 */ /* 0x000fe2000c10190a */
[----:B------:R-:W-:Y:S05]  /*0cf0*/  EXIT ;  /* 0x000000000000794d */ /* 0x000fea0003800000 */
.L_x_3598:
        /* <DEDUP_REMOVED lines=10> */
[----:B------:R-:W-:Y:S01]  /*0da0*/  IABS R2, c[0x0][0x2d0] ;  /* 0x0000b40000027a13 */ /* 0x000fe20000000000 */
[----:B------:R-:W-:Y:S01]  /*0db0*/  @P2 IMAD R5, R5, c[0x0][0x2c8], RZ ;  /* 0x0000b20005052a24 */ /* 0x000fe200078e02ff */
[----:B------:R-:W-:Y:S02]  /*0dc0*/  @P2 LEA R244, P0, R8, c[0x0][0x2c0], 0x2 ;  /* 0x0000b00008f42a11 */ /* 0x000fe400078010ff */
[----:B------:R1:W2:Y:S01]  /*0dd0*/  R2UR UR6, R2 ;  /* 0x00000000020673c2 */ /* 0x0002a200000e0000 */
[----:B------:R-:W-:Y:S01]  /*0de0*/  @P2 IMAD R5, R240, c[0x0][0x2cc], R5 ;  /* 0x0000b300f0052a24 */ /* 0x000fe200078e0205 */
[----:B------:R-:W-:-:S03]  /*0df0*/  @P2 ISETP.NE.U32.AND P1, PT, R244, RZ, PT ;  /* 0x000000fff400220c */ /* 0x000fc60003f25070 */
[----:B------:R-:W-:-:S05]  /*0e00*/  @P2 IMAD.IADD R5, R9, 0x1, R5 ;  /* 0x0000000109052824 */ /* 0x000fca00078e0205 */
[----:B------:R-:W-:-:S04]  /*0e10*/  @P2 SHF.L.U64.HI R5, R8, 0x2, R5 ;  /* 0x0000000208052819 */ /* 0x000fc80000010205 */
[----:B------:R-:W-:Y:S02]  /*0e20*/  @P2 IADD3.X R245, R5, c[0x0][0x2c4], RZ, P0, !PT ;  /* 0x0000b10005f52a10 */ /* 0x000fe400007fe4ff */
[----:B------:R-:W-:Y:S02]  /*0e30*/  PLOP3.LUT P0, PT, PT, PT, PT, 0x8, 0x0 ;  /* 0x000000000000781c */ /* 0x000fe40003f0e170 */
[----:B------:R-:W-:-:S13]  /*0e40*/  @P2 ISETP.NE.AND.EX P0, PT, R245, RZ, PT, P1 ;  /* 0x000000fff500220c */ /* 0x000fda0003f05310 */
[----:B-12---:R-:W-:Y:S05]  /*0e50*/  @!P0 BRA `(.L_x_3599) ;  /* 0x0000048000008947 */ /* 0x006fea0003800000 */
[----:B------:R-:W1:Y:S01]  /*0e60*/  I2F.RP R5, UR6 ;  /* 0x0000000600057d06 */ /* 0x000e620008209400 */
[----:B------:R-:W-:-:S04]  /*0e70*/  LEA R29, R33, 0xffffffc0, 0x6 ;  /* 0xffffffc0211d7811 */ /* 0x000fc800078e30ff */
[----:B-----5:R-:W-:-:S04]  /*0e80*/  IABS R0, R29 ;  /* 0x0000001d00007213 */ /* 0x020fc80000000000 */
[----:B------:R-:W-:Y:S01]  /*0e90*/  MOV R3, R0 ;  /* 0x0000000000037202 */ /* 0x000fe20000000f00 */
[----:B-1----:R-:W1:Y:S02]  /*0ea0*/  MUFU.RCP R6, R5 ;  /* 0x0000000500067308 */ /* 0x002e640000001000 */
[----:B-1----:R-:W-:-:S06]  /*0eb0*/  IADD3 R6, R6, 0xffffffe, RZ ;  /* 0x0ffffffe06067810 */ /* 0x002fcc0007ffe0ff */
[----:B------:R-:W1:Y:S02]  /*0ec0*/  F2I.FTZ.U32.TRUNC.NTZ R7, R6 ;  /* 0x0000000600077305 */ /* 0x000e64000021f000 */
[----:B-1----:R-:W-:Y:S02]  /*0ed0*/  IMAD.MOV R2, RZ, RZ, -R7 ;  /* 0x000000ffff027224 */ /* 0x002fe400078e0a07 */
[----:B------:R-:W-:Y:S02]  /*0ee0*/  IMAD.MOV.U32 R6, RZ, RZ, RZ ;  /* 0x000000ffff067224 */ /* 0x000fe400078e00ff */
[----:B------:R-:W-:-:S04]  /*0ef0*/  IMAD R2, R2, UR6, RZ ;  /* 0x0000000602027c24 */ /* 0x000fc8000f8e02ff */
[----:B------:R-:W-:-:S06]  /*0f00*/  IMAD.HI.U32 R2, R7, R2, R6 ;  /* 0x0000000207027227 */ /* 0x000fcc00078e0006 */
[----:B------:R-:W-:-:S04]  /*0f10*/  IMAD.HI.U32 R2, R2, R3, RZ ;  /* 0x0000000302027227 */ /* 0x000fc800078e00ff */
[----:B------:R-:W-:-:S04]  /*0f20*/  IMAD.MOV R0, RZ, RZ, -R2 ;  /* 0x000000ffff007224 */ /* 0x000fc800078e0a02 */
[----:B------:R-:W-:-:S05]  /*0f30*/  IMAD R0, R0, UR6, R3 ;  /* 0x0000000600007c24 */ /* 0x000fca000f8e0203 */
[----:B------:R-:W-:-:S13]  /*0f40*/  ISETP.LT.U32.AND P2, PT, R0, UR6, PT ;  /* 0x0000000600007c0c */ /* 0x000fda000bf41070 */
[----:B------:R-:W-:Y:S02]  /*0f50*/  @!P2 IADD3 R0, R0, -UR6, RZ ;  /* 0x800000060000ac10 */ /* 0x000fe4000fffe0ff */
[----:B------:R-:W-:Y:S02]  /*0f60*/  @!P2 IADD3 R2, R2, 0x1, RZ ;  /* 0x000000010202a810 */ /* 0x000fe40007ffe0ff */
[----:B------:R-:W-:Y:S02]  /*0f70*/  ISETP.GE.U32.AND P3, PT, R0, UR6, PT ;  /* 0x0000000600007c0c */ /* 0x000fe4000bf66070 */
[----:B------:R-:W-:Y:S02]  /*0f80*/  LOP3.LUT R0, R29, c[0x0][0x2d0], RZ, 0x3c, !PT ;  /* 0x0000b4001d007a12 */ /* 0x000fe400078e3cff */
[----:B------:R-:W-:Y:S02]  /*0f90*/  ISETP.NE.AND P2, PT, RZ, c[0x0][0x2d0], PT ;  /* 0x0000b400ff007a0c */ /* 0x000fe40003f45270 */
[----:B------:R-:W-:-:S07]  /*0fa0*/  ISETP.GE.AND P1, PT, R0, RZ, PT ;  /* 0x000000ff0000720c */ /* 0x000fce0003f26270 */
[----:B------:R-:W-:-:S05]  /*0fb0*/  @P3 IADD3 R2, R2, 0x1, RZ ;  /* 0x0000000102023810 */ /* 0x000fca0007ffe0ff */
[----:B------:R-:W-:-:S05]  /*0fc0*/  IMAD.MOV.U32 R3, RZ, RZ, R2 ;  /* 0x000000ffff037224 */ /* 0x000fca00078e0002 */
[----:B------:R-:W-:Y:S02]  /*0fd0*/  @!P1 IADD3 R3, -R3, RZ, RZ ;  /* 0x000000ff03039210 */ /* 0x000fe40007ffe1ff */
        /* <DEDUP_REMOVED lines=8> */
[----:B-1----:R-:W-:Y:S01]  /*1060*/  IMAD.MOV R2, RZ, RZ, -R7 ;  /* 0x000000ffff027224 */ /* 0x002fe200078e0a07 */
[----:B------:R-:W-:-:S03]  /*1070*/  MOV R6, RZ ;  /* 0x000000ff00067202 */ /* 0x000fc60000000f00 */
[----:B------:R-:W-:Y:S01]  /*1080*/  IMAD R5, R2, R0, RZ ;  /* 0x0000000002057224 */ /* 0x000fe200078e02ff */
[----:B------:R-:W-:-:S03]  /*1090*/  IABS R2, R18 ;  /* 0x0000001200027213 */ /* 0x000fc60000000000 */
[----:B------:R-:W-:-:S06]  /*10a0*/  IMAD.HI.U32 R5, R7, R5, R6 ;  /* 0x0000000507057227 */ /* 0x000fcc00078e0006 */
[----:B------:R-:W-:-:S04]  /*10b0*/  IMAD.HI.U32 R9, R5, R2, RZ ;  /* 0x0000000205097227 */ /* 0x000fc800078e00ff */
[----:B------:R-:W-:-:S04]  /*10c0*/  IMAD.MOV R5, RZ, RZ, -R9 ;  /* 0x000000ffff057224 */ /* 0x000fc800078e0a09 */
[----:B------:R-:W-:Y:S01]  /*10d0*/  IMAD R5, R0, R5, R2 ;  /* 0x0000000500057224 */ /* 0x000fe200078e0202 */
[----:B------:R-:W-:-:S04]  /*10e0*/  LOP3.LUT R2, R18, c[0x0][0x1c8], RZ, 0x3c, !PT ;  /* 0x0000720012027a12 */ /* 0x000fc800078e3cff */
[----:B------:R-:W-:-:S13]  /*10f0*/  ISETP.GT.U32.AND P1, PT, R0, R5, PT ;  /* 0x000000050000720c */ /* 0x000fda0003f24070 */
[-C--:B------:R-:W-:Y:S02]  /*1100*/  @!P1 IADD3 R5, R5, -R0.reuse, RZ ;  /* 0x8000000005059210 */ /* 0x080fe40007ffe0ff */
[----:B------:R-:W-:Y:S02]  /*1110*/  @!P1 IADD3 R9, R9, 0x1, RZ ;  /* 0x0000000109099810 */ /* 0x000fe40007ffe0ff */
[----:B------:R-:W-:Y:S01]  /*1120*/  ISETP.GE.U32.AND P2, PT, R5, R0, PT ;  /* 0x000000000500720c */ /* 0x000fe20003f46070 */
[----:B------:R-:W-:Y:S01]  /*1130*/  IMAD.MOV R0, RZ, RZ, -R3 ;  /* 0x000000ffff007224 */ /* 0x000fe200078e0a03 */
[----:B------:R-:W-:-:S03]  /*1140*/  ISETP.GE.AND P1, PT, R2, RZ, PT ;  /* 0x000000ff0200720c */ /* 0x000fc60003f26270 */
[----:B------:R-:W-:-:S05]  /*1150*/  IMAD R29, R0, c[0x0][0x2d0], R29 ;  /* 0x0000b400001d7a24 */ /* 0x000fca00078e021d */
[----:B------:R-:W-:-:S03]  /*1160*/  SHF.R.S32.HI R5, RZ, 0x1f, R29 ;  /* 0x0000001fff057819 */ /* 0x000fc6000001141d */
[----:B------:R-:W-:Y:S02]  /*1170*/  @P2 IADD3 R9, R9, 0x1, RZ ;  /* 0x0000000109092810 */ /* 0x000fe40007ffe0ff */
[----:B------:R-:W-:Y:S01]  /*1180*/  ISETP.NE.AND P2, PT, RZ, c[0x0][0x1c8], PT ;  /* 0x00007200ff007a0c */ /* 0x000fe20003f45270 */
[----:B------:R-:W-:Y:S01]  /*1190*/  IMAD R0, R5, c[0x0][0x198], RZ ;  /* 0x0000660005007a24 */ /* 0x000fe200078e02ff */
[----:B------:R-:W-:-:S11]  /*11a0*/  @!P1 IADD3 R9, -R9, RZ, RZ ;  /* 0x000000ff09099210 */ /* 0x000fd60007ffe1ff */
[----:B------:R-:W-:Y:S02]  /*11b0*/  @!P2 LOP3.LUT R9, RZ, c[0x0][0x1c8], RZ, 0x33, !PT ;  /* 0x00007200ff09aa12 */ /* 0x000fe400078e33ff */
[----:B--2---:R-:W-:Y:S01]  /*11c0*/  SHF.R.S32.HI R3, RZ, 0x1f, R20 ;  /* 0x0000001fff037819 */ /* 0x004fe20000011414 */
[----:B------:R-:W-:-:S04]  /*11d0*/  IMAD.WIDE.U32 R6, R20, c[0x0][0x180], RZ ;  /* 0x0000600014067a25 */ /* 0x000fc800078e00ff */
[C---:B------:R-:W-:Y:S02]  /*11e0*/  IMAD R11, R3.reuse, c[0x0][0x180], RZ ;  /* 0x00006000030b7a24 */ /* 0x040fe400078e02ff */
[----:B------:R-:W-:Y:S02]  /*11f0*/  IMAD R3, R3, c[0x0][0x188], RZ ;  /* 0x0000620003037a24 */ /* 0x000fe400078e02ff */
[C---:B------:R-:W-:Y:S02]  /*1200*/  IMAD R2, R20.reuse, c[0x0][0x184], R11 ;  /* 0x0000610014027a24 */ /* 0x040fe400078e020b */
[----:B------:R-:W-:Y:S02]  /*1210*/  IMAD R11, R29, c[0x0][0x19c], R0 ;  /* 0x000067001d0b7a24 */ /* 0x000fe400078e0200 */
[----:B------:R-:W-:Y:S02]  /*1220*/  IMAD.IADD R7, R7, 0x1, R2 ;  /* 0x0000000107077824 */ /* 0x000fe400078e0202 */
[----:B------:R-:W-:-:S02]  /*1230*/  IMAD R3, R20, c[0x0][0x18c], R3 ;  /* 0x0000630014037a24 */ /* 0x000fc400078e0203 */
[----:B------:R-:W-:Y:S01]  /*1240*/  IMAD.WIDE.U32 R30, R29, c[0x0][0x198], R6 ;  /* 0x000066001d1e7a25 */ /* 0x000fe200078e0006 */
[----:B------:R-:W-:-:S03]  /*1250*/  SHF.R.S32.HI R7, RZ, 0x1f, R9 ;  /* 0x0000001fff077819 */ /* 0x000fc60000011409 */
[----:B------:R-:W-:Y:S01]  /*1260*/  IMAD.WIDE.U32 R20, R20, c[0x0][0x188], RZ ;  /* 0x0000620014147a25 */ /* 0x000fe200078e00ff */
[----:B------:R-:W-:-:S03]  /*1270*/  IADD3 R31, R31, R11, RZ ;  /* 0x0000000b1f1f7210 */ /* 0x000fc60007ffe0ff */
[----:B------:R-:W-:Y:S02]  /*1280*/  IMAD R2, R7, c[0x0][0x1b0], RZ ;  /* 0x00006c0007027a24 */ /* 0x000fe400078e02ff */
[----:B------:R-:W-:-:S04]  /*1290*/  IMAD.WIDE.U32 R30, R9, c[0x0][0x1b0], R30 ;  /* 0x00006c00091e7a25 */ /* 0x000fc800078e001e */
[----:B------:R-:W-:Y:S02]  /*12a0*/  IMAD R2, R9, c[0x0][0x1b4], R2 ;  /* 0x00006d0009027a24 */ /* 0x000fe400078e0202 */
[----:B------:R-:W-:-:S03]  /*12b0*/  IMAD.IADD R3, R21, 0x1, R3 ;  /* 0x0000000115037824 */ /* 0x000fc600078e0203 */
[----:B------:R-:W-:Y:S01]  /*12c0*/  IADD3 R2, R31, R2, RZ ;  /* 0x000000021f027210 */ /* 0x000fe20007ffe0ff */
[----:B------:R-:W-:Y:S05]  /*12d0*/  BRA `(.L_x_3600) ;  /* 0x0000043000007947 */ /* 0x000fea0003800000 */
.L_x_3599:
[----:B------:R-:W-:-:S13]  /*12e0*/  ISETP.NE.AND P4, PT, R3, -0x1, PT ;  /* 0xffffffff0300780c */ /* 0x000fda0003f85270 */
        /* <DEDUP_REMOVED lines=14> */
.L_x_3601:
[----:B------:R-:W-:Y:S01]  /*13d0*/  IABS R9, c[0x0][0x1c8] ;  /* 0x0000720000097a13 */ /* 0x000fe20000000000 */
[----:B------:R-:W-:Y:S01]  /*13e0*/  IMAD.MOV.U32 R10, RZ, RZ, RZ ;  /* 0x000000ffff0a7224 */ /* 0x000fe200078e00ff */
[----:B------:R-:W-:Y:S01]  /*13f0*/  LEA R29, R33, 0xffffffc0, 0x6 ;  /* 0xffffffc0211d7811 */ /* 0x000fe200078e30ff */
[----:B------:R-:W-:Y:S01]  /*1400*/  @P4 IMAD.IADD R3, R6, 0x1, R3 ;  /* 0x0000000106034824 */ /* 0x000fe200078e0203 */
[----:B------:R-:W1:Y:S03]  /*1410*/  I2F.RP R12, R9 ;  /* 0x00000009000c7306 */ /* 0x000e660000209400 */
[----:B------:R-:W-:-:S04]  /*1420*/  @P4 IMAD.WIDE.U32 R20, R3, c[0x0][0x1a0], RZ ;  /* 0x0000680003144a25 */ /* 0x000fc800078e00ff */
[----:B------:R-:W-:Y:S01]  /*1430*/  @P4 IMAD R3, R3, c[0x0][0x1a4], R21 ;  /* 0x0000690003034a24 */ /* 0x000fe200078e0215 */
[----:B-1----:R-:W1:Y:S02]  /*1440*/  MUFU.RCP R11, R12 ;  /* 0x0000000c000b7308 */ /* 0x002e640000001000 */
[----:B-1----:R-:W-:-:S06]  /*1450*/  IADD3 R11, R11, 0xffffffe, RZ ;  /* 0x0ffffffe0b0b7810 */ /* 0x002fcc0007ffe0ff */
[----:B------:R-:W1:Y:S02]  /*1460*/  F2I.FTZ.U32.TRUNC.NTZ R11, R11 ;  /* 0x0000000b000b7305 */ /* 0x000e64000021f000 */
[----:B-1----:R-:W-:-:S04]  /*1470*/  IMAD.MOV R2, RZ, RZ, -R11 ;  /* 0x000000ffff027224 */ /* 0x002fc800078e0a0b */
[----:B------:R-:W-:Y:S01]  /*1480*/  IMAD R5, R2, R9, RZ ;  /* 0x0000000902057224 */ /* 0x000fe200078e02ff */
[----:B------:R-:W-:-:S03]  /*1490*/  IABS R2, R18 ;  /* 0x0000001200027213 */ /* 0x000fc60000000000 */
[----:B------:R-:W-:Y:S01]  /*14a0*/  IMAD.HI.U32 R10, R11, R5, R10 ;  /* 0x000000050b0a7227 */ /* 0x000fe200078e000a */
[----:B------:R-:W-:Y:S02]  /*14b0*/  MOV R5, R2 ;  /* 0x0000000200057202 */ /* 0x000fe40000000f00 */
[----:B------:R-:W-:-:S03]  /*14c0*/  MOV R11, R7 ;  /* 0x00000007000b7202 */ /* 0x000fc60000000f00 */
[----:B------:R-:W-:-:S04]  /*14d0*/  IMAD.HI.U32 R2, R10, R5, RZ ;  /* 0x000000050a027227 */ /* 0x000fc800078e00ff */
[----:B------:R-:W-:-:S04]  /*14e0*/  IMAD.MOV R10, RZ, RZ, -R2 ;  /* 0x000000ffff0a7224 */ /* 0x000fc800078e0a02 */
[----:B------:R-:W-:Y:S01]  /*14f0*/  IMAD R10, R9, R10, R5 ;  /* 0x0000000a090a7224 */ /* 0x000fe200078e0205 */
[----:B------:R-:W-:-:S04]  /*1500*/  LOP3.LUT R5, R18, c[0x0][0x1c8], RZ, 0x3c, !PT ;  /* 0x0000720012057a12 */ /* 0x000fc800078e3cff */
[----:B------:R-:W-:Y:S02]  /*1510*/  ISETP.GT.U32.AND P1, PT, R9, R10, PT ;  /* 0x0000000a0900720c */ /* 0x000fe40003f24070 */
[----:B------:R-:W-:Y:S02]  /*1520*/  ISETP.GE.AND P2, PT, R5, RZ, PT ;  /* 0x000000ff0500720c */ /* 0x000fe40003f46270 */
[----:B------:R-:W-:-:S09]  /*1530*/  SHF.R.S32.HI R5, RZ, 0x1f, R29 ;  /* 0x0000001fff057819 */ /* 0x000fd2000001141d */
[-C--:B------:R-:W-:Y:S02]  /*1540*/  @!P1 IADD3 R10, R10, -R9.reuse, RZ ;  /* 0x800000090a0a9210 */ /* 0x080fe40007ffe0ff */
[----:B------:R-:W-:Y:S02]  /*1550*/  @!P1 IADD3 R2, R2, 0x1, RZ ;  /* 0x0000000102029810 */ /* 0x000fe40007ffe0ff */
[----:B------:R-:W-:Y:S01]  /*1560*/  ISETP.GE.U32.AND P3, PT, R10, R9, PT ;  /* 0x000000090a00720c */ /* 0x000fe20003f66070 */
[----:B------:R-:W-:Y:S01]  /*1570*/  IMAD.MOV.U32 R10, RZ, RZ, R8 ;  /* 0x000000ffff0a7224 */ /* 0x000fe200078e0008 */
[----:B------:R-:W-:-:S03]  /*1580*/  ISETP.NE.AND P1, PT, RZ, c[0x0][0x1c8], PT ;  /* 0x00007200ff007a0c */ /* 0x000fc60003f25270 */
[----:B------:R-:W-:-:S08]  /*1590*/  IMAD.WIDE.U32 R10, R29, c[0x0][0x198], R10 ;  /* 0x000066001d0a7a25 */ /* 0x000fd000078e000a */
[----:B------:R-:W-:-:S05]  /*15a0*/  @P3 IADD3 R2, R2, 0x1, RZ ;  /* 0x0000000102023810 */ /* 0x000fca0007ffe0ff */
[----:B------:R-:W-:Y:S02]  /*15b0*/  IMAD.MOV.U32 R9, RZ, RZ, R2 ;  /* 0x000000ffff097224 */ /* 0x000fe400078e0002 */
[----:B------:R-:W-:-:S03]  /*15c0*/  IMAD R2, R5, c[0x0][0x198], RZ ;  /* 0x0000660005027a24 */ /* 0x000fc600078e02ff */
[----:B------:R-:W-:Y:S01]  /*15d0*/  @!P2 IADD3 R9, -R9, RZ, RZ ;  /* 0x000000ff0909a210 */ /* 0x000fe20007ffe1ff */
[----:B------:R-:W-:Y:S01]  /*15e0*/  IMAD R13, R29, c[0x0][0x19c], R2 ;  /* 0x000067001d0d7a24 */ /* 0x000fe200078e0202 */
[----:B------:R-:W-:-:S04]  /*15f0*/  @!P1 LOP3.LUT R9, RZ, c[0x0][0x1c8], RZ, 0x33, !PT ;  /* 0x00007200ff099a12 */ /* 0x000fc800078e33ff */
[----:B------:R-:W-:Y:S02]  /*1600*/  SHF.R.S32.HI R7, RZ, 0x1f, R9 ;  /* 0x0000001fff077819 */ /* 0x000fe40000011409 */
[----:B------:R-:W-:-:S03]  /*1610*/  IADD3 R11, R11, R13, RZ ;  /* 0x0000000d0b0b7210 */ /* 0x000fc60007ffe0ff */
[----:B------:R-:W-:Y:S02]  /*1620*/  IMAD R2, R7, c[0x0][0x1b0], RZ ;  /* 0x00006c0007027a24 */ /* 0x000fe400078e02ff */
[----:B------:R-:W-:-:S04]  /*1630*/  IMAD.WIDE.U32 R30, R9, c[0x0][0x1b0], R10 ;  /* 0x00006c00091e7a25 */ /* 0x000fc800078e000a */
        /* <DEDUP_REMOVED lines=13> */
.L_x_3600:
[----:B------:R-:W-:Y:S01]  /*1710*/  ISETP.NE.AND P1, PT, R15, -0x1, PT ;  /* 0xffffffff0f00780c */ /* 0x000fe20003f25270 */
[----:B------:R-:W-:Y:S01]  /*1720*/  IMAD.IADD R235, R92, 0x1, -R93 ;  /* 0x000000015ceb7824 */ /* 0x000fe200078e0a5d */
[----:B------:R-:W-:Y:S01]  /*1730*/  SHF.R.S32.HI R91, RZ, 0x1f, R4 ;  /* 0x0000001fff5b7819 */ /* 0x000fe20000011404 */
[----:B------:R-:W-:Y:S01]  /*1740*/  ULDC UR8, c[0x0][0x198] ;  /* 0x0000660000087ab9 */ /* 0x000fe20000000800 */
[----:B------:R-:W-:Y:S01]  /*1750*/  SHF.R.S32.HI R19, RZ, 0x1f, R18 ;  /* 0x0000001fff137819 */ /* 0x000fe20000011412 */
[----:B------:R-:W-:Y:S01]  /*1760*/  UIMAD.WIDE.U32 UR4, UR8, 0x20, URZ ;  /* 0x00000020080478a5 */ /* 0x000fe2000f8e003f */
[----:B------:R-:W-:Y:S02]  /*1770*/  LEA.HI R11, R91, R4, RZ, 0x3 ;  /* 0x000000045b0b7211 */ /* 0x000fe400078f18ff */
[----:B------:R-:W-:Y:S01]  /*1780*/  IADD3 R241, R33, -0x1, RZ ;  /* 0xffffffff21f17810 */ /* 0x000fe20007ffe0ff */
[----:B------:R-:W-:Y:S01]  /*1790*/  IMAD R19, R19, c[0x0][0x1a8], RZ ;  /* 0x00006a0013137a24 */ /* 0x000fe200078e02ff */
[----:B------:R-:W-:-:S02]  /*17a0*/  SHF.R.S32.HI R16, RZ, 0x3, R11 ;  /* 0x00000003ff107819 */ /* 0x000fc4000001140b */
[----:B------:R-:W-:Y:S01]  /*17b0*/  LOP3.LUT R11, R11, 0xfffffff8, RZ, 0xc0, !PT ;  /* 0xfffffff80b0b7812 */ /* 0x000fe200078ec0ff */
[C---:B------:R-:W-:Y:S01]  /*17c0*/  @P1 IMAD.WIDE.U32 R22, R15.reuse, c[0x0][0x190], RZ ;  /* 0x000064000f161a25 */ /* 0x040fe200078e00ff */
[----:B------:R-:W-:Y:S02]  /*17d0*/  @!P1 SHF.R.S32.HI R13, RZ, 0x1f, R240 ;  /* 0x0000001fff0d9819 */ /* 0x000fe400000114f0 */
[----:B------:R-:W-:Y:S01]  /*17e0*/  SHF.R.S32.HI R17, RZ, 0x1f, R16 ;  /* 0x0000001fff117819 */ /* 0x000fe20000011410 */
[----:B------:R-:W-:Y:S01]  /*17f0*/  @P1 IMAD R23, R15, c[0x0][0x194], R23 ;  /* 0x000065000f171a24 */ /* 0x000fe200078e0217 */
[----:B------:R-:W-:Y:S01]  /*1800*/  ISETP.GE.AND P6, PT, R16, R235, PT ;  /* 0x000000eb1000720c */ /* 0x000fe20003fc6270 */
[----:B------:R-:W-:Y:S02]  /*1810*/  @!P1 IMAD R13, R13, c[0x0][0x178], RZ ;  /* 0x00005e000d0d9a24 */ /* 0x000fe400078e02ff */
[----:B------:R-:W-:-:S04]  /*1820*/  @!P1 IMAD.WIDE.U32 R14, R240, c[0x0][0x178], RZ ;  /* 0x00005e00f00e9a25 */ /* 0x000fc800078e00ff */
[----:B-----5:R-:W-:Y:S01]  /*1830*/  @!P1 IMAD R0, R240, c[0x0][0x17c], R13 ;  /* 0x00005f00f0009a24 */ /* 0x020fe200078e020d */
[C---:B------:R-:W-:Y:S01]  /*1840*/  IADD3 R13, R16.reuse, 0x20, RZ ;  /* 0x00000020100d7810 */ /* 0x040fe20007ffe0ff */
[----:B------:R-:W-:Y:S02]  /*1850*/  @!P1 IMAD.MOV.U32 R22, RZ, RZ, R14 ;  /* 0x000000ffff169224 */ /* 0x000fe400078e000e */
[----:B------:R-:W-:Y:S01]  /*1860*/  @!P1 IMAD.IADD R23, R15, 0x1, R0 ;  /* 0x000000010f179824 */ /* 0x000fe200078e0200 */
[----:B------:R-:W-:Y:S01]  /*1870*/  IADD3 R15, R16, 0x10, RZ ;  /* 0x00000010100f7810 */ /* 0x000fe20007ffe0ff */
[----:B------:R-:W-:Y:S01]  /*1880*/  IMAD.IADD R0, R4, 0x1, -R11 ;  /* 0x0000000104007824 */ /* 0x000fe200078e0a0b */
[C---:B------:R-:W-:Y:S01]  /*1890*/  IADD3 R11, R16.reuse, 0x30, RZ ;  /* 0x00000030100b7810 */ /* 0x040fe20007ffe0ff */
[----:B------:R-:W-:Y:S01]  /*18a0*/  IMAD.SHL.U32 R14, R16, 0x40, RZ ;  /* 0x00000040100e7824 */ /* 0x000fe200078e00ff */
[-C--:B------:R-:W-:Y:S01]  /*18b0*/  ISETP.GE.AND P5, PT, R15, R235.reuse, PT ;  /* 0x000000eb0f00720c */ /* 0x080fe20003fa6270 */
[----:B------:R-:W-:Y:S01]  /*18c0*/  IMAD.SHL.U32 R21, R0, 0x8, RZ ;  /* 0x0000000800157824 */ /* 0x000fe200078e00ff */
[----:B------:R-:W-:Y:S01]  /*18d0*/  ISETP.GE.AND P2, PT, R11, R235, PT ;  /* 0x000000eb0b00720c */ /* 0x000fe20003f46270 */
[----:B------:R-:W-:Y:S01]  /*18e0*/  IMAD.WIDE R34, R35, 0x40, R16 ;  /* 0x0000004023227825 */ /* 0x000fe200078e0210 */
[----:B------:R-:W-:-:S02]  /*18f0*/  LOP3.LUT R14, R14, 0x1c0, RZ, 0xc0, !PT ;  /* 0x000001c00e0e7812 */ /* 0x000fc400078ec0ff */
[----:B------:R-:W-:Y:S01]  /*1900*/  IADD3 R22, P1, R21, R22, RZ ;  /* 0x0000001615167210 */ /* 0x000fe20007f3e0ff */
[----:B------:R-:W-:Y:S01]  /*1910*/  IMAD R24, R18, c[0x0][0x1ac], R19 ;  /* 0x00006b0012187a24 */ /* 0x000fe200078e0213 */
[----:B------:R-:W-:Y:S01]  /*1920*/  SHF.R.S32.HI R6, RZ, 0x1f, R21 ;  /* 0x0000001fff067819 */ /* 0x000fe20000011415 */
[----:B------:R-:W-:Y:S01]  /*1930*/  IMAD R165, R17, c[0x0][0x198], RZ ;  /* 0x0000660011a57a24 */ /* 0x000fe200078e02ff */
[----:B------:R-:W-:Y:S02]  /*1940*/  ISETP.GE.AND P4, PT, R13, R235, PT ;  /* 0x000000eb0d00720c */ /* 0x000fe40003f86270 */
[C---:B------:R-:W-:Y:S01]  /*1950*/  IADD3 R20, P3, R21.reuse, R20, RZ ;  /* 0x0000001415147210 */ /* 0x040fe20007f7e0ff */
[----:B------:R-:W-:Y:S01]  /*1960*/  IMAD.X R23, R6, 0x1, R23, P1 ;  /* 0x0000000106177824 */ /* 0x000fe200008e0617 */
[----:B------:R-:W-:Y:S01]  /*1970*/  IADD3 R30, P1, R21, R30, RZ ;  /* 0x0000001e151e7210 */ /* 0x000fe20007f3e0ff */
[----:B------:R-:W-:Y:S01]  /*1980*/  IMAD R165, R16, c[0x0][0x19c], R165 ;  /* 0x0000670010a57a24 */ /* 0x000fe200078e02a5 */
[----:B------:R-:W-:Y:S01]  /*1990*/  LOP3.LUT R21, R14, 0x38, R21, 0xf8, !PT ;  /* 0x000000380e157812 */ /* 0x000fe200078ef815 */
[----:B------:R-:W-:Y:S01]  /*19a0*/  IMAD.WIDE.U32 R18, R18, c[0x0][0x1a8], R22 ;  /* 0x00006a0012127a25 */ /* 0x000fe200078e0016 */
[----:B------:R-:W-:-:S03]  /*19b0*/  SHF.R.U32.HI R14, RZ, 0x3, R14 ;  /* 0x00000003ff0e7819 */ /* 0x000fc6000001160e */
[----:B------:R-:W-:Y:S01]  /*19c0*/  IMAD.X R31, R6, 0x1, R2, P1 ;  /* 0x00000001061f7824 */ /* 0x000fe200008e0602 */
[----:B------:R-:W-:Y:S01]  /*19d0*/  @!P5 IADD3 R36, P1, R34, 0x10, RZ ;  /* 0x000000102224d810 */ /* 0x000fe20007f3e0ff */
[----:B------:R-:W-:Y:S01]  /*19e0*/  IMAD.IADD R25, R19, 0x1, R24 ;  /* 0x0000000113197824 */ /* 0x000fe200078e0218 */
[----:B------:R-:W-:Y:S01]  /*19f0*/  LOP3.LUT R14, R21, R14, RZ, 0x3c, !PT ;  /* 0x0000000e150e7212 */ /* 0x000fe200078e3cff */
[----:B------:R-:W-:Y:S01]  /*1a00*/  IMAD.X R21, R6, 0x1, R3, P3 ;  /* 0x0000000106157824 */ /* 0x000fe200018e0603 */
[C---:B------:R-:W-:Y:S01]  /*1a10*/  @!P4 IADD3 R22, P3, R34.reuse, 0x20, RZ ;  /* 0x000000202216c810 */ /* 0x040fe20007f7e0ff */
[----:B------:R-:W-:Y:S01]  /*1a20*/  @!P5 IMAD.X R3, RZ, RZ, R35, P1 ;  /* 0x000000ffff03d224 */ /* 0x000fe200008e0623 */
[----:B------:R-:W-:Y:S01]  /*1a30*/  @!P2 IADD3 R12, P1, R34, 0x30, RZ ;  /* 0x00000030220ca810 */ /* 0x000fe20007f3e0ff */
[----:B------:R-:W-:Y:S02]  /*1a40*/  @!P6 IMAD R6, R35, c[0x0][0x190], RZ ;  /* 0x000064002306ea24 */ /* 0x000fe400078e02ff */
[----:B------:R-:W-:-:S02]  /*1a50*/  @!P6 IMAD.MOV.U32 R24, RZ, RZ, R18 ;  /* 0x000000ffff18e224 */ /* 0x000fc400078e0012 */
[--C-:B------:R-:W-:Y:S02]  /*1a60*/  @!P5 IMAD.MOV.U32 R39, RZ, RZ, R25.reuse ;  /* 0x000000ffff27d224 */ /* 0x100fe400078e0019 */
[--C-:B------:R-:W-:Y:S02]  /*1a70*/  @!P4 IMAD.MOV.U32 R27, RZ, RZ, R25.reuse ;  /* 0x000000ffff1bc224 */ /* 0x100fe400078e0019 */
[----:B------:R-:W-:Y:S02]  /*1a80*/  @!P2 IMAD.MOV.U32 R19, RZ, RZ, R25 ;  /* 0x000000ffff13a224 */ /* 0x000fe400078e0019 */
[C---:B------:R-:W-:Y:S02]  /*1a90*/  @!P6 IMAD R6, R34.reuse, c[0x0][0x194], R6 ;  /* 0x000065002206ea24 */ /* 0x040fe400078e0206 */
[----:B------:R-:W-:Y:S02]  /*1aa0*/  @!P2 IMAD.X R8, RZ, RZ, R35, P1 ;  /* 0x000000ffff08a224 */ /* 0x000fe400008e0623 */
[----:B------:R-:W-:Y:S01]  /*1ab0*/  @!P6 IMAD.WIDE.U32 R24, R34, c[0x0][0x190], R24 ;  /* 0x000064002218ea25 */ /* 0x000fe200078e0018 */
[----:B------:R-:W-:-:S03]  /*1ac0*/  IADD3 R34, P1, R16, R29, RZ ;  /* 0x0000001d10227210 */ /* 0x000fc60007f3e0ff */
[----:B------:R-:W-:Y:S02]  /*1ad0*/  @!P4 IMAD.X R23, RZ, RZ, R35, P3 ;  /* 0x000000ffff17c224 */ /* 0x000fe400018e0623 */
[----:B------:R-:W-:Y:S02]  /*1ae0*/  @!P5 IMAD R3, R3, c[0x0][0x190], RZ ;  /* 0x000064000303da24 */ /* 0x000fe400078e02ff */
[----:B------:R-:W-:Y:S02]  /*1af0*/  @!P5 IMAD.MOV.U32 R38, RZ, RZ, R18 ;  /* 0x000000ffff26d224 */ /* 0x000fe400078e0012 */
[----:B------:R-:W-:Y:S02]  /*1b00*/  @!P5 IMAD R2, R36, c[0x0][0x194], R3 ;  /* 0x000065002402da24 */ /* 0x000fe400078e0203 */
[----:B------:R-:W-:Y:S02]  /*1b10*/  @!P4 IMAD R23, R23, c[0x0][0x190], RZ ;  /* 0x000064001717ca24 */ /* 0x000fe400078e02ff */
[----:B------:R-:W-:Y:S01]  /*1b20*/  IMAD.X R5, R17, 0x1, R5, P1 ;  /* 0x0000000111057824 */ /* 0x000fe200008e0605 */
[----:B------:R-:W-:Y:S01]  /*1b30*/  @!P6 LEA R28, P1, R24, c[0x0][0x160], 0x1 ;  /* 0x00005800181cea11 */ /* 0x000fe200078208ff */
[----:B------:R-:W-:-:S02]  /*1b40*/  @!P6 IMAD.IADD R6, R25, 0x1, R6 ;  /* 0x000000011906e824 */ /* 0x000fc400078e0206 */
[----:B------:R-:W-:Y:S02]  /*1b50*/  @!P4 IMAD.MOV.U32 R26, RZ, RZ, R18 ;  /* 0x000000ffff1ac224 */ /* 0x000fe400078e0012 */
[----:B------:R-:W-:Y:S01]  /*1b60*/  @!P5 IMAD.WIDE.U32 R36, R36, c[0x0][0x190], R38 ;  /* 0x000064002424da25 */ /* 0x000fe200078e0026 */
[----:B------:R-:W-:-:S03]  /*1b70*/  @!P6 LEA.HI.X R29, R24, c[0x0][0x164], R6, 0x1, P1 ;  /* 0x00005900181dea11 */ /* 0x000fc600008f0c06 */
[----:B------:R-:W-:Y:S02]  /*1b80*/  IMAD.SHL.U32 R3, R241, 0x40, RZ ;  /* 0x00000040f1037824 */ /* 0x000fe400078e00ff */
[C---:B------:R-:W-:Y:S02]  /*1b90*/  @!P4 IMAD R10, R22.reuse, c[0x0][0x194], R23 ;  /* 0x00006500160aca24 */ /* 0x040fe400078e0217 */
[----:B------:R-:W-:Y:S01]  /*1ba0*/  @!P4 IMAD.WIDE.U32 R22, R22, c[0x0][0x190], R26 ;  /* 0x000064001616ca25 */ /* 0x000fe200078e001a */
[----:B------:R-:W-:-:S03]  /*1bb0*/  @!P5 LEA R26, P3, R36, c[0x0][0x160], 0x1 ;  /* 0x00005800241ada11 */ /* 0x000fc600078608ff */
[----:B------:R-:W-:Y:S01]  /*1bc0*/  @!P5 IMAD.IADD R2, R37, 0x1, R2 ;  /* 0x000000012502d824 */ /* 0x000fe200078e0202 */
[----:B------:R-:W-:Y:S01]  /*1bd0*/  @!P4 LEA R24, P1, R22, c[0x0][0x160], 0x1 ;  /* 0x000058001618ca11 */ /* 0x000fe200078208ff */
[----:B------:R-:W-:Y:S02]  /*1be0*/  IMAD.IADD R6, R88, 0x1, -R3 ;  /* 0x0000000158067824 */ /* 0x000fe400078e0a03 */
[----:B------:R-:W-:Y:S01]  /*1bf0*/  @!P2 IMAD R17, R8, c[0x0][0x190], RZ ;  /* 0x000064000811aa24 */ /* 0x000fe200078e02ff */
[----:B------:R-:W-:Y:S01]  /*1c00*/  @!P5 LEA.HI.X R27, R36, c[0x0][0x164], R2, 0x1, P3 ;  /* 0x00005900241bda11 */ /* 0x000fe200018f0c02 */
[----:B------:R-:W-:Y:S01]  /*1c10*/  @!P4 IMAD.IADD R10, R23, 0x1, R10 ;  /* 0x00000001170ac824 */ /* 0x000fe200078e020a */
[----:B------:R-:W-:Y:S01]  /*1c20*/  ISETP.GE.AND P3, PT, R15, R6, PT ;  /* 0x000000060f00720c */ /* 0x000fe20003f66270 */
[C---:B------:R-:W-:Y:S01]  /*1c30*/  @!P2 IMAD R8, R12.reuse, c[0x0][0x194], R17 ;  /* 0x000065000c08aa24 */ /* 0x040fe200078e0211 */
[----:B------:R-:W-:Y:S01]  /*1c40*/  LEA.HI R17, R91, R4, RZ, 0x6 ;  /* 0x000000045b117211 */ /* 0x000fe200078f30ff */
[----:B------:R-:W-:Y:S01]  /*1c50*/  @!P2 IMAD.WIDE.U32 R18, R12, c[0x0][0x190], R18 ;  /* 0x000064000c12aa25 */ /* 0x000fe200078e0012 */
[----:B------:R-:W-:-:S03]  /*1c60*/  @!P4 LEA.HI.X R25, R22, c[0x0][0x164], R10, 0x1, P1 ;  /* 0x000059001619ca11 */ /* 0x000fc600008f0c0a */
[----:B------:R-:W-:Y:S01]  /*1c70*/  IMAD.WIDE.U32 R30, R16, c[0x0][0x198], R30 ;  /* 0x00006600101e7a25 */ /* 0x000fe200078e001e */
[----:B------:R-:W-:-:S03]  /*1c80*/  @!P2 LEA R22, P1, R18, c[0x0][0x160], 0x1 ;  /* 0x000058001216aa11 */ /* 0x000fc600078208ff */
[----:B------:R-:W-:Y:S02]  /*1c90*/  @!P2 IMAD.IADD R8, R19, 0x1, R8 ;  /* 0x000000011308a824 */ /* 0x000fe400078e0208 */
[----:B------:R-:W-:Y:S02]  /*1ca0*/  IMAD.MOV.U32 R2, RZ, RZ, R30 ;  /* 0x000000ffff027224 */ /* 0x000fe400078e001e */
[----:B------:R-:W-:Y:S01]  /*1cb0*/  IMAD.U32 R19, RZ, RZ, UR8 ;  /* 0x00000008ff137e24 */ /* 0x000fe2000f8e00ff */
[----:B------:R-:W-:Y:S01]  /*1cc0*/  @!P2 LEA.HI.X R23, R18, c[0x0][0x164], R8, 0x1, P1 ;  /* 0x000059001217aa11 */ /* 0x000fe200008f0c08 */
[----:B------:R-:W-:Y:S02]  /*1cd0*/  IMAD.SHL.U32 R17, R17, 0x8, RZ ;  /* 0x0000000811117824 */ /* 0x000fe400078e00ff */
[----:B------:R-:W-:Y:S01]  /*1ce0*/  IMAD.IADD R165, R31, 0x1, R165 ;  /* 0x000000011fa57824 */ /* 0x000fe200078e02a5 */
[----:B------:R-:W-:Y:S01]  /*1cf0*/  @!P3 LEA R10, P1, R19, R2, 0x4 ;  /* 0x00000002130ab211 */ /* 0x000fe200078220ff */
[----:B------:R-:W-:Y:S01]  /*1d00*/  IMAD.MOV.U32 R8, RZ, RZ, c[0x0][0x19c] ;  /* 0x00006700ff087624 */ /* 0x000fe200078e00ff */
[----:B------:R-:W-:Y:S01]  /*1d10*/  LOP3.LUT R14, R14, 0xfffffe00, R17, 0xf8, !PT ;  /* 0xfffffe000e0e7812 */ /* 0x000fe200078ef811 */
[----:B------:R-:W-:-:S02]  /*1d20*/  IMAD.U32 R12, RZ, RZ, UR8 ;  /* 0x00000008ff0c7e24 */ /* 0x000fc4000f8e00ff */
[----:B------:R-:W-:-:S03]  /*1d30*/  IMAD.WIDE.U32 R20, R9, c[0x0][0x1b8], R20 ;  /* 0x00006e0009147a25 */ /* 0x000fc600078e0014 */
[----:B------:R-:W-:Y:S01]  /*1d40*/  @!P3 LEA.HI.X R17, R12, R165, R8, 0x4, P1 ;  /* 0x000000a50c11b211 */ /* 0x000fe200008f2408 */
[----:B------:R-:W-:Y:S01]  /*1d50*/  IMAD.SHL.U32 R243, R14, 0x2, RZ ;  /* 0x000000020ef37824 */ /* 0x000fe200078e00ff */
[C---:B------:R-:W-:Y:S01]  /*1d60*/  @!P3 LEA R18, P1, R10.reuse, c[0x0][0x168], 0x1 ;  /* 0x00005a000a12ba11 */ /* 0x040fe200078208ff */
[----:B------:R-:W-:Y:S01]  /*1d70*/  IMAD R5, R5, c[0x0][0x1a0], RZ ;  /* 0x0000680005057a24 */ /* 0x000fe200078e02ff */
[----:B------:R-:W-:Y:S02]  /*1d80*/  LEA.HI R14, R91, R4, RZ, 0x4 ;  /* 0x000000045b0e7211 */ /* 0x000fe400078f20ff */
[----:B------:R-:W-:Y:S01]  /*1d90*/  @!P3 LEA.HI.X R19, R10, c[0x0][0x16c], R17, 0x1, P1 ;  /* 0x00005b000a13ba11 */ /* 0x000fe200008f0c11 */
[----:B------:R-:W-:Y:S01]  /*1da0*/  @!PT LDS RZ, [RZ] ;  /* 0x00000000fffff984 */ /* 0x000fe20000000800 */
[----:B------:R-:W-:Y:S01]  /*1db0*/  @!PT LDS RZ, [RZ] ;  /* 0x00000000fffff984 */ /* 0x000fe20000000800 */
[----:B------:R-:W-:Y:S01]  /*1dc0*/  @!PT LDS RZ, [RZ] ;  /* 0x00000000fffff984 */ /* 0x000fe20000000800 */
[----:B------:R1:W-:Y:S01]  /*1dd0*/  @!P6 LDGSTS.E.BYPASS.LTC128B.128 [R243], [R28.64] ;  /* 0x000000001cf3efae */ /* 0x0003e2000b901d4a */
[----:B------:R-:W-:Y:S01]  /*1de0*/  ISETP.GE.AND P1, PT, R13, R6, PT ;  /* 0x000000060d00720c */ /* 0x000fe20003f26270 */
[----:B------:R-:W-:Y:S01]  /*1df0*/  IMAD.SHL.U32 R10, R8, 0x20, RZ ;  /* 0x00000020080a7824 */ /* 0x000fe200078e00ff */
[----:B------:R-:W-:Y:S01]  /*1e00*/  LEA.HI R91, R91, R4, RZ, 0x5 ;  /* 0x000000045b5b7211 */ /* 0x000fe200078f28ff */
[----:B------:R1:W-:Y:S03]  /*1e10*/  @!P6 LDGSTS.E.BYPASS.LTC128B.128 [R243+0x2000], [R28.64+0x80] ;  /* 0x020000801cf3efae */ /* 0x0003e6000b901d4a */
[----:B------:R-:W-:Y:S01]  /*1e20*/  SHF.R.S32.HI R90, RZ, 0x5, R91 ;  /* 0x00000005ff5a7819 */ /* 0x000fe2000001145b */
[----:B------:R1:W-:Y:S01]  /*1e30*/  @!P6 LDGSTS.E.BYPASS.LTC128B.128 [R243+0x4000], [R28.64+0x100] ;  /* 0x040001001cf3efae */ /* 0x0003e2000b901d4a */
[----:B------:R-:W-:-:S03]  /*1e40*/  LOP3.LUT R91, R91, 0xffffffe0, RZ, 0xc0, !PT ;  /* 0xffffffe05b5b7812 */ /* 0x000fc600078ec0ff */
[----:B------:R1:W-:Y:S01]  /*1e50*/  @!P6 LDGSTS.E.BYPASS.LTC128B.128 [R243+0x6000], [R28.64+0x180] ;  /* 0x060001801cf3efae */ /* 0x0003e2000b901d4a */
[----:B------:R-:W-:-:S03]  /*1e60*/  ISETP.GE.AND P6, PT, R16, R6, PT ;  /* 0x000000061000720c */ /* 0x000fc60003fc6270 */
[----:B------:R2:W-:Y:S04]  /*1e70*/  @!P5 LDGSTS.E.BYPASS.LTC128B.128 [R243+0x800], [R26.64] ;  /* 0x008000001af3dfae */ /* 0x0005e8000b901d4a */
[----:B------:R2:W-:Y:S04]  /*1e80*/  @!P5 LDGSTS.E.BYPASS.LTC128B.128 [R243+0x2800], [R26.64+0x80] ;  /* 0x028000801af3dfae */ /* 0x0005e8000b901d4a */
[----:B------:R2:W-:Y:S04]  /*1e90*/  @!P5 LDGSTS.E.BYPASS.LTC128B.128 [R243+0x4800], [R26.64+0x100] ;  /* 0x048001001af3dfae */ /* 0x0005e8000b901d4a */
[----:B------:R2:W-:Y:S04]  /*1ea0*/  @!P5 LDGSTS.E.BYPASS.LTC128B.128 [R243+0x6800], [R26.64+0x180] ;  /* 0x068001801af3dfae */ /* 0x0005e8000b901d4a */
[----:B------:R3:W-:Y:S04]  /*1eb0*/  @!P4 LDGSTS.E.BYPASS.LTC128B.128 [R243+0x1000], [R24.64] ;  /* 0x0100000018f3cfae */ /* 0x0007e8000b901d4a */
[----:B------:R3:W-:Y:S01]  /*1ec0*/  @!P4 LDGSTS.E.BYPASS.LTC128B.128 [R243+0x3000], [R24.64+0x80] ;  /* 0x0300008018f3cfae */ /* 0x0007e2000b901d4a */
[----:B-1----:R-:W-:-:S03]  /*1ed0*/  @!P6 LEA R28, P5, R2, c[0x0][0x168], 0x1 ;  /* 0x00005a00021cea11 */ /* 0x002fc600078a08ff */
[----:B------:R3:W-:Y:S01]  /*1ee0*/  @!P4 LDGSTS.E.BYPASS.LTC128B.128 [R243+0x5000], [R24.64+0x100] ;  /* 0x0500010018f3cfae */ /* 0x0007e2000b901d4a */
[----:B------:R-:W-:-:S03]  /*1ef0*/  @!P6 LEA.HI.X R29, R2, c[0x0][0x16c], R165, 0x1, P5 ;  /* 0x00005b00021dea11 */ /* 0x000fc600028f0ca5 */
[----:B------:R3:W-:Y:S01]  /*1f00*/  @!P4 LDGSTS.E.BYPASS.LTC128B.128 [R243+0x7000], [R24.64+0x180] ;  /* 0x0700018018f3cfae */ /* 0x0007e2000b901d4a */
[----:B------:R-:W-:Y:S02]  /*1f10*/  @!P1 IADD3 R12, P4, R2, UR4, RZ ;  /* 0x00000004020c9c10 */ /* 0x000fe4000ff9e0ff */
[-C--:B------:R-:W-:Y:S01]  /*1f20*/  ISETP.GE.AND P5, PT, R15, R6.reuse, PT ;  /* 0x000000060f00720c */ /* 0x080fe20003fa6270 */
[----:B------:R1:W-:Y:S01]  /*1f30*/  @!P2 LDGSTS.E.BYPASS.LTC128B.128 [R243+0x1800], [R22.64] ;  /* 0x0180000016f3afae */ /* 0x0003e2000b901d4a */
[----:B------:R-:W-:Y:S02]  /*1f40*/  @!P1 IADD3.X R17, R165, UR5, R10, P4, !PT ;  /* 0x00000005a5119c10 */ /* 0x000fe4000a7fe40a */
[----:B------:R-:W-:Y:S01]  /*1f50*/  SHF.R.S32.HI R10, RZ, 0x4, R14 ;  /* 0x00000004ff0a7819 */ /* 0x000fe2000001140e */
[----:B------:R1:W-:Y:S01]  /*1f60*/  @!P2 LDGSTS.E.BYPASS.LTC128B.128 [R243+0x3800], [R22.64+0x80] ;  /* 0x0380008016f3afae */ /* 0x0003e2000b901d4a */
[----:B------:R-:W-:-:S03]  /*1f70*/  ISETP.GE.AND P4, PT, R13, R6, PT ;  /* 0x000000060d00720c */ /* 0x000fc60003f86270 */
[----:B------:R1:W-:Y:S04]  /*1f80*/  @!P2 LDGSTS.E.BYPASS.LTC128B.128 [R243+0x5800], [R22.64+0x100] ;  /* 0x0580010016f3afae */ /* 0x0003e8000b901d4a */
[----:B------:R1:W-:Y:S01]  /*1f90*/  @!P2 LDGSTS.E.BYPASS.LTC128B.128 [R243+0x7800], [R22.64+0x180] ;  /* 0x0780018016f3afae */ /* 0x0003e2000b901d4a */
[----:B--2---:R-:W-:-:S03]  /*1fa0*/  @!P1 LEA R26, P2, R12, c[0x0][0x168], 0x1 ;  /* 0x00005a000c1a9a11 */ /* 0x004fc600078408ff */
[----:B------:R2:W-:Y:S01]  /*1fb0*/  @!P6 LDGSTS.E.BYPASS.LTC128B.128 [R243+0x8000], [R28.64] ;  /* 0x080000001cf3efae */ /* 0x0005e2000b901d4a */
[----:B------:R-:W-:Y:S02]  /*1fc0*/  @!P1 LEA.HI.X R27, R12, c[0x0][0x16c], R17, 0x1, P2 ;  /* 0x00005b000c1b9a11 */ /* 0x000fe400010f0c11 */
[----:B------:R-:W-:Y:S01]  /*1fd0*/  ISETP.GE.AND P2, PT, R11, R6, PT ;  /* 0x000000060b00720c */ /* 0x000fe20003f46270 */
[----:B------:R2:W-:Y:S01]  /*1fe0*/  @!P6 LDGSTS.E.BYPASS.LTC128B.128 [R243+0xa000], [R28.64+0x80] ;  /* 0x0a0000801cf3efae */ /* 0x0005e2000b901d4a */
[----:B------:R-:W-:-:S03]  /*1ff0*/  LEA.HI R12, R10, R10, RZ, 0x1 ;  /* 0x0000000a0a0c7211 */ /* 0x000fc600078f08ff */
[----:B------:R2:W-:Y:S01]  /*2000*/  @!P6 LDGSTS.E.BYPASS.LTC128B.128 [R243+0xc000], [R28.64+0x100] ;  /* 0x0c0001001cf3efae */ /* 0x0005e2000b901d4a */
[----:B------:R-:W-:Y:S01]  /*2010*/  LOP3.LUT R13, R12, 0xfffffffe, RZ, 0xc0, !PT ;  /* 0xfffffffe0c0d7812 */ /* 0x000fe200078ec0ff */
[----:B------:R-:W-:Y:S01]  /*2020*/  IMAD R12, R7, c[0x0][0x1b8], RZ ;  /* 0x00006e00070c7a24 */ /* 0x000fe200078e02ff */
[----:B------:R-:W-:Y:S01]  /*2030*/  LOP3.LUT R7, R14, 0xfffffff0, RZ, 0xc0, !PT ;  /* 0xfffffff00e077812 */ /* 0x000fe200078ec0ff */
[----:B------:R2:W-:Y:S01]  /*2040*/  @!P6 LDGSTS.E.BYPASS.LTC128B.128 [R243+0xe000], [R28.64+0x180] ;  /* 0x0e0001801cf3efae */ /* 0x0005e2000b901d4a */
[----:B------:R-:W-:Y:S01]  /*2050*/  ISETP.GE.AND P6, PT, R16, R6, PT ;  /* 0x000000061000720c */ /* 0x000fe20003fc6270 */
[----:B------:R-:W-:Y:S02]  /*2060*/  IMAD.IADD R10, R10, 0x1, -R13 ;  /* 0x000000010a0a7824 */ /* 0x000fe400078e0a0d */
[----:B------:R4:W-:Y:S01]  /*2070*/  @!P3 LDGSTS.E.BYPASS.LTC128B.128 [R243+0x8800], [R18.64] ;  /* 0x0880000012f3bfae */ /* 0x0009e2000b901d4a */
[----:B------:R-:W-:Y:S02]  /*2080*/  @!P2 IMAD.MOV.U32 R164, RZ, RZ, R2 ;  /* 0x000000ffffa4a224 */ /* 0x000fe400078e0002 */
[----:B------:R-:W-:Y:S01]  /*2090*/  IMAD R12, R9, c[0x0][0x1bc], R12 ;  /* 0x00006f00090c7a24 */ /* 0x000fe200078e020c */
[----:B------:R4:W-:Y:S01]  /*20a0*/  @!P3 LDGSTS.E.BYPASS.LTC128B.128 [R243+0xa800], [R18.64+0x80] ;  /* 0x0a80008012f3bfae */ /* 0x0009e2000b901d4a */
[----:B------:R-:W-:-:S02]  /*20b0*/  @!P2 IMAD R13, R8, 0x30, RZ ;  /* 0x00000030080da824 */ /* 0x000fc400078e02ff */
[----:B------:R-:W-:Y:S01]  /*20c0*/  IMAD.IADD R21, R21, 0x1, R12 ;  /* 0x0000000115157824 */ /* 0x000fe200078e020c */
[----:B------:R4:W-:Y:S01]  /*20d0*/  @!P3 LDGSTS.E.BYPASS.LTC128B.128 [R243+0xc800], [R18.64+0x100] ;  /* 0x0c80010012f3bfae */ /* 0x0009e2000b901d4a */
[----:B------:R-:W-:Y:S02]  /*20e0*/  IMAD.IADD R7, R4, 0x1, -R7 ;  /* 0x0000000104077824 */ /* 0x000fe400078e0a07 */
[----:B------:R-:W-:Y:S01]  /*20f0*/  IMAD.SHL.U32 R9, R0, 0x40, RZ ;  /* 0x0000004000097824 */ /* 0x000fe200078e00ff */
[----:B------:R4:W-:Y:S01]  /*2100*/  @!P3 LDGSTS.E.BYPASS.LTC128B.128 [R243+0xe800], [R18.64+0x180] ;  /* 0x0e80018012f3bfae */ /* 0x0009e2000b901d4a */
[----:B------:R-:W-:Y:S01]  /*2110*/  ISETP.GE.AND P3, PT, R11, R6, PT ;  /* 0x000000060b00720c */ /* 0x000fe20003f66270 */
[----:B------:R-:W-:Y:S02]  /*2120*/  IMAD.U32 R6, RZ, RZ, UR8 ;  /* 0x00000008ff067e24 */ /* 0x000fe4000f8e00ff */
[----:B------:R3:W-:Y:S01]  /*2130*/  @!P1 LDGSTS.E.BYPASS.LTC128B.128 [R243+0x9000], [R26.64] ;  /* 0x090000001af39fae */ /* 0x0007e2000b901d4a */
[----:B------:R-:W-:Y:S01]  /*2140*/  LOP3.LUT R11, R9, 0x1c0, RZ, 0xc0, !PT ;  /* 0x000001c0090b7812 */ /* 0x000fe200078ec0ff */
[----:B------:R-:W-:Y:S01]  /*2150*/  @!P2 IMAD.WIDE.U32 R14, R6, 0x30, R164 ;  /* 0x00000030060ea825 */ /* 0x000fe200078e00a4 */
[----:B------:R-:W-:Y:S01]  /*2160*/  SHF.R.S32.HI R6, RZ, 0x1f, R7 ;  /* 0x0000001fff067819 */ /* 0x000fe20000011407 */
[----:B------:R3:W-:Y:S02]  /*2170*/  @!P1 LDGSTS.E.BYPASS.LTC128B.128 [R243+0xb000], [R26.64+0x80] ;  /* 0x0b0000801af39fae */ /* 0x0007e4000b901d4a */
[----:B------:R-:W-:Y:S01]  /*2180*/  @!P2 IMAD.IADD R13, R15, 0x1, R13 ;  /* 0x000000010f0da824 */ /* 0x000fe200078e020d */
[----:B------:R-:W-:Y:S01]  /*2190*/  LEA.HI R9, R6, R7, RZ, 0x3 ;  /* 0x0000000706097211 */ /* 0x000fe200078f18ff */
[----:B------:R3:W-:Y:S01]  /*21a0*/  @!P1 LDGSTS.E.BYPASS.LTC128B.128 [R243+0xd000], [R26.64+0x100] ;  /* 0x0d0001001af39fae */ /* 0x0007e2000b901d4a */
[----:B------:R-:W-:-:S02]  /*21b0*/  IMAD.SHL.U32 R16, R16, 0x8, RZ ;  /* 0x0000000810107824 */ /* 0x000fc400078e00ff */
[----:B------:R-:W-:Y:S01]  /*21c0*/  LOP3.LUT R6, R9, 0xfffffff8, RZ, 0xc0, !PT ;  /* 0xfffffff809067812 */ /* 0x000fe200078ec0ff */
[----:B------:R3:W-:Y:S01]  /*21d0*/  @!P1 LDGSTS.E.BYPASS.LTC128B.128 [R243+0xf000], [R26.64+0x180] ;  /* 0x0f0001801af39fae */ /* 0x0007e2000b901d4a */
[----:B------:R-:W-:Y:S01]  /*21e0*/  @!P2 LEA R12, P1, R14, c[0x0][0x168], 0x1 ;  /* 0x00005a000e0caa11 */ /* 0x000fe200078208ff */
[C---:B------:R-:W-:Y:S01]  /*21f0*/  IMAD R15, R34.reuse, c[0x0][0x1a4], R5 ;  /* 0x00006900220f7a24 */ /* 0x040fe200078e0205 */
[----:B------:R-:W-:Y:S01]  /*2200*/  LOP3.LUT R16, R11, 0x8, R16, 0xf8, !PT ;  /* 0x000000080b107812 */ /* 0x000fe200078ef810 */
[----:B------:R-:W-:Y:S01]  /*2210*/  IMAD.WIDE.U32 R34, R34, c[0x0][0x1a0], R20 ;  /* 0x0000680022227a25 */ /* 0x000fe200078e0014 */
[----:B------:R-:W-:Y:S02]  /*2220*/  @!P2 LEA.HI.X R13, R14, c[0x0][0x16c], R13, 0x1, P1 ;  /* 0x00005b000e0daa11 */ /* 0x000fe400008f0c0d */
[----:B------:R-:W-:Y:S01]  /*2230*/  SHF.R.U32.HI R11, RZ, 0x3, R11 ;  /* 0x00000003ff0b7819 */ /* 0x000fe2000001160b */
[----:B------:R-:W-:Y:S01]  /*2240*/  IMAD.IADD R7, R7, 0x1, -R6 ;  /* 0x0000000107077824 */ /* 0x000fe200078e0a06 */
[----:B------:R-:W-:Y:S01]  /*2250*/  LEA R238, P1, R34, c[0x0][0x170], 0x1 ;  /* 0x00005c0022ee7a11 */ /* 0x000fe200078208ff */
[----:B------:R1:W-:Y:S01]  /*2260*/  @!P2 LDGSTS.E.BYPASS.LTC128B.128 [R243+0x9800], [R12.64] ;  /* 0x098000000cf3afae */ /* 0x0003e2000b901d4a */
[----:B------:R-:W-:Y:S01]  /*2270*/  LOP3.LUT R11, R16, R11, RZ, 0x3c, !PT ;  /* 0x0000000b100b7212 */ /* 0x000fe200078e3cff */
[----:B------:R-:W-:-:S02]  /*2280*/  IMAD.IADD R32, R35, 0x1, R15 ;  /* 0x0000000123207824 */ /* 0x000fc400078e020f */
[----:B------:R1:W-:Y:S01]  /*2290*/  @!P2 LDGSTS.E.BYPASS.LTC128B.128 [R243+0xb800], [R12.64+0x80] ;  /* 0x0b8000800cf3afae */ /* 0x0003e2000b901d4a */
[----:B------:R-:W-:Y:S02]  /*22a0*/  IMAD.SHL.U32 R6, R7, 0x40, RZ ;  /* 0x0000004007067824 */ /* 0x000fe400078e00ff */
[C---:B------:R-:W-:Y:S01]  /*22b0*/  IMAD R233, R10.reuse, 0x200, R11 ;  /* 0x000002000ae97824 */ /* 0x040fe200078e020b */
[----:B------:R1:W-:Y:S01]  /*22c0*/  @!P2 LDGSTS.E.BYPASS.LTC128B.128 [R243+0xd800], [R12.64+0x100] ;  /* 0x0d8001000cf3afae */ /* 0x0003e2000b901d4a */
[----:B------:R-:W-:Y:S01]  /*22d0*/  IMAD.SHL.U32 R11, R10, 0x8, RZ ;  /* 0x000000080a0b7824 */ /* 0x000fe200078e00ff */
[----:B------:R-:W-:Y:S01]  /*22e0*/  LEA.HI.X R237, R34, c[0x0][0x174], R32, 0x1, P1 ;  /* 0x00005d0022ed7a11 */ /* 0x000fe200008f0c20 */
[----:B------:R-:W-:Y:S01]  /*22f0*/  IMAD.MOV.U32 R5, RZ, RZ, 0x20 ;  /* 0x00000020ff057424 */ /* 0x000fe200078e00ff */
[----:B------:R1:W-:Y:S01]  /*2300*/  @!P2 LDGSTS.E.BYPASS.LTC128B.128 [R243+0xf800], [R12.64+0x180] ;  /* 0x0f8001800cf3afae */ /* 0x0003e2000b901d4a */
[----:B------:R-:W-:Y:S01]  /*2310*/  LOP3.LUT R6, R6, 0x1c0, RZ, 0xc0, !PT ;  /* 0x000001c006067812 */ /* 0x000fe200078ec0ff */
[----:B----4-:R-:W-:-:S02]  /*2320*/  @!P3 IMAD.MOV.U32 R18, RZ, RZ, c[0x0][0x1a0] ;  /* 0x00006800ff12b624 */ /* 0x010fc400078e00ff */
[----:B------:R-:W0:Y:S01]  /*2330*/  LDGDEPBAR ;  /* 0x00000000000079af */ /* 0x000e220000000000 */
[----:B------:R-:W-:Y:S01]  /*2340*/  LOP3.LUT R11, R6, 0x8, R11, 0xf8, !PT ;  /* 0x00000008060b7812 */ /* 0x000fe200078ef80b */
[----:B------:R-:W-:Y:S01]  /*2350*/  @!P3 IMAD.MOV.U32 R239, RZ, RZ, R237 ;  /* 0x000000ffffefb224 */ /* 0x000fe200078e00ed */
[----:B------:R-:W-:Y:S01]  /*2360*/  SHF.R.U32.HI R6, RZ, 0x3, R6 ;  /* 0x00000003ff067819 */ /* 0x000fe20000011606 */
[----:B------:R-:W-:-:S03]  /*2370*/  IMAD.WIDE.U32 R14, R5, c[0x0][0x1a0], RZ ;  /* 0x00006800050e7a25 */ /* 0x000fc600078e00ff */
[----:B------:R-:W-:Y:S01]  /*2380*/  LOP3.LUT R6, R11, R6, RZ, 0x3c, !PT ;  /* 0x000000060b067212 */ /* 0x000fe200078e3cff */
[----:B------:R-:W-:Y:S01]  /*2390*/  @!P3 IMAD.WIDE.U32 R18, R18, 0x60, R238 ;  /* 0x000000601212b825 */ /* 0x000fe200078e00ee */
[----:B------:R-:W-:-:S03]  /*23a0*/  @!P5 IADD3 R16, P2, R238, R14, RZ ;  /* 0x0000000eee10d210 */ /* 0x000fc60007f5e0ff */
[----:B------:R-:W-:Y:S02]  /*23b0*/  IMAD R10, R5, c[0x0][0x1a4], RZ ;  /* 0x00006900050a7a24 */ /* 0x000fe400078e02ff */
[----:B------:R-:W-:Y:S02]  /*23c0*/  @!P6 IMAD.MOV.U32 R239, RZ, RZ, R237 ;  /* 0x000000ffffefe224 */ /* 0x000fe400078e00ed */
[----:B------:R-:W-:Y:S01]  /*23d0*/  @!P4 IMAD.MOV.U32 R11, RZ, RZ, c[0x0][0x1a0] ;  /* 0x00006800ff0bc624 */ /* 0x000fe200078e00ff */
[----:B------:R-:W-:Y:S01]  /*23e0*/  @!P5 IADD3.X R17, R237, R15, R10, P2, !PT ;  /* 0x0000000fed11d210 */ /* 0x000fe200017fe40a */
[----:B------:R-:W-:Y:S02]  /*23f0*/  IMAD.SHL.U32 R89, R9, 0x40, RZ ;  /* 0x0000004009597824 */ /* 0x000fe400078e00ff */
[----:B------:R-:W-:Y:S01]  /*2400*/  @!P4 IMAD.MOV.U32 R8, RZ, RZ, c[0x0][0x1a4] ;  /* 0x00006900ff08c624 */ /* 0x000fe200078e00ff */
[----:B------:R-:W-:Y:S01]  /*2410*/  @!P4 LEA R14, P1, R11, R238, 0x6 ;  /* 0x000000ee0b0ec211 */ /* 0x000fe200078230ff */
[----:B------:R-:W-:Y:S01]  /*2420*/  IMAD.SHL.U32 R233, R233, 0x2, RZ ;  /* 0x00000002e9e97824 */ /* 0x000fe200078e00ff */
[----:B------:R-:W-:Y:S01]  /*2430*/  LOP3.LUT R89, R89, 0xfffffe00, RZ, 0xc0, !PT ;  /* 0xfffffe0059597812 */ /* 0x000fe200078ec0ff */
[----:B------:R-:W-:-:S04]  /*2440*/  DEPBAR.LE SB0, 0x0 ;  /* 0x000080000000791a */ /* 0x000fc80000000000 */
[----:B------:R-:W-:Y:S01]  /*2450*/  BAR.SYNC.DEFER_BLOCKING 0x0 ;  /* 0x0000000000007b1d */ /* 0x000fe20000010000 */
[----:B-1----:R-:W-:Y:S01]  /*2460*/  @!P3 IMAD.MOV.U32 R12, RZ, RZ, c[0x0][0x1a4] ;  /* 0x00006900ff0cb624 */ /* 0x002fe200078e00ff */
[----:B------:R-:W-:Y:S01]  /*2470*/  @!P4 LEA.HI.X R15, R11, R237, R8, 0x6, P1 ;  /* 0x000000ed0b0fc211 */ /* 0x000fe200008f3408 */
[----:B------:R-:W-:Y:S01]  /*2480*/  IMAD R9, R90, 0x400, R89 ;  /* 0x000004005a097824 */ /* 0x000fe200078e0259 */
[----:B------:R-:W-:Y:S01]  /*2490*/  IADD3 R231, R233, 0x8020, RZ ;  /* 0x00008020e9e77810 */ /* 0x000fe20007ffe0ff */
[----:B------:R-:W-:Y:S01]  /*24a0*/  @!P3 IMAD R12, R12, 0x60, RZ ;  /* 0x000000600c0cb824 */ /* 0x000fe200078e02ff */
[----:B------:R-:W-:Y:S01]  /*24b0*/  R2P PR, R7, 0x6 ;  /* 0x0000000607007804 */ /* 0x000fe20000000000 */
[----:B------:R-:W-:Y:S02]  /*24c0*/  IMAD.IADD R234, R6, 0x1, R9 ;  /* 0x0000000106ea7824 */ /* 0x000fe400078e0209 */
[----:B------:R-:W-:Y:S02]  /*24d0*/  @!P3 IMAD.IADD R13, R19, 0x1, R12 ;  /* 0x00000001130db824 */ /* 0x000fe400078e020c */
[----:B------:R-:W-:Y:S01]  /*24e0*/  @!P3 IMAD.MOV.U32 R12, RZ, RZ, R18 ;  /* 0x000000ffff0cb224 */ /* 0x000fe200078e0012 */
[----:B------:R-:W-:Y:S01]  /*24f0*/  SEL R5, R5, 0xffffffe0, !P2 ;  /* 0xffffffe005057807 */ /* 0x000fe20005000000 */
[----:B------:R-:W-:-:S02]  /*2500*/  IMAD.SHL.U32 R234, R234, 0x2, RZ ;  /* 0x00000002eaea7824 */ /* 0x000fc400078e00ff */
[----:B------:R-:W-:Y:S02]  /*2510*/  IMAD.MOV.U32 R7, RZ, RZ, 0x10 ;  /* 0x00000010ff077424 */ /* 0x000fe400078e00ff */
[--C-:B------:R-:W-:Y:S02]  /*2520*/  IMAD R230, R5, 0x2, R234.reuse ;  /* 0x0000000205e67824 */ /* 0x100fe400078e02ea */
[----:B------:R-:W-:Y:S01]  /*2530*/  IMAD R90, R90, 0x10, R93 ;  /* 0x000000105a5a7824 */ /* 0x000fe200078e025d */
[----:B------:R-:W-:Y:S02]  /*2540*/  SEL R7, R7, 0xfffffff0, !P1 ;  /* 0xfffffff007077807 */ /* 0x000fe40004800000 */
[----:B------:R-:W-:Y:S01]  /*2550*/  R2P PR, R0, 0x6 ;  /* 0x0000000600007804 */ /* 0x000fe20000000000 */
[----:B------:R-:W-:Y:S01]  /*2560*/  @P6 STS.128 [R243+0x10000], RZ ;  /* 0x010000fff3006388 */ /* 0x000fe20000000c00 */
[----:B------:R-:W-:Y:S01]  /*2570*/  IADD3 R0, R233, 0x8000, RZ ;  /* 0x00008000e9007810 */ /* 0x000fe20007ffe0ff */
[----:B------:R-:W-:-:S02]  /*2580*/  IMAD R232, R7, 0x2, R234 ;  /* 0x0000000207e87824 */ /* 0x000fc400078e02ea */
[----:B------:R-:W-:Y:S02]  /*2590*/  @P6 STS.128 [R243+0x12000], RZ ;  /* 0x012000fff3006388 */ /* 0x000fe40000000c00 */
[----:B------:R-:W-:Y:S02]  /*25a0*/  IMAD R229, R5, 0x2, R232 ;  /* 0x0000000205e57824 */ /* 0x000fe400078e02e8 */
[----:B------:R-:W-:Y:S04]  /*25b0*/  @P6 STS.128 [R243+0x14000], RZ ;  /* 0x014000fff3006388 */ /* 0x000fe80000000c00 */
[----:B------:R-:W-:Y:S01]  /*25c0*/  @P1 IADD3 R231, R0, -0x20, RZ ;  /* 0xffffffe000e71810 */ /* 0x000fe20007ffe0ff */
[----:B------:R-:W-:Y:S01]  /*25d0*/  @P6 STS.128 [R243+0x16000], RZ ;  /* 0x016000fff3006388 */ /* 0x000fe20000000c00 */
[----:B------:R-:W-:-:S02]  /*25e0*/  IMAD.MOV.U32 R0, RZ, RZ, 0x40 ;  /* 0x00000040ff007424 */ /* 0x000fc400078e00ff */
[C---:B------:R-:W-:Y:S01]  /*25f0*/  IADD3 R223, R231.reuse, 0x800, RZ ;  /* 0x00000800e7df7810 */ /* 0x040fe20007ffe0ff */
[----:B------:R-:W-:Y:S01]  /*2600*/  @!PT LDS RZ, [RZ] ;  /* 0x00000000fffff984 */ /* 0x000fe20000000800 */
[----:B------:R-:W-:Y:S01]  /*2610*/  @!PT LDS RZ, [RZ] ;  /* 0x00000000fffff984 */ /* 0x000fe20000000800 */
[----:B------:R-:W-:Y:S01]  /*2620*/  @!PT LDS RZ, [RZ] ;  /* 0x00000000fffff984 */ /* 0x000fe20000000800 */
[----:B------:R1:W-:Y:S01]  /*2630*/  @!P6 LDGSTS.E.BYPASS.LTC128B.128 [R243+0x10000], [R238.64] ;  /* 0x10000000eef3efae */ /* 0x0003e2000b901d4a */
[----:B------:R-:W-:Y:S02]  /*2640*/  IADD3 R222, R231, 0x1000, RZ ;  /* 0x00001000e7de7810 */ /* 0x000fe40007ffe0ff */
[----:B------:R-:W-:Y:S01]  /*2650*/  SEL R0, R0, 0xffffffc0, !P2 ;  /* 0xffffffc000007807 */ /* 0x000fe20005000000 */
[----:B------:R1:W-:Y:S01]  /*2660*/  @!P6 LDGSTS.E.BYPASS.LTC128B.128 [R243+0x12000], [R238.64+0x80] ;  /* 0x12000080eef3efae */ /* 0x0003e2000b901d4a */
[----:B------:R-:W-:Y:S02]  /*2670*/  ISETP.GT.AND P2, PT, R241, R236, PT ;  /* 0x000000ecf100720c */ /* 0x000fe40003f44270 */
[----:B------:R-:W-:Y:S01]  /*2680*/  IADD3 R221, R231, 0x1800, RZ ;  /* 0x00001800e7dd7810 */ /* 0x000fe20007ffe0ff */
[----:B------:R1:W-:Y:S01]  /*2690*/  @!P6 LDGSTS.E.BYPASS.LTC128B.128 [R243+0x14000], [R238.64+0x100] ;  /* 0x14000100eef3efae */ /* 0x0003e2000b901d4a */
[----:B------:R-:W-:Y:S01]  /*26a0*/  IMAD.IADD R227, R233, 0x1, R0 ;  /* 0x00000001e9e37824 */ /* 0x000fe200078e0200 */
[C---:B------:R-:W-:Y:S01]  /*26b0*/  IADD3 R219, R231.reuse, 0x2000, RZ ;  /* 0x00002000e7db7810 */ /* 0x040fe20007ffe0ff */
[----:B------:R-:W-:Y:S01]  /*26c0*/  IMAD.IADD R220, R0, 0x1, R231 ;  /* 0x0000000100dc7824 */ /* 0x000fe200078e02e7 */
[----:B------:R1:W-:Y:S01]  /*26d0*/  @!P6 LDGSTS.E.BYPASS.LTC128B.128 [R243+0x16000], [R238.64+0x180] ;  /* 0x16000180eef3efae */ /* 0x0003e2000b901d4a */
[----:B------:R-:W-:Y:S01]  /*26e0*/  IMAD.IADD R0, R4, 0x1, -R91 ;  /* 0x0000000104007824 */ /* 0x000fe200078e0a5b */
[----:B------:R-:W-:-:S02]  /*26f0*/  IADD3 R218, R231, 0x2800, RZ ;  /* 0x00002800e7da7810 */ /* 0x000fc40007ffe0ff */
[----:B------:R-:W-:Y:S01]  /*2700*/  @P5 STS.128 [R243+0x10800], RZ ;  /* 0x010800fff3005388 */ /* 0x000fe20000000c00 */
[C---:B------:R-:W-:Y:S02]  /*2710*/  IADD3 R217, R231.reuse, 0x3000, RZ ;  /* 0x00003000e7d97810 */ /* 0x040fe40007ffe0ff */
[C---:B------:R-:W-:Y:S01]  /*2720*/  @!P2 LEA R246, P1, R2.reuse, c[0x0][0x168], 0x1 ;  /* 0x00005a0002f6aa11 */ /* 0x040fe200078208ff */
[----:B------:R-:W-:Y:S01]  /*2730*/  @P5 STS.128 [R243+0x12800], RZ ;  /* 0x012800fff3005388 */ /* 0x000fe20000000c00 */
[C---:B------:R-:W-:Y:S02]  /*2740*/  IADD3 R216, R231.reuse, 0x3800, RZ ;  /* 0x00003800e7d87810 */ /* 0x040fe40007ffe0ff */
[----:B------:R-:W-:Y:S01]  /*2750*/  @!P2 LEA.HI.X R247, R2, c[0x0][0x16c], R165, 0x1, P1 ;  /* 0x00005b0002f7aa11 */ /* 0x000fe200008f0ca5 */
        /* <DEDUP_REMOVED lines=11> */
[C---:B------:R-:W-:Y:S01]  /*2810*/  IADD3 R210, R231.reuse, 0x6800, RZ ;  /* 0x00006800e7d27810 */ /* 0x040fe20007ffe0ff */
[----:B------:R4:W-:Y:S01]  /*2820*/  @!P5 LDGSTS.E.BYPASS.LTC128B.128 [R243+0x12800], [R16.64+0x80] ;  /* 0x1280008010f3dfae */ /* 0x0009e2000b901d4a */
[C---:B------:R-:W-:Y:S02]  /*2830*/  IADD3 R209, R231.reuse, 0x7000, RZ ;  /* 0x00007000e7d17810 */ /* 0x040fe40007ffe0ff */
[----:B------:R-:W-:Y:S01]  /*2840*/  IADD3 R208, R231, 0x7800, RZ ;  /* 0x00007800e7d07810 */ /* 0x000fe20007ffe0ff */
        /* <DEDUP_REMOVED lines=25> */
[----:B------:R-:W1:Y:S04]  /*29e0*/  LDSM.16.M88.4 R64, [R233+0x8800] ;  /* 0x00880000e940783b */ /* 0x000e680000000200 */
[----:B----4-:R-:W4:Y:S04]  /*29f0*/  LDSM.16.M88.4 R16, [R233+0x8000] ;  /* 0x00800000e910783b */ /* 0x010f280000000200 */
[----:B------:R-:W4:Y:S04]  /*2a00*/  LDSM.16.M88.4 R56, [R233+0x9000] ;  /* 0x00900000e938783b */ /* 0x000f280000000200 */
[----:B--2---:R-:W2:Y:S04]  /*2a10*/  LDSM.16.M88.4 R28, [R233+0x9800] ;  /* 0x00980000e91c783b */ /* 0x004ea80000000200 */
[----:B------:R-:W-:Y:S04]  /*2a20*/  LDSM.16.M88.4 R36, [R232] ;  /* 0x00000000e824783b */ /* 0x000fe80000000200 */
[----:B---3--:R-:W3:Y:S04]  /*2a30*/  LDSM.16.M88.4 R24, [R231+0x800] ;  /* 0x00080000e718783b */ /* 0x008ee80000000200 */
[----:B------:R-:W2:Y:S04]  /*2a40*/  LDSM.16.M88.4 R40, [R231] ;  /* 0x00000000e728783b */ /* 0x000ea80000000200 */
[----:B-1----:R-:W1:Y:S04]  /*2a50*/  LDSM.16.M88.4 R12, [R231+0x1000] ;  /* 0x00100000e70c783b */ /* 0x002e680000000200 */
[----:B------:R-:W1:Y:S04]  /*2a60*/  LDSM.16.M88.4 R76, [R231+0x1800] ;  /* 0x00180000e74c783b */ /* 0x000e680000000200 */
[----:B------:R-:W-:Y:S01]  /*2a70*/  LDSM.16.M88.4 R48, [R230] ;  /* 0x00000000e630783b */ /* 0x000fe20000000200 */
[C---:B------:R-:W-:Y:S03]  /*2a80*/  HMMA.16816.F32.BF16 R68, R8.reuse, R64, RZ ;  /* 0x000000400844723c */ /* 0x040fe600000418ff */
[----:B------:R-:W-:Y:S04]  /*2a90*/  LDSM.16.M88.4 R72, [R227+0x8800] ;  /* 0x00880000e348783b */ /* 0x000fe80000000200 */
[----:B------:R-:W-:Y:S01]  /*2aa0*/  LDSM.16.M88.4 R44, [R227+0x9000] ;  /* 0x00900000e32c783b */ /* 0x000fe20000000200 */
[C---:B------:R-:W-:Y:S03]  /*2ab0*/  HMMA.16816.F32.BF16 R64, R8.reuse, R66, RZ ;  /* 0x000000420840723c */ /* 0x040fe600000418ff */
[----:B------:R-:W-:Y:S04]  /*2ac0*/  LDSM.16.M88.4 R84, [R234+0x2000] ;  /* 0x00200000ea54783b */ /* 0x000fe80000000200 */
[----:B------:R-:W-:Y:S01]  /*2ad0*/  LDSM.16.M88.4 R80, [R233+0xa800] ;  /* 0x00a80000e950783b */ /* 0x000fe20000000200 */
[C---:B----4-:R-:W-:Y:S03]  /*2ae0*/  HMMA.16816.F32.BF16 R20, R8.reuse, R16, RZ ;  /* 0x000000100814723c */ /* 0x050fe600000418ff */
[----:B------:R-:W0:Y:S05]  /*2af0*/  LDGDEPBAR ;  /* 0x00000000000079af */ /* 0x000e2a0000000000 */
[C---:B------:R-:W-:Y:S08]  /*2b00*/  HMMA.16816.F32.BF16 R60, R8.reuse, R56, RZ ;  /* 0x00000038083c723c */ /* 0x040ff000000418ff */
[C---:B------:R-:W-:Y:S08]  /*2b10*/  HMMA.16816.F32.BF16 R16, R8.reuse, R18, RZ ;  /* 0x000000120810723c */ /* 0x040ff000000418ff */
[C---:B------:R-:W-:Y:S08]  /*2b20*/  HMMA.16816.F32.BF16 R56, R8.reuse, R58, RZ ;  /* 0x0000003a0838723c */ /* 0x040ff000000418ff */
[C---:B--2---:R-:W-:Y:S08]  /*2b30*/  HMMA.16816.F32.BF16 R52, R8.reuse, R28, RZ ;  /* 0x0000001c0834723c */ /* 0x044ff000000418ff */
[----:B------:R-:W-:Y:S01]  /*2b40*/  HMMA.16816.F32.BF16 R8, R8, R30, RZ ;  /* 0x0000001e0808723c */ /* 0x000fe200000418ff */
[----:B------:R-:W2:Y:S07]  /*2b50*/  LDSM.16.M88.4 R28, [R227+0x8000] ;  /* 0x00800000e31c783b */ /* 0x000eae0000000200 */
[C---:B---3--:R-:W-:Y:S08]  /*2b60*/  HMMA.16816.F32.BF16 R68, R36.reuse, R24, R68 ;  /* 0x000000182444723c */ /* 0x048ff00000041844 */
[C---:B------:R-:W-:Y:S01]  /*2b70*/  HMMA.16816.F32.BF16 R64, R36.reuse, R26, R64 ;  /* 0x0000001a2440723c */ /* 0x040fe20000041840 */
[----:B------:R-:W3:Y:S07]  /*2b80*/  LDSM.16.M88.4 R24, [R227+0x9800] ;  /* 0x00980000e318783b */ /* 0x000eee0000000200 */
[C---:B------:R-:W-:Y:S08]  /*2b90*/  HMMA.16816.F32.BF16 R20, R36.reuse, R40, R20 ;  /* 0x000000282414723c */ /* 0x040ff00000041814 */
[C---:B------:R-:W-:Y:S01]  /*2ba0*/  HMMA.16816.F32.BF16 R16, R36.reuse, R42, R16 ;  /* 0x0000002a2410723c */ /* 0x040fe20000041810 */
[----:B------:R-:W-:Y:S07]  /*2bb0*/  LDSM.16.M88.4 R40, [R220] ;  /* 0x00000000dc28783b */ /* 0x000fee0000000200 */
[C---:B-1----:R-:W-:Y:S08]  /*2bc0*/  HMMA.16816.F32.BF16 R60, R36.reuse, R12, R60 ;  /* 0x0000000c243c723c */ /* 0x042ff0000004183c */
[C---:B------:R-:W-:Y:S01]  /*2bd0*/  HMMA.16816.F32.BF16 R56, R36.reuse, R14, R56 ;  /* 0x0000000e2438723c */ /* 0x040fe20000041838 */
[----:B------:R-:W1:Y:S07]  /*2be0*/  LDSM.16.M88.4 R12, [R229] ;  /* 0x00000000e50c783b */ /* 0x000e6e0000000200 */
[C---:B------:R-:W-:Y:S08]  /*2bf0*/  HMMA.16816.F32.BF16 R52, R36.reuse, R76, R52 ;  /* 0x0000004c2434723c */ /* 0x040ff00000041834 */
        /* <DEDUP_REMOVED lines=14> */
[----:B------:R-:W3:Y:S04]  /*2ce0*/  LDSM.16.M88.4 R24, [R220+0x1800] ;  /* 0x00180000dc18783b */ /* 0x000ee80000000200 */
[----:B------:R-:W3:Y:S03]  /*2cf0*/  LDSM.16.M88.4 R8, [R233+0xa000] ;  /* 0x00a00000e908783b */ /* 0x000ee60000000200 */
[C---:B-1----:R-:W-:Y:S08]  /*2d00*/  HMMA.16816.F32.BF16 R20, R12.reuse, R40, R20 ;  /* 0x000000280c14723c */ /* 0x042ff00000041814 */
[C---:B------:R-:W-:Y:S01]  /*2d10*/  HMMA.16816.F32.BF16 R16, R12.reuse, R42, R16 ;  /* 0x0000002a0c10723c */ /* 0x040fe20000041810 */
[----:B------:R-:W1:Y:S07]  /*2d20*/  LDSM.16.M88.4 R40, [R231+0x2000] ;  /* 0x00200000e728783b */ /* 0x000e6e0000000200 */
[C---:B----4-:R-:W-:Y:S08]  /*2d30*/  HMMA.16816.F32.BF16 R68, R12.reuse, R36, R68 ;  /* 0x000000240c44723c */ /* 0x050ff00000041844 */
[C---:B------:R-:W-:Y:S01]  /*2d40*/  HMMA.16816.F32.BF16 R64, R12.reuse, R38, R64 ;  /* 0x000000260c40723c */ /* 0x040fe20000041840 */
[----:B------:R-:W4:Y:S07]  /*2d50*/  LDSM.16.M88.4 R36, [R231+0x2800] ;  /* 0x00280000e724783b */ /* 0x000f2e0000000200 */
[C---:B--2---:R-:W-:Y:S08]  /*2d60*/  HMMA.16816.F32.BF16 R60, R12.reuse, R28, R60 ;  /* 0x0000001c0c3c723c */ /* 0x044ff0000004183c */
[C---:B---3--:R-:W-:Y:S08]  /*2d70*/  HMMA.16816.F32.BF16 R52, R12.reuse, R24, R52 ;  /* 0x000000180c34723c */ /* 0x048ff00000041834 */
[C---:B------:R-:W-:Y:S01]  /*2d80*/  HMMA.16816.F32.BF16 R48, R12.reuse, R26, R48 ;  /* 0x0000001a0c30723c */ /* 0x040fe20000041830 */
[----:B------:R-:W2:Y:S07]  /*2d90*/  LDSM.16.M88.4 R24, [R231+0x3800] ;  /* 0x00380000e718783b */ /* 0x000eae0000000200 */
[----:B------:R-:W-:Y:S01]  /*2da0*/  HMMA.16816.F32.BF16 R56, R12, R30, R56 ;  /* 0x0000001e0c38723c */ /* 0x000fe20000041838 */
[----:B------:R-:W3:Y:S04]  /*2db0*/  LDSM.16.M88.4 R28, [R231+0x3000] ;  /* 0x00300000e71c783b */ /* 0x000ee80000000200 */
[----:B------:R-:W-:Y:S03]  /*2dc0*/  LDSM.16.M88.4 R12, [R230+0x2000] ;  /* 0x00200000e60c783b */ /* 0x000fe60000000200 */
[C---:B------:R-:W-:Y:S08]  /*2dd0*/  HMMA.16816.F32.BF16 R20, R84.reuse, R8, R20 ;  /* 0x000000085414723c */ /* 0x040ff00000041814 */
[C---:B------:R-:W-:Y:S01]  /*2de0*/  HMMA.16816.F32.BF16 R16, R84.reuse, R10, R16 ;  /* 0x0000000a5410723c */ /* 0x040fe20000041810 */
[----:B------:R-:W1:Y:S07]  /*2df0*/  LDSM.16.M88.4 R8, [R227+0xa000] ;  /* 0x00a00000e308783b */ /* 0x000e6e0000000200 */
[C---:B------:R-:W-:Y:S08]  /*2e00*/  HMMA.16816.F32.BF16 R68, R84.reuse, R80, R68 ;  /* 0x000000505444723c */ /* 0x040ff00000041844 */
[C---:B------:R-:W-:Y:S08]  /*2e10*/  HMMA.16816.F32.BF16 R64, R84.reuse, R82, R64 ;  /* 0x000000525440723c */ /* 0x040ff00000041840 */
[C---:B------:R-:W-:Y:S08]  /*2e20*/  HMMA.16816.F32.BF16 R52, R84.reuse, R72, R52 ;  /* 0x000000485434723c */ /* 0x040ff00000041834 */
[C---:B------:R-:W-:Y:S01]  /*2e30*/  HMMA.16816.F32.BF16 R48, R84.reuse, R74, R48 ;  /* 0x0000004a5430723c */ /* 0x040fe20000041830 */
[----:B------:R-:W2:Y:S07]  /*2e40*/  LDSM.16.M88.4 R72, [R227+0xa800] ;  /* 0x00a80000e348783b */ /* 0x000eae0000000200 */
[C---:B------:R-:W-:Y:S08]  /*2e50*/  HMMA.16816.F32.BF16 R60, R84.reuse, R76, R60 ;  /* 0x0000004c543c723c */ /* 0x040ff0000004183c */
[----:B------:R-:W-:Y:S08]  /*2e60*/  HMMA.16816.F32.BF16 R56, R84, R78, R56 ;  /* 0x0000004e5438723c */ /* 0x000ff00000041838 */
[C---:B-1----:R-:W-:Y:S08]  /*2e70*/  HMMA.16816.F32.BF16 R20, R44.reuse, R40, R20 ;  /* 0x000000282c14723c */ /* 0x042ff00000041814 */
[C---:B------:R-:W-:Y:S01]  /*2e80*/  HMMA.16816.F32.BF16 R16, R44.reuse, R42, R16 ;  /* 0x0000002a2c10723c */ /* 0x040fe20000041810 */
[----:B------:R-:W1:Y:S07]  /*2e90*/  LDSM.16.M88.4 R40, [R227+0xb000] ;  /* 0x00b00000e328783b */ /* 0x000e6e0000000200 */
[C---:B----4-:R-:W-:Y:S08]  /*2ea0*/  HMMA.16816.F32.BF16 R68, R44.reuse, R36, R68 ;  /* 0x000000242c44723c */ /* 0x050ff00000041844 */
        /* <DEDUP_REMOVED lines=14> */
[----:B------:R-:W4:Y:S07]  /*2f90*/  LDSM.16.M88.4 R72, [R220+0x3800] ;  /* 0x00380000dc48783b */ /* 0x000f2e0000000200 */
[C---:B-1----:R-:W-:Y:S08]  /*2fa0*/  HMMA.16816.F32.BF16 R60, R12.reuse, R40, R60 ;  /* 0x000000280c3c723c */ /* 0x042ff0000004183c */
[C---:B------:R-:W-:Y:S01]  /*2fb0*/  HMMA.16816.F32.BF16 R76, R12.reuse, R42, R56 ;  /* 0x0000002a0c4c723c */ /* 0x040fe20000041838 */
[----:B------:R-:W-:Y:S04]  /*2fc0*/  LDSM.16.M88.4 R56, [R234+0x4000] ;  /* 0x00400000ea38783b */ /* 0x000fe80000000200 */
[----:B------:R-:W1:Y:S03]  /*2fd0*/  LDSM.16.M88.4 R40, [R233+0xc000] ;  /* 0x00c00000e928783b */ /* 0x000e660000000200 */
[C---:B--2---:R-:W-:Y:S08]  /*2fe0*/  HMMA.16816.F32.BF16 R52, R12.reuse, R24, R52 ;  /* 0x000000180c34723c */ /* 0x044ff00000041834 */
[----:B------:R-:W-:Y:S01]  /*2ff0*/  HMMA.16816.F32.BF16 R48, R12, R26, R48 ;  /* 0x0000001a0c30723c */ /* 0x000fe20000041830 */
[----:B------:R-:W2:Y:S04]  /*3000*/  LDSM.16.M88.4 R12, [R233+0xc800] ;  /* 0x00c80000e90c783b */ /* 0x000ea80000000200 */
[----:B------:R-:W-:Y:S03]  /*3010*/  LDSM.16.M88.4 R24, [R231+0x4000] ;  /* 0x00400000e718783b */ /* 0x000fe60000000200 */
[C---:B---3--:R-:W-:Y:S08]  /*3020*/  HMMA.16816.F32.BF16 R20, R36.reuse, R28, R20 ;  /* 0x0000001c2414723c */ /* 0x048ff00000041814 */
[C---:B------:R-:W-:Y:S01]  /*3030*/  HMMA.16816.F32.BF16 R16, R36.reuse, R30, R16 ;  /* 0x0000001e2410723c */ /* 0x040fe20000041810 */
[----:B------:R-:W-:Y:S07]  /*3040*/  LDSM.16.M88.4 R28, [R232+0x4000] ;  /* 0x00400000e81c783b */ /* 0x000fee0000000200 */
        /* <DEDUP_REMOVED lines=21> */
[----:B------:R-:W-:Y:S03]  /*31a0*/  LDSM.16.M88.4 R56, [R229+0x4000] ;  /* 0x00400000e538783b */ /* 0x000fe60000000200 */
[C---:B------:R-:W-:Y:S08]  /*31b0*/  HMMA.16816.F32.BF16 R20, R28.reuse, R24, R20 ;  /* 0x000000181c14723c */ /* 0x040ff00000041814 */
[C---:B------:R-:W-:Y:S01]  /*31c0*/  HMMA.16816.F32.BF16 R16, R28.reuse, R26, R16 ;  /* 0x0000001a1c10723c */ /* 0x040fe20000041810 */
[----:B------:R-:W3:Y:S07]  /*31d0*/  LDSM.16.M88.4 R24, [R230+0x4000] ;  /* 0x00400000e618783b */ /* 0x000eee0000000200 */
[C---:B------:R-:W-:Y:S08]  /*31e0*/  HMMA.16816.F32.BF16 R68, R28.reuse, R44, R68 ;  /* 0x0000002c1c44723c */ /* 0x040ff00000041844 */
[C---:B------:R-:W-:Y:S01]  /*31f0*/  HMMA.16816.F32.BF16 R64, R28.reuse, R46, R64 ;  /* 0x0000002e1c40723c */ /* 0x040fe20000041840 */
[----:B------:R-:W4:Y:S07]  /*3200*/  LDSM.16.M88.4 R44, [R227+0xc800] ;  /* 0x00c80000e32c783b */ /* 0x000f2e0000000200 */
[C---:B-1----:R-:W-:Y:S08]  /*3210*/  HMMA.16816.F32.BF16 R60, R28.reuse, R40, R60 ;  /* 0x000000281c3c723c */ /* 0x042ff0000004183c */
[C---:B------:R-:W-:Y:S01]  /*3220*/  HMMA.16816.F32.BF16 R76, R28.reuse, R42, R76 ;  /* 0x0000002a1c4c723c */ /* 0x040fe2000004184c */
[----:B------:R-:W1:Y:S07]  /*3230*/  LDSM.16.M88.4 R40, [R227+0xd800] ;  /* 0x00d80000e328783b */ /* 0x000e6e0000000200 */
[C---:B--2---:R-:W-:Y:S01]  /*3240*/  HMMA.16816.F32.BF16 R72, R28.reuse, R12, R52 ;  /* 0x0000000c1c48723c */ /* 0x044fe20000041834 */
[----:B------:R-:W2:Y:S07]  /*3250*/  LDSM.16.M88.4 R52, [R220+0x4000] ;  /* 0x00400000dc34783b */ /* 0x000eae0000000200 */
[----:B------:R-:W-:Y:S01]  /*3260*/  HMMA.16816.F32.BF16 R48, R28, R14, R48 ;  /* 0x0000000e1c30723c */ /* 0x000fe20000041830 */
[----:B------:R-:W1:Y:S04]  /*3270*/  LDSM.16.M88.4 R12, [R220+0x4800] ;  /* 0x00480000dc0c783b */ /* 0x000e680000000200 */
[----:B------:R-:W-:Y:S03]  /*3280*/  LDSM.16.M88.4 R28, [R220+0x5800] ;  /* 0x00580000dc1c783b */ /* 0x000fe60000000200 */
[C---:B---3--:R-:W-:Y:S08]  /*3290*/  HMMA.16816.F32.BF16 R20, R24.reuse, R8, R20 ;  /* 0x000000081814723c */ /* 0x048ff00000041814 */
[C---:B------:R-:W-:Y:S01]  /*32a0*/  HMMA.16816.F32.BF16 R16, R24.reuse, R10, R16 ;  /* 0x0000000a1810723c */ /* 0x040fe20000041810 */
[----:B------:R-:W3:Y:S07]  /*32b0*/  LDSM.16.M88.4 R8, [R220+0x5000] ;  /* 0x00500000dc08783b */ /* 0x000eee0000000200 */
[C---:B----4-:R-:W-:Y:S08]  /*32c0*/  HMMA.16816.F32.BF16 R68, R24.reuse, R44, R68 ;  /* 0x0000002c1844723c */ /* 0x050ff00000041844 */
        /* <DEDUP_REMOVED lines=11> */
[----:B------:R-:W-:Y:S07]  /*3380*/  LDSM.16.M88.4 R52, [R232+0x6000] ;  /* 0x00600000e834783b */ /* 0x000fee0000000200 */
[C---:B------:R-:W-:Y:S08]  /*3390*/  HMMA.16816.F32.BF16 R68, R56.reuse, R12, R68 ;  /* 0x0000000c3844723c */ /* 0x040ff00000041844 */
        /* <DEDUP_REMOVED lines=10> */
[----:B------:R-:W4:Y:S04]  /*3440*/  LDSM.16.M88.4 R28, [R231+0x6800] ;  /* 0x00680000e71c783b */ /* 0x000f280000000200 */
        /* <DEDUP_REMOVED lines=25> */
[----:B------:R-:W-:Y:S07]  /*35e0*/  LDSM.16.M88.4 R52, [R220+0x6800] ;  /* 0x00680000dc34783b */ /* 0x000fee0000000200 */
[C---:B---3--:R-:W-:Y:S08]  /*35f0*/  HMMA.16816.F32.BF16 R68, R40.reuse, R8, R68 ;  /* 0x000000082844723c */ /* 0x048ff00000041844 */
[----:B------:R-:W-:Y:S01]  /*3600*/  HMMA.16816.F32.BF16 R64, R40, R10, R64 ;  /* 0x0000000a2840723c */ /* 0x000fe20000041840 */
[----:B------:R-:W3:Y:S01]  /*3610*/  LDSM.16.M88.4 R8, [R220+0x7800] ;  /* 0x00780000dc08783b */ /* 0x000ee20000000200 */
[----:B------:R-:W-:-:S06]  /*3620*/  DEPBAR.LE SB0, 0x0 ;  /* 0x000080000000791a */ /* 0x000fcc0000000000 */
[C---:B-1----:R-:W-:Y:S07]  /*3630*/  HMMA.16816.F32.BF16 R60, R40.reuse, R24, R60 ;  /* 0x00000018283c723c */ /* 0x042fee000004183c */
[----:B------:R-:W-:Y:S01]  /*3640*/  SHF.R.S32.HI R25, RZ, 0x1f, R0 ;  /* 0x0000001fff197819 */ /* 0x000fe20000011400 */
[----:B------:R-:W-:Y:S03]  /*3650*/  HMMA.16816.F32.BF16 R72, R40, R44, R72 ;  /* 0x0000002c2848723c */ /* 0x000fe60000041848 */
[----:B------:R-:W-:-:S05]  /*3660*/  LEA.HI R0, R25, R0, RZ, 0x2 ;  /* 0x0000000019007211 */ /* 0x000fca00078f10ff */
[C---:B------:R-:W-:Y:S08]  /*3670*/  HMMA.16816.F32.BF16 R76, R40.reuse, R26, R76 ;  /* 0x0000001a284c723c */ /* 0x040ff0000004184c */
[----:B------:R-:W-:Y:S08]  /*3680*/  HMMA.16816.F32.BF16 R48, R40, R46, R48 ;  /* 0x0000002e2830723c */ /* 0x000ff00000041830 */
[C---:B--2---:R-:W-:Y:S07]  /*3690*/  HMMA.16816.F32.BF16 R60, R28.reuse, R12, R60 ;  /* 0x0000000c1c3c723c */ /* 0x044fee000004183c */
[----:B------:R-:W-:Y:S01]  /*36a0*/  SHF.R.S32.HI R13, RZ, 0x2, R0 ;  /* 0x00000002ff0d7819 */ /* 0x000fe20000011400 */
[----:B---3--:R-:W-:Y:S01]  /*36b0*/  HMMA.16816.F32.BF16 R72, R28, R8, R72 ;  /* 0x000000081c48723c */ /* 0x008fe20000041848 */
[----:B------:R-:W-:-:S02]  /*36c0*/  LOP3.LUT R0, R6, R89, RZ, 0xfc, !PT ;  /* 0x0000005906007212 */ /* 0x000fc400078efcff */
[----:B------:R-:W-:-:S04]  /*36d0*/  IADD3 R13, R90, 0x1, R13 ;  /* 0x000000015a0d7810 */ /* 0x000fc80007ffe00d */
[----:B------:R-:W-:Y:S01]  /*36e0*/  IADD3 R13, R88, R13, -R92 ;  /* 0x0000000d580d7210 */ /* 0x000fe20007ffe85c */
[----:B------:R-:W-:Y:S03]  /*36f0*/  HMMA.16816.F32.BF16 R20, R28, R36, R20 ;  /* 0x000000241c14723c */ /* 0x000fe60000041814 */
[----:B------:R-:W-:-:S04]  /*3700*/  IADD3 R167, R13, c[0x0][0x2e8], RZ ;  /* 0x0000ba000da77a10 */ /* 0x000fc80007ffe0ff */
[C---:B------:R-:W-:Y:S01]  /*3710*/  IADD3 R9, R167.reuse, 0x8, RZ ;  /* 0x00000008a7097810 */ /* 0x040fe20007ffe0ff */
[----:B------:R-:W-:Y:S01]  /*3720*/  HMMA.16816.F32.BF16 R16, R28, R38, R16 ;  /* 0x000000261c10723c */ /* 0x000fe20000041810 */
[-C--:B------:R-:W-:Y:S02]  /*3730*/  IMNMX R167, R167, R88.reuse, PT ;  /* 0x00000058a7a77217 */ /* 0x080fe40003800200 */
[----:B------:R-:W-:-:S05]  /*3740*/  IMNMX R166, R9, R88, PT ;  /* 0x0000005809a67217 */ /* 0x000fca0003800200 */
[C---:B------:R-:W-:Y:S08]  /*3750*/  HMMA.16816.F32.BF16 R68, R28.reuse, R52, R68 ;  /* 0x000000341c44723c */ /* 0x040ff00000041844 */
[C---:B------:R-:W-:Y:S08]  /*3760*/  HMMA.16816.F32.BF16 R64, R28.reuse, R54, R64 ;  /* 0x000000361c40723c */ /* 0x040ff00000041840 */
[C---:B------:R-:W-:Y:S08]  /*3770*/  HMMA.16816.F32.BF16 R76, R28.reuse, R14, R76 ;  /* 0x0000000e1c4c723c */ /* 0x040ff0000004184c */
[----:B------:R-:W-:Y:S01]  /*3780*/  HMMA.16816.F32.BF16 R48, R28, R10, R48 ;  /* 0x0000000a1c30723c */ /* 0x000fe20000041830 */
[----:B------:R-:W-:Y:S06]  /*3790*/  BAR.SYNC.DEFER_BLOCKING 0x0 ;  /* 0x0000000000007b1d */ /* 0x000fec0000010000 */
[----:B------:R-:W-:Y:S01]  /*37a0*/  @!UPT UIADD3 URZ, URZ, URZ, URZ ;  /* 0x0000003f3f3ff290 */ /* 0x000fe2000fffe03f */
[----:B------:R-:W-:Y:S11]  /*37b0*/  @!P2 BRA `(.L_x_3602) ;  /* 0x000006000000a947 */ /* 0x000ff60003800000 */
[----:B------:R-:W-:Y:S05]  /*37c0*/  @!P0 BRA `(.L_x_3603) ;  /* 0x0000039000008947 */ /* 0x000fea0003800000 */
[----:B------:R-:W1:Y:S01]  /*37d0*/  I2F.RP R6, UR6 ;  /* 0x0000000600067d06 */ /* 0x000e620008209400 */
[----:B------:R-:W-:-:S02]  /*37e0*/  IADD3 R12, R3, -0x40, RZ ;  /* 0xffffffc0030c7810 */ /* 0x000fc40007ffe0ff */
[----:B------:R-:W-:Y:S02]  /*37f0*/  IABS R11, R3 ;  /* 0x00000003000b7213 */ /* 0x000fe40000000000 */
[----:B------:R-:W-:Y:S02]  /*3800*/  IABS R9, R12 ;  /* 0x0000000c00097213 */ /* 0x000fe40000000000 */
[----:B------:R-:W-:-:S04]  /*3810*/  LOP3.LUT R12, R12, c[0x0][0x2d0], RZ, 0x3c, !PT ;  /* 0x0000b4000c0c7a12 */ /* 0x000fc800078e3cff */
[----:B------:R-:W-:Y:S01]  /*3820*/  ISETP.GE.AND P1, PT, R12, RZ, PT ;  /* 0x000000ff0c00720c */ /* 0x000fe20003f26270 */
        /* <DEDUP_REMOVED lines=8> */
[----:B------:R-:W-:-:S04]  /*38b0*/  IMAD.HI.U32 R10, R10, R9, RZ ;  /* 0x000000090a0a7227 */ /* 0x000fc800078e00ff */
[----:B------:R-:W-:Y:S02]  /*38c0*/  IMAD.MOV R6, RZ, RZ, -R10 ;  /* 0x000000ffff067224 */ /* 0x000fe400078e0a0a */
        /* <DEDUP_REMOVED lines=9> */
[----:B------:R-:W-:Y:S02]  /*3960*/  LOP3.LUT R6, R3, c[0x0][0x2d0], RZ, 0x3c, !PT ;  /* 0x0000b40003067a12 */ /* 0x000fe400078e3cff */
[----:B------:R-:W-:-:S02]  /*3970*/  @!P2 IADD3 R10, R10, 0x1, RZ ;  /* 0x000000010a0aa810 */ /* 0x000fc40007ffe0ff */
[----:B------:R-:W-:Y:S02]  /*3980*/  ISETP.GE.AND P3, PT, R6, RZ, PT ;  /* 0x000000ff0600720c */ /* 0x000fe40003f66270 */
[----:B------:R-:W-:Y:S02]  /*3990*/  @!P4 IADD3 R13, R13, 0x1, RZ ;  /* 0x000000010d0dc810 */ /* 0x000fe40007ffe0ff */
[----:B------:R-:W-:Y:S02]  /*39a0*/  ISETP.NE.AND P2, PT, RZ, c[0x0][0x2d0], PT ;  /* 0x0000b400ff007a0c */ /* 0x000fe40003f45270 */
[----:B------:R-:W-:Y:S02]  /*39b0*/  @P5 IADD3 R10, R10, 0x1, RZ ;  /* 0x000000010a0a5810 */ /* 0x000fe40007ffe0ff */
[----:B------:R-:W-:Y:S02]  /*39c0*/  @P6 IADD3 R13, R13, 0x1, RZ ;  /* 0x000000010d0d6810 */ /* 0x000fe40007ffe0ff */
[----:B------:R-:W-:Y:S01]  /*39d0*/  LOP3.LUT R6, RZ, c[0x0][0x2d0], RZ, 0x33, !PT ;  /* 0x0000b400ff067a12 */ /* 0x000fe200078e33ff */
[----:B------:R-:W-:-:S02]  /*39e0*/  @!P1 IMAD.MOV R10, RZ, RZ, -R10 ;  /* 0x000000ffff0a9224 */ /* 0x000fc400078e0a0a */
[----:B------:R-:W-:-:S04]  /*39f0*/  @!P3 IADD3 R13, -R13, RZ, RZ ;  /* 0x000000ff0d0db210 */ /* 0x000fc80007ffe1ff */
[C---:B------:R-:W-:Y:S02]  /*3a00*/  SEL R9, R6.reuse, R13, !P2 ;  /* 0x0000000d06097207 */ /* 0x040fe40005000000 */
[----:B------:R-:W-:-:S03]  /*3a10*/  SEL R6, R6, R10, !P2 ;  /* 0x0000000a06067207 */ /* 0x000fc60005000000 */
[----:B------:R-:W-:-:S04]  /*3a20*/  IMAD.WIDE R24, R9, 0x4, R244 ;  /* 0x0000000409187825 */ /* 0x000fc800078e02f4 */
[----:B------:R-:W-:Y:S01]  /*3a30*/  IMAD.WIDE R14, R6, 0x4, R244 ;  /* 0x00000004060e7825 */ /* 0x000fe200078e02f4 */
[----:B------:R-:W2:Y:S04]  /*3a40*/  LDG.E R11, [R24.64] ;  /* 0x0000000a180b7981 */ /* 0x000ea8000c1e1900 */
[----:B------:R-:W2:Y:S01]  /*3a50*/  LDG.E R10, [R14.64] ;  /* 0x0000000a0e0a7981 */ /* 0x000ea2000c1e1900 */
[----:B------:R-:W-:Y:S01]  /*3a60*/  IMAD.IADD R6, R9, 0x1, -R6 ;  /* 0x0000000109067824 */ /* 0x000fe200078e0a06 */
[----:B------:R-:W-:-:S05]  /*3a70*/  MOV R9, 0x40 ;  /* 0x0000004000097802 */ /* 0x000fca0000000f00 */
[----:B------:R-:W-:-:S04]  /*3a80*/  IMAD R9, R6, c[0x0][0x2d0], -R9 ;  /* 0x0000b40006097a24 */ /* 0x000fc800078e0a09 */
[----:B------:R-:W-:Y:S01]  /*3a90*/  IMAD.WIDE.U32 R12, R9, c[0x0][0x198], RZ ;  /* 0x00006600090c7a25 */ /* 0x000fe200078e00ff */
[----:B------:R-:W-:-:S05]  /*3aa0*/  SHF.R.S32.HI R6, RZ, 0x1f, R9 ;  /* 0x0000001fff067819 */ /* 0x000fca0000011409 */
[----:B------:R-:W-:-:S04]  /*3ab0*/  IMAD R6, R6, c[0x0][0x198], RZ ;  /* 0x0000660006067a24 */ /* 0x000fc800078e02ff */
[----:B------:R-:W-:-:S04]  /*3ac0*/  IMAD R6, R9, c[0x0][0x19c], R6 ;  /* 0x0000670009067a24 */ /* 0x000fc800078e0206 */
[----:B------:R-:W-:Y:S02]  /*3ad0*/  IMAD.IADD R13, R13, 0x1, R6 ;  /* 0x000000010d0d7824 */ /* 0x000fe400078e0206 */
[----:B--2---:R-:W-:-:S05]  /*3ae0*/  IMAD.IADD R10, R10, 0x1, -R11 ;  /* 0x000000010a0a7824 */ /* 0x004fca00078e0a0b */
[----:B------:R-:W-:-:S05]  /*3af0*/  SHF.R.S32.HI R8, RZ, 0x1f, R10 ;  /* 0x0000001fff087819 */ /* 0x000fca000001140a */
[----:B------:R-:W-:-:S04]  /*3b00*/  IMAD R9, R8, c[0x0][0x180], RZ ;  /* 0x0000600008097a24 */ /* 0x000fc800078e02ff */
[C---:B------:R-:W-:Y:S02]  /*3b10*/  IMAD R9, R10.reuse, c[0x0][0x184], R9 ;  /* 0x000061000a097a24 */ /* 0x040fe400078e0209 */
[----:B------:R-:W-:-:S04]  /*3b20*/  IMAD.WIDE.U32 R10, R10, c[0x0][0x180], R12 ;  /* 0x000060000a0a7a25 */ /* 0x000fc800078e000c */
[----:B------:R-:W-:Y:S01]  /*3b30*/  IMAD.MOV.U32 R8, RZ, RZ, R10 ;  /* 0x000000ffff087224 */ /* 0x000fe200078e000a */
[----:B------:R-:W-:Y:S01]  /*3b40*/  IADD3 R6, R11, R9, RZ ;  /* 0x000000090b067210 */ /* 0x000fe20007ffe0ff */
[----:B------:R-:W-:Y:S05]  /*3b50*/  BRA `(.L_x_3604) ;  /* 0x0000004000007947 */ /* 0x000fea0003800000 */
.L_x_3603:
[----:B------:R-:W-:-:S04]  /*3b60*/  ULEA UR4, -UR8, URZ, 0x6 ;  /* 0x0000003f08047291 */ /* 0x000fc8000f8e313f */
[----:B------:R-:W-:Y:S02]  /*3b70*/  USHF.R.S32.HI UR5, URZ, 0x1f, UR4 ;  /* 0x0000001f3f057899 */ /* 0x000fe40008011404 */
[----:B------:R-:W-:-:S04]  /*3b80*/  MOV R8, UR4 ;  /* 0x0000000400087c02 */ /* 0x000fc80008000f00 */
[----:B------:R-:W-:Y:S02]  /*3b90*/  MOV R6, UR5 ;  /* 0x0000000500067c02 */ /* 0x000fe40008000f00 */
.L_x_3604:
        /* <DEDUP_REMOVED lines=34> */
.L_x_3602:
[----:B------:R-:W-:Y:S02]  /*3dc0*/  IMAD.SHL.U32 R200, R4, 0x2, RZ ;  /* 0x0000000204c87824 */ /* 0x000fe400078e00ff */
[----:B------:R-:W-:-:S03]  /*3dd0*/  IMAD.SHL.U32 R228, R0, 0x2, RZ ;  /* 0x0000000200e47824 */ /* 0x000fc600078e00ff */
[----:B------:R-:W-:Y:S01]  /*3de0*/  LOP3.LUT R200, R200, 0x6, RZ, 0xc0, !PT ;  /* 0x00000006c8c87812 */ /* 0x000fe200078ec0ff */
[--C-:B------:R-:W-:Y:S01]  /*3df0*/  IMAD R226, R7, 0x2, R228.reuse ;  /* 0x0000000207e27824 */ /* 0x100fe200078e02e4 */
[----:B------:R-:W-:Y:S01]  /*3e00*/  LDSM.16.MT88.4 R100, [R228+0x14000] ;  /* 0x01400000e464783b */ /* 0x000fe20000004200 */
[----:B------:R-:W-:Y:S02]  /*3e10*/  IMAD R225, R5, 0x2, R228 ;  /* 0x0000000205e17824 */ /* 0x000fe400078e02e4 */
[----:B------:R-:W-:Y:S01]  /*3e20*/  IMAD.IADD R3, R3, 0x1, R200 ;  /* 0x0000000103037824 */ /* 0x000fe200078e02c8 */
[----:B------:R-:W-:Y:S01]  /*3e30*/  LDSM.16.MT88.4 R108, [R226+0x14000] ;  /* 0x01400000e26c783b */ /* 0x000fe20000004200 */
[----:B------:R-:W-:-:S03]  /*3e40*/  IMAD R224, R5, 0x2, R226 ;  /* 0x0000000205e07824 */ /* 0x000fc600078e02e2 */
[C---:B------:R-:W-:Y:S01]  /*3e50*/  IADD3 R6, R3.reuse, 0x1, RZ ;  /* 0x0000000103067810 */ /* 0x040fe20007ffe0ff */
[----:B------:R-:W-:Y:S01]  /*3e60*/  LDSM.16.MT88.4 R52, [R225+0x10000] ;  /* 0x01000000e134783b */ /* 0x000fe20000004200 */
[C---:B------:R-:W-:Y:S02]  /*3e70*/  IADD3 R4, R3.reuse, 0x8, RZ ;  /* 0x0000000803047810 */ /* 0x040fe40007ffe0ff */
[CC--:B------:R-:W-:Y:S01]  /*3e80*/  ISETP.GE.AND P2, PT, R6.reuse, R167.reuse, PT ;  /* 0x000000a70600720c */ /* 0x0c0fe20003f46270 */
[----:B------:R-:W-:Y:S01]  /*3e90*/  LDSM.16.MT88.4 R84, [R225+0x12000] ;  /* 0x01200000e154783b */ /* 0x000fe20000004200 */
[----:B------:R-:W-:Y:S02]  /*3ea0*/  ISETP.GE.AND P5, PT, R6, R166, PT ;  /* 0x000000a60600720c */ /* 0x000fe40003fa6270 */
[----:B------:R-:W-:Y:S01]  /*3eb0*/  IADD3 R6, R3, 0x9, RZ ;  /* 0x0000000903067810 */ /* 0x000fe20007ffe0ff */
[----:B------:R-:W-:Y:S01]  /*3ec0*/  LDSM.16.MT88.4 R92, [R224+0x12000] ;  /* 0x01200000e05c783b */ /* 0x000fe20000004200 */
[----:B------:R-:W-:-:S02]  /*3ed0*/  ISETP.GE.AND P1, PT, R4, R167, PT ;  /* 0x000000a70400720c */ /* 0x000fc40003f26270 */
[C---:B------:R-:W-:Y:S01]  /*3ee0*/  ISETP.GE.AND P6, PT, R6.reuse, R167, PT ;  /* 0x000000a70600720c */ /* 0x040fe20003fc6270 */
[----:B------:R-:W-:Y:S01]  /*3ef0*/  LDSM.16.MT88.4 R116, [R225+0x14000] ;  /* 0x01400000e174783b */ /* 0x000fe20000004200 */
[-C--:B------:R-:W-:Y:S02]  /*3f00*/  ISETP.GE.AND P4, PT, R6, R166.reuse, PT ;  /* 0x000000a60600720c */ /* 0x080fe40003f86270 */
[C---:B------:R-:W-:Y:S01]  /*3f10*/  IADD3 R6, R3.reuse, 0x11, RZ ;  /* 0x0000001103067810 */ /* 0x040fe20007ffe0ff */
        /* <DEDUP_REMOVED lines=9> */
[----:B------:R-:W-:Y:S01]  /*3fb0*/  LDSM.16.MT88.4 R144, [R225+0x16000] ;  /* 0x01600000e190783b */ /* 0x000fe20000004200 */
[C---:B------:R-:W-:Y:S02]  /*3fc0*/  ISETP.GE.AND P1, PT, R4.reuse, R167, PT ;  /* 0x000000a70400720c */ /* 0x040fe40003f26270 */
[----:B------:R-:W-:Y:S02]  /*3fd0*/  ISETP.GE.AND P3, PT, R4, R166, PT ;  /* 0x000000a60400720c */ /* 0x000fe40003f66270 */
[----:B------:R-:W-:-:S02]  /*3fe0*/  IADD3 R4, R3, 0x18, RZ ;  /* 0x0000001803047810 */ /* 0x000fc40007ffe0ff */
[----:B------:R-:W-:Y:S02]  /*3ff0*/  FSEL R25, R69, -INF , !P6 ;  /* 0xff80000045197808 */ /* 0x000fe40007000000 */
[----:B------:R-:W-:Y:S02]  /*4000*/  ISETP.GE.AND P6, PT, R3, R167, PT ;  /* 0x000000a70300720c */ /* 0x000fe40003fc6270 */
[----:B------:R-:W-:Y:S02]  /*4010*/  FSEL R41, R19, -INF , !P4 ;  /* 0xff80000013297808 */ /* 0x000fe40006000000 */
[----:B------:R-:W-:Y:S02]  /*4020*/  FSEL R27, R68, -INF , !P1 ;  /* 0xff800000441b7808 */ /* 0x000fe40004800000 */
[----:B-1----:R-:W-:Y:S02]  /*4030*/  FSEL R13, R70, -INF , !P3 ;  /* 0xff800000460d7808 */ /* 0x002fe40005800000 */
        /* <DEDUP_REMOVED lines=8> */
[----:B------:R-:W-:Y:S01]  /*40c0*/  FSEL R19, R64, -INF , !P1 ;  /* 0xff80000040137808 */ /* 0x000fe20004800000 */
[----:B------:R-:W-:Y:S01]  /*40d0*/  LDSM.16.MT88.4 R68, [R228+0x12000] ;  /* 0x01200000e444783b */ /* 0x000fe20000004200 */
[----:B------:R-:W-:Y:S02]  /*40e0*/  FSEL R9, R66, -INF , !P3 ;  /* 0xff80000042097808 */ /* 0x000fe40005800000 */
[-C--:B------:R-:W-:Y:S02]  /*40f0*/  ISETP.GE.AND P4, PT, R4, R166.reuse, PT ;  /* 0x000000a60400720c */ /* 0x080fe40003f86270 */
[C---:B------:R-:W-:Y:S02]  /*4100*/  ISETP.GE.AND P1, PT, R6.reuse, R167, PT ;  /* 0x000000a70600720c */ /* 0x040fe40003f26270 */
[----:B------:R-:W-:-:S02]  /*4110*/  ISETP.GE.AND P3, PT, R6, R166, PT ;  /* 0x000000a60600720c */ /* 0x000fc40003f66270 */
[----:B------:R-:W-:Y:S02]  /*4120*/  FMNMX.FTZ R6, R20, R21, !PT ;  /* 0x0000001514067209 */ /* 0x000fe40007810000 */
[----:B------:R-:W-:Y:S02]  /*4130*/  FSEL R17, R67, -INF , !P4 ;  /* 0xff80000043117808 */ /* 0x000fe40006000000 */
[----:B------:R-:W-:Y:S02]  /*4140*/  FMNMX.FTZ R6, R39, R6, !PT ;  /* 0x0000000627067209 */ /* 0x000fe40007810000 */
[----:B------:R-:W-:Y:S02]  /*4150*/  ISETP.GE.AND P4, PT, R3, R166, PT ;  /* 0x000000a60300720c */ /* 0x000fe40003f86270 */
[----:B------:R-:W-:Y:S02]  /*4160*/  FSEL R23, R23, -INF , !P5 ;  /* 0xff80000017177808 */ /* 0x000fe40006800000 */
[----:B------:R-:W-:-:S02]  /*4170*/  FMNMX.FTZ R12, R37, R6, !PT ;  /* 0x00000006250c7209 */ /* 0x000fc40007810000 */
[----:B------:R-:W-:Y:S02]  /*4180*/  FSEL R22, R22, -INF , !P4 ;  /* 0xff80000016167808 */ /* 0x000fe40006000000 */
[----:B------:R-:W-:Y:S02]  /*4190*/  FMNMX.FTZ R12, R27, R12, !PT ;  /* 0x0000000c1b0c7209 */ /* 0x000fe40007810000 */
[----:B------:R-:W-:Y:S02]  /*41a0*/  FMNMX.FTZ R10, R22, R23, !PT ;  /* 0x00000017160a7209 */ /* 0x000fe40007810000 */
[----:B------:R-:W-:Y:S02]  /*41b0*/  ISETP.GE.AND P2, PT, R4, R167, PT ;  /* 0x000000a70400720c */ /* 0x000fe40003f46270 */
[----:B------:R-:W-:Y:S02]  /*41c0*/  FMNMX.FTZ R12, R25, R12, !PT ;  /* 0x0000000c190c7209 */ /* 0x000fe40007810000 */
[----:B------:R-:W-:-:S02]  /*41d0*/  FMNMX.FTZ R10, R43, R10, !PT ;  /* 0x0000000a2b0a7209 */ /* 0x000fc40007810000 */
[----:B------:R-:W-:Y:S02]  /*41e0*/  IADD3 R4, R3, 0x21, RZ ;  /* 0x0000002103047810 */ /* 0x000fe40007ffe0ff */
[----:B------:R-:W-:Y:S02]  /*41f0*/  FSEL R15, R65, -INF , !P2 ;  /* 0xff800000410f7808 */ /* 0x000fe40005000000 */
[----:B------:R-:W-:Y:S02]  /*4200*/  FMNMX.FTZ R12, R19, R12, !PT ;  /* 0x0000000c130c7209 */ /* 0x000fe40007810000 */
[----:B------:R-:W-:Y:S02]  /*4210*/  FMNMX.FTZ R10, R41, R10, !PT ;  /* 0x0000000a290a7209 */ /* 0x000fe40007810000 */
[C---:B------:R-:W-:Y:S02]  /*4220*/  ISETP.GE.AND P6, PT, R4.reuse, R167, PT ;  /* 0x000000a70400720c */ /* 0x040fe40003fc6270 */
[----:B------:R-:W-:-:S02]  /*4230*/  ISETP.GE.AND P2, PT, R4, R166, PT ;  /* 0x000000a60400720c */ /* 0x000fc40003f46270 */
        /* <DEDUP_REMOVED lines=12> */
[----:B------:R-:W-:Y:S02]  /*4300*/  IADD3 R8, R3, 0x30, RZ ;  /* 0x0000003003087810 */ /* 0x000fe40007ffe0ff */
        /* <DEDUP_REMOVED lines=10> */
[----:B------:R-:W-:Y:S02]  /*43b0*/  ISETP.GE.AND P4, PT, R4, R166, PT ;  /* 0x000000a60400720c */ /* 0x000fe40003f86270 */
[----:B------:R-:W-:Y:S02]  /*43c0*/  IADD3 R4, R3, 0x38, RZ ;  /* 0x0000003803047810 */ /* 0x000fe40007ffe0ff */
        /* <DEDUP_REMOVED lines=8> */
[----:B------:R-:W-:Y:S02]  /*4450*/  FSEL R205, R78, -INF , !P1 ;  /* 0xff8000004ecd7808 */ /* 0x000fe40004800000 */
[----:B------:R-:W-:Y:S02]  /*4460*/  FMNMX.FTZ R10, R189, R10, !PT ;  /* 0x0000000abd0a7209 */ /* 0x000fe40007810000 */
[----:B------:R-:W-:Y:S02]  /*4470*/  ISETP.GE.AND P3, PT, R3, R167, PT ;  /* 0x000000a70300720c */ /* 0x000fe40003f66270 */
[----:B------:R-:W-:Y:S02]  /*4480*/  FSEL R199, R48, -INF , !P2 ;  /* 0xff80000030c77808 */ /* 0x000fe40005000000 */
[----:B------:R-:W-:-:S02]  /*4490*/  FMNMX.FTZ R12, R201, R12, !PT ;  /* 0x0000000cc90c7209 */ /* 0x000fc40007810000 */
[----:B------:R-:W-:Y:S02]  /*44a0*/  ISETP.GE.AND P1, PT, R8, R166, PT ;  /* 0x000000a60800720c */ /* 0x000fe40003f26270 */
[----:B------:R-:W-:Y:S02]  /*44b0*/  FSEL R191, R79, -INF , !P4 ;  /* 0xff8000004fbf7808 */ /* 0x000fe40006000000 */
[----:B------:R-:W-:Y:S01]  /*44c0*/  FMNMX.FTZ R10, R205, R10, !PT ;  /* 0x0000000acd0a7209 */ /* 0x000fe20007810000 */
[----:B------:R-:W-:Y:S01]  /*44d0*/  LDSM.16.MT88.4 R76, [R226+0x12000] ;  /* 0x01200000e24c783b */ /* 0x000fe20000004200 */
[----:B------:R-:W-:Y:S02]  /*44e0*/  FSEL R197, R49, -INF , !P3 ;  /* 0xff80000031c57808 */ /* 0x000fe40005800000 */
[----:B------:R-:W-:Y:S02]  /*44f0*/  FMNMX.FTZ R12, R199, R12, !PT ;  /* 0x0000000cc70c7209 */ /* 0x000fe40007810000 */
[----:B------:R-:W-:-:S02]  /*4500*/  ISETP.GE.AND P2, PT, R6, R166, PT ;  /* 0x000000a60600720c */ /* 0x000fc40003f46270 */
[----:B------:R-:W-:Y:S02]  /*4510*/  FSEL R195, R74, -INF , !P1 ;  /* 0xff8000004ac37808 */ /* 0x000fe40004800000 */
[----:B------:R-:W-:Y:S02]  /*4520*/  FMNMX.FTZ R10, R191, R10, !PT ;  /* 0x0000000abf0a7209 */ /* 0x000fe40007810000 */
[----:B------:R-:W-:Y:S02]  /*4530*/  FMNMX.FTZ R8, R197, R12, !PT ;  /* 0x0000000cc5087209 */ /* 0x000fe40007810000 */
[----:B------:R-:W-:Y:S02]  /*4540*/  ISETP.GE.AND P1, PT, R4, R166, PT ;  /* 0x000000a60400720c */ /* 0x000fe40003f26270 */
[----:B------:R-:W-:Y:S01]  /*4550*/  FSEL R193, R75, -INF , !P2 ;  /* 0xff8000004bc17808 */ /* 0x000fe20005000000 */
[----:B------:R-:W1:Y:S01]  /*4560*/  SHFL.BFLY PT, R45, R8, 0x2, 0x1f ;  /* 0x0c401f00082d7f89 */ /* 0x000e6200000e0000 */
[----:B------:R-:W-:-:S02]  /*4570*/  FMNMX.FTZ R10, R195, R10, !PT ;  /* 0x0000000ac30a7209 */ /* 0x000fc40007810000 */
[----:B------:R-:W-:Y:S02]  /*4580*/  ISETP.GE.AND P2, PT, R3, R166, PT ;  /* 0x000000a60300720c */ /* 0x000fe40003f46270 */
[----:B------:R-:W-:Y:S02]  /*4590*/  FSEL R31, R50, -INF , !P1 ;  /* 0xff800000321f7808 */ /* 0x000fe40004800000 */
[----:B------:R-:W-:Y:S02]  /*45a0*/  FMNMX.FTZ R10, R193, R10, !PT ;  /* 0x0000000ac10a7209 */ /* 0x000fe40007810000 */
[----:B------:R-:W-:Y:S02]  /*45b0*/  FSEL R29, R51, -INF , !P2 ;  /* 0xff800000331d7808 */ /* 0x000fe40005000000 */
[----:B------:R-:W-:Y:S02]  /*45c0*/  FMNMX.FTZ R10, R31, R10, !PT ;  /* 0x0000000a1f0a7209 */ /* 0x000fe40007810000 */
[----:B------:R-:W-:-:S02]  /*45d0*/  ISETP.GT.AND P4, PT, R241, R236, PT ;  /* 0x000000ecf100720c */ /* 0x000fc40003f84270 */
        /* <DEDUP_REMOVED lines=9> */
[----:B------:R-:W-:-:S05]  /*4670*/  FMUL.FTZ R30, R164, c[0x0][0x23c] ;  /* 0x00008f00a41e7a20 */ /* 0x000fca0000410000 */
[----:B------:R-:W-:-:S05]  /*4680*/  FSEL R30, R30, RZ, P1 ;  /* 0x000000ff1e1e7208 */ /* 0x000fca0000800000 */
[--C-:B------:R-:W-:Y:S02]  /*4690*/  FFMA.FTZ R176, R39, c[0x0][0x23c], -R30.reuse ;  /* 0x00008f0027b07a23 */ /* 0x100fe4000001081e */
[--C-:B------:R-:W-:Y:S02]  /*46a0*/  FFMA.FTZ R173, R37, c[0x0][0x23c], -R30.reuse ;  /* 0x00008f0025ad7a23 */ /* 0x100fe4000001081e */
[----:B------:R-:W1:Y:S01]  /*46b0*/  LDSM.16.MT88.4 R36, [R228+0x10000] ;  /* 0x01000000e424783b */ /* 0x000e620000004200 */
[----:B--2---:R-:W-:Y:S01]  /*46c0*/  FMNMX.FTZ R3, R4, R3, !PT ;  /* 0x0000000304037209 */ /* 0x004fe20007810000 */
[--C-:B------:R-:W-:Y:S01]  /*46d0*/  FFMA.FTZ R179, R20, c[0x0][0x23c], -R30.reuse ;  /* 0x00008f0014b37a23 */ /* 0x100fe2000001081e */
[----:B------:R-:W-:Y:S01]  /*46e0*/  MUFU.EX2 R176, R176 ;  /* 0x000000b000b07308 */ /* 0x000fe20000000800 */
[--C-:B------:R-:W-:Y:S01]  /*46f0*/  FFMA.FTZ R178, R21, c[0x0][0x23c], -R30.reuse ;  /* 0x00008f0015b27a23 */ /* 0x100fe2000001081e */
[C---:B------:R-:W-:Y:S01]  /*4700*/  FSETP.NEU.FTZ.AND P1, PT, R3.reuse, -INF , PT ;  /* 0xff8000000300780b */ /* 0x040fe20003f3d000 */
[----:B------:R-:W-:Y:S01]  /*4710*/  FMUL.FTZ R28, R3, c[0x0][0x23c] ;  /* 0x00008f00031c7a20 */ /* 0x000fe20000410000 */
[----:B------:R-:W2:Y:S01]  /*4720*/  LDSM.16.MT88.4 R4, [R224+0x16000] ;  /* 0x01600000e004783b */ /* 0x000ea20000004200 */
[----:B------:R-:W-:-:S02]  /*4730*/  FFMA.FTZ R168, R15, c[0x0][0x23c], -R30 ;  /* 0x00008f000fa87a23 */ /* 0x000fc4000001081e */
[--C-:B------:R-:W-:Y:S01]  /*4740*/  FFMA.FTZ R177, R27, c[0x0][0x23c], -R30.reuse ;  /* 0x00008f001bb17a23 */ /* 0x100fe2000001081e */
[----:B------:R-:W-:Y:S01]  /*4750*/  FSEL R28, R28, RZ, P1 ;  /* 0x000000ff1c1c7208 */ /* 0x000fe20000800000 */
[----:B------:R-:W-:Y:S01]  /*4760*/  MUFU.EX2 R179, R179 ;  /* 0x000000b300b37308 */ /* 0x000fe20000000800 */
[--C-:B------:R-:W-:Y:S02]  /*4770*/  FFMA.FTZ R172, R25, c[0x0][0x23c], -R30.reuse ;  /* 0x00008f0019ac7a23 */ /* 0x100fe4000001081e */
[----:B------:R-:W-:Y:S01]  /*4780*/  FFMA.FTZ R171, R19, c[0x0][0x23c], -R30 ;  /* 0x00008f0013ab7a23 */ /* 0x000fe2000001081e */
[----:B------:R-:W-:Y:S01]  /*4790*/  LDSM.16.MT88.4 R24, [R228+0x12800] ;  /* 0x01280000e418783b */ /* 0x000fe20000004200 */
[--C-:B------:R-:W-:Y:S02]  /*47a0*/  FFMA.FTZ R181, R22, c[0x0][0x23c], -R28.reuse ;  /* 0x00008f0016b57a23 */ /* 0x100fe4000001081c */
[--C-:B------:R-:W-:Y:S01]  /*47b0*/  FFMA.FTZ R180, R23, c[0x0][0x23c], -R28.reuse ;  /* 0x00008f0017b47a23 */ /* 0x100fe2000001081c */
[----:B------:R-:W3:Y:S01]  /*47c0*/  MUFU.EX2 R178, R178 ;  /* 0x000000b200b27308 */ /* 0x000ee20000000800 */
[--C-:B------:R-:W-:Y:S01]  /*47d0*/  FFMA.FTZ R183, R43, c[0x0][0x23c], -R28.reuse ;  /* 0x00008f002bb77a23 */ /* 0x100fe2000001081c */
[----:B------:R-:W-:Y:S01]  /*47e0*/  LDSM.16.MT88.4 R20, [R225+0x10800] ;  /* 0x01080000e114783b */ /* 0x000fe20000004200 */
[----:B------:R-:W-:-:S02]  /*47f0*/  FFMA.FTZ R174, R41, c[0x0][0x23c], -R28 ;  /* 0x00008f0029ae7a23 */ /* 0x000fc4000001081c */
[--C-:B------:R-:W-:Y:S02]  /*4800*/  FFMA.FTZ R175, R13, c[0x0][0x23c], -R28.reuse ;  /* 0x00008f000daf7a23 */ /* 0x100fe4000001081c */
[----:B------:R-:W4:Y:S01]  /*4810*/  LDSM.16.MT88.4 R12, [R228+0x10800] ;  /* 0x01080000e40c783b */ /* 0x000f220000004200 */
[----:B------:R-:W5:Y:S01]  /*4820*/  MUFU.EX2 R173, R173 ;  /* 0x000000ad00ad7308 */ /* 0x000f620000000800 */
[--C-:B------:R-:W-:Y:S02]  /*4830*/  FFMA.FTZ R170, R11, c[0x0][0x23c], -R28.reuse ;  /* 0x00008f000baa7a23 */ /* 0x100fe4000001081c */
[--C-:B------:R-:W-:Y:S02]  /*4840*/  FFMA.FTZ R169, R9, c[0x0][0x23c], -R28.reuse ;  /* 0x00008f0009a97a23 */ /* 0x100fe4000001081c */
[----:B------:R-:W1:Y:S01]  /*4850*/  LDSM.16.MT88.4 R8, [R226+0x10800] ;  /* 0x01080000e208783b */ /* 0x000e620000004200 */
[----:B------:R-:W-:Y:S02]  /*4860*/  FFMA.FTZ R0, R17, c[0x0][0x23c], -R28 ;  /* 0x00008f0011007a23 */ /* 0x000fe4000001081c */
[----:B------:R-:W-:Y:S01]  /*4870*/  MUFU.EX2 R181, R181 ;  /* 0x000000b500b57308 */ /* 0x000fe20000000800 */
[----:B---3--:R-:W-:Y:S01]  /*4880*/  F2FP.BF16.PACK_AB R148, R178, R179 ;  /* 0x000000b3b294723e */ /* 0x008fe200000010ff */
[----:B------:R-:W3:Y:S01]  /*4890*/  LDSM.16.MT88.4 R16, [R224+0x10800] ;  /* 0x01080000e010783b */ /* 0x000ee20000004200 */
[----:B------:R-:W-:-:S02]  /*48a0*/  FFMA.FTZ R182, R249, c[0x0][0x23c], -R30 ;  /* 0x00008f00f9b67a23 */ /* 0x000fc4000001081e */
[--C-:B------:R-:W-:Y:S02]  /*48b0*/  FFMA.FTZ R185, R185, c[0x0][0x23c], -R30.reuse ;  /* 0x00008f00b9b97a23 */ /* 0x100fe4000001081e */
[--C-:B------:R-:W-:Y:S01]  /*48c0*/  FFMA.FTZ R184, R239, c[0x0][0x23c], -R30.reuse ;  /* 0x00008f00efb87a23 */ /* 0x100fe2000001081e */
[----:B------:R-:W2:Y:S01]  /*48d0*/  MUFU.EX2 R180, R180 ;  /* 0x000000b400b47308 */ /* 0x000ea20000000800 */
[----:B-----5:R-:W-:Y:S01]  /*48e0*/  F2FP.BF16.PACK_AB R150, R173, R176 ;  /* 0x000000b0ad96723e */ /* 0x020fe200000010ff */
[----:B------:R-:W-:Y:S02]  /*48f0*/  FFMA.FTZ R187, R187, c[0x0][0x23c], -R30 ;  /* 0x00008f00bbbb7a23 */ /* 0x000fe4000001081e */
[--C-:B------:R-:W-:Y:S02]  /*4900*/  FFMA.FTZ R186, R207, c[0x0][0x23c], -R28.reuse ;  /* 0x00008f00cfba7a23 */ /* 0x100fe4000001081c */
[--C-:B------:R-:W-:Y:S02]  /*4910*/  FFMA.FTZ R189, R189, c[0x0][0x23c], -R28.reuse ;  /* 0x00008f00bdbd7a23 */ /* 0x100fe4000001081c */
[----:B------:R-:W-:Y:S01]  /*4920*/  MUFU.EX2 R183, R183 ;  /* 0x000000b700b77308 */ /* 0x000fe20000000800 */
[----:B------:R-:W-:-:S02]  /*4930*/  FFMA.FTZ R188, R205, c[0x0][0x23c], -R28 ;  /* 0x00008f00cdbc7a23 */ /* 0x000fc4000001081c */
[--C-:B------:R-:W-:Y:S02]  /*4940*/  FFMA.FTZ R191, R191, c[0x0][0x23c], -R28.reuse ;  /* 0x00008f00bfbf7a23 */ /* 0x100fe4000001081c */
[----:B------:R-:W-:Y:S02]  /*4950*/  FFMA.FTZ R194, R195, c[0x0][0x23c], -R28 ;  /* 0x00008f00c3c27a23 */ /* 0x000fe4000001081c */
[--C-:B------:R-:W-:Y:S01]  /*4960*/  FFMA.FTZ R190, R203, c[0x0][0x23c], -R30.reuse ;  /* 0x00008f00cbbe7a23 */ /* 0x100fe2000001081e */
[----:B------:R-:W5:Y:S01]  /*4970*/  MUFU.EX2 R174, R174 ;  /* 0x000000ae00ae7308 */ /* 0x000f620000000800 */
[----:B--2---:R-:W-:Y:S01]  /*4980*/  F2FP.BF16.PACK_AB R149, R180, R181 ;  /* 0x000000b5b495723e */ /* 0x004fe200000010ff */
[--C-:B------:R-:W-:Y:S02]  /*4990*/  FFMA.FTZ R201, R201, c[0x0][0x23c], -R30.reuse ;  /* 0x00008f00c9c97a23 */ /* 0x100fe4000001081e */
[--C-:B------:R-:W-:Y:S02]  /*49a0*/  FFMA.FTZ R192, R199, c[0x0][0x23c], -R30.reuse ;  /* 0x00008f00c7c07a23 */ /* 0x100fe4000001081e */
[----:B------:R-:W-:-:S02]  /*49b0*/  FFMA.FTZ R251, R197, c[0x0][0x23c], -R30 ;  /* 0x00008f00c5fb7a23 */ /* 0x000fc4000001081e */
[----:B------:R-:W-:Y:S01]  /*49c0*/  MUFU.EX2 R177, R177 ;  /* 0x000000b100b17308 */ /* 0x000fe20000000800 */
[--C-:B------:R-:W-:Y:S02]  /*49d0*/  FFMA.FTZ R193, R193, c[0x0][0x23c], -R28.reuse ;  /* 0x00008f00c1c17a23 */ /* 0x100fe4000001081c */
[--C-:B------:R-:W-:Y:S02]  /*49e0*/  FFMA.FTZ R195, R31, c[0x0][0x23c], -R28.reuse ;  /* 0x00008f001fc37a23 */ /* 0x100fe4000001081c */
[----:B------:R-:W-:Y:S02]  /*49f0*/  FFMA.FTZ R196, R29, c[0x0][0x23c], -R28 ;  /* 0x00008f001dc47a23 */ /* 0x000fe4000001081c */
[----:B------:R-:W-:Y:S01]  /*4a00*/  LDSM.16.MT88.4 R28, [R225+0x11800] ;  /* 0x01180000e11c783b */ /* 0x000fe20000004200 */
[----:B-----5:R-:W-:Y:S01]  /*4a10*/  F2FP.BF16.PACK_AB R151, R174, R183 ;  /* 0x000000b7ae97723e */ /* 0x020fe200000010ff */
[----:B------:R-:W2:Y:S01]  /*4a20*/  MUFU.EX2 R172, R172 ;  /* 0x000000ac00ac7308 */ /* 0x000ea20000000800 */
[----:B------:R-:W-:-:S02]  /*4a30*/  FADD.FTZ R179, R179, R178 ;  /* 0x000000b2b3b37221 */ /* 0x000fc40000010000 */
[----:B------:R-:W-:Y:S02]  /*4a40*/  FADD.FTZ R180, R181, R180 ;  /* 0x000000b4b5b47221 */ /* 0x000fe40000010000 */
[----:B------:R-:W-:Y:S01]  /*4a50*/  FADD.FTZ R176, R176, R179 ;  /* 0x000000b3b0b07221 */ /* 0x000fe20000010000 */
[----:B-1----:R-:W-:Y:S01]  /*4a60*/  HMMA.16816.F32.BF16 R160, R148, R36, RZ ;  /* 0x0000002494a0723c */ /* 0x002fe200000418ff */
[----:B------:R-:W-:Y:S01]  /*4a70*/  FADD.FTZ R183, R183, R180 ;  /* 0x000000b4b7b77221 */ /* 0x000fe20000010000 */
[----:B------:R-:W-:Y:S01]  /*4a80*/  MUFU.EX2 R171, R171 ;  /* 0x000000ab00ab7308 */ /* 0x000fe20000000800 */
[----:B------:R-:W-:Y:S02]  /*4a90*/  FADD.FTZ R176, R173, R176 ;  /* 0x000000b0adb07221 */ /* 0x000fe40000010000 */
[----:B------:R-:W-:-:S03]  /*4aa0*/  FADD.FTZ R174, R174, R183 ;  /* 0x000000b7aeae7221 */ /* 0x000fc60000010000 */
        /* <DEDUP_REMOVED lines=73> */
[C---:B---3--:R-:W-:Y:S08]  /*4f40*/  HMMA.16816.F32.BF16 R56, R4.reuse, R16, R56 ;  /* 0x000000100438723c */ /* 0x048ff00000041838 */
[C---:B-1----:R-:W-:Y:S08]  /*4f50*/  HMMA.16816.F32.BF16 R72, R4.reuse, R12, R72 ;  /* 0x0000000c0448723c */ /* 0x042ff00000041848 */
[C---:B------:R-:W-:Y:S01]  /*4f60*/  HMMA.16816.F32.BF16 R76, R4.reuse, R14, R76 ;  /* 0x0000000e044c723c */ /* 0x040fe2000004184c */
[----:B------:R-:W1:Y:S07]  /*4f70*/  LDSM.16.MT88.4 R12, [R225+0x14800] ;  /* 0x01480000e10c783b */ /* 0x000e6e0000004200 */
[C---:B--2---:R-:W-:Y:S08]  /*4f80*/  HMMA.16816.F32.BF16 R80, R4.reuse, R8, R80 ;  /* 0x000000080450723c */ /* 0x044ff00000041850 */
[C---:B------:R-:W-:Y:S01]  /*4f90*/  HMMA.16816.F32.BF16 R84, R4.reuse, R10, R84 ;  /* 0x0000000a0454723c */ /* 0x040fe20000041854 */
[----:B------:R-:W2:Y:S07]  /*4fa0*/  LDSM.16.MT88.4 R8, [R224+0x14800] ;  /* 0x01480000e008783b */ /* 0x000eae0000004200 */
        /* <DEDUP_REMOVED lines=29> */
[C---:B---3--:R-:W-:Y:S08]  /*5180*/  HMMA.16816.F32.BF16 R136, R4.reuse, R16, R136 ;  /* 0x000000100488723c */ /* 0x048ff00000041888 */
[----:B------:R-:W-:Y:S01]  /*5190*/  HMMA.16816.F32.BF16 R156, R4, R18, R156 ;  /* 0x00000012049c723c */ /* 0x000fe2000004189c */
[----:B------:R-:W3:Y:S06]  /*51a0*/  LDSM.16.MT88.4 R16, [R228+0x11000] ;  /* 0x01100000e410783b */ /* 0x000eec0000004200 */
        /* <DEDUP_REMOVED lines=112> */
[C---:B--2---:R-:W-:Y:S08]  /*58b0*/  HMMA.16816.F32.BF16 R152, R4.reuse, R8, R152 ;  /* 0x000000080498723c */ /* 0x044ff00000041898 */
[----:B------:R-:W-:Y:S01]  /*58c0*/  HMMA.16816.F32.BF16 R148, R4, R10, R148 ;  /* 0x0000000a0494723c */ /* 0x000fe20000041894 */
[----:B------:R-:W-:Y:S07]  /*58d0*/  @!UPT UIADD3 URZ, URZ, URZ, URZ ;  /* 0x0000003f3f3ff290 */ /* 0x000fee000fffe03f */
[----:B------:R-:W-:Y:S11]  /*58e0*/  @!P4 BRA `(.L_x_3605) ;  /* 0x00003eb00000c947 */ /* 0x000ff60003800000 */
[----:B------:R-:W-:-:S04]  /*58f0*/  DEPBAR.LE SB0, 0x0 ;  /* 0x000080000000791a */ /* 0x000fc80000000000 */
[----:B------:R-:W-:Y:S01]  /*5900*/  IADD3 R241, R33, -0x2, RZ ;  /* 0xfffffffe21f17810 */ /* 0x000fe20007ffe0ff */
[----:B------:R-:W-:Y:S06]  /*5910*/  BAR.SYNC.DEFER_BLOCKING 0x0 ;  /* 0x0000000000007b1d */ /* 0x000fec0000010000 */
[----:B------:R-:W-:Y:S05]  /*5920*/  @!P0 BRA `(.L_x_3606) ;  /* 0x0000047000008947 */ /* 0x000fea0003800000 */
        /* <DEDUP_REMOVED lines=71> */
.L_x_3606:
[----:B------:R-:W-:Y:S02]  /*5da0*/  ULDC UR14, c[0x0][0x1a0] ;  /* 0x00006800000e7ab9 */ /* 0x000fe40000000800 */
[----:B------:R-:W-:-:S04]  /*5db0*/  ULEA UR14, -UR14, URZ, 0x6 ;  /* 0x0000003f0e0e7291 */ /* 0x000fc8000f8e313f */
[----:B------:R-:W-:Y:S02]  /*5dc0*/  USHF.R.S32.HI UR12, URZ, 0x1f, UR14 ;  /* 0x0000001f3f0c7899 */ /* 0x000fe4000801140e */
.L_x_3607:
        /* <DEDUP_REMOVED lines=16> */
[----:B------:R-:W-:Y:S01]  /*5ed0*/  IMAD.MOV.U32 R239, RZ, RZ, R237 ;  /* 0x000000ffffef7224 */ /* 0x000fe200078e00ed */
[----:B------:R-:W-:-:S02]  /*5ee0*/  LEA.HI.X R7, R7, c[0x0][0x174], R4, 0x1, P2 ;  /* 0x00005d0007077a11 */ /* 0x000fc400010f0c04 */
[----:B------:R-:W-:Y:S02]  /*5ef0*/  LEA R8, P1, R34, c[0x0][0x170], 0x1 ;  /* 0x00005c0022087a11 */ /* 0x000fe400078208ff */
[----:B------:R-:W-:Y:S01]  /*5f00*/  IADD3 R4, P2, R238, UR9, RZ ;  /* 0x00000009ee047c10 */ /* 0x000fe2000ff5e0ff */
[----:B------:R-:W-:Y:S01]  /*5f10*/  @!PT LDS RZ, [RZ] ;  /* 0x00000000fffff984 */ /* 0x000fe20000000800 */
[----:B------:R-:W-:Y:S01]  /*5f20*/  @!PT LDS RZ, [RZ] ;  /* 0x00000000fffff984 */ /* 0x000fe20000000800 */
[----:B------:R-:W-:Y:S01]  /*5f30*/  @!PT LDS RZ, [RZ] ;  /* 0x00000000fffff984 */ /* 0x000fe20000000800 */
[----:B------:R1:W-:Y:S01]  /*5f40*/  LDGSTS.E.BYPASS.LTC128B.128 [R243+0x10000], [R238.64] ;  /* 0x10000000eef37fae */ /* 0x0003e2000b901d4a */
        /* <DEDUP_REMOVED lines=8> */
[----:B------:R2:W-:Y:S01]  /*5fd0*/  LDGSTS.E.BYPASS.LTC128B.128 [R243+0x16000], [R6.64+0x180] ;  /* 0x1600018006f37fae */ /* 0x0005e2000b901d4a */
[----:B------:R-:W-:Y:S02]  /*5fe0*/  IADD3.X R25, R9, UR4, RZ, P1, !PT ;  /* 0x0000000409197c10 */ /* 0x000fe40008ffe4ff */
[----:B------:R-:W-:Y:S01]  /*5ff0*/  IADD3 R18, P1, R24, UR9, RZ ;  /* 0x0000000918127c10 */ /* 0x000fe2000ff3e0ff */
[----:B------:R2:W-:Y:S01]  /*6000*/  LDGSTS.E.BYPASS.LTC128B.128 [R243+0x10800], [R4.64] ;  /* 0x1080000004f37fae */ /* 0x0005e2000b901d4a */
[----:B------:R-:W-:Y:S02]  /*6010*/  IADD3.X R17, R11, UR4, RZ, P2, !PT ;  /* 0x000000040b117c10 */ /* 0x000fe400097fe4ff */
[----:B------:R-:W-:Y:S01]  /*6020*/  IADD3.X R19, R25, UR4, RZ, P1, !PT ;  /* 0x0000000419137c10 */ /* 0x000fe20008ffe4ff */
[----:B------:R3:W-:Y:S01]  /*6030*/  LDGSTS.E.BYPASS.LTC128B.128 [R243+0x12800], [R8.64+0x80] ;  /* 0x1280008008f37fae */ /* 0x0007e2000b901d4a */
[----:B------:R-:W-:-:S02]  /*6040*/  ISETP.GE.AND P5, PT, R0, R167, PT ;  /* 0x000000a70000720c */ /* 0x000fc40003fa6270 */
[----:B------:R-:W-:Y:S01]  /*6050*/  ISETP.GE.AND P4, PT, R0, R166, PT ;  /* 0x000000a60000720c */ /* 0x000fe20003f86270 */
        /* <DEDUP_REMOVED lines=208> */
[C---:B------:R-:W-:Y:S07]  /*6d60*/  HMMA.16816.F32.BF16 R8, R192.reuse, R196, R8 ;  /* 0x000000c4c008723c */ /* 0x040fee0000041808 */
[C---:B------:R-:W-:Y:S01]  /*6d70*/  IADD3 R197, R0.reuse, 0x9, RZ ;  /* 0x0000000900c57810 */ /* 0x040fe20007ffe0ff */
[----:B------:R-:W-:Y:S01]  /*6d80*/  HMMA.16816.F32.BF16 R4, R192, R198, R4 ;  /* 0x000000c6c004723c */ /* 0x000fe20000041804 */
[----:B------:R-:W-:Y:S02]  /*6d90*/  IADD3 R196, R0, 0x10, RZ ;  /* 0x0000001000c47810 */ /* 0x000fe40007ffe0ff */
[----:B------:R-:W-:-:S02]  /*6da0*/  ISETP.GE.AND P1, PT, R197, R167, PT ;  /* 0x000000a7c500720c */ /* 0x000fc40003f26270 */
[----:B------:R-:W-:-:S03]  /*6db0*/  ISETP.GE.AND P6, PT, R196, R167, PT ;  /* 0x000000a7c400720c */ /* 0x000fc60003fc6270 */
[----:B-----5:R-:W-:Y:S07]  /*6dc0*/  HMMA.16816.F32.BF16 R184, R192, R188, R184 ;  /* 0x000000bcc0b8723c */ /* 0x020fee00000418b8 */
[C---:B------:R-:W-:Y:S01]  /*6dd0*/  IADD3 R188, R0.reuse, 0x20, RZ ;  /* 0x0000002000bc7810 */ /* 0x040fe20007ffe0ff */
[C---:B-1----:R-:W-:Y:S07]  /*6de0*/  HMMA.16816.F32.BF16 R24, R176.reuse, R172, R24 ;  /* 0x000000acb018723c */ /* 0x042fee0000041818 */
[C---:B------:R-:W-:Y:S01]  /*6df0*/  IADD3 R172, R0.reuse, 0x28, RZ ;  /* 0x0000002800ac7810 */ /* 0x040fe20007ffe0ff */
[C---:B------:R-:W-:Y:S07]  /*6e00*/  HMMA.16816.F32.BF16 R20, R176.reuse, R174, R20 ;  /* 0x000000aeb014723c */ /* 0x040fee0000041814 */
[C---:B------:R-:W-:Y:S01]  /*6e10*/  IADD3 R174, R0.reuse, 0x21, RZ ;  /* 0x0000002100ae7810 */ /* 0x040fe20007ffe0ff */
[C---:B--2---:R-:W-:Y:S07]  /*6e20*/  HMMA.16816.F32.BF16 R12, R176.reuse, R170, R12 ;  /* 0x000000aab00c723c */ /* 0x044fee000004180c */
[----:B------:R-:W-:Y:S01]  /*6e30*/  IADD3 R170, R0, 0x29, RZ ;  /* 0x0000002900aa7810 */ /* 0x000fe20007ffe0ff */
[----:B----4-:R-:W-:Y:S01]  /*6e40*/  HMMA.16816.F32.BF16 R8, R176, R32, R8 ;  /* 0x00000020b008723c */ /* 0x010fe20000041808 */
[----:B------:R-:W-:-:S06]  /*6e50*/  FSEL R173, R24, -INF , !P5 ;  /* 0xff80000018ad7808 */ /* 0x000fcc0006800000 */
[C---:B------:R-:W-:Y:S01]  /*6e60*/  IADD3 R33, R0.reuse, 0x1, RZ ;  /* 0x0000000100217810 */ /* 0x040fe20007ffe0ff */
[C---:B------:R-:W-:Y:S01]  /*6e70*/  HMMA.16816.F32.BF16 R4, R176.reuse, R34, R4 ;  /* 0x00000022b004723c */ /* 0x040fe20000041804 */
[----:B------:R-:W-:Y:S01]  /*6e80*/  IADD3 R32, R0, 0x8, RZ ;  /* 0x0000000800207810 */ /* 0x000fe20007ffe0ff */
[----:B------:R-:W-:Y:S01]  /*6e90*/  BAR.SYNC.DEFER_BLOCKING 0x0 ;  /* 0x0000000000007b1d */ /* 0x000fe20000010000 */
[-C--:B------:R-:W-:Y:S02]  /*6ea0*/  ISETP.GE.AND P3, PT, R33, R167.reuse, PT ;  /* 0x000000a72100720c */ /* 0x080fe40003f66270 */
[----:B------:R-:W-:Y:S02]  /*6eb0*/  ISETP.GE.AND P2, PT, R32, R167, PT ;  /* 0x000000a72000720c */ /* 0x000fe40003f46270 */
[----:B------:R-:W-:Y:S01]  /*6ec0*/  FSEL R171, R25, -INF , !P3 ;  /* 0xff80000019ab7808 */ /* 0x000fe20005800000 */
[----:B---3--:R-:W-:Y:S01]  /*6ed0*/  HMMA.16816.F32.BF16 R184, R176, R28, R184 ;  /* 0x0000001cb0b8723c */ /* 0x008fe200000418b8 */
[----:B------:R-:W-:-:S02]  /*6ee0*/  FSEL R175, R20, -INF , !P2 ;  /* 0xff80000014af7808 */ /* 0x000fc40005000000 */
[----:B------:R-:W-:-:S04]  /*6ef0*/  IADD3 R34, R0, 0x31, RZ ;  /* 0x0000003100227810 */ /* 0x000fc80007ffe0ff */
[C---:B------:R-:W-:Y:S01]  /*6f00*/  IADD3 R28, R0.reuse, 0x38, RZ ;  /* 0x00000038001c7810 */ /* 0x040fe20007ffe0ff */
[----:B------:R-:W-:Y:S07]  /*6f10*/  HMMA.16816.F32.BF16 R16, R176, R168, R16 ;  /* 0x000000a8b010723c */ /* 0x000fee0000041810 */
[----:B------:R-:W-:Y:S01]  /*6f20*/  IADD3 R168, R0, 0x30, RZ ;  /* 0x0000003000a87810 */ /* 0x000fe20007ffe0ff */
[----:B------:R-:W-:Y:S01]  /*6f30*/  HMMA.16816.F32.BF16 R180, R192, R190, R180 ;  /* 0x000000bec0b4723c */ /* 0x000fe200000418b4 */
[----:B------:R-:W-:-:S02]  /*6f40*/  FSEL R169, R21, -INF , !P1 ;  /* 0xff80000015a97808 */ /* 0x000fc40004800000 */
[----:B------:R-:W-:-:S04]  /*6f50*/  ISETP.GE.AND P1, PT, R188, R167, PT ;  /* 0x000000a7bc00720c */ /* 0x000fc80003f26270 */
[C---:B------:R-:W-:Y:S02]  /*6f60*/  IADD3 R192, R0.reuse, 0x18, RZ ;  /* 0x0000001800c07810 */ /* 0x040fe40007ffe0ff */
[----:B------:R-:W-:Y:S02]  /*6f70*/  IADD3 R190, R0, 0x19, RZ ;  /* 0x0000001900be7810 */ /* 0x000fe40007ffe0ff */
[-C--:B------:R-:W-:Y:S02]  /*6f80*/  ISETP.GE.AND P3, PT, R192, R167.reuse, PT ;  /* 0x000000a7c000720c */ /* 0x080fe40003f66270 */
[----:B------:R-:W-:Y:S02]  /*6f90*/  ISETP.GE.AND P2, PT, R190, R167, PT ;  /* 0x000000a7be00720c */ /* 0x000fe40003f46270 */
[----:B------:R-:W-:Y:S02]  /*6fa0*/  IADD3 R194, R0, 0x11, RZ ;  /* 0x0000001100c27810 */ /* 0x000fe40007ffe0ff */
[----:B------:R-:W-:-:S02]  /*6fb0*/  FSEL R25, R12, -INF , !P3 ;  /* 0xff8000000c197808 */ /* 0x000fc40005800000 */
[-C--:B------:R-:W-:Y:S02]  /*6fc0*/  ISETP.GE.AND P3, PT, R170, R167.reuse, PT ;  /* 0x000000a7aa00720c */ /* 0x080fe40003f66270 */
[----:B------:R-:W-:Y:S02]  /*6fd0*/  FSEL R21, R13, -INF , !P2 ;  /* 0xff8000000d157808 */ /* 0x000fe40005000000 */
[-C--:B------:R-:W-:Y:S01]  /*6fe0*/  ISETP.GE.AND P2, PT, R168, R167.reuse, PT ;  /* 0x000000a7a800720c */ /* 0x080fe20003f46270 */
[----:B------:R-:W-:Y:S01]  /*6ff0*/  HMMA.16816.F32.BF16 R176, R176, R30, R180 ;  /* 0x0000001eb0b0723c */ /* 0x000fe200000418b4 */
[-C--:B------:R-:W-:Y:S02]  /*7000*/  ISETP.GE.AND P5, PT, R194, R167.reuse, PT ;  /* 0x000000a7c200720c */ /* 0x080fe40003fa6270 */
[----:B------:R-:W-:Y:S02]  /*7010*/  FSEL R195, R8, -INF , !P1 ;  /* 0xff80000008c37808 */ /* 0x000fe40004800000 */
[----:B------:R-:W-:-:S02]  /*7020*/  ISETP.GE.AND P1, PT, R34, R167, PT ;  /* 0x000000a72200720c */ /* 0x000fc40003f26270 */
[----:B------:R-:W-:Y:S02]  /*7030*/  FSEL R35, R5, -INF , !P3 ;  /* 0xff80000005237808 */ /* 0x000fe40005800000 */
[-C--:B------:R-:W-:Y:S02]  /*7040*/  ISETP.GE.AND P3, PT, R33, R166.reuse, PT ;  /* 0x000000a62100720c */ /* 0x080fe40003f66270 */
[----:B------:R-:W-:Y:S02]  /*7050*/  FSEL R33, R184, -INF , !P2 ;  /* 0xff800000b8217808 */ /* 0x000fe40005000000 */
[----:B------:R-:W-:Y:S02]  /*7060*/  FSEL R29, R17, -INF , !P5 ;  /* 0xff800000111d7808 */ /* 0x000fe40006800000 */
[----:B------:R-:W-:Y:S02]  /*7070*/  ISETP.GE.AND P2, PT, R32, R166, PT ;  /* 0x000000a62000720c */ /* 0x000fe40003f46270 */
[----:B------:R-:W-:-:S02]  /*7080*/  ISETP.GE.AND P5, PT, R172, R167, PT ;  /* 0x000000a7ac00720c */ /* 0x000fc40003fa6270 */
[----:B------:R-:W-:Y:S02]  /*7090*/  FSEL R32, R185, -INF , !P1 ;  /* 0xff800000b9207808 */ /* 0x000fe40004800000 */
[----:B------:R-:W-:Y:S02]  /*70a0*/  FSEL R189, R16, -INF , !P6 ;  /* 0xff80000010bd7808 */ /* 0x000fe40007000000 */
[-C--:B------:R-:W-:Y:S02]  /*70b0*/  ISETP.GE.AND P1, PT, R197, R166.reuse, PT ;  /* 0x000000a6c500720c */ /* 0x080fe40003f26270 */
[----:B------:R-:W-:Y:S02]  /*70c0*/  FSEL R16, R26, -INF , !P4 ;  /* 0xff8000001a107808 */ /* 0x000fe40006000000 */
[----:B------:R-:W-:Y:S02]  /*70d0*/  ISETP.GE.AND P4, PT, R196, R166, PT ;  /* 0x000000a6c400720c */ /* 0x000fe40003f86270 */
[----:B------:R-:W-:-:S02]  /*70e0*/  FSEL R12, R27, -INF , !P3 ;  /* 0xff8000001b0c7808 */ /* 0x000fc40005800000 */
[----:B------:R-:W-:Y:S02]  /*70f0*/  FSEL R191, R4, -INF , !P5 ;  /* 0xff80000004bf7808 */ /* 0x000fe40006800000 */
[-C--:B------:R-:W-:Y:S02]  /*7100*/  ISETP.GE.AND P3, PT, R194, R166.reuse, PT ;  /* 0x000000a6c200720c */ /* 0x080fe40003f66270 */
[----:B------:R-:W-:Y:S02]  /*7110*/  FSEL R8, R22, -INF , !P2 ;  /* 0xff80000016087808 */ /* 0x000fe40005000000 */
[----:B------:R-:W-:Y:S02]  /*7120*/  FSEL R4, R23, -INF , !P1 ;  /* 0xff80000017047808 */ /* 0x000fe40004800000 */
[-C--:B------:R-:W-:Y:S02]  /*7130*/  ISETP.GE.AND P2, PT, R192, R166.reuse, PT ;  /* 0x000000a6c000720c */ /* 0x080fe40003f46270 */
[----:B------:R-:W-:-:S02]  /*7140*/  ISETP.GE.AND P1, PT, R190, R166, PT ;  /* 0x000000a6be00720c */ /* 0x000fc40003f26270 */
[----:B------:R-:W-:Y:S02]  /*7150*/  FSEL R24, R18, -INF , !P4 ;  /* 0xff80000012187808 */ /* 0x000fe40006000000 */
[-C--:B------:R-:W-:Y:S02]  /*7160*/  ISETP.GE.AND P4, PT, R188, R166.reuse, PT ;  /* 0x000000a6bc00720c */ /* 0x080fe40003f86270 */
[----:B------:R-:W-:Y:S02]  /*7170*/  FSEL R26, R19, -INF , !P3 ;  /* 0xff800000131a7808 */ /* 0x000fe40005800000 */
[----:B------:R-:W-:Y:S02]  /*7180*/  ISETP.GE.AND P3, PT, R174, R166, PT ;  /* 0x000000a6ae00720c */ /* 0x000fe40003f66270 */
[----:B------:R-:W-:Y:S02]  /*7190*/  FSEL R22, R14, -INF , !P2 ;  /* 0xff8000000e167808 */ /* 0x000fe40005000000 */
[----:B------:R-:W-:-:S02]  /*71a0*/  FSEL R20, R15, -INF , !P1 ;  /* 0xff8000000f147808 */ /* 0x000fc40004800000 */
[-C--:B------:R-:W-:Y:S02]  /*71b0*/  ISETP.GE.AND P2, PT, R172, R166.reuse, PT ;  /* 0x000000a6ac00720c */ /* 0x080fe40003f46270 */
[-C--:B------:R-:W-:Y:S02]  /*71c0*/  ISETP.GE.AND P1, PT, R170, R166.reuse, PT ;  /* 0x000000a6aa00720c */ /* 0x080fe40003f26270 */
[----:B------:R-:W-:Y:S02]  /*71d0*/  IADD3 R0, R0, 0x39, RZ ;  /* 0x0000003900007810 */ /* 0x000fe40007ffe0ff */
[----:B------:R-:W-:Y:S02]  /*71e0*/  FSEL R196, R10, -INF , !P4 ;  /* 0xff8000000ac47808 */ /* 0x000fe40006000000 */
[----:B------:R-:W-:Y:S02]  /*71f0*/  ISETP.GE.AND P4, PT, R168, R166, PT ;  /* 0x000000a6a800720c */ /* 0x000fe40003f86270 */
[----:B------:R-:W-:-:S02]  /*7200*/  FSEL R194, R11, -INF , !P3 ;  /* 0xff8000000bc27808 */ /* 0x000fc40005800000 */
[-C--:B------:R-:W-:Y:S02]  /*7210*/  ISETP.GE.AND P3, PT, R34, R166.reuse, PT ;  /* 0x000000a62200720c */ /* 0x080fe40003f66270 */
[----:B------:R-:W-:Y:S02]  /*7220*/  FSEL R34, R6, -INF , !P2 ;  /* 0xff80000006227808 */ /* 0x000fe40005000000 */
[----:B------:R-:W-:Y:S02]  /*7230*/  FSEL R192, R7, -INF , !P1 ;  /* 0xff80000007c07808 */ /* 0x000fe40004800000 */
[-C--:B------:R-:W-:Y:S02]  /*7240*/  ISETP.GE.AND P2, PT, R28, R166.reuse, PT ;  /* 0x000000a61c00720c */ /* 0x080fe40003f46270 */
[----:B------:R-:W-:Y:S02]  /*7250*/  ISETP.GE.AND P1, PT, R0, R166, PT ;  /* 0x000000a60000720c */ /* 0x000fe40003f26270 */
[----:B------:R-:W-:-:S02]  /*7260*/  FSEL R166, R186, -INF , !P4 ;  /* 0xff800000baa67808 */ /* 0x000fc40006000000 */
[----:B------:R-:W-:Y:S02]  /*7270*/  ISETP.GT.AND P4, PT, R241, R236, PT ;  /* 0x000000ecf100720c */ /* 0x000fe40003f84270 */
[-C--:B------:R-:W-:Y:S02]  /*7280*/  ISETP.GE.AND P6, PT, R174, R167.reuse, PT ;  /* 0x000000a7ae00720c */ /* 0x080fe40003fc6270 */
[-C--:B------:R-:W-:Y:S02]  /*7290*/  ISETP.GE.AND P5, PT, R0, R167.reuse, PT ;  /* 0x000000a70000720c */ /* 0x080fe40003fa6270 */
[----:B------:R-:W-:Y:S02]  /*72a0*/  FSEL R193, R9, -INF , !P6 ;  /* 0xff80000009c17808 */ /* 0x000fe40007000000 */
[----:B------:R-:W-:Y:S02]  /*72b0*/  ISETP.GE.AND P6, PT, R28, R167, PT ;  /* 0x000000a71c00720c */ /* 0x000fe40003fc6270 */
[----:B------:R-:W-:-:S02]  /*72c0*/  FSEL R167, R177, -INF , !P5 ;  /* 0xff800000b1a77808 */ /* 0x000fc40006800000 */
        /* <DEDUP_REMOVED lines=35> */
[----:B------:R-:W-:-:S02]  /*7500*/  ISETP.GE.AND P1, PT, R11, RZ, PT ;  /* 0x000000ff0b00720c */ /* 0x000fc40003f26270 */
[----:B------:R-:W-:Y:S02]  /*7510*/  @!P2 IADD3 R9, R9, 0x1, RZ ;  /* 0x000000010909a810 */ /* 0x000fe40007ffe0ff */
[----:B------:R-:W-:-:S03]  /*7520*/  ISETP.NE.AND P2, PT, RZ, c[0x0][0x2d0], PT ;  /* 0x0000b400ff007a0c */ /* 0x000fc60003f45270 */
        /* <DEDUP_REMOVED lines=25> */
.L_x_3609:
[----:B------:R-:W-:-:S04]  /*76c0*/  ULEA UR5, -UR8, URZ, 0x6 ;  /* 0x0000003f08057291 */ /* 0x000fc8000f8e313f */
[----:B------:R-:W-:Y:S02]  /*76d0*/  USHF.R.S32.HI UR4, URZ, 0x1f, UR5 ;  /* 0x0000001f3f047899 */ /* 0x000fe40008011405 */
[----:B------:R-:W-:-:S04]  /*76e0*/  MOV R6, UR5 ;  /* 0x0000000500067c02 */ /* 0x000fc80008000f00 */
[----:B------:R-:W-:Y:S02]  /*76f0*/  MOV R0, UR4 ;  /* 0x0000000400007c02 */ /* 0x000fe40008000f00 */
.L_x_3610:
        /* <DEDUP_REMOVED lines=33> */
.L_x_3608:
        /* <DEDUP_REMOVED lines=24> */
[----:B-1----:R-:W-:Y:S02]  /*7a90*/  FMNMX.FTZ R7, R33, R0, !PT ;  /* 0x0000000021077209 */ /* 0x002fe40007810000 */
        /* <DEDUP_REMOVED lines=36> */
[----:B------:R-:W-:Y:S01]  /*7ce0*/  FFMA.FTZ R0, R8, c[0x0][0x23c], -R179 ;  /* 0x00008f0008007a23 */ /* 0x000fe200000108b3 */
[----:B------:R-:W-:Y:S01]  /*7cf0*/  MUFU.EX2 R170, R170 ;  /* 0x000000aa00aa7308 */ /* 0x000fe20000000800 */
[----:B------:R-:W-:Y:S01]  /*7d00*/  FADD.FTZ R4, R3, -R4 ;  /* 0x8000000403047221 */ /* 0x000fe20000010000 */
[----:B------:R-:W3:Y:S01]  /*7d10*/  LDSM.16.MT88.4 R16, [R226+0x10000] ;  /* 0x01000000e210783b */ /* 0x000ee20000004200 */
[----:B------:R-:W-:-:S02]  /*7d20*/  FFMA.FTZ R186, R21, c[0x0][0x23c], -R182 ;  /* 0x00008f0015ba7a23 */ /* 0x000fc400000108b6 */
[----:B------:R-:W-:Y:S01]  /*7d30*/  FMUL.FTZ R3, R4, c[0x0][0x23c] ;  /* 0x00008f0004037a20 */ /* 0x000fe20000410000 */
[----:B------:R-:W4:Y:S01]  /*7d40*/  LDSM.16.MT88.4 R8, [R225+0x10000] ;  /* 0x01000000e108783b */ /* 0x000f220000004200 */
[----:B-1----:R-:W-:Y:S01]  /*7d50*/  F2FP.BF16.PACK_AB R4, R171, R172 ;  /* 0x000000acab04723e */ /* 0x002fe200000010ff */
[----:B------:R-:W1:Y:S01]  /*7d60*/  MUFU.EX2 R169, R169 ;  /* 0x000000a900a97308 */ /* 0x000e620000000800 */
[--C-:B------:R-:W-:Y:S02]  /*7d70*/  FFMA.FTZ R188, R22, c[0x0][0x23c], -R179.reuse ;  /* 0x00008f0016bc7a23 */ /* 0x100fe400000108b3 */
[--C-:B------:R-:W-:Y:S02]  /*7d80*/  FFMA.FTZ R189, R20, c[0x0][0x23c], -R179.reuse ;  /* 0x00008f0014bd7a23 */ /* 0x100fe400000108b3 */
[----:B------:R-:W-:Y:S01]  /*7d90*/  LDSM.16.MT88.4 R20, [R228+0x12800] ;  /* 0x01280000e414783b */ /* 0x000fe20000004200 */
[--C-:B------:R-:W-:Y:S02]  /*7da0*/  FFMA.FTZ R184, R29, c[0x0][0x23c], -R182.reuse ;  /* 0x00008f001db87a23 */ /* 0x100fe400000108b6 */
[----:B------:R-:W-:Y:S01]  /*7db0*/  MUFU.EX2 R168, R168 ;  /* 0x000000a800a87308 */ /* 0x000fe20000000800 */
[----:B------:R-:W-:Y:S01]  /*7dc0*/  FFMA.FTZ R185, R25, c[0x0][0x23c], -R182 ;  /* 0x00008f0019b97a23 */ /* 0x000fe200000108b6 */
[----:B------:R-:W-:Y:S01]  /*7dd0*/  LDSM.16.MT88.4 R28, [R226+0x10800] ;  /* 0x01080000e21c783b */ /* 0x000fe20000004200 */
[----:B------:R-:W-:-:S02]  /*7de0*/  FFMA.FTZ R187, R24, c[0x0][0x23c], -R179 ;  /* 0x00008f0018bb7a23 */ /* 0x000fc400000108b3 */
[--C-:B------:R-:W-:Y:S02]  /*7df0*/  FFMA.FTZ R190, R26, c[0x0][0x23c], -R179.reuse ;  /* 0x00008f001abe7a23 */ /* 0x100fe400000108b3 */
[----:B------:R-:W-:Y:S01]  /*7e00*/  LDSM.16.MT88.4 R24, [R225+0x10800] ;  /* 0x01080000e118783b */ /* 0x000fe20000004200 */
[----:B------:R-:W5:Y:S01]  /*7e10*/  MUFU.EX2 R2, R2 ;  /* 0x0000000200027308 */ /* 0x000f620000000800 */
[----:B-1----:R-:W-:Y:S01]  /*7e20*/  F2FP.BF16.PACK_AB R6, R169, R170 ;  /* 0x000000aaa906723e */ /* 0x002fe200000010ff */
[--C-:B------:R-:W-:Y:S02]  /*7e30*/  FFMA.FTZ R198, R193, c[0x0][0x23c], -R182.reuse ;  /* 0x00008f00c1c67a23 */ /* 0x100fe400000108b6 */
[----:B------:R-:W-:Y:S02]  /*7e40*/  FFMA.FTZ R193, R196, c[0x0][0x23c], -R179 ;  /* 0x00008f00c4c17a23 */ /* 0x000fe400000108b3 */
[--C-:B------:R-:W-:Y:S02]  /*7e50*/  FFMA.FTZ R195, R195, c[0x0][0x23c], -R182.reuse ;  /* 0x00008f00c3c37a23 */ /* 0x100fe400000108b6 */
[----:B------:R-:W-:Y:S01]  /*7e60*/  MUFU.EX2 R0, R0 ;  /* 0x0000000000007308 */ /* 0x000fe20000000800 */
[----:B------:R-:W-:-:S02]  /*7e70*/  FFMA.FTZ R191, R191, c[0x0][0x23c], -R182 ;  /* 0x00008f00bfbf7a23 */ /* 0x000fc400000108b6 */
[--C-:B------:R-:W-:Y:S02]  /*7e80*/  FFMA.FTZ R200, R35, c[0x0][0x23c], -R182.reuse ;  /* 0x00008f0023c87a23 */ /* 0x100fe400000108b6 */
[--C-:B------:R-:W-:Y:S02]  /*7e90*/  FFMA.FTZ R194, R194, c[0x0][0x23c], -R179.reuse ;  /* 0x00008f00c2c27a23 */ /* 0x100fe400000108b3 */
[--C-:B------:R-:W-:Y:S01]  /*7ea0*/  FFMA.FTZ R196, R34, c[0x0][0x23c], -R179.reuse ;  /* 0x00008f0022c47a23 */ /* 0x100fe200000108b3 */
[----:B------:R-:W1:Y:S01]  /*7eb0*/  MUFU.EX2 R175, R175 ;  /* 0x000000af00af7308 */ /* 0x000e620000000800 */
[----:B-----5:R-:W-:Y:S01]  /*7ec0*/  F2FP.BF16.PACK_AB R5, R2, R168 ;  /* 0x000000a80205723e */ /* 0x020fe200000010ff */
[----:B------:R-:W-:Y:S02]  /*7ed0*/  FFMA.FTZ R197, R192, c[0x0][0x23c], -R179 ;  /* 0x00008f00c0c57a23 */ /* 0x000fe400000108b3 */
[--C-:B------:R-:W-:Y:S02]  /*7ee0*/  FFMA.FTZ R192, R33, c[0x0][0x23c], -R182.reuse ;  /* 0x00008f0021c07a23 */ /* 0x100fe400000108b6 */
[----:B------:R-:W-:-:S02]  /*7ef0*/  FFMA.FTZ R199, R32, c[0x0][0x23c], -R182 ;  /* 0x00008f0020c77a23 */ /* 0x000fc400000108b6 */
[----:B------:R-:W5:Y:S01]  /*7f00*/  MUFU.EX2 R176, R176 ;  /* 0x000000b000b07308 */ /* 0x000f620000000800 */
[----:B------:R-:W-:Y:S01]  /*7f10*/  LDSM.16.MT88.4 R32, [R224+0x17000] ;  /* 0x01700000e020783b */ /* 0x000fe20000004200 */
[--C-:B------:R-:W-:Y:S02]  /*7f20*/  FFMA.FTZ R181, R181, c[0x0][0x23c], -R182.reuse ;  /* 0x00008f00b5b57a23 */ /* 0x100fe400000108b6 */
[----:B------:R-:W-:Y:S02]  /*7f30*/  FFMA.FTZ R182, R167, c[0x0][0x23c], -R182 ;  /* 0x00008f00a7b67a23 */ /* 0x000fe400000108b6 */
[--C-:B------:R-:W-:Y:S02]  /*7f40*/  FFMA.FTZ R201, R166, c[0x0][0x23c], -R179.reuse ;  /* 0x00008f00a6c97a23 */ /* 0x100fe400000108b3 */
[----:B------:R-:W2:Y:S01]  /*7f50*/  MUFU.EX2 R3, R3 ;  /* 0x0000000300037308 */ /* 0x000ea20000000800 */
[----:B-1----:R-:W-:Y:S01]  /*7f60*/  F2FP.BF16.PACK_AB R7, R175, R0 ;  /* 0x00000000af07723e */ /* 0x002fe200000010ff */
[--C-:B------:R-:W-:Y:S01]  /*7f70*/  FFMA.FTZ R180, R180, c[0x0][0x23c], -R179.reuse ;  /* 0x00008f00b4b47a23 */ /* 0x100fe200000108b3 */
[----:B------:R-:W-:Y:S01]  /*7f80*/  LDSM.16.MT88.4 R164, [R228+0x11800] ;  /* 0x01180000e4a4783b */ /* 0x000fe20000004200 */
[----:B------:R-:W-:-:S02]  /*7f90*/  FFMA.FTZ R178, R178, c[0x0][0x23c], -R179 ;  /* 0x00008f00b2b27a23 */ /* 0x000fc400000108b3 */
[----:B------:R-:W-:Y:S02]  /*7fa0*/  FFMA.FTZ R177, R177, c[0x0][0x23c], -R179 ;  /* 0x00008f00b1b17a23 */ /* 0x000fe400000108b3 */
[-C--:B-----5:R-:W-:Y:S01]  /*7fb0*/  FMUL.FTZ R160, R160, R176.reuse ;  /* 0x000000b0a0a07220 */ /* 0x0a0fe20000410000 */
[----:B------:R-:W-:Y:S01]  /*7fc0*/  MUFU.EX2 R183, R183 ;  /* 0x000000b700b77308 */ /* 0x000fe20000000800 */
[-C--:B------:R-:W-:Y:S02]  /*7fd0*/  FMUL.FTZ R161, R161, R176.reuse ;  /* 0x000000b0a1a17220 */ /* 0x080fe40000410000 */
[-C--:B------:R-:W-:Y:S02]  /*7fe0*/  FMUL.FTZ R36, R36, R176.reuse ;  /* 0x000000b024247220 */ /* 0x080fe40000410000 */
[----:B------:R-:W-:Y:S02]  /*7ff0*/  FMUL.FTZ R37, R37, R176 ;  /* 0x000000b025257220 */ /* 0x000fe40000410000 */
[-C--:B--2---:R-:W-:Y:S01]  /*8000*/  FMUL.FTZ R162, R162, R3.reuse ;  /* 0x00000003a2a27220 */ /* 0x084fe20000410000 */
[----:B------:R-:W-:Y:S01]  /*8010*/  MUFU.EX2 R184, R184 ;  /* 0x000000b800b87308 */ /* 0x000fe20000000800 */
[----:B------:R-:W-:-:S02]  /*8020*/  FMUL.FTZ R163, R163, R3 ;  /* 0x00000003a3a37220 */ /* 0x000fc40000410000 */
[-C--:B------:R-:W-:Y:S02]  /*8030*/  FMUL.FTZ R38, R38, R3.reuse ;  /* 0x0000000326267220 */ /* 0x080fe40000410000 */
[-C--:B------:R-:W-:Y:S02]  /*8040*/  FMUL.FTZ R39, R39, R3.reuse ;  /* 0x0000000327277220 */ /* 0x080fe40000410000 */
[-C--:B------:R-:W-:Y:S01]  /*8050*/  FMUL.FTZ R40, R40, R176.reuse ;  /* 0x000000b028287220 */ /* 0x080fe20000410000 */
[----:B------:R-:W-:Y:S01]  /*8060*/  HMMA.16816.F32.BF16 R160, R4, R12, R160 ;  /* 0x0000000c04a0723c */ /* 0x000fe200000418a0 */
[----:B------:R-:W-:Y:S01]  /*8070*/  FMUL.FTZ R41, R41, R176 ;  /* 0x000000b029297220 */ /* 0x000fe20000410000 */
[----:B------:R-:W-:Y:S01]  /*8080*/  MUFU.EX2 R185, R185 ;  /* 0x000000b900b97308 */ /* 0x000fe20000000800 */
[-C--:B------:R-:W-:Y:S02]  /*8090*/  FMUL.FTZ R42, R42, R3.reuse ;  /* 0x000000032a2a7220 */ /* 0x080fe40000410000 */
[----:B------:R-:W-:-:S02]  /*80a0*/  FMUL.FTZ R43, R43, R3 ;  /* 0x000000032b2b7220 */ /* 0x000fc40000410000 */
[-C--:B------:R-:W-:Y:S01]  /*80b0*/  FMUL.FTZ R44, R44, R176.reuse ;  /* 0x000000b02c2c7220 */ /* 0x080fe20000410000 */
[C---:B------:R-:W-:Y:S01]  /*80c0*/  HMMA.16816.F32.BF16 R36, R4.reuse, R14, R36 ;  /* 0x0000000e0424723c */ /* 0x040fe20000041824 */
[----:B------:R-:W1:Y:S01]  /*80d0*/  LDSM.16.MT88.4 R12, [R224+0x10000] ;  /* 0x01000000e00c783b */ /* 0x000e620000004200 */
[-C--:B------:R-:W-:Y:S01]  /*80e0*/  FMUL.FTZ R45, R45, R176.reuse ;  /* 0x000000b02d2d7220 */ /* 0x080fe20000410000 */
[----:B------:R-:W-:Y:S01]  /*80f0*/  MUFU.EX2 R186, R186 ;  /* 0x000000ba00ba7308 */ /* 0x000fe20000000800 */
[-C--:B------:R-:W-:Y:S02]  /*8100*/  FMUL.FTZ R46, R46, R3.reuse ;  /* 0x000000032e2e7220 */ /* 0x080fe40000410000 */
[-C--:B------:R-:W-:Y:S02]  /*8110*/  FMUL.FTZ R47, R47, R3.reuse ;  /* 0x000000032f2f7220 */ /* 0x080fe40000410000 */
[-C--:B------:R-:W-:Y:S01]  /*8120*/  FMUL.FTZ R48, R48, R176.reuse ;  /* 0x000000b030307220 */ /* 0x080fe20000410000 */
[----:B---3--:R-:W-:Y:S01]  /*8130*/  HMMA.16816.F32.BF16 R40, R4, R16, R40 ;  /* 0x000000100428723c */ /* 0x008fe20000041828 */
[----:B------:R-:W-:Y:S01]  /*8140*/  FMUL.FTZ R49, R49, R176 ;  /* 0x000000b031317220 */ /* 0x000fe20000410000 */
[----:B------:R-:W2:Y:S01]  /*8150*/  MUFU.EX2 R187, R187 ;  /* 0x000000bb00bb7308 */ /* 0x000ea20000000800 */
[----:B------:R-:W-:-:S02]  /*8160*/  FMUL.FTZ R50, R50, R3 ;  /* 0x0000000332327220 */ /* 0x000fc40000410000 */
[-C--:B------:R-:W-:Y:S02]  /*8170*/  FMUL.FTZ R51, R51, R3.reuse ;  /* 0x0000000333337220 */ /* 0x080fe40000410000 */
[-C--:B------:R-:W-:Y:S01]  /*8180*/  FMUL.FTZ R52, R52, R176.reuse ;  /* 0x000000b034347220 */ /* 0x080fe20000410000 */
[C---:B------:R-:W-:Y:S01]  /*8190*/  HMMA.16816.F32.BF16 R44, R4.reuse, R18, R44 ;  /* 0x00000012042c723c */ /* 0x040fe2000004182c */
[-C--:B------:R-:W-:Y:S01]  /*81a0*/  FMUL.FTZ R53, R53, R176.reuse ;  /* 0x000000b035357220 */ /* 0x080fe20000410000 */
[----:B------:R-:W3:Y:S01]  /*81b0*/  LDSM.16.MT88.4 R16, [R228+0x12000] ;  /* 0x01200000e410783b */ /* 0x000ee20000004200 */
[-C--:B------:R-:W-:Y:S01]  /*81c0*/  FMUL.FTZ R54, R54, R3.reuse ;  /* 0x0000000336367220 */ /* 0x080fe20000410000 */
[----:B------:R-:W5:Y:S01]  /*81d0*/  MUFU.EX2 R190, R190 ;  /* 0x000000be00be7308 */ /* 0x000f620000000800 */
[----:B------:R-:W-:Y:S02]  /*81e0*/  FMUL.FTZ R55, R55, R3 ;  /* 0x0000000337377220 */ /* 0x000fe40000410000 */
[-C--:B------:R-:W-:Y:S01]  /*81f0*/  FMUL.FTZ R56, R56, R176.reuse ;  /* 0x000000b038387220 */ /* 0x080fe20000410000 */
[----:B----4-:R-:W-:Y:S01]  /*8200*/  HMMA.16816.F32.BF16 R48, R4, R8, R48 ;  /* 0x000000080430723c */ /* 0x010fe20000041830 */
[----:B------:R-:W-:-:S02]  /*8210*/  FMUL.FTZ R57, R57, R176 ;  /* 0x000000b039397220 */ /* 0x000fc40000410000 */
[-C--:B------:R-:W-:Y:S01]  /*8220*/  FMUL.FTZ R58, R58, R3.reuse ;  /* 0x000000033a3a7220 */ /* 0x080fe20000410000 */
[----:B------:R-:W-:Y:S01]  /*8230*/  MUFU.EX2 R188, R188 ;  /* 0x000000bc00bc7308 */ /* 0x000fe20000000800 */
[-C--:B------:R-:W-:Y:S02]  /*8240*/  FMUL.FTZ R59, R59, R3.reuse ;  /* 0x000000033b3b7220 */ /* 0x080fe40000410000 */
[-C--:B------:R-:W-:Y:S01]  /*8250*/  FMUL.FTZ R60, R60, R176.reuse ;  /* 0x000000b03c3c7220 */ /* 0x080fe20000410000 */
[----:B------:R-:W-:Y:S01]  /*8260*/  HMMA.16816.F32.BF16 R52, R4, R10, R52 ;  /* 0x0000000a0434723c */ /* 0x000fe20000041834 */
[----:B------:R-:W-:Y:S01]  /*8270*/  FMUL.FTZ R61, R61, R176 ;  /* 0x000000b03d3d7220 */ /* 0x000fe20000410000 */
[----:B------:R-:W4:Y:S01]  /*8280*/  LDSM.16.MT88.4 R8, [R226+0x12000] ;  /* 0x01200000e208783b */ /* 0x000f220000004200 */
        /* <DEDUP_REMOVED lines=8> */
[----:B------:R-:W-:Y:S02]  /*8310*/  FMUL.FTZ R67, R67, R3 ;  /* 0x0000000343437220 */ /* 0x000fe40000410000 */
[-C--:B------:R-:W-:Y:S01]  /*8320*/  FMUL.FTZ R68, R68, R176.reuse ;  /* 0x000000b044447220 */ /* 0x080fe20000410000 */
[----:B------:R-:W-:Y:S01]  /*8330*/  HMMA.16816.F32.BF16 R60, R4, R14, R60 ;  /* 0x0000000e043c723c */ /* 0x000fe2000004183c */
[----:B------:R-:W1:Y:S01]  /*8340*/  LDSM.16.MT88.4 R12, [R225+0x12000] ;  /* 0x01200000e10c783b */ /* 0x000e620000004200 */
[----:B------:R-:W-:-:S02]  /*8350*/  FMUL.FTZ R69, R69, R176 ;  /* 0x000000b045457220 */ /* 0x000fc40000410000 */
[-C--:B------:R-:W-:Y:S01]  /*8360*/  FMUL.FTZ R70, R70, R3.reuse ;  /* 0x0000000346467220 */ /* 0x080fe20000410000 */
[----:B------:R-:W-:Y:S01]  /*8370*/  MUFU.EX2 R198, R198 ;  /* 0x000000c600c67308 */ /* 0x000fe20000000800 */
[-C--:B------:R-:W-:Y:S02]  /*8380*/  FMUL.FTZ R71, R71, R3.reuse ;  /* 0x0000000347477220 */ /* 0x080fe40000410000 */
[-C--:B------:R-:W-:Y:S02]  /*8390*/  FMUL.FTZ R72, R72, R176.reuse ;  /* 0x000000b048487220 */ /* 0x080fe40000410000 */
[----:B------:R-:W-:Y:S01]  /*83a0*/  FMUL.FTZ R73, R73, R176 ;  /* 0x000000b049497220 */ /* 0x000fe20000410000 */
[----:B---3--:R-:W-:Y:S01]  /*83b0*/  HMMA.16816.F32.BF16 R64, R4, R16, R64 ;  /* 0x000000100440723c */ /* 0x008fe20000041840 */
[-C--:B------:R-:W-:Y:S01]  /*83c0*/  FMUL.FTZ R74, R74, R3.reuse ;  /* 0x000000034a4a7220 */ /* 0x080fe20000410000 */
[----:B------:R-:W-:Y:S01]  /*83d0*/  MUFU.EX2 R191, R191 ;  /* 0x000000bf00bf7308 */ /* 0x000fe20000000800 */
        /* <DEDUP_REMOVED lines=8> */
[-C--:B------:R-:W-:Y:S02]  /*8460*/  FMUL.FTZ R80, R80, R176.reuse ;  /* 0x000000b050507220 */ /* 0x080fe40000410000 */
[----:B------:R-:W-:Y:S01]  /*8470*/  FMUL.FTZ R81, R81, R176 ;  /* 0x000000b051517220 */ /* 0x000fe20000410000 */
[----:B----4-:R-:W-:Y:S01]  /*8480*/  HMMA.16816.F32.BF16 R72, R4, R8, R72 ;  /* 0x000000080448723c */ /* 0x010fe20000041848 */
[----:B------:R-:W-:-:S02]  /*8490*/  FMUL.FTZ R82, R82, R3 ;  /* 0x0000000352527220 */ /* 0x000fc40000410000 */
[-C--:B------:R-:W-:Y:S01]  /*84a0*/  FMUL.FTZ R83, R83, R3.reuse ;  /* 0x0000000353537220 */ /* 0x080fe20000410000 */
[----:B------:R-:W4:Y:S01]  /*84b0*/  MUFU.EX2 R193, R193 ;  /* 0x000000c100c17308 */ /* 0x000f220000000800 */
[-C--:B------:R-:W-:Y:S02]  /*84c0*/  FMUL.FTZ R84, R84, R176.reuse ;  /* 0x000000b054547220 */ /* 0x080fe40000410000 */
[-C--:B------:R-:W-:Y:S01]  /*84d0*/  FMUL.FTZ R85, R85, R176.reuse ;  /* 0x000000b055557220 */ /* 0x080fe20000410000 */
[----:B------:R-:W-:Y:S01]  /*84e0*/  HMMA.16816.F32.BF16 R76, R4, R10, R76 ;  /* 0x0000000a044c723c */ /* 0x000fe2000004184c */
[-C--:B------:R-:W-:Y:S01]  /*84f0*/  FMUL.FTZ R86, R86, R3.reuse ;  /* 0x0000000356567220 */ /* 0x080fe20000410000 */
[----:B------:R-:W2:Y:S01]  /*8500*/  LDSM.16.MT88.4 R8, [R228+0x14000] ;  /* 0x01400000e408783b */ /* 0x000ea20000004200 */
[----:B------:R-:W-:Y:S01]  /*8510*/  FMUL.FTZ R87, R87, R3 ;  /* 0x0000000357577220 */ /* 0x000fe20000410000 */
[----:B------:R-:W2:Y:S01]  /*8520*/  MUFU.EX2 R194, R194 ;  /* 0x000000c200c27308 */ /* 0x000ea20000000800 */
[----:B------:R-:W-:-:S02]  /*8530*/  FMUL.FTZ R88, R88, R176 ;  /* 0x000000b058587220 */ /* 0x000fc40000410000 */
[-C--:B------:R-:W-:Y:S01]  /*8540*/  FMUL.FTZ R89, R89, R176.reuse ;  /* 0x000000b059597220 */ /* 0x080fe20000410000 */
[C---:B-1----:R-:W-:Y:S01]  /*8550*/  HMMA.16816.F32.BF16 R80, R4.reuse, R12, R80 ;  /* 0x0000000c0450723c */ /* 0x042fe20000041850 */
[-C--:B------:R-:W-:Y:S02]  /*8560*/  FMUL.FTZ R90, R90, R3.reuse ;  /* 0x000000035a5a7220 */ /* 0x080fe40000410000 */
[-C--:B------:R-:W-:Y:S01]  /*8570*/  FMUL.FTZ R91, R91, R3.reuse ;  /* 0x000000035b5b7220 */ /* 0x080fe20000410000 */
[----:B------:R-:W1:Y:S01]  /*8580*/  MUFU.EX2 R196, R196 ;  /* 0x000000c400c47308 */ /* 0x000e620000000800 */
[-C--:B------:R-:W-:Y:S02]  /*8590*/  FMUL.FTZ R92, R92, R176.reuse ;  /* 0x000000b05c5c7220 */ /* 0x080fe40000410000 */
[----:B------:R-:W-:Y:S01]  /*85a0*/  FMUL.FTZ R93, R93, R176 ;  /* 0x000000b05d5d7220 */ /* 0x000fe20000410000 */
[----:B------:R-:W-:Y:S01]  /*85b0*/  HMMA.16816.F32.BF16 R84, R4, R14, R84 ;  /* 0x0000000e0454723c */ /* 0x000fe20000041854 */
[----:B------:R-:W1:Y:S01]  /*85c0*/  LDSM.16.MT88.4 R12, [R226+0x14000] ;  /* 0x01400000e20c783b */ /* 0x000e620000004200 */
[----:B------:R-:W-:-:S02]  /*85d0*/  FMUL.FTZ R94, R94, R3 ;  /* 0x000000035e5e7220 */ /* 0x000fc40000410000 */
        /* <DEDUP_REMOVED lines=87> */
[----:B------:R-:W-:Y:S01]  /*8b50*/  LDSM.16.MT88.4 R16, [R224+0x10800] ;  /* 0x01080000e010783b */ /* 0x000fe20000004200 */
        /* <DEDUP_REMOVED lines=10> */
[----:B------:R-:W-:Y:S02]  /*8c00*/  FFMA.FTZ R172, R251, R176, R172 ;  /* 0x000000b0fbac7223 */ /* 0x000fe400000100ac */
[----:B------:R-:W-:Y:S02]  /*8c10*/  FFMA.FTZ R3, R249, R3, R168 ;  /* 0x00000003f9037223 */ /* 0x000fe400000100a8 */
[----:B------:R-:W-:-:S02]  /*8c20*/  FADD.FTZ R171, R171, R172 ;  /* 0x000000acabab7221 */ /* 0x000fc40000010000 */
[C---:B-1----:R-:W-:Y:S01]  /*8c30*/  HMMA.16816.F32.BF16 R152, R4.reuse, R12, R152 ;  /* 0x0000000c0498723c */ /* 0x042fe20000041898 */
[----:B------:R-:W-:Y:S02]  /*8c40*/  FADD.FTZ R3, R2, R3 ;  /* 0x0000000302037221 */ /* 0x000fe40000010000 */
[----:B------:R-:W-:Y:S02]  /*8c50*/  FADD.FTZ R170, R170, R171 ;  /* 0x000000abaaaa7221 */ /* 0x000fe40000010000 */
[----:B------:R-:W-:Y:S02]  /*8c60*/  FADD.FTZ R2, R0, R3 ;  /* 0x0000000300027221 */ /* 0x000fe40000010000 */
[----:B------:R-:W-:Y:S01]  /*8c70*/  FADD.FTZ R0, R169, R170 ;  /* 0x000000aaa9007221 */ /* 0x000fe20000010000 */
[----:B------:R-:W-:Y:S01]  /*8c80*/  HMMA.16816.F32.BF16 R148, R4, R14, R148 ;  /* 0x0000000e0494723c */ /* 0x000fe20000041894 */
[----:B------:R-:W1:Y:S01]  /*8c90*/  LDSM.16.MT88.4 R12, [R226+0x12800] ;  /* 0x01280000e20c783b */ /* 0x000e620000004200 */
[----:B------:R-:W-:-:S04]  /*8ca0*/  FADD.FTZ R2, R175, R2 ;  /* 0x00000002af027221 */ /* 0x000fc80000010000 */
[----:B------:R-:W-:Y:S01]  /*8cb0*/  FADD.FTZ R3, R187, R2 ;  /* 0x00000002bb037221 */ /* 0x000fe20000010000 */
[----:B------:R-:W-:Y:S01]  /*8cc0*/  F2FP.BF16.PACK_AB R4, R184, R183 ;  /* 0x000000b7b804723e */ /* 0x000fe200000010ff */
[----:B------:R-:W-:Y:S01]  /*8cd0*/  FADD.FTZ R183, R183, R0 ;  /* 0x00000000b7b77221 */ /* 0x000fe20000010000 */
[C---:B-----5:R-:W-:Y:S01]  /*8ce0*/  F2FP.BF16.PACK_AB R5, R190.reuse, R187 ;  /* 0x000000bbbe05723e */ /* 0x060fe200000010ff */
[----:B------:R-:W-:Y:S01]  /*8cf0*/  FADD.FTZ R3, R190, R3 ;  /* 0x00000003be037221 */ /* 0x000fe20000010000 */
[----:B------:R-:W-:Y:S01]  /*8d00*/  F2FP.BF16.PACK_AB R6, R186, R185 ;  /* 0x000000b9ba06723e */ /* 0x000fe200000010ff */
[----:B------:R-:W-:Y:S01]  /*8d10*/  FADD.FTZ R184, R184, R183 ;  /* 0x000000b7b8b87221 */ /* 0x000fe20000010000 */
[----:B------:R-:W-:Y:S01]  /*8d20*/  F2FP.BF16.PACK_AB R7, R189, R188 ;  /* 0x000000bcbd07723e */ /* 0x000fe200000010ff */
[----:B------:R-:W-:Y:S02]  /*8d30*/  FADD.FTZ R0, R188, R3 ;  /* 0x00000003bc007221 */ /* 0x000fe40000010000 */
[----:B------:R-:W-:-:S02]  /*8d40*/  FADD.FTZ R185, R185, R184 ;  /* 0x000000b8b9b97221 */ /* 0x000fc40000010000 */
[----:B------:R-:W-:Y:S02]  /*8d50*/  FADD.FTZ R0, R189, R0 ;  /* 0x00000000bd007221 */ /* 0x000fe40000010000 */
[----:B------:R-:W-:Y:S01]  /*8d60*/  HMMA.16816.F32.BF16 R64, R4, R20, R64 ;  /* 0x000000140440723c */ /* 0x000fe20000041840 */
[----:B------:R-:W-:Y:S02]  /*8d70*/  FADD.FTZ R186, R186, R185 ;  /* 0x000000b9baba7221 */ /* 0x000fe40000010000 */
[----:B----4-:R-:W-:-:S04]  /*8d80*/  FADD.FTZ R3, R193, R0 ;  /* 0x00000000c1037221 */ /* 0x010fc80000010000 */
[----:B------:R-:W-:Y:S01]  /*8d90*/  FADD.FTZ R3, R194, R3 ;  /* 0x00000003c2037221 */ /* 0x000fe20000010000 */
[----:B------:R-:W-:Y:S01]  /*8da0*/  HMMA.16816.F32.BF16 R68, R4, R22, R68 ;  /* 0x000000160444723c */ /* 0x000fe20000041844 */
[----:B------:R-:W3:Y:S02]  /*8db0*/  LDSM.16.MT88.4 R20, [R225+0x14800] ;  /* 0x01480000e114783b */ /* 0x000ee40000004200 */
[----:B------:R-:W-:-:S04]  /*8dc0*/  FADD.FTZ R0, R196, R3 ;  /* 0x00000003c4007221 */ /* 0x000fc80000010000 */
[----:B------:R-:W-:Y:S01]  /*8dd0*/  FADD.FTZ R0, R197, R0 ;  /* 0x00000000c5007221 */ /* 0x000fe20000010000 */
        /* <DEDUP_REMOVED lines=39> */
[C---:B----4-:R-:W-:Y:S08]  /*9050*/  HMMA.16816.F32.BF16 R136, R4.reuse, R16, R136 ;  /* 0x000000100488723c */ /* 0x050ff00000041888 */
[C---:B------:R-:W-:Y:S01]  /*9060*/  HMMA.16816.F32.BF16 R156, R4.reuse, R18, R156 ;  /* 0x00000012049c723c */ /* 0x040fe2000004189c */
[----:B------:R-:W-:Y:S07]  /*9070*/  LDSM.16.MT88.4 R16, [R228+0x13000] ;  /* 0x01300000e410783b */ /* 0x000fee0000004200 */
[C---:B-1----:R-:W-:Y:S08]  /*9080*/  HMMA.16816.F32.BF16 R152, R4.reuse, R12, R152 ;  /* 0x0000000c0498723c */ /* 0x042ff00000041898 */
[----:B------:R-:W-:Y:S01]  /*9090*/  HMMA.16816.F32.BF16 R148, R4, R14, R148 ;  /* 0x0000000e0494723c */ /* 0x000fe20000041894 */
[----:B------:R-:W1:Y:S06]  /*90a0*/  LDSM.16.MT88.4 R12, [R226+0x13000] ;  /* 0x01300000e20c783b */ /* 0x000e6c0000004200 */
[----:B------:R-:W-:Y:S01]  /*90b0*/  F2FP.BF16.PACK_AB R4, R198, R195 ;  /* 0x000000c3c604723e */ /* 0x000fe200000010ff */
[----:B------:R-:W-:Y:S01]  /*90c0*/  FADD.FTZ R195, R195, R186 ;  /* 0x000000bac3c37221 */ /* 0x000fe20000010000 */
[----:B------:R-:W-:-:S02]  /*90d0*/  F2FP.BF16.PACK_AB R5, R194, R193 ;  /* 0x000000c1c205723e */ /* 0x000fc400000010ff */
[----:B------:R-:W-:Y:S01]  /*90e0*/  F2FP.BF16.PACK_AB R6, R200, R191 ;  /* 0x000000bfc806723e */ /* 0x000fe200000010ff */
[----:B------:R-:W-:Y:S01]  /*90f0*/  FADD.FTZ R198, R198, R195 ;  /* 0x000000c3c6c67221 */ /* 0x000fe20000010000 */
[----:B------:R-:W-:-:S03]  /*9100*/  F2FP.BF16.PACK_AB R7, R197, R196 ;  /* 0x000000c4c507723e */ /* 0x000fc600000010ff */
[----:B------:R-:W-:-:S04]  /*9110*/  FADD.FTZ R191, R191, R198 ;  /* 0x000000c6bfbf7221 */ /* 0x000fc80000010000 */
[----:B---3--:R-:W-:Y:S01]  /*9120*/  HMMA.16816.F32.BF16 R56, R4, R20, R56 ;  /* 0x000000140438723c */ /* 0x008fe20000041838 */
[----:B------:R-:W-:-:S07]  /*9130*/  FADD.FTZ R3, R200, R191 ;  /* 0x000000bfc8037221 */ /* 0x000fce0000010000 */
        /* <DEDUP_REMOVED lines=28> */
[----:B------:R-:W-:Y:S07]  /*9300*/  LDSM.16.MT88.4 R12, [R226+0x13800] ;  /* 0x01380000e20c783b */ /* 0x000fee0000004200 */
[C---:B---3--:R-:W-:Y:S08]  /*9310*/  HMMA.16816.F32.BF16 R140, R4.reuse, R20, R140 ;  /* 0x00000014048c723c */ /* 0x048ff0000004188c */
        /* <DEDUP_REMOVED lines=70> */
[----:B------:R-:W-:Y:S11]  /*9780*/  MOV R164, R174 ;  /* 0x000000ae00a47202 */ /* 0x000ff60000000f00 */
[----:B------:R-:W-:Y:S01]  /*9790*/  @!UPT UIADD3 URZ, URZ, URZ, URZ ;  /* 0x0000003f3f3ff290 */ /* 0x000fe2000fffe03f */
.L_x_3605:
[----:B------:R-:W-:Y:S05]  /*97a0*/  @!P4 BRA `(.L_x_3611) ;  /* 0x000038400000c947 */ /* 0x000fea0003800000 */
[----:B------:R-:W-:Y:S01]  /*97b0*/  ULDC.64 UR4, c[0x0][0x1a0] ;  /* 0x0000680000047ab9 */ /* 0x000fe20000000a00 */
[----:B------:R-:W-:Y:S01]  /*97c0*/  IMAD.MOV.U32 R0, RZ, RZ, R3 ;  /* 0x000000ffff007224 */ /* 0x000fe200078e0003 */
[----:B------:R-:W-:Y:S01]  /*97d0*/  ULEA UR7, -UR4, URZ, 0x6 ;  /* 0x0000003f04077291 */ /* 0x000fe2000f8e313f */
[----:B------:R-:W-:Y:S01]  /*97e0*/  IMAD.MOV.U32 R165, RZ, RZ, R164 ;  /* 0x000000ffffa57224 */ /* 0x000fe200078e00a4 */
[----:B------:R-:W-:-:S02]  /*97f0*/  UMOV UR6, 0x5 ;  /* 0x0000000500067882 */ /* 0x000fc40000000000 */
[----:B------:R-:W-:Y:S02]  /*9800*/  USHF.R.S32.HI UR15, URZ, 0x1f, UR7 ;  /* 0x0000001f3f0f7899 */ /* 0x000fe40008011407 */
[----:B------:R-:W-:Y:S01]  /*9810*/  ULEA UR14, -UR8, URZ, 0x6 ;  /* 0x0000003f080e7291 */ /* 0x000fe2000f8e313f */
[----:B------:R-:W-:Y:S01]  /*9820*/  MOV R248, UR7 ;  /* 0x0000000700f87c02 */ /* 0x000fe20008000f00 */
[----:B------:R-:W-:Y:S02]  /*9830*/  USHF.L.U64.HI UR5, UR4, UR6, UR5 ;  /* 0x0000000604057299 */ /* 0x000fe40008010205 */
[----:B------:R-:W-:Y:S01]  /*9840*/  USHF.L.U32 UR12, UR4, 0x5, URZ ;  /* 0x00000005040c7899 */ /* 0x000fe2000800063f */
[----:B------:R-:W-:Y:S01]  /*9850*/  MOV R242, UR15 ;  /* 0x0000000f00f27c02 */ /* 0x000fe20008000f00 */
[----:B------:R-:W-:Y:S02]  /*9860*/  USHF.L.U32 UR9, UR8, 0x5, URZ ;  /* 0x0000000508097899 */ /* 0x000fe4000800063f */
[----:B------:R-:W-:-:S02]  /*9870*/  ULDC UR4, c[0x0][0x19c] ;  /* 0x0000670000047ab9 */ /* 0x000fc40000000800 */
[----:B------:R-:W-:Y:S02]  /*9880*/  USHF.R.S32.HI UR13, URZ, 0x1f, UR14 ;  /* 0x0000001f3f0d7899 */ /* 0x000fe4000801140e */
[----:B------:R-:W-:Y:S02]  /*9890*/  USHF.L.U64.HI UR4, UR8, UR6, UR4 ;  /* 0x0000000608047299 */ /* 0x000fe40008010204 */
.L_x_3615:
[----:B------:R-:W-:Y:S01]  /*98a0*/  IADD3 R241, R241, -0x1, RZ ;  /* 0xfffffffff1f17810 */ /* 0x000fe20007ffe0ff */
[----:B------:R-:W-:Y:S04]  /*98b0*/  DEPBAR.LE SB0, 0x0 ;  /* 0x000080000000791a */ /* 0x000fe80000000000 */
[----:B------:R-:W-:Y:S01]  /*98c0*/  BAR.SYNC.DEFER_BLOCKING 0x0 ;  /* 0x0000000000007b1d */ /* 0x000fe20000010000 */
[----:B------:R-:W-:Y:S01]  /*98d0*/  MOV R3, R242 ;  /* 0x000000f200037202 */ /* 0x000fe20000000f00 */
[----:B------:R-:W-:Y:S04]  /*98e0*/  IMAD.MOV.U32 R6, RZ, RZ, R248 ;  /* 0x000000ffff067224 */ /* 0x000fe800078e00f8 */
[----:B------:R-:W-:-:S05]  /*98f0*/  @!P0 BRA `(.L_x_3612) ;  /* 0x000003b000008947 */ /* 0x000fca0003800000 */
[----:B------:R-:W-:Y:S04]  /*9900*/  IABS R2, c[0x0][0x2d0] ;  /* 0x0000b40000027a13 */ /* 0x000fe80000000000 */
[----:B------:R-:W1:Y:S10]  /*9910*/  I2F.RP R7, R2 ;  /* 0x0000000200077306 */ /* 0x000e740000209400 */
[----:B-1----:R-:W1:Y:S02]  /*9920*/  MUFU.RCP R3, R7 ;  /* 0x0000000700037308 */ /* 0x002e640000001000 */
[----:B-1----:R-:W-:Y:S01]  /*9930*/  IADD3 R8, R3, 0xffffffe, RZ ;  /* 0x0ffffffe03087810 */ /* 0x002fe20007ffe0ff */
[----:B------:R-:W-:Y:S07]  /*9940*/  IMAD.SHL.U32 R3, R241, 0x40, RZ ;  /* 0x00000040f1037824 */ /* 0x000fee00078e00ff */
[----:B------:R-:W1:Y:S01]  /*9950*/  F2I.FTZ.U32.TRUNC.NTZ R9, R8 ;  /* 0x0000000800097305 */ /* 0x000e62000021f000 */
[----:B------:R-:W-:Y:S02]  /*9960*/  IABS R4, R3 ;  /* 0x0000000300047213 */ /* 0x000fe40000000000 */
[C---:B------:R-:W-:Y:S02]  /*9970*/  IADD3 R10, R3.reuse, 0x40, RZ ;  /* 0x00000040030a7810 */ /* 0x040fe40007ffe0ff */
[----:B------:R-:W-:Y:S02]  /*9980*/  LOP3.LUT R3, R3, c[0x0][0x2d0], RZ, 0x3c, !PT ;  /* 0x0000b40003037a12 */ /* 0x000fe400078e3cff */
[----:B------:R-:W-:Y:S02]  /*9990*/  IABS R6, R10 ;  /* 0x0000000a00067213 */ /* 0x000fe40000000000 */
[----:B------:R-:W-:Y:S02]  /*99a0*/  LOP3.LUT R10, R10, c[0x0][0x2d0], RZ, 0x3c, !PT ;  /* 0x0000b4000a0a7a12 */ /* 0x000fe400078e3cff */
[----:B------:R-:W-:Y:S02]  /*99b0*/  ISETP.GE.AND P1, PT, R3, RZ, PT ;  /* 0x000000ff0300720c */ /* 0x000fe40003f26270 */
        /* <DEDUP_REMOVED lines=47> */
.L_x_3612:
[C---:B------:R-:W-:Y:S04]  /*9cb0*/  LEA R238, P1, R6.reuse, R238, 0x1 ;  /* 0x000000ee06ee7211 */ /* 0x040fe800078208ff */
[----:B------:R-:W-:Y:S02]  /*9cc0*/  LEA.HI.X R237, R6, R237, R3, 0x1, P1 ;  /* 0x000000ed06ed7211 */ /* 0x000fe400008f0c03 */
[----:B------:R-:W-:Y:S03]  /*9cd0*/  IADD3 R22, P1, R238, UR12, RZ ;  /* 0x0000000cee167c10 */ /* 0x000fe6000ff3e0ff */
[----:B------:R-:W-:Y:S01]  /*9ce0*/  IMAD.MOV.U32 R239, RZ, RZ, R237 ;  /* 0x000000ffffef7224 */ /* 0x000fe200078e00ed */
[----:B------:R-:W-:Y:S02]  /*9cf0*/  IADD3.X R23, R237, UR5, RZ, P1, !PT ;  /* 0x00000005ed177c10 */ /* 0x000fe40008ffe4ff */
[----:B------:R-:W-:Y:S02]  /*9d00*/  IADD3 R166, P1, R22, UR12, RZ ;  /* 0x0000000c16a67c10 */ /* 0x000fe4000ff3e0ff */
[----:B------:R-:W-:Y:S01]  /*9d10*/  @!PT LDS RZ, [RZ] ;  /* 0x00000000fffff984 */ /* 0x000fe20000000800 */
[----:B------:R-:W-:Y:S01]  /*9d20*/  @!PT LDS RZ, [RZ] ;  /* 0x00000000fffff984 */ /* 0x000fe20000000800 */
[----:B------:R-:W-:Y:S01]  /*9d30*/  @!PT LDS RZ, [RZ] ;  /* 0x00000000fffff984 */ /* 0x000fe20000000800 */
[----:B------:R1:W-:Y:S02]  /*9d40*/  LDGSTS.E.BYPASS.LTC128B.128 [R243+0x10000], [R238.64] ;  /* 0x10000000eef37fae */ /* 0x0003e4000b901d4a */
[----:B------:R-:W-:Y:S02]  /*9d50*/  IADD3.X R167, R23, UR5, RZ, P1, !PT ;  /* 0x0000000517a77c10 */ /* 0x000fe40008ffe4ff */
[----:B------:R1:W-:Y:S01]  /*9d60*/  LDGSTS.E.BYPASS.LTC128B.128 [R243+0x12000], [R238.64+0x80] ;  /* 0x12000080eef37fae */ /* 0x0003e2000b901d4a */
[----:B------:R-:W-:Y:S03]  /*9d70*/  IADD3 R2, P1, R166, UR12, RZ ;  /* 0x0000000ca6027c10 */ /* 0x000fe6000ff3e0ff */
[----:B------:R1:W-:Y:S01]  /*9d80*/  LDGSTS.E.BYPASS.LTC128B.128 [R243+0x14000], [R238.64+0x100] ;  /* 0x14000100eef37fae */ /* 0x0003e2000b901d4a */
[----:B------:R-:W-:Y:S02]  /*9d90*/  IADD3.X R3, R167, UR5, RZ, P1, !PT ;  /* 0x00000005a7037c10 */ /* 0x000fe40008ffe4ff */
[----:B------:R-:W-:Y:S01]  /*9da0*/  ISETP.GT.AND P1, PT, R241, R236, PT ;  /* 0x000000ecf100720c */ /* 0x000fe20003f24270 */
        /* <DEDUP_REMOVED lines=15> */
[----:B------:R-:W4:Y:S04]  /*9ea0*/  LDSM.16.M88.4 R176, [R233+0x8800] ;  /* 0x00880000e9b0783b */ /* 0x000f280000000200 */
[----:B------:R-:W2:Y:S04]  /*9eb0*/  LDSM.16.M88.4 R180, [R233+0x9000] ;  /* 0x00900000e9b4783b */ /* 0x000ea80000000200 */
[----:B------:R-:W0:Y:S04]  /*9ec0*/  LDGDEPBAR ;  /* 0x00000000000079af */ /* 0x000e280000000000 */
[----:B------:R-:W5:Y:S04]  /*9ed0*/  LDSM.16.M88.4 R184, [R233+0x9800] ;  /* 0x00980000e9b8783b */ /* 0x000f680000000200 */
[----:B------:R-:W-:Y:S04]  /*9ee0*/  LDSM.16.M88.4 R188, [R232] ;  /* 0x00000000e8bc783b */ /* 0x000fe80000000200 */
[----:B------:R-:W1:Y:S04]  /*9ef0*/  LDSM.16.M88.4 R192, [R231] ;  /* 0x00000000e7c0783b */ /* 0x000e680000000200 */
[----:B------:R-:W1:Y:S04]  /*9f00*/  LDSM.16.M88.4 R196, [R223] ;  /* 0x00000000dfc4783b */ /* 0x000e680000000200 */
[----:B------:R-:W1:Y:S04]  /*9f10*/  LDSM.16.M88.4 R200, [R222] ;  /* 0x00000000dec8783b */ /* 0x000e680000000200 */
[----:B------:R-:W1:Y:S01]  /*9f20*/  LDSM.16.M88.4 R204, [R221] ;  /* 0x00000000ddcc783b */ /* 0x000e620000000200 */
[C---:B---3--:R-:W-:Y:S08]  /*9f30*/  HMMA.16816.F32.BF16 R4, R168.reuse, R172, RZ ;  /* 0x000000aca804723c */ /* 0x048ff000000418ff */
[C---:B------:R-:W-:Y:S01]  /*9f40*/  HMMA.16816.F32.BF16 R8, R168.reuse, R174, RZ ;  /* 0x000000aea808723c */ /* 0x040fe200000418ff */
[----:B------:R-:W-:Y:S07]  /*9f50*/  LDSM.16.M88.4 R172, [R230] ;  /* 0x00000000e6ac783b */ /* 0x000fee0000000200 */
[C---:B----4-:R-:W-:Y:S08]  /*9f60*/  HMMA.16816.F32.BF16 R12, R168.reuse, R176, RZ ;  /* 0x000000b0a80c723c */ /* 0x050ff000000418ff */
[C---:B------:R-:W-:Y:S01]  /*9f70*/  HMMA.16816.F32.BF16 R16, R168.reuse, R178, RZ ;  /* 0x000000b2a810723c */ /* 0x040fe200000418ff */
[----:B------:R-:W3:Y:S07]  /*9f80*/  LDSM.16.M88.4 R176, [R227+0x8000] ;  /* 0x00800000e3b0783b */ /* 0x000eee0000000200 */
[C---:B--2---:R-:W-:Y:S08]  /*9f90*/  HMMA.16816.F32.BF16 R20, R168.reuse, R180, RZ ;  /* 0x000000b4a814723c */ /* 0x044ff000000418ff */
[C---:B------:R-:W-:Y:S01]  /*9fa0*/  HMMA.16816.F32.BF16 R24, R168.reuse, R182, RZ ;  /* 0x000000b6a818723c */ /* 0x040fe200000418ff */
[----:B------:R-:W2:Y:S07]  /*9fb0*/  LDSM.16.M88.4 R180, [R227+0x8800] ;  /* 0x00880000e3b4783b */ /* 0x000eae0000000200 */
        /* <DEDUP_REMOVED lines=17> */
[C---:B---3--:R-:W-:Y:S08]  /*a0d0*/  HMMA.16816.F32.BF16 R4, R172.reuse, R176, R4 ;  /* 0x000000b0ac04723c */ /* 0x048ff00000041804 */
[C---:B------:R-:W-:Y:S01]  /*a0e0*/  HMMA.16816.F32.BF16 R8, R172.reuse, R178, R8 ;  /* 0x000000b2ac08723c */ /* 0x040fe20000041808 */
[----:B------:R-:W-:Y:S07]  /*a0f0*/  LDSM.16.M88.4 R176, [R233+0xa000] ;  /* 0x00a00000e9b0783b */ /* 0x000fee0000000200 */
[C---:B--2---:R-:W-:Y:S08]  /*a100*/  HMMA.16816.F32.BF16 R12, R172.reuse, R180, R12 ;  /* 0x000000b4ac0c723c */ /* 0x044ff0000004180c */
        /* <DEDUP_REMOVED lines=175> */
[----:B------:R-:W-:Y:S04]  /*ac00*/  IABS R2, c[0x0][0x2d0] ;  /* 0x0000b40000027a13 */ /* 0x000fe80000000000 */
[----:B------:R-:W1:Y:S10]  /*ac10*/  I2F.RP R167, R2 ;  /* 0x0000000200a77306 */ /* 0x000e740000209400 */
[----:B-1----:R-:W1:Y:S02]  /*ac20*/  MUFU.RCP R3, R167 ;  /* 0x000000a700037308 */ /* 0x002e640000001000 */
[----:B-1----:R-:W-:Y:S01]  /*ac30*/  IADD3 R168, R3, 0xffffffe, RZ ;  /* 0x0ffffffe03a87810 */ /* 0x002fe20007ffe0ff */
[----:B------:R-:W-:Y:S07]  /*ac40*/  IMAD.SHL.U32 R3, R241, 0x40, RZ ;  /* 0x00000040f1037824 */ /* 0x000fee00078e00ff */
[----:B------:R-:W1:Y:S01]  /*ac50*/  F2I.FTZ.U32.TRUNC.NTZ R169, R168 ;  /* 0x000000a800a97305 */ /* 0x000e62000021f000 */
[C---:B------:R-:W-:Y:S02]  /*ac60*/  IADD3 R170, R3.reuse, -0x40, RZ ;  /* 0xffffffc003aa7810 */ /* 0x040fe40007ffe0ff */
[----:B------:R-:W-:Y:S02]  /*ac70*/  IABS R166, R3 ;  /* 0x0000000300a67213 */ /* 0x000fe40000000000 */
[----:B------:R-:W-:Y:S02]  /*ac80*/  IABS R164, R170 ;  /* 0x000000aa00a47213 */ /* 0x000fe40000000000 */
[----:B------:R-:W-:Y:S02]  /*ac90*/  LOP3.LUT R3, R3, c[0x0][0x2d0], RZ, 0x3c, !PT ;  /* 0x0000b40003037a12 */ /* 0x000fe400078e3cff */
        /* <DEDUP_REMOVED lines=30> */
[----:B------:R-:W-:Y:S01]  /*ae80*/  LEA R172, P2, R3, R244, 0x2 ;  /* 0x000000f403ac7211 */ /* 0x000fe200078410ff */
[C---:B------:R-:W-:Y:S01]  /*ae90*/  IMAD.IADD R2, R171.reuse, 0x1, -R3 ;  /* 0x00000001ab027824 */ /* 0x040fe200078e0a03 */
[-C--:B------:R-:W-:Y:S02]  /*aea0*/  LEA.HI.X.SX32 R167, R171, R245.reuse, 0x2, P1 ;  /* 0x000000f5aba77211 */ /* 0x080fe400008f16ff */
[----:B------:R-:W-:Y:S01]  /*aeb0*/  LEA.HI.X.SX32 R173, R3, R245, 0x2, P2 ;  /* 0x000000f503ad7211 */ /* 0x000fe200010f16ff */
[----:B------:R-:W-:Y:S03]  /*aec0*/  IMAD.MOV.U32 R3, RZ, RZ, 0x40 ;  /* 0x00000040ff037424 */ /* 0x000fe600078e00ff */
[----:B------:R-:W2:Y:S01]  /*aed0*/  LDG.E R167, [R166.64] ;  /* 0x0000000aa6a77981 */ /* 0x000ea2000c1e1900 */
[----:B------:R-:W-:Y:S03]  /*aee0*/  IMAD R3, R2, c[0x0][0x2d0], -R3 ;  /* 0x0000b40002037a24 */ /* 0x000fe600078e0a03 */
[----:B------:R-:W2:Y:S01]  /*aef0*/  LDG.E R164, [R172.64] ;  /* 0x0000000aaca47981 */ /* 0x000ea2000c1e1900 */
        /* <DEDUP_REMOVED lines=11> */
.L_x_3614:
        /* <DEDUP_REMOVED lines=28> */
.L_x_3613:
        /* <DEDUP_REMOVED lines=60> */
[----:B------:R-:W-:Y:S01]  /*b530*/  ISETP.GT.AND P1, PT, R241, R236, PT ;  /* 0x000000ecf100720c */ /* 0x000fe20003f24270 */
        /* <DEDUP_REMOVED lines=163> */
[----:B------:R-:W-:Y:S03]  /*bf70*/  FMUL.FTZ R133, R2, R133 ;  /* 0x0000008502857220 */ /* 0x000fe60000410000 */
[C---:B-1----:R-:W-:Y:S03]  /*bf80*/  HMMA.16816.F32.BF16 R128, R160.reuse, R168, R128 ;  /* 0x000000a8a080723c */ /* 0x042fe60000041880 */
[C---:B------:R-:W-:Y:S02]  /*bf90*/  FMUL.FTZ R134, R0.reuse, R134 ;  /* 0x0000008600867220 */ /* 0x040fe40000410000 */
[----:B------:R-:W-:Y:S02]  /*bfa0*/  FMUL.FTZ R135, R0, R135 ;  /* 0x0000008700877220 */ /* 0x000fe40000410000 */
[--C-:B------:R-:W-:Y:S02]  /*bfb0*/  FFMA.FTZ R198, R13, c[0x0][0x23c], -R196.reuse ;  /* 0x00008f000dc67a23 */ /* 0x100fe400000108c4 */
[----:B------:R-:W-:Y:S03]  /*bfc0*/  FMUL.FTZ R13, R2, R157 ;  /* 0x0000009d020d7220 */ /* 0x000fe60000410000 */
[C---:B------:R-:W-:Y:S01]  /*bfd0*/  HMMA.16816.F32.BF16 R132, R160.reuse, R170, R132 ;  /* 0x000000aaa084723c */ /* 0x040fe20000041884 */
[----:B------:R-:W-:Y:S01]  /*bfe0*/  LDSM.16.MT88.4 R168, [R228+0x10800] ;  /* 0x01080000e4a8783b */ /* 0x000fe20000004200 */
[----:B------:R-:W1:Y:S01]  /*bff0*/  MUFU.EX2 R198, R198 ;  /* 0x000000c600c67308 */ /* 0x000e620000000800 */
[--C-:B------:R-:W-:Y:S02]  /*c000*/  FFMA.FTZ R199, R14, c[0x0][0x23c], -R195.reuse ;  /* 0x00008f000ec77a23 */ /* 0x100fe400000108c3 */
[C---:B------:R-:W-:Y:S02]  /*c010*/  FMUL.FTZ R14, R0.reuse, R158 ;  /* 0x0000009e000e7220 */ /* 0x040fe40000410000 */
[--C-:B------:R-:W-:Y:S02]  /*c020*/  FFMA.FTZ R200, R15, c[0x0][0x23c], -R195.reuse ;  /* 0x00008f000fc87a23 */ /* 0x100fe400000108c3 */
[----:B------:R-:W-:Y:S02]  /*c030*/  FMUL.FTZ R15, R0, R159 ;  /* 0x0000009f000f7220 */ /* 0x000fe40000410000 */
[----:B------:R-:W4:Y:S01]  /*c040*/  LDSM.16.MT88.4 R156, [R224+0x16000] ;  /* 0x01600000e09c783b */ /* 0x000f220000004200 */
[C---:B------:R-:W-:Y:S01]  /*c050*/  FMUL.FTZ R136, R2.reuse, R136 ;  /* 0x0000008802887220 */ /* 0x040fe20000410000 */
[----:B------:R-:W-:Y:S01]  /*c060*/  MUFU.EX2 R199, R199 ;  /* 0x000000c700c77308 */ /* 0x000fe20000000800 */
[----:B------:R-:W-:Y:S02]  /*c070*/  FMUL.FTZ R137, R2, R137 ;  /* 0x0000008902897220 */ /* 0x000fe40000410000 */
[C---:B------:R-:W-:Y:S02]  /*c080*/  FMUL.FTZ R138, R0.reuse, R138 ;  /* 0x0000008a008a7220 */ /* 0x040fe40000410000 */
[----:B------:R-:W-:Y:S02]  /*c090*/  FMUL.FTZ R139, R0, R139 ;  /* 0x0000008b008b7220 */ /* 0x000fe40000410000 */
[C---:B------:R-:W-:Y:S02]  /*c0a0*/  FMUL.FTZ R140, R2.reuse, R140 ;  /* 0x0000008c028c7220 */ /* 0x040fe40000410000 */
[----:B------:R-:W-:Y:S01]  /*c0b0*/  FMUL.FTZ R141, R2, R141 ;  /* 0x0000008d028d7220 */ /* 0x000fe20000410000 */
[----:B------:R-:W5:Y:S01]  /*c0c0*/  MUFU.EX2 R200, R200 ;  /* 0x000000c800c87308 */ /* 0x000f620000000800 */
[C---:B------:R-:W-:Y:S01]  /*c0d0*/  FMUL.FTZ R142, R0.reuse, R142 ;  /* 0x0000008e008e7220 */ /* 0x040fe20000410000 */
[C---:B--2---:R-:W-:Y:S03]  /*c0e0*/  HMMA.16816.F32.BF16 R136, R160.reuse, R172, R136 ;  /* 0x000000aca088723c */ /* 0x044fe60000041888 */
[----:B------:R-:W-:Y:S02]  /*c0f0*/  FMUL.FTZ R143, R0, R143 ;  /* 0x0000008f008f7220 */ /* 0x000fe40000410000 */
[--C-:B------:R-:W-:Y:S02]  /*c100*/  FFMA.FTZ R201, R16, c[0x0][0x23c], -R196.reuse ;  /* 0x00008f0010c97a23 */ /* 0x100fe400000108c4 */
[----:B------:R-:W-:Y:S01]  /*c110*/  FFMA.FTZ R202, R17, c[0x0][0x23c], -R196 ;  /* 0x00008f0011ca7a23 */ /* 0x000fe200000108c4 */
[C---:B------:R-:W-:Y:S01]  /*c120*/  HMMA.16816.F32.BF16 R12, R160.reuse, R174, R12 ;  /* 0x000000aea00c723c */ /* 0x040fe2000004180c */
[----:B------:R-:W2:Y:S02]  /*c130*/  LDSM.16.MT88.4 R172, [R226+0x10800] ;  /* 0x01080000e2ac783b */ /* 0x000ea40000004200 */
[----:B------:R-:W-:Y:S01]  /*c140*/  MUFU.EX2 R201, R201 ;  /* 0x000000c900c97308 */ /* 0x000fe20000000800 */
[--C-:B------:R-:W-:Y:S02]  /*c150*/  FFMA.FTZ R203, R18, c[0x0][0x23c], -R195.reuse ;  /* 0x00008f0012cb7a23 */ /* 0x100fe400000108c3 */
[----:B------:R-:W-:Y:S02]  /*c160*/  FFMA.FTZ R204, R19, c[0x0][0x23c], -R195 ;  /* 0x00008f0013cc7a23 */ /* 0x000fe400000108c3 */
[C---:B---3--:R-:W-:Y:S04]  /*c170*/  HMMA.16816.F32.BF16 R140, R160.reuse, R176, R140 ;  /* 0x000000b0a08c723c */ /* 0x048fe8000004188c */
[C---:B------:R-:W-:Y:S01]  /*c180*/  FMUL.FTZ R144, R2.reuse, R144 ;  /* 0x0000009002907220 */ /* 0x040fe20000410000 */
[----:B------:R-:W3:Y:S01]  /*c190*/  MUFU.EX2 R202, R202 ;  /* 0x000000ca00ca7308 */ /* 0x000ee20000000800 */
[----:B------:R-:W-:Y:S02]  /*c1a0*/  FMUL.FTZ R145, R2, R145 ;  /* 0x0000009102917220 */ /* 0x000fe40000410000 */
[C---:B------:R-:W-:Y:S04]  /*c1b0*/  FMUL.FTZ R146, R0.reuse, R146 ;  /* 0x0000009200927220 */ /* 0x040fe80000410000 */
[----:B------:R-:W-:Y:S02]  /*c1c0*/  FMUL.FTZ R147, R0, R147 ;  /* 0x0000009300937220 */ /* 0x000fe40000410000 */
[----:B------:R-:W-:Y:S01]  /*c1d0*/  FMUL.FTZ R16, R2, R152 ;  /* 0x0000009802107220 */ /* 0x000fe20000410000 */
[----:B------:R-:W-:Y:S01]  /*c1e0*/  MUFU.EX2 R203, R203 ;  /* 0x000000cb00cb7308 */ /* 0x000fe20000000800 */
[----:B-1----:R-:W-:Y:S01]  /*c1f0*/  F2FP.BF16.PACK_AB R152, R198, R197 ;  /* 0x000000c5c698723e */ /* 0x002fe200000010ff */
[----:B------:R-:W-:Y:S01]  /*c200*/  FMUL.FTZ R17, R2, R153 ;  /* 0x0000009902117220 */ /* 0x000fe20000410000 */
[----:B-----5:R-:W-:Y:S01]  /*c210*/  F2FP.BF16.PACK_AB R153, R200, R199 ;  /* 0x000000c7c899723e */ /* 0x020fe200000010ff */
[C---:B------:R-:W-:Y:S01]  /*c220*/  HMMA.16816.F32.BF16 R144, R160.reuse, R178, R144 ;  /* 0x000000b2a090723c */ /* 0x040fe20000041890 */
[----:B------:R-:W1:Y:S02]  /*c230*/  LDSM.16.MT88.4 R176, [R225+0x10800] ;  /* 0x01080000e1b0783b */ /* 0x000e640000004200 */
[C---:B------:R-:W-:Y:S02]  /*c240*/  FMUL.FTZ R18, R0.reuse, R154 ;  /* 0x0000009a00127220 */ /* 0x040fe40000410000 */
[----:B------:R-:W-:Y:S01]  /*c250*/  FMUL.FTZ R19, R0, R155 ;  /* 0x0000009b00137220 */ /* 0x000fe20000410000 */
[----:B------:R-:W5:Y:S01]  /*c260*/  MUFU.EX2 R204, R204 ;  /* 0x000000cc00cc7308 */ /* 0x000f620000000800 */
[C---:B------:R-:W-:Y:S02]  /*c270*/  FMUL.FTZ R148, R2.reuse, R148 ;  /* 0x0000009402947220 */ /* 0x040fe40000410000 */
[----:B------:R-:W-:Y:S03]  /*c280*/  FMUL.FTZ R149, R2, R149 ;  /* 0x0000009502957220 */ /* 0x000fe60000410000 */
[C---:B----4-:R-:W-:Y:S03]  /*c290*/  HMMA.16816.F32.BF16 R16, R160.reuse, R156, R16 ;  /* 0x0000009ca010723c */ /* 0x050fe60000041810 */
[----:B------:R-:W-:Y:S01]  /*c2a0*/  FMUL.FTZ R150, R0, R150 ;  /* 0x0000009600967220 */ /* 0x000fe20000410000 */
[----:B---3--:R-:W-:Y:S01]  /*c2b0*/  F2FP.BF16.PACK_AB R154, R202, R201 ;  /* 0x000000c9ca9a723e */ /* 0x008fe200000010ff */
[----:B------:R-:W-:Y:S02]  /*c2c0*/  FMUL.FTZ R151, R0, R151 ;  /* 0x0000009700977220 */ /* 0x000fe40000410000 */
[----:B------:R-:W-:Y:S02]  /*c2d0*/  FFMA.FTZ R166, R2, R251, R166 ;  /* 0x000000fb02a67223 */ /* 0x000fe400000100a6 */
[----:B------:R-:W-:Y:S03]  /*c2e0*/  FFMA.FTZ R6, R0, R249, R6 ;  /* 0x000000f900067223 */ /* 0x000fe60000010006 */
[----:B------:R-:W-:Y:S01]  /*c2f0*/  HMMA.16816.F32.BF16 R148, R160, R158, R148 ;  /* 0x0000009ea094723c */ /* 0x000fe20000041894 */
[----:B------:R-:W3:Y:S02]  /*c300*/  LDSM.16.MT88.4 R156, [R224+0x10800] ;  /* 0x01080000e09c783b */ /* 0x000ee40000004200 */
        /* <DEDUP_REMOVED lines=24> */
[----:B------:R-:W-:Y:S03]  /*c490*/  LDSM.16.MT88.4 R176, [R224+0x15800] ;  /* 0x01580000e0b0783b */ /* 0x000fe60000004200 */
[----:B------:R-:W-:Y:S04]  /*c4a0*/  FADD.FTZ R7, R204, R7 ;  /* 0x00000007cc077221 */ /* 0x000fe80000010000 */
[C---:B---3--:R-:W-:Y:S08]  /*c4b0*/  HMMA.16816.F32.BF16 R56, R152.reuse, R156, R56 ;  /* 0x0000009c9838723c */ /* 0x048ff00000041838 */
[C---:B------:R-:W-:Y:S01]  /*c4c0*/  HMMA.16816.F32.BF16 R60, R152.reuse, R158, R60 ;  /* 0x0000009e983c723c */ /* 0x040fe2000004183c */
[----:B------:R-:W1:Y:S07]  /*c4d0*/  LDSM.16.MT88.4 R156, [R225+0x14800] ;  /* 0x01480000e19c783b */ /* 0x000e6e0000004200 */
[C---:B----4-:R-:W-:Y:S08]  /*c4e0*/  HMMA.16816.F32.BF16 R64, R152.reuse, R160, R64 ;  /* 0x000000a09840723c */ /* 0x050ff00000041840 */
[C---:B------:R-:W-:Y:S01]  /*c4f0*/  HMMA.16816.F32.BF16 R68, R152.reuse, R162, R68 ;  /* 0x000000a29844723c */ /* 0x040fe20000041844 */
[----:B------:R-:W3:Y:S07]  /*c500*/  LDSM.16.MT88.4 R160, [R224+0x14800] ;  /* 0x01480000e0a0783b */ /* 0x000eee0000004200 */
        /* <DEDUP_REMOVED lines=12> */
[--C-:B------:R-:W-:Y:S03]  /*c5d0*/  FFMA.FTZ R185, R25, c[0x0][0x23c], -R196.reuse ;  /* 0x00008f0019b97a23 */ /* 0x100fe600000108c4 */
[--C-:B------:R-:W-:Y:S01]  /*c5e0*/  FFMA.FTZ R186, R26, c[0x0][0x23c], -R195.reuse ;  /* 0x00008f001aba7a23 */ /* 0x100fe200000108c3 */
[C---:B-----5:R-:W-:Y:S03]  /*c5f0*/  HMMA.16816.F32.BF16 R88, R152.reuse, R168, R88 ;  /* 0x000000a89858723c */ /* 0x060fe60000041858 */
[----:B------:R-:W-:Y:S01]  /*c600*/  MUFU.EX2 R182, R182 ;  /* 0x000000b600b67308 */ /* 0x000fe20000000800 */
[--C-:B------:R-:W-:Y:S02]  /*c610*/  FFMA.FTZ R187, R27, c[0x0][0x23c], -R195.reuse ;  /* 0x00008f001bbb7a23 */ /* 0x100fe400000108c3 */
[----:B------:R-:W-:Y:S02]  /*c620*/  LDSM.16.MT88.4 R24, [R226+0x11000] ;  /* 0x01100000e218783b */ /* 0x000fe40000004200 */
[C---:B------:R-:W-:Y:S05]  /*c630*/  HMMA.16816.F32.BF16 R92, R152.reuse, R170, R92 ;  /* 0x000000aa985c723c */ /* 0x040fea000004185c */
[----:B------:R-:W5:Y:S01]  /*c640*/  MUFU.EX2 R183, R183 ;  /* 0x000000b700b77308 */ /* 0x000f620000000800 */
[----:B------:R-:W3:Y:S02]  /*c650*/  LDSM.16.MT88.4 R168, [R228+0x16800] ;  /* 0x01680000e4a8783b */ /* 0x000ee40000004200 */
[C---:B--2---:R-:W-:Y:S07]  /*c660*/  HMMA.16816.F32.BF16 R96, R152.reuse, R172, R96 ;  /* 0x000000ac9860723c */ /* 0x044fee0000041860 */
[----:B------:R-:W-:Y:S01]  /*c670*/  MUFU.EX2 R184, R184 ;  /* 0x000000b800b87308 */ /* 0x000fe20000000800 */
[C---:B------:R-:W-:Y:S01]  /*c680*/  HMMA.16816.F32.BF16 R100, R152.reuse, R174, R100 ;  /* 0x000000ae9864723c */ /* 0x040fe20000041864 */
[----:B------:R-:W2:Y:S07]  /*c690*/  LDSM.16.MT88.4 R172, [R226+0x16800] ;  /* 0x01680000e2ac783b */ /* 0x000eae0000004200 */
[C---:B------:R-:W-:Y:S01]  /*c6a0*/  HMMA.16816.F32.BF16 R104, R152.reuse, R188, R104 ;  /* 0x000000bc9868723c */ /* 0x040fe20000041868 */
[----:B------:R-:W2:Y:S06]  /*c6b0*/  MUFU.EX2 R185, R185 ;  /* 0x000000b900b97308 */ /* 0x000eac0000000800 */
[--C-:B------:R-:W-:Y:S01]  /*c6c0*/  FFMA.FTZ R188, R28, c[0x0][0x23c], -R196.reuse ;  /* 0x00008f001cbc7a23 */ /* 0x100fe200000108c4 */
[C---:B------:R-:W-:Y:S03]  /*c6d0*/  HMMA.16816.F32.BF16 R108, R152.reuse, R190, R108 ;  /* 0x000000be986c723c */ /* 0x040fe6000004186c */
[----:B------:R-:W-:Y:S01]  /*c6e0*/  MUFU.EX2 R186, R186 ;  /* 0x000000ba00ba7308 */ /* 0x000fe20000000800 */
[--C-:B------:R-:W-:Y:S02]  /*c6f0*/  FFMA.FTZ R189, R29, c[0x0][0x23c], -R196.reuse ;  /* 0x00008f001dbd7a23 */ /* 0x100fe400000108c4 */
[----:B------:R-:W-:Y:S02]  /*c700*/  FFMA.FTZ R196, R33, c[0x0][0x23c], -R196 ;  /* 0x00008f0021c47a23 */ /* 0x000fe400000108c4 */
[C---:B-1----:R-:W-:Y:S04]  /*c710*/  HMMA.16816.F32.BF16 R112, R152.reuse, R156, R112 ;  /* 0x0000009c9870723c */ /* 0x042fe80000041870 */
[--C-:B------:R-:W-:Y:S01]  /*c720*/  FFMA.FTZ R190, R30, c[0x0][0x23c], -R195.reuse ;  /* 0x00008f001ebe7a23 */ /* 0x100fe200000108c3 */
[----:B------:R-:W1:Y:S01]  /*c730*/  MUFU.EX2 R187, R187 ;  /* 0x000000bb00bb7308 */ /* 0x000e620000000800 */
[--C-:B------:R-:W-:Y:S02]  /*c740*/  FFMA.FTZ R191, R31, c[0x0][0x23c], -R195.reuse ;  /* 0x00008f001fbf7a23 */ /* 0x100fe400000108c3 */
[C---:B------:R-:W-:Y:S01]  /*c750*/  HMMA.16816.F32.BF16 R116, R152.reuse, R158, R116 ;  /* 0x0000009e9874723c */ /* 0x040fe20000041874 */
[----:B------:R-:W1:Y:S03]  /*c760*/  LDSM.16.MT88.4 R156, [R224+0x16800] ;  /* 0x01680000e09c783b */ /* 0x000e660000004200 */
[----:B------:R-:W-:Y:S03]  /*c770*/  FFMA.FTZ R195, R35, c[0x0][0x23c], -R195 ;  /* 0x00008f0023c37a23 */ /* 0x000fe600000108c3 */
[----:B------:R-:W-:Y:S01]  /*c780*/  MUFU.EX2 R188, R188 ;  /* 0x000000bc00bc7308 */ /* 0x000fe20000000800 */
[C---:B---3--:R-:W-:Y:S01]  /*c790*/  HMMA.16816.F32.BF16 R120, R152.reuse, R160, R120 ;  /* 0x000000a09878723c */ /* 0x048fe20000041878 */
[----:B------:R-:W-:Y:S07]  /*c7a0*/  LDSM.16.MT88.4 R28, [R225+0x17000] ;  /* 0x01700000e11c783b */ /* 0x000fee0000004200 */
[C---:B------:R-:W-:Y:S01]  /*c7b0*/  HMMA.16816.F32.BF16 R124, R152.reuse, R162, R124 ;  /* 0x000000a2987c723c */ /* 0x040fe2000004187c */
[----:B------:R-:W3:Y:S01]  /*c7c0*/  LDSM.16.MT88.4 R160, [R228+0x11000] ;  /* 0x01100000e4a0783b */ /* 0x000ee20000004200 */
[----:B------:R-:W1:Y:S06]  /*c7d0*/  MUFU.EX2 R189, R189 ;  /* 0x000000bd00bd7308 */ /* 0x000e6c0000000800 */
[C---:B------:R-:W-:Y:S01]  /*c7e0*/  HMMA.16816.F32.BF16 R128, R152.reuse, R168, R128 ;  /* 0x000000a89880723c */ /* 0x040fe20000041880 */
[----:B------:R-:W-:Y:S03]  /*c7f0*/  LDSM.16.MT88.4 R32, [R226+0x11800] ;  /* 0x01180000e220783b */ /* 0x000fe60000004200 */
[----:B------:R-:W-:Y:S04]  /*c800*/  MUFU.EX2 R190, R190 ;  /* 0x000000be00be7308 */ /* 0x000fe80000000800 */
[C---:B------:R-:W-:Y:S01]  /*c810*/  HMMA.16816.F32.BF16 R132, R152.reuse, R170, R132 ;  /* 0x000000aa9884723c */ /* 0x040fe20000041884 */
[----:B------:R-:W3:Y:S05]  /*c820*/  LDSM.16.MT88.4 R168, [R225+0x11000] ;  /* 0x01100000e1a8783b */ /* 0x000eea0000004200 */
[----:B------:R-:W1:Y:S02]  /*c830*/  MUFU.EX2 R191, R191 ;  /* 0x000000bf00bf7308 */ /* 0x000e640000000800 */
[C---:B--2---:R-:W-:Y:S08]  /*c840*/  HMMA.16816.F32.BF16 R136, R152.reuse, R172, R136 ;  /* 0x000000ac9888723c */ /* 0x044ff00000041888 */
[C---:B------:R-:W-:Y:S01]  /*c850*/  HMMA.16816.F32.BF16 R12, R152.reuse, R174, R12 ;  /* 0x000000ae980c723c */ /* 0x040fe2000004180c */
[----:B------:R-:W2:Y:S01]  /*c860*/  LDSM.16.MT88.4 R172, [R224+0x11000] ;  /* 0x01100000e0ac783b */ /* 0x000ea20000004200 */
[----:B------:R-:W2:Y:S06]  /*c870*/  MUFU.EX2 R196, R196 ;  /* 0x000000c400c47308 */ /* 0x000eac0000000800 */
[C---:B------:R-:W-:Y:S04]  /*c880*/  HMMA.16816.F32.BF16 R140, R152.reuse, R20, R140 ;  /* 0x00000014988c723c */ /* 0x040fe8000004188c */
[----:B------:R-:W2:Y:S03]  /*c890*/  MUFU.EX2 R195, R195 ;  /* 0x000000c300c37308 */ /* 0x000ea60000000800 */
[----:B----4-:R-:W-:Y:S01]  /*c8a0*/  F2FP.BF16.PACK_AB R20, R181, R180 ;  /* 0x000000b4b514723e */ /* 0x010fe200000010ff */
[C---:B------:R-:W-:Y:S04]  /*c8b0*/  HMMA.16816.F32.BF16 R144, R152.reuse, R22, R144 ;  /* 0x000000169890723c */ /* 0x040fe80000041890 */
[----:B-----5:R-:W-:Y:S01]  /*c8c0*/  F2FP.BF16.PACK_AB R21, R183, R182 ;  /* 0x000000b6b715723e */ /* 0x020fe200000010ff */
[----:B------:R-:W-:Y:S02]  /*c8d0*/  FADD.FTZ R180, R180, R5 ;  /* 0x00000005b4b47221 */ /* 0x000fe40000010000 */
[----:B------:R-:W-:Y:S01]  /*c8e0*/  F2FP.BF16.PACK_AB R22, R185, R184 ;  /* 0x000000b8b916723e */ /* 0x000fe200000010ff */
[C---:B-1----:R-:W-:Y:S04]  /*c8f0*/  HMMA.16816.F32.BF16 R16, R152.reuse, R156, R16 ;  /* 0x0000009c9810723c */ /* 0x042fe80000041810 */
[----:B------:R-:W-:Y:S01]  /*c900*/  F2FP.BF16.PACK_AB R23, R187, R186 ;  /* 0x000000babb17723e */ /* 0x000fe200000010ff */
[----:B------:R-:W-:Y:S02]  /*c910*/  FADD.FTZ R182, R182, R7 ;  /* 0x00000007b6b67221 */ /* 0x000fe40000010000 */
[----:B------:R-:W-:Y:S01]  /*c920*/  FADD.FTZ R181, R181, R180 ;  /* 0x000000b4b5b57221 */ /* 0x000fe20000010000 */
[----:B------:R-:W-:Y:S01]  /*c930*/  HMMA.16816.F32.BF16 R148, R152, R158, R148 ;  /* 0x0000009e9894723c */ /* 0x000fe20000041894 */
[----:B------:R-:W1:Y:S03]  /*c940*/  LDSM.16.MT88.4 R152, [R228+0x13000] ;  /* 0x01300000e498783b */ /* 0x000e660000004200 */
[----:B------:R-:W-:Y:S02]  /*c950*/  FADD.FTZ R183, R183, R182 ;  /* 0x000000b6b7b77221 */ /* 0x000fe40000010000 */
[----:B------:R-:W-:Y:S02]  /*c960*/  FADD.FTZ R184, R184, R181 ;  /* 0x000000b5b8b87221 */ /* 0x000fe40000010000 */
[C---:B---3--:R-:W-:Y:S01]  /*c970*/  HMMA.16816.F32.BF16 R8, R20.reuse, R160, R8 ;  /* 0x000000a01408723c */ /* 0x048fe20000041808 */
[----:B------:R-:W3:Y:S04]  /*c980*/  LDSM.16.MT88.4 R156, [R226+0x13000] ;  /* 0x01300000e29c783b */ /* 0x000ee80000004200 */
[----:B------:R-:W-:Y:S02]  /*c990*/  FADD.FTZ R186, R186, R183 ;  /* 0x000000b7baba7221 */ /* 0x000fe40000010000 */
[----:B------:R-:W-:Y:S01]  /*c9a0*/  FADD.FTZ R185, R185, R184 ;  /* 0x000000b8b9b97221 */ /* 0x000fe20000010000 */
[C---:B------:R-:W-:Y:S01]  /*c9b0*/  HMMA.16816.F32.BF16 R36, R20.reuse, R162, R36 ;  /* 0x000000a21424723c */ /* 0x040fe20000041824 */
[----:B------:R-:W4:Y:S03]  /*c9c0*/  LDSM.16.MT88.4 R160, [R225+0x13000] ;  /* 0x01300000e1a0783b */ /* 0x000f260000004200 */
[----:B------:R-:W-:Y:S04]  /*c9d0*/  FADD.FTZ R187, R187, R186 ;  /* 0x000000babbbb7221 */ /* 0x000fe80000010000 */
        /* <DEDUP_REMOVED lines=26> */
[----:B------:R-:W-:Y:S07]  /*cb80*/  LDSM.16.MT88.4 R172, [R225+0x15800] ;  /* 0x01580000e1ac783b */ /* 0x000fee0000004200 */
[C---:B-1----:R-:W-:Y:S08]  /*cb90*/  HMMA.16816.F32.BF16 R112, R20.reuse, R152, R112 ;  /* 0x000000981470723c */ /* 0x042ff00000041870 */
[C---:B------:R-:W-:Y:S01]  /*cba0*/  HMMA.16816.F32.BF16 R116, R20.reuse, R154, R116 ;  /* 0x0000009a1474723c */ /* 0x040fe20000041874 */
[----:B------:R-:W1:Y:S07]  /*cbb0*/  LDSM.16.MT88.4 R152, [R224+0x17000] ;  /* 0x01700000e098783b */ /* 0x000e6e0000004200 */
[C---:B---3--:R-:W-:Y:S08]  /*cbc0*/  HMMA.16816.F32.BF16 R120, R20.reuse, R156, R120 ;  /* 0x0000009c1478723c */ /* 0x048ff00000041878 */
[C---:B------:R-:W-:Y:S01]  /*cbd0*/  HMMA.16816.F32.BF16 R124, R20.reuse, R158, R124 ;  /* 0x0000009e147c723c */ /* 0x040fe2000004187c */
[----:B------:R-:W-:Y:S07]  /*cbe0*/  LDSM.16.MT88.4 R156, [R225+0x11800] ;  /* 0x01180000e19c783b */ /* 0x000fee0000004200 */
[C---:B----4-:R-:W-:Y:S08]  /*cbf0*/  HMMA.16816.F32.BF16 R128, R20.reuse, R24, R128 ;  /* 0x000000181480723c */ /* 0x050ff00000041880 */
[C---:B------:R-:W-:Y:S01]  /*cc00*/  HMMA.16816.F32.BF16 R132, R20.reuse, R26, R132 ;  /* 0x0000001a1484723c */ /* 0x040fe20000041884 */
[----:B------:R-:W2:Y:S07]  /*cc10*/  LDSM.16.MT88.4 R24, [R228+0x11800] ;  /* 0x01180000e418783b */ /* 0x000eae0000004200 */
[C---:B------:R-:W-:Y:S08]  /*cc20*/  HMMA.16816.F32.BF16 R136, R20.reuse, R160, R136 ;  /* 0x000000a01488723c */ /* 0x040ff00000041888 */
[C---:B------:R-:W-:Y:S08]  /*cc30*/  HMMA.16816.F32.BF16 R12, R20.reuse, R162, R12 ;  /* 0x000000a2140c723c */ /* 0x040ff0000004180c */
[C---:B------:R-:W-:Y:S08]  /*cc40*/  HMMA.16816.F32.BF16 R140, R20.reuse, R28, R140 ;  /* 0x0000001c148c723c */ /* 0x040ff0000004188c */
[C---:B------:R-:W-:Y:S01]  /*cc50*/  HMMA.16816.F32.BF16 R144, R20.reuse, R30, R144 ;  /* 0x0000001e1490723c */ /* 0x040fe20000041890 */
[----:B------:R-:W3:Y:S07]  /*cc60*/  LDSM.16.MT88.4 R28, [R224+0x11800] ;  /* 0x01180000e01c783b */ /* 0x000eee0000004200 */
[C---:B-1----:R-:W-:Y:S08]  /*cc70*/  HMMA.16816.F32.BF16 R16, R20.reuse, R152, R16 ;  /* 0x000000981410723c */ /* 0x042ff00000041810 */
[----:B------:R-:W-:Y:S01]  /*cc80*/  HMMA.16816.F32.BF16 R148, R20, R154, R148 ;  /* 0x0000009a1494723c */ /* 0x000fe20000041894 */
[----:B------:R-:W-:Y:S06]  /*cc90*/  LDSM.16.MT88.4 R152, [R224+0x13800] ;  /* 0x01380000e098783b */ /* 0x000fec0000004200 */
        /* <DEDUP_REMOVED lines=41> */
[C---:B------:R-:W-:Y:S08]  /*cf30*/  HMMA.16816.F32.BF16 R120, R20.reuse, R176, R120 ;  /* 0x000000b01478723c */ /* 0x040ff00000041878 */
[C---:B------:R-:W-:Y:S08]  /*cf40*/  HMMA.16816.F32.BF16 R124, R20.reuse, R178, R124 ;  /* 0x000000b2147c723c */ /* 0x040ff0000004187c */
[C---:B---3--:R-:W-:Y:S08]  /*cf50*/  HMMA.16816.F32.BF16 R128, R20.reuse, R28, R128 ;  /* 0x0000001c1480723c */ /* 0x048ff00000041880 */
        /* <DEDUP_REMOVED lines=9> */
.L_x_3611:
[----:B------:R-:W1:Y:S01]  /*cff0*/  SHFL.BFLY PT, R0, R249, 0x2, 0x1f ;  /* 0x0c401f00f9007f89 */ /* 0x000e6200000e0000 */
[----:B------:R-:W-:Y:S01]  /*d000*/  MOV R7, 0x3f800000 ;  /* 0x3f80000000077802 */ /* 0x000fe20000000f00 */
[----:B------:R-:W-:Y:S01]  /*d010*/  BSSY B0, `(.L_x_3616) ;  /* 0x000014a000007945 */ /* 0x000fe20003800000 */
[----:B------:R-:W-:Y:S01]  /*d020*/  MOV R6, 0x3f800000 ;  /* 0x3f80000000067802 */ /* 0x000fe20000000f00 */
[----:B------:R-:W2:Y:S04]  /*d030*/  SHFL.BFLY PT, R2, R251, 0x2, 0x1f ;  /* 0x0c401f00fb027f89 */ /* 0x000ea800000e0000 */
[----:B------:R-:W-:Y:S01]  /*d040*/  BAR.SYNC.DEFER_BLOCKING 0x0 ;  /* 0x0000000000007b1d */ /* 0x000fe20000010000 */
[----:B-1----:R-:W-:-:S05]  /*d050*/  FADD.FTZ R5, R0, R249 ;  /* 0x000000f900057221 */ /* 0x002fca0000010000 */
[----:B------:R-:W1:Y:S01]  /*d060*/  S2R R0, SR_TID.X ;  /* 0x0000000000007919 */ /* 0x000e620000002100 */
[----:B--2---:R-:W-:-:S03]  /*d070*/  FADD.FTZ R11, R2, R251 ;  /* 0x000000fb020b7221 */ /* 0x004fc60000010000 */
[----:B------:R-:W2:Y:S04]  /*d080*/  SHFL.BFLY PT, R2, R5, 0x1, 0x1f ;  /* 0x0c201f0005027f89 */ /* 0x000ea800000e0000 */
[----:B------:R-:W3:Y:S01]  /*d090*/  SHFL.BFLY PT, R4, R11, 0x1, 0x1f ;  /* 0x0c201f000b047f89 */ /* 0x000ee200000e0000 */
[----:B-1----:R-:W-:-:S04]  /*d0a0*/  SHF.R.S32.HI R9, RZ, 0x1f, R0 ;  /* 0x0000001fff097819 */ /* 0x002fc80000011400 */
        /* <DEDUP_REMOVED lines=10> */
[----:B------:R-:W-:Y:S02]  /*d150*/  LOP3.LUT R17, R8, 0x1ffffffc, RZ, 0xc0, !PT ;  /* 0x1ffffffc08117812 */ /* 0x000fe400078ec0ff */
[----:B------:R-:W-:Y:S02]  /*d160*/  IADD3 R5, R10, -R5, RZ ;  /* 0x800000050a057210 */ /* 0x000fe40007ffe0ff */
[----:B------:R-:W1:Y:S01]  /*d170*/  S2R R10, SR_TID.X ;  /* 0x00000000000a7919 */ /* 0x000e620000002100 */
[----:B------:R-:W-:Y:S01]  /*d180*/  IADD3 R14, -R17, R0, RZ ;  /* 0x00000000110e7210 */ /* 0x000fe20007ffe1ff */
[----:B------:R-:W2:Y:S01]  /*d190*/  @P3 MUFU.RCP R6, R2 ;  /* 0x0000000200063308 */ /* 0x000ea20000001000 */
[----:B------:R-:W-:-:S02]  /*d1a0*/  LOP3.LUT R16, R5, 0x1, RZ, 0xc0, !PT ;  /* 0x0000000105107812 */ /* 0x000fc400078ec0ff */
[----:B------:R-:W-:Y:S02]  /*d1b0*/  SHF.L.U32 R19, R5, 0x6, RZ ;  /* 0x0000000605137819 */ /* 0x000fe400000006ff */
[----:B------:R-:W-:Y:S02]  /*d1c0*/  ISETP.NE.U32.AND P0, PT, R16, 0x1, PT ;  /* 0x000000011000780c */ /* 0x000fe40003f05070 */
[----:B------:R-:W-:Y:S01]  /*d1d0*/  LOP3.LUT R19, R19, 0x1c0, RZ, 0xc0, !PT ;  /* 0x000001c013137812 */ /* 0x000fe200078ec0ff */
[----:B------:R-:W3:Y:S01]  /*d1e0*/  @P4 MUFU.RCP R7, R4 ;  /* 0x0000000400074308 */ /* 0x000ee20000001000 */
[----:B------:R-:W-:Y:S02]  /*d1f0*/  R2P PR, R5, 0x6 ;  /* 0x0000000605007804 */ /* 0x000fe40000000000 */
[----:B------:R-:W-:Y:S01]  /*d200*/  LEA.HI R19, R19, R19, RZ, 0x1d ;  /* 0x0000001313137211 */ /* 0x000fe200078fe8ff */
[----:B--2---:R-:W-:-:S04]  /*d210*/  FMUL.FTZ R163, R6, R163 ;  /* 0x000000a306a37220 */ /* 0x004fc80000410000 */
[----:B------:R-:W2:Y:S01]  /*d220*/  @P4 MUFU.LG2 R4, R4 ;  /* 0x0000000400044308 */ /* 0x000ea20000000c00 */
[C---:B------:R-:W-:Y:S02]  /*d230*/  FMUL.FTZ R162, R6.reuse, R162 ;  /* 0x000000a206a27220 */ /* 0x040fe40000410000 */
[C---:B------:R-:W-:Y:S01]  /*d240*/  FMUL.FTZ R39, R6.reuse, R39 ;  /* 0x0000002706277220 */ /* 0x040fe20000410000 */
[----:B-1----:R-:W-:Y:S01]  /*d250*/  SHF.R.S32.HI R11, RZ, 0x1f, R10 ;  /* 0x0000001fff0b7819 */ /* 0x002fe2000001140a */
[----:B------:R-:W-:Y:S02]  /*d260*/  FMUL.FTZ R38, R6, R38 ;  /* 0x0000002606267220 */ /* 0x000fe40000410000 */
[----:B---3--:R-:W-:Y:S01]  /*d270*/  FMUL.FTZ R160, R7, R160 ;  /* 0x000000a007a07220 */ /* 0x008fe20000410000 */
[-C--:B------:R-:W-:Y:S01]  /*d280*/  LEA.HI R13, R11, R10.reuse, RZ, 0x4 ;  /* 0x0000000a0b0d7211 */ /* 0x080fe200078f20ff */
[----:B------:R-:W-:Y:S01]  /*d290*/  FMUL.FTZ R161, R7, R161 ;  /* 0x000000a107a17220 */ /* 0x000fe20000410000 */
[----:B------:R-:W-:Y:S01]  /*d2a0*/  LEA.HI R11, R11, R10, RZ, 0x5 ;  /* 0x0000000a0b0b7211 */ /* 0x000fe200078f28ff */
[----:B------:R-:W-:Y:S01]  /*d2b0*/  FMUL.FTZ R36, R7, R36 ;  /* 0x0000002407247220 */ /* 0x000fe20000410000 */
[----:B------:R-:W-:Y:S01]  /*d2c0*/  LOP3.LUT R15, R13, 0xfffffff0, RZ, 0xc0, !PT ;  /* 0xfffffff00d0f7812 */ /* 0x000fe200078ec0ff */
[C---:B------:R-:W-:Y:S01]  /*d2d0*/  FMUL.FTZ R37, R7.reuse, R37 ;  /* 0x0000002507257220 */ /* 0x040fe20000410000 */
[----:B------:R-:W-:Y:S01]  /*d2e0*/  SHF.R.S32.HI R12, RZ, 0x4, R13 ;  /* 0x00000004ff0c7819 */ /* 0x000fe2000001140d */
[----:B------:R-:W-:Y:S01]  /*d2f0*/  FMUL.FTZ R40, R7, R40 ;  /* 0x0000002807287220 */ /* 0x000fe20000410000 */
[----:B------:R-:W-:Y:S01]  /*d300*/  IADD3 R8, -R15, R10, RZ ;  /* 0x0000000a0f087210 */ /* 0x000fe20007ffe1ff */
[----:B------:R-:W-:Y:S01]  /*d310*/  FMUL.FTZ R41, R7, R41 ;  /* 0x0000002907297220 */ /* 0x000fe20000410000 */
[----:B------:R-:W-:Y:S01]  /*d320*/  SHF.L.U32 R15, R12, 0x6, RZ ;  /* 0x000000060c0f7819 */ /* 0x000fe200000006ff */
[----:B------:R-:W-:Y:S01]  /*d330*/  FMUL.FTZ R43, R6, R43 ;  /* 0x0000002b062b7220 */ /* 0x000fe20000410000 */
[----:B------:R-:W-:Y:S01]  /*d340*/  LEA.HI R17, R8, R8, RZ, 0x1 ;  /* 0x0000000808117211 */ /* 0x000fe200078f08ff */
[C---:B------:R-:W-:Y:S01]  /*d350*/  FMUL.FTZ R42, R6.reuse, R42 ;  /* 0x0000002a062a7220 */ /* 0x040fe20000410000 */
[----:B------:R-:W-:Y:S01]  /*d360*/  LOP3.LUT R15, R15, 0x1c0, RZ, 0xc0, !PT ;  /* 0x000001c00f0f7812 */ /* 0x000fe200078ec0ff */
[----:B------:R-:W-:Y:S01]  /*d370*/  FMUL.FTZ R44, R7, R44 ;  /* 0x0000002c072c7220 */ /* 0x000fe20000410000 */
[----:B------:R-:W-:Y:S01]  /*d380*/  SHF.L.U32 R16, R17, 0x2, RZ ;  /* 0x0000000211107819 */ /* 0x000fe200000006ff */
[----:B------:R-:W-:Y:S01]  /*d390*/  FMUL.FTZ R45, R7, R45 ;  /* 0x0000002d072d7220 */ /* 0x000fe20000410000 */
[----:B------:R-:W-:Y:S01]  /*d3a0*/  SHF.R.S32.HI R13, RZ, 0x5, R9 ;  /* 0x00000005ff0d7819 */ /* 0x000fe20000011409 */
[C---:B------:R-:W-:Y:S01]  /*d3b0*/  FMUL.FTZ R47, R6.reuse, R47 ;  /* 0x0000002f062f7220 */ /* 0x040fe20000410000 */
[----:B------:R-:W-:Y:S01]  /*d3c0*/  LOP3.LUT R16, R15, 0x38, R16, 0xf8, !PT ;  /* 0x000000380f107812 */ /* 0x000fe200078ef810 */
[C---:B------:R-:W-:Y:S01]  /*d3d0*/  FMUL.FTZ R46, R6.reuse, R46 ;  /* 0x0000002e062e7220 */ /* 0x040fe20000410000 */
[----:B------:R-:W-:Y:S01]  /*d3e0*/  LEA R14, R13, R14, 0x9 ;  /* 0x0000000e0d0e7211 */ /* 0x000fe200078e48ff */
[C---:B------:R-:W-:Y:S01]  /*d3f0*/  FMUL.FTZ R48, R7.reuse, R48 ;  /* 0x0000003007307220 */ /* 0x040fe20000410000 */
[----:B------:R-:W-:Y:S01]  /*d400*/  SHF.R.U32.HI R15, RZ, 0x3, R15 ;  /* 0x00000003ff0f7819 */ /* 0x000fe2000001160f */
[----:B------:R-:W-:Y:S01]  /*d410*/  FMUL.FTZ R49, R7, R49 ;  /* 0x0000003107317220 */ /* 0x000fe20000410000 */
[----:B------:R-:W-:Y:S01]  /*d420*/  LOP3.LUT R17, R17, 0xffffffe, RZ, 0xc0, !PT ;  /* 0x0ffffffe11117812 */ /* 0x000fe200078ec0ff */
[----:B------:R-:W-:Y:S01]  /*d430*/  FMUL.FTZ R51, R6, R51 ;  /* 0x0000003306337220 */ /* 0x000fe20000410000 */
[----:B------:R-:W-:Y:S01]  /*d440*/  LEA R14, R14, R19, 0x1 ;  /* 0x000000130e0e7211 */ /* 0x000fe200078e08ff */
[----:B------:R-:W-:Y:S01]  /*d450*/  FMUL.FTZ R50, R6, R50 ;  /* 0x0000003206327220 */ /* 0x000fe20000410000 */
[----:B------:R-:W-:Y:S01]  /*d460*/  LOP3.LUT R15, R16, R15, RZ, 0x3c, !PT ;  /* 0x0000000f100f7212 */ /* 0x000fe200078e3cff */
[C---:B------:R-:W-:Y:S01]  /*d470*/  FMUL.FTZ R52, R7.reuse, R52 ;  /* 0x0000003407347220 */ /* 0x040fe20000410000 */
[----:B------:R-:W-:Y:S01]  /*d480*/  IADD3 R16, R8, -R17, RZ ;  /* 0x8000001108107210 */ /* 0x000fe20007ffe0ff */
[C---:B------:R-:W-:Y:S01]  /*d490*/  FMUL.FTZ R53, R7.reuse, R53 ;  /* 0x0000003507357220 */ /* 0x040fe20000410000 */
[----:B------:R-:W-:Y:S01]  /*d4a0*/  STS.64 [R14.X4], R160 ;  /* 0x000000a00e007388 */ /* 0x000fe20000004a00 */
[----:B------:R-:W-:Y:S01]  /*d4b0*/  FMUL.FTZ R55, R6, R55 ;  /* 0x0000003706377220 */ /* 0x000fe20000410000 */
[----:B------:R-:W-:Y:S01]  /*d4c0*/  LEA R5, R16, R15, 0x2 ;  /* 0x0000000f10057211 */ /* 0x000fe200078e10ff */
[C---:B------:R-:W-:Y:S01]  /*d4d0*/  FMUL.FTZ R54, R6.reuse, R54 ;  /* 0x0000003606367220 */ /* 0x040fe20000410000 */
[----:B------:R-:W-:Y:S01]  /*d4e0*/  MOV R15, 0x80 ;  /* 0x00000080000f7802 */ /* 0x000fe20000000f00 */
[C---:B------:R-:W-:Y:S01]  /*d4f0*/  FMUL.FTZ R56, R7.reuse, R56 ;  /* 0x0000003807387220 */ /* 0x040fe20000410000 */
[----:B------:R-:W-:Y:S01]  /*d500*/  STS.64 [R14.X4+0x800], R162 ;  /* 0x000800a20e007388 */ /* 0x000fe20000004a00 */
[----:B------:R-:W-:Y:S01]  /*d510*/  FMUL.FTZ R57, R7, R57 ;  /* 0x0000003907397220 */ /* 0x000fe20000410000 */
[----:B------:R-:W-:Y:S01]  /*d520*/  SEL R15, R15, 0xffffff80, !P2 ;  /* 0xffffff800f0f7807 */ /* 0x000fe20005000000 */
[C---:B------:R-:W-:Y:S01]  /*d530*/  FMUL.FTZ R59, R6.reuse, R59 ;  /* 0x0000003b063b7220 */ /* 0x040fe20000410000 */
[----:B------:R-:W-:Y:S01]  /*d540*/  LOP3.LUT R9, R9, 0xffffffe0, RZ, 0xc0, !PT ;  /* 0xffffffe009097812 */ /* 0x000fe200078ec0ff */
[----:B------:R-:W-:Y:S01]  /*d550*/  FMUL.FTZ R58, R6, R58 ;  /* 0x0000003a063a7220 */ /* 0x000fe20000410000 */
[----:B------:R-:W-:Y:S01]  /*d560*/  LOP3.LUT R11, R11, 0xffffffe0, RZ, 0xc0, !PT ;  /* 0xffffffe00b0b7812 */ /* 0x000fe200078ec0ff */
[C---:B------:R-:W-:Y:S01]  /*d570*/  FMUL.FTZ R60, R7.reuse, R60 ;  /* 0x0000003c073c7220 */ /* 0x040fe20000410000 */
[----:B------:R-:W1:Y:S01]  /*d580*/  @P3 MUFU.LG2 R2, R2 ;  /* 0x0000000200023308 */ /* 0x000e620000000c00 */
[----:B------:R-:W-:Y:S01]  /*d590*/  FMUL.FTZ R61, R7, R61 ;  /* 0x0000003d073d7220 */ /* 0x000fe20000410000 */
[----:B------:R-:W-:Y:S01]  /*d5a0*/  IADD3 R9, R0, -R9, RZ ;  /* 0x8000000900097210 */ /* 0x000fe20007ffe0ff */
[----:B------:R-:W-:Y:S01]  /*d5b0*/  FMUL.FTZ R63, R6, R63 ;  /* 0x0000003f063f7220 */ /* 0x000fe20000410000 */
[----:B------:R-:W-:Y:S01]  /*d5c0*/  IADD3 R11, R10, -R11, RZ ;  /* 0x8000000b0a0b7210 */ /* 0x000fe20007ffe0ff */
[----:B------:R-:W-:-:S02]  /*d5d0*/  FMUL.FTZ R62, R6, R62 ;  /* 0x0000003e063e7220 */ /* 0x000fc40000410000 */
[C---:B------:R-:W-:Y:S01]  /*d5e0*/  FMUL.FTZ R64, R7.reuse, R64 ;  /* 0x0000004007407220 */ /* 0x040fe20000410000 */
[----:B------:R-:W-:Y:S01]  /*d5f0*/  SHF.R.S32.HI R0, RZ, 0x1f, R11 ;  /* 0x0000001fff007819 */ /* 0x000fe2000001140b */
[C---:B------:R-:W-:Y:S02]  /*d600*/  FMUL.FTZ R65, R7.reuse, R65 ;  /* 0x0000004107417220 */ /* 0x040fe40000410000 */
[----:B------:R-:W-:Y:S01]  /*d610*/  FMUL.FTZ R67, R6, R67 ;  /* 0x0000004306437220 */ /* 0x000fe20000410000 */
[----:B------:R-:W-:Y:S01]  /*d620*/  LEA.HI R0, R0, R11, RZ, 0x2 ;  /* 0x0000000b00007211 */ /* 0x000fe200078f10ff */
[----:B------:R-:W-:Y:S02]  /*d630*/  FMUL.FTZ R66, R6, R66 ;  /* 0x0000004206427220 */ /* 0x000fe40000410000 */
[C---:B------:R-:W-:Y:S02]  /*d640*/  FMUL.FTZ R68, R7.reuse, R68 ;  /* 0x0000004407447220 */ /* 0x040fe40000410000 */
[----:B------:R-:W-:-:S02]  /*d650*/  FMUL.FTZ R69, R7, R69 ;  /* 0x0000004507457220 */ /* 0x000fc40000410000 */
[C---:B------:R-:W-:Y:S02]  /*d660*/  FMUL.FTZ R71, R6.reuse, R71 ;  /* 0x0000004706477220 */ /* 0x040fe40000410000 */
[C---:B------:R-:W-:Y:S02]  /*d670*/  FMUL.FTZ R70, R6.reuse, R70 ;  /* 0x0000004606467220 */ /* 0x040fe40000410000 */
[C---:B------:R-:W-:Y:S02]  /*d680*/  FMUL.FTZ R72, R7.reuse, R72 ;  /* 0x0000004807487220 */ /* 0x040fe40000410000 */
        /* <DEDUP_REMOVED lines=84> */
[----:B------:R-:W-:Y:S01]  /*dbd0*/  FMUL.FTZ R149, R7, R149 ;  /* 0x0000009507957220 */ /* 0x000fe20000410000 */
[----:B------:R-:W-:Y:S01]  /*dbe0*/  MOV R7, 0x40 ;  /* 0x0000004000077802 */ /* 0x000fe20000000f00 */
[C---:B------:R-:W-:Y:S02]  /*dbf0*/  FMUL.FTZ R151, R6.reuse, R151 ;  /* 0x0000009706977220 */ /* 0x040fe40000410000 */
[----:B------:R-:W-:Y:S01]  /*dc00*/  FMUL.FTZ R150, R6, R150 ;  /* 0x0000009606967220 */ /* 0x000fe20000410000 */
[----:B------:R-:W-:Y:S01]  /*dc10*/  SHF.L.U32 R6, R14, 0x2, RZ ;  /* 0x000000020e067819 */ /* 0x000fe200000006ff */
[----:B--2---:R-:W-:Y:S01]  /*dc20*/  @P4 FMUL.FTZ R11, R4, 0.69314718246459960938 ;  /* 0x3f317218040b4820 */ /* 0x004fe20000410000 */
[----:B------:R-:W-:Y:S01]  /*dc30*/  SEL R7, R7, 0xffffffc0, !P1 ;  /* 0xffffffc007077807 */ /* 0x000fe20004800000 */
[----:B-1----:R-:W-:Y:S01]  /*dc40*/  @P3 FMUL.FTZ R2, R2, 0.69314718246459960938 ;  /* 0x3f31721802023820 */ /* 0x002fe20000410000 */
[----:B------:R-:W-:-:S02]  /*dc50*/  IADD3 R17, R6, -0x20, RZ ;  /* 0xffffffe006117810 */ /* 0x000fc40007ffe0ff */
[C---:B------:R-:W-:Y:S02]  /*dc60*/  @P0 IADD3 R17, R6.reuse, 0x20, RZ ;  /* 0x0000002006110810 */ /* 0x040fe40007ffe0ff */
[C---:B------:R-:W-:Y:S02]  /*dc70*/  IADD3 R16, R6.reuse, R7, RZ ;  /* 0x0000000706107210 */ /* 0x040fe40007ffe0ff */
[----:B------:R-:W-:Y:S01]  /*dc80*/  IADD3 R18, R7, R17, RZ ;  /* 0x0000001107127210 */ /* 0x000fe20007ffe0ff */
[----:B------:R-:W-:Y:S01]  /*dc90*/  STS.64 [R17], R36 ;  /* 0x0000002411007388 */ /* 0x000fe20000000a00 */
[----:B------:R-:W-:Y:S02]  /*dca0*/  IADD3 R19, R6, R15, RZ ;  /* 0x0000000f06137210 */ /* 0x000fe40007ffe0ff */
[----:B------:R-:W-:Y:S01]  /*dcb0*/  IADD3 R20, R15, R17, RZ ;  /* 0x000000110f147210 */ /* 0x000fe20007ffe0ff */
[----:B------:R-:W-:Y:S01]  /*dcc0*/  STS.64 [R17+0x800], R38 ;  /* 0x0008002611007388 */ /* 0x000fe20000000a00 */
[----:B------:R-:W-:-:S02]  /*dcd0*/  IADD3 R21, R16, R15, RZ ;  /* 0x0000000f10157210 */ /* 0x000fc40007ffe0ff */
[----:B------:R-:W-:Y:S01]  /*dce0*/  IADD3 R15, R18, R15, RZ ;  /* 0x0000000f120f7210 */ /* 0x000fe20007ffe0ff */
[----:B------:R-:W-:Y:S01]  /*dcf0*/  STS.64 [R16], R40 ;  /* 0x0000002810007388 */ /* 0x000fe20000000a00 */
[----:B------:R-:W-:Y:S02]  /*dd00*/  LOP3.LUT P0, RZ, R9, 0x3, RZ, 0xc0, !PT ;  /* 0x0000000309ff7812 */ /* 0x000fe4000780c0ff */
[----:B------:R-:W-:Y:S01]  /*dd10*/  MOV R9, 0xff800000 ;  /* 0xff80000000097802 */ /* 0x000fe20000000f00 */
[----:B------:R-:W-:Y:S01]  /*dd20*/  STS.64 [R16+0x800], R42 ;  /* 0x0008002a10007388 */ /* 0x000fe20000000a00 */
[----:B------:R-:W-:-:S03]  /*dd30*/  @P3 FFMA.FTZ R9, R3, c[0x0][0x238], R2 ;  /* 0x00008e0003093a23 */ /* 0x000fc60000010002 */
        /* <DEDUP_REMOVED lines=43> */
[----:B------:R1:W-:Y:S04]  /*dff0*/  STS.64 [R14.X4+0xc800], R130 ;  /* 0x00c800820e007388 */ /* 0x0003e80000004a00 */
[----:B------:R-:W2:Y:S04]  /*e000*/  S2R R6, SR_CTAID.Z ;  /* 0x0000000000067919 */ /* 0x000ea80000002700 */
[----:B------:R-:W3:Y:S04]  /*e010*/  S2R R7, SR_CTAID.Y ;  /* 0x0000000000077919 */ /* 0x000ee80000002600 */
[----:B------:R-:W-:Y:S04]  /*e020*/  STS.64 [R17+0xc000], R132 ;  /* 0x00c0008411007388 */ /* 0x000fe80000000a00 */
[----:B------:R-:W-:Y:S04]  /*e030*/  STS.64 [R17+0xc800], R134 ;  /* 0x00c8008611007388 */ /* 0x000fe80000000a00 */
[----:B------:R-:W-:Y:S04]  /*e040*/  STS.64 [R16+0xc000], R136 ;  /* 0x00c0008810007388 */ /* 0x000fe80000000a00 */
[----:B------:R-:W-:Y:S04]  /*e050*/  STS.64 [R16+0xc800], R138 ;  /* 0x00c8008a10007388 */ /* 0x000fe80000000a00 */
[----:B------:R-:W-:Y:S04]  /*e060*/  STS.64 [R18+0xc000], R156 ;  /* 0x00c0009c12007388 */ /* 0x000fe80000000a00 */
[----:B------:R-:W-:Y:S01]  /*e070*/  STS.64 [R18+0xc800], R158 ;  /* 0x00c8009e12007388 */ /* 0x000fe20000000a00 */
[----:B---3--:R-:W-:-:S03]  /*e080*/  IMAD R7, R7, c[0x0][0x210], R240 ;  /* 0x0000840007077a24 */ /* 0x008fc600078e02f0 */
[----:B------:R-:W-:Y:S04]  /*e090*/  STS.64 [R19+0xc000], R140 ;  /* 0x00c0008c13007388 */ /* 0x000fe80000000a00 */
[----:B------:R-:W-:Y:S04]  /*e0a0*/  STS.64 [R19+0xc800], R142 ;  /* 0x00c8008e13007388 */ /* 0x000fe80000000a00 */
[----:B------:R3:W-:Y:S04]  /*e0b0*/  STS.64 [R20+0xc000], R144 ;  /* 0x00c0009014007388 */ /* 0x0007e80000000a00 */
[----:B------:R-:W-:Y:S04]  /*e0c0*/  STS.64 [R20+0xc800], R146 ;  /* 0x00c8009214007388 */ /* 0x000fe80000000a00 */
[----:B-1----:R-:W1:Y:S04]  /*e0d0*/  S2R R14, SR_CTAID.X ;  /* 0x00000000000e7919 */ /* 0x002e680000002500 */
[----:B------:R-:W-:Y:S04]  /*e0e0*/  STS.64 [R21+0xc000], R152 ;  /* 0x00c0009815007388 */ /* 0x000fe80000000a00 */
[----:B------:R-:W-:Y:S04]  /*e0f0*/  STS.64 [R21+0xc800], R154 ;  /* 0x00c8009a15007388 */ /* 0x000fe80000000a00 */
[----:B------:R-:W-:Y:S04]  /*e100*/  STS.64 [R15+0xc000], R148 ;  /* 0x00c000940f007388 */ /* 0x000fe80000000a00 */
[----:B------:R4:W-:Y:S01]  /*e110*/  STS.64 [R15+0xc800], R150 ;  /* 0x00c800960f007388 */ /* 0x0009e20000000a00 */
[----:B---3--:R-:W-:-:S03]  /*e120*/  SHF.R.S32.HI R144, RZ, 0x1f, R13 ;  /* 0x0000001fff907819 */ /* 0x008fc6000001140d */
[----:B------:R-:W-:Y:S01]  /*e130*/  BAR.SYNC.DEFER_BLOCKING 0x0 ;  /* 0x0000000000007b1d */ /* 0x000fe20000010000 */
[----:B------:R-:W-:-:S04]  /*e140*/  LEA.HI R144, R144, R13, RZ, 0x2 ;  /* 0x0000000d90907211 */ /* 0x000fc800078f10ff */
[----:B------:R-:W-:-:S04]  /*e150*/  LOP3.LUT R144, R144, 0xffffffc, RZ, 0xc0, !PT ;  /* 0x0ffffffc90907812 */ /* 0x000fc800078ec0ff */
[----:B------:R-:W-:Y:S02]  /*e160*/  IADD3 R144, R13, -R144, RZ ;  /* 0x800000900d907210 */ /* 0x000fe40007ffe0ff */
[----:B------:R-:W-:-:S04]  /*e170*/  SHF.R.S32.HI R13, RZ, 0x2, R0 ;  /* 0x00000002ff0d7819 */ /* 0x000fc80000011400 */
[----:B------:R-:W-:Y:S02]  /*e180*/  LEA R13, R144, R13, 0x4 ;  /* 0x0000000d900d7211 */ /* 0x000fe400078e20ff */
[----:B----4-:R-:W-:Y:S01]  /*e190*/  IADD3 R15, -R240, RZ, RZ ;  /* 0x000000fff00f7210 */ /* 0x010fe20007ffe1ff */
[----:B------:R-:W3:Y:S04]  /*e1a0*/  LDS.128 R136, [R5.X4] ;  /* 0x0000000005887984 */ /* 0x000ee80000004c00 */
[----:B--2---:R-:W-:Y:S01]  /*e1b0*/  IMAD R6, R15, c[0x0][0x1c0], R6 ;  /* 0x000070000f067a24 */ /* 0x004fe200078e0206 */
[----:B------:R-:W2:Y:S03]  /*e1c0*/  LDS.128 R132, [R5.X4+0x800] ;  /* 0x0008000005847984 */ /* 0x000ea60000004c00 */
[----:B------:R-:W-:Y:S01]  /*e1d0*/  IMAD R6, R7, c[0x0][0x1c0], R6 ;  /* 0x0000700007067a24 */ /* 0x000fe200078e0206 */
[----:B-1----:R-:W-:Y:S01]  /*e1e0*/  SHF.L.U32 R7, R14, 0x6, RZ ;  /* 0x000000060e077819 */ /* 0x002fe200000006ff */
[----:B------:R-:W1:Y:S04]  /*e1f0*/  LDS.128 R128, [R5.X4+0x1000] ;  /* 0x0010000005807984 */ /* 0x000e680000004c00 */
[----:B------:R-:W4:Y:S01]  /*e200*/  LDS.128 R124, [R5.X4+0x1800] ;  /* 0x00180000057c7984 */ /* 0x000f220000004c00 */
[----:B------:R-:W-:-:S03]  /*e210*/  IMAD R6, R6, c[0x0][0x214], R7 ;  /* 0x0000850006067a24 */ /* 0x000fc600078e0207 */
        /* <DEDUP_REMOVED lines=31> */
[----:B--234-:R-:W-:Y:S02]  /*e410*/  IADD3 R2, R13, 0x8, RZ ;  /* 0x000000080d027810 */ /* 0x01cfe40007ffe0ff */
[----:B------:R-:W-:-:S02]  /*e420*/  SHF.R.S32.HI R3, RZ, 0x1f, R13 ;  /* 0x0000001fff037819 */ /* 0x000fc4000001140d */
[----:B------:R-:W-:Y:S02]  /*e430*/  IADD3 R0, P0, R6, R13, RZ ;  /* 0x0000000d06007210 */ /* 0x000fe40007f1e0ff */
[-C--:B------:R-:W-:Y:S02]  /*e440*/  ISETP.GE.AND P2, PT, R13, R235.reuse, PT ;  /* 0x000000eb0d00720c */ /* 0x080fe40003f46270 */
[----:B------:R-:W-:Y:S02]  /*e450*/  ISETP.GE.AND P1, PT, R2, R235, PT ;  /* 0x000000eb0200720c */ /* 0x000fe40003f26270 */
[----:B------:R-:W-:Y:S02]  /*e460*/  LEA.HI.X.SX32 R3, R6, R3, 0x1, P0 ;  /* 0x0000000306037211 */ /* 0x000fe400000f0eff */
[----:B------:R-:W-:-:S04]  /*e470*/  LEA R2, P0, R0, c[0x0][0x208], 0x2 ;  /* 0x0000820000027a11 */ /* 0x000fc800078010ff */
[----:B------:R-:W-:-:S05]  /*e480*/  LEA.HI.X R3, R0, c[0x0][0x20c], R3, 0x2, P0 ;  /* 0x0000830000037a11 */ /* 0x000fca00000f1403 */
[----:B------:R2:W-:Y:S04]  /*e490*/  @!P2 STG.E [R2.64], R5 ;  /* 0x000000050200a986 */ /* 0x0005e8000c10190a */
[----:B------:R2:W-:Y:S02]  /*e4a0*/  @!P1 STG.E [R2.64+0x20], R9 ;  /* 0x0000200902009986 */ /* 0x0005e4000c10190a */
.L_x_3617:
[----:B--234-:R-:W-:Y:S05]  /*e4b0*/  BSYNC B0 ;  /* 0x0000000000007941 */ /* 0x01cfea0003800000 */
.L_x_3616:
[----:B------:R-:W-:Y:S01]  /*e4c0*/  IMAD.SHL.U32 R4, R8, 0x4, RZ ;  /* 0x0000000408047824 */ /* 0x000fe200078e00ff */
[----:B------:R-:W-:Y:S01]  /*e4d0*/  IADD3 R0, R12, 0x10, RZ ;  /* 0x000000100c007810 */ /* 0x000fe20007ffe0ff */
[----:B------:R-:W-:Y:S01]  /*e4e0*/  IMAD R6, R6, c[0x0][0x22c], RZ ;  /* 0x00008b0006067a24 */ /* 0x000fe200078e02ff */
[----:B------:R-:W-:Y:S02]  /*e4f0*/  IADD3 R2, R12, 0x8, RZ ;  /* 0x000000080c027810 */ /* 0x000fe40007ffe0ff */
[----:B------:R-:W-:Y:S02]  /*e500*/  SHF.R.S32.HI R5, RZ, 0x1f, R4 ;  /* 0x0000001fff057819 */ /* 0x000fe40000011404 */
[----:B------:R-:W-:-:S02]  /*e510*/  ISETP.GE.AND P4, PT, R0, R235, PT ;  /* 0x000000eb0000720c */ /* 0x000fc40003f86270 */
[C---:B------:R-:W-:Y:S01]  /*e520*/  IADD3 R0, R12.reuse, 0x30, RZ ;  /* 0x000000300c007810 */ /* 0x040fe20007ffe0ff */
[----:B------:R-:W-:Y:S01]  /*e530*/  IMAD.WIDE R4, R12, 0x100, R4 ;  /* 0x000001000c047825 */ /* 0x000fe200078e0204 */
[-C--:B------:R-:W-:Y:S02]  /*e540*/  ISETP.GE.AND P5, PT, R2, R235.reuse, PT ;  /* 0x000000eb0200720c */ /* 0x080fe40003fa6270 */
[----:B------:R-:W-:Y:S02]  /*e550*/  ISETP.GE.AND P6, PT, R12, R235, PT ;  /* 0x000000eb0c00720c */ /* 0x000fe40003fc6270 */
[----:B------:R-:W-:Y:S02]  /*e560*/  IADD3 R3, P0, R6, R4, RZ ;  /* 0x0000000406037210 */ /* 0x000fe40007f1e0ff */
[----:B------:R-:W-:Y:S02]  /*e570*/  IADD3 R4, R12, 0x20, RZ ;  /* 0x000000200c047810 */ /* 0x000fe40007ffe0ff */
[----:B------:R-:W-:-:S02]  /*e580*/  LEA.HI.X.SX32 R6, R6, R5, 0x1, P0 ;  /* 0x0000000506067211 */ /* 0x000fc400000f0eff */
[C---:B------:R-:W-:Y:S02]  /*e590*/  LEA R8, P0, R3.reuse, c[0x0][0x1d8], 0x2 ;  /* 0x0000760003087a11 */ /* 0x040fe400078010ff */
[----:B------:R-:W-:Y:S02]  /*e5a0*/  IADD3 R2, R12, 0x28, RZ ;  /* 0x000000280c027810 */ /* 0x000fe40007ffe0ff */
[----:B------:R-:W-:Y:S02]  /*e5b0*/  LEA.HI.X R9, R3, c[0x0][0x1dc], R6, 0x2, P0 ;  /* 0x0000770003097a11 */ /* 0x000fe400000f1406 */
[----:B------:R-:W-:Y:S02]  /*e5c0*/  ISETP.GE.AND P0, PT, R0, R235, PT ;  /* 0x000000eb0000720c */ /* 0x000fe40003f06270 */
[C---:B------:R-:W-:Y:S01]  /*e5d0*/  IADD3 R6, R12.reuse, 0x18, RZ ;  /* 0x000000180c067810 */ /* 0x040fe20007ffe0ff */
[----:B-1----:R1:W-:Y:S01]  /*e5e0*/  @!P6 STG.E.128 [R8.64+0x100], R104 ;  /* 0x000100680800e986 */ /* 0x0023e2000c101d0a */
[----:B------:R-:W-:-:S02]  /*e5f0*/  IADD3 R12, R12, 0x38, RZ ;  /* 0x000000380c0c7810 */ /* 0x000fc40007ffe0ff */
[-C--:B------:R-:W-:Y:S01]  /*e600*/  ISETP.GE.AND P3, PT, R6, R235.reuse, PT ;  /* 0x000000eb0600720c */ /* 0x080fe20003f66270 */
[----:B------:R1:W-:Y:S01]  /*e610*/  @!P6 STG.E.128 [R8.64+0x200], R72 ;  /* 0x000200480800e986 */ /* 0x0003e2000c101d0a */
[-C--:B------:R-:W-:Y:S02]  /*e620*/  ISETP.GE.AND P2, PT, R4, R235.reuse, PT ;  /* 0x000000eb0400720c */ /* 0x080fe40003f46270 */
[-C--:B------:R-:W-:Y:S01]  /*e630*/  ISETP.GE.AND P1, PT, R2, R235.reuse, PT ;  /* 0x000000eb0200720c */ /* 0x080fe20003f26270 */
[----:B------:R1:W-:Y:S04]  /*e640*/  @!P6 STG.E.128 [R8.64+0x300], R40 ;  /* 0x000300280800e986 */ /* 0x0003e8000c101d0a */
[----:B------:R1:W-:Y:S04]  /*e650*/  @!P0 STG.E.128 [R8.64+0xc000], R112 ;  /* 0x00c0007008008986 */ /* 0x0003e8000c101d0a */
[----:B------:R1:W-:Y:S04]  /*e660*/  @!P0 STG.E.128 [R8.64+0xc100], R80 ;  /* 0x00c1005008008986 */ /* 0x0003e8000c101d0a */
[----:B------:R1:W-:Y:S04]  /*e670*/  @!P0 STG.E.128 [R8.64+0xc200], R48 ;  /* 0x00c2003008008986 */ /* 0x0003e8000c101d0a */
[----:B------:R1:W-:Y:S01]  /*e680*/  @!P0 STG.E.128 [R8.64+0xc300], R16 ;  /* 0x00c3001008008986 */ /* 0x0003e2000c101d0a */
[----:B------:R-:W-:-:S03]  /*e690*/  ISETP.GE.AND P0, PT, R12, R235, PT ;  /* 0x000000eb0c00720c */ /* 0x000fc60003f06270 */
[----:B------:R1:W-:Y:S04]  /*e6a0*/  @!P5 STG.E.128 [R8.64+0x2000], R132 ;  /* 0x002000840800d986 */ /* 0x0003e8000c101d0a */
        /* <DEDUP_REMOVED lines=19> */
[----:B------:R1:W-:Y:S04]  /*e7e0*/  @!P6 STG.E.64 [R8.64], R136 ;  /* 0x000000880800e986 */ /* 0x0003e8000c101b0a */
[----:B------:R1:W-:Y:S01]  /*e7f0*/  @!P6 STG.E.64 [R8.64+0x8], R138 ;  /* 0x0000088a0800e986 */ /* 0x0003e2000c101b0a */
[----:B------:R-:W-:Y:S05]  /*e800*/  @P0 EXIT ;  /* 0x000000000000094d */ /* 0x000fea0003800000 */
[----:B------:R-:W-:Y:S04]  /*e810*/  STG.E.128 [R8.64+0xe000], R108 ;  /* 0x00e0006c08007986 */ /* 0x000fe8000c101d0a */
[----:B------:R-:W-:Y:S04]  /*e820*/  STG.E.128 [R8.64+0xe100], R76 ;  /* 0x00e1004c08007986 */ /* 0x000fe8000c101d0a */
[----:B------:R-:W-:Y:S04]  /*e830*/  STG.E.128 [R8.64+0xe200], R44 ;  /* 0x00e2002c08007986 */ /* 0x000fe8000c101d0a */
[----:B------:R-:W-:Y:S01]  /*e840*/  STG.E.128 [R8.64+0xe300], R140 ;  /* 0x00e3008c08007986 */ /* 0x000fe2000c101d0a */
[----:B------:R-:W-:Y:S05]  /*e850*/  EXIT ;  /* 0x000000000000794d */ /* 0x000fea0003800000 */
.L_x_3618:
        /* <DEDUP_REMOVED lines=10> */
.L_x_4928:


//--------------------- .text._ZN5flash24flash_fwd_splitkv_kernelI23Flash_fwd_kernel_traitsILi256ELi64ELi64ELi4ELb0ELb0EN7cutlass10bfloat16_tE19Flash_kernel_traitsILi256ELi64ELi64ELi4ES3_EELb1ELb0ELb0ELb0ELb1ELb1ELb1ELb0EEEvNS_16Flash_fwd_paramsE --------------------------
	.section	.text._ZN5flash24flash_fwd_splitkv_kernelI23Flash_fwd_kernel_traitsILi256ELi64ELi64ELi4ELb0ELb0EN7cutlass10bfloat16_tE19Flash_kernel_traitsILi256ELi64ELi64ELi4ES3_EELb1ELb0ELb0ELb0ELb1ELb1ELb1ELb0EEEvNS_16Flash_fwd_paramsE,"ax",@progbits
	.sectioninfo	@"SHI_REGISTERS=253"
	.align	128
        .global         _ZN5flash24flash_fwd_splitkv_kernelI23Flash_fwd_kernel_traitsILi256ELi64ELi64ELi4ELb0ELb0EN7cutlass10bfloat16_tE19Flash_kernel_traitsILi256ELi64ELi64ELi4ES3_EELb1ELb0ELb0ELb0ELb1ELb1ELb1ELb0EEEvNS_16Flash_fwd_paramsE
        .type           _ZN5flash24flash_fwd_splitkv_kernelI23Flash_fwd_kernel_traitsILi256ELi64ELi64ELi4ELb0ELb0EN7cutlass10bfloat16_tE19Flash_kernel_traitsILi256ELi64ELi64ELi4ES3_EELb1ELb0ELb0ELb0ELb1ELb1ELb1ELb0EEEvNS_16Flash_fwd_paramsE,@function
        .size           _ZN5flash24flash_fwd_splitkv_kernelI23Flash_fwd_kernel_traitsILi256ELi64ELi64ELi4ELb0ELb0EN7cutlass10bfloat16_tE19Flash_kernel_traitsILi256ELi64ELi64ELi4ES3_EELb1ELb0ELb0ELb0ELb1ELb1ELb1ELb0EEEvNS_16Flash_fwd_paramsE,(.L_x_4929 - _ZN5flash24flash_fwd_splitkv_kernelI23Flash_fwd_kernel_traitsILi256ELi64ELi64ELi4ELb0ELb0EN7cutlass10bfloat16_tE19Flash_kernel_traitsILi256ELi64ELi64ELi4ES3_EELb1ELb0ELb0ELb0ELb1ELb1ELb1ELb0EEEvNS_16Flash_fwd_paramsE)
        .other          _ZN5flash24flash_fwd_splitkv_kernelI23Flash_fwd_kernel_traitsILi256ELi64ELi64ELi4ELb0ELb0EN7cutlass10bfloat16_tE19Flash_kernel_traitsILi256ELi64ELi64ELi4ES3_EELb1ELb0ELb0ELb0ELb1ELb1ELb1ELb0EEEvNS_16Flash_fwd_paramsE,@"STO_CUDA_ENTRY STV_DEFAULT"
_ZN5flash24flash_fwd_splitkv_kernelI23Flash_fwd_kernel_traitsILi256ELi64ELi64ELi4ELb0ELb0EN7cutlass10bfloat16_tE19Flash_kernel_traitsILi256ELi64ELi64ELi4ES3_EELb1ELb0ELb0ELb0ELb1ELb1ELb1ELb0EEEvNS_16Flash_fwd_paramsE:
.text._ZN5flash24flash_fwd_splitkv_kernelI23Flash_fwd_kernel_traitsILi256ELi64ELi64ELi4ELb0ELb0EN7cutlass10bfloat16_tE19Flash_kernel_traitsILi256ELi64ELi64ELi4ES3_EELb1ELb0ELb0ELb0ELb1ELb1ELb1ELb0EEEvNS_16Flash_fwd_paramsE:
[----:B------:R-:W-:Y:S02]  /*0000*/  MOV R1, c[0x0][0x28] ;  /* 0x00000a0000017a02 */ /* 0x000fe40000000f00 */
[----:B------:R-:W1:Y:S01]  /*0010*/  I2F.U32.RP R2, c[0x0][0x1c0] ;  /* 0x0000700000027b06 */ /* 0x000e620000209000 */
[----:B------:R-:W2:Y:S01]  /*0020*/  S2R R4, SR_CTAID.Z ;  /* 0x0000000000047919 */ /* 0x000ea20000002700 */
[----:B------:R-:W-:Y:S01]  /*0030*/  ISETP.NE.U32.AND P1, PT, RZ, c[0x0][0x1c0], PT ;  /* 0x00007000ff007a0c */ /* 0x000fe20003f25070 */
[----:B------:R-:W-:Y:S01]  /*0040*/  IMAD.MOV.U32 R14, RZ, RZ, -0x1 ;  /* 0xffffffffff0e7424 */ /* 0x000fe200078e00ff */
[----:B------:R-:W-:-:S04]  /*0050*/  ULDC.64 UR10, c[0x0][0x118] ;  /* 0x00004600000a7ab9 */ /* 0x000fc80000000a00 */
[----:B-1----:R-:W1:Y:S02]  /*0060*/  MUFU.RCP R2, R2 ;  /* 0x0000000200027308 */ /* 0x002e640000001000 */
[----:B-1----:R-:W-:-:S06]  /*0070*/  IADD3 R2, R2, 0xffffffe, RZ ;  /* 0x0ffffffe02027810 */ /* 0x002fcc0007ffe0ff */
[----:B------:R-:W1:Y:S02]  /*0080*/  F2I.FTZ.U32.TRUNC.NTZ R3, R2 ;  /* 0x0000000200037305 */ /* 0x000e64000021f000 */
[----:B-1----:R-:W-:Y:S02]  /*0090*/  IMAD.MOV R0, RZ, RZ, -R3 ;  /* 0x000000ffff007224 */ /* 0x002fe400078e0a03 */
[----:B------:R-:W-:Y:S02]  /*00a0*/  IMAD.MOV.U32 R2, RZ, RZ, RZ ;  /* 0x000000ffff027224 */ /* 0x000fe400078e00ff */
[----:B------:R-:W-:-:S04]  /*00b0*/  IMAD R0, R0, c[0x0][0x1c0], RZ ;  /* 0x0000700000007a24 */ /* 0x000fc800078e02ff */
[----:B------:R-:W-:-:S06]  /*00c0*/  IMAD.HI.U32 R0, R3, R0, R2 ;  /* 0x0000000003007227 */ /* 0x000fcc00078e0002 */
[----:B--2---:R-:W-:Y:S02]  /*00d0*/  IMAD.HI.U32 R242, R0, R4, RZ ;  /* 0x0000000400f27227 */ /* 0x004fe400078e00ff */
[----:B------:R-:W1:Y:S02]  /*00e0*/  LDC.U8 R0, c[0x0][0x312] ;  /* 0x0000c480ff007b82 */ /* 0x000e640000000000 */
[----:B------:R-:W-:-:S04]  /*00f0*/  IMAD.MOV R2, RZ, RZ, -R242 ;  /* 0x000000ffff027224 */ /* 0x000fc800078e0af2 */
[----:B------:R-:W-:-:S05]  /*0100*/  IMAD R2, R2, c[0x0][0x1c0], R4 ;  /* 0x0000700002027a24 */ /* 0x000fca00078e0204 */
[----:B------:R-:W-:-:S13]  /*0110*/  ISETP.GE.U32.AND P2, PT, R2, c[0x0][0x1c0], PT ;  /* 0x0000700002007a0c */ /* 0x000fda0003f46070 */
[----:B------:R-:W-:Y:S02]  /*0120*/  @P2 IADD3 R2, R2, -c[0x0][0x1c0], RZ ;  /* 0x8000700002022a10 */ /* 0x000fe40007ffe0ff */
[----:B------:R-:W-:Y:S02]  /*0130*/  @P2 IADD3 R242, R242, 0x1, RZ ;  /* 0x00000001f2f22810 */ /* 0x000fe40007ffe0ff */
[----:B------:R-:W-:Y:S01]  /*0140*/  ISETP.GE.U32.AND P0, PT, R2, c[0x0][0x1c0], PT ;  /* 0x0000700002007a0c */ /* 0x000fe20003f06070 */
[----:B------:R-:W-:Y:S01]  /*0150*/  IMAD.MOV.U32 R2, RZ, RZ, 0x4 ;  /* 0x00000004ff027424 */ /* 0x000fe200078e00ff */
[----:B------:R-:W-:Y:S02]  /*0160*/  ISETP.NE.U32.AND P2, PT, RZ, c[0x0][0x240], PT ;  /* 0x00009000ff007a0c */ /* 0x000fe40003f45070 */
[----:B-1----:R-:W-:Y:S02]  /*0170*/  ISETP.NE.AND P3, PT, R0, RZ, PT ;  /* 0x000000ff0000720c */ /* 0x002fe40003f65270 */
        /* <DEDUP_REMOVED lines=9> */
[CC--:B------:R-:W-:Y:S01]  /*0210*/  IMAD.WIDE R6, R242.reuse, R2.reuse, c[0x0][0x248] ;  /* 0x00009200f2067625 */ /* 0x0c0fe200078e0202 */
[----:B------:R1:W2:Y:S09]  /*0220*/  @P2 LDG.E R14, [R104.64] ;  /* 0x0000000a680e2981 */ /* 0x0002b2000c1e1900 */
[----:B------:R3:W5:Y:S04]  /*0230*/  @!P1 LDG.E R13, [R6.64] ;  /* 0x0000000a060d9981 */ /* 0x000768000c1e1900 */
[----:B-1----:R-:W2:Y:S01]  /*0240*/  @P2 LDG.E R104, [R104.64+0x4] ;  /* 0x0000040a68682981 */ /* 0x002ea2000c1e1900 */
[----:B------:R-:W-:Y:S01]  /*0250*/  MOV R3, RZ ;  /* 0x000000ff00037202 */ /* 0x000fe20000000f00 */
[----:B------:R-:W-:-:S02]  /*0260*/  @P0 IMAD.WIDE R8, R242, R2, c[0x0][0x250] ;  /* 0x00009400f2080625 */ /* 0x000fc400078e0202 */
[----:B------:R-:W1:Y:S04]  /*0270*/  S2R R28, SR_CTAID.X ;  /* 0x00000000001c7919 */ /* 0x000e680000002500 */
        /* <DEDUP_REMOVED lines=14> */
.L_x_3619:
[----:B-1-34-:R-:W-:Y:S02]  /*0360*/  MOV R5, c[0x0][0x218] ;  /* 0x0000860000057a02 */ /* 0x01afe40000000f00 */
.L_x_3620:
        /* <DEDUP_REMOVED lines=12> */
[----:B-1----:R-:W-:Y:S01]  /*0430*/  IABS R6, c[0x0][0x10] ;  /* 0x0000040000067a13 */ /* 0x002fe20000000000 */
        /* <DEDUP_REMOVED lines=11> */
[----:B-1----:R-:W-:-:S04]  /*04f0*/  IADD3 R8, R8, 0xffffffe, RZ ;  /* 0x0ffffffe08087810 */ /* 0x002fc80007ffe0ff */
[----:B------:R-:W1:Y:S02]  /*0500*/  F2I.FTZ.U32.TRUNC.NTZ R9, R8 ;  /* 0x0000000800097305 */ /* 0x000e64000021f000 */
[----:B-1----:R-:W-:Y:S02]  /*0510*/  IMAD.MOV R5, RZ, RZ, -R9 ;  /* 0x000000ffff057224 */ /* 0x002fe400078e0a09 */
[----:B------:R-:W-:Y:S02]  /*0520*/  IMAD.MOV.U32 R8, RZ, RZ, RZ ;  /* 0x000000ffff087224 */ /* 0x000fe400078e00ff */
[----:B------:R-:W-:-:S04]  /*0530*/  IMAD R5, R5, R6, RZ ;  /* 0x0000000605057224 */ /* 0x000fc800078e02ff */
[----:B------:R-:W-:-:S04]  /*0540*/  IMAD.HI.U32 R8, R9, R5, R8 ;  /* 0x0000000509087227 */ /* 0x000fc800078e0008 */
[----:B------:R-:W-:-:S04]  /*0550*/  IMAD.MOV.U32 R5, RZ, RZ, R4 ;  /* 0x000000ffff057224 */ /* 0x000fc800078e0004 */
[----:B------:R-:W-:-:S04]  /*0560*/  IMAD.HI.U32 R8, R8, R5, RZ ;  /* 0x0000000508087227 */ /* 0x000fc800078e00ff */
[----:B------:R-:W-:-:S04]  /*0570*/  IMAD.MOV R4, RZ, RZ, -R8 ;  /* 0x000000ffff047224 */ /* 0x000fc800078e0a08 */
[----:B------:R-:W-:Y:S01]  /*0580*/  IMAD R4, R6, R4, R5 ;  /* 0x0000000406047224 */ /* 0x000fe200078e0205 */
[----:B------:R-:W-:-:S04]  /*0590*/  IADD3 R5, -R104, 0x7f, R103 ;  /* 0x0000007f68057810 */ /* 0x000fc80007ffe167 */
[----:B------:R-:W-:Y:S02]  /*05a0*/  ISETP.GT.U32.AND P1, PT, R6, R4, PT ;  /* 0x000000040600720c */ /* 0x000fe40003f24070 */
[----:B------:R-:W-:-:S11]  /*05b0*/  IADD3 R5, R5, c[0x0][0x2e8], R100 ;  /* 0x0000ba0005057a10 */ /* 0x000fd60007ffe064 */
[----:B------:R-:W-:Y:S01]  /*05c0*/  @!P1 IMAD.IADD R4, R4, 0x1, -R6 ;  /* 0x0000000104049824 */ /* 0x000fe200078e0a06 */
[----:B------:R-:W-:Y:S02]  /*05d0*/  @!P1 IADD3 R8, R8, 0x1, RZ ;  /* 0x0000000108089810 */ /* 0x000fe40007ffe0ff */
[----:B------:R-:W-:Y:S02]  /*05e0*/  ISETP.NE.AND P1, PT, RZ, c[0x0][0x10], PT ;  /* 0x00000400ff007a0c */ /* 0x000fe40003f25270 */
[----:B------:R-:W-:Y:S02]  /*05f0*/  ISETP.GE.U32.AND P2, PT, R4, R6, PT ;  /* 0x000000060400720c */ /* 0x000fe40003f46070 */
[----:B------:R-:W-:-:S04]  /*0600*/  IADD3 R4, R100, 0x3f, RZ ;  /* 0x0000003f64047810 */ /* 0x000fc80007ffe0ff */
[----:B------:R-:W-:-:S04]  /*0610*/  SHF.R.S32.HI R6, RZ, 0x1f, R4 ;  /* 0x0000001fff067819 */ /* 0x000fc80000011404 */
[----:B------:R-:W-:Y:S02]  /*0620*/  LEA.HI R6, R6, R4, RZ, 0x6 ;  /* 0x0000000406067211 */ /* 0x000fe400078f30ff */
[----:B------:R-:W-:Y:S02]  /*0630*/  SHF.R.S32.HI R4, RZ, 0x1f, R5 ;  /* 0x0000001fff047819 */ /* 0x000fe40000011405 */
[----:B------:R-:W-:Y:S02]  /*0640*/  @P2 IADD3 R8, R8, 0x1, RZ ;  /* 0x0000000108082810 */ /* 0x000fe40007ffe0ff */
[----:B------:R-:W-:Y:S02]  /*0650*/  LEA.HI R4, R4, R5, RZ, 0x6 ;  /* 0x0000000504047211 */ /* 0x000fe400078f30ff */
[----:B------:R-:W-:Y:S01]  /*0660*/  SHF.R.S32.HI R6, RZ, 0x6, R6 ;  /* 0x00000006ff067819 */ /* 0x000fe20000011406 */
[----:B------:R-:W-:Y:S01]  /*0670*/  IMAD.MOV.U32 R7, RZ, RZ, R8 ;  /* 0x000000ffff077224 */ /* 0x000fe200078e0008 */
[----:B------:R-:W-:-:S03]  /*0680*/  SHF.R.S32.HI R4, RZ, 0x6, R4 ;  /* 0x00000006ff047819 */ /* 0x000fc60000011404 */
[----:B------:R-:W-:Y:S01]  /*0690*/  @!P0 IMAD.MOV R7, RZ, RZ, -R7 ;  /* 0x000000ffff078224 */ /* 0x000fe200078e0a07 */
[----:B------:R-:W-:-:S05]  /*06a0*/  @!P1 LOP3.LUT R7, RZ, c[0x0][0x10], RZ, 0x33, !PT ;  /* 0x00000400ff079a12 */ /* 0x000fca00078e33ff */
[----:B------:R-:W-:-:S04]  /*06b0*/  IMAD R236, R7, R0, RZ ;  /* 0x0000000007ec7224 */ /* 0x000fc800078e02ff */
        /* <DEDUP_REMOVED lines=8> */
[----:B------:R-:W-:-:S04]  /*0740*/  LEA.HI R2, R2, R97, RZ, 0x4 ;  /* 0x0000006102027211 */ /* 0x000fc800078f20ff */
[----:B------:R-:W-:-:S05]  /*0750*/  LOP3.LUT R3, R2, 0x3ffffff0, RZ, 0xc0, !PT ;  /* 0x3ffffff002037812 */ /* 0x000fca00078ec0ff */
[----:B------:R-:W-:Y:S02]  /*0760*/  IMAD.IADD R6, R97, 0x1, -R3 ;  /* 0x0000000161067824 */ /* 0x000fe400078e0a03 */
[----:B------:R-:W-:Y:S01]  /*0770*/  IMAD R3, R0, c[0x0][0x1c0], R19 ;  /* 0x0000700000037a24 */ /* 0x000fe200078e0213 */
[----:B------:R-:W-:Y:S01]  /*0780*/  SHF.R.S32.HI R0, RZ, 0x4, R2 ;  /* 0x00000004ff007819 */ /* 0x000fe20000011402 */
[----:B------:R-:W-:Y:S02]  /*0790*/  IMAD.SHL.U32 R6, R6, 0x4, RZ ;  /* 0x0000000406067824 */ /* 0x000fe400078e00ff */
[--C-:B------:R-:W-:Y:S01]  /*07a0*/  IMAD R3, R3, c[0x0][0x214], R103.reuse ;  /* 0x0000850003037a24 */ /* 0x100fe200078e0267 */
[----:B------:R-:W-:Y:S01]  /*07b0*/  IADD3 R5, R0, 0x8, RZ ;  /* 0x0000000800057810 */ /* 0x000fe20007ffe0ff */
[----:B------:R-:W-:Y:S01]  /*07c0*/  IMAD.IADD R103, R104, 0x1, -R103 ;  /* 0x0000000168677824 */ /* 0x000fe200078e0a67 */
[----:B------:R-:W-:Y:S01]  /*07d0*/  SHF.R.S32.HI R7, RZ, 0x1f, R6 ;  /* 0x0000001fff077819 */ /* 0x000fe20000011406 */
[----:B------:R-:W-:Y:S01]  /*07e0*/  IMAD R4, R3, c[0x0][0x22c], RZ ;  /* 0x00008b0003047a24 */ /* 0x000fe200078e02ff */
[----:B------:R-:W-:-:S02]  /*07f0*/  IADD3 R8, R0, 0x18, RZ ;  /* 0x0000001800087810 */ /* 0x000fc40007ffe0ff */
[CC--:B------:R-:W-:Y:S01]  /*0800*/  ISETP.GE.AND P3, PT, R0.reuse, R103.reuse, PT ;  /* 0x000000670000720c */ /* 0x0c0fe20003f66270 */
[----:B------:R-:W-:Y:S01]  /*0810*/  IMAD.WIDE R6, R0, 0x100, R6 ;  /* 0x0000010000067825 */ /* 0x000fe200078e0206 */
[CC--:B------:R-:W-:Y:S02]  /*0820*/  ISETP.GE.AND P2, PT, R5.reuse, R103.reuse, PT ;  /* 0x000000670500720c */ /* 0x0c0fe40003f46270 */
[----:B------:R-:W-:Y:S02]  /*0830*/  ISETP.GE.OR P5, PT, R5, R103, P6 ;  /* 0x000000670500720c */ /* 0x000fe400037a6670 */
[----:B------:R-:W-:Y:S02]  /*0840*/  IADD3 R2, P0, R4, R6, RZ ;  /* 0x0000000604027210 */ /* 0x000fe40007f1e0ff */
[----:B------:R-:W-:Y:S02]  /*0850*/  IADD3 R6, R0, 0x10, RZ ;  /* 0x0000001000067810 */ /* 0x000fe40007ffe0ff */
[----:B------:R-:W-:-:S02]  /*0860*/  LEA.HI.X.SX32 R4, R4, R7, 0x1, P0 ;  /* 0x0000000704047211 */ /* 0x000fc400000f0eff */
[----:B------:R-:W-:Y:S02]  /*0870*/  LEA R10, P0, R2, c[0x0][0x1d8], 0x2 ;  /* 0x00007600020a7a11 */ /* 0x000fe400078010ff */
[----:B------:R-:W-:Y:S02]  /*0880*/  IADD3 R7, R0, 0x20, RZ ;  /* 0x0000002000077810 */ /* 0x000fe40007ffe0ff */
[----:B------:R-:W-:Y:S02]  /*0890*/  LEA.HI.X R11, R2, c[0x0][0x1dc], R4, 0x2, P0 ;  /* 0x00007700020b7a11 */ /* 0x000fe400000f1404 */
[CC--:B------:R-:W-:Y:S02]  /*08a0*/  ISETP.GE.AND P1, PT, R6.reuse, R103.reuse, PT ;  /* 0x000000670600720c */ /* 0x0c0fe40003f26270 */
[----:B------:R-:W-:Y:S01]  /*08b0*/  ISETP.GE.OR P4, PT, R6, R103, P6 ;  /* 0x000000670600720c */ /* 0x000fe20003786670 */
[----:B------:R-:W-:Y:S01]  /*08c0*/  @!P3 STG.E.128 [R10.64], RZ ;  /* 0x000000ff0a00b986 */ /* 0x000fe2000c101d0a */
[----:B------:R-:W-:-:S02]  /*08d0*/  IADD3 R6, R0, 0x28, RZ ;  /* 0x0000002800067810 */ /* 0x000fc40007ffe0ff */
[C---:B------:R-:W-:Y:S01]  /*08e0*/  IADD3 R5, R0.reuse, 0x30, RZ ;  /* 0x0000003000057810 */ /* 0x040fe20007ffe0ff */
[----:B------:R-:W-:Y:S01]  /*08f0*/  @!P3 STG.E.128 [R10.64+0x100], RZ ;  /* 0x000100ff0a00b986 */ /* 0x000fe2000c101d0a */
[----:B------:R-:W-:Y:S02]  /*0900*/  IADD3 R4, R0, 0x38, RZ ;  /* 0x0000003800047810 */ /* 0x000fe40007ffe0ff */
[----:B------:R-:W-:Y:S01]  /*0910*/  SHF.R.S32.HI R2, RZ, 0x1f, R3 ;  /* 0x0000001fff027819 */ /* 0x000fe20000011403 */
[----:B------:R-:W-:Y:S01]  /*0920*/  @!P3 STG.E.128 [R10.64+0x200], RZ ;  /* 0x000200ff0a00b986 */ /* 0x000fe2000c101d0a */
[----:B------:R-:W-:-:S03]  /*0930*/  IADD3 R3, P0, R3, R0, RZ ;  /* 0x0000000003037210 */ /* 0x000fc60007f1e0ff */
[----:B------:R-:W-:Y:S01]  /*0940*/  @!P3 STG.E.128 [R10.64+0x300], RZ ;  /* 0x000300ff0a00b986 */ /* 0x000fe2000c101d0a */
[----:B------:R-:W-:Y:S02]  /*0950*/  ISETP.GE.AND P3, PT, R8, R103, PT ;  /* 0x000000670800720c */ /* 0x000fe40003f66270 */
[----:B------:R-:W-:Y:S01]  /*0960*/  LEA.HI.X.SX32 R2, R0, R2, 0x1, P0 ;  /* 0x0000000200027211 */ /* 0x000fe200000f0eff */
[----:B------:R-:W-:Y:S01]  /*0970*/  @!P2 STG.E.128 [R10.64+0x2000], RZ ;  /* 0x002000ff0a00a986 */ /* 0x000fe2000c101d0a */
[----:B------:R-:W-:-:S03]  /*0980*/  LEA R12, P0, R3, c[0x0][0x208], 0x2 ;  /* 0x00008200030c7a11 */ /* 0x000fc600078010ff */
[----:B------:R-:W-:Y:S01]  /*0990*/  @!P2 STG.E.128 [R10.64+0x2100], RZ ;  /* 0x002100ff0a00a986 */ /* 0x000fe2000c101d0a */
[----:B------:R-:W-:Y:S01]  /*09a0*/  LEA.HI.X R13, R3, c[0x0][0x20c], R2, 0x2, P0 ;  /* 0x00008300030d7a11 */ /* 0x000fe200000f1402 */
[----:B------:R-:W-:Y:S01]  /*09b0*/  @!P5 IMAD.MOV.U32 R2, RZ, RZ, -0x800000 ;  /* 0xff800000ff02d424 */ /* 0x000fe200078e00ff */
[-C--:B------:R-:W-:Y:S01]  /*09c0*/  ISETP.GE.OR P0, PT, R5, R103.reuse, P6 ;  /* 0x000000670500720c */ /* 0x080fe20003706670 */
[----:B------:R-:W-:Y:S04]  /*09d0*/  @!P2 STG.E.128 [R10.64+0x2200], RZ ;  /* 0x002200ff0a00a986 */ /* 0x000fe8000c101d0a */
[----:B------:R-:W-:Y:S01]  /*09e0*/  @!P2 STG.E.128 [R10.64+0x2300], RZ ;  /* 0x002300ff0a00a986 */ /* 0x000fe2000c101d0a */
[----:B------:R-:W-:-:S03]  /*09f0*/  ISETP.GE.AND P2, PT, R7, R103, PT ;  /* 0x000000670700720c */ /* 0x000fc60003f46270 */
[----:B------:R-:W-:Y:S04]  /*0a00*/  @!P1 STG.E.128 [R10.64+0x4000], RZ ;  /* 0x004000ff0a009986 */ /* 0x000fe8000c101d0a */
[----:B------:R-:W-:Y:S04]  /*0a10*/  @!P1 STG.E.128 [R10.64+0x4100], RZ ;  /* 0x004100ff0a009986 */ /* 0x000fe8000c101d0a */
        /* <DEDUP_REMOVED lines=17> */
[----:B------:R-:W-:-:S03]  /*0b30*/  ISETP.GE.OR P1, PT, R7, R103, P6 ;  /* 0x000000670700720c */ /* 0x000fc60003726670 */
[----:B------:R-:W-:Y:S04]  /*0b40*/  @!P3 STG.E.128 [R10.64+0xc000], RZ ;  /* 0x00c000ff0a00b986 */ /* 0x000fe8000c101d0a */
[----:B------:R-:W-:Y:S04]  /*0b50*/  @!P3 STG.E.128 [R10.64+0xc100], RZ ;  /* 0x00c100ff0a00b986 */ /* 0x000fe8000c101d0a */
[----:B------:R-:W-:Y:S02]  /*0b60*/  @!P3 STG.E.128 [R10.64+0xc200], RZ ;  /* 0x00c200ff0a00b986 */ /* 0x000fe4000c101d0a */
[----:B------:R-:W-:-:S02]  /*0b70*/  @!P1 IMAD.MOV.U32 R3, RZ, RZ, -0x800000 ;  /* 0xff800000ff039424 */ /* 0x000fc400078e00ff */
        /* <DEDUP_REMOVED lines=8> */
[----:B------:R1:W-:Y:S01]  /*0c00*/  @!P5 STG.E [R12.64+0x20], R2 ;  /* 0x000020020c00d986 */ /* 0x0003e2000c10190a */
[-C--:B------:R-:W-:Y:S01]  /*0c10*/  ISETP.GE.OR P5, PT, R0, R103.reuse, P6 ;  /* 0x000000670000720c */ /* 0x080fe200037a6670 */
[----:B------:R-:W-:Y:S01]  /*0c20*/  @!P4 IMAD.MOV.U32 R0, RZ, RZ, -0x800000 ;  /* 0xff800000ff00c424 */ /* 0x000fe200078e00ff */
[----:B------:R-:W-:Y:S01]  /*0c30*/  ISETP.GE.OR P6, PT, R4, R103, P6 ;  /* 0x000000670400720c */ /* 0x000fe200037c6670 */
[----:B------:R-:W-:Y:S04]  /*0c40*/  @!P3 STG.E [R12.64+0x60], R5 ;  /* 0x000060050c00b986 */ /* 0x000fe8000c10190a */
[----:B------:R2:W-:Y:S04]  /*0c50*/  @!P4 STG.E [R12.64+0x40], R0 ;  /* 0x000040000c00c986 */ /* 0x0005e8000c10190a */
[----:B------:R3:W-:Y:S02]  /*0c60*/  @!P1 STG.E [R12.64+0x80], R3 ;  /* 0x000080030c009986 */ /* 0x0007e4000c10190a */
[----:B------:R-:W-:-:S05]  /*0c70*/  @!P5 IMAD.MOV.U32 R6, RZ, RZ, -0x800000 ;  /* 0xff800000ff06d424 */ /* 0x000fca00078e00ff */
[----:B------:R3:W-:Y:S01]  /*0c80*/  @!P5 STG.E [R12.64], R6 ;  /* 0x000000060c00d986 */ /* 0x0007e2000c10190a */
[----:B-1----:R-:W-:-:S05]  /*0c90*/  @!P2 IMAD.MOV.U32 R2, RZ, RZ, -0x800000 ;  /* 0xff800000ff02a424 */ /* 0x002fca00078e00ff */
[----:B------:R3:W-:Y:S01]  /*0ca0*/  @!P2 STG.E [R12.64+0xa0], R2 ;  /* 0x0000a0020c00a986 */ /* 0x0007e2000c10190a */
[----:B--2---:R-:W-:-:S05]  /*0cb0*/  @!P0 IMAD.MOV.U32 R0, RZ, RZ, -0x800000 ;  /* 0xff800000ff008424 */ /* 0x004fca00078e00ff */
[----:B------:R3:W-:Y:S01]  /*0cc0*/  @!P0 STG.E [R12.64+0xc0], R0 ;  /* 0x0000c0000c008986 */ /* 0x0007e2000c10190a */
[----:B------:R-:W-:Y:S05]  /*0cd0*/  @P6 EXIT ;  /* 0x000000000000694d */ /* 0x000fea0003800000 */
[----:B---3--:R-:W-:-:S05]  /*0ce0*/  MOV R0, 0xff800000 ;  /* 0xff80000000007802 */ /* 0x008fca0000000f00 */
[----:B------:R-:W-:Y:S01]  /*0cf0*/  STG.E [R12.64+0xe0], R0 ;  /* 0x0000e0000c007986 */ /* 0x000fe2000c10190a */
[----:B------:R-:W-:Y:S05]  /*0d00*/  EXIT ;  /* 0x000000000000794d */ /* 0x000fea0003800000 */
.L_x_3621:
[----:B------:R-:W-:Y:S01]  /*0d10*/  ISETP.NE.U32.AND P0, PT, RZ, c[0x0][0x2b8], PT ;  /* 0x0000ae00ff007a0c */ /* 0x000fe20003f05070 */
[----:B------:R-:W-:Y:S01]  /*0d20*/  IMAD.MOV.U32 R0, RZ, RZ, R242 ;  /* 0x000000ffff007224 */ /* 0x000fe200078e00f2 */
[----:B------:R-:W-:Y:S02]  /*0d30*/  ISETP.NE.U32.AND P1, PT, RZ, c[0x0][0x2c0], PT ;  /* 0x0000b000ff007a0c */ /* 0x000fe40003f25070 */
[----:B------:R-:W-:Y:S02]  /*0d40*/  ISETP.NE.AND.EX P0, PT, RZ, c[0x0][0x2bc], PT, P0 ;  /* 0x0000af00ff007a0c */ /* 0x000fe40003f05300 */
[----:B------:R-:W-:-:S11]  /*0d50*/  ISETP.NE.AND.EX P1, PT, RZ, c[0x0][0x2c4], PT, P1 ;  /* 0x0000b100ff007a0c */ /* 0x000fd60003f25310 */
[----:B------:R-:W-:-:S05]  /*0d60*/  @P0 IMAD.WIDE R4, R242, R2, c[0x0][0x2b8] ;  /* 0x0000ae00f2040625 */ /* 0x000fca00078e0202 */
[----:B------:R1:W5:Y:S01]  /*0d70*/  @P0 LDG.E R0, [R4.64] ;  /* 0x0000000a04000981 */ /* 0x000362000c1e1900 */
[----:B------:R-:W-:Y:S01]  /*0d80*/  @P1 IMAD.WIDE.U32 R6, R242, c[0x0][0x2c8], RZ ;  /* 0x0000b200f2061a25 */ /* 0x000fe200078e00ff */
[----:B------:R-:W-:Y:S01]  /*0d90*/  CS2R R244, SRZ ;  /* 0x0000000000f47805 */ /* 0x000fe2000001ff00 */
[----:B------:R-:W-:Y:S02]  /*0da0*/  PLOP3.LUT P6, PT, PT, PT, PT, 0x8, 0x0 ;  /* 0x000000000000781c */ /* 0x000fe40003fce170 */
[----:B------:R-:W-:Y:S02]  /*0db0*/  IABS R2, c[0x0][0x2d0] ;  /* 0x0000b40000027a13 */ /* 0x000fe40000000000 */
[----:B------:R-:W-:Y:S02]  /*0dc0*/  @P1 LEA R244, P0, R6, c[0x0][0x2c0], 0x2 ;  /* 0x0000b00006f41a11 */ /* 0x000fe400078010ff */
[----:B------:R2:W3:Y:S01]  /*0dd0*/  R2UR UR6, R2 ;  /* 0x00000000020673c2 */ /* 0x0004e200000e0000 */
[----:B-1----:R-:W-:-:S05]  /*0de0*/  @P1 SHF.R.S32.HI R4, RZ, 0x1f, R242 ;  /* 0x0000001fff041819 */ /* 0x002fca00000114f2 */
[----:B------:R-:W-:-:S04]  /*0df0*/  @P1 IMAD R4, R4, c[0x0][0x2c8], RZ ;  /* 0x0000b20004041a24 */ /* 0x000fc800078e02ff */
[----:B------:R-:W-:-:S04]  /*0e00*/  @P1 IMAD R4, R242, c[0x0][0x2cc], R4 ;  /* 0x0000b300f2041a24 */ /* 0x000fc800078e0204 */
[----:B------:R-:W-:-:S05]  /*0e10*/  @P1 IMAD.IADD R4, R7, 0x1, R4 ;  /* 0x0000000107041824 */ /* 0x000fca00078e0204 */
[----:B------:R-:W-:-:S04]  /*0e20*/  @P1 SHF.L.U64.HI R4, R6, 0x2, R4 ;  /* 0x0000000206041819 */ /* 0x000fc80000010204 */
[----:B------:R-:W-:Y:S02]  /*0e30*/  @P1 IADD3.X R245, R4, c[0x0][0x2c4], RZ, P0, !PT ;  /* 0x0000b10004f51a10 */ /* 0x000fe400007fe4ff */
[----:B------:R-:W-:-:S04]  /*0e40*/  @P1 ISETP.NE.U32.AND P0, PT, R244, RZ, PT ;  /* 0x000000fff400120c */ /* 0x000fc80003f05070 */
[----:B------:R-:W-:-:S13]  /*0e50*/  @P1 ISETP.NE.AND.EX P6, PT, R245, RZ, PT, P0 ;  /* 0x000000fff500120c */ /* 0x000fda0003fc5300 */
[----:B--23--:R-:W-:Y:S05]  /*0e60*/  @!P6 BRA `(.L_x_3622) ;  /* 0x000004b00000e947 */ /* 0x00cfea0003800000 */
[----:B------:R-:W1:Y:S01]  /*0e70*/  I2F.RP R4, UR6 ;  /* 0x0000000600047d06 */ /* 0x000e620008209400 */
[----:B------:R-:W-:-:S04]  /*0e80*/  LEA R34, R33, 0xffffffc0, 0x6 ;  /* 0xffffffc021227811 */ /* 0x000fc800078e30ff */
[----:B-----5:R-:W-:-:S03]  /*0e90*/  IABS R0, R34 ;  /* 0x0000002200007213 */ /* 0x020fc60000000000 */
[----:B-1----:R-:W1:Y:S02]  /*0ea0*/  MUFU.RCP R4, R4 ;  /* 0x0000000400047308 */ /* 0x002e640000001000 */
[----:B-1----:R-:W-:-:S06]  /*0eb0*/  IADD3 R4, R4, 0xffffffe, RZ ;  /* 0x0ffffffe04047810 */ /* 0x002fcc0007ffe0ff */
[----:B------:R-:W1:Y:S02]  /*0ec0*/  F2I.FTZ.U32.TRUNC.NTZ R5, R4 ;  /* 0x0000000400057305 */ /* 0x000e64000021f000 */
[----:B-1----:R-:W-:Y:S02]  /*0ed0*/  IMAD.MOV R2, RZ, RZ, -R5 ;  /* 0x000000ffff027224 */ /* 0x002fe400078e0a05 */
[----:B------:R-:W-:Y:S02]  /*0ee0*/  IMAD.MOV.U32 R4, RZ, RZ, RZ ;  /* 0x000000ffff047224 */ /* 0x000fe400078e00ff */
[----:B------:R-:W-:-:S04]  /*0ef0*/  IMAD R2, R2, UR6, RZ ;  /* 0x0000000602027c24 */ /* 0x000fc8000f8e02ff */
[----:B------:R-:W-:Y:S01]  /*0f00*/  IMAD.HI.U32 R3, R5, R2, R4 ;  /* 0x0000000205037227 */ /* 0x000fe200078e0004 */
[----:B------:R-:W-:-:S05]  /*0f10*/  MOV R2, R0 ;  /* 0x0000000000027202 */ /* 0x000fca0000000f00 */
        /* <DEDUP_REMOVED lines=10> */
[----:B------:R-:W-:-:S04]  /*0fc0*/  @P2 IADD3 R3, R3, 0x1, RZ ;  /* 0x0000000103032810 */ /* 0x000fc80007ffe0ff */
[----:B------:R-:W-:-:S05]  /*0fd0*/  MOV R2, R3 ;  /* 0x0000000300027202 */ /* 0x000fca0000000f00 */
[----:B------:R-:W-:Y:S01]  /*0fe0*/  @!P0 IMAD.MOV R2, RZ, RZ, -R2 ;  /* 0x000000ffff028224 */ /* 0x000fe200078e0a02 */
[----:B------:R-:W-:-:S05]  /*0ff0*/  @!P1 LOP3.LUT R2, RZ, c[0x0][0x2d0], RZ, 0x33, !PT ;  /* 0x0000b400ff029a12 */ /* 0x000fca00078e33ff */
[----:B------:R-:W-:-:S06]  /*1000*/  IMAD.WIDE R4, R2, 0x4, R244 ;  /* 0x0000000402047825 */ /* 0x000fcc00078e02f4 */
[----:B------:R1:W2:Y:S01]  /*1010*/  LDG.E R4, [R4.64] ;  /* 0x0000000a04047981 */ /* 0x0002a2000c1e1900 */
[----:B------:R-:W-:Y:S01]  /*1020*/  IABS R0, c[0x0][0x1c8] ;  /* 0x0000720000007a13 */ /* 0x000fe20000000000 */
[----:B------:R-:W-:-:S03]  /*1030*/  IMAD.MOV R2, RZ, RZ, -R2 ;  /* 0x000000ffff027224 */ /* 0x000fc600078e0a02 */
[----:B------:R-:W3:Y:S01]  /*1040*/  I2F.RP R6, R0 ;  /* 0x0000000000067306 */ /* 0x000ee20000209400 */
[----:B------:R-:W-:-:S07]  /*1050*/  IMAD R34, R2, c[0x0][0x2d0], R34 ;  /* 0x0000b40002227a24 */ /* 0x000fce00078e0222 */
[----:B---3--:R-:W3:Y:S02]  /*1060*/  MUFU.RCP R6, R6 ;  /* 0x0000000600067308 */ /* 0x008ee40000001000 */
[----:B---3--:R-:W-:-:S06]  /*1070*/  IADD3 R6, R6, 0xffffffe, RZ ;  /* 0x0ffffffe06067810 */ /* 0x008fcc0007ffe0ff */
[----:B------:R-:W3:Y:S02]  /*1080*/  F2I.FTZ.U32.TRUNC.NTZ R7, R6 ;  /* 0x0000000600077305 */ /* 0x000ee4000021f000 */
[----:B---3--:R-:W-:Y:S01]  /*1090*/  IADD3 R3, RZ, -R7, RZ ;  /* 0x80000007ff037210 */ /* 0x008fe20007ffe0ff */
[----:B------:R-:W-:-:S04]  /*10a0*/  IMAD.MOV.U32 R6, RZ, RZ, RZ ;  /* 0x000000ffff067224 */ /* 0x000fc800078e00ff */
[----:B-1----:R-:W-:Y:S01]  /*10b0*/  IMAD R5, R3, R0, RZ ;  /* 0x0000000003057224 */ /* 0x002fe200078e02ff */
[----:B------:R-:W-:-:S03]  /*10c0*/  IABS R3, R19 ;  /* 0x0000001300037213 */ /* 0x000fc60000000000 */
[----:B------:R-:W-:Y:S01]  /*10d0*/  IMAD.HI.U32 R6, R7, R5, R6 ;  /* 0x0000000507067227 */ /* 0x000fe200078e0006 */
[----:B------:R-:W-:Y:S02]  /*10e0*/  MOV R5, R3 ;  /* 0x0000000300057202 */ /* 0x000fe40000000f00 */
[----:B------:R-:W-:-:S03]  /*10f0*/  SHF.R.S32.HI R7, RZ, 0x1f, R34 ;  /* 0x0000001fff077819 */ /* 0x000fc60000011422 */
        /* <DEDUP_REMOVED lines=8> */
[----:B------:R-:W-:Y:S01]  /*1180*/  ISETP.GE.AND P0, PT, R0, RZ, PT ;  /* 0x000000ff0000720c */ /* 0x000fe20003f06270 */
[----:B------:R-:W-:-:S04]  /*1190*/  IMAD R0, R7, c[0x0][0x198], RZ ;  /* 0x0000660007007a24 */ /* 0x000fc800078e02ff */
[----:B------:R-:W-:Y:S02]  /*11a0*/  IMAD R0, R34, c[0x0][0x19c], R0 ;  /* 0x0000670022007a24 */ /* 0x000fe400078e0200 */
[----:B------:R-:W-:Y:S02]  /*11b0*/  @P1 IADD3 R6, R6, 0x1, RZ ;  /* 0x0000000106061810 */ /* 0x000fe40007ffe0ff */
[----:B------:R-:W-:-:S04]  /*11c0*/  ISETP.NE.AND P1, PT, RZ, c[0x0][0x1c8], PT ;  /* 0x00007200ff007a0c */ /* 0x000fc80003f25270 */
[----:B------:R-:W-:-:S09]  /*11d0*/  @!P0 IADD3 R6, -R6, RZ, RZ ;  /* 0x000000ff06068210 */ /* 0x000fd20007ffe1ff */
[----:B------:R-:W-:Y:S02]  /*11e0*/  @!P1 LOP3.LUT R6, RZ, c[0x0][0x1c8], RZ, 0x33, !PT ;  /* 0x00007200ff069a12 */ /* 0x000fe400078e33ff */
[----:B--2---:R-:W-:Y:S01]  /*11f0*/  SHF.R.S32.HI R13, RZ, 0x1f, R4 ;  /* 0x0000001fff0d7819 */ /* 0x004fe20000011404 */
[----:B------:R-:W-:-:S04]  /*1200*/  IMAD.WIDE.U32 R8, R4, c[0x0][0x180], RZ ;  /* 0x0000600004087a25 */ /* 0x000fc800078e00ff */
[C---:B------:R-:W-:Y:S02]  /*1210*/  IMAD R2, R13.reuse, c[0x0][0x180], RZ ;  /* 0x000060000d027a24 */ /* 0x040fe400078e02ff */
[----:B------:R-:W-:Y:S02]  /*1220*/  IMAD R13, R13, c[0x0][0x188], RZ ;  /* 0x000062000d0d7a24 */ /* 0x000fe400078e02ff */
[C---:B------:R-:W-:Y:S02]  /*1230*/  IMAD R2, R4.reuse, c[0x0][0x184], R2 ;  /* 0x0000610004027a24 */ /* 0x040fe400078e0202 */
[C---:B------:R-:W-:Y:S02]  /*1240*/  IMAD R13, R4.reuse, c[0x0][0x18c], R13 ;  /* 0x00006300040d7a24 */ /* 0x040fe400078e020d */
[----:B------:R-:W-:Y:S01]  /*1250*/  IMAD.IADD R3, R9, 0x1, R2 ;  /* 0x0000000109037824 */ /* 0x000fe200078e0202 */
[----:B------:R-:W-:Y:S01]  /*1260*/  MOV R2, R8 ;  /* 0x0000000800027202 */ /* 0x000fe20000000f00 */
[----:B------:R-:W-:-:S04]  /*1270*/  IMAD.WIDE.U32 R4, R4, c[0x0][0x188], RZ ;  /* 0x0000620004047a25 */ /* 0x000fc800078e00ff */
[----:B------:R-:W-:Y:S01]  /*1280*/  IMAD.WIDE.U32 R26, R34, c[0x0][0x198], R2 ;  /* 0x00006600221a7a25 */ /* 0x000fe200078e0002 */
[----:B------:R-:W-:Y:S02]  /*1290*/  SHF.R.S32.HI R2, RZ, 0x1f, R6 ;  /* 0x0000001fff027819 */ /* 0x000fe40000011406 */
[----:B------:R-:W-:Y:S01]  /*12a0*/  MOV R12, R4 ;  /* 0x00000004000c7202 */ /* 0x000fe20000000f00 */
[----:B------:R-:W-:Y:S02]  /*12b0*/  IMAD.IADD R27, R27, 0x1, R0 ;  /* 0x000000011b1b7824 */ /* 0x000fe400078e0200 */
[----:B------:R-:W-:Y:S02]  /*12c0*/  IMAD R11, R2, c[0x0][0x1b0], RZ ;  /* 0x00006c00020b7a24 */ /* 0x000fe400078e02ff */
[----:B------:R-:W-:-:S04]  /*12d0*/  IMAD.WIDE.U32 R26, R6, c[0x0][0x1b0], R26 ;  /* 0x00006c00061a7a25 */ /* 0x000fc800078e001a */
[----:B------:R-:W-:Y:S02]  /*12e0*/  IMAD R11, R6, c[0x0][0x1b4], R11 ;  /* 0x00006d00060b7a24 */ /* 0x000fe400078e020b */
[----:B------:R-:W-:-:S03]  /*12f0*/  IMAD.IADD R13, R5, 0x1, R13 ;  /* 0x00000001050d7824 */ /* 0x000fc600078e020d */
[----:B------:R-:W-:Y:S01]  /*1300*/  IADD3 R11, R27, R11, RZ ;  /* 0x0000000b1b0b7210 */ /* 0x000fe20007ffe0ff */
[----:B------:R-:W-:Y:S05]  /*1310*/  BRA `(.L_x_3623) ;  /* 0x0000045000007947 */ /* 0x000fea0003800000 */
.L_x_3622:
        /* <DEDUP_REMOVED lines=16> */
.L_x_3624:
[----:B------:R-:W-:Y:S01]  /*1420*/  IABS R7, c[0x0][0x1c8] ;  /* 0x0000720000077a13 */ /* 0x000fe20000000000 */
[----:B------:R-:W-:Y:S01]  /*1430*/  @P3 IMAD.IADD R13, R3, 0x1, R13 ;  /* 0x00000001030d3824 */ /* 0x000fe200078e020d */
[----:B------:R-:W-:Y:S02]  /*1440*/  LEA R34, R33, 0xffffffc0, 0x6 ;  /* 0xffffffc021227811 */ /* 0x000fe400078e30ff */
[----:B------:R-:W1:Y:S08]  /*1450*/  I2F.RP R8, R7 ;  /* 0x0000000700087306 */ /* 0x000e700000209400 */
        /* <DEDUP_REMOVED lines=18> */
[----:B------:R-:W-:-:S02]  /*1580*/  ISETP.GE.AND P1, PT, R5, RZ, PT ;  /* 0x000000ff0500720c */ /* 0x000fc40003f26270 */
[----:B------:R-:W-:Y:S02]  /*1590*/  SHF.R.S32.HI R7, RZ, 0x1f, R34 ;  /* 0x0000001fff077819 */ /* 0x000fe40000011422 */
[----:B------:R-:W-:-:S03]  /*15a0*/  MOV R5, R2 ;  /* 0x0000000200057202 */ /* 0x000fc60000000f00 */
[----:B------:R-:W-:Y:S01]  /*15b0*/  @P2 IADD3 R6, R6, 0x1, RZ ;  /* 0x0000000106062810 */ /* 0x000fe20007ffe0ff */
[----:B------:R-:W-:Y:S02]  /*15c0*/  IMAD R8, R7, c[0x0][0x198], RZ ;  /* 0x0000660007087a24 */ /* 0x000fe400078e02ff */
[----:B------:R-:W-:-:S04]  /*15d0*/  IMAD.WIDE.U32 R4, R34, c[0x0][0x198], R4 ;  /* 0x0000660022047a25 */ /* 0x000fc800078e0004 */
[----:B------:R-:W-:Y:S01]  /*15e0*/  @!P1 IMAD.MOV R6, RZ, RZ, -R6 ;  /* 0x000000ffff069224 */ /* 0x000fe200078e0a06 */
[----:B------:R-:W-:Y:S01]  /*15f0*/  @!P0 LOP3.LUT R6, RZ, c[0x0][0x1c8], RZ, 0x33, !PT ;  /* 0x00007200ff068a12 */ /* 0x000fe200078e33ff */
[----:B------:R-:W-:-:S03]  /*1600*/  IMAD R8, R34, c[0x0][0x19c], R8 ;  /* 0x0000670022087a24 */ /* 0x000fc600078e0208 */
[----:B------:R-:W-:Y:S02]  /*1610*/  SHF.R.S32.HI R2, RZ, 0x1f, R6 ;  /* 0x0000001fff027819 */ /* 0x000fe40000011406 */
[----:B------:R-:W-:Y:S01]  /*1620*/  IADD3 R5, R5, R8, RZ ;  /* 0x0000000805057210 */ /* 0x000fe20007ffe0ff */
[----:B------:R-:W-:-:S04]  /*1630*/  @P3 IMAD.WIDE.U32 R8, R13, c[0x0][0x1a0], RZ ;  /* 0x000068000d083a25 */ /* 0x000fc800078e00ff */
[----:B------:R-:W-:Y:S02]  /*1640*/  IMAD R11, R2, c[0x0][0x1b0], RZ ;  /* 0x00006c00020b7a24 */ /* 0x000fe400078e02ff */
[----:B------:R-:W-:-:S04]  /*1650*/  IMAD.WIDE.U32 R4, R6, c[0x0][0x1b0], R4 ;  /* 0x00006c0006047a25 */ /* 0x000fc800078e0004 */
[----:B------:R-:W-:Y:S01]  /*1660*/  IMAD R11, R6, c[0x0][0x1b4], R11 ;  /* 0x00006d00060b7a24 */ /* 0x000fe200078e020b */
[----:B------:R-:W-:Y:S01]  /*1670*/  MOV R26, R4 ;  /* 0x00000004001a7202 */ /* 0x000fe20000000f00 */
[----:B------:R-:W-:Y:S02]  /*1680*/  @P3 IMAD R13, R13, c[0x0][0x1a4], R9 ;  /* 0x000069000d0d3a24 */ /* 0x000fe400078e0209 */
[----:B------:R-:W-:Y:S02]  /*1690*/  @P3 IMAD.MOV.U32 R12, RZ, RZ, R8 ;  /* 0x000000ffff0c3224 */ /* 0x000fe400078e0008 */
        /* <DEDUP_REMOVED lines=13> */
.L_x_3623:
[----:B------:R-:W-:Y:S01]  /*1770*/  ISETP.NE.AND P0, PT, R14, -0x1, PT ;  /* 0xffffffff0e00780c */ /* 0x000fe20003f05270 */
[----:B------:R-:W-:Y:S01]  /*1780*/  IMAD.IADD R235, R104, 0x1, -R103 ;  /* 0x0000000168eb7824 */ /* 0x000fe200078e0a67 */
[----:B------:R-:W-:Y:S01]  /*1790*/  SHF.R.S32.HI R102, RZ, 0x1f, R97 ;  /* 0x0000001fff667819 */ /* 0x000fe20000011461 */
[----:B------:R-:W-:Y:S01]  /*17a0*/  ULDC UR8, c[0x0][0x198] ;  /* 0x0000660000087ab9 */ /* 0x000fe20000000800 */
[----:B------:R-:W-:Y:S01]  /*17b0*/  IADD3 R240, R33, -0x1, RZ ;  /* 0xffffffff21f07810 */ /* 0x000fe20007ffe0ff */
[----:B------:R-:W-:Y:S01]  /*17c0*/  UIMAD.WIDE.U32 UR4, UR8, 0x20, URZ ;  /* 0x00000020080478a5 */ /* 0x000fe2000f8e003f */
[CC--:B------:R-:W-:Y:S02]  /*17d0*/  LEA.HI R3, R102.reuse, R97.reuse, RZ, 0x3 ;  /* 0x0000006166037211 */ /* 0x0c0fe400078f18ff */
[----:B------:R-:W-:Y:S01]  /*17e0*/  LEA.HI R17, R102, R97, RZ, 0x6 ;  /* 0x0000006166117211 */ /* 0x000fe200078f30ff */
[----:B------:R-:W-:Y:S01]  /*17f0*/  IMAD.SHL.U32 R96, R240, 0x40, RZ ;  /* 0x00000040f0607824 */ /* 0x000fe200078e00ff */
[----:B------:R-:W-:-:S02]  /*1800*/  SHF.R.S32.HI R4, RZ, 0x3, R3 ;  /* 0x00000003ff047819 */ /* 0x000fc40000011403 */
[----:B------:R-:W-:Y:S01]  /*1810*/  LOP3.LUT R3, R3, 0xfffffff8, RZ, 0xc0, !PT ;  /* 0xfffffff803037812 */ /* 0x000fe200078ec0ff */
[----:B------:R-:W-:Y:S01]  /*1820*/  @!P0 IMAD.WIDE.U32 R8, R242, c[0x0][0x178], RZ ;  /* 0x00005e00f2088a25 */ /* 0x000fe200078e00ff */
[----:B-----5:R-:W-:Y:S02]  /*1830*/  @!P0 SHF.R.S32.HI R0, RZ, 0x1f, R242 ;  /* 0x0000001fff008819 */ /* 0x020fe400000114f2 */
[----:B------:R-:W-:Y:S01]  /*1840*/  IADD3 R10, R4, 0x10, RZ ;  /* 0x00000010040a7810 */ /* 0x000fe20007ffe0ff */
[----:B------:R-:W-:Y:S01]  /*1850*/  IMAD.IADD R3, R97, 0x1, -R3 ;  /* 0x0000000161037824 */ /* 0x000fe200078e0a03 */
[----:B------:R-:W-:Y:S01]  /*1860*/  SHF.R.S32.HI R5, RZ, 0x1f, R4 ;  /* 0x0000001fff057819 */ /* 0x000fe20000011404 */
[----:B------:R-:W-:Y:S01]  /*1870*/  @!P0 IMAD R0, R0, c[0x0][0x178], RZ ;  /* 0x00005e0000008a24 */ /* 0x000fe200078e02ff */
[----:B------:R-:W-:Y:S01]  /*1880*/  ISETP.GE.AND P3, PT, R4, R235, PT ;  /* 0x000000eb0400720c */ /* 0x000fe20003f66270 */
[----:B------:R-:W-:-:S04]  /*1890*/  @P0 IMAD.WIDE.U32 R20, R14, c[0x0][0x190], RZ ;  /* 0x000064000e140a25 */ /* 0x000fc800078e00ff */
[----:B------:R-:W-:Y:S02]  /*18a0*/  @!P0 IMAD R0, R242, c[0x0][0x17c], R0 ;  /* 0x00005f00f2008a24 */ /* 0x000fe400078e0200 */
[----:B------:R-:W-:Y:S01]  /*18b0*/  @!P0 IMAD.MOV.U32 R20, RZ, RZ, R8 ;  /* 0x000000ffff148224 */ /* 0x000fe200078e0008 */
[----:B------:R-:W-:Y:S01]  /*18c0*/  IADD3 R8, R4, 0x30, RZ ;  /* 0x0000003004087810 */ /* 0x000fe20007ffe0ff */
[----:B------:R-:W-:Y:S02]  /*18d0*/  IMAD.SHL.U32 R18, R3, 0x8, RZ ;  /* 0x0000000803127824 */ /* 0x000fe400078e00ff */
[----:B------:R-:W-:Y:S02]  /*18e0*/  @P0 IMAD R14, R14, c[0x0][0x194], R21 ;  /* 0x000065000e0e0a24 */ /* 0x000fe400078e0215 */
[----:B------:R-:W-:Y:S01]  /*18f0*/  @!P0 IMAD.IADD R14, R9, 0x1, R0 ;  /* 0x00000001090e8824 */ /* 0x000fe200078e0200 */
[----:B------:R-:W-:Y:S01]  /*1900*/  ISETP.GE.AND P0, PT, R10, R235, PT ;  /* 0x000000eb0a00720c */ /* 0x000fe20003f06270 */
[C---:B------:R-:W-:Y:S01]  /*1910*/  IMAD.SHL.U32 R16, R4.reuse, 0x40, RZ ;  /* 0x0000004004107824 */ /* 0x040fe200078e00ff */
[----:B------:R-:W-:Y:S01]  /*1920*/  IADD3 R9, R4, 0x20, RZ ;  /* 0x0000002004097810 */ /* 0x000fe20007ffe0ff */
[----:B------:R-:W-:Y:S01]  /*1930*/  IMAD.WIDE R28, R28, 0x40, R4 ;  /* 0x000000401c1c7825 */ /* 0x000fe200078e0204 */
[----:B------:R-:W-:-:S02]  /*1940*/  IADD3 R20, P4, R18, R20, RZ ;  /* 0x0000001412147210 */ /* 0x000fc40007f9e0ff */
[----:B------:R-:W-:Y:S01]  /*1950*/  SHF.R.S32.HI R15, RZ, 0x1f, R18 ;  /* 0x0000001fff0f7819 */ /* 0x000fe20000011412 */
[----:B------:R-:W-:Y:S01]  /*1960*/  IMAD.SHL.U32 R17, R17, 0x8, RZ ;  /* 0x0000000811117824 */ /* 0x000fe200078e00ff */
[----:B------:R-:W-:Y:S01]  /*1970*/  LOP3.LUT R16, R16, 0x1c0, RZ, 0xc0, !PT ;  /* 0x000001c010107812 */ /* 0x000fe200078ec0ff */
[----:B------:R-:W-:Y:S01]  /*1980*/  IMAD.SHL.U32 R233, R3, 0x40, RZ ;  /* 0x0000004003e97824 */ /* 0x000fe200078e00ff */
[-C--:B------:R-:W-:Y:S02]  /*1990*/  ISETP.GE.AND P5, PT, R9, R235.reuse, PT ;  /* 0x000000eb0900720c */ /* 0x080fe40003fa6270 */
[----:B------:R-:W-:Y:S01]  /*19a0*/  IADD3.X R21, R15, R14, RZ, P4, !PT ;  /* 0x0000000e0f157210 */ /* 0x000fe200027fe4ff */
[----:B------:R-:W-:Y:S01]  /*19b0*/  IMAD R14, R5, c[0x0][0x198], RZ ;  /* 0x00006600050e7a24 */ /* 0x000fe200078e02ff */
[----:B------:R-:W-:Y:S02]  /*19c0*/  ISETP.GE.AND P4, PT, R8, R235, PT ;  /* 0x000000eb0800720c */ /* 0x000fe40003f86270 */
[----:B------:R-:W-:Y:S01]  /*19d0*/  SHF.R.S32.HI R0, RZ, 0x1f, R19 ;  /* 0x0000001fff007819 */ /* 0x000fe20000011413 */
[----:B------:R-:W-:Y:S01]  /*19e0*/  IMAD.WIDE.U32 R20, R19, c[0x0][0x1a8], R20 ;  /* 0x00006a0013147a25 */ /* 0x000fe200078e0014 */
[----:B------:R-:W-:-:S02]  /*19f0*/  IADD3 R12, P1, R18, R12, RZ ;  /* 0x0000000c120c7210 */ /* 0x000fc40007f3e0ff */
[----:B------:R-:W-:Y:S01]  /*1a00*/  IADD3 R26, P2, R18, R26, RZ ;  /* 0x0000001a121a7210 */ /* 0x000fe20007f5e0ff */
[----:B------:R-:W-:Y:S01]  /*1a10*/  IMAD R0, R0, c[0x0][0x1a8], RZ ;  /* 0x00006a0000007a24 */ /* 0x000fe200078e02ff */
[----:B------:R-:W-:Y:S01]  /*1a20*/  LOP3.LUT R18, R16, 0x38, R18, 0xf8, !PT ;  /* 0x0000003810127812 */ /* 0x000fe200078ef812 */
[----:B------:R-:W-:Y:S01]  /*1a30*/  IMAD.X R13, R15, 0x1, R13, P1 ;  /* 0x000000010f0d7824 */ /* 0x000fe200008e060d */
[----:B------:R-:W-:Y:S01]  /*1a40*/  SHF.R.U32.HI R16, RZ, 0x3, R16 ;  /* 0x00000003ff107819 */ /* 0x000fe20000011610 */
[----:B------:R-:W-:Y:S01]  /*1a50*/  IMAD R0, R19, c[0x0][0x1ac], R0 ;  /* 0x00006b0013007a24 */ /* 0x000fe200078e0200 */
[----:B------:R-:W-:Y:S01]  /*1a60*/  @!P0 IADD3 R22, P1, R28, 0x10, RZ ;  /* 0x000000101c168810 */ /* 0x000fe20007f3e0ff */
[----:B------:R-:W-:Y:S01]  /*1a70*/  IMAD.X R27, R15, 0x1, R11, P2 ;  /* 0x000000010f1b7824 */ /* 0x000fe200010e060b */
[----:B------:R-:W-:Y:S01]  /*1a80*/  LOP3.LUT R16, R18, R16, RZ, 0x3c, !PT ;  /* 0x0000001012107212 */ /* 0x000fe200078e3cff */
[----:B------:R-:W-:Y:S01]  /*1a90*/  IMAD.IADD R37, R21, 0x1, R0 ;  /* 0x0000000115257824 */ /* 0x000fe200078e0200 */
[----:B------:R-:W-:Y:S01]  /*1aa0*/  @!P3 MOV R36, R20 ;  /* 0x000000140024b202 */ /* 0x000fe20000000f00 */
[----:B------:R-:W-:Y:S01]  /*1ab0*/  @!P0 IMAD.X R11, RZ, RZ, R29, P1 ;  /* 0x000000ffff0b8224 */ /* 0x000fe200008e061d */
[----:B------:R-:W-:Y:S01]  /*1ac0*/  LOP3.LUT R241, R16, 0xfffffe00, R17, 0xf8, !PT ;  /* 0xfffffe0010f17812 */ /* 0x000fe200078ef811 */
[----:B------:R-:W-:Y:S01]  /*1ad0*/  @!P3 IMAD R0, R29, c[0x0][0x190], RZ ;  /* 0x000064001d00ba24 */ /* 0x000fe200078e02ff */
[C---:B------:R-:W-:Y:S01]  /*1ae0*/  @!P5 IADD3 R17, P2, R28.reuse, 0x20, RZ ;  /* 0x000000201c11d810 */ /* 0x040fe20007f5e0ff */
[----:B------:R-:W-:Y:S01]  /*1af0*/  @!P5 IMAD.MOV.U32 R24, RZ, RZ, R20 ;  /* 0x000000ffff18d224 */ /* 0x000fe200078e0014 */
[C---:B------:R-:W-:Y:S01]  /*1b00*/  @!P4 IADD3 R16, P1, R28.reuse, 0x30, RZ ;  /* 0x000000301c10c810 */ /* 0x040fe20007f3e0ff */
[----:B------:R-:W-:Y:S01]  /*1b10*/  @!P3 IMAD R0, R28, c[0x0][0x194], R0 ;  /* 0x000065001c00ba24 */ /* 0x000fe200078e0200 */
[----:B------:R-:W-:Y:S01]  /*1b20*/  @!P5 IADD3.X R19, RZ, R29, RZ, P2, !PT ;  /* 0x0000001dff13d210 */ /* 0x000fe200017fe4ff */
[----:B------:R-:W-:Y:S01]  /*1b30*/  @!P5 IMAD.MOV.U32 R25, RZ, RZ, R37 ;  /* 0x000000ffff19d224 */ /* 0x000fe200078e0025 */
[----:B------:R-:W-:Y:S01]  /*1b40*/  LOP3.LUT R233, R233, 0x1c0, RZ, 0xc0, !PT ;  /* 0x000001c0e9e97812 */ /* 0x000fe200078ec0ff */
[----:B------:R-:W-:Y:S01]  /*1b50*/  @!P4 IMAD.X R15, RZ, RZ, R29, P1 ;  /* 0x000000ffff0fc224 */ /* 0x000fe200008e061d */
[----:B------:R-:W-:Y:S01]  /*1b60*/  IADD3 R34, P1, R4, R34, RZ ;  /* 0x0000002204227210 */ /* 0x000fe20007f3e0ff */
[----:B------:R-:W-:-:S04]  /*1b70*/  @!P3 IMAD.WIDE.U32 R28, R28, c[0x0][0x190], R36 ;  /* 0x000064001c1cba25 */ /* 0x000fc800078e0024 */
[----:B------:R-:W-:Y:S02]  /*1b80*/  @!P5 IMAD R19, R19, c[0x0][0x190], RZ ;  /* 0x000064001313da24 */ /* 0x000fe400078e02ff */
[----:B------:R-:W-:Y:S02]  /*1b90*/  @!P0 IMAD R11, R11, c[0x0][0x190], RZ ;  /* 0x000064000b0b8a24 */ /* 0x000fe400078e02ff */
[----:B------:R-:W-:Y:S02]  /*1ba0*/  @!P0 IMAD.MOV.U32 R30, RZ, RZ, R20 ;  /* 0x000000ffff1e8224 */ /* 0x000fe400078e0014 */
[----:B------:R-:W-:Y:S02]  /*1bb0*/  @!P0 IMAD.MOV.U32 R31, RZ, RZ, R37 ;  /* 0x000000ffff1f8224 */ /* 0x000fe400078e0025 */
[----:B------:R-:W-:Y:S01]  /*1bc0*/  IMAD.X R7, R5, 0x1, R7, P1 ;  /* 0x0000000105077824 */ /* 0x000fe200008e0607 */
[----:B------:R-:W-:Y:S01]  /*1bd0*/  @!P3 LEA R18, P1, R28, c[0x0][0x160], 0x1 ;  /* 0x000058001c12ba11 */ /* 0x000fe200078208ff */
[----:B------:R-:W-:-:S02]  /*1be0*/  @!P3 IMAD.IADD R0, R29, 0x1, R0 ;  /* 0x000000011d00b824 */ /* 0x000fc400078e0200 */
[C---:B------:R-:W-:Y:S02]  /*1bf0*/  @!P5 IMAD R5, R17.reuse, c[0x0][0x194], R19 ;  /* 0x000065001105da24 */ /* 0x040fe400078e0213 */
[----:B------:R-:W-:Y:S01]  /*1c00*/  @!P5 IMAD.WIDE.U32 R24, R17, c[0x0][0x190], R24 ;  /* 0x000064001118da25 */ /* 0x000fe200078e0018 */
[----:B------:R-:W-:-:S03]  /*1c10*/  @!P3 LEA.HI.X R19, R28, c[0x0][0x164], R0, 0x1, P1 ;  /* 0x000059001c13ba11 */ /* 0x000fc600008f0c00 */
[----:B------:R-:W-:Y:S01]  /*1c20*/  @!P0 IMAD R11, R22, c[0x0][0x194], R11 ;  /* 0x00006500160b8a24 */ /* 0x000fe200078e020b */
[----:B------:R-:W-:Y:S01]  /*1c30*/  @!P5 LEA R28, P1, R24, c[0x0][0x160], 0x1 ;  /* 0x00005800181cda11 */ /* 0x000fe200078208ff */
[----:B------:R-:W-:-:S04]  /*1c40*/  @!P0 IMAD.WIDE.U32 R22, R22, c[0x0][0x190], R30 ;  /* 0x0000640016168a25 */ /* 0x000fc800078e001e */
[----:B------:R-:W-:Y:S01]  /*1c50*/  @!P5 IMAD.IADD R5, R25, 0x1, R5 ;  /* 0x000000011905d824 */ /* 0x000fe200078e0205 */
[----:B------:R-:W-:Y:S01]  /*1c60*/  @!P0 IADD3 R11, R23, R11, RZ ;  /* 0x0000000b170b8210 */ /* 0x000fe20007ffe0ff */
[----:B------:R-:W-:Y:S01]  /*1c70*/  IMAD.IADD R0, R100, 0x1, -R96 ;  /* 0x0000000164007824 */ /* 0x000fe200078e0a60 */
[----:B------:R-:W-:Y:S01]  /*1c80*/  @!P0 LEA R30, P2, R22, c[0x0][0x160], 0x1 ;  /* 0x00005800161e8a11 */ /* 0x000fe200078408ff */
[----:B------:R-:W-:Y:S01]  /*1c90*/  IMAD.SHL.U32 R241, R241, 0x2, RZ ;  /* 0x00000002f1f17824 */ /* 0x000fe200078e00ff */
[----:B------:R-:W-:Y:S01]  /*1ca0*/  @!P5 LEA.HI.X R29, R24, c[0x0][0x164], R5, 0x1, P1 ;  /* 0x00005900181dda11 */ /* 0x000fe200008f0c05 */
[----:B------:R-:W-:Y:S01]  /*1cb0*/  @!P4 IMAD.MOV.U32 R21, RZ, RZ, R37 ;  /* 0x000000ffff15c224 */ /* 0x000fe200078e0025 */
[----:B------:R-:W-:Y:S01]  /*1cc0*/  ISETP.GE.AND P1, PT, R10, R0, PT ;  /* 0x000000000a00720c */ /* 0x000fe20003f26270 */
[----:B------:R-:W-:Y:S01]  /*1cd0*/  @!P4 IMAD R15, R15, c[0x0][0x190], RZ ;  /* 0x000064000f0fca24 */ /* 0x000fe200078e02ff */
[----:B------:R-:W-:Y:S01]  /*1ce0*/  @!P0 LEA.HI.X R31, R22, c[0x0][0x164], R11, 0x1, P2 ;  /* 0x00005900161f8a11 */ /* 0x000fe200010f0c0b */
[----:B------:R-:W-:Y:S01]  /*1cf0*/  @!P4 IMAD.WIDE.U32 R20, R16, c[0x0][0x190], R20 ;  /* 0x000064001014ca25 */ /* 0x000fe200078e0014 */
[----:B------:R-:W-:Y:S01]  /*1d00*/  @!PT LDS RZ, [RZ] ;  /* 0x00000000fffff984 */ /* 0x000fe20000000800 */
[----:B------:R-:W-:Y:S01]  /*1d10*/  @!PT LDS RZ, [RZ] ;  /* 0x00000000fffff984 */ /* 0x000fe20000000800 */
[----:B------:R-:W-:Y:S01]  /*1d20*/  @!PT LDS RZ, [RZ] ;  /* 0x00000000fffff984 */ /* 0x000fe20000000800 */
[----:B------:R1:W-:Y:S01]  /*1d30*/  @!P3 LDGSTS.E.BYPASS.LTC128B.128 [R241], [R18.64] ;  /* 0x0000000012f1bfae */ /* 0x0003e2000b901d4a */
[----:B------:R-:W-:-:S02]  /*1d40*/  MOV R5, UR8 ;  /* 0x0000000800057c02 */ /* 0x000fc40008000f00 */
[----:B------:R-:W-:Y:S01]  /*1d50*/  @!P4 IMAD R15, R16, c[0x0][0x194], R15 ;  /* 0x00006500100fca24 */ /* 0x000fe200078e020f */
[----:B------:R1:W-:Y:S01]  /*1d60*/  @!P3 LDGSTS.E.BYPASS.LTC128B.128 [R241+0x2000], [R18.64+0x80] ;  /* 0x0200008012f1bfae */ /* 0x0003e2000b901d4a */
[----:B------:R-:W-:Y:S01]  /*1d70*/  IMAD.WIDE.U32 R26, R4, c[0x0][0x198], R26 ;  /* 0x00006600041a7a25 */ /* 0x000fe200078e001a */
[----:B------:R-:W-:Y:S02]  /*1d80*/  @!P4 LEA R16, P2, R20, c[0x0][0x160], 0x1 ;  /* 0x000058001410ca11 */ /* 0x000fe400078408ff */
[----:B------:R1:W-:Y:S01]  /*1d90*/  @!P3 LDGSTS.E.BYPASS.LTC128B.128 [R241+0x4000], [R18.64+0x100] ;  /* 0x0400010012f1bfae */ /* 0x0003e2000b901d4a */
[C---:B------:R-:W-:Y:S02]  /*1da0*/  IMAD R14, R4.reuse, c[0x0][0x19c], R14 ;  /* 0x00006700040e7a24 */ /* 0x040fe400078e020e */
[----:B------:R-:W-:Y:S01]  /*1db0*/  @!P4 IMAD.IADD R15, R21, 0x1, R15 ;  /* 0x00000001150fc824 */ /* 0x000fe200078e020f */
[----:B------:R1:W-:Y:S01]  /*1dc0*/  @!P3 LDGSTS.E.BYPASS.LTC128B.128 [R241+0x6000], [R18.64+0x180] ;  /* 0x0600018012f1bfae */ /* 0x0003e2000b901d4a */
[----:B------:R-:W-:Y:S01]  /*1dd0*/  IMAD.MOV.U32 R166, RZ, RZ, R26 ;  /* 0x000000ffffa67224 */ /* 0x000fe200078e001a */
[----:B------:R-:W-:Y:S01]  /*1de0*/  ISETP.GE.AND P3, PT, R4, R0, PT ;  /* 0x000000000400720c */ /* 0x000fe20003f66270 */
[----:B------:R-:W-:Y:S01]  /*1df0*/  IMAD.IADD R165, R27, 0x1, R14 ;  /* 0x000000011ba57824 */ /* 0x000fe200078e020e */
[----:B------:R2:W-:Y:S01]  /*1e00*/  @!P0 LDGSTS.E.BYPASS.LTC128B.128 [R241+0x800], [R30.64] ;  /* 0x008000001ef18fae */ /* 0x0005e2000b901d4a */
[----:B------:R-:W-:Y:S01]  /*1e10*/  @!P4 LEA.HI.X R17, R20, c[0x0][0x164], R15, 0x1, P2 ;  /* 0x000059001411ca11 */ /* 0x000fe200010f0c0f */
[----:B------:R-:W-:Y:S01]  /*1e20*/  IMAD.MOV.U32 R14, RZ, RZ, c[0x0][0x19c] ;  /* 0x00006700ff0e7624 */ /* 0x000fe200078e00ff */
[----:B------:R-:W-:Y:S01]  /*1e30*/  @!P1 LEA R5, P2, R5, R166, 0x4 ;  /* 0x000000a605059211 */ /* 0x000fe200078420ff */
[----:B------:R2:W-:Y:S01]  /*1e40*/  @!P0 LDGSTS.E.BYPASS.LTC128B.128 [R241+0x2800], [R30.64+0x80] ;  /* 0x028000801ef18fae */ /* 0x0005e2000b901d4a */
[----:B------:R-:W-:-:S02]  /*1e50*/  IMAD.U32 R11, RZ, RZ, UR8 ;  /* 0x00000008ff0b7e24 */ /* 0x000fc4000f8e00ff */
[----:B------:R-:W-:Y:S01]  /*1e60*/  IMAD.WIDE.U32 R12, R6, c[0x0][0x1b8], R12 ;  /* 0x00006e00060c7a25 */ /* 0x000fe200078e000c */
[----:B------:R2:W-:Y:S02]  /*1e70*/  @!P0 LDGSTS.E.BYPASS.LTC128B.128 [R241+0x4800], [R30.64+0x100] ;  /* 0x048001001ef18fae */ /* 0x0005e4000b901d4a */
[----:B------:R-:W-:Y:S01]  /*1e80*/  @!P1 LEA.HI.X R11, R11, R165, R14, 0x4, P2 ;  /* 0x000000a50b0b9211 */ /* 0x000fe200010f240e */
[----:B------:R-:W-:Y:S01]  /*1e90*/  IMAD R7, R7, c[0x0][0x1a0], RZ ;  /* 0x0000680007077a24 */ /* 0x000fe200078e02ff */
[----:B------:R2:W-:Y:S01]  /*1ea0*/  @!P0 LDGSTS.E.BYPASS.LTC128B.128 [R241+0x6800], [R30.64+0x180] ;  /* 0x068001801ef18fae */ /* 0x0005e2000b901d4a */
[----:B------:R-:W-:Y:S02]  /*1eb0*/  ISETP.GE.AND P0, PT, R9, R0, PT ;  /* 0x000000000900720c */ /* 0x000fe40003f06270 */
[----:B------:R-:W-:Y:S01]  /*1ec0*/  IMAD R32, R34, c[0x0][0x1a4], R7 ;  /* 0x0000690022207a24 */ /* 0x000fe200078e0207 */
[----:B------:R2:W-:Y:S04]  /*1ed0*/  @!P5 LDGSTS.E.BYPASS.LTC128B.128 [R241+0x1000], [R28.64] ;  /* 0x010000001cf1dfae */ /* 0x0005e8000b901d4a */
[----:B------:R2:W-:Y:S01]  /*1ee0*/  @!P5 LDGSTS.E.BYPASS.LTC128B.128 [R241+0x3000], [R28.64+0x80] ;  /* 0x030000801cf1dfae */ /* 0x0005e2000b901d4a */
[----:B-1----:R-:W-:-:S03]  /*1ef0*/  @!P1 LEA R18, P2, R5, c[0x0][0x168], 0x1 ;  /* 0x00005a0005129a11 */ /* 0x002fc600078408ff */
[----:B------:R2:W-:Y:S01]  /*1f00*/  @!P5 LDGSTS.E.BYPASS.LTC128B.128 [R241+0x5000], [R28.64+0x100] ;  /* 0x050001001cf1dfae */ /* 0x0005e2000b901d4a */
[----:B------:R-:W-:Y:S01]  /*1f10*/  @!P1 LEA.HI.X R19, R5, c[0x0][0x16c], R11, 0x1, P2 ;  /* 0x00005b0005139a11 */ /* 0x000fe200010f0c0b */
[----:B------:R-:W-:Y:S01]  /*1f20*/  IMAD.SHL.U32 R5, R14, 0x20, RZ ;  /* 0x000000200e057824 */ /* 0x000fe200078e00ff */
[C---:B------:R-:W-:Y:S01]  /*1f30*/  @!P0 IADD3 R11, P2, R166.reuse, UR4, RZ ;  /* 0x00000004a60b8c10 */ /* 0x040fe2000ff5e0ff */
[----:B------:R2:W-:Y:S01]  /*1f40*/  @!P5 LDGSTS.E.BYPASS.LTC128B.128 [R241+0x7000], [R28.64+0x180] ;  /* 0x070001801cf1dfae */ /* 0x0005e2000b901d4a */
[C---:B------:R-:W-:Y:S02]  /*1f50*/  @!P3 LEA R22, P5, R166.reuse, c[0x0][0x168], 0x1 ;  /* 0x00005a00a616ba11 */ /* 0x040fe400078a08ff */
[----:B------:R-:W-:Y:S01]  /*1f60*/  @!P0 IADD3.X R5, R165, UR5, R5, P2, !PT ;  /* 0x00000005a5058c10 */ /* 0x000fe200097fe405 */
[----:B------:R1:W-:Y:S01]  /*1f70*/  @!P4 LDGSTS.E.BYPASS.LTC128B.128 [R241+0x1800], [R16.64] ;  /* 0x0180000010f1cfae */ /* 0x0003e2000b901d4a */
[C---:B------:R-:W-:Y:S02]  /*1f80*/  @!P0 LEA R20, P2, R11.reuse, c[0x0][0x168], 0x1 ;  /* 0x00005a000b148a11 */ /* 0x040fe400078408ff */
[----:B------:R-:W-:Y:S01]  /*1f90*/  @!P3 LEA.HI.X R23, R166, c[0x0][0x16c], R165, 0x1, P5 ;  /* 0x00005b00a617ba11 */ /* 0x000fe200028f0ca5 */
[----:B------:R1:W-:Y:S01]  /*1fa0*/  @!P4 LDGSTS.E.BYPASS.LTC128B.128 [R241+0x3800], [R16.64+0x80] ;  /* 0x0380008010f1cfae */ /* 0x0003e2000b901d4a */
[----:B------:R-:W-:Y:S01]  /*1fb0*/  @!P0 LEA.HI.X R21, R11, c[0x0][0x16c], R5, 0x1, P2 ;  /* 0x00005b000b158a11 */ /* 0x000fe200010f0c05 */
[----:B------:R-:W-:Y:S01]  /*1fc0*/  IMAD R5, R2, c[0x0][0x1b8], RZ ;  /* 0x00006e0002057a24 */ /* 0x000fe200078e02ff */
[-C--:B------:R-:W-:Y:S01]  /*1fd0*/  ISETP.GE.AND P2, PT, R8, R0.reuse, PT ;  /* 0x000000000800720c */ /* 0x080fe20003f46270 */
[----:B------:R1:W-:Y:S01]  /*1fe0*/  @!P4 LDGSTS.E.BYPASS.LTC128B.128 [R241+0x5800], [R16.64+0x100] ;  /* 0x0580010010f1cfae */ /* 0x0003e2000b901d4a */
[----:B------:R-:W-:-:S02]  /*1ff0*/  ISETP.GE.AND P5, PT, R10, R0, PT ;  /* 0x000000000a00720c */ /* 0x000fc40003fa6270 */
[-C--:B------:R-:W-:Y:S01]  /*2000*/  LEA.HI R2, R102, R97.reuse, RZ, 0x4 ;  /* 0x0000006166027211 */ /* 0x080fe200078f20ff */
[----:B------:R1:W-:Y:S01]  /*2010*/  @!P4 LDGSTS.E.BYPASS.LTC128B.128 [R241+0x7800], [R16.64+0x180] ;  /* 0x0780018010f1cfae */ /* 0x0003e2000b901d4a */
[----:B------:R-:W-:Y:S02]  /*2020*/  ISETP.GE.AND P4, PT, R9, R0, PT ;  /* 0x000000000900720c */ /* 0x000fe40003f86270 */
[----:B------:R-:W-:Y:S01]  /*2030*/  LOP3.LUT R98, R2, 0xfffffff0, RZ, 0xc0, !PT ;  /* 0xfffffff002627812 */ /* 0x000fe200078ec0ff */
[----:B------:R3:W-:Y:S01]  /*2040*/  @!P3 LDGSTS.E.BYPASS.LTC128B.128 [R241+0x8000], [R22.64] ;  /* 0x0800000016f1bfae */ /* 0x0007e2000b901d4a */
[-C--:B------:R-:W-:Y:S02]  /*2050*/  LEA.HI R102, R102, R97.reuse, RZ, 0x5 ;  /* 0x0000006166667211 */ /* 0x080fe400078f28ff */
[----:B------:R-:W-:Y:S01]  /*2060*/  IADD3 R98, -R98, R97, RZ ;  /* 0x0000006162627210 */ /* 0x000fe20007ffe1ff */
[----:B------:R3:W-:Y:S01]  /*2070*/  @!P3 LDGSTS.E.BYPASS.LTC128B.128 [R241+0xa000], [R22.64+0x80] ;  /* 0x0a00008016f1bfae */ /* 0x0007e2000b901d4a */
[----:B------:R-:W-:Y:S01]  /*2080*/  @!P2 MOV R11, R165 ;  /* 0x000000a5000ba202 */ /* 0x000fe20000000f00 */
[----:B------:R-:W-:Y:S01]  /*2090*/  @!P2 IMAD.MOV.U32 R10, RZ, RZ, R166 ;  /* 0x000000ffff0aa224 */ /* 0x000fe200078e00a6 */
[----:B------:R-:W-:Y:S01]  /*20a0*/  SHF.R.S32.HI R99, RZ, 0x1f, R98 ;  /* 0x0000001fff637819 */ /* 0x000fe20000011462 */
[----:B------:R3:W-:Y:S01]  /*20b0*/  @!P3 LDGSTS.E.BYPASS.LTC128B.128 [R241+0xc000], [R22.64+0x100] ;  /* 0x0c00010016f1bfae */ /* 0x0007e2000b901d4a */
[----:B------:R-:W-:Y:S01]  /*20c0*/  @!P2 IMAD R14, R14, 0x30, RZ ;  /* 0x000000300e0ea824 */ /* 0x000fe200078e02ff */
[----:B------:R-:W-:-:S02]  /*20d0*/  SHF.R.S32.HI R101, RZ, 0x5, R102 ;  /* 0x00000005ff657819 */ /* 0x000fc40000011466 */
[----:B------:R3:W-:Y:S01]  /*20e0*/  @!P3 LDGSTS.E.BYPASS.LTC128B.128 [R241+0xe000], [R22.64+0x180] ;  /* 0x0e00018016f1bfae */ /* 0x0007e2000b901d4a */
[----:B------:R-:W-:Y:S01]  /*20f0*/  ISETP.GE.AND P3, PT, R8, R0, PT ;  /* 0x000000000800720c */ /* 0x000fe20003f66270 */
[----:B------:R-:W-:Y:S01]  /*2100*/  IMAD R8, R6, c[0x0][0x1bc], R5 ;  /* 0x00006f0006087a24 */ /* 0x000fe200078e0205 */
[----:B------:R-:W-:Y:S01]  /*2110*/  SHF.R.S32.HI R5, RZ, 0x4, R2 ;  /* 0x00000004ff057819 */ /* 0x000fe20000011402 */
[----:B------:R4:W-:Y:S01]  /*2120*/  @!P1 LDGSTS.E.BYPASS.LTC128B.128 [R241+0x8800], [R18.64] ;  /* 0x0880000012f19fae */ /* 0x0009e2000b901d4a */
[----:B------:R-:W-:Y:S01]  /*2130*/  LEA.HI R99, R99, R98, RZ, 0x3 ;  /* 0x0000006263637211 */ /* 0x000fe200078f18ff */
[----:B------:R-:W-:Y:S01]  /*2140*/  IMAD.IADD R9, R13, 0x1, R8 ;  /* 0x000000010d097824 */ /* 0x000fe200078e0208 */
[----:B------:R-:W-:Y:S01]  /*2150*/  LOP3.LUT R102, R102, 0xffffffe0, RZ, 0xc0, !PT ;  /* 0xffffffe066667812 */ /* 0x000fe200078ec0ff */
[----:B------:R4:W-:Y:S01]  /*2160*/  @!P1 LDGSTS.E.BYPASS.LTC128B.128 [R241+0xa800], [R18.64+0x80] ;  /* 0x0a80008012f19fae */ /* 0x0009e2000b901d4a */
[----:B------:R-:W-:-:S03]  /*2170*/  IMAD.MOV.U32 R8, RZ, RZ, R12 ;  /* 0x000000ffff087224 */ /* 0x000fc600078e000c */
[----:B------:R4:W-:Y:S01]  /*2180*/  @!P1 LDGSTS.E.BYPASS.LTC128B.128 [R241+0xc800], [R18.64+0x100] ;  /* 0x0c80010012f19fae */ /* 0x0009e2000b901d4a */
[----:B------:R-:W-:-:S03]  /*2190*/  IMAD.WIDE.U32 R34, R34, c[0x0][0x1a0], R8 ;  /* 0x0000680022227a25 */ /* 0x000fc600078e0008 */
[----:B------:R4:W-:Y:S01]  /*21a0*/  @!P1 LDGSTS.E.BYPASS.LTC128B.128 [R241+0xe800], [R18.64+0x180] ;  /* 0x0e80018012f19fae */ /* 0x0009e2000b901d4a */
[----:B------:R-:W-:Y:S01]  /*21b0*/  ISETP.GE.AND P1, PT, R4, R0, PT ;  /* 0x000000000400720c */ /* 0x000fe20003f26270 */
[----:B------:R-:W-:Y:S02]  /*21c0*/  IMAD.U32 R0, RZ, RZ, UR8 ;  /* 0x00000008ff007e24 */ /* 0x000fe4000f8e00ff */
[----:B------:R3:W-:Y:S01]  /*21d0*/  @!P0 LDGSTS.E.BYPASS.LTC128B.128 [R241+0x9000], [R20.64] ;  /* 0x0900000014f18fae */ /* 0x0007e2000b901d4a */
[----:B------:R-:W-:Y:S02]  /*21e0*/  IMAD.IADD R32, R35, 0x1, R32 ;  /* 0x0000000123207824 */ /* 0x000fe400078e0220 */
[----:B------:R-:W-:Y:S01]  /*21f0*/  @!P2 IMAD.WIDE.U32 R10, R0, 0x30, R10 ;  /* 0x00000030000aa825 */ /* 0x000fe200078e000a */
[----:B------:R3:W-:Y:S01]  /*2200*/  @!P0 LDGSTS.E.BYPASS.LTC128B.128 [R241+0xb000], [R20.64+0x80] ;  /* 0x0b00008014f18fae */ /* 0x0007e2000b901d4a */
[----:B------:R-:W-:Y:S02]  /*2210*/  LEA.HI R0, R5, R5, RZ, 0x1 ;  /* 0x0000000505007211 */ /* 0x000fe400078f08ff */
[----:B------:R-:W-:Y:S01]  /*2220*/  @!P2 IMAD.IADD R14, R11, 0x1, R14 ;  /* 0x000000010b0ea824 */ /* 0x000fe200078e020e */
[----:B------:R3:W-:Y:S01]  /*2230*/  @!P0 LDGSTS.E.BYPASS.LTC128B.128 [R241+0xd000], [R20.64+0x100] ;  /* 0x0d00010014f18fae */ /* 0x0007e2000b901d4a */
[----:B------:R-:W-:Y:S01]  /*2240*/  LOP3.LUT R0, R0, 0xfffffffe, RZ, 0xc0, !PT ;  /* 0xfffffffe00007812 */ /* 0x000fe200078ec0ff */
[----:B------:R-:W-:-:S02]  /*2250*/  IMAD.SHL.U32 R4, R4, 0x8, RZ ;  /* 0x0000000804047824 */ /* 0x000fc400078e00ff */
[----:B------:R3:W-:Y:S01]  /*2260*/  @!P0 LDGSTS.E.BYPASS.LTC128B.128 [R241+0xf000], [R20.64+0x180] ;  /* 0x0f00018014f18fae */ /* 0x0007e2000b901d4a */
[C---:B-1----:R-:W-:Y:S01]  /*2270*/  @!P2 LEA R16, P0, R10.reuse, c[0x0][0x168], 0x1 ;  /* 0x00005a000a10aa11 */ /* 0x042fe200078008ff */
[----:B------:R-:W-:Y:S01]  /*2280*/  IMAD.IADD R6, R5, 0x1, -R0 ;  /* 0x0000000105067824 */ /* 0x000fe200078e0a00 */
[----:B------:R-:W-:Y:S01]  /*2290*/  LOP3.LUT R5, R99, 0xfffffff8, RZ, 0xc0, !PT ;  /* 0xfffffff863057812 */ /* 0x000fe200078ec0ff */
[----:B------:R-:W-:Y:S01]  /*22a0*/  IMAD.MOV.U32 R0, RZ, RZ, 0x20 ;  /* 0x00000020ff007424 */ /* 0x000fe200078e00ff */
[----:B------:R-:W-:Y:S01]  /*22b0*/  @!P2 LEA.HI.X R17, R10, c[0x0][0x16c], R14, 0x1, P0 ;  /* 0x00005b000a11aa11 */ /* 0x000fe200000f0c0e */
[----:B------:R-:W-:Y:S01]  /*22c0*/  @!P3 IMAD.MOV.U32 R12, RZ, RZ, c[0x0][0x1a0] ;  /* 0x00006800ff0cb624 */ /* 0x000fe200078e00ff */
[----:B------:R-:W-:Y:S01]  /*22d0*/  LEA R238, P0, R34, c[0x0][0x170], 0x1 ;  /* 0x00005c0022ee7a11 */ /* 0x000fe200078008ff */
[----:B------:R-:W-:Y:S01]  /*22e0*/  IMAD.WIDE.U32 R8, R0, c[0x0][0x1a0], RZ ;  /* 0x0000680000087a25 */ /* 0x000fe200078e00ff */
[----:B------:R-:W-:Y:S01]  /*22f0*/  LOP3.LUT R4, R233, 0x8, R4, 0xf8, !PT ;  /* 0x00000008e9047812 */ /* 0x000fe200078ef804 */
[----:B------:R4:W-:Y:S01]  /*2300*/  @!P2 LDGSTS.E.BYPASS.LTC128B.128 [R241+0x9800], [R16.64] ;  /* 0x0980000010f1afae */ /* 0x0009e2000b901d4a */
[----:B------:R-:W-:Y:S01]  /*2310*/  LEA.HI.X R237, R34, c[0x0][0x174], R32, 0x1, P0 ;  /* 0x00005d0022ed7a11 */ /* 0x000fe200000f0c20 */
[----:B------:R-:W-:Y:S01]  /*2320*/  IMAD.IADD R98, R98, 0x1, -R5 ;  /* 0x0000000162627824 */ /* 0x000fe200078e0a05 */
[----:B------:R-:W-:Y:S01]  /*2330*/  @!P5 IADD3 R10, P0, R238, R8, RZ ;  /* 0x00000008ee0ad210 */ /* 0x000fe20007f1e0ff */
[----:B------:R4:W-:Y:S01]  /*2340*/  @!P2 LDGSTS.E.BYPASS.LTC128B.128 [R241+0xb800], [R16.64+0x80] ;  /* 0x0b80008010f1afae */ /* 0x0009e2000b901d4a */
[----:B------:R-:W-:Y:S01]  /*2350*/  SHF.R.U32.HI R233, RZ, 0x3, R233 ;  /* 0x00000003ffe97819 */ /* 0x000fe200000116e9 */
[----:B------:R-:W-:-:S02]  /*2360*/  @!P1 IMAD.MOV.U32 R239, RZ, RZ, R237 ;  /* 0x000000ffffef9224 */ /* 0x000fc400078e00ed */
[----:B------:R4:W-:Y:S01]  /*2370*/  @!P2 LDGSTS.E.BYPASS.LTC128B.128 [R241+0xd800], [R16.64+0x100] ;  /* 0x0d80010010f1afae */ /* 0x0009e2000b901d4a */
[----:B------:R-:W-:Y:S01]  /*2380*/  LOP3.LUT R233, R4, R233, RZ, 0x3c, !PT ;  /* 0x000000e904e97212 */ /* 0x000fe200078e3cff */
[----:B------:R-:W-:Y:S01]  /*2390*/  @!P3 IMAD.MOV.U32 R5, RZ, RZ, R237 ;  /* 0x000000ffff05b224 */ /* 0x000fe200078e00ed */
[----:B------:R-:W-:Y:S01]  /*23a0*/  @!P3 MOV R4, R238 ;  /* 0x000000ee0004b202 */ /* 0x000fe20000000f00 */
[----:B------:R4:W-:Y:S01]  /*23b0*/  @!P2 LDGSTS.E.BYPASS.LTC128B.128 [R241+0xf800], [R16.64+0x180] ;  /* 0x0f80018010f1afae */ /* 0x0009e2000b901d4a */
[----:B------:R-:W-:Y:S01]  /*23c0*/  IMAD R2, R0, c[0x0][0x1a4], RZ ;  /* 0x0000690000027a24 */ /* 0x000fe200078e02ff */
[C---:B------:R-:W-:Y:S01]  /*23d0*/  LEA R233, R6.reuse, R233, 0x9 ;  /* 0x000000e906e97211 */ /* 0x040fe200078e48ff */
[----:B------:R-:W-:Y:S01]  /*23e0*/  IMAD.SHL.U32 R6, R6, 0x8, RZ ;  /* 0x0000000806067824 */ /* 0x000fe200078e00ff */
[----:B------:R-:W0:Y:S01]  /*23f0*/  LDGDEPBAR ;  /* 0x00000000000079af */ /* 0x000e220000000000 */
[----:B------:R-:W-:Y:S01]  /*2400*/  @!P3 IMAD.WIDE.U32 R12, R12, 0x60, R4 ;  /* 0x000000600c0cb825 */ /* 0x000fe200078e0004 */
[----:B------:R-:W-:-:S03]  /*2410*/  @!P5 IADD3.X R11, R237, R9, R2, P0, !PT ;  /* 0x00000009ed0bd210 */ /* 0x000fc600007fe402 */
[----:B------:R-:W-:Y:S02]  /*2420*/  @!P4 IMAD.MOV.U32 R4, RZ, RZ, c[0x0][0x1a0] ;  /* 0x00006800ff04c624 */ /* 0x000fe400078e00ff */
[----:B------:R-:W-:Y:S02]  /*2430*/  IMAD.SHL.U32 R99, R99, 0x40, RZ ;  /* 0x0000004063637824 */ /* 0x000fe400078e00ff */
[----:B------:R-:W-:Y:S02]  /*2440*/  @!P4 IMAD.MOV.U32 R2, RZ, RZ, c[0x0][0x1a4] ;  /* 0x00006900ff02c624 */ /* 0x000fe400078e00ff */
[----:B------:R-:W-:Y:S01]  /*2450*/  @!P3 IMAD.MOV.U32 R5, RZ, RZ, c[0x0][0x1a4] ;  /* 0x00006900ff05b624 */ /* 0x000fe200078e00ff */
[----:B------:R-:W-:Y:S01]  /*2460*/  LOP3.LUT R99, R99, 0xfffffe00, RZ, 0xc0, !PT ;  /* 0xfffffe0063637812 */ /* 0x000fe200078ec0ff */
[----:B------:R-:W-:Y:S02]  /*2470*/  IMAD.SHL.U32 R233, R233, 0x2, RZ ;  /* 0x00000002e9e97824 */ /* 0x000fe400078e00ff */
[----:B------:R-:W-:-:S02]  /*2480*/  @!P3 IMAD R5, R5, 0x60, RZ ;  /* 0x000000600505b824 */ /* 0x000fc400078e02ff */
[----:B------:R-:W-:Y:S01]  /*2490*/  IMAD R234, R101, 0x400, R99 ;  /* 0x0000040065ea7824 */ /* 0x000fe200078e0263 */
[----:B------:R-:W-:Y:S01]  /*24a0*/  IADD3 R231, R233, 0x8020, RZ ;  /* 0x00008020e9e77810 */ /* 0x000fe20007ffe0ff */
[----:B------:R-:W-:Y:S02]  /*24b0*/  @!P3 IMAD.IADD R5, R13, 0x1, R5 ;  /* 0x000000010d05b824 */ /* 0x000fe400078e0205 */
[----:B------:R-:W-:Y:S02]  /*24c0*/  IMAD.IADD R102, R97, 0x1, -R102 ;  /* 0x0000000161667824 */ /* 0x000fe400078e0a66 */
[----:B------:R-:W-:Y:S01]  /*24d0*/  IMAD R101, R101, 0x10, R103 ;  /* 0x0000001065657824 */ /* 0x000fe200078e0267 */
        /* <DEDUP_REMOVED lines=19> */
[----:B------:R-:W-:Y:S01]  /*2610*/  @P5 STS.128 [R241+0x12800], RZ ;  /* 0x012800fff1005388 */ /* 0x000fe20000000c00 */
[----:B------:R-:W-:Y:S02]  /*2620*/  @!P4 LEA.HI.X R9, R4, R237, R2, 0x6, P0 ;  /* 0x000000ed0409c211 */ /* 0x000fe400000f3402 */
[----:B------:R-:W-:Y:S01]  /*2630*/  LOP3.LUT R6, R98, 0x8, R6, 0xf8, !PT ;  /* 0x0000000862067812 */ /* 0x000fe200078ef806 */
[----:B------:R-:W-:Y:S01]  /*2640*/  @P5 STS.128 [R241+0x14800], RZ ;  /* 0x014800fff1005388 */ /* 0x000fe20000000c00 */
[----:B------:R-:W-:Y:S02]  /*2650*/  SHF.R.U32.HI R98, RZ, 0x3, R98 ;  /* 0x00000003ff627819 */ /* 0x000fe40000011662 */
[----:B------:R-:W-:Y:S01]  /*2660*/  @!P3 MOV R4, R12 ;  /* 0x0000000c0004b202 */ /* 0x000fe20000000f00 */
[----:B------:R-:W-:Y:S01]  /*2670*/  @P5 STS.128 [R241+0x16800], RZ ;  /* 0x016800fff1005388 */ /* 0x000fe20000000c00 */
[----:B------:R-:W-:-:S02]  /*2680*/  LOP3.LUT R98, R6, R98, RZ, 0x3c, !PT ;  /* 0x0000006206627212 */ /* 0x000fc400078e3cff */
[----:B------:R-:W-:Y:S01]  /*2690*/  MOV R2, 0x10 ;  /* 0x0000001000027802 */ /* 0x000fe20000000f00 */
[----:B------:R-:W-:Y:S01]  /*26a0*/  @!PT LDS RZ, [RZ] ;  /* 0x00000000fffff984 */ /* 0x000fe20000000800 */
[----:B------:R-:W-:Y:S01]  /*26b0*/  @!PT LDS RZ, [RZ] ;  /* 0x00000000fffff984 */ /* 0x000fe20000000800 */
[----:B------:R-:W-:Y:S01]  /*26c0*/  @!PT LDS RZ, [RZ] ;  /* 0x00000000fffff984 */ /* 0x000fe20000000800 */
[----:B------:R1:W-:Y:S01]  /*26d0*/  @!P5 LDGSTS.E.BYPASS.LTC128B.128 [R241+0x10800], [R10.64] ;  /* 0x108000000af1dfae */ /* 0x0003e2000b901d4a */
[C---:B------:R-:W-:Y:S01]  /*26e0*/  LOP3.LUT R228, R98.reuse, R99, RZ, 0xfc, !PT ;  /* 0x0000006362e47212 */ /* 0x040fe200078efcff */
[----:B------:R-:W-:Y:S01]  /*26f0*/  IMAD.IADD R234, R98, 0x1, R234 ;  /* 0x0000000162ea7824 */ /* 0x000fe200078e02ea */
[----:B------:R-:W-:Y:S01]  /*2700*/  SEL R2, R2, 0xfffffff0, !P1 ;  /* 0xfffffff002027807 */ /* 0x000fe20004800000 */
[----:B------:R1:W-:Y:S01]  /*2710*/  @!P5 LDGSTS.E.BYPASS.LTC128B.128 [R241+0x12800], [R10.64+0x80] ;  /* 0x128000800af1dfae */ /* 0x0003e2000b901d4a */
[----:B------:R-:W-:Y:S01]  /*2720*/  R2P PR, R3, 0x6 ;  /* 0x0000000603007804 */ /* 0x000fe20000000000 */
[----:B------:R-:W-:Y:S01]  /*2730*/  IMAD.SHL.U32 R234, R234, 0x2, RZ ;  /* 0x00000002eaea7824 */ /* 0x000fe200078e00ff */
[----:B------:R-:W-:Y:S01]  /*2740*/  IADD3 R3, R233, 0x8000, RZ ;  /* 0x00008000e9037810 */ /* 0x000fe20007ffe0ff */
[----:B------:R1:W-:Y:S02]  /*2750*/  @!P5 LDGSTS.E.BYPASS.LTC128B.128 [R241+0x14800], [R10.64+0x100] ;  /* 0x148001000af1dfae */ /* 0x0003e4000b901d4a */
[----:B------:R-:W-:-:S02]  /*2760*/  IMAD R232, R2, 0x2, R234 ;  /* 0x0000000202e87824 */ /* 0x000fc400078e02ea */
[----:B------:R1:W-:Y:S01]  /*2770*/  @!P5 LDGSTS.E.BYPASS.LTC128B.128 [R241+0x16800], [R10.64+0x180] ;  /* 0x168001800af1dfae */ /* 0x0003e2000b901d4a */
[C---:B------:R-:W-:Y:S02]  /*2780*/  IMAD R230, R0.reuse, 0x2, R234 ;  /* 0x0000000200e67824 */ /* 0x040fe400078e02ea */
[----:B------:R-:W-:Y:S01]  /*2790*/  IMAD R229, R0, 0x2, R232 ;  /* 0x0000000200e57824 */ /* 0x000fe200078e02e8 */
[----:B------:R-:W-:Y:S02]  /*27a0*/  @P4 STS.128 [R241+0x11000], RZ ;  /* 0x011000fff1004388 */ /* 0x000fe40000000c00 */
[----:B------:R-:W-:Y:S01]  /*27b0*/  @P1 IADD3 R231, R3, -0x20, RZ ;  /* 0xffffffe003e71810 */ /* 0x000fe20007ffe0ff */
[----:B------:R-:W-:Y:S01]  /*27c0*/  IMAD.MOV.U32 R3, RZ, RZ, 0x40 ;  /* 0x00000040ff037424 */ /* 0x000fe200078e00ff */
[----:B------:R-:W-:Y:S01]  /*27d0*/  @P4 STS.128 [R241+0x13000], RZ ;  /* 0x013000fff1004388 */ /* 0x000fe20000000c00 */
[----:B------:R-:W-:Y:S02]  /*27e0*/  ISETP.GT.AND P1, PT, R240, R236, PT ;  /* 0x000000ecf000720c */ /* 0x000fe40003f24270 */
[----:B------:R-:W-:Y:S01]  /*27f0*/  IADD3 R223, R231, 0x800, RZ ;  /* 0x00000800e7df7810 */ /* 0x000fe20007ffe0ff */
[----:B------:R-:W-:Y:S01]  /*2800*/  @P4 STS.128 [R241+0x15000], RZ ;  /* 0x015000fff1004388 */ /* 0x000fe20000000c00 */
[----:B------:R-:W-:-:S02]  /*2810*/  SEL R3, R3, 0xffffffc0, !P2 ;  /* 0xffffffc003037807 */ /* 0x000fc40005000000 */
[----:B------:R-:W-:Y:S01]  /*2820*/  IADD3 R222, R231, 0x1000, RZ ;  /* 0x00001000e7de7810 */ /* 0x000fe20007ffe0ff */
[----:B------:R-:W-:Y:S01]  /*2830*/  @P4 STS.128 [R241+0x17000], RZ ;  /* 0x017000fff1004388 */ /* 0x000fe20000000c00 */
[----:B------:R-:W-:Y:S01]  /*2840*/  IADD3 R220, R3, R231, RZ ;  /* 0x000000e703dc7210 */ /* 0x000fe20007ffe0ff */
[----:B------:R-:W-:Y:S01]  /*2850*/  IMAD.IADD R227, R233, 0x1, R3 ;  /* 0x00000001e9e37824 */ /* 0x000fe200078e0203 */
[C---:B------:R-:W-:Y:S01]  /*2860*/  IADD3 R221, R231.reuse, 0x1800, RZ ;  /* 0x00001800e7dd7810 */ /* 0x040fe20007ffe0ff */
[----:B------:R-:W-:Y:S01]  /*2870*/  @!PT LDS RZ, [RZ] ;  /* 0x00000000fffff984 */ /* 0x000fe20000000800 */
[----:B------:R-:W-:Y:S01]  /*2880*/  @!PT LDS RZ, [RZ] ;  /* 0x00000000fffff984 */ /* 0x000fe20000000800 */
[----:B------:R-:W-:Y:S01]  /*2890*/  @!PT LDS RZ, [RZ] ;  /* 0x00000000fffff984 */ /* 0x000fe20000000800 */
[----:B------:R1:W-:Y:S01]  /*28a0*/  @!P4 LDGSTS.E.BYPASS.LTC128B.128 [R241+0x11000], [R8.64] ;  /* 0x1100000008f1cfae */ /* 0x0003e2000b901d4a */
[C---:B------:R-:W-:Y:S02]  /*28b0*/  IADD3 R219, R231.reuse, 0x2000, RZ ;  /* 0x00002000e7db7810 */ /* 0x040fe40007ffe0ff */
[----:B------:R-:W-:Y:S01]  /*28c0*/  @!P1 LEA R246, P0, R166, c[0x0][0x168], 0x1 ;  /* 0x00005a00a6f69a11 */ /* 0x000fe200078008ff */
[----:B------:R1:W-:Y:S01]  /*28d0*/  @!P4 LDGSTS.E.BYPASS.LTC128B.128 [R241+0x13000], [R8.64+0x80] ;  /* 0x1300008008f1cfae */ /* 0x0003e2000b901d4a */
[----:B------:R-:W-:-:S02]  /*28e0*/  IADD3 R218, R231, 0x2800, RZ ;  /* 0x00002800e7da7810 */ /* 0x000fc40007ffe0ff */
[----:B------:R-:W-:Y:S01]  /*28f0*/  @!P1 LEA.HI.X R247, R166, c[0x0][0x16c], R165, 0x1, P0 ;  /* 0x00005b00a6f79a11 */ /* 0x000fe200000f0ca5 */
        /* <DEDUP_REMOVED lines=14> */
[----:B------:R-:W-:Y:S01]  /*29e0*/  IADD3 R208, R231, 0x7800, RZ ;  /* 0x00007800e7d07810 */ /* 0x000fe20007ffe0ff */
        /* <DEDUP_REMOVED lines=8> */
[----:B------:R-:W-:Y:S04]  /*2a70*/  LDSM.16.M88.4 R12, [R233+0x8000] ;  /* 0x00800000e90c783b */ /* 0x000fe80000000200 */
[----:B---3--:R-:W-:Y:S04]  /*2a80*/  LDSM.16.M88.4 R20, [R232] ;  /* 0x00000000e814783b */ /* 0x008fe80000000200 */
[----:B------:R-:W-:Y:S04]  /*2a90*/  LDSM.16.M88.4 R84, [R231] ;  /* 0x00000000e754783b */ /* 0x000fe80000000200 */
[----:B------:R-:W-:Y:S04]  /*2aa0*/  LDSM.16.M88.4 R44, [R233+0x8800] ;  /* 0x00880000e92c783b */ /* 0x000fe80000000200 */
[----:B------:R-:W-:Y:S04]  /*2ab0*/  LDSM.16.M88.4 R60, [R233+0x9000] ;  /* 0x00900000e93c783b */ /* 0x000fe80000000200 */
[----:B-1----:R-:W-:Y:S04]  /*2ac0*/  LDSM.16.M88.4 R8, [R233+0x9800] ;  /* 0x00980000e908783b */ /* 0x002fe80000000200 */
[----:B--2---:R-:W4:Y:S04]  /*2ad0*/  LDSM.16.M88.4 R4, [R234] ;  /* 0x00000000ea04783b */ /* 0x004f280000000200 */
[----:B------:R-:W-:Y:S04]  /*2ae0*/  LDSM.16.M88.4 R80, [R230] ;  /* 0x00000000e650783b */ /* 0x000fe80000000200 */
[----:B------:R-:W1:Y:S04]  /*2af0*/  LDSM.16.M88.4 R76, [R227+0x8000] ;  /* 0x00800000e34c783b */ /* 0x000e680000000200 */
[----:B------:R-:W2:Y:S04]  /*2b00*/  LDSM.16.M88.4 R48, [R231+0x800] ;  /* 0x00080000e730783b */ /* 0x000ea80000000200 */
[----:B------:R-:W3:Y:S04]  /*2b10*/  LDSM.16.M88.4 R40, [R231+0x1000] ;  /* 0x00100000e728783b */ /* 0x000ee80000000200 */
[----:B------:R-:W1:Y:S04]  /*2b20*/  LDSM.16.M88.4 R24, [R231+0x1800] ;  /* 0x00180000e718783b */ /* 0x000e680000000200 */
[----:B------:R-:W-:Y:S04]  /*2b30*/  LDSM.16.M88.4 R72, [R220] ;  /* 0x00000000dc48783b */ /* 0x000fe80000000200 */
[----:B------:R-:W-:Y:S04]  /*2b40*/  LDSM.16.M88.4 R68, [R227+0x8800] ;  /* 0x00880000e344783b */ /* 0x000fe80000000200 */
[----:B------:R-:W-:Y:S04]  /*2b50*/  LDSM.16.M88.4 R52, [R227+0x9000] ;  /* 0x00900000e334783b */ /* 0x000fe80000000200 */
[----:B------:R-:W-:Y:S01]  /*2b60*/  LDSM.16.M88.4 R36, [R227+0x9800] ;  /* 0x00980000e324783b */ /* 0x000fe20000000200 */
[C---:B----4-:R-:W-:Y:S03]  /*2b70*/  HMMA.16816.F32.BF16 R16, R4.reuse, R12, RZ ;  /* 0x0000000c0410723c */ /* 0x050fe600000418ff */
[----:B------:R-:W-:Y:S04]  /*2b80*/  LDSM.16.M88.4 R92, [R227+0xd800] ;  /* 0x00d80000e35c783b */ /* 0x000fe80000000200 */
[----:B------:R-:W-:Y:S01]  /*2b90*/  LDSM.16.M88.4 R88, [R233+0xe800] ;  /* 0x00e80000e958783b */ /* 0x000fe20000000200 */
[C---:B------:R-:W-:Y:S03]  /*2ba0*/  HMMA.16816.F32.BF16 R12, R4.reuse, R14, RZ ;  /* 0x0000000e040c723c */ /* 0x040fe600000418ff */
[----:B------:R-:W0:Y:S05]  /*2bb0*/  LDGDEPBAR ;  /* 0x00000000000079af */ /* 0x000e2a0000000000 */
[----:B------:R-:W-:Y:S08]  /*2bc0*/  HMMA.16816.F32.BF16 R28, R4, R44, RZ ;  /* 0x0000002c041c723c */ /* 0x000ff000000418ff */
[----:B------:R-:W-:Y:S08]  /*2bd0*/  HMMA.16816.F32.BF16 R16, R20, R84, R16 ;  /* 0x000000541410723c */ /* 0x000ff00000041810 */
[C---:B------:R-:W-:Y:S08]  /*2be0*/  HMMA.16816.F32.BF16 R64, R4.reuse, R60, RZ ;  /* 0x0000003c0440723c */ /* 0x040ff000000418ff */
[C---:B------:R-:W-:Y:S08]  /*2bf0*/  HMMA.16816.F32.BF16 R44, R4.reuse, R46, RZ ;  /* 0x0000002e042c723c */ /* 0x040ff000000418ff */
[C---:B------:R-:W-:Y:S08]  /*2c00*/  HMMA.16816.F32.BF16 R60, R4.reuse, R62, RZ ;  /* 0x0000003e043c723c */ /* 0x040ff000000418ff */
[C---:B------:R-:W-:Y:S08]  /*2c10*/  HMMA.16816.F32.BF16 R56, R4.reuse, R8, RZ ;  /* 0x000000080438723c */ /* 0x040ff000000418ff */
[----:B------:R-:W-:Y:S01]  /*2c20*/  HMMA.16816.F32.BF16 R4, R4, R10, RZ ;  /* 0x0000000a0404723c */ /* 0x000fe200000418ff */
[----:B------:R-:W4:Y:S07]  /*2c30*/  LDSM.16.M88.4 R8, [R229] ;  /* 0x00000000e508783b */ /* 0x000f2e0000000200 */
[----:B------:R-:W-:Y:S01]  /*2c40*/  HMMA.16816.F32.BF16 R12, R20, R86, R12 ;  /* 0x00000056140c723c */ /* 0x000fe2000004180c */
[----:B------:R-:W-:Y:S07]  /*2c50*/  LDSM.16.M88.4 R84, [R233+0xa000] ;  /* 0x00a00000e954783b */ /* 0x000fee0000000200 */
[----:B-1----:R-:W-:Y:S08]  /*2c60*/  HMMA.16816.F32.BF16 R16, R80, R76, R16 ;  /* 0x0000004c5010723c */ /* 0x002ff00000041810 */
[C---:B--2---:R-:W-:Y:S08]  /*2c70*/  HMMA.16816.F32.BF16 R28, R20.reuse, R48, R28 ;  /* 0x00000030141c723c */ /* 0x044ff0000004181c */
[C---:B------:R-:W-:Y:S01]  /*2c80*/  HMMA.16816.F32.BF16 R44, R20.reuse, R50, R44 ;  /* 0x00000032142c723c */ /* 0x040fe2000004182c */
[----:B------:R-:W-:Y:S07]  /*2c90*/  LDSM.16.M88.4 R48, [R220+0x800] ;  /* 0x00080000dc30783b */ /* 0x000fee0000000200 */
[C---:B---3--:R-:W-:Y:S08]  /*2ca0*/  HMMA.16816.F32.BF16 R64, R20.reuse, R40, R64 ;  /* 0x000000281440723c */ /* 0x048ff00000041840 */
[C---:B------:R-:W-:Y:S01]  /*2cb0*/  HMMA.16816.F32.BF16 R60, R20.reuse, R42, R60 ;  /* 0x0000002a143c723c */ /* 0x040fe2000004183c */
[----:B------:R-:W-:Y:S07]  /*2cc0*/  LDSM.16.M88.4 R40, [R220+0x1000] ;  /* 0x00100000dc28783b */ /* 0x000fee0000000200 */
[C---:B------:R-:W-:Y:S08]  /*2cd0*/  HMMA.16816.F32.BF16 R56, R20.reuse, R24, R56 ;  /* 0x000000181438723c */ /* 0x040ff00000041838 */
[----:B------:R-:W-:Y:S01]  /*2ce0*/  HMMA.16816.F32.BF16 R20, R20, R26, R4 ;  /* 0x0000001a1414723c */ /* 0x000fe20000041804 */
[----:B------:R-:W1:Y:S04]  /*2cf0*/  LDSM.16.M88.4 R4, [R234+0x2000] ;  /* 0x00200000ea04783b */ /* 0x000e680000000200 */
[----:B------:R-:W2:Y:S03]  /*2d00*/  LDSM.16.M88.4 R24, [R220+0x1800] ;  /* 0x00180000dc18783b */ /* 0x000ea60000000200 */
[----:B------:R-:W-:Y:S01]  /*2d10*/  HMMA.16816.F32.BF16 R12, R80, R78, R12 ;  /* 0x0000004e500c723c */ /* 0x000fe2000004180c */
[----:B------:R-:W-:Y:S07]  /*2d20*/  LDSM.16.M88.4 R76, [R231+0x2000] ;  /* 0x00200000e74c783b */ /* 0x000fee0000000200 */
[----:B----4-:R-:W-:Y:S08]  /*2d30*/  HMMA.16816.F32.BF16 R16, R8, R72, R16 ;  /* 0x000000480810723c */ /* 0x010ff00000041810 */
        /* <DEDUP_REMOVED lines=10> */
[----:B------:R-:W-:Y:S01]  /*2de0*/  HMMA.16816.F32.BF16 R12, R8, R74, R12 ;  /* 0x0000004a080c723c */ /* 0x000fe2000004180c */
[----:B------:R-:W-:Y:S07]  /*2df0*/  LDSM.16.M88.4 R72, [R227+0xa000] ;  /* 0x00a00000e348783b */ /* 0x000fee0000000200 */
[----:B-1----:R-:W-:Y:S08]  /*2e00*/  HMMA.16816.F32.BF16 R16, R4, R84, R16 ;  /* 0x000000540410723c */ /* 0x002ff00000041810 */
        /* <DEDUP_REMOVED lines=10> */
[----:B------:R-:W-:Y:S01]  /*2eb0*/  HMMA.16816.F32.BF16 R12, R4, R86, R12 ;  /* 0x00000056040c723c */ /* 0x000fe2000004180c */
[----:B------:R-:W-:Y:S07]  /*2ec0*/  LDSM.16.M88.4 R84, [R220+0x2000] ;  /* 0x00200000dc54783b */ /* 0x000fee0000000200 */
[----:B---3--:R-:W-:Y:S08]  /*2ed0*/  HMMA.16816.F32.BF16 R16, R20, R76, R16 ;  /* 0x0000004c1410723c */ /* 0x008ff00000041810 */
        /* <DEDUP_REMOVED lines=55> */
[C---:B----4-:R-:W-:Y:S08]  /*3250*/  HMMA.16816.F32.BF16 R64, R24.reuse, R36, R64 ;  /* 0x000000241840723c */ /* 0x050ff00000041840 */
[C---:B------:R-:W-:Y:S01]  /*3260*/  HMMA.16816.F32.BF16 R60, R24.reuse, R38, R60 ;  /* 0x00000026183c723c */ /* 0x040fe2000004183c */
[----:B------:R-:W-:Y:S07]  /*3270*/  LDSM.16.M88.4 R36, [R227+0xc800] ;  /* 0x00c80000e324783b */ /* 0x000fee0000000200 */
[C---:B------:R-:W-:Y:S08]  /*3280*/  HMMA.16816.F32.BF16 R56, R24.reuse, R68, R56 ;  /* 0x000000441838723c */ /* 0x040ff00000041838 */
[----:B------:R-:W-:Y:S01]  /*3290*/  HMMA.16816.F32.BF16 R80, R24, R70, R80 ;  /* 0x000000461850723c */ /* 0x000fe20000041850 */
[----:B------:R-:W3:Y:S04]  /*32a0*/  LDSM.16.M88.4 R24, [R220+0x4000] ;  /* 0x00400000dc18783b */ /* 0x000ee80000000200 */
[----:B------:R-:W-:Y:S03]  /*32b0*/  LDSM.16.M88.4 R68, [R220+0x5800] ;  /* 0x00580000dc44783b */ /* 0x000fe60000000200 */
[----:B------:R-:W-:Y:S01]  /*32c0*/  HMMA.16816.F32.BF16 R12, R8, R54, R12 ;  /* 0x00000036080c723c */ /* 0x000fe2000004180c */
[----:B------:R-:W-:Y:S07]  /*32d0*/  LDSM.16.M88.4 R52, [R234+0x6000] ;  /* 0x00600000ea34783b */ /* 0x000fee0000000200 */
[----:B-1----:R-:W-:Y:S08]  /*32e0*/  HMMA.16816.F32.BF16 R16, R84, R4, R16 ;  /* 0x000000045410723c */ /* 0x002ff00000041810 */
        /* <DEDUP_REMOVED lines=8> */
[----:B------:R-:W1:Y:S04]  /*3370*/  LDSM.16.M88.4 R8, [R233+0xe000] ;  /* 0x00e00000e908783b */ /* 0x000e680000000200 */
[----:B------:R-:W2:Y:S03]  /*3380*/  LDSM.16.M88.4 R40, [R232+0x6000] ;  /* 0x00600000e828783b */ /* 0x000ea60000000200 */
[----:B------:R-:W-:Y:S01]  /*3390*/  HMMA.16816.F32.BF16 R12, R84, R6, R12 ;  /* 0x00000006540c723c */ /* 0x000fe2000004180c */
[----:B------:R-:W4:Y:S07]  /*33a0*/  LDSM.16.M88.4 R4, [R220+0x4800] ;  /* 0x00480000dc04783b */ /* 0x000f2e0000000200 */
[----:B---3--:R-:W-:Y:S08]  /*33b0*/  HMMA.16816.F32.BF16 R16, R76, R24, R16 ;  /* 0x000000184c10723c */ /* 0x008ff00000041810 */
[----:B------:R-:W-:Y:S08]  /*33c0*/  HMMA.16816.F32.BF16 R28, R84, R36, R28 ;  /* 0x00000024541c723c */ /* 0x000ff0000004181c */
[----:B------:R-:W-:Y:S01]  /*33d0*/  HMMA.16816.F32.BF16 R12, R76, R26, R12 ;  /* 0x0000001a4c0c723c */ /* 0x000fe2000004180c */
[----:B------:R-:W-:Y:S07]  /*33e0*/  LDSM.16.M88.4 R24, [R230+0x6000] ;  /* 0x00600000e618783b */ /* 0x000fee0000000200 */
[----:B------:R-:W-:Y:S01]  /*33f0*/  HMMA.16816.F32.BF16 R44, R84, R38, R44 ;  /* 0x00000026542c723c */ /* 0x000fe2000004182c */
[----:B------:R-:W-:Y:S07]  /*3400*/  LDSM.16.M88.4 R36, [R231+0x6800] ;  /* 0x00680000e724783b */ /* 0x000fee0000000200 */
[----:B-1----:R-:W-:Y:S08]  /*3410*/  HMMA.16816.F32.BF16 R16, R52, R8, R16 ;  /* 0x000000083410723c */ /* 0x002ff00000041810 */
[C---:B------:R-:W-:Y:S08]  /*3420*/  HMMA.16816.F32.BF16 R64, R84.reuse, R20, R64 ;  /* 0x000000145440723c */ /* 0x040ff00000041840 */
[----:B------:R-:W-:Y:S01]  /*3430*/  HMMA.16816.F32.BF16 R60, R84, R22, R60 ;  /* 0x00000016543c723c */ /* 0x000fe2000004183c */
[----:B------:R-:W1:Y:S07]  /*3440*/  LDSM.16.M88.4 R20, [R227+0xe000] ;  /* 0x00e00000e314783b */ /* 0x000e6e0000000200 */
[----:B------:R-:W-:Y:S01]  /*3450*/  HMMA.16816.F32.BF16 R12, R52, R10, R12 ;  /* 0x0000000a340c723c */ /* 0x000fe2000004180c */
[----:B------:R-:W-:Y:S07]  /*3460*/  LDSM.16.M88.4 R8, [R229+0x6000] ;  /* 0x00600000e508783b */ /* 0x000fee0000000200 */
[----:B--2---:R-:W-:Y:S08]  /*3470*/  HMMA.16816.F32.BF16 R16, R40, R48, R16 ;  /* 0x000000302810723c */ /* 0x004ff00000041810 */
[C---:B----4-:R-:W-:Y:S08]  /*3480*/  HMMA.16816.F32.BF16 R28, R76.reuse, R4, R28 ;  /* 0x000000044c1c723c */ /* 0x050ff0000004181c */
[----:B------:R-:W-:Y:S01]  /*3490*/  HMMA.16816.F32.BF16 R44, R76, R6, R44 ;  /* 0x000000064c2c723c */ /* 0x000fe2000004182c */
[----:B------:R-:W2:Y:S07]  /*34a0*/  LDSM.16.M88.4 R4, [R220+0x6000] ;  /* 0x00600000dc04783b */ /* 0x000eae0000000200 */
[----:B------:R-:W-:Y:S01]  /*34b0*/  HMMA.16816.F32.BF16 R12, R40, R50, R12 ;  /* 0x00000032280c723c */ /* 0x000fe2000004180c */
[----:B------:R-:W3:Y:S07]  /*34c0*/  LDSM.16.M88.4 R48, [R233+0xf000] ;  /* 0x00f00000e930783b */ /* 0x000eee0000000200 */
[----:B-1----:R-:W-:Y:S08]  /*34d0*/  HMMA.16816.F32.BF16 R16, R24, R20, R16 ;  /* 0x000000141810723c */ /* 0x002ff00000041810 */
[----:B------:R-:W-:Y:S08]  /*34e0*/  HMMA.16816.F32.BF16 R64, R76, R72, R64 ;  /* 0x000000484c40723c */ /* 0x000ff00000041840 */
[----:B------:R-:W-:Y:S01]  /*34f0*/  HMMA.16816.F32.BF16 R12, R24, R22, R12 ;  /* 0x00000016180c723c */ /* 0x000fe2000004180c */
[----:B------:R-:W1:Y:S07]  /*3500*/  LDSM.16.M88.4 R20, [R231+0x7000] ;  /* 0x00700000e714783b */ /* 0x000e6e0000000200 */
[C---:B------:R-:W-:Y:S08]  /*3510*/  HMMA.16816.F32.BF16 R56, R84.reuse, R92, R56 ;  /* 0x0000005c5438723c */ /* 0x040ff00000041838 */
[----:B------:R-:W-:Y:S01]  /*3520*/  HMMA.16816.F32.BF16 R84, R84, R94, R80 ;  /* 0x0000005e5454723c */ /* 0x000fe20000041850 */
[----:B------:R-:W-:Y:S07]  /*3530*/  LDSM.16.M88.4 R80, [R227+0xe800] ;  /* 0x00e80000e350783b */ /* 0x000fee0000000200 */
[----:B--2---:R-:W-:Y:S08]  /*3540*/  HMMA.16816.F32.BF16 R16, R8, R4, R16 ;  /* 0x000000040810723c */ /* 0x004ff00000041810 */
[----:B------:R-:W-:Y:S08]  /*3550*/  HMMA.16816.F32.BF16 R60, R76, R74, R60 ;  /* 0x0000004a4c3c723c */ /* 0x000ff0000004183c */
[C---:B---3--:R-:W-:Y:S08]  /*3560*/  HMMA.16816.F32.BF16 R64, R52.reuse, R48, R64 ;  /* 0x000000303440723c */ /* 0x048ff00000041840 */
[----:B------:R-:W-:Y:S01]  /*3570*/  HMMA.16816.F32.BF16 R28, R52, R88, R28 ;  /* 0x00000058341c723c */ /* 0x000fe2000004181c */
[----:B------:R-:W-:-:S02]  /*3580*/  FMUL.FTZ R17, R17, c[0x0][0x2ec] ;  /* 0x0000bb0011117a20 */ /* 0x000fc40000410000 */
[----:B------:R-:W-:Y:S02]  /*3590*/  FMUL.FTZ R18, R18, c[0x0][0x2ec] ;  /* 0x0000bb0012127a20 */ /* 0x000fe40000410000 */
[----:B------:R-:W-:Y:S01]  /*35a0*/  FMUL.FTZ R3, R16, c[0x0][0x2ec] ;  /* 0x0000bb0010037a20 */ /* 0x000fe20000410000 */
[----:B------:R-:W2:Y:S02]  /*35b0*/  MUFU.TANH R48, R17 ;  /* 0x0000001100307308 */ /* 0x000ea40000002400 */
[----:B------:R-:W-:Y:S01]  /*35c0*/  HMMA.16816.F32.BF16 R44, R52, R90, R44 ;  /* 0x0000005a342c723c */ /* 0x000fe2000004182c */
[----:B------:R-:W3:Y:S05]  /*35d0*/  LDSM.16.M88.4 R88, [R233+0xf800] ;  /* 0x00f80000e958783b */ /* 0x000eea0000000200 */
[----:B------:R-:W4:Y:S02]  /*35e0*/  MUFU.TANH R3, R3 ;  /* 0x0000000300037308 */ /* 0x000f240000002400 */
[C---:B------:R-:W-:Y:S01]  /*35f0*/  HMMA.16816.F32.BF16 R72, R76.reuse, R68, R56 ;  /* 0x000000444c48723c */ /* 0x040fe20000041838 */
[----:B------:R-:W-:Y:S07]  /*3600*/  LDSM.16.M88.4 R56, [R220+0x6800] ;  /* 0x00680000dc38783b */ /* 0x000fee0000000200 */
[----:B------:R-:W-:Y:S08]  /*3610*/  HMMA.16816.F32.BF16 R84, R76, R70, R84 ;  /* 0x000000464c54723c */ /* 0x000ff00000041854 */
[----:B------:R-:W-:Y:S01]  /*3620*/  HMMA.16816.F32.BF16 R12, R8, R6, R12 ;  /* 0x00000006080c723c */ /* 0x000fe2000004180c */
[----:B------:R-:W2:Y:S07]  /*3630*/  LDSM.16.M88.4 R4, [R227+0xf000] ;  /* 0x00f00000e304783b */ /* 0x000eae0000000200 */
[----:B------:R-:W-:Y:S08]  /*3640*/  HMMA.16816.F32.BF16 R60, R52, R50, R60 ;  /* 0x00000032343c723c */ /* 0x000ff0000004183c */
[----:B-1----:R-:W-:Y:S01]  /*3650*/  HMMA.16816.F32.BF16 R64, R40, R20, R64 ;  /* 0x000000142840723c */ /* 0x002fe20000041840 */
[----:B------:R1:W1:Y:S06]  /*3660*/  MUFU.TANH R20, R18 ;  /* 0x0000001200147308 */ /* 0x00026c0000002400 */
[----:B------:R-:W-:Y:S01]  /*3670*/  FMUL.FTZ R21, R19, c[0x0][0x2ec] ;  /* 0x0000bb0013157a20 */ /* 0x000fe20000410000 */
[----:B---3--:R-:W-:Y:S01]  /*3680*/  HMMA.16816.F32.BF16 R72, R52, R88, R72 ;  /* 0x000000583448723c */ /* 0x008fe20000041848 */
[----:B------:R-:W-:-:S02]  /*3690*/  FMUL.FTZ R12, R12, c[0x0][0x2ec] ;  /* 0x0000bb000c0c7a20 */ /* 0x000fc40000410000 */
[----:B------:R-:W-:Y:S02]  /*36a0*/  FMUL.FTZ R13, R13, c[0x0][0x2ec] ;  /* 0x0000bb000d0d7a20 */ /* 0x000fe40000410000 */
[----:B------:R-:W-:Y:S01]  /*36b0*/  FMUL.FTZ R14, R14, c[0x0][0x2ec] ;  /* 0x0000bb000e0e7a20 */ /* 0x000fe20000410000 */
[----:B------:R-:W3:Y:S01]  /*36c0*/  MUFU.TANH R49, R12 ;  /* 0x0000000c00317308 */ /* 0x000ee20000002400 */
[----:B------:R-:W-:Y:S01]  /*36d0*/  FMUL.FTZ R15, R15, c[0x0][0x2ec] ;  /* 0x0000bb000f0f7a20 */ /* 0x000fe20000410000 */
[----:B------:R-:W-:Y:S01]  /*36e0*/  HMMA.16816.F32.BF16 R84, R52, R90, R84 ;  /* 0x0000005a3454723c */ /* 0x000fe20000041854 */
[----:B-1----:R-:W1:Y:S05]  /*36f0*/  LDSM.16.M88.4 R16, [R231+0x7800] ;  /* 0x00780000e710783b */ /* 0x002e6a0000000200 */
[----:B------:R-:W1:Y:S02]  /*3700*/  MUFU.TANH R50, R13 ;  /* 0x0000000d00327308 */ /* 0x000e640000002400 */
[C---:B------:R-:W-:Y:S06]  /*3710*/  HMMA.16816.F32.BF16 R60, R40.reuse, R22, R60 ;  /* 0x00000016283c723c */ /* 0x040fec000004183c */
[----:B------:R-:W1:Y:S02]  /*3720*/  MUFU.TANH R22, R14 ;  /* 0x0000000e00167308 */ /* 0x000e640000002400 */
[C---:B------:R-:W-:Y:S06]  /*3730*/  HMMA.16816.F32.BF16 R28, R40.reuse, R36, R28 ;  /* 0x00000024281c723c */ /* 0x040fec000004181c */
[----:B------:R3:W1:Y:S02]  /*3740*/  MUFU.TANH R23, R15 ;  /* 0x0000000f00177308 */ /* 0x0006640000002400 */
[----:B------:R-:W-:Y:S01]  /*3750*/  HMMA.16816.F32.BF16 R44, R40, R38, R44 ;  /* 0x00000026282c723c */ /* 0x000fe2000004182c */
[----:B------:R-:W-:Y:S05]  /*3760*/  LDSM.16.M88.4 R36, [R220+0x7000] ;  /* 0x00700000dc24783b */ /* 0x000fea0000000200 */
[----:B------:R-:W1:Y:S02]  /*3770*/  MUFU.TANH R21, R21 ;  /* 0x0000001500157308 */ /* 0x000e640000002400 */
[C---:B--2---:R-:W-:Y:S01]  /*3780*/  HMMA.16816.F32.BF16 R64, R24.reuse, R4, R64 ;  /* 0x000000041840723c */ /* 0x044fe20000041840 */
[----:B---3--:R-:W2:Y:S07]  /*3790*/  LDSM.16.M88.4 R12, [R227+0xf800] ;  /* 0x00f80000e30c783b */ /* 0x008eae0000000200 */
[----:B------:R-:W-:Y:S01]  /*37a0*/  HMMA.16816.F32.BF16 R60, R24, R6, R60 ;  /* 0x00000006183c723c */ /* 0x000fe2000004183c */
[----:B------:R-:W3:Y:S01]  /*37b0*/  LDSM.16.M88.4 R4, [R220+0x7800] ;  /* 0x00780000dc04783b */ /* 0x000ee20000000200 */
[----:B------:R-:W-:-:S06]  /*37c0*/  DEPBAR.LE SB0, 0x0 ;  /* 0x000080000000791a */ /* 0x000fcc0000000000 */
[C---:B-1----:R-:W-:Y:S08]  /*37d0*/  HMMA.16816.F32.BF16 R72, R40.reuse, R16, R72 ;  /* 0x000000102848723c */ /* 0x042ff00000041848 */
[----:B------:R-:W-:Y:S08]  /*37e0*/  HMMA.16816.F32.BF16 R84, R40, R18, R84 ;  /* 0x000000122854723c */ /* 0x000ff00000041854 */
[C---:B------:R-:W-:Y:S08]  /*37f0*/  HMMA.16816.F32.BF16 R28, R24.reuse, R80, R28 ;  /* 0x00000050181c723c */ /* 0x040ff0000004181c */
[C---:B------:R-:W-:Y:S08]  /*3800*/  HMMA.16816.F32.BF16 R44, R24.reuse, R82, R44 ;  /* 0x00000052182c723c */ /* 0x040ff0000004182c */
[C---:B--2---:R-:W-:Y:S08]  /*3810*/  HMMA.16816.F32.BF16 R72, R24.reuse, R12, R72 ;  /* 0x0000000c1848723c */ /* 0x044ff00000041848 */
[----:B------:R-:W-:Y:S08]  /*3820*/  HMMA.16816.F32.BF16 R84, R24, R14, R84 ;  /* 0x0000000e1854723c */ /* 0x000ff00000041854 */
[C---:B------:R-:W-:Y:S08]  /*3830*/  HMMA.16816.F32.BF16 R28, R8.reuse, R56, R28 ;  /* 0x00000038081c723c */ /* 0x040ff0000004181c */
[C---:B------:R-:W-:Y:S08]  /*3840*/  HMMA.16816.F32.BF16 R44, R8.reuse, R58, R44 ;  /* 0x0000003a082c723c */ /* 0x040ff0000004182c */
[C---:B---3--:R-:W-:Y:S07]  /*3850*/  HMMA.16816.F32.BF16 R72, R8.reuse, R4, R72 ;  /* 0x000000040848723c */ /* 0x048fee0000041848 */
[----:B------:R-:W-:Y:S01]  /*3860*/  SHF.R.S32.HI R4, RZ, 0x1f, R102 ;  /* 0x0000001fff047819 */ /* 0x000fe20000011466 */
[----:B------:R-:W-:Y:S01]  /*3870*/  HMMA.16816.F32.BF16 R84, R8, R6, R84 ;  /* 0x000000060854723c */ /* 0x000fe20000041854 */
[----:B------:R-:W-:-:S02]  /*3880*/  FMUL.FTZ R16, R30, c[0x0][0x2ec] ;  /* 0x0000bb001e107a20 */ /* 0x000fc40000410000 */
[----:B------:R-:W-:Y:S01]  /*3890*/  LEA.HI R4, R4, R102, RZ, 0x2 ;  /* 0x0000006604047211 */ /* 0x000fe200078f10ff */
[----:B------:R-:W-:Y:S02]  /*38a0*/  FMUL.FTZ R17, R31, c[0x0][0x2ec] ;  /* 0x0000bb001f117a20 */ /* 0x000fe40000410000 */
[----:B------:R-:W-:Y:S01]  /*38b0*/  FMUL.FTZ R28, R28, c[0x0][0x2ec] ;  /* 0x0000bb001c1c7a20 */ /* 0x000fe20000410000 */
[----:B------:R-:W-:Y:S01]  /*38c0*/  SHF.R.S32.HI R4, RZ, 0x2, R4 ;  /* 0x00000002ff047819 */ /* 0x000fe20000011404 */
[----:B------:R-:W-:Y:S01]  /*38d0*/  HMMA.16816.F32.BF16 R64, R8, R36, R64 ;  /* 0x000000240840723c */ /* 0x000fe20000041840 */
[----:B------:R-:W-:Y:S01]  /*38e0*/  FMUL.FTZ R29, R29, c[0x0][0x2ec] ;  /* 0x0000bb001d1d7a20 */ /* 0x000fe20000410000 */
[----:B------:R-:W1:Y:S01]  /*38f0*/  MUFU.TANH R16, R16 ;  /* 0x0000001000107308 */ /* 0x000e620000002400 */
[----:B------:R-:W-:Y:S01]  /*3900*/  FMUL.FTZ R30, R44, c[0x0][0x2ec] ;  /* 0x0000bb002c1e7a20 */ /* 0x000fe20000410000 */
[----:B------:R-:W-:Y:S01]  /*3910*/  IADD3 R4, R101, 0x1, R4 ;  /* 0x0000000165047810 */ /* 0x000fe20007ffe004 */
[----:B------:R-:W-:-:S02]  /*3920*/  FMUL.FTZ R31, R45, c[0x0][0x2ec] ;  /* 0x0000bb002d1f7a20 */ /* 0x000fc40000410000 */
[----:B------:R-:W-:Y:S01]  /*3930*/  FMUL.FTZ R36, R46, c[0x0][0x2ec] ;  /* 0x0000bb002e247a20 */ /* 0x000fe20000410000 */
[----:B------:R-:W-:Y:S01]  /*3940*/  HMMA.16816.F32.BF16 R60, R8, R38, R60 ;  /* 0x00000026083c723c */ /* 0x000fe2000004183c */
[----:B------:R-:W-:Y:S01]  /*3950*/  FMUL.FTZ R13, R47, c[0x0][0x2ec] ;  /* 0x0000bb002f0d7a20 */ /* 0x000fe20000410000 */
[----:B------:R-:W2:Y:S01]  /*3960*/  MUFU.TANH R28, R28 ;  /* 0x0000001c001c7308 */ /* 0x000ea20000002400 */
[----:B------:R-:W-:Y:S01]  /*3970*/  FMUL.FTZ R6, R75, c[0x0][0x2ec] ;  /* 0x0000bb004b067a20 */ /* 0x000fe20000410000 */
[----:B------:R-:W-:Y:S01]  /*3980*/  IADD3 R4, R100, R4, -R104 ;  /* 0x0000000464047210 */ /* 0x000fe20007ffe868 */
[----:B------:R-:W-:Y:S02]  /*3990*/  FMUL.FTZ R72, R72, c[0x0][0x2ec] ;  /* 0x0000bb0048487a20 */ /* 0x000fe40000410000 */
[----:B------:R-:W-:Y:S01]  /*39a0*/  FMUL.FTZ R73, R73, c[0x0][0x2ec] ;  /* 0x0000bb0049497a20 */ /* 0x000fe20000410000 */
[----:B------:R-:W-:Y:S01]  /*39b0*/  IADD3 R200, R4, c[0x0][0x2e8], RZ ;  /* 0x0000ba0004c87a10 */ /* 0x000fe20007ffe0ff */
[----:B------:R-:W-:Y:S01]  /*39c0*/  FMUL.FTZ R14, R86, c[0x0][0x2ec] ;  /* 0x0000bb00560e7a20 */ /* 0x000fe20000410000 */
[----:B------:R-:W3:Y:S01]  /*39d0*/  MUFU.TANH R29, R29 ;  /* 0x0000001d001d7308 */ /* 0x000ee20000002400 */
[----:B------:R-:W-:Y:S01]  /*39e0*/  FMUL.FTZ R7, R87, c[0x0][0x2ec] ;  /* 0x0000bb0057077a20 */ /* 0x000fe20000410000 */
[----:B------:R-:W-:Y:S01]  /*39f0*/  IADD3 R167, R200, 0x8, RZ ;  /* 0x00000008c8a77810 */ /* 0x000fe20007ffe0ff */
[----:B------:R-:W-:Y:S01]  /*3a00*/  FMUL.FTZ R74, R74, c[0x0][0x2ec] ;  /* 0x0000bb004a4a7a20 */ /* 0x000fe20000410000 */
[-C--:B------:R-:W-:Y:S01]  /*3a10*/  IMNMX R200, R200, R100.reuse, PT ;  /* 0x00000064c8c87217 */ /* 0x080fe20003800200 */
[----:B------:R-:W-:Y:S01]  /*3a20*/  FMUL.FTZ R84, R84, c[0x0][0x2ec] ;  /* 0x0000bb0054547a20 */ /* 0x000fe20000410000 */
[----:B------:R-:W-:Y:S01]  /*3a30*/  IMNMX R167, R167, R100, PT ;  /* 0x00000064a7a77217 */ /* 0x000fe20003800200 */
        /* <DEDUP_REMOVED lines=29> */
[----:B------:R-:W1:Y:S01]  /*3c10*/  MUFU.TANH R7, R7 ;  /* 0x0000000700077308 */ /* 0x000e620000002400 */
[----:B------:R-:W-:Y:S06]  /*3c20*/  BAR.SYNC.DEFER_BLOCKING 0x0 ;  /* 0x0000000000007b1d */ /* 0x000fec0000010000 */
[----:B------:R-:W-:Y:S05]  /*3c30*/  @!P1 BRA `(.L_x_3625) ;  /* 0x0000064000009947 */ /* 0x000fea0003800000 */
[----:B--234-:R-:W-:Y:S05]  /*3c40*/  @!P6 BRA `(.L_x_3626) ;  /* 0x000003a00000e947 */ /* 0x01cfea0003800000 */
[----:B------:R-:W2:Y:S01]  /*3c50*/  I2F.RP R18, UR6 ;  /* 0x0000000600127d06 */ /* 0x000ea20008209400 */
[----:B------:R-:W-:-:S02]  /*3c60*/  IADD3 R11, R96, -0x40, RZ ;  /* 0xffffffc0600b7810 */ /* 0x000fc40007ffe0ff */
[----:B------:R-:W-:Y:S02]  /*3c70*/  IABS R9, R96 ;  /* 0x0000006000097213 */ /* 0x000fe40000000000 */
[----:B------:R-:W-:Y:S02]  /*3c80*/  IABS R5, R11 ;  /* 0x0000000b00057213 */ /* 0x000fe40000000000 */
[----:B------:R-:W-:-:S04]  /*3c90*/  LOP3.LUT R11, R11, c[0x0][0x2d0], RZ, 0x3c, !PT ;  /* 0x0000b4000b0b7a12 */ /* 0x000fc800078e3cff */
[----:B------:R-:W-:Y:S01]  /*3ca0*/  ISETP.GE.AND P0, PT, R11, RZ, PT ;  /* 0x000000ff0b00720c */ /* 0x000fe20003f06270 */
[----:B--2---:R-:W2:Y:S02]  /*3cb0*/  MUFU.RCP R18, R18 ;  /* 0x0000001200127308 */ /* 0x004ea40000001000 */
[----:B--2---:R-:W-:-:S06]  /*3cc0*/  IADD3 R18, R18, 0xffffffe, RZ ;  /* 0x0ffffffe12127810 */ /* 0x004fcc0007ffe0ff */
[----:B------:R-:W2:Y:S02]  /*3cd0*/  F2I.FTZ.U32.TRUNC.NTZ R19, R18 ;  /* 0x0000001200137305 */ /* 0x000ea4000021f000 */
[----:B--2---:R-:W-:Y:S02]  /*3ce0*/  IMAD.MOV R10, RZ, RZ, -R19 ;  /* 0x000000ffff0a7224 */ /* 0x004fe400078e0a13 */
        /* <DEDUP_REMOVED lines=22> */
[----:B------:R-:W-:-:S02]  /*3e50*/  MOV R4, R12 ;  /* 0x0000000c00047202 */ /* 0x000fc40000000f00 */
[----:B------:R-:W-:Y:S01]  /*3e60*/  LOP3.LUT R8, RZ, c[0x0][0x2d0], RZ, 0x33, !PT ;  /* 0x0000b400ff087a12 */ /* 0x000fe200078e33ff */
        /* <DEDUP_REMOVED lines=8> */
[----:B------:R-:W-:Y:S01]  /*3ef0*/  IMAD.IADD R4, R4, 0x1, -R8 ;  /* 0x0000000104047824 */ /* 0x000fe200078e0a08 */
[----:B------:R-:W-:-:S05]  /*3f00*/  MOV R8, 0x40 ;  /* 0x0000004000087802 */ /* 0x000fca0000000f00 */
[----:B------:R-:W-:-:S05]  /*3f10*/  IMAD R8, R4, c[0x0][0x2d0], -R8 ;  /* 0x0000b40004087a24 */ /* 0x000fca00078e0a08 */
[----:B------:R-:W-:-:S05]  /*3f20*/  SHF.R.S32.HI R4, RZ, 0x1f, R8 ;  /* 0x0000001fff047819 */ /* 0x000fca0000011408 */
[----:B------:R-:W-:-:S04]  /*3f30*/  IMAD R4, R4, c[0x0][0x198], RZ ;  /* 0x0000660004047a24 */ /* 0x000fc800078e02ff */
[C---:B------:R-:W-:Y:S02]  /*3f40*/  IMAD R4, R8.reuse, c[0x0][0x19c], R4 ;  /* 0x0000670008047a24 */ /* 0x040fe400078e0204 */
[----:B---3--:R-:W-:-:S04]  /*3f50*/  IMAD.WIDE.U32 R10, R8, c[0x0][0x198], RZ ;  /* 0x00006600080a7a25 */ /* 0x008fc800078e00ff */
[----:B------:R-:W-:Y:S02]  /*3f60*/  IMAD.IADD R11, R11, 0x1, R4 ;  /* 0x000000010b0b7824 */ /* 0x000fe400078e0204 */
[----:B--2---:R-:W-:-:S04]  /*3f70*/  IMAD.IADD R9, R9, 0x1, -R5 ;  /* 0x0000000109097824 */ /* 0x004fc800078e0a05 */
[----:B------:R-:W-:Y:S01]  /*3f80*/  IMAD.WIDE.U32 R10, R9, c[0x0][0x180], R10 ;  /* 0x00006000090a7a25 */ /* 0x000fe200078e000a */
[----:B------:R-:W-:-:S03]  /*3f90*/  SHF.R.S32.HI R5, RZ, 0x1f, R9 ;  /* 0x0000001fff057819 */ /* 0x000fc60000011409 */
[----:B------:R-:W-:Y:S02]  /*3fa0*/  IMAD.MOV.U32 R4, RZ, RZ, R10 ;  /* 0x000000ffff047224 */ /* 0x000fe400078e000a */
[----:B------:R-:W-:-:S04]  /*3fb0*/  IMAD R5, R5, c[0x0][0x180], RZ ;  /* 0x0000600005057a24 */ /* 0x000fc800078e02ff */
[----:B------:R-:W-:-:S05]  /*3fc0*/  IMAD R5, R9, c[0x0][0x184], R5 ;  /* 0x0000610009057a24 */ /* 0x000fca00078e0205 */
[----:B------:R-:W-:Y:S01]  /*3fd0*/  IADD3 R5, R11, R5, RZ ;  /* 0x000000050b057210 */ /* 0x000fe20007ffe0ff */
[----:B------:R-:W-:Y:S05]  /*3fe0*/  BRA `(.L_x_3627) ;  /* 0x0000004000007947 */ /* 0x000fea0003800000 */
.L_x_3626:
[----:B------:R-:W-:-:S04]  /*3ff0*/  ULEA UR4, -UR8, URZ, 0x6 ;  /* 0x0000003f08047291 */ /* 0x000fc8000f8e313f */
[----:B------:R-:W-:Y:S02]  /*4000*/  USHF.R.S32.HI UR5, URZ, 0x1f, UR4 ;  /* 0x0000001f3f057899 */ /* 0x000fe40008011404 */
[----:B------:R-:W-:-:S04]  /*4010*/  MOV R4, UR4 ;  /* 0x0000000400047c02 */ /* 0x000fc80008000f00 */
[----:B------:R-:W-:Y:S02]  /*4020*/  MOV R5, UR5 ;  /* 0x0000000500057c02 */ /* 0x000fe40008000f00 */
.L_x_3627:
        /* <DEDUP_REMOVED lines=37> */
.L_x_3625:
[----:B--234-:R-:W-:Y:S02]  /*4280*/  IMAD.SHL.U32 R201, R97, 0x2, RZ ;  /* 0x0000000261c97824 */ /* 0x01cfe400078e00ff */
        /* <DEDUP_REMOVED lines=10> */
[----:B------:R-:W-:Y:S02]  /*4330*/  IADD3 R5, R96, 0x8, RZ ;  /* 0x0000000860057810 */ /* 0x000fe40007ffe0ff */
[CC--:B------:R-:W-:Y:S01]  /*4340*/  ISETP.GE.AND P4, PT, R4.reuse, R200.reuse, PT ;  /* 0x000000c80400720c */ /* 0x0c0fe20003f86270 */
[----:B------:R-:W-:Y:S01]  /*4350*/  LDSM.16.MT88.4 R132, [R224+0x10000] ;  /* 0x01000000e084783b */ /* 0x000fe20000004200 */
[----:B------:R-:W-:Y:S02]  /*4360*/  ISETP.GE.AND P1, PT, R4, R167, PT ;  /* 0x000000a70400720c */ /* 0x000fe40003f26270 */
[----:B------:R-:W-:Y:S01]  /*4370*/  IADD3 R4, R96, 0x9, RZ ;  /* 0x0000000960047810 */ /* 0x000fe20007ffe0ff */
[----:B------:R-:W-:Y:S01]  /*4380*/  LDSM.16.MT88.4 R40, [R228+0x12000] ;  /* 0x01200000e428783b */ /* 0x000fe20000004200 */
[----:B------:R-:W-:-:S02]  /*4390*/  ISETP.GE.AND P5, PT, R5, R200, PT ;  /* 0x000000c80500720c */ /* 0x000fc40003fa6270 */
[-C--:B------:R-:W-:Y:S01]  /*43a0*/  ISETP.GE.AND P0, PT, R5, R167.reuse, PT ;  /* 0x000000a70500720c */ /* 0x080fe20003f06270 */
[----:B------:R-:W-:Y:S01]  /*43b0*/  LDSM.16.MT88.4 R56, [R225+0x12000] ;  /* 0x01200000e138783b */ /* 0x000fe20000004200 */
[----:B------:R-:W-:Y:S02]  /*43c0*/  IADD3 R5, R96, 0x10, RZ ;  /* 0x0000001060057810 */ /* 0x000fe40007ffe0ff */
[C---:B------:R-:W-:Y:S01]  /*43d0*/  ISETP.GE.AND P3, PT, R4.reuse, R200, PT ;  /* 0x000000c80400720c */ /* 0x040fe20003f66270 */
[----:B-1----:R-:W-:Y:S01]  /*43e0*/  LDSM.16.MT88.4 R64, [R224+0x12000] ;  /* 0x01200000e040783b */ /* 0x002fe20000004200 */
        /* <DEDUP_REMOVED lines=13> */
[CC--:B------:R-:W-:Y:S01]  /*44c0*/  ISETP.GE.AND P5, PT, R4.reuse, R200.reuse, PT ;  /* 0x000000c80400720c */ /* 0x0c0fe20003fa6270 */
        /* <DEDUP_REMOVED lines=8> */
[-C--:B------:R-:W-:Y:S02]  /*4550*/  ISETP.GE.AND P2, PT, R5, R167.reuse, PT ;  /* 0x000000a70500720c */ /* 0x080fe40003f46270 */
[----:B------:R-:W-:Y:S02]  /*4560*/  FSEL R5, R28, -INF , !P4 ;  /* 0xff8000001c057808 */ /* 0x000fe40006000000 */
[----:B------:R-:W-:Y:S02]  /*4570*/  FSEL R10, R16, -INF , !P1 ;  /* 0xff800000100a7808 */ /* 0x000fe40004800000 */
[C---:B------:R-:W-:Y:S02]  /*4580*/  ISETP.GE.AND P4, PT, R4.reuse, R200, PT ;  /* 0x000000c80400720c */ /* 0x040fe40003f86270 */
[----:B------:R-:W-:Y:S02]  /*4590*/  ISETP.GE.AND P1, PT, R4, R167, PT ;  /* 0x000000a70400720c */ /* 0x000fe40003f26270 */
[----:B------:R-:W-:-:S02]  /*45a0*/  FSEL R4, R29, -INF , !P5 ;  /* 0xff8000001d047808 */ /* 0x000fc40006800000 */
[C---:B------:R-:W-:Y:S02]  /*45b0*/  ISETP.GE.AND P5, PT, R96.reuse, R200, PT ;  /* 0x000000c86000720c */ /* 0x040fe40003fa6270 */
[----:B------:R-:W-:Y:S02]  /*45c0*/  IADD3 R8, R96, 0x20, RZ ;  /* 0x0000002060087810 */ /* 0x000fe40007ffe0ff */
[----:B------:R-:W-:Y:S02]  /*45d0*/  FSEL R3, R3, -INF , !P5 ;  /* 0xff80000003037808 */ /* 0x000fe40006800000 */
[----:B------:R-:W-:Y:S02]  /*45e0*/  FSEL R9, R17, -INF , !P0 ;  /* 0xff80000011097808 */ /* 0x000fe40004000000 */
[----:B------:R-:W-:Y:S02]  /*45f0*/  FMNMX.FTZ R16, R3, R48, !PT ;  /* 0x0000003003107209 */ /* 0x000fe40007810000 */
[----:B------:R-:W-:-:S02]  /*4600*/  ISETP.GE.AND P0, PT, R8, R200, PT ;  /* 0x000000c80800720c */ /* 0x000fc40003f06270 */
[----:B------:R-:W-:Y:S02]  /*4610*/  FMNMX.FTZ R19, R49, R16, !PT ;  /* 0x0000001031137209 */ /* 0x000fe40007810000 */
[----:B------:R-:W-:Y:S02]  /*4620*/  FSEL R182, R182, -INF , !P0 ;  /* 0xff800000b6b67808 */ /* 0x000fe40004000000 */
[----:B------:R-:W-:Y:S02]  /*4630*/  FMNMX.FTZ R19, R50, R19, !PT ;  /* 0x0000001332137209 */ /* 0x000fe40007810000 */
[----:B------:R-:W-:Y:S02]  /*4640*/  ISETP.GE.AND P0, PT, R96, R167, PT ;  /* 0x000000a76000720c */ /* 0x000fe40003f06270 */
[----:B------:R-:W-:Y:S02]  /*4650*/  FMNMX.FTZ R19, R5, R19, !PT ;  /* 0x0000001305137209 */ /* 0x000fe40007810000 */
[----:B------:R-:W-:-:S02]  /*4660*/  FSEL R20, R20, -INF , !P0 ;  /* 0xff80000014147808 */ /* 0x000fc40004000000 */
[----:B------:R-:W-:Y:S02]  /*4670*/  IADD3 R11, R96, 0x21, RZ ;  /* 0x00000021600b7810 */ /* 0x000fe40007ffe0ff */
[----:B------:R-:W-:Y:S02]  /*4680*/  FSEL R12, R30, -INF , !P3 ;  /* 0xff8000001e0c7808 */ /* 0x000fe40005800000 */
[----:B------:R-:W-:Y:S02]  /*4690*/  FMNMX.FTZ R19, R4, R19, !PT ;  /* 0x0000001304137209 */ /* 0x000fe40007810000 */
[----:B------:R-:W-:Y:S02]  /*46a0*/  FMNMX.FTZ R18, R20, R21, !PT ;  /* 0x0000001514127209 */ /* 0x000fe40007810000 */
[----:B------:R-:W-:Y:S02]  /*46b0*/  ISETP.GE.AND P3, PT, R8, R167, PT ;  /* 0x000000a70800720c */ /* 0x000fe40003f66270 */
[----:B------:R-:W-:-:S02]  /*46c0*/  FSEL R8, R36, -INF , !P2 ;  /* 0xff80000024087808 */ /* 0x000fc40005000000 */
[C---:B------:R-:W-:Y:S02]  /*46d0*/  ISETP.GE.AND P5, PT, R11.reuse, R200, PT ;  /* 0x000000c80b00720c */ /* 0x040fe40003fa6270 */
[----:B------:R-:W-:Y:S02]  /*46e0*/  ISETP.GE.AND P2, PT, R11, R167, PT ;  /* 0x000000a70b00720c */ /* 0x000fe40003f46270 */
[----:B------:R-:W-:Y:S02]  /*46f0*/  FSEL R11, R31, -INF , !P4 ;  /* 0xff8000001f0b7808 */ /* 0x000fe40006000000 */
[----:B------:R-:W-:Y:S02]  /*4700*/  FMNMX.FTZ R19, R12, R19, !PT ;  /* 0x000000130c137209 */ /* 0x000fe40007810000 */
[----:B------:R-:W-:Y:S02]  /*4710*/  FMNMX.FTZ R18, R22, R18, !PT ;  /* 0x0000001216127209 */ /* 0x000fe40007810000 */
[----:B------:R-:W-:-:S02]  /*4720*/  IADD3 R15, R96, 0x28, RZ ;  /* 0x00000028600f7810 */ /* 0x000fc40007ffe0ff */
        /* <DEDUP_REMOVED lines=30> */
[----:B------:R-:W-:Y:S02]  /*4910*/  FSEL R187, R187, -INF , !P2 ;  /* 0xff800000bbbb7808 */ /* 0x000fe40005000000 */
[----:B------:R-:W-:Y:S02]  /*4920*/  FMNMX.FTZ R18, R186, R18, !PT ;  /* 0x00000012ba127209 */ /* 0x000fe40007810000 */
[----:B------:R-:W-:Y:S02]  /*4930*/  ISETP.GE.AND P5, PT, R96, R200, PT ;  /* 0x000000c86000720c */ /* 0x000fe40003fa6270 */
[----:B------:R-:W-:Y:S02]  /*4940*/  FSEL R193, R193, -INF , !P3 ;  /* 0xff800000c1c17808 */ /* 0x000fe40005800000 */
[----:B------:R-:W-:Y:S02]  /*4950*/  FMNMX.FTZ R19, R194, R19, !PT ;  /* 0x00000013c2137209 */ /* 0x000fe40007810000 */
[----:B------:R-:W-:-:S02]  /*4960*/  FSEL R188, R188, -INF , !P1 ;  /* 0xff800000bcbc7808 */ /* 0x000fc40004800000 */
[----:B------:R-:W-:Y:S02]  /*4970*/  FMNMX.FTZ R18, R187, R18, !PT ;  /* 0x00000012bb127209 */ /* 0x000fe40007810000 */
[----:B------:R-:W-:Y:S02]  /*4980*/  FSEL R192, R192, -INF , !P5 ;  /* 0xff800000c0c07808 */ /* 0x000fe40006800000 */
[----:B------:R-:W-:Y:S02]  /*4990*/  FMNMX.FTZ R19, R193, R19, !PT ;  /* 0x00000013c1137209 */ /* 0x000fe40007810000 */
[----:B------:R-:W-:Y:S02]  /*49a0*/  ISETP.GE.AND P1, PT, R17, R167, PT ;  /* 0x000000a71100720c */ /* 0x000fe40003f26270 */
[----:B------:R-:W-:Y:S02]  /*49b0*/  FSEL R189, R189, -INF , !P0 ;  /* 0xff800000bdbd7808 */ /* 0x000fe40004000000 */
[----:B------:R-:W-:-:S02]  /*49c0*/  FMNMX.FTZ R18, R188, R18, !PT ;  /* 0x00000012bc127209 */ /* 0x000fc40007810000 */
[----:B------:R-:W-:Y:S02]  /*49d0*/  FMNMX.FTZ R17, R192, R19, !PT ;  /* 0x00000013c0117209 */ /* 0x000fe40007810000 */
[-C--:B------:R-:W-:Y:S02]  /*49e0*/  ISETP.GE.AND P0, PT, R15, R167.reuse, PT ;  /* 0x000000a70f00720c */ /* 0x080fe40003f06270 */
[----:B------:R-:W-:Y:S01]  /*49f0*/  FSEL R190, R190, -INF , !P1 ;  /* 0xff800000bebe7808 */ /* 0x000fe20004800000 */
[----:B------:R-:W1:Y:S01]  /*4a00*/  SHFL.BFLY PT, R15, R17, 0x2, 0x1f ;  /* 0x0c401f00110f7f89 */ /* 0x000e6200000e0000 */
[----:B------:R-:W-:Y:S02]  /*4a10*/  FMNMX.FTZ R18, R189, R18, !PT ;  /* 0x00000012bd127209 */ /* 0x000fe40007810000 */
[----:B------:R-:W-:Y:S02]  /*4a20*/  ISETP.GE.AND P1, PT, R13, R167, PT ;  /* 0x000000a70d00720c */ /* 0x000fe40003f26270 */
[----:B------:R-:W-:-:S02]  /*4a30*/  FSEL R31, R6, -INF , !P0 ;  /* 0xff800000061f7808 */ /* 0x000fc40004000000 */
[----:B------:R-:W-:Y:S02]  /*4a40*/  FMNMX.FTZ R18, R190, R18, !PT ;  /* 0x00000012be127209 */ /* 0x000fe40007810000 */
[----:B------:R-:W-:Y:S02]  /*4a50*/  ISETP.GE.AND P0, PT, R96, R167, PT ;  /* 0x000000a76000720c */ /* 0x000fe40003f06270 */
[----:B------:R-:W-:Y:S01]  /*4a60*/  FSEL R30, R14, -INF , !P1 ;  /* 0xff8000000e1e7808 */ /* 0x000fe20004800000 */
[----:B------:R-:W-:Y:S01]  /*4a70*/  LDSM.16.MT88.4 R96, [R224+0x14000] ;  /* 0x01400000e060783b */ /* 0x000fe20000004200 */
[----:B------:R-:W-:Y:S02]  /*4a80*/  FMNMX.FTZ R18, R31, R18, !PT ;  /* 0x000000121f127209 */ /* 0x000fe40007810000 */
[----:B------:R-:W-:Y:S02]  /*4a90*/  FSEL R29, R7, -INF , !P0 ;  /* 0xff800000071d7808 */ /* 0x000fe40004000000 */
[----:B------:R-:W-:-:S02]  /*4aa0*/  FMNMX.FTZ R6, R30, R18, !PT ;  /* 0x000000121e067209 */ /* 0x000fc40007810000 */
[----:B------:R-:W-:Y:S02]  /*4ab0*/  ISETP.GT.AND P3, PT, R240, R236, PT ;  /* 0x000000ecf000720c */ /* 0x000fe40003f64270 */
        /* <DEDUP_REMOVED lines=15> */
[----:B------:R-:W2:Y:S01]  /*4bb0*/  LDSM.16.MT88.4 R48, [R226+0x12000] ;  /* 0x01200000e230783b */ /* 0x000ea20000004200 */
[--C-:B------:R-:W-:Y:S01]  /*4bc0*/  FFMA.FTZ R175, R5, c[0x0][0x23c], -R191.reuse ;  /* 0x00008f0005af7a23 */ /* 0x100fe200000108bf */
[----:B-1----:R-:W-:Y:S01]  /*4bd0*/  FMNMX.FTZ R3, R7, R6, !PT ;  /* 0x0000000607037209 */ /* 0x002fe20007810000 */
[----:B------:R-:W-:-:S02]  /*4be0*/  FFMA.FTZ R171, R4, c[0x0][0x23c], -R191 ;  /* 0x00008f0004ab7a23 */ /* 0x000fc400000108bf */
[----:B------:R-:W1:Y:S01]  /*4bf0*/  LDSM.16.MT88.4 R4, [R224+0x16000] ;  /* 0x01600000e004783b */ /* 0x000e620000004200 */
[C---:B------:R-:W-:Y:S01]  /*4c00*/  FSETP.NEU.FTZ.AND P0, PT, R3.reuse, -INF , PT ;  /* 0xff8000000300780b */ /* 0x040fe20003f1d000 */
[----:B------:R-:W-:Y:S01]  /*4c10*/  FMUL.FTZ R28, R3, c[0x0][0x23c] ;  /* 0x00008f00031c7a20 */ /* 0x000fe20000410000 */
[----:B------:R-:W3:Y:S01]  /*4c20*/  MUFU.EX2 R177, R177 ;  /* 0x000000b100b17308 */ /* 0x000ee20000000800 */
[--C-:B------:R-:W-:Y:S02]  /*4c30*/  FFMA.FTZ R170, R12, c[0x0][0x23c], -R191.reuse ;  /* 0x00008f000caa7a23 */ /* 0x100fe400000108bf */
[----:B------:R-:W4:Y:S01]  /*4c40*/  LDSM.16.MT88.4 R12, [R228+0x10800] ;  /* 0x01080000e40c783b */ /* 0x000f220000004200 */
[----:B------:R-:W-:Y:S01]  /*4c50*/  FSEL R28, R28, RZ, P0 ;  /* 0x000000ff1c1c7208 */ /* 0x000fe20000000000 */
[--C-:B------:R-:W-:Y:S02]  /*4c60*/  FFMA.FTZ R2, R11, c[0x0][0x23c], -R191.reuse ;  /* 0x00008f000b027a23 */ /* 0x100fe400000108bf */
[----:B------:R-:W-:Y:S01]  /*4c70*/  FFMA.FTZ R182, R182, c[0x0][0x23c], -R191 ;  /* 0x00008f00b6b67a23 */ /* 0x000fe200000108bf */
[----:B------:R-:W-:Y:S01]  /*4c80*/  MUFU.EX2 R176, R176 ;  /* 0x000000b000b07308 */ /* 0x000fe20000000800 */
[----:B------:R-:W-:-:S02]  /*4c90*/  FFMA.FTZ R180, R20, c[0x0][0x23c], -R28 ;  /* 0x00008f0014b47a23 */ /* 0x000fc4000001081c */
[--C-:B------:R-:W-:Y:S02]  /*4ca0*/  FFMA.FTZ R179, R21, c[0x0][0x23c], -R28.reuse ;  /* 0x00008f0015b37a23 */ /* 0x100fe4000001081c */
[--C-:B------:R-:W-:Y:S02]  /*4cb0*/  FFMA.FTZ R181, R22, c[0x0][0x23c], -R28.reuse ;  /* 0x00008f0016b57a23 */ /* 0x100fe4000001081c */
[--C-:B------:R-:W-:Y:S01]  /*4cc0*/  FFMA.FTZ R174, R23, c[0x0][0x23c], -R28.reuse ;  /* 0x00008f0017ae7a23 */ /* 0x100fe2000001081c */
[----:B------:R-:W5:Y:S01]  /*4cd0*/  MUFU.EX2 R172, R172 ;  /* 0x000000ac00ac7308 */ /* 0x000f620000000800 */
[--C-:B------:R-:W-:Y:S01]  /*4ce0*/  FFMA.FTZ R173, R10, c[0x0][0x23c], -R28.reuse ;  /* 0x00008f000aad7a23 */ /* 0x100fe2000001081c */
[----:B---3--:R-:W-:Y:S01]  /*4cf0*/  F2FP.BF16.PACK_AB R128, R177, R178 ;  /* 0x000000b2b180723e */ /* 0x008fe200000010ff */
[--C-:B------:R-:W-:Y:S01]  /*4d00*/  FFMA.FTZ R169, R9, c[0x0][0x23c], -R28.reuse ;  /* 0x00008f0009a97a23 */ /* 0x100fe2000001081c */
[----:B------:R-:W-:Y:S01]  /*4d10*/  LDSM.16.MT88.4 R20, [R225+0x10800] ;  /* 0x01080000e114783b */ /* 0x000fe20000004200 */
[----:B------:R-:W-:-:S02]  /*4d20*/  FFMA.FTZ R168, R8, c[0x0][0x23c], -R28 ;  /* 0x00008f0008a87a23 */ /* 0x000fc4000001081c */
[--C-:B------:R-:W-:Y:S01]  /*4d30*/  FFMA.FTZ R0, R16, c[0x0][0x23c], -R28.reuse ;  /* 0x00008f0010007a23 */ /* 0x100fe2000001081c */
[----:B------:R-:W-:Y:S01]  /*4d40*/  MUFU.EX2 R180, R180 ;  /* 0x000000b400b47308 */ /* 0x000fe20000000800 */
[----:B------:R-:W3:Y:S01]  /*4d50*/  LDSM.16.MT88.4 R8, [R226+0x10800] ;  /* 0x01080000e208783b */ /* 0x000ee20000004200 */
[--C-:B------:R-:W-:Y:S02]  /*4d60*/  FFMA.FTZ R183, R183, c[0x0][0x23c], -R191.reuse ;  /* 0x00008f00b7b77a23 */ /* 0x100fe400000108bf */
[--C-:B------:R-:W-:Y:S01]  /*4d70*/  FFMA.FTZ R184, R184, c[0x0][0x23c], -R191.reuse ;  /* 0x00008f00b8b87a23 */ /* 0x100fe200000108bf */
[----:B------:R-:W1:Y:S01]  /*4d80*/  LDSM.16.MT88.4 R16, [R224+0x10800] ;  /* 0x01080000e010783b */ /* 0x000e620000004200 */
[----:B------:R-:W-:Y:S02]  /*4d90*/  FFMA.FTZ R185, R185, c[0x0][0x23c], -R191 ;  /* 0x00008f00b9b97a23 */ /* 0x000fe400000108bf */
[----:B------:R-:W2:Y:S01]  /*4da0*/  MUFU.EX2 R179, R179 ;  /* 0x000000b300b37308 */ /* 0x000ea20000000800 */
[----:B-----5:R-:W-:Y:S01]  /*4db0*/  F2FP.BF16.PACK_AB R130, R172, R176 ;  /* 0x000000b0ac82723e */ /* 0x020fe200000010ff */
[----:B------:R-:W-:-:S02]  /*4dc0*/  FFMA.FTZ R186, R186, c[0x0][0x23c], -R28 ;  /* 0x00008f00baba7a23 */ /* 0x000fc4000001081c */
[--C-:B------:R-:W-:Y:S02]  /*4dd0*/  FFMA.FTZ R187, R187, c[0x0][0x23c], -R28.reuse ;  /* 0x00008f00bbbb7a23 */ /* 0x100fe4000001081c */
[--C-:B------:R-:W-:Y:S02]  /*4de0*/  FFMA.FTZ R188, R188, c[0x0][0x23c], -R28.reuse ;  /* 0x00008f00bcbc7a23 */ /* 0x100fe4000001081c */
[----:B------:R-:W-:Y:S01]  /*4df0*/  MUFU.EX2 R181, R181 ;  /* 0x000000b500b57308 */ /* 0x000fe20000000800 */
[----:B------:R-:W-:Y:S02]  /*4e00*/  FFMA.FTZ R189, R189, c[0x0][0x23c], -R28 ;  /* 0x00008f00bdbd7a23 */ /* 0x000fe4000001081c */
[--C-:B------:R-:W-:Y:S02]  /*4e10*/  FFMA.FTZ R195, R195, c[0x0][0x23c], -R191.reuse ;  /* 0x00008f00c3c37a23 */ /* 0x100fe400000108bf */
[--C-:B------:R-:W-:Y:S02]  /*4e20*/  FFMA.FTZ R194, R194, c[0x0][0x23c], -R191.reuse ;  /* 0x00008f00c2c27a23 */ /* 0x100fe400000108bf */
[--C-:B------:R-:W-:Y:S01]  /*4e30*/  FFMA.FTZ R193, R193, c[0x0][0x23c], -R191.reuse ;  /* 0x00008f00c1c17a23 */ /* 0x100fe200000108bf */
[----:B------:R-:W5:Y:S01]  /*4e40*/  MUFU.EX2 R174, R174 ;  /* 0x000000ae00ae7308 */ /* 0x000f620000000800 */
[----:B--2---:R-:W-:Y:S01]  /*4e50*/  F2FP.BF16.PACK_AB R129, R179, R180 ;  /* 0x000000b4b381723e */ /* 0x004fe200000010ff */
[----:B------:R-:W-:-:S02]  /*4e60*/  FFMA.FTZ R250, R192, c[0x0][0x23c], -R191 ;  /* 0x00008f00c0fa7a23 */ /* 0x000fc400000108bf */
[--C-:B------:R-:W-:Y:S02]  /*4e70*/  FFMA.FTZ R190, R190, c[0x0][0x23c], -R28.reuse ;  /* 0x00008f00bebe7a23 */ /* 0x100fe4000001081c */
[--C-:B------:R-:W-:Y:S02]  /*4e80*/  FFMA.FTZ R191, R31, c[0x0][0x23c], -R28.reuse ;  /* 0x00008f001fbf7a23 */ /* 0x100fe4000001081c */
[----:B------:R-:W-:Y:S01]  /*4e90*/  MUFU.EX2 R175, R175 ;  /* 0x000000af00af7308 */ /* 0x000fe20000000800 */
[--C-:B------:R-:W-:Y:S02]  /*4ea0*/  FFMA.FTZ R192, R30, c[0x0][0x23c], -R28.reuse ;  /* 0x00008f001ec07a23 */ /* 0x100fe4000001081c */
[----:B------:R-:W-:Y:S02]  /*4eb0*/  FFMA.FTZ R249, R29, c[0x0][0x23c], -R28 ;  /* 0x00008f001df97a23 */ /* 0x000fe4000001081c */
[----:B------:R-:W-:Y:S01]  /*4ec0*/  LDSM.16.MT88.4 R28, [R225+0x11800] ;  /* 0x01180000e11c783b */ /* 0x000fe20000004200 */
[----:B------:R-:W-:Y:S01]  /*4ed0*/  FADD.FTZ R177, R178, R177 ;  /* 0x000000b1b2b17221 */ /* 0x000fe20000010000 */
[----:B-----5:R-:W-:Y:S01]  /*4ee0*/  F2FP.BF16.PACK_AB R131, R174, R181 ;  /* 0x000000b5ae83723e */ /* 0x020fe200000010ff */
[----:B------:R-:W2:Y:S01]  /*4ef0*/  MUFU.EX2 R171, R171 ;  /* 0x000000ab00ab7308 */ /* 0x000ea20000000800 */
[----:B------:R-:W-:-:S02]  /*4f00*/  FADD.FTZ R179, R180, R179 ;  /* 0x000000b3b4b37221 */ /* 0x000fc40000010000 */
[----:B------:R-:W-:Y:S02]  /*4f10*/  FADD.FTZ R176, R176, R177 ;  /* 0x000000b1b0b07221 */ /* 0x000fe40000010000 */
[----:B------:R-:W-:Y:S01]  /*4f20*/  FADD.FTZ R181, R181, R179 ;  /* 0x000000b3b5b57221 */ /* 0x000fe20000010000 */
[----:B------:R-:W-:Y:S01]  /*4f30*/  HMMA.16816.F32.BF16 R160, R128, R156, RZ ;  /* 0x0000009c80a0723c */ /* 0x000fe200000418ff */
[----:B------:R-:W-:Y:S01]  /*4f40*/  FADD.FTZ R176, R172, R176 ;  /* 0x000000b0acb07221 */ /* 0x000fe20000010000 */
[----:B------:R-:W-:Y:S01]  /*4f50*/  MUFU.EX2 R170, R170 ;  /* 0x000000aa00aa7308 */ /* 0x000fe20000000800 */
[----:B------:R-:W-:-:S05]  /*4f60*/  FADD.FTZ R181, R174, R181 ;  /* 0x000000b5aeb57221 */ /* 0x000fca0000010000 */
        /* <DEDUP_REMOVED lines=50> */
[C---:B-1----:R-:W-:Y:S07]  /*5290*/  HMMA.16816.F32.BF16 R124, R128.reuse, R4, RZ ;  /* 0x00000004807c723c */ /* 0x042fee00000418ff */
[----:B--2---:R-:W-:Y:S01]  /*52a0*/  F2FP.BF16.PACK_AB R4, R171, R175 ;  /* 0x000000afab04723e */ /* 0x004fe200000010ff */
        /* <DEDUP_REMOVED lines=80> */
[----:B--2---:R-:W-:Y:S01]  /*57b0*/  HMMA.16816.F32.BF16 R136, R4, R8, R136 ;  /* 0x000000080488723c */ /* 0x004fe20000041888 */
        /* <DEDUP_REMOVED lines=170> */
.L_x_3629:
[----:B------:R-:W-:Y:S02]  /*6260*/  ULDC UR14, c[0x0][0x1a0] ;  /* 0x00006800000e7ab9 */ /* 0x000fe40000000800 */
[----:B------:R-:W-:-:S04]  /*6270*/  ULEA UR14, -UR14, URZ, 0x6 ;  /* 0x0000003f0e0e7291 */ /* 0x000fc8000f8e313f */
[----:B------:R-:W-:-:S04]  /*6280*/  USHF.R.S32.HI UR12, URZ, 0x1f, UR14 ;  /* 0x0000001f3f0c7899 */ /* 0x000fc8000801140e */
.L_x_3630:
        /* <DEDUP_REMOVED lines=33> */
[----:B------:R3:W-:Y:S04]  /*64a0*/  LDGSTS.E.BYPASS.LTC128B.128 [R241+0x10800], [R4.64] ;  /* 0x1080000004f17fae */ /* 0x0007e8000b901d4a */
        /* <DEDUP_REMOVED lines=230> */
[----:B------:R-:W-:Y:S05]  /*7310*/  MUFU.TANH R179, R179 ;  /* 0x000000b300b37308 */ /* 0x000fea0000002400 */
[----:B------:R-:W-:Y:S01]  /*7320*/  FMUL.FTZ R23, R182, c[0x0][0x2ec] ;  /* 0x0000bb00b6177a20 */ /* 0x000fe20000410000 */
[C---:B----4-:R-:W-:Y:S01]  /*7330*/  HMMA.16816.F32.BF16 R172, R24.reuse, R12, R172 ;  /* 0x0000000c18ac723c */ /* 0x050fe200000418ac */
[----:B------:R-:W-:Y:S01]  /*7340*/  FMUL.FTZ R22, R183, c[0x0][0x2ec] ;  /* 0x0000bb00b7167a20 */ /* 0x000fe20000410000 */
[----:B--2---:R-:W2:Y:S01]  /*7350*/  LDSM.16.M88.4 R8, [R220+0x7000] ;  /* 0x00700000dc08783b */ /* 0x004ea20000000200 */
[----:B------:R-:W3:Y:S05]  /*7360*/  MUFU.TANH R0, R0 ;  /* 0x0000000000007308 */ /* 0x000eea0000002400 */
        /* <DEDUP_REMOVED lines=8> */
[----:B------:R-:W-:Y:S06]  /*73f0*/  HMMA.16816.F32.BF16 R28, R24, R6, R28 ;  /* 0x00000006181c723c */ /* 0x000fec000004181c */
[----:B------:R-:W1:Y:S01]  /*7400*/  MUFU.TANH R2, R2 ;  /* 0x0000000200027308 */ /* 0x000e620000002400 */
[----:B------:R-:W-:Y:S01]  /*7410*/  IMAD R7, R240, 0x40, R201 ;  /* 0x00000040f0077824 */ /* 0x000fe200078e02c9 */
[----:B--2---:R-:W-:Y:S04]  /*7420*/  HMMA.16816.F32.BF16 R172, R16, R8, R172 ;  /* 0x0000000810ac723c */ /* 0x004fe800000418ac */
[----:B------:R-:W-:-:S02]  /*7430*/  IADD3 R6, R7, 0x20, RZ ;  /* 0x0000002007067810 */ /* 0x000fc40007ffe0ff */
[----:B------:R-:W-:Y:S01]  /*7440*/  MUFU.TANH R22, R22 ;  /* 0x0000001600167308 */ /* 0x000fe20000002400 */
[----:B------:R-:W-:Y:S01]  /*7450*/  ISETP.GE.AND P5, PT, R7, R200, PT ;  /* 0x000000c80700720c */ /* 0x000fe20003fa6270 */
[----:B------:R-:W-:Y:S01]  /*7460*/  FMUL.FTZ R8, R189, c[0x0][0x2ec] ;  /* 0x0000bb00bd087a20 */ /* 0x000fe20000410000 */
[----:B----4-:R-:W-:Y:S01]  /*7470*/  HMMA.16816.F32.BF16 R32, R16, R12, R32 ;  /* 0x0000000c1020723c */ /* 0x010fe20000041820 */
[----:B------:R-:W-:Y:S01]  /*7480*/  FMUL.FTZ R9, R188, c[0x0][0x2ec] ;  /* 0x0000bb00bc097a20 */ /* 0x000fe20000410000 */
[----:B---3--:R-:W-:-:S03]  /*7490*/  FSEL R0, R0, -INF , !P5 ;  /* 0xff80000000007808 */ /* 0x008fc60006800000 */
[----:B------:R-:W-:Y:S01]  /*74a0*/  MUFU.TANH R21, R21 ;  /* 0x0000001500157308 */ /* 0x000fe20000002400 */
[C---:B------:R-:W-:Y:S02]  /*74b0*/  ISETP.GE.AND P4, PT, R7.reuse, R167, PT ;  /* 0x000000a70700720c */ /* 0x040fe40003f86270 */
[C---:B------:R-:W-:Y:S01]  /*74c0*/  IADD3 R12, R7.reuse, 0x30, RZ ;  /* 0x00000030070c7810 */ /* 0x040fe20007ffe0ff */
[C---:B------:R-:W-:Y:S01]  /*74d0*/  HMMA.16816.F32.BF16 R28, R16.reuse, R14, R28 ;  /* 0x0000000e101c723c */ /* 0x040fe2000004181c */
[C---:B------:R-:W-:Y:S02]  /*74e0*/  IADD3 R13, R7.reuse, 0x29, RZ ;  /* 0x00000029070d7810 */ /* 0x040fe40007ffe0ff */
[----:B-1----:R-:W-:Y:S01]  /*74f0*/  FSEL R2, R2, -INF , !P4 ;  /* 0xff80000002027808 */ /* 0x002fe20006000000 */
[----:B------:R-:W-:Y:S03]  /*7500*/  MUFU.TANH R8, R8 ;  /* 0x0000000800087308 */ /* 0x000fe60000002400 */
[----:B------:R-:W-:Y:S01]  /*7510*/  IADD3 R15, R7, 0x21, RZ ;  /* 0x00000021070f7810 */ /* 0x000fe20007ffe0ff */
[----:B------:R-:W-:Y:S01]  /*7520*/  HMMA.16816.F32.BF16 R168, R16, R10, R168 ;  /* 0x0000000a10a8723c */ /* 0x000fe200000418a8 */
[----:B------:R-:W-:Y:S01]  /*7530*/  FMUL.FTZ R173, R173, c[0x0][0x2ec] ;  /* 0x0000bb00adad7a20 */ /* 0x000fe20000410000 */
[----:B------:R-:W-:Y:S01]  /*7540*/  IADD3 R14, R7, 0x28, RZ ;  /* 0x00000028070e7810 */ /* 0x000fe20007ffe0ff */
[----:B------:R-:W-:Y:S01]  /*7550*/  FMUL.FTZ R172, R172, c[0x0][0x2ec] ;  /* 0x0000bb00acac7a20 */ /* 0x000fe20000410000 */
[----:B------:R-:W-:Y:S01]  /*7560*/  MUFU.TANH R9, R9 ;  /* 0x0000000900097308 */ /* 0x000fe20000002400 */
[----:B------:R-:W-:-:S02]  /*7570*/  FMUL.FTZ R174, R174, c[0x0][0x2ec] ;  /* 0x0000bb00aeae7a20 */ /* 0x000fc40000410000 */
[C---:B------:R-:W-:Y:S01]  /*7580*/  IADD3 R19, R7.reuse, 0x10, RZ ;  /* 0x0000001007137810 */ /* 0x040fe20007ffe0ff */
[----:B------:R-:W-:Y:S01]  /*7590*/  FMUL.FTZ R32, R32, c[0x0][0x2ec] ;  /* 0x0000bb0020207a20 */ /* 0x000fe20000410000 */
[----:B------:R-:W-:Y:S01]  /*75a0*/  IADD3 R16, R7, 0x19, RZ ;  /* 0x0000001907107810 */ /* 0x000fe20007ffe0ff */
[----:B------:R-:W-:Y:S01]  /*75b0*/  FMUL.FTZ R33, R33, c[0x0][0x2ec] ;  /* 0x0000bb0021217a20 */ /* 0x000fe20000410000 */
[-C--:B------:R-:W-:Y:S01]  /*75c0*/  ISETP.GE.AND P3, PT, R19, R200.reuse, PT ;  /* 0x000000c81300720c */ /* 0x080fe20003f66270 */
[----:B------:R-:W1:Y:S01]  /*75d0*/  MUFU.TANH R195, R173 ;  /* 0x000000ad00c37308 */ /* 0x000e620000002400 */
[----:B------:R-:W-:Y:S01]  /*75e0*/  IADD3 R10, R7, 0x38, RZ ;  /* 0x00000038070a7810 */ /* 0x000fe20007ffe0ff */
[----:B------:R-:W-:Y:S01]  /*75f0*/  FMUL.FTZ R175, R175, c[0x0][0x2ec] ;  /* 0x0000bb00afaf7a20 */ /* 0x000fe20000410000 */
[----:B------:R-:W-:Y:S01]  /*7600*/  FSEL R27, R179, -INF , !P3 ;  /* 0xff800000b31b7808 */ /* 0x000fe20005800000 */
[----:B------:R-:W-:Y:S01]  /*7610*/  FMUL.FTZ R28, R28, c[0x0][0x2ec] ;  /* 0x0000bb001c1c7a20 */ /* 0x000fe20000410000 */
[-C--:B------:R-:W-:Y:S01]  /*7620*/  ISETP.GE.AND P3, PT, R15, R200.reuse, PT ;  /* 0x000000c80f00720c */ /* 0x080fe20003f66270 */
[----:B------:R-:W-:Y:S01]  /*7630*/  FMUL.FTZ R29, R29, c[0x0][0x2ec] ;  /* 0x0000bb001d1d7a20 */ /* 0x000fe20000410000 */
[C---:B------:R-:W-:Y:S01]  /*7640*/  IADD3 R17, R7.reuse, 0x18, RZ ;  /* 0x0000001807117810 */ /* 0x040fe20007ffe0ff */
[----:B------:R-:W-:Y:S01]  /*7650*/  MUFU.TANH R196, R172 ;  /* 0x000000ac00c47308 */ /* 0x000fe20000002400 */
[----:B------:R-:W-:Y:S01]  /*7660*/  IADD3 R11, R7, 0x31, RZ ;  /* 0x00000031070b7810 */ /* 0x000fe20007ffe0ff */
[----:B------:R-:W-:Y:S01]  /*7670*/  FMUL.FTZ R35, R35, c[0x0][0x2ec] ;  /* 0x0000bb0023237a20 */ /* 0x000fe20000410000 */
[----:B------:R-:W-:Y:S01]  /*7680*/  IADD3 R18, R7, 0x11, RZ ;  /* 0x0000001107127810 */ /* 0x000fe20007ffe0ff */
[----:B------:R-:W-:Y:S01]  /*7690*/  FMUL.FTZ R168, R168, c[0x0][0x2ec] ;  /* 0x0000bb00a8a87a20 */ /* 0x000fe20000410000 */
[----:B------:R-:W-:Y:S01]  /*76a0*/  ISETP.GE.AND P4, PT, R17, R167, PT ;  /* 0x000000a71100720c */ /* 0x000fe20003f86270 */
[----:B------:R-:W-:Y:S01]  /*76b0*/  FMUL.FTZ R193, R169, c[0x0][0x2ec] ;  /* 0x0000bb00a9c17a20 */ /* 0x000fe20000410000 */
[C---:B------:R-:W-:Y:S01]  /*76c0*/  IADD3 R169, R7.reuse, 0x8, RZ ;  /* 0x0000000807a97810 */ /* 0x040fe20007ffe0ff */
[----:B------:R-:W2:Y:S01]  /*76d0*/  MUFU.TANH R182, R28 ;  /* 0x0000001c00b67308 */ /* 0x000ea20000002400 */
[----:B------:R-:W-:Y:S01]  /*76e0*/  FMUL.FTZ R5, R170, c[0x0][0x2ec] ;  /* 0x0000bb00aa057a20 */ /* 0x000fe20000410000 */
[----:B------:R-:W-:Y:S01]  /*76f0*/  IADD3 R170, R7, 0x1, RZ ;  /* 0x0000000107aa7810 */ /* 0x000fe20007ffe0ff */
[----:B------:R-:W-:Y:S01]  /*7700*/  FMUL.FTZ R171, R171, c[0x0][0x2ec] ;  /* 0x0000bb00abab7a20 */ /* 0x000fe20000410000 */
[-C--:B------:R-:W-:Y:S01]  /*7710*/  ISETP.GE.AND P1, PT, R169, R200.reuse, PT ;  /* 0x000000c8a900720c */ /* 0x080fe20003f26270 */
[----:B------:R-:W-:Y:S01]  /*7720*/  FMUL.FTZ R30, R30, c[0x0][0x2ec] ;  /* 0x0000bb001e1e7a20 */ /* 0x000fe20000410000 */
[----:B------:R-:W-:Y:S01]  /*7730*/  ISETP.GE.AND P2, PT, R170, R200, PT ;  /* 0x000000c8aa00720c */ /* 0x000fe20003f46270 */
[----:B------:R-:W-:Y:S01]  /*7740*/  FMUL.FTZ R31, R31, c[0x0][0x2ec] ;  /* 0x0000bb001f1f7a20 */ /* 0x000fe20000410000 */
[----:B------:R3:W-:Y:S01]  /*7750*/  MUFU.TANH R194, R168 ;  /* 0x000000a800c27308 */ /* 0x0007e20000002400 */
[----:B------:R-:W-:-:S02]  /*7760*/  FSEL R176, R176, -INF , !P1 ;  /* 0xff800000b0b07808 */ /* 0x000fc40004800000 */
[-C--:B------:R-:W-:Y:S02]  /*7770*/  ISETP.GE.AND P1, PT, R16, R200.reuse, PT ;  /* 0x000000c81000720c */ /* 0x080fe40003f26270 */
[----:B-1----:R-:W-:Y:S02]  /*7780*/  FSEL R195, R195, -INF , !P3 ;  /* 0xff800000c3c37808 */ /* 0x002fe40005800000 */
[-C--:B------:R-:W-:Y:S01]  /*7790*/  ISETP.GE.AND P3, PT, R10, R200.reuse, PT ;  /* 0x000000c80a00720c */ /* 0x080fe20003f66270 */
[----:B------:R-:W1:Y:S01]  /*77a0*/  MUFU.TANH R32, R32 ;  /* 0x0000002000207308 */ /* 0x000e620000002400 */
[----:B------:R-:W-:Y:S02]  /*77b0*/  FSEL R24, R8, -INF , !P1 ;  /* 0xff80000008187808 */ /* 0x000fe40004800000 */
[----:B------:R-:W-:Y:S02]  /*77c0*/  FSEL R185, R185, -INF , !P2 ;  /* 0xff800000b9b97808 */ /* 0x000fe40005000000 */
[----:B------:R-:W-:-:S02]  /*77d0*/  ISETP.GE.AND P1, PT, R12, R200, PT ;  /* 0x000000c80c00720c */ /* 0x000fc40003f26270 */
[-C--:B------:R-:W-:Y:S01]  /*77e0*/  ISETP.GE.AND P2, PT, R17, R200.reuse, PT ;  /* 0x000000c81100720c */ /* 0x080fe20003f46270 */
[----:B------:R1:W4:Y:S01]  /*77f0*/  MUFU.TANH R172, R33 ;  /* 0x0000002100ac7308 */ /* 0x0003220000002400 */
[----:B---3--:R-:W-:Y:S02]  /*7800*/  IADD3 R168, R7, 0x9, RZ ;  /* 0x0000000907a87810 */ /* 0x008fe40007ffe0ff */
[----:B--2---:R-:W-:Y:S02]  /*7810*/  FSEL R182, R182, -INF , !P3 ;  /* 0xff800000b6b67808 */ /* 0x004fe40005800000 */
[----:B------:R-:W-:Y:S02]  /*7820*/  ISETP.GE.AND P0, PT, R168, R200, PT ;  /* 0x000000c8a800720c */ /* 0x000fe40003f06270 */
[----:B------:R-:W-:Y:S01]  /*7830*/  ISETP.GE.AND P3, PT, R19, R167, PT ;  /* 0x000000a71300720c */ /* 0x000fe20003f66270 */
[----:B------:R-:W-:Y:S01]  /*7840*/  MUFU.TANH R5, R5 ;  /* 0x0000000500057308 */ /* 0x000fe20000002400 */
[----:B------:R-:W-:-:S02]  /*7850*/  FSEL R186, R186, -INF , !P0 ;  /* 0xff800000baba7808 */ /* 0x000fc40004000000 */
[-C--:B------:R-:W-:Y:S02]  /*7860*/  ISETP.GE.AND P0, PT, R6, R200.reuse, PT ;  /* 0x000000c80600720c */ /* 0x080fe40003f06270 */
[-C--:B------:R-:W-:Y:S02]  /*7870*/  ISETP.GE.AND P5, PT, R18, R200.reuse, PT ;  /* 0x000000c81200720c */ /* 0x080fe40003fa6270 */
[----:B------:R-:W-:Y:S01]  /*7880*/  FSEL R196, R196, -INF , !P0 ;  /* 0xff800000c4c47808 */ /* 0x000fe20004000000 */
[----:B------:R-:W2:Y:S01]  /*7890*/  MUFU.TANH R193, R193 ;  /* 0x000000c100c17308 */ /* 0x000ea20000002400 */
[----:B------:R-:W-:Y:S02]  /*78a0*/  ISETP.GE.AND P0, PT, R11, R200, PT ;  /* 0x000000c80b00720c */ /* 0x000fe40003f06270 */
[----:B-1----:R-:W-:Y:S02]  /*78b0*/  FSEL R33, R32, -INF , !P1 ;  /* 0xff80000020217808 */ /* 0x002fe40004800000 */
[----:B------:R-:W-:Y:S01]  /*78c0*/  FSEL R25, R9, -INF , !P2 ;  /* 0xff80000009197808 */ /* 0x000fe20005000000 */
[----:B------:R-:W-:Y:S01]  /*78d0*/  FMUL.FTZ R9, R34, c[0x0][0x2ec] ;  /* 0x0000bb0022097a20 */ /* 0x000fe20000410000 */
[----:B------:R-:W-:Y:S01]  /*78e0*/  ISETP.GE.AND P1, PT, R169, R167, PT ;  /* 0x000000a7a900720c */ /* 0x000fe20003f26270 */
[----:B------:R-:W1:Y:S01]  /*78f0*/  MUFU.TANH R181, R29 ;  /* 0x0000001d00b57308 */ /* 0x000e620000002400 */
[----:B----4-:R-:W-:-:S02]  /*7900*/  FSEL R32, R172, -INF , !P0 ;  /* 0xff800000ac207808 */ /* 0x010fc40004000000 */
[-C--:B------:R-:W-:Y:S02]  /*7910*/  ISETP.GE.AND P0, PT, R168, R167.reuse, PT ;  /* 0x000000a7a800720c */ /* 0x080fe40003f06270 */
[----:B------:R-:W-:Y:S02]  /*7920*/  FSEL R23, R23, -INF , !P3 ;  /* 0xff80000017177808 */ /* 0x000fe40005800000 */
[----:B------:R-:W-:Y:S01]  /*7930*/  FSEL R26, R20, -INF , !P5 ;  /* 0xff800000141a7808 */ /* 0x000fe20006800000 */
[----:B------:R-:W3:Y:S01]  /*7940*/  MUFU.TANH R4, R4 ;  /* 0x0000000400047308 */ /* 0x000ee20000002400 */
[C---:B------:R-:W-:Y:S02]  /*7950*/  ISETP.GE.AND P3, PT, R14.reuse, R167, PT ;  /* 0x000000a70e00720c */ /* 0x040fe40003f66270 */
[-C--:B------:R-:W-:Y:S02]  /*7960*/  ISETP.GE.AND P5, PT, R14, R200.reuse, PT ;  /* 0x000000c80e00720c */ /* 0x080fe40003fa6270 */
[----:B------:R-:W-:-:S02]  /*7970*/  ISETP.GE.AND P2, PT, R13, R200, PT ;  /* 0x000000c80d00720c */ /* 0x000fc40003f46270 */
[----:B------:R-:W-:Y:S01]  /*7980*/  FSEL R8, R177, -INF , !P1 ;  /* 0xff800000b1087808 */ /* 0x000fe20004800000 */
[----:B------:R-:W4:Y:S01]  /*7990*/  MUFU.TANH R192, R174 ;  /* 0x000000ae00c07308 */ /* 0x000f220000002400 */
[----:B------:R-:W-:Y:S02]  /*79a0*/  IADD3 R7, R7, 0x39, RZ ;  /* 0x0000003907077810 */ /* 0x000fe40007ffe0ff */
[----:B------:R-:W-:Y:S02]  /*79b0*/  ISETP.GE.AND P1, PT, R6, R167, PT ;  /* 0x000000a70600720c */ /* 0x000fe40003f26270 */
[----:B------:R-:W-:Y:S02]  /*79c0*/  FSEL R6, R178, -INF , !P0 ;  /* 0xff800000b2067808 */ /* 0x000fe40004000000 */
[----:B------:R-:W-:Y:S01]  /*79d0*/  FSEL R194, R194, -INF , !P5 ;  /* 0xff800000c2c27808 */ /* 0x000fe20006800000 */
[----:B------:R-:W5:Y:S01]  /*79e0*/  MUFU.TANH R191, R175 ;  /* 0x000000af00bf7308 */ /* 0x000f620000002400 */
[----:B--2---:R-:W-:-:S02]  /*79f0*/  FSEL R193, R193, -INF , !P2 ;  /* 0xff800000c1c17808 */ /* 0x004fc40005000000 */
[----:B------:R-:W-:Y:S02]  /*7a00*/  ISETP.GE.AND P5, PT, R7, R200, PT ;  /* 0x000000c80700720c */ /* 0x000fe40003fa6270 */
[-C--:B------:R-:W-:Y:S02]  /*7a10*/  ISETP.GE.AND P2, PT, R170, R167.reuse, PT ;  /* 0x000000a7aa00720c */ /* 0x080fe40003f46270 */
[----:B-1----:R-:W-:Y:S01]  /*7a20*/  FSEL R181, R181, -INF , !P5 ;  /* 0xff800000b5b57808 */ /* 0x002fe20006800000 */
[----:B------:R1:W-:Y:S01]  /*7a30*/  MUFU.TANH R180, R35 ;  /* 0x0000002300b47308 */ /* 0x0003e20000002400 */
[----:B------:R-:W-:Y:S02]  /*7a40*/  FSEL R184, R184, -INF , !P2 ;  /* 0xff800000b8b87808 */ /* 0x000fe40005000000 */
[-C--:B------:R-:W-:Y:S02]  /*7a50*/  ISETP.GE.AND P5, PT, R18, R167.reuse, PT ;  /* 0x000000a71200720c */ /* 0x080fe40003fa6270 */
[----:B------:R-:W-:-:S02]  /*7a60*/  ISETP.GE.AND P2, PT, R16, R167, PT ;  /* 0x000000a71000720c */ /* 0x000fc40003f46270 */
[----:B------:R-:W-:Y:S01]  /*7a70*/  ISETP.GE.AND P0, PT, R15, R167, PT ;  /* 0x000000a70f00720c */ /* 0x000fe20003f06270 */
[----:B------:R-:W2:Y:S01]  /*7a80*/  MUFU.TANH R171, R171 ;  /* 0x000000ab00ab7308 */ /* 0x000ea20000002400 */
[----:B------:R-:W-:Y:S02]  /*7a90*/  FSEL R22, R22, -INF , !P5 ;  /* 0xff80000016167808 */ /* 0x000fe40006800000 */
[----:B------:R-:W-:Y:S02]  /*7aa0*/  FSEL R21, R21, -INF , !P4 ;  /* 0xff80000015157808 */ /* 0x000fe40006000000 */
[----:B---3--:R-:W-:Y:S02]  /*7ab0*/  FSEL R20, R4, -INF , !P2 ;  /* 0xff80000004147808 */ /* 0x008fe40005000000 */
[----:B----4-:R-:W-:Y:S01]  /*7ac0*/  FSEL R192, R192, -INF , !P1 ;  /* 0xff800000c0c07808 */ /* 0x010fe20004800000 */
[----:B------:R-:W3:Y:S01]  /*7ad0*/  MUFU.TANH R9, R9 ;  /* 0x0000000900097308 */ /* 0x000ee20000002400 */
[----:B-1----:R-:W-:-:S02]  /*7ae0*/  FSEL R35, R5, -INF , !P3 ;  /* 0xff80000005237808 */ /* 0x002fc40005800000 */
[----:B------:R-:W-:Y:S02]  /*7af0*/  ISETP.GT.AND P3, PT, R240, R236, PT ;  /* 0x000000ecf000720c */ /* 0x000fe40003f64270 */
[----:B-----5:R-:W-:Y:S01]  /*7b00*/  FSEL R191, R191, -INF , !P0 ;  /* 0xff800000bfbf7808 */ /* 0x020fe20004000000 */
[----:B------:R-:W-:Y:S01]  /*7b10*/  BAR.SYNC.DEFER_BLOCKING 0x0 ;  /* 0x0000000000007b1d */ /* 0x000fe20000010000 */
[-C--:B------:R-:W-:Y:S02]  /*7b20*/  ISETP.GE.AND P5, PT, R13, R167.reuse, PT ;  /* 0x000000a70d00720c */ /* 0x080fe40003fa6270 */
[-C--:B------:R-:W-:Y:S02]  /*7b30*/  ISETP.GE.AND P4, PT, R12, R167.reuse, PT ;  /* 0x000000a70c00720c */ /* 0x080fe40003f86270 */
[-C--:B------:R-:W-:Y:S01]  /*7b40*/  ISETP.GE.AND P2, PT, R11, R167.reuse, PT ;  /* 0x000000a70b00720c */ /* 0x080fe20003f46270 */
[----:B------:R-:W1:Y:S01]  /*7b50*/  MUFU.TANH R178, R30 ;  /* 0x0000001e00b27308 */ /* 0x000e620000002400 */
[----:B------:R-:W-:-:S02]  /*7b60*/  ISETP.GE.AND P1, PT, R10, R167, PT ;  /* 0x000000a70a00720c */ /* 0x000fc40003f26270 */
[----:B------:R-:W-:Y:S02]  /*7b70*/  ISETP.GE.AND P0, PT, R7, R167, PT ;  /* 0x000000a70700720c */ /* 0x000fe40003f06270 */
[----:B--2---:R-:W-:Y:S02]  /*7b80*/  FSEL R34, R171, -INF , !P5 ;  /* 0xff800000ab227808 */ /* 0x004fe40006800000 */
[----:B---3--:R-:W-:Y:S01]  /*7b90*/  FSEL R167, R9, -INF , !P4 ;  /* 0xff80000009a77808 */ /* 0x008fe20006000000 */
[----:B------:R-:W2:Y:S01]  /*7ba0*/  MUFU.TANH R177, R31 ;  /* 0x0000001f00b17308 */ /* 0x000ea20000002400 */
[----:B------:R-:W-:Y:S02]  /*7bb0*/  FSEL R180, R180, -INF , !P2 ;  /* 0xff800000b4b47808 */ /* 0x000fe40005000000 */
[----:B-1----:R-:W-:Y:S02]  /*7bc0*/  FSEL R178, R178, -INF , !P1 ;  /* 0xff800000b2b27808 */ /* 0x002fe40004800000 */
[----:B--2---:R-:W-:Y:S01]  /*7bd0*/  FSEL R177, R177, -INF , !P0 ;  /* 0xff800000b1b17808 */ /* 0x004fe20004000000 */
        /* <DEDUP_REMOVED lines=11> */
[----:B-1----:R-:W-:-:S05]  /*7c90*/  IADD3 R14, R14, 0xffffffe, RZ ;  /* 0x0ffffffe0e0e7810 */ /* 0x002fca0007ffe0ff */
        /* <DEDUP_REMOVED lines=48> */
.L_x_3632:
[----:B------:R-:W-:-:S04]  /*7fa0*/  ULEA UR5, -UR8, URZ, 0x6 ;  /* 0x0000003f08057291 */ /* 0x000fc8000f8e313f */
[----:B------:R-:W-:Y:S02]  /*7fb0*/  USHF.R.S32.HI UR4, URZ, 0x1f, UR5 ;  /* 0x0000001f3f047899 */ /* 0x000fe40008011405 */
[----:B------:R-:W-:-:S04]  /*7fc0*/  MOV R10, UR5 ;  /* 0x00000005000a7c02 */ /* 0x000fc80008000f00 */
[----:B------:R-:W-:Y:S02]  /*7fd0*/  MOV R5, UR4 ;  /* 0x0000000400057c02 */ /* 0x000fe40008000f00 */
.L_x_3633:
        /* <DEDUP_REMOVED lines=36> */
.L_x_3631:
        /* <DEDUP_REMOVED lines=53> */
[----:B------:R-:W-:Y:S02]  /*8570*/  FFMA.FTZ R172, R0, c[0x0][0x23c], -R165 ;  /* 0x00008f0000ac7a23 */ /* 0x000fe400000108a5 */
[----:B------:R-:W-:Y:S02]  /*8580*/  FFMA.FTZ R168, R2, c[0x0][0x23c], -R179 ;  /* 0x00008f0002a87a23 */ /* 0x000fe400000108b3 */
[--C-:B------:R-:W-:Y:S02]  /*8590*/  FFMA.FTZ R171, R185, c[0x0][0x23c], -R165.reuse ;  /* 0x00008f00b9ab7a23 */ /* 0x100fe400000108a5 */
[--C-:B------:R-:W-:Y:S01]  /*85a0*/  FFMA.FTZ R170, R176, c[0x0][0x23c], -R165.reuse ;  /* 0x00008f00b0aa7a23 */ /* 0x100fe200000108a5 */
[----:B------:R-:W-:Y:S01]  /*85b0*/  MUFU.EX2 R172, R172 ;  /* 0x000000ac00ac7308 */ /* 0x000fe20000000800 */
[----:B------:R-:W-:Y:S02]  /*85c0*/  FFMA.FTZ R169, R186, c[0x0][0x23c], -R165 ;  /* 0x00008f00baa97a23 */ /* 0x000fe400000108a5 */
[----:B------:R-:W-:-:S02]  /*85d0*/  FFMA.FTZ R2, R184, c[0x0][0x23c], -R179 ;  /* 0x00008f00b8027a23 */ /* 0x000fc400000108b3 */
[--C-:B------:R-:W-:Y:S02]  /*85e0*/  FFMA.FTZ R0, R8, c[0x0][0x23c], -R179.reuse ;  /* 0x00008f0008007a23 */ /* 0x100fe400000108b3 */
[--C-:B------:R-:W-:Y:S01]  /*85f0*/  FFMA.FTZ R175, R6, c[0x0][0x23c], -R179.reuse ;  /* 0x00008f0006af7a23 */ /* 0x100fe200000108b3 */
[----:B------:R-:W-:Y:S01]  /*8600*/  MUFU.EX2 R171, R171 ;  /* 0x000000ab00ab7308 */ /* 0x000fe20000000800 */
[----:B------:R-:W-:Y:S01]  /*8610*/  FMUL.FTZ R3, R5, c[0x0][0x23c] ;  /* 0x00008f0005037a20 */ /* 0x000fe20000410000 */
[----:B------:R-:W1:Y:S01]  /*8620*/  LDSM.16.MT88.4 R8, [R225+0x10000] ;  /* 0x01000000e108783b */ /* 0x000e620000004200 */
[----:B------:R-:W-:Y:S02]  /*8630*/  FMUL.FTZ R4, R4, c[0x0][0x23c] ;  /* 0x00008f0004047a20 */ /* 0x000fe40000410000 */
[--C-:B------:R-:W-:Y:S02]  /*8640*/  FFMA.FTZ R187, R23, c[0x0][0x23c], -R179.reuse ;  /* 0x00008f0017bb7a23 */ /* 0x100fe400000108b3 */
[--C-:B------:R-:W-:Y:S01]  /*8650*/  FFMA.FTZ R189, R22, c[0x0][0x23c], -R179.reuse ;  /* 0x00008f0016bd7a23 */ /* 0x100fe200000108b3 */
[----:B------:R-:W-:Y:S01]  /*8660*/  MUFU.EX2 R170, R170 ;  /* 0x000000aa00aa7308 */ /* 0x000fe20000000800 */
[----:B------:R-:W-:-:S02]  /*8670*/  FFMA.FTZ R188, R21, c[0x0][0x23c], -R179 ;  /* 0x00008f0015bc7a23 */ /* 0x000fc400000108b3 */
[----:B------:R-:W-:Y:S02]  /*8680*/  FFMA.FTZ R190, R20, c[0x0][0x23c], -R179 ;  /* 0x00008f0014be7a23 */ /* 0x000fe400000108b3 */
[----:B------:R-:W-:Y:S01]  /*8690*/  LDSM.16.MT88.4 R20, [R228+0x12800] ;  /* 0x01280000e414783b */ /* 0x000fe20000004200 */
[--C-:B------:R-:W-:Y:S02]  /*86a0*/  FFMA.FTZ R183, R27, c[0x0][0x23c], -R165.reuse ;  /* 0x00008f001bb77a23 */ /* 0x100fe400000108a5 */
[----:B------:R-:W2:Y:S01]  /*86b0*/  MUFU.EX2 R169, R169 ;  /* 0x000000a900a97308 */ /* 0x000ea20000000800 */
[--C-:B------:R-:W-:Y:S02]  /*86c0*/  FFMA.FTZ R184, R26, c[0x0][0x23c], -R165.reuse ;  /* 0x00008f001ab87a23 */ /* 0x100fe400000108a5 */
[--C-:B------:R-:W-:Y:S02]  /*86d0*/  FFMA.FTZ R185, R25, c[0x0][0x23c], -R165.reuse ;  /* 0x00008f0019b97a23 */ /* 0x100fe400000108a5 */
[----:B------:R-:W-:-:S02]  /*86e0*/  FFMA.FTZ R186, R24, c[0x0][0x23c], -R165 ;  /* 0x00008f0018ba7a23 */ /* 0x000fc400000108a5 */
[----:B------:R-:W-:Y:S01]  /*86f0*/  LDSM.16.MT88.4 R24, [R225+0x10800] ;  /* 0x01080000e118783b */ /* 0x000fe20000004200 */
[----:B------:R-:W-:Y:S01]  /*8700*/  MUFU.EX2 R168, R168 ;  /* 0x000000a800a87308 */ /* 0x000fe20000000800 */
[--C-:B------:R-:W-:Y:S02]  /*8710*/  FFMA.FTZ R196, R196, c[0x0][0x23c], -R165.reuse ;  /* 0x00008f00c4c47a23 */ /* 0x100fe400000108a5 */
[--C-:B------:R-:W-:Y:S02]  /*8720*/  FFMA.FTZ R195, R195, c[0x0][0x23c], -R165.reuse ;  /* 0x00008f00c3c37a23 */ /* 0x100fe400000108a5 */
[--C-:B------:R-:W-:Y:S02]  /*8730*/  FFMA.FTZ R194, R194, c[0x0][0x23c], -R165.reuse ;  /* 0x00008f00c2c27a23 */ /* 0x100fe400000108a5 */
[----:B------:R-:W-:Y:S01]  /*8740*/  FFMA.FTZ R193, R193, c[0x0][0x23c], -R165 ;  /* 0x00008f00c1c17a23 */ /* 0x000fe200000108a5 */
[----:B------:R-:W3:Y:S01]  /*8750*/  MUFU.EX2 R2, R2 ;  /* 0x0000000200027308 */ /* 0x000ee20000000800 */
[----:B--2---:R-:W-:Y:S01]  /*8760*/  F2FP.BF16.PACK_AB R6, R169, R170 ;  /* 0x000000aaa906723e */ /* 0x004fe200000010ff */
[----:B------:R-:W-:-:S02]  /*8770*/  FFMA.FTZ R192, R192, c[0x0][0x23c], -R179 ;  /* 0x00008f00c0c07a23 */ /* 0x000fc400000108b3 */
[--C-:B------:R-:W-:Y:S02]  /*8780*/  FFMA.FTZ R191, R191, c[0x0][0x23c], -R179.reuse ;  /* 0x00008f00bfbf7a23 */ /* 0x100fe400000108b3 */
[--C-:B------:R-:W-:Y:S02]  /*8790*/  FFMA.FTZ R197, R35, c[0x0][0x23c], -R179.reuse ;  /* 0x00008f0023c57a23 */ /* 0x100fe400000108b3 */
[----:B------:R-:W-:Y:S01]  /*87a0*/  MUFU.EX2 R0, R0 ;  /* 0x0000000000007308 */ /* 0x000fe20000000800 */
[----:B------:R-:W-:Y:S02]  /*87b0*/  FFMA.FTZ R198, R34, c[0x0][0x23c], -R179 ;  /* 0x00008f0022c67a23 */ /* 0x000fe400000108b3 */
[--C-:B------:R-:W-:Y:S02]  /*87c0*/  FFMA.FTZ R199, R33, c[0x0][0x23c], -R165.reuse ;  /* 0x00008f0021c77a23 */ /* 0x100fe400000108a5 */
[--C-:B------:R-:W-:Y:S02]  /*87d0*/  FFMA.FTZ R200, R32, c[0x0][0x23c], -R165.reuse ;  /* 0x00008f0020c87a23 */ /* 0x100fe400000108a5 */
[----:B------:R-:W-:Y:S01]  /*87e0*/  LDSM.16.MT88.4 R32, [R224+0x17000] ;  /* 0x01700000e020783b */ /* 0x000fe20000004200 */
[----:B------:R-:W2:Y:S01]  /*87f0*/  MUFU.EX2 R175, R175 ;  /* 0x000000af00af7308 */ /* 0x000ea20000000800 */
[----:B---3--:R-:W-:Y:S01]  /*8800*/  F2FP.BF16.PACK_AB R5, R2, R168 ;  /* 0x000000a80205723e */ /* 0x008fe200000010ff */
[----:B------:R-:W-:-:S02]  /*8810*/  FFMA.FTZ R182, R182, c[0x0][0x23c], -R165 ;  /* 0x00008f00b6b67a23 */ /* 0x000fc400000108a5 */
[----:B------:R-:W-:Y:S02]  /*8820*/  FFMA.FTZ R181, R181, c[0x0][0x23c], -R165 ;  /* 0x00008f00b5b57a23 */ /* 0x000fe400000108a5 */
[--C-:B------:R-:W-:Y:S02]  /*8830*/  FFMA.FTZ R201, R167, c[0x0][0x23c], -R179.reuse ;  /* 0x00008f00a7c97a23 */ /* 0x100fe400000108b3 */
[----:B------:R3:W4:Y:S01]  /*8840*/  MUFU.EX2 R176, R4 ;  /* 0x0000000400b07308 */ /* 0x0007220000000800 */
[--C-:B------:R-:W-:Y:S01]  /*8850*/  FFMA.FTZ R180, R180, c[0x0][0x23c], -R179.reuse ;  /* 0x00008f00b4b47a23 */ /* 0x100fe200000108b3 */
[----:B------:R-:W-:Y:S01]  /*8860*/  LDSM.16.MT88.4 R164, [R228+0x11800] ;  /* 0x01180000e4a4783b */ /* 0x000fe20000004200 */
[--C-:B------:R-:W-:Y:S02]  /*8870*/  FFMA.FTZ R178, R178, c[0x0][0x23c], -R179.reuse ;  /* 0x00008f00b2b27a23 */ /* 0x100fe400000108b3 */
[----:B------:R-:W-:-:S03]  /*8880*/  FFMA.FTZ R177, R177, c[0x0][0x23c], -R179 ;  /* 0x00008f00b1b17a23 */ /* 0x000fc600000108b3 */
        /* <DEDUP_REMOVED lines=210> */
[----:B------:R-:W2:Y:S01]  /*95b0*/  LDSM.16.MT88.4 R12, [R226+0x12800] ;  /* 0x01280000e20c783b */ /* 0x000ea20000004200 */
        /* <DEDUP_REMOVED lines=32> */
[----:B------:R-:W2:Y:S07]  /*97c0*/  LDSM.16.MT88.4 R28, [R228+0x14800] ;  /* 0x01480000e41c783b */ /* 0x000eae0000004200 */
[C---:B------:R-:W-:Y:S08]  /*97d0*/  HMMA.16816.F32.BF16 R144, R4.reuse, R24, R144 ;  /* 0x000000180490723c */ /* 0x040ff00000041890 */
        /* <DEDUP_REMOVED lines=26> */
[C---:B--2---:R-:W-:Y:S08]  /*9980*/  HMMA.16816.F32.BF16 R124, R4.reuse, R12, R124 ;  /* 0x0000000c047c723c */ /* 0x044ff0000004187c */
[----:B------:R-:W-:Y:S01]  /*9990*/  HMMA.16816.F32.BF16 R128, R4, R14, R128 ;  /* 0x0000000e0480723c */ /* 0x000fe20000041880 */
[----:B------:R-:W2:Y:S06]  /*99a0*/  LDSM.16.MT88.4 R12, [R226+0x13000] ;  /* 0x01300000e20c783b */ /* 0x000eac0000004200 */
        /* <DEDUP_REMOVED lines=10> */
[C---:B---3--:R-:W-:Y:S01]  /*9a50*/  HMMA.16816.F32.BF16 R136, R4.reuse, R20, R136 ;  /* 0x000000140488723c */ /* 0x048fe20000041888 */
[----:B-----5:R-:W-:Y:S02]  /*9a60*/  FADD.FTZ R193, R199, R193 ;  /* 0x000000c1c7c17221 */ /* 0x020fe40000010000 */
        /* <DEDUP_REMOVED lines=35> */
[----:B------:R-:W-:Y:S07]  /*9ca0*/  LDSM.16.MT88.4 R12, [R226+0x13800] ;  /* 0x01380000e20c783b */ /* 0x000fee0000004200 */
[C---:B---3--:R-:W-:Y:S08]  /*9cb0*/  HMMA.16816.F32.BF16 R116, R4.reuse, R20, R116 ;  /* 0x000000140474723c */ /* 0x048ff00000041874 */
[C---:B------:R-:W-:Y:S01]  /*9cc0*/  HMMA.16816.F32.BF16 R120, R4.reuse, R22, R120 ;  /* 0x000000160478723c */ /* 0x040fe20000041878 */
[----:B------:R-:W2:Y:S07]  /*9cd0*/  LDSM.16.MT88.4 R20, [R224+0x11800] ;  /* 0x01180000e014783b */ /* 0x000eae0000004200 */
        /* <DEDUP_REMOVED lines=9> */
[C---:B----4-:R-:W-:Y:S08]  /*9d70*/  HMMA.16816.F32.BF16 R108, R4.reuse, R28, R108 ;  /* 0x0000001c046c723c */ /* 0x050ff0000004186c */
[C---:B------:R-:W-:Y:S01]  /*9d80*/  HMMA.16816.F32.BF16 R112, R4.reuse, R30, R112 ;  /* 0x0000001e0470723c */ /* 0x040fe20000041870 */
[----:B------:R-:W1:Y:S07]  /*9d90*/  LDSM.16.MT88.4 R28, [R226+0x11800] ;  /* 0x01180000e21c783b */ /* 0x000e6e0000004200 */
[C---:B------:R-:W-:Y:S08]  /*9da0*/  HMMA.16816.F32.BF16 R124, R4.reuse, R32, R124 ;  /* 0x00000020047c723c */ /* 0x040ff0000004187c */
[----:B------:R-:W-:Y:S01]  /*9db0*/  HMMA.16816.F32.BF16 R128, R4, R34, R128 ;  /* 0x000000220480723c */ /* 0x000fe20000041880 */
[----:B------:R-:W-:Y:S06]  /*9dc0*/  LDSM.16.MT88.4 R32, [R224+0x13800] ;  /* 0x01380000e020783b */ /* 0x000fec0000004200 */
[----:B------:R-:W-:-:S02]  /*9dd0*/  F2FP.BF16.PACK_AB R4, R200, R199 ;  /* 0x000000c7c804723e */ /* 0x000fc400000010ff */
[----:B------:R-:W-:Y:S02]  /*9de0*/  F2FP.BF16.PACK_AB R5, R180, R201 ;  /* 0x000000c9b405723e */ /* 0x000fe400000010ff */
[----:B------:R-:W-:Y:S02]  /*9df0*/  F2FP.BF16.PACK_AB R6, R181, R182 ;  /* 0x000000b6b506723e */ /* 0x000fe400000010ff */
[----:B------:R-:W-:-:S07]  /*9e00*/  F2FP.BF16.PACK_AB R7, R177, R178 ;  /* 0x000000b2b107723e */ /* 0x000fce00000010ff */
[C---:B--2---:R-:W-:Y:S08]  /*9e10*/  HMMA.16816.F32.BF16 R136, R4.reuse, R20, R136 ;  /* 0x000000140488723c */ /* 0x044ff00000041888 */
        /* <DEDUP_REMOVED lines=26> */
[C---:B-1----:R-:W-:Y:S08]  /*9fc0*/  HMMA.16816.F32.BF16 R76, R4.reuse, R28, R76 ;  /* 0x0000001c044c723c */ /* 0x042ff0000004184c */
[C---:B------:R-:W-:Y:S08]  /*9fd0*/  HMMA.16816.F32.BF16 R80, R4.reuse, R30, R80 ;  /* 0x0000001e0450723c */ /* 0x040ff00000041850 */
[C---:B----4-:R-:W-:Y:S08]  /*9fe0*/  HMMA.16816.F32.BF16 R84, R4.reuse, R24, R84 ;  /* 0x000000180454723c */ /* 0x050ff00000041854 */
[C---:B------:R-:W-:Y:S08]  /*9ff0*/  HMMA.16816.F32.BF16 R88, R4.reuse, R26, R88 ;  /* 0x0000001a0458723c */ /* 0x040ff00000041858 */
[C---:B-----5:R-:W-:Y:S08]  /*a000*/  HMMA.16816.F32.BF16 R92, R4.reuse, R16, R92 ;  /* 0x00000010045c723c */ /* 0x060ff0000004185c */
[C---:B------:R-:W-:Y:S08]  /*a010*/  HMMA.16816.F32.BF16 R96, R4.reuse, R18, R96 ;  /* 0x000000120460723c */ /* 0x040ff00000041860 */
[C---:B------:R-:W-:Y:S08]  /*a020*/  HMMA.16816.F32.BF16 R108, R4.reuse, R8, R108 ;  /* 0x00000008046c723c */ /* 0x040ff0000004186c */
[C---:B------:R-:W-:Y:S08]  /*a030*/  HMMA.16816.F32.BF16 R112, R4.reuse, R10, R112 ;  /* 0x0000000a0470723c */ /* 0x040ff00000041870 */
[C---:B--2---:R-:W-:Y:S08]  /*a040*/  HMMA.16816.F32.BF16 R116, R4.reuse, R20, R116 ;  /* 0x000000140474723c */ /* 0x044ff00000041874 */
[C---:B------:R-:W-:Y:S08]  /*a050*/  HMMA.16816.F32.BF16 R120, R4.reuse, R22, R120 ;  /* 0x000000160478723c */ /* 0x040ff00000041878 */
[C---:B---3--:R-:W-:Y:S08]  /*a060*/  HMMA.16816.F32.BF16 R124, R4.reuse, R12, R124 ;  /* 0x0000000c047c723c */ /* 0x048ff0000004187c */
[C---:B------:R-:W-:Y:S08]  /*a070*/  HMMA.16816.F32.BF16 R128, R4.reuse, R14, R128 ;  /* 0x0000000e0480723c */ /* 0x040ff00000041880 */
[----:B------:R-:W-:Y:S07]  /*a080*/  HMMA.16816.F32.BF16 R160, R4, R164, R160 ;  /* 0x000000a404a0723c */ /* 0x000fee00000418a0 */
[----:B------:R-:W-:Y:S11]  /*a090*/  MOV R164, R174 ;  /* 0x000000ae00a47202 */ /* 0x000ff60000000f00 */
[----:B------:R-:W-:Y:S01]  /*a0a0*/  @!UPT UIADD3 URZ, URZ, URZ, URZ ;  /* 0x0000003f3f3ff290 */ /* 0x000fe2000fffe03f */
.L_x_3628:
        /* <DEDUP_REMOVED lines=16> */
.L_x_3638:
[----:B------:R-:W-:Y:S01]  /*a1b0*/  IADD3 R240, R240, -0x1, RZ ;  /* 0xfffffffff0f07810 */ /* 0x000fe20007ffe0ff */
[----:B------:R-:W-:Y:S04]  /*a1c0*/  DEPBAR.LE SB0, 0x0 ;  /* 0x000080000000791a */ /* 0x000fe80000000000 */
[----:B------:R-:W-:Y:S01]  /*a1d0*/  BAR.SYNC.DEFER_BLOCKING 0x0 ;  /* 0x0000000000007b1d */ /* 0x000fe20000010000 */
[----:B------:R-:W-:Y:S01]  /*a1e0*/  MOV R4, R243 ;  /* 0x000000f300047202 */ /* 0x000fe20000000f00 */
[----:B------:R-:W-:Y:S04]  /*a1f0*/  IMAD.MOV.U32 R8, RZ, RZ, R248 ;  /* 0x000000ffff087224 */ /* 0x000fe800078e00f8 */
[----:B------:R-:W-:-:S05]  /*a200*/  @!P6 BRA `(.L_x_3635) ;  /* 0x000003b00000e947 */ /* 0x000fca0003800000 */
[----:B------:R-:W-:Y:S01]  /*a210*/  IMAD.SHL.U32 R4, R240, 0x40, RZ ;  /* 0x00000040f0047824 */ /* 0x000fe200078e00ff */
[----:B------:R-:W-:Y:S04]  /*a220*/  IABS R3, c[0x0][0x2d0] ;  /* 0x0000b40000037a13 */ /* 0x000fe80000000000 */
[----:B------:R-:W1:Y:S01]  /*a230*/  I2F.RP R12, R3 ;  /* 0x00000003000c7306 */ /* 0x000e620000209400 */
[C---:B------:R-:W-:Y:S02]  /*a240*/  IADD3 R11, R4.reuse, 0x40, RZ ;  /* 0x00000040040b7810 */ /* 0x040fe40007ffe0ff */
        /* <DEDUP_REMOVED lines=55> */
.L_x_3635:
[C---:B------:R-:W-:Y:S04]  /*a5c0*/  LEA R238, P0, R8.reuse, R238, 0x1 ;  /* 0x000000ee08ee7211 */ /* 0x040fe800078008ff */
[----:B------:R-:W-:Y:S02]  /*a5d0*/  LEA.HI.X R237, R8, R237, R4, 0x1, P0 ;  /* 0x000000ed08ed7211 */ /* 0x000fe400000f0c04 */
[----:B------:R-:W-:Y:S02]  /*a5e0*/  IADD3 R8, P0, R238, UR12, RZ ;  /* 0x0000000cee087c10 */ /* 0x000fe4000ff1e0ff */
[----:B------:R-:W-:Y:S02]  /*a5f0*/  MOV R239, R237 ;  /* 0x000000ed00ef7202 */ /* 0x000fe40000000f00 */
[----:B------:R-:W-:Y:S02]  /*a600*/  IADD3.X R9, R237, UR5, RZ, P0, !PT ;  /* 0x00000005ed097c10 */ /* 0x000fe400087fe4ff */
[----:B------:R-:W-:Y:S01]  /*a610*/  IADD3 R6, P0, R8, UR12, RZ ;  /* 0x0000000c08067c10 */ /* 0x000fe2000ff1e0ff */
[----:B------:R-:W-:Y:S01]  /*a620*/  @!PT LDS RZ, [RZ] ;  /* 0x00000000fffff984 */ /* 0x000fe20000000800 */
[----:B------:R-:W-:Y:S01]  /*a630*/  @!PT LDS RZ, [RZ] ;  /* 0x00000000fffff984 */ /* 0x000fe20000000800 */
[----:B------:R-:W-:Y:S01]  /*a640*/  @!PT LDS RZ, [RZ] ;  /* 0x00000000fffff984 */ /* 0x000fe20000000800 */
[----:B------:R1:W-:Y:S03]  /*a650*/  LDGSTS.E.BYPASS.LTC128B.128 [R241+0x10000], [R238.64] ;  /* 0x10000000eef17fae */ /* 0x0003e6000b901d4a */
[----:B------:R-:W-:Y:S02]  /*a660*/  IADD3.X R7, R9, UR5, RZ, P0, !PT ;  /* 0x0000000509077c10 */ /* 0x000fe400087fe4ff */
[----:B------:R-:W-:Y:S01]  /*a670*/  IADD3 R4, P0, R6, UR12, RZ ;  /* 0x0000000c06047c10 */ /* 0x000fe2000ff1e0ff */
[----:B------:R1:W-:Y:S03]  /*a680*/  LDGSTS.E.BYPASS.LTC128B.128 [R241+0x12000], [R238.64+0x80] ;  /* 0x12000080eef17fae */ /* 0x0003e6000b901d4a */
[----:B------:R-:W-:Y:S02]  /*a690*/  IADD3.X R5, R7, UR5, RZ, P0, !PT ;  /* 0x0000000507057c10 */ /* 0x000fe400087fe4ff */
[----:B------:R-:W-:Y:S01]  /*a6a0*/  ISETP.GT.AND P0, PT, R240, R236, PT ;  /* 0x000000ecf000720c */ /* 0x000fe20003f04270 */
        /* <DEDUP_REMOVED lines=15> */
[----:B--2---:R-:W3:Y:S06]  /*a7a0*/  LDSM.16.M88.4 R8, [R233+0x8000] ;  /* 0x00800000e908783b */ /* 0x004eec0000000200 */
[----:B------:R-:W2:Y:S06]  /*a7b0*/  LDSM.16.M88.4 R16, [R233+0x8800] ;  /* 0x00880000e910783b */ /* 0x000eac0000000200 */
[----:B------:R-:W4:Y:S06]  /*a7c0*/  LDSM.16.M88.4 R24, [R233+0x9000] ;  /* 0x00900000e918783b */ /* 0x000f2c0000000200 */
[----:B------:R-:W0:Y:S06]  /*a7d0*/  LDGDEPBAR ;  /* 0x00000000000079af */ /* 0x000e2c0000000000 */
[----:B------:R-:W5:Y:S06]  /*a7e0*/  LDSM.16.M88.4 R164, [R233+0x9800] ;  /* 0x00980000e9a4783b */ /* 0x000f6c0000000200 */
[----:B------:R-:W-:Y:S06]  /*a7f0*/  LDSM.16.M88.4 R168, [R232] ;  /* 0x00000000e8a8783b */ /* 0x000fec0000000200 */
[----:B------:R-:W1:Y:S01]  /*a800*/  LDSM.16.M88.4 R172, [R231] ;  /* 0x00000000e7ac783b */ /* 0x000e620000000200 */
[C---:B---3--:R-:W-:Y:S05]  /*a810*/  HMMA.16816.F32.BF16 R4, R32.reuse, R8, RZ ;  /* 0x000000082004723c */ /* 0x048fea00000418ff */
[----:B------:R-:W3:Y:S03]  /*a820*/  LDSM.16.M88.4 R176, [R223] ;  /* 0x00000000dfb0783b */ /* 0x000ee60000000200 */
[C---:B------:R-:W-:Y:S03]  /*a830*/  HMMA.16816.F32.BF16 R8, R32.reuse, R10, RZ ;  /* 0x0000000a2008723c */ /* 0x040fe600000418ff */
[----:B------:R-:W1:Y:S06]  /*a840*/  LDSM.16.M88.4 R180, [R222] ;  /* 0x00000000deb4783b */ /* 0x000e6c0000000200 */
[----:B------:R-:W1:Y:S01]  /*a850*/  LDSM.16.M88.4 R184, [R221] ;  /* 0x00000000ddb8783b */ /* 0x000e620000000200 */
[C---:B--2---:R-:W-:Y:S05]  /*a860*/  HMMA.16816.F32.BF16 R12, R32.reuse, R16, RZ ;  /* 0x00000010200c723c */ /* 0x044fea00000418ff */
[----:B------:R-:W-:Y:S03]  /*a870*/  LDSM.16.M88.4 R188, [R230] ;  /* 0x00000000e6bc783b */ /* 0x000fe60000000200 */
[C---:B------:R-:W-:Y:S03]  /*a880*/  HMMA.16816.F32.BF16 R16, R32.reuse, R18, RZ ;  /* 0x000000122010723c */ /* 0x040fe600000418ff */
[----:B------:R-:W2:Y:S05]  /*a890*/  LDSM.16.M88.4 R192, [R227+0x8000] ;  /* 0x00800000e3c0783b */ /* 0x000eaa0000000200 */
[C---:B----4-:R-:W-:Y:S01]  /*a8a0*/  HMMA.16816.F32.BF16 R20, R32.reuse, R24, RZ ;  /* 0x000000182014723c */ /* 0x050fe200000418ff */
[----:B------:R-:W-:Y:S06]  /*a8b0*/  LDSM.16.M88.4 R196, [R227+0x9000] ;  /* 0x00900000e3c4783b */ /* 0x000fec0000000200 */
[----:B------:R-:W-:Y:S01]  /*a8c0*/  LDSM.16.M88.4 R200, [R229] ;  /* 0x00000000e5c8783b */ /* 0x000fe20000000200 */
[C---:B------:R-:W-:Y:S05]  /*a8d0*/  HMMA.16816.F32.BF16 R24, R32.reuse, R26, RZ ;  /* 0x0000001a2018723c */ /* 0x040fea00000418ff */
[----:B------:R-:W-:Y:S03]  /*a8e0*/  LDSM.16.M88.4 R204, [R220] ;  /* 0x00000000dccc783b */ /* 0x000fe60000000200 */
[C---:B-----5:R-:W-:Y:S08]  /*a8f0*/  HMMA.16816.F32.BF16 R28, R32.reuse, R164, RZ ;  /* 0x000000a4201c723c */ /* 0x060ff000000418ff */
[----:B------:R-:W-:Y:S01]  /*a900*/  HMMA.16816.F32.BF16 R32, R32, R166, RZ ;  /* 0x000000a62020723c */ /* 0x000fe200000418ff */
[----:B------:R-:W4:Y:S07]  /*a910*/  LDSM.16.M88.4 R164, [R227+0x8800] ;  /* 0x00880000e3a4783b */ /* 0x000f2e0000000200 */
        /* <DEDUP_REMOVED lines=8> */
[----:B------:R-:W-:Y:S07]  /*a9a0*/  LDSM.16.M88.4 R180, [R220+0x1800] ;  /* 0x00180000dcb4783b */ /* 0x000fee0000000200 */
[C---:B------:R-:W-:Y:S08]  /*a9b0*/  HMMA.16816.F32.BF16 R28, R168.reuse, R184, R28 ;  /* 0x000000b8a81c723c */ /* 0x040ff0000004181c */
[----:B------:R-:W-:Y:S01]  /*a9c0*/  HMMA.16816.F32.BF16 R32, R168, R186, R32 ;  /* 0x000000baa820723c */ /* 0x000fe20000041820 */
[----:B------:R-:W3:Y:S06]  /*a9d0*/  LDSM.16.M88.4 R168, [R220+0x800] ;  /* 0x00080000dca8783b */ /* 0x000eec0000000200 */
[----:B------:R-:W-:Y:S01]  /*a9e0*/  LDSM.16.M88.4 R184, [R234+0x2000] ;  /* 0x00200000eab8783b */ /* 0x000fe20000000200 */
[C---:B--2---:R-:W-:Y:S08]  /*a9f0*/  HMMA.16816.F32.BF16 R4, R188.reuse, R192, R4 ;  /* 0x000000c0bc04723c */ /* 0x044ff00000041804 */
[C---:B------:R-:W-:Y:S01]  /*aa00*/  HMMA.16816.F32.BF16 R8, R188.reuse, R194, R8 ;  /* 0x000000c2bc08723c */ /* 0x040fe20000041808 */
[----:B------:R-:W2:Y:S07]  /*aa10*/  LDSM.16.M88.4 R192, [R233+0xa000] ;  /* 0x00a00000e9c0783b */ /* 0x000eae0000000200 */
[C---:B----4-:R-:W-:Y:S08]  /*aa20*/  HMMA.16816.F32.BF16 R12, R188.reuse, R164, R12 ;  /* 0x000000a4bc0c723c */ /* 0x050ff0000004180c */
[C---:B------:R-:W-:Y:S01]  /*aa30*/  HMMA.16816.F32.BF16 R16, R188.reuse, R166, R16 ;  /* 0x000000a6bc10723c */ /* 0x040fe20000041810 */
[----:B------:R-:W4:Y:S07]  /*aa40*/  LDSM.16.M88.4 R164, [R233+0xa800] ;  /* 0x00a80000e9a4783b */ /* 0x000f2e0000000200 */
[C---:B------:R-:W-:Y:S08]  /*aa50*/  HMMA.16816.F32.BF16 R20, R188.reuse, R196, R20 ;  /* 0x000000c4bc14723c */ /* 0x040ff00000041814 */
[C---:B------:R-:W-:Y:S01]  /*aa60*/  HMMA.16816.F32.BF16 R24, R188.reuse, R198, R24 ;  /* 0x000000c6bc18723c */ /* 0x040fe20000041818 */
[----:B------:R-:W-:Y:S07]  /*aa70*/  LDSM.16.M88.4 R196, [R232+0x2000] ;  /* 0x00200000e8c4783b */ /* 0x000fee0000000200 */
[C---:B-1----:R-:W-:Y:S08]  /*aa80*/  HMMA.16816.F32.BF16 R28, R188.reuse, R172, R28 ;  /* 0x000000acbc1c723c */ /* 0x042ff0000004181c */
[----:B------:R-:W-:Y:S01]  /*aa90*/  HMMA.16816.F32.BF16 R32, R188, R174, R32 ;  /* 0x000000aebc20723c */ /* 0x000fe20000041820 */
[----:B------:R-:W1:Y:S06]  /*aaa0*/  LDSM.16.M88.4 R172, [R233+0xb000] ;  /* 0x00b00000e9ac783b */ /* 0x000e6c0000000200 */
[----:B------:R-:W5:Y:S01]  /*aab0*/  LDSM.16.M88.4 R188, [R233+0xb800] ;  /* 0x00b80000e9bc783b */ /* 0x000f620000000200 */
[C---:B------:R-:W-:Y:S08]  /*aac0*/  HMMA.16816.F32.BF16 R4, R200.reuse, R204, R4 ;  /* 0x000000ccc804723c */ /* 0x040ff00000041804 */
[C---:B------:R-:W-:Y:S01]  /*aad0*/  HMMA.16816.F32.BF16 R8, R200.reuse, R206, R8 ;  /* 0x000000cec808723c */ /* 0x040fe20000041808 */
[----:B------:R-:W1:Y:S07]  /*aae0*/  LDSM.16.M88.4 R204, [R219] ;  /* 0x00000000dbcc783b */ /* 0x000e6e0000000200 */
[C---:B---3--:R-:W-:Y:S08]  /*aaf0*/  HMMA.16816.F32.BF16 R12, R200.reuse, R168, R12 ;  /* 0x000000a8c80c723c */ /* 0x048ff0000004180c */
[C---:B------:R-:W-:Y:S01]  /*ab00*/  HMMA.16816.F32.BF16 R16, R200.reuse, R170, R16 ;  /* 0x000000aac810723c */ /* 0x040fe20000041810 */
[----:B------:R-:W3:Y:S07]  /*ab10*/  LDSM.16.M88.4 R168, [R218] ;  /* 0x00000000daa8783b */ /* 0x000eee0000000200 */
[C---:B------:R-:W-:Y:S08]  /*ab20*/  HMMA.16816.F32.BF16 R20, R200.reuse, R176, R20 ;  /* 0x000000b0c814723c */ /* 0x040ff00000041814 */
[C---:B------:R-:W-:Y:S01]  /*ab30*/  HMMA.16816.F32.BF16 R24, R200.reuse, R178, R24 ;  /* 0x000000b2c818723c */ /* 0x040fe20000041818 */
[----:B------:R-:W1:Y:S07]  /*ab40*/  LDSM.16.M88.4 R176, [R217] ;  /* 0x00000000d9b0783b */ /* 0x000e6e0000000200 */
[C---:B------:R-:W-:Y:S08]  /*ab50*/  HMMA.16816.F32.BF16 R28, R200.reuse, R180, R28 ;  /* 0x000000b4c81c723c */ /* 0x040ff0000004181c */
[----:B------:R-:W-:Y:S01]  /*ab60*/  HMMA.16816.F32.BF16 R32, R200, R182, R32 ;  /* 0x000000b6c820723c */ /* 0x000fe20000041820 */
[----:B------:R-:W3:Y:S06]  /*ab70*/  LDSM.16.M88.4 R180, [R216] ;  /* 0x00000000d8b4783b */ /* 0x000eec0000000200 */
[----:B------:R-:W-:Y:S01]  /*ab80*/  LDSM.16.M88.4 R200, [R227+0xa000] ;  /* 0x00a00000e3c8783b */ /* 0x000fe20000000200 */
[C---:B--2---:R-:W-:Y:S08]  /*ab90*/  HMMA.16816.F32.BF16 R4, R184.reuse, R192, R4 ;  /* 0x000000c0b804723c */ /* 0x044ff00000041804 */
[C---:B------:R-:W-:Y:S01]  /*aba0*/  HMMA.16816.F32.BF16 R8, R184.reuse, R194, R8 ;  /* 0x000000c2b808723c */ /* 0x040fe20000041808 */
[----:B------:R-:W2:Y:S07]  /*abb0*/  LDSM.16.M88.4 R192, [R230+0x2000] ;  /* 0x00200000e6c0783b */ /* 0x000eae0000000200 */
[C---:B----4-:R-:W-:Y:S08]  /*abc0*/  HMMA.16816.F32.BF16 R12, R184.reuse, R164, R12 ;  /* 0x000000a4b80c723c */ /* 0x050ff0000004180c */
[C---:B------:R-:W-:Y:S01]  /*abd0*/  HMMA.16816.F32.BF16 R16, R184.reuse, R166, R16 ;  /* 0x000000a6b810723c */ /* 0x040fe20000041810 */
[----:B------:R-:W4:Y:S07]  /*abe0*/  LDSM.16.M88.4 R164, [R227+0xa800] ;  /* 0x00a80000e3a4783b */ /* 0x000f2e0000000200 */
[C---:B-1----:R-:W-:Y:S08]  /*abf0*/  HMMA.16816.F32.BF16 R20, R184.reuse, R172, R20 ;  /* 0x000000acb814723c */ /* 0x042ff00000041814 */
[C---:B------:R-:W-:Y:S01]  /*ac00*/  HMMA.16816.F32.BF16 R24, R184.reuse, R174, R24 ;  /* 0x000000aeb818723c */ /* 0x040fe20000041818 */
[----:B------:R-:W1:Y:S07]  /*ac10*/  LDSM.16.M88.4 R172, [R227+0xb000] ;  /* 0x00b00000e3ac783b */ /* 0x000e6e0000000200 */
[C---:B-----5:R-:W-:Y:S08]  /*ac20*/  HMMA.16816.F32.BF16 R28, R184.reuse, R188, R28 ;  /* 0x000000bcb81c723c */ /* 0x060ff0000004181c */
[----:B------:R-:W-:Y:S01]  /*ac30*/  HMMA.16816.F32.BF16 R32, R184, R190, R32 ;  /* 0x000000beb820723c */ /* 0x000fe20000041820 */
[----:B------:R-:W5:Y:S06]  /*ac40*/  LDSM.16.M88.4 R184, [R227+0xb800] ;  /* 0x00b80000e3b8783b */ /* 0x000f6c0000000200 */
[----:B------:R-:W-:Y:S01]  /*ac50*/  LDSM.16.M88.4 R188, [R229+0x2000] ;  /* 0x00200000e5bc783b */ /* 0x000fe20000000200 */
[C---:B------:R-:W-:Y:S08]  /*ac60*/  HMMA.16816.F32.BF16 R4, R196.reuse, R204, R4 ;  /* 0x000000ccc404723c */ /* 0x040ff00000041804 */
[C---:B------:R-:W-:Y:S01]  /*ac70*/  HMMA.16816.F32.BF16 R8, R196.reuse, R206, R8 ;  /* 0x000000cec408723c */ /* 0x040fe20000041808 */
[----:B------:R-:W1:Y:S07]  /*ac80*/  LDSM.16.M88.4 R204, [R220+0x2000] ;  /* 0x00200000dccc783b */ /* 0x000e6e0000000200 */
        /* <DEDUP_REMOVED lines=105> */
[C---:B------:R-:W-:Y:S08]  /*b320*/  HMMA.16816.F32.BF16 R16, R188.reuse, R170, R16 ;  /* 0x000000aabc10723c */ /* 0x040ff00000041810 */
[C---:B------:R-:W-:Y:S08]  /*b330*/  HMMA.16816.F32.BF16 R20, R188.reuse, R176, R20 ;  /* 0x000000b0bc14723c */ /* 0x040ff00000041814 */
[C---:B------:R-:W-:Y:S08]  /*b340*/  HMMA.16816.F32.BF16 R24, R188.reuse, R178, R24 ;  /* 0x000000b2bc18723c */ /* 0x040ff00000041818 */
[C---:B------:R-:W-:Y:S08]  /*b350*/  HMMA.16816.F32.BF16 R28, R188.reuse, R180, R28 ;  /* 0x000000b4bc1c723c */ /* 0x040ff0000004181c */
[----:B------:R-:W-:Y:S08]  /*b360*/  HMMA.16816.F32.BF16 R32, R188, R182, R32 ;  /* 0x000000b6bc20723c */ /* 0x000ff00000041820 */
[C---:B--2---:R-:W-:Y:S08]  /*b370*/  HMMA.16816.F32.BF16 R4, R196.reuse, R200, R4 ;  /* 0x000000c8c404723c */ /* 0x044ff00000041804 */
[C---:B------:R-:W-:Y:S08]  /*b380*/  HMMA.16816.F32.BF16 R8, R196.reuse, R202, R8 ;  /* 0x000000cac408723c */ /* 0x040ff00000041808 */
[C---:B----4-:R-:W-:Y:S08]  /*b390*/  HMMA.16816.F32.BF16 R12, R196.reuse, R164, R12 ;  /* 0x000000a4c40c723c */ /* 0x050ff0000004180c */
[C---:B------:R-:W-:Y:S01]  /*b3a0*/  HMMA.16816.F32.BF16 R16, R196.reuse, R166, R16 ;  /* 0x000000a6c410723c */ /* 0x040fe20000041810 */
[----:B------:R-:W2:Y:S07]  /*b3b0*/  LDSM.16.M88.4 R164, [R220+0x6800] ;  /* 0x00680000dca4783b */ /* 0x000eae0000000200 */
[C---:B-1----:R-:W-:Y:S08]  /*b3c0*/  HMMA.16816.F32.BF16 R20, R196.reuse, R172, R20 ;  /* 0x000000acc414723c */ /* 0x042ff00000041814 */
[C---:B------:R-:W-:Y:S08]  /*b3d0*/  HMMA.16816.F32.BF16 R24, R196.reuse, R174, R24 ;  /* 0x000000aec418723c */ /* 0x040ff00000041818 */
[C---:B-----5:R-:W-:Y:S08]  /*b3e0*/  HMMA.16816.F32.BF16 R28, R196.reuse, R184, R28 ;  /* 0x000000b8c41c723c */ /* 0x060ff0000004181c */
[----:B------:R-:W-:Y:S08]  /*b3f0*/  HMMA.16816.F32.BF16 R32, R196, R186, R32 ;  /* 0x000000bac420723c */ /* 0x000ff00000041820 */
[C---:B------:R-:W-:Y:S08]  /*b400*/  HMMA.16816.F32.BF16 R4, R192.reuse, R204, R4 ;  /* 0x000000ccc004723c */ /* 0x040ff00000041804 */
[C---:B------:R-:W-:Y:S08]  /*b410*/  HMMA.16816.F32.BF16 R8, R192.reuse, R206, R8 ;  /* 0x000000cec008723c */ /* 0x040ff00000041808 */
[C---:B--2---:R-:W-:Y:S08]  /*b420*/  HMMA.16816.F32.BF16 R12, R192.reuse, R164, R12 ;  /* 0x000000a4c00c723c */ /* 0x044ff0000004180c */
        /* <DEDUP_REMOVED lines=136> */
.L_x_3637:
        /* <DEDUP_REMOVED lines=28> */
.L_x_3636:
        /* <DEDUP_REMOVED lines=56> */
[----:B------:R-:W-:Y:S01]  /*c1f0*/  ISETP.GT.AND P0, PT, R240, R236, PT ;  /* 0x000000ecf000720c */ /* 0x000fe20003f04270 */
        /* <DEDUP_REMOVED lines=50> */
[--C-:B------:R-:W-:Y:S02]  /*c520*/  FFMA.FTZ R239, R178, c[0x0][0x23c], -R187.reuse ;  /* 0x00008f00b2ef7a23 */ /* 0x100fe400000108bb */
[----:B------:R-:W-:Y:S01]  /*c530*/  LDSM.16.MT88.4 R168, [R224+0x12800] ;  /* 0x01280000e0a8783b */ /* 0x000fe20000004200 */
[C---:B------:R-:W-:Y:S02]  /*c540*/  FMUL.FTZ R36, R2.reuse, R36 ;  /* 0x0000002402247220 */ /* 0x040fe40000410000 */
[----:B------:R-:W-:Y:S02]  /*c550*/  FMUL.FTZ R37, R2, R37 ;  /* 0x0000002502257220 */ /* 0x000fe40000410000 */
        /* <DEDUP_REMOVED lines=25> */
[----:B------:R-:W2:Y:S03]  /*c6f0*/  MUFU.EX2 R194, R194 ;  /* 0x000000c200c27308 */ /* 0x000ea60000000800 */
[----:B------:R-:W-:Y:S02]  /*c700*/  FMUL.FTZ R13, R2, R153 ;  /* 0x00000099020d7220 */ /* 0x000fe40000410000 */
[C---:B------:R-:W-:Y:S02]  /*c710*/  FMUL.FTZ R54, R0.reuse, R54 ;  /* 0x0000003600367220 */ /* 0x040fe40000410000 */
[C---:B------:R-:W-:Y:S03]  /*c720*/  FMUL.FTZ R14, R0.reuse, R154 ;  /* 0x0000009a000e7220 */ /* 0x040fe60000410000 */
[----:B------:R-:W-:Y:S01]  /*c730*/  MUFU.EX2 R196, R196 ;  /* 0x000000c400c47308 */ /* 0x000fe20000000800 */
[C---:B------:R-:W-:Y:S02]  /*c740*/  FMUL.FTZ R15, R0.reuse, R155 ;  /* 0x0000009b000f7220 */ /* 0x040fe40000410000 */
[----:B------:R-:W3:Y:S01]  /*c750*/  LDSM.16.MT88.4 R152, [R224+0x10000] ;  /* 0x01000000e098783b */ /* 0x000ee20000004200 */
[----:B------:R-:W-:Y:S02]  /*c760*/  FMUL.FTZ R55, R0, R55 ;  /* 0x0000003700377220 */ /* 0x000fe40000410000 */
[C---:B------:R-:W-:Y:S02]  /*c770*/  FMUL.FTZ R56, R2.reuse, R56 ;  /* 0x0000003802387220 */ /* 0x040fe40000410000 */
[C---:B------:R-:W-:Y:S02]  /*c780*/  HMMA.16816.F32.BF16 R12, R160.reuse, R20, R12 ;  /* 0x00000014a00c723c */ /* 0x040fe4000004180c */
[----:B------:R-:W4:Y:S01]  /*c790*/  MUFU.EX2 R195, R195 ;  /* 0x000000c300c37308 */ /* 0x000f220000000800 */
[----:B------:R-:W-:Y:S02]  /*c7a0*/  FMUL.FTZ R57, R2, R57 ;  /* 0x0000003902397220 */ /* 0x000fe40000410000 */
[----:B------:R-:W-:Y:S02]  /*c7b0*/  FMUL.FTZ R58, R0, R58 ;  /* 0x0000003a003a7220 */ /* 0x000fe40000410000 */
[C---:B------:R-:W-:Y:S01]  /*c7c0*/  FMUL.FTZ R20, R2.reuse, R144 ;  /* 0x0000009002147220 */ /* 0x040fe20000410000 */
[C---:B------:R-:W-:Y:S04]  /*c7d0*/  HMMA.16816.F32.BF16 R16, R160.reuse, R22, R16 ;  /* 0x00000016a010723c */ /* 0x040fe80000041810 */
[----:B------:R-:W-:Y:S01]  /*c7e0*/  FMUL.FTZ R21, R2, R145 ;  /* 0x0000009102157220 */ /* 0x000fe20000410000 */
[----:B------:R-:W-:Y:S01]  /*c7f0*/  MUFU.EX2 R197, R197 ;  /* 0x000000c500c57308 */ /* 0x000fe20000000800 */
[C---:B------:R-:W-:Y:S02]  /*c800*/  FMUL.FTZ R59, R0.reuse, R59 ;  /* 0x0000003b003b7220 */ /* 0x040fe40000410000 */
[C---:B------:R-:W-:Y:S04]  /*c810*/  FMUL.FTZ R22, R0.reuse, R146 ;  /* 0x0000009200167220 */ /* 0x040fe80000410000 */
[----:B------:R-:W-:Y:S02]  /*c820*/  FMUL.FTZ R23, R0, R147 ;  /* 0x0000009300177220 */ /* 0x000fe40000410000 */
[----:B------:R-:W5:Y:S01]  /*c830*/  LDSM.16.MT88.4 R144, [R228+0x12000] ;  /* 0x01200000e490783b */ /* 0x000f620000004200 */
[C---:B------:R-:W-:Y:S01]  /*c840*/  FMUL.FTZ R60, R2.reuse, R60 ;  /* 0x0000003c023c7220 */ /* 0x040fe20000410000 */
[----:B------:R-:W1:Y:S01]  /*c850*/  MUFU.EX2 R198, R198 ;  /* 0x000000c600c67308 */ /* 0x000e620000000800 */
[----:B------:R-:W-:Y:S02]  /*c860*/  FMUL.FTZ R61, R2, R61 ;  /* 0x0000003d023d7220 */ /* 0x000fe40000410000 */
[C---:B------:R-:W-:Y:S03]  /*c870*/  HMMA.16816.F32.BF16 R20, R160.reuse, R28, R20 ;  /* 0x0000001ca014723c */ /* 0x040fe60000041814 */
[C---:B------:R-:W-:Y:S02]  /*c880*/  FMUL.FTZ R62, R0.reuse, R62 ;  /* 0x0000003e003e7220 */ /* 0x040fe40000410000 */
        /* <DEDUP_REMOVED lines=9> */
[----:B------:R-:W1:Y:S01]  /*c920*/  LDSM.16.MT88.4 R136, [R226+0x12000] ;  /* 0x01200000e288783b */ /* 0x000e620000004200 */
[----:B------:R-:W-:Y:S02]  /*c930*/  FMUL.FTZ R65, R2, R65 ;  /* 0x0000004102417220 */ /* 0x000fe40000410000 */
[C---:B------:R-:W-:Y:S02]  /*c940*/  FMUL.FTZ R66, R0.reuse, R66 ;  /* 0x0000004200427220 */ /* 0x040fe40000410000 */
[C---:B---3--:R-:W-:Y:S03]  /*c950*/  HMMA.16816.F32.BF16 R28, R160.reuse, R152, R28 ;  /* 0x00000098a01c723c */ /* 0x048fe6000004181c */
[----:B------:R-:W-:Y:S02]  /*c960*/  FMUL.FTZ R67, R0, R67 ;  /* 0x0000004300437220 */ /* 0x000fe40000410000 */
[C---:B------:R-:W-:Y:S02]  /*c970*/  FMUL.FTZ R68, R2.reuse, R68 ;  /* 0x0000004402447220 */ /* 0x040fe40000410000 */
[----:B------:R-:W-:Y:S01]  /*c980*/  FMUL.FTZ R69, R2, R69 ;  /* 0x0000004502457220 */ /* 0x000fe20000410000 */
        /* <DEDUP_REMOVED lines=76> */
[C---:B------:R-:W-:Y:S04]  /*ce50*/  FMUL.FTZ R116, R2.reuse, R116 ;  /* 0x0000007402747220 */ /* 0x040fe80000410000 */
[----:B------:R-:W-:Y:S01]  /*ce60*/  FMUL.FTZ R117, R2, R117 ;  /* 0x0000007502757220 */ /* 0x000fe20000410000 */
        /* <DEDUP_REMOVED lines=25> */
[----:B------:R-:W3:Y:S01]  /*d000*/  MUFU.EX2 R206, R206 ;  /* 0x000000ce00ce7308 */ /* 0x000ee20000000800 */
[----:B------:R-:W-:Y:S02]  /*d010*/  FFMA.FTZ R205, R205, c[0x0][0x23c], -R187 ;  /* 0x00008f00cdcd7a23 */ /* 0x000fe400000108bb */
[--C-:B------:R-:W-:Y:S02]  /*d020*/  FFMA.FTZ R204, R204, c[0x0][0x23c], -R177.reuse ;  /* 0x00008f00cccc7a23 */ /* 0x100fe400000108b1 */
[----:B----4-:R-:W-:Y:S01]  /*d030*/  F2FP.BF16.PACK_AB R134, R195, R196 ;  /* 0x000000c4c386723e */ /* 0x010fe200000010ff */
[----:B------:R-:W-:Y:S01]  /*d040*/  FFMA.FTZ R203, R203, c[0x0][0x23c], -R177 ;  /* 0x00008f00cbcb7a23 */ /* 0x000fe200000108b1 */
[----:B------:R-:W-:Y:S03]  /*d050*/  F2FP.BF16.PACK_AB R135, R198, R197 ;  /* 0x000000c5c687723e */ /* 0x000fe600000010ff */
[--C-:B------:R-:W-:Y:S01]  /*d060*/  FFMA.FTZ R202, R202, c[0x0][0x23c], -R187.reuse ;  /* 0x00008f00caca7a23 */ /* 0x100fe200000108bb */
[----:B------:R-:W-:Y:S01]  /*d070*/  MUFU.EX2 R205, R205 ;  /* 0x000000cd00cd7308 */ /* 0x000fe20000000800 */
[----:B------:R-:W-:Y:S02]  /*d080*/  FFMA.FTZ R201, R201, c[0x0][0x23c], -R187 ;  /* 0x00008f00c9c97a23 */ /* 0x000fe400000108bb */
[C---:B-----5:R-:W-:Y:S05]  /*d090*/  HMMA.16816.F32.BF16 R4, R132.reuse, R140, R4 ;  /* 0x0000008c8404723c */ /* 0x060fea0000041804 */
[--C-:B------:R-:W-:Y:S02]  /*d0a0*/  FFMA.FTZ R200, R200, c[0x0][0x23c], -R177.reuse ;  /* 0x00008f00c8c87a23 */ /* 0x100fe400000108b1 */
[----:B------:R-:W-:Y:S01]  /*d0b0*/  FFMA.FTZ R199, R199, c[0x0][0x23c], -R177 ;  /* 0x00008f00c7c77a23 */ /* 0x000fe200000108b1 */
[C---:B------:R-:W-:Y:S01]  /*d0c0*/  HMMA.16816.F32.BF16 R8, R132.reuse, R142, R8 ;  /* 0x0000008e8408723c */ /* 0x040fe20000041808 */
[----:B------:R-:W4:Y:S01]  /*d0d0*/  LDSM.16.MT88.4 R140, [R226+0x14800] ;  /* 0x01480000e28c783b */ /* 0x000f220000004200 */
[----:B------:R-:W5:Y:S02]  /*d0e0*/  MUFU.EX2 R204, R204 ;  /* 0x000000cc00cc7308 */ /* 0x000f640000000800 */
[--C-:B------:R-:W-:Y:S02]  /*d0f0*/  FFMA.FTZ R189, R189, c[0x0][0x23c], -R187.reuse ;  /* 0x00008f00bdbd7a23 */ /* 0x100fe400000108bb */
[--C-:B------:R-:W-:Y:S02]  /*d100*/  FFMA.FTZ R190, R190, c[0x0][0x23c], -R187.reuse ;  /* 0x00008f00bebe7a23 */ /* 0x100fe400000108bb */
[C---:B-1----:R-:W-:Y:S04]  /*d110*/  HMMA.16816.F32.BF16 R12, R132.reuse, R136, R12 ;  /* 0x00000088840c723c */ /* 0x042fe8000004180c */
[----:B------:R-:W-:Y:S01]  /*d120*/  FFMA.FTZ R187, R176, c[0x0][0x23c], -R187 ;  /* 0x00008f00b0bb7a23 */ /* 0x000fe200000108bb */
[----:B------:R-:W1:Y:S01]  /*d130*/  MUFU.EX2 R203, R203 ;  /* 0x000000cb00cb7308 */ /* 0x000e620000000800 */
[--C-:B------:R-:W-:Y:S02]  /*d140*/  FFMA.FTZ R188, R188, c[0x0][0x23c], -R177.reuse ;  /* 0x00008f00bcbc7a23 */ /* 0x100fe400000108b1 */
[C---:B------:R-:W-:Y:S01]  /*d150*/  HMMA.16816.F32.BF16 R16, R132.reuse, R138, R16 ;  /* 0x0000008a8410723c */ /* 0x040fe20000041810 */
[----:B------:R-:W1:Y:S03]  /*d160*/  LDSM.16.MT88.4 R136, [R225+0x14800] ;  /* 0x01480000e188783b */ /* 0x000e660000004200 */
[--C-:B------:R-:W-:Y:S02]  /*d170*/  FFMA.FTZ R166, R166, c[0x0][0x23c], -R177.reuse ;  /* 0x00008f00a6a67a23 */ /* 0x100fe400000108b1 */
[----:B------:R-:W-:Y:S01]  /*d180*/  FFMA.FTZ R177, R165, c[0x0][0x23c], -R177 ;  /* 0x00008f00a5b17a23 */ /* 0x000fe200000108b1 */
[----:B------:R-:W-:Y:S01]  /*d190*/  MUFU.EX2 R202, R202 ;  /* 0x000000ca00ca7308 */ /* 0x000fe20000000800 */
[C---:B------:R-:W-:Y:S04]  /*d1a0*/  HMMA.16816.F32.BF16 R20, R132.reuse, R144, R20 ;  /* 0x000000908414723c */ /* 0x040fe80000041814 */
[----:B------:R-:W-:Y:S01]  /*d1b0*/  FFMA.FTZ R186, R2, R250, R186 ;  /* 0x000000fa02ba7223 */ /* 0x000fe200000100ba */
[----:B------:R-:W-:Y:S01]  /*d1c0*/  MOV R2, R164 ;  /* 0x000000a400027202 */ /* 0x000fe20000000f00 */
[----:B------:R-:W-:Y:S01]  /*d1d0*/  FFMA.FTZ R182, R0, R249, R182 ;  /* 0x000000f900b67223 */ /* 0x000fe200000100b6 */
[----:B------:R-:W-:Y:S01]  /*d1e0*/  MOV R0, R3 ;  /* 0x0000000300007202 */ /* 0x000fe20000000f00 */
[C---:B------:R-:W-:Y:S01]  /*d1f0*/  HMMA.16816.F32.BF16 R24, R132.reuse, R146, R24 ;  /* 0x000000928418723c */ /* 0x040fe20000041818 */
[----:B------:R-:W1:Y:S01]  /*d200*/  LDSM.16.MT88.4 R144, [R224+0x14800] ;  /* 0x01480000e090783b */ /* 0x000e620000004200 */
[----:B------:R2:W-:Y:S02]  /*d210*/  MUFU.EX2 R165, R177 ;  /* 0x000000b100a57308 */ /* 0x0005e40000000800 */
[----:B------:R-:W-:Y:S02]  /*d220*/  FADD.FTZ R186, R185, R186 ;  /* 0x000000bab9ba7221 */ /* 0x000fe40000010000 */
[----:B------:R-:W-:Y:S02]  /*d230*/  FADD.FTZ R182, R181, R182 ;  /* 0x000000b6b5b67221 */ /* 0x000fe40000010000 */
[C---:B------:R-:W-:Y:S04]  /*d240*/  HMMA.16816.F32.BF16 R28, R132.reuse, R148, R28 ;  /* 0x00000094841c723c */ /* 0x040fe8000004181c */
[----:B------:R-:W1:Y:S01]  /*d250*/  MUFU.EX2 R201, R201 ;  /* 0x000000c900c97308 */ /* 0x000e620000000800 */
[----:B------:R-:W-:Y:S02]  /*d260*/  FADD.FTZ R186, R184, R186 ;  /* 0x000000bab8ba7221 */ /* 0x000fe40000010000 */
[----:B------:R-:W-:Y:S01]  /*d270*/  FADD.FTZ R182, R180, R182 ;  /* 0x000000b6b4b67221 */ /* 0x000fe20000010000 */
[C---:B------:R-:W-:Y:S01]  /*d280*/  HMMA.16816.F32.BF16 R32, R132.reuse, R150, R32 ;  /* 0x000000968420723c */ /* 0x040fe20000041820 */
[----:B------:R-:W1:Y:S03]  /*d290*/  LDSM.16.MT88.4 R148, [R228+0x16800] ;  /* 0x01680000e494783b */ /* 0x000e660000004200 */
[----:B------:R-:W-:Y:S02]  /*d2a0*/  FADD.FTZ R183, R183, R186 ;  /* 0x000000bab7b77221 */ /* 0x000fe40000010000 */
        /* <DEDUP_REMOVED lines=12> */
[----:B------:R-:W1:Y:S01]  /*d370*/  MUFU.EX2 R189, R189 ;  /* 0x000000bd00bd7308 */ /* 0x000e620000000800 */
        /* <DEDUP_REMOVED lines=8> */
[----:B---3--:R-:W-:Y:S02]  /*d400*/  FADD.FTZ R195, R206, R195 ;  /* 0x000000c3cec37221 */ /* 0x008fe40000010000 */
[----:B-----5:R-:W-:Y:S01]  /*d410*/  FADD.FTZ R198, R204, R198 ;  /* 0x000000c6ccc67221 */ /* 0x020fe20000010000 */
[----:B------:R-:W3:Y:S01]  /*d420*/  MUFU.EX2 R188, R188 ;  /* 0x000000bc00bc7308 */ /* 0x000ee20000000800 */
[C---:B------:R-:W-:Y:S01]  /*d430*/  HMMA.16816.F32.BF16 R56, R132.reuse, R162, R56 ;  /* 0x000000a28438723c */ /* 0x040fe20000041838 */
[----:B------:R-:W-:Y:S07]  /*d440*/  LDSM.16.MT88.4 R160, [R225+0x13000] ;  /* 0x01300000e1a0783b */ /* 0x000fee0000004200 */
[C---:B------:R-:W-:Y:S01]  /*d450*/  HMMA.16816.F32.BF16 R60, R132.reuse, R168, R60 ;  /* 0x000000a8843c723c */ /* 0x040fe2000004183c */
[----:B------:R-:W-:Y:S07]  /*d460*/  MUFU.EX2 R187, R187 ;  /* 0x000000bb00bb7308 */ /* 0x000fee0000000800 */
[C---:B------:R-:W-:Y:S01]  /*d470*/  HMMA.16816.F32.BF16 R64, R132.reuse, R170, R64 ;  /* 0x000000aa8440723c */ /* 0x040fe20000041840 */
[----:B------:R-:W-:Y:S02]  /*d480*/  LDSM.16.MT88.4 R168, [R224+0x13000] ;  /* 0x01300000e0a8783b */ /* 0x000fe40000004200 */
[----:B------:R-:W5:Y:S05]  /*d490*/  MUFU.EX2 R166, R166 ;  /* 0x000000a600a67308 */ /* 0x000f6a0000000800 */
[C---:B------:R-:W-:Y:S08]  /*d4a0*/  HMMA.16816.F32.BF16 R68, R132.reuse, R172, R68 ;  /* 0x000000ac8444723c */ /* 0x040ff00000041844 */
[C---:B------:R-:W-:Y:S01]  /*d4b0*/  HMMA.16816.F32.BF16 R72, R132.reuse, R174, R72 ;  /* 0x000000ae8448723c */ /* 0x040fe20000041848 */
[----:B------:R-:W-:Y:S07]  /*d4c0*/  LDSM.16.MT88.4 R172, [R228+0x15000] ;  /* 0x01500000e4ac783b */ /* 0x000fee0000004200 */
        /* <DEDUP_REMOVED lines=18> */
[C---:B--2---:R-:W-:Y:S08]  /*d5f0*/  HMMA.16816.F32.BF16 R124, R132.reuse, R144, R124 ;  /* 0x00000090847c723c */ /* 0x044ff0000004187c */
[----:B------:R-:W-:Y:S01]  /*d600*/  HMMA.16816.F32.BF16 R128, R132, R146, R128 ;  /* 0x000000928480723c */ /* 0x000fe20000041880 */
[----:B------:R-:W2:Y:S06]  /*d610*/  LDSM.16.MT88.4 R144, [R228+0x13000] ;  /* 0x01300000e490783b */ /* 0x000eac0000004200 */
[C---:B------:R-:W-:Y:S01]  /*d620*/  F2FP.BF16.PACK_AB R132, R205.reuse, R206 ;  /* 0x000000cecd84723e */ /* 0x040fe200000010ff */
        /* <DEDUP_REMOVED lines=11> */
[----:B---3--:R-:W-:Y:S01]  /*d6e0*/  FADD.FTZ R199, R188, R199 ;  /* 0x000000c7bcc77221 */ /* 0x008fe20000010000 */
[C---:B------:R-:W-:Y:S01]  /*d6f0*/  HMMA.16816.F32.BF16 R8, R132.reuse, R142, R8 ;  /* 0x0000008e8408723c */ /* 0x040fe20000041808 */
[----:B------:R-:W3:Y:S03]  /*d700*/  LDSM.16.MT88.4 R140, [R226+0x15000] ;  /* 0x01500000e28c783b */ /* 0x000ee60000004200 */
[----:B------:R-:W-:Y:S02]  /*d710*/  FADD.FTZ R201, R190, R201 ;  /* 0x000000c9bec97221 */ /* 0x000fe40000010000 */
[----:B------:R-:W-:Y:S02]  /*d720*/  FADD.FTZ R199, R207, R199 ;  /* 0x000000c7cfc77221 */ /* 0x000fe40000010000 */
[C---:B-1----:R-:W-:Y:S04]  /*d730*/  HMMA.16816.F32.BF16 R12, R132.reuse, R136, R12 ;  /* 0x00000088840c723c */ /* 0x042fe8000004180c */
[----:B------:R-:W-:Y:S02]  /*d740*/  FADD.FTZ R201, R239, R201 ;  /* 0x000000c9efc97221 */ /* 0x000fe40000010000 */
[----:B-----5:R-:W-:Y:S02]  /*d750*/  FADD.FTZ R199, R166, R199 ;  /* 0x000000c7a6c77221 */ /* 0x020fe40000010000 */
        /* <DEDUP_REMOVED lines=20> */
[----:B------:R-:W-:Y:S03]  /*d8a0*/  F2FP.BF16.PACK_AB R169, R207, R188 ;  /* 0x000000bccfa9723e */ /* 0x000fe600000010ff */
[----:B------:R-:W-:Y:S01]  /*d8b0*/  F2FP.BF16.PACK_AB R170, R187, R239 ;  /* 0x000000efbbaa723e */ /* 0x000fe200000010ff */
[C---:B------:R-:W-:Y:S04]  /*d8c0*/  HMMA.16816.F32.BF16 R68, R132.reuse, R172, R68 ;  /* 0x000000ac8444723c */ /* 0x040fe80000041844 */
[----:B------:R-:W-:Y:S04]  /*d8d0*/  F2FP.BF16.PACK_AB R171, R165, R166 ;  /* 0x000000a6a5ab723e */ /* 0x000fe800000010ff */
[C---:B------:R-:W-:Y:S01]  /*d8e0*/  HMMA.16816.F32.BF16 R72, R132.reuse, R174, R72 ;  /* 0x000000ae8448723c */ /* 0x040fe20000041848 */
[----:B------:R-:W-:Y:S07]  /*d8f0*/  LDSM.16.MT88.4 R172, [R224+0x11800] ;  /* 0x01180000e0ac783b */ /* 0x000fee0000004200 */
        /* <DEDUP_REMOVED lines=16> */
[C---:B------:R-:W-:Y:S08]  /*da00*/  HMMA.16816.F32.BF16 R120, R132.reuse, R138, R120 ;  /* 0x0000008a8478723c */ /* 0x040ff00000041878 */
[C---:B--2---:R-:W-:Y:S08]  /*da10*/  HMMA.16816.F32.BF16 R124, R132.reuse, R144, R124 ;  /* 0x00000090847c723c */ /* 0x044ff0000004187c */
[----:B------:R-:W-:Y:S08]  /*da20*/  HMMA.16816.F32.BF16 R128, R132, R146, R128 ;  /* 0x000000928480723c */ /* 0x000ff00000041880 */
[C---:B------:R-:W-:Y:S01]  /*da30*/  HMMA.16816.F32.BF16 R160, R168.reuse, R156, R4 ;  /* 0x0000009ca8a0723c */ /* 0x040fe20000041804 */
[----:B------:R-:W1:Y:S07]  /*da40*/  LDSM.16.MT88.4 R4, [R228+0x13800] ;  /* 0x01380000e404783b */ /* 0x000e6e0000004200 */
[C---:B------:R-:W-:Y:S01]  /*da50*/  HMMA.16816.F32.BF16 R156, R168.reuse, R158, R8 ;  /* 0x0000009ea89c723c */ /* 0x040fe20000041808 */
[----:B------:R-:W2:Y:S07]  /*da60*/  LDSM.16.MT88.4 R8, [R226+0x13800] ;  /* 0x01380000e208783b */ /* 0x000eae0000004200 */
[C---:B----4-:R-:W-:Y:S01]  /*da70*/  HMMA.16816.F32.BF16 R152, R168.reuse, R148, R12 ;  /* 0x00000094a898723c */ /* 0x050fe2000004180c */
[----:B------:R-:W4:Y:S07]  /*da80*/  LDSM.16.MT88.4 R12, [R225+0x13800] ;  /* 0x01380000e10c783b */ /* 0x000f2e0000004200 */
[C---:B------:R-:W-:Y:S01]  /*da90*/  HMMA.16816.F32.BF16 R148, R168.reuse, R150, R16 ;  /* 0x00000096a894723c */ /* 0x040fe20000041810 */
[----:B------:R-:W5:Y:S07]  /*daa0*/  LDSM.16.MT88.4 R16, [R224+0x13800] ;  /* 0x01380000e010783b */ /* 0x000f6e0000004200 */
[C---:B---3--:R-:W-:Y:S01]  /*dab0*/  HMMA.16816.F32.BF16 R144, R168.reuse, R140, R20 ;  /* 0x0000008ca890723c */ /* 0x048fe20000041814 */
[----:B------:R-:W3:Y:S07]  /*dac0*/  LDSM.16.MT88.4 R20, [R228+0x15800] ;  /* 0x01580000e414783b */ /* 0x000eee0000004200 */
[C---:B------:R-:W-:Y:S01]  /*dad0*/  HMMA.16816.F32.BF16 R140, R168.reuse, R142, R24 ;  /* 0x0000008ea88c723c */ /* 0x040fe20000041818 */
[----:B------:R-:W3:Y:S07]  /*dae0*/  LDSM.16.MT88.4 R24, [R226+0x15800] ;  /* 0x01580000e218783b */ /* 0x000eee0000004200 */
[C---:B------:R-:W-:Y:S01]  /*daf0*/  HMMA.16816.F32.BF16 R136, R168.reuse, R172, R28 ;  /* 0x000000aca888723c */ /* 0x040fe2000004181c */
[----:B------:R-:W3:Y:S07]  /*db00*/  LDSM.16.MT88.4 R28, [R225+0x15800] ;  /* 0x01580000e11c783b */ /* 0x000eee0000004200 */
        /* <DEDUP_REMOVED lines=11> */
[C---:B-----5:R-:W-:Y:S08]  /*dbc0*/  HMMA.16816.F32.BF16 R60, R168.reuse, R16, R60 ;  /* 0x00000010a83c723c */ /* 0x060ff0000004183c */
[C---:B------:R-:W-:Y:S08]  /*dbd0*/  HMMA.16816.F32.BF16 R64, R168.reuse, R18, R64 ;  /* 0x00000012a840723c */ /* 0x040ff00000041840 */
        /* <DEDUP_REMOVED lines=14> */
[C---:B----4-:R-:W-:Y:S08]  /*dcc0*/  HMMA.16816.F32.BF16 R124, R168.reuse, R12, R124 ;  /* 0x0000000ca87c723c */ /* 0x050ff0000004187c */
[----:B------:R-:W-:Y:S01]  /*dcd0*/  HMMA.16816.F32.BF16 R128, R168, R14, R128 ;  /* 0x0000000ea880723c */ /* 0x000fe20000041880 */
[----:B------:R-:W-:-:S07]  /*dce0*/  @P0 BRA `(.L_x_3638) ;  /* 0xffffc4c000000947 */ /* 0x000fce000383ffff */
.L_x_3634:
        /* <DEDUP_REMOVED lines=12> */
[CC--:B------:R-:W-:Y:S01]  /*ddb0*/  LEA.HI R9, R8.reuse, R0.reuse, RZ, 0x2 ;  /* 0x0000000008097211 */ /* 0x0c0fe200078f10ff */
[----:B--2---:R-:W-:Y:S01]  /*ddc0*/  FADD.FTZ R2, R249, R2 ;  /* 0x00000002f9027221 */ /* 0x004fe20000010000 */
[----:B------:R-:W-:Y:S02]  /*ddd0*/  LEA.HI R8, R8, R0, RZ, 0x5 ;  /* 0x0000000008087211 */ /* 0x000fe400078f28ff */
[--C-:B------:R-:W-:Y:S01]  /*dde0*/  SHF.R.S32.HI R10, RZ, 0x2, R9.reuse ;  /* 0x00000002ff0a7819 */ /* 0x100fe20000011409 */
        /* <DEDUP_REMOVED lines=9> */
[----:B------:R-:W2:Y:S01]  /*de80*/  @P3 MUFU.RCP R6, R2 ;  /* 0x0000000200063308 */ /* 0x000ea20000001000 */
[----:B------:R-:W-:-:S02]  /*de90*/  LOP3.LUT R16, R5, 0x1, RZ, 0xc0, !PT ;  /* 0x0000000105107812 */ /* 0x000fc400078ec0ff */
[C---:B------:R-:W-:Y:S02]  /*dea0*/  SHF.L.U32 R18, R5.reuse, 0x6, RZ ;  /* 0x0000000605127819 */ /* 0x040fe400000006ff */
[----:B------:R-:W-:Y:S02]  /*deb0*/  ISETP.NE.U32.AND P0, PT, R16, 0x1, PT ;  /* 0x000000011000780c */ /* 0x000fe40003f05070 */
[----:B------:R-:W-:Y:S01]  /*dec0*/  IADD3 R14, -R14, R0, RZ ;  /* 0x000000000e0e7210 */ /* 0x000fe20007ffe1ff */
[----:B------:R-:W3:Y:S01]  /*ded0*/  @P4 MUFU.RCP R7, R4 ;  /* 0x0000000400074308 */ /* 0x000ee20000001000 */
[----:B------:R-:W-:Y:S02]  /*dee0*/  LOP3.LUT R18, R18, 0x1c0, RZ, 0xc0, !PT ;  /* 0x000001c012127812 */ /* 0x000fe400078ec0ff */
[----:B------:R-:W-:Y:S02]  /*def0*/  R2P PR, R5, 0x6 ;  /* 0x0000000605007804 */ /* 0x000fe40000000000 */
[----:B------:R-:W-:Y:S01]  /*df00*/  LEA.HI R18, R18, R18, RZ, 0x1d ;  /* 0x0000001212127211 */ /* 0x000fe200078fe8ff */
[----:B--2---:R-:W-:-:S02]  /*df10*/  FMUL.FTZ R163, R6, R163 ;  /* 0x000000a306a37220 */ /* 0x004fc40000410000 */
[----:B------:R-:W2:Y:S01]  /*df20*/  @P4 MUFU.LG2 R4, R4 ;  /* 0x0000000400044308 */ /* 0x000ea20000000c00 */
[C---:B------:R-:W-:Y:S02]  /*df30*/  FMUL.FTZ R162, R6.reuse, R162 ;  /* 0x000000a206a27220 */ /* 0x040fe40000410000 */
[C---:B------:R-:W-:Y:S02]  /*df40*/  FMUL.FTZ R159, R6.reuse, R159 ;  /* 0x0000009f069f7220 */ /* 0x040fe40000410000 */
[C---:B------:R-:W-:Y:S01]  /*df50*/  FMUL.FTZ R158, R6.reuse, R158 ;  /* 0x0000009e069e7220 */ /* 0x040fe20000410000 */
[----:B-1----:R-:W-:Y:S01]  /*df60*/  SHF.R.S32.HI R11, RZ, 0x1f, R10 ;  /* 0x0000001fff0b7819 */ /* 0x002fe2000001140a */
[C---:B---3--:R-:W-:Y:S01]  /*df70*/  FMUL.FTZ R160, R7.reuse, R160 ;  /* 0x000000a007a07220 */ /* 0x048fe20000410000 */
[----:B------:R-:W1:Y:S01]  /*df80*/  @P3 MUFU.LG2 R2, R2 ;  /* 0x0000000200023308 */ /* 0x000e620000000c00 */
[----:B------:R-:W-:Y:S01]  /*df90*/  FMUL.FTZ R161, R7, R161 ;  /* 0x000000a107a17220 */ /* 0x000fe20000410000 */
[----:B------:R-:W-:Y:S01]  /*dfa0*/  LEA.HI R13, R11, R10, RZ, 0x4 ;  /* 0x0000000a0b0d7211 */ /* 0x000fe200078f20ff */
        /* <DEDUP_REMOVED lines=10> */
[C---:B------:R-:W-:Y:S01]  /*e050*/  FMUL.FTZ R154, R6.reuse, R154 ;  /* 0x0000009a069a7220 */ /* 0x040fe20000410000 */
[----:B------:R-:W-:Y:S01]  /*e060*/  LEA.HI R17, R9, R9, RZ, 0x1 ;  /* 0x0000000909117211 */ /* 0x000fe200078f08ff */
[C---:B------:R-:W-:Y:S01]  /*e070*/  FMUL.FTZ R148, R7.reuse, R148 ;  /* 0x0000009407947220 */ /* 0x040fe20000410000 */
[----:B------:R-:W-:Y:S01]  /*e080*/  SHF.R.S32.HI R13, RZ, 0x5, R8 ;  /* 0x00000005ff0d7819 */ /* 0x000fe20000011408 */
[----:B------:R-:W-:Y:S01]  /*e090*/  FMUL.FTZ R149, R7, R149 ;  /* 0x0000009507957220 */ /* 0x000fe20000410000 */
[----:B------:R-:W-:Y:S01]  /*e0a0*/  LOP3.LUT R15, R15, 0x1c0, RZ, 0xc0, !PT ;  /* 0x000001c00f0f7812 */ /* 0x000fe200078ec0ff */
[C---:B------:R-:W-:Y:S01]  /*e0b0*/  FMUL.FTZ R151, R6.reuse, R151 ;  /* 0x0000009706977220 */ /* 0x040fe20000410000 */
[----:B------:R-:W-:Y:S01]  /*e0c0*/  SHF.L.U32 R16, R17, 0x2, RZ ;  /* 0x0000000211107819 */ /* 0x000fe200000006ff */
[C---:B------:R-:W-:Y:S01]  /*e0d0*/  FMUL.FTZ R150, R6.reuse, R150 ;  /* 0x0000009606967220 */ /* 0x040fe20000410000 */
[----:B------:R-:W-:Y:S01]  /*e0e0*/  LEA R14, R13, R14, 0x9 ;  /* 0x0000000e0d0e7211 */ /* 0x000fe200078e48ff */
[----:B------:R-:W-:Y:S01]  /*e0f0*/  FMUL.FTZ R144, R7, R144 ;  /* 0x0000009007907220 */ /* 0x000fe20000410000 */
[----:B------:R-:W-:Y:S01]  /*e100*/  LOP3.LUT R16, R15, 0x38, R16, 0xf8, !PT ;  /* 0x000000380f107812 */ /* 0x000fe200078ef810 */
[----:B------:R-:W-:Y:S01]  /*e110*/  FMUL.FTZ R145, R7, R145 ;  /* 0x0000009107917220 */ /* 0x000fe20000410000 */
[----:B------:R-:W-:Y:S01]  /*e120*/  SHF.R.U32.HI R15, RZ, 0x3, R15 ;  /* 0x00000003ff0f7819 */ /* 0x000fe2000001160f */
[C---:B------:R-:W-:Y:S01]  /*e130*/  FMUL.FTZ R147, R6.reuse, R147 ;  /* 0x0000009306937220 */ /* 0x040fe20000410000 */
[----:B------:R-:W-:Y:S01]  /*e140*/  LOP3.LUT R17, R17, 0xffffffe, RZ, 0xc0, !PT ;  /* 0x0ffffffe11117812 */ /* 0x000fe200078ec0ff */
[----:B------:R-:W-:Y:S01]  /*e150*/  FMUL.FTZ R146, R6, R146 ;  /* 0x0000009206927220 */ /* 0x000fe20000410000 */
[----:B------:R-:W-:Y:S01]  /*e160*/  LEA R14, R14, R18, 0x1 ;  /* 0x000000120e0e7211 */ /* 0x000fe200078e08ff */
[C---:B------:R-:W-:Y:S01]  /*e170*/  FMUL.FTZ R140, R7.reuse, R140 ;  /* 0x0000008c078c7220 */ /* 0x040fe20000410000 */
[----:B------:R-:W-:Y:S01]  /*e180*/  LOP3.LUT R15, R16, R15, RZ, 0x3c, !PT ;  /* 0x0000000f100f7212 */ /* 0x000fe200078e3cff */
[----:B------:R-:W-:Y:S01]  /*e190*/  FMUL.FTZ R141, R7, R141 ;  /* 0x0000008d078d7220 */ /* 0x000fe20000410000 */
[----:B------:R-:W-:Y:S01]  /*e1a0*/  IADD3 R17, R9, -R17, RZ ;  /* 0x8000001109117210 */ /* 0x000fe20007ffe0ff */
[C---:B------:R-:W-:Y:S01]  /*e1b0*/  FMUL.FTZ R143, R6.reuse, R143 ;  /* 0x0000008f068f7220 */ /* 0x040fe20000410000 */
[----:B------:R-:W-:Y:S01]  /*e1c0*/  STS.64 [R14.X4], R160 ;  /* 0x000000a00e007388 */ /* 0x000fe20000004a00 */
[C---:B------:R-:W-:Y:S01]  /*e1d0*/  FMUL.FTZ R142, R6.reuse, R142 ;  /* 0x0000008e068e7220 */ /* 0x040fe20000410000 */
[----:B------:R-:W-:Y:S01]  /*e1e0*/  LEA R5, R17, R15, 0x2 ;  /* 0x0000000f11057211 */ /* 0x000fe200078e10ff */
[C---:B------:R-:W-:Y:S01]  /*e1f0*/  FMUL.FTZ R136, R7.reuse, R136 ;  /* 0x0000008807887220 */ /* 0x040fe20000410000 */
[----:B------:R-:W-:Y:S01]  /*e200*/  MOV R15, 0x80 ;  /* 0x00000080000f7802 */ /* 0x000fe20000000f00 */
[----:B------:R-:W-:Y:S01]  /*e210*/  FMUL.FTZ R137, R7, R137 ;  /* 0x0000008907897220 */ /* 0x000fe20000410000 */
[----:B------:R-:W-:Y:S01]  /*e220*/  STS.64 [R14.X4+0x800], R162 ;  /* 0x000800a20e007388 */ /* 0x000fe20000004a00 */
[C---:B------:R-:W-:Y:S01]  /*e230*/  FMUL.FTZ R139, R6.reuse, R139 ;  /* 0x0000008b068b7220 */ /* 0x040fe20000410000 */
[----:B------:R-:W-:Y:S01]  /*e240*/  SEL R15, R15, 0xffffff80, !P2 ;  /* 0xffffff800f0f7807 */ /* 0x000fe20005000000 */
[----:B------:R-:W-:Y:S01]  /*e250*/  FMUL.FTZ R138, R6, R138 ;  /* 0x0000008a068a7220 */ /* 0x000fe20000410000 */
[----:B------:R-:W-:Y:S01]  /*e260*/  LOP3.LUT R8, R8, 0xffffffe0, RZ, 0xc0, !PT ;  /* 0xffffffe008087812 */ /* 0x000fe200078ec0ff */
[----:B------:R-:W-:Y:S01]  /*e270*/  FMUL.FTZ R132, R7, R132 ;  /* 0x0000008407847220 */ /* 0x000fe20000410000 */
[----:B------:R-:W-:Y:S01]  /*e280*/  LOP3.LUT R11, R11, 0xffffffe0, RZ, 0xc0, !PT ;  /* 0xffffffe00b0b7812 */ /* 0x000fe200078ec0ff */
        /* <DEDUP_REMOVED lines=11> */
[C---:B------:R-:W-:Y:S01]  /*e340*/  FMUL.FTZ R40, R7.reuse, R40 ;  /* 0x0000002807287220 */ /* 0x040fe20000410000 */
[----:B------:R-:W-:Y:S01]  /*e350*/  SHF.R.S32.HI R0, RZ, 0x2, R0 ;  /* 0x00000002ff007819 */ /* 0x000fe20000011400 */
        /* <DEDUP_REMOVED lines=99> */
[-C--:B------:R-:W-:Y:S01]  /*e990*/  IADD3 R7, R7, R16.reuse, RZ ;  /* 0x0000001007077210 */ /* 0x080fe20007ffe0ff */
[----:B------:R-:W-:Y:S01]  /*e9a0*/  STS.64 [R16], R156 ;  /* 0x0000009c10007388 */ /* 0x000fe20000000a00 */
[-C--:B------:R-:W-:Y:S02]  /*e9b0*/  IADD3 R6, R6, R15.reuse, RZ ;  /* 0x0000000f06067210 */ /* 0x080fe40007ffe0ff */
        /* <DEDUP_REMOVED lines=64> */
[----:B------:R-:W-:Y:S04]  /*edc0*/  STS.64 [R19+0xc800], R126 ;  /* 0x00c8007e13007388 */ /* 0x000fe80000000a00 */
[----:B------:R-:W-:Y:S04]  /*edd0*/  STS.64 [R15+0xc000], R128 ;  /* 0x00c000800f007388 */ /* 0x000fe80000000a00 */
[----:B------:R-:W-:Y:S04]  /*ede0*/  STS.64 [R15+0xc800], R130 ;  /* 0x00c800820f007388 */ /* 0x000fe80000000a00 */
[----:B------:R-:W-:Y:S06]  /*edf0*/  BAR.SYNC.DEFER_BLOCKING 0x0 ;  /* 0x0000000000007b1d */ /* 0x000fec0000010000 */
[----:B-1----:R-:W1:Y:S04]  /*ee00*/  S2R R7, SR_CTAID.Z ;  /* 0x0000000000077919 */ /* 0x002e680000002700 */
[----:B--2---:R-:W2:Y:S04]  /*ee10*/  S2R R6, SR_CTAID.Y ;  /* 0x0000000000067919 */ /* 0x004ea80000002600 */
[----:B------:R-:W3:Y:S04]  /*ee20*/  S2R R14, SR_CTAID.X ;  /* 0x00000000000e7919 */ /* 0x000ee80000002500 */
[----:B------:R-:W4:Y:S04]  /*ee30*/  LDS.128 R136, [R5.X4] ;  /* 0x0000000005887984 */ /* 0x000f280000004c00 */
[----:B------:R-:W1:Y:S04]  /*ee40*/  LDS.128 R132, [R5.X4+0x800] ;  /* 0x0008000005847984 */ /* 0x000e680000004c00 */
[----:B------:R-:W1:Y:S01]  /*ee50*/  LDS.128 R128, [R5.X4+0x1000] ;  /* 0x0010000005807984 */ /* 0x000e620000004c00 */
[----:B--2---:R-:W-:-:S03]  /*ee60*/  IMAD R6, R6, c[0x0][0x210], R242 ;  /* 0x0000840006067a24 */ /* 0x004fc600078e02f2 */
[----:B------:R-:W2:Y:S01]  /*ee70*/  LDS.128 R124, [R5.X4+0x1800] ;  /* 0x00180000057c7984 */ /* 0x000ea20000004c00 */
[----:B---3--:R-:W-:-:S03]  /*ee80*/  SHF.L.U32 R14, R14, 0x6, RZ ;  /* 0x000000060e0e7819 */ /* 0x008fc600000006ff */
        /* <DEDUP_REMOVED lines=25> */
[----:B------:R-:W2:Y:S04]  /*f020*/  LDS.128 R20, [R5.X4+0xe800] ;  /* 0x00e8000005147984 */ /* 0x000ea80000004c00 */
[----:B------:R-:W2:Y:S04]  /*f030*/  LDS.128 R16, [R5.X4+0xf000] ;  /* 0x00f0000005107984 */ /* 0x000ea80000004c00 */
[----:B------:R5:W2:Y:S02]  /*f040*/  LDS.128 R140, [R5.X4+0xf800] ;  /* 0x00f80000058c7984 */ /* 0x000aa40000004c00 */
[----:B-----5:R-:W-:-:S05]  /*f050*/  IADD3 R5, -R242, RZ, RZ ;  /* 0x000000fff2057210 */ /* 0x020fca0007ffe1ff */
[----:B-1----:R-:W-:Y:S01]  /*f060*/  IMAD R5, R5, c[0x0][0x1c0], R7 ;  /* 0x0000700005057a24 */ /* 0x002fe200078e0207 */
[----:B------:R-:W-:-:S03]  /*f070*/  SHF.R.S32.HI R7, RZ, 0x1f, R13 ;  /* 0x0000001fff077819 */ /* 0x000fc6000001140d */
[----:B------:R-:W-:Y:S01]  /*f080*/  IMAD R5, R6, c[0x0][0x1c0], R5 ;  /* 0x0000700006057a24 */ /* 0x000fe200078e0205 */
[----:B------:R-:W-:Y:S02]  /*f090*/  LEA.HI R7, R7, R13, RZ, 0x2 ;  /* 0x0000000d07077211 */ /* 0x000fe400078f10ff */
[----:B------:R-:W-:Y:S01]  /*f0a0*/  MOV R6, 0xff800000 ;  /* 0xff80000000067802 */ /* 0x000fe20000000f00 */
[----:B------:R-:W-:Y:S01]  /*f0b0*/  IMAD R5, R5, c[0x0][0x214], R14 ;  /* 0x0000850005057a24 */ /* 0x000fe200078e020e */
[----:B------:R-:W-:Y:S01]  /*f0c0*/  LOP3.LUT R7, R7, 0xffffffc, RZ, 0xc0, !PT ;  /* 0x0ffffffc07077812 */ /* 0x000fe200078ec0ff */
[----:B------:R-:W-:-:S03]  /*f0d0*/  @P4 FFMA.FTZ R6, R164, c[0x0][0x238], R4 ;  /* 0x00008e00a4064a23 */ /* 0x000fc60000010004 */
[----:B------:R-:W-:-:S04]  /*f0e0*/  IADD3 R7, R13, -R7, RZ ;  /* 0x800000070d077210 */ /* 0x000fc80007ffe0ff */
[----:B------:R-:W-:Y:S01]  /*f0f0*/  LEA R7, R7, R0, 0x4 ;  /* 0x0000000007077211 */ /* 0x000fe200078e20ff */
[----:B------:R-:W-:Y:S05]  /*f100*/  @P0 BRA `(.L_x_3640) ;  /* 0x000000a000000947 */ /* 0x000fea0003800000 */
[----:B--234-:R-:W-:Y:S02]  /*f110*/  IADD3 R3, R7, 0x8, RZ ;  /* 0x0000000807037810 */ /* 0x01cfe40007ffe0ff */
[----:B------:R-:W-:Y:S02]  /*f120*/  SHF.R.S32.HI R2, RZ, 0x1f, R7 ;  /* 0x0000001fff027819 */ /* 0x000fe40000011407 */
[----:B------:R-:W-:Y:S02]  /*f130*/  IADD3 R0, P0, R5, R7, RZ ;  /* 0x0000000705007210 */ /* 0x000fe40007f1e0ff */
[-C--:B------:R-:W-:Y:S02]  /*f140*/  ISETP.GE.AND P2, PT, R7, R235.reuse, PT ;  /* 0x000000eb0700720c */ /* 0x080fe40003f46270 */
[----:B------:R-:W-:Y:S02]  /*f150*/  ISETP.GE.AND P1, PT, R3, R235, PT ;  /* 0x000000eb0300720c */ /* 0x000fe40003f26270 */
[----:B------:R-:W-:-:S02]  /*f160*/  LEA.HI.X.SX32 R2, R5, R2, 0x1, P0 ;  /* 0x0000000205027211 */ /* 0x000fc400000f0eff */
[----:B------:R-:W-:-:S04]  /*f170*/  LEA R10, P0, R0, c[0x0][0x208], 0x2 ;  /* 0x00008200000a7a11 */ /* 0x000fc800078010ff */
[----:B------:R-:W-:-:S05]  /*f180*/  LEA.HI.X R11, R0, c[0x0][0x20c], R2, 0x2, P0 ;  /* 0x00008300000b7a11 */ /* 0x000fca00000f1402 */
[----:B------:R1:W-:Y:S04]  /*f190*/  @!P2 STG.E [R10.64], R6 ;  /* 0x000000060a00a986 */ /* 0x0003e8000c10190a */
[----:B------:R1:W-:Y:S02]  /*f1a0*/  @!P1 STG.E [R10.64+0x20], R8 ;  /* 0x000020080a009986 */ /* 0x0003e4000c10190a */
.L_x_3640:
[----:B--234-:R-:W-:Y:S05]  /*f1b0*/  BSYNC B0 ;  /* 0x0000000000007941 */ /* 0x01cfea0003800000 */
.L_x_3639:
[----:B-1----:R-:W-:Y:S01]  /*f1c0*/  IMAD.SHL.U32 R6, R9, 0x4, RZ ;  /* 0x0000000409067824 */ /* 0x002fe200078e00ff */
[C---:B------:R-:W-:Y:S01]  /*f1d0*/  IADD3 R0, R12.reuse, 0x10, RZ ;  /* 0x000000100c007810 */ /* 0x040fe20007ffe0ff */
[----:B------:R-:W-:Y:S01]  /*f1e0*/  IMAD R5, R5, c[0x0][0x22c], RZ ;  /* 0x00008b0005057a24 */ /* 0x000fe200078e02ff */
[----:B------:R-:W-:Y:S02]  /*f1f0*/  IADD3 R2, R12, 0x8, RZ ;  /* 0x000000080c027810 */ /* 0x000fe40007ffe0ff */
[----:B------:R-:W-:Y:S02]  /*f200*/  SHF.R.S32.HI R7, RZ, 0x1f, R6 ;  /* 0x0000001fff077819 */ /* 0x000fe40000011406 */
[----:B------:R-:W-:-:S02]  /*f210*/  ISETP.GE.AND P4, PT, R0, R235, PT ;  /* 0x000000eb0000720c */ /* 0x000fc40003f86270 */
[C---:B------:R-:W-:Y:S01]  /*f220*/  IADD3 R0, R12.reuse, 0x30, RZ ;  /* 0x000000300c007810 */ /* 0x040fe20007ffe0ff */
[----:B------:R-:W-:Y:S01]  /*f230*/  IMAD.WIDE R6, R12, 0x100, R6 ;  /* 0x000001000c067825 */ /* 0x000fe200078e0206 */
[-C--:B------:R-:W-:Y:S02]  /*f240*/  ISETP.GE.AND P5, PT, R2, R235.reuse, PT ;  /* 0x000000eb0200720c */ /* 0x080fe40003fa6270 */
[C---:B------:R-:W-:Y:S02]  /*f250*/  ISETP.GE.AND P6, PT, R12.reuse, R235, PT ;  /* 0x000000eb0c00720c */ /* 0x040fe40003fc6270 */
[C---:B------:R-:W-:Y:S02]  /*f260*/  IADD3 R3, P0, R5.reuse, R6, RZ ;  /* 0x0000000605037210 */ /* 0x040fe40007f1e0ff */
[----:B------:R-:W-:Y:S02]  /*f270*/  IADD3 R4, R12, 0x18, RZ ;  /* 0x000000180c047810 */ /* 0x000fe40007ffe0ff */
[----:B------:R-:W-:-:S02]  /*f280*/  LEA.HI.X.SX32 R5, R5, R7, 0x1, P0 ;  /* 0x0000000705057211 */ /* 0x000fc400000f0eff */
[C---:B------:R-:W-:Y:S02]  /*f290*/  LEA R6, P0, R3.reuse, c[0x0][0x1d8], 0x2 ;  /* 0x0000760003067a11 */ /* 0x040fe400078010ff */
[----:B------:R-:W-:Y:S02]  /*f2a0*/  IADD3 R2, R12, 0x28, RZ ;  /* 0x000000280c027810 */ /* 0x000fe40007ffe0ff */
[----:B------:R-:W-:Y:S02]  /*f2b0*/  LEA.HI.X R7, R3, c[0x0][0x1dc], R5, 0x2, P0 ;  /* 0x0000770003077a11 */ /* 0x000fe400000f1405 */
[----:B------:R-:W-:Y:S02]  /*f2c0*/  ISETP.GE.AND P0, PT, R0, R235, PT ;  /* 0x000000eb0000720c */ /* 0x000fe40003f06270 */
[C---:B------:R-:W-:Y:S01]  /*f2d0*/  IADD3 R3, R12.reuse, 0x20, RZ ;  /* 0x000000200c037810 */ /* 0x040fe20007ffe0ff */
[----:B------:R1:W-:Y:S01]  /*f2e0*/  @!P6 STG.E.128 [R6.64+0x100], R104 ;  /* 0x000100680600e986 */ /* 0x0003e2000c101d0a */
        /* <DEDUP_REMOVED lines=39> */
.L_x_3641:
        /* <DEDUP_REMOVED lines=10> */
.L_x_4929:


//--------------------- .text._ZN5flash24flash_fwd_splitkv_kernelI23Flash_fwd_kernel_traitsILi256ELi64ELi64ELi4ELb0ELb0EN7cutlass10bfloat16_tE19Flash_kernel_traitsILi256ELi64ELi64ELi4ES3_EELb1ELb0ELb1ELb0ELb0ELb0ELb1ELb0EEEvNS_16Flash_fwd_paramsE --------------------------
	.section	.text._ZN5flash24flash_fwd_splitkv_kernelI23Flash_fwd_kernel_traitsILi256ELi64ELi64ELi4ELb0ELb0EN7cutlass10bfloat16_tE19Flash_kernel_traitsILi256ELi64ELi64ELi4ES3_EELb1ELb0ELb1ELb0ELb0ELb0ELb1ELb0EEEvNS_16Flash_fwd_paramsE,"ax",@progbits
	.sectioninfo	@"SHI_REGISTERS=254"
	.align	128
        .global         _ZN5flash24flash_fwd_splitkv_kernelI23Flash_fwd_kernel_traitsILi256ELi64ELi64ELi4ELb0ELb0EN7cutlass10bfloat16_tE19Flash_kernel_traitsILi256ELi64ELi64ELi4ES3_EELb1ELb0ELb1ELb0ELb0ELb0ELb1ELb0EEEvNS_16Flash_fwd_paramsE
        .type           _ZN5flash24flash_fwd_splitkv_kernelI23Flash_fwd_kernel_traitsILi256ELi64ELi64ELi4ELb0ELb0EN7cutlass10bfloat16_tE19Flash_kernel_traitsILi256ELi64ELi64ELi4ES3_EELb1ELb0ELb1ELb0ELb0ELb0ELb1ELb0EEEvNS_16Flash_fwd_paramsE,@function
        .size           _ZN5flash24flash_fwd_splitkv_kernelI23Flash_fwd_kernel_traitsILi256ELi64ELi64ELi4ELb0ELb0EN7cutlass10bfloat16_tE19Flash_kernel_traitsILi256ELi64ELi64ELi4ES3_EELb1ELb0ELb1ELb0ELb0ELb0ELb1ELb0EEEvNS_16Flash_fwd_paramsE,(.L_x_4930 - _ZN5flash24flash_fwd_splitkv_kernelI23Flash_fwd_kernel_traitsILi256ELi64ELi64ELi4ELb0ELb0EN7cutlass10bfloat16_tE19Flash_kernel_traitsILi256ELi64ELi64ELi4ES3_EELb1ELb0ELb1ELb0ELb0ELb0ELb1ELb0EEEvNS_16Flash_fwd_paramsE)
        .other          _ZN5flash24flash_fwd_splitkv_kernelI23Flash_fwd_kernel_traitsILi256ELi64ELi64ELi4ELb0ELb0EN7cutlass10bfloat16_tE19Flash_kernel_traitsILi256ELi64ELi64ELi4ES3_EELb1ELb0ELb1ELb0ELb0ELb0ELb1ELb0EEEvNS_16Flash_fwd_paramsE,@"STO_CUDA_ENTRY STV_DEFAULT"
_ZN5flash24flash_fwd_splitkv_kernelI23Flash_fwd_kernel_traitsILi256ELi64ELi64ELi4ELb0ELb0EN7cutlass10bfloat16_tE19Flash_kernel_traitsILi256ELi64ELi64ELi4ES3_EELb1ELb0ELb1ELb0ELb0ELb0ELb1ELb0EEEvNS_16Flash_fwd_paramsE:
.text._ZN5flash24flash_fwd_splitkv_kernelI23Flash_fwd_kernel_traitsILi256ELi64ELi64ELi4ELb0ELb0EN7cutlass10bfloat16_tE19Flash_kernel_traitsILi256ELi64ELi64ELi4ES3_EELb1ELb0ELb1ELb0ELb0ELb0ELb1ELb0EEEvNS_16Flash_fwd_paramsE:
        /* <DEDUP_REMOVED lines=77> */
.L_x_3642:
[----:B------:R-:W-:Y:S02]  /*04d0*/  ULDC UR8, c[0x0][0x218] ;  /* 0x0000860000087ab9 */ /* 0x000fe40000000800 */
.L_x_3643:
        /* <DEDUP_REMOVED lines=112> */
.L_x_3646:
[----:B------:R-:W-:Y:S05]  /*0be0*/  BSYNC B0 ;  /* 0x0000000000007941 */ /* 0x000fea0003800000 */
.L_x_3645:
        /* <DEDUP_REMOVED lines=12> */
.L_x_3648:
[----:B------:R-:W-:Y:S05]  /*0cb0*/  BSYNC B0 ;  /* 0x0000000000007941 */ /* 0x000fea0003800000 */
.L_x_3647:
        /* <DEDUP_REMOVED lines=12> */
.L_x_3650:
[----:B------:R-:W-:Y:S05]  /*0d80*/  BSYNC B0 ;  /* 0x0000000000007941 */ /* 0x000fea0003800000 */
.L_x_3649:
        /* <DEDUP_REMOVED lines=12> */
.L_x_3652:
[----:B------:R-:W-:Y:S05]  /*0e50*/  BSYNC B0 ;  /* 0x0000000000007941 */ /* 0x000fea0003800000 */
.L_x_3651:
        /* <DEDUP_REMOVED lines=12> */
.L_x_3654:
[----:B------:R-:W-:Y:S05]  /*0f20*/  BSYNC B0 ;  /* 0x0000000000007941 */ /* 0x000fea0003800000 */
.L_x_3653:
        /* <DEDUP_REMOVED lines=12> */
.L_x_3656:
[----:B------:R-:W-:Y:S05]  /*0ff0*/  BSYNC B0 ;  /* 0x0000000000007941 */ /* 0x000fea0003800000 */
.L_x_3655:
        /* <DEDUP_REMOVED lines=12> */
.L_x_3658:
[----:B------:R-:W-:Y:S05]  /*10c0*/  BSYNC B0 ;  /* 0x0000000000007941 */ /* 0x000fea0003800000 */
.L_x_3657:
        /* <DEDUP_REMOVED lines=12> */
.L_x_3660:
[----:B------:R-:W-:Y:S05]  /*1190*/  BSYNC B0 ;  /* 0x0000000000007941 */ /* 0x000fea0003800000 */
.L_x_3659:
        /* <DEDUP_REMOVED lines=32> */
.L_x_3644:
        /* <DEDUP_REMOVED lines=15> */
[----:B------:R-:W-:Y:S02]  /*1490*/  UMOV UR33, URZ ;  /* 0x0000003f00217c82 */ /* 0x000fe40008000000 */
[----:B------:R-:W-:Y:S02]  /*14a0*/  UPLOP3.LUT UP6, UPT, UPT, UPT, UPT, 0x40, 0x0 ;  /* 0x000000000000789c */ /* 0x000fe40003fce870 */
[----:B------:R-:W-:-:S03]  /*14b0*/  UMOV UR15, UR31 ;  /* 0x0000001f000f7c82 */ /* 0x000fc60008000000 */
[----:B------:R-:W-:Y:S02]  /*14c0*/  @UP1 USHF.R.S32.HI UR9, URZ, 0x1f, UR31 ;  /* 0x0000001f3f091899 */ /* 0x000fe4000801141f */
[----:B------:R-:W-:Y:S02]  /*14d0*/  @UP1 UIMAD.WIDE.U32 UR20, UR31, UR4, URZ ;  /* 0x000000041f1412a5 */ /* 0x000fe4000f8e003f */
[----:B------:R-:W-:Y:S02]  /*14e0*/  @UP1 UIMAD UR9, UR9, UR4, URZ ;  /* 0x00000004090912a4 */ /* 0x000fe4000f8e023f */
[----:B------:R-:W-:Y:S02]  /*14f0*/  @UP1 ULEA UR32, UP0, UR20, UR18, 0x2 ;  /* 0x0000001214201291 */ /* 0x000fe4000f80103f */
[----:B------:R-:W-:-:S04]  /*1500*/  @UP1 UIMAD UR4, UR31, UR5, UR9 ;  /* 0x000000051f0412a4 */ /* 0x000fc8000f8e0209 */
[----:B------:R-:W-:-:S03]  /*1510*/  @UP1 UIADD3 UR4, UR21, UR4, URZ ;  /* 0x0000000415041290 */ /* 0x000fc6000fffe03f */
[----:B------:R1:W3:Y:S01]  /*1520*/  R2UR UR9, R0 ;  /* 0x00000000000973c2 */ /* 0x0002e200000e0000 */
        /* <DEDUP_REMOVED lines=96> */
.L_x_3661:
        /* <DEDUP_REMOVED lines=19> */
.L_x_3663:
[----:B------:R-:W-:Y:S01]  /*1c60*/  IABS R4, c[0x0][0x1c8] ;  /* 0x0000720000047a13 */ /* 0x000fe20000000000 */
[----:B------:R-:W-:Y:S01]  /*1c70*/  IMAD.U32 R0, RZ, RZ, UR12 ;  /* 0x0000000cff007e24 */ /* 0x000fe2000f8e00ff */
[----:B------:R-:W-:Y:S02]  /*1c80*/  ULDC UR4, c[0x0][0x1c8] ;  /* 0x0000720000047ab9 */ /* 0x000fe40000000800 */
[----:B------:R-:W1:Y:S01]  /*1c90*/  I2F.RP R8, R4 ;  /* 0x0000000400087306 */ /* 0x000e620000209400 */
[----:B------:R-:W-:Y:S01]  /*1ca0*/  ULOP3.LUT UR4, UR12, UR4, URZ, 0x3c, !UPT ;  /* 0x000000040c047292 */ /* 0x000fe2000f8e3c3f */
[----:B------:R-:W-:Y:S01]  /*1cb0*/  IABS R0, R0 ;  /* 0x0000000000007213 */ /* 0x000fe20000000000 */
[----:B------:R-:W-:Y:S02]  /*1cc0*/  ULEA UR13, UR8, 0xffffffc0, 0x6 ;  /* 0xffffffc0080d7891 */ /* 0x000fe4000f8e303f */
[----:B------:R-:W-:Y:S02]  /*1cd0*/  UMOV UR21, UR19 ;  /* 0x0000001300157c82 */ /* 0x000fe40008000000 */
[----:B------:R-:W-:Y:S01]  /*1ce0*/  ISETP.LE.AND P2, PT, RZ, UR4, PT ;  /* 0x00000004ff007c0c */ /* 0x000fe2000bf43270 */
[----:B------:R-:W-:-:S02]  /*1cf0*/  USHF.R.S32.HI UR11, URZ, 0x1f, UR13 ;  /* 0x0000001f3f0b7899 */ /* 0x000fc4000801140d */
[----:B------:R-:W-:Y:S02]  /*1d00*/  ULDC.64 UR4, c[0x0][0x198] ;  /* 0x0000660000047ab9 */ /* 0x000fe40000000a00 */
[----:B------:R-:W-:Y:S02]  /*1d10*/  UIMAD UR18, UR11, UR4, URZ ;  /* 0x000000040b1272a4 */ /* 0x000fe4000f8e023f */
[----:B------:R-:W-:Y:S01]  /*1d20*/  UIMAD.WIDE.U32 UR20, UR13, UR4, UR20 ;  /* 0x000000040d1472a5 */ /* 0x000fe2000f8e0014 */
[----:B-1----:R-:W1:Y:S01]  /*1d30*/  MUFU.RCP R6, R8 ;  /* 0x0000000800067308 */ /* 0x002e620000001000 */
[----:B------:R-:W-:Y:S02]  /*1d40*/  UIMAD UR4, UR13, UR5, UR18 ;  /* 0x000000050d0472a4 */ /* 0x000fe4000f8e0212 */
        /* <DEDUP_REMOVED lines=43> */
.L_x_3662:
        /* <DEDUP_REMOVED lines=9> */
[----:B------:R-:W-:Y:S01]  /*2090*/  BSSY B0, `(.L_x_3664) ;  /* 0x000007a000007945 */ /* 0x000fe20003800000 */
[----:B------:R-:W-:-:S02]  /*20a0*/  SHF.R.S32.HI R18, RZ, 0x3, R4 ;  /* 0x00000003ff127819 */ /* 0x000fc40000011404 */
[C---:B------:R-:W-:Y:S01]  /*20b0*/  LEA.HI R6, R0.reuse, R233, RZ, 0x1 ;  /* 0x000000e900067211 */ /* 0x040fe200078f08ff */
[----:B------:R-:W-:Y:S01]  /*20c0*/  @UP0 UIMAD.WIDE.U32 UR20, UR14, UR4, URZ ;  /* 0x000000040e1402a5 */ /* 0x000fe2000f8e003f */
[----:B------:R-:W-:Y:S01]  /*20d0*/  LOP3.LUT R0, R0, 0xfffffff0, RZ, 0xc0, !PT ;  /* 0xfffffff000007812 */ /* 0x000fe200078ec0ff */
[----:B------:R-:W-:Y:S01]  /*20e0*/  IMAD.SHL.U32 R236, R18, 0x40, RZ ;  /* 0x0000004012ec7824 */ /* 0x000fe200078e00ff */
[----:B------:R-:W-:Y:S01]  /*20f0*/  LOP3.LUT R4, R4, 0xfffffff8, RZ, 0xc0, !PT ;  /* 0xfffffff804047812 */ /* 0x000fe200078ec0ff */
[----:B------:R-:W-:Y:S01]  /*2100*/  @UP0 UIMAD UR15, UR14, UR5, UR21 ;  /* 0x000000050e0f02a4 */ /* 0x000fe2000f8e0215 */
[----:B------:R-:W-:Y:S01]  /*2110*/  LOP3.LUT R6, R6, 0xfffffffe, RZ, 0xc0, !PT ;  /* 0xfffffffe06067812 */ /* 0x000fe200078ec0ff */
[C---:B------:R-:W-:Y:S01]  /*2120*/  IMAD.IADD R0, R3.reuse, 0x1, -R0 ;  /* 0x0000000103007824 */ /* 0x040fe200078e0a00 */
[----:B------:R-:W-:Y:S01]  /*2130*/  @!UP0 USHF.R.S32.HI UR14, URZ, 0x1f, UR31 ;  /* 0x0000001f3f0e8899 */ /* 0x000fe2000801141f */
[----:B------:R-:W-:Y:S01]  /*2140*/  IMAD.IADD R4, R3, 0x1, -R4 ;  /* 0x0000000103047824 */ /* 0x000fe200078e0a04 */
[----:B------:R-:W-:Y:S01]  /*2150*/  LOP3.LUT R236, R236, 0x1c0, RZ, 0xc0, !PT ;  /* 0x000001c0ecec7812 */ /* 0x000fe200078ec0ff */
[----:B------:R-:W-:Y:S01]  /*2160*/  ULDC.64 UR4, c[0x0][0x178] ;  /* 0x00005e0000047ab9 */ /* 0x000fe20000000a00 */
[----:B------:R-:W-:Y:S01]  /*2170*/  SHF.R.S32.HI R5, RZ, 0x1f, R0 ;  /* 0x0000001fff057819 */ /* 0x000fe20000011400 */
[----:B------:R-:W-:Y:S01]  /*2180*/  IMAD.SHL.U32 R237, R4, 0x8, RZ ;  /* 0x0000000804ed7824 */ /* 0x000fe200078e00ff */
[----:B------:R-:W-:Y:S01]  /*2190*/  @!UP0 UIMAD UR14, UR14, UR4, URZ ;  /* 0x000000040e0e82a4 */ /* 0x000fe2000f8e023f */
[----:B------:R-:W-:Y:S01]  /*21a0*/  IMAD.IADD R233, R233, 0x1, -R6 ;  /* 0x00000001e9e97824 */ /* 0x000fe200078e0a06 */
[----:B------:R-:W-:Y:S01]  /*21b0*/  LEA.HI R5, R5, R0, RZ, 0x3 ;  /* 0x0000000005057211 */ /* 0x000fe200078f18ff */
[----:B------:R-:W-:Y:S01]  /*21c0*/  @!UP0 UIMAD.WIDE.U32 UR24, UR31, UR4, URZ ;  /* 0x000000041f1882a5 */ /* 0x000fe2000f8e003f */
[--C-:B------:R-:W-:Y:S01]  /*21d0*/  LOP3.LUT R11, R236, 0x38, R237.reuse, 0xf8, !PT ;  /* 0x00000038ec0b7812 */ /* 0x100fe200078ef8ed */
[----:B------:R-:W-:Y:S01]  /*21e0*/  @!UP0 UIMAD UR5, UR31, UR5, UR14 ;  /* 0x000000051f0582a4 */ /* 0x000fe2000f8e020e */
[----:B------:R-:W-:Y:S01]  /*21f0*/  SHF.R.U32.HI R236, RZ, 0x3, R236 ;  /* 0x00000003ffec7819 */ /* 0x000fe200000116ec */
[----:B------:R-:W-:Y:S01]  /*2200*/  UIADD3 UR21, -UR6, UR7, URZ ;  /* 0x0000000706157290 */ /* 0x000fe2000fffe13f */
[----:B------:R-:W-:Y:S01]  /*2210*/  LOP3.LUT R13, R5, 0xfffffff8, RZ, 0xc0, !PT ;  /* 0xfffffff8050d7812 */ /* 0x000fe200078ec0ff */
[----:B------:R-:W-:Y:S01]  /*2220*/  @!UP0 UIADD3 UR15, UR25, UR5, URZ ;  /* 0x00000005190f8290 */ /* 0x000fe2000fffe03f */
[----:B------:R-:W-:Y:S01]  /*2230*/  SHF.R.S32.HI R6, RZ, 0x1f, R237 ;  /* 0x0000001fff067819 */ /* 0x000fe200000114ed */
[----:B------:R-:W-:Y:S01]  /*2240*/  @!UP0 UMOV UR20, UR24 ;  /* 0x0000001800148c82 */ /* 0x000fe20008000000 */
[----:B------:R-:W-:Y:S01]  /*2250*/  IADD3 R14, P0, R237, UR18, RZ ;  /* 0x00000012ed0e7c10 */ /* 0x000fe2000ff1e0ff */
[----:B------:R-:W-:Y:S01]  /*2260*/  IMAD.IADD R0, R0, 0x1, -R13 ;  /* 0x0000000100007824 */ /* 0x000fe200078e0a0d */
[----:B------:R-:W-:Y:S01]  /*2270*/  LOP3.LUT R236, R11, R236, RZ, 0x3c, !PT ;  /* 0x000000ec0bec7212 */ /* 0x000fe200078e3cff */
[----:B------:R-:W-:Y:S01]  /*2280*/  ULDC.64 UR4, c[0x0][0x1a8] ;  /* 0x00006a0000047ab9 */ /* 0x000fe20000000a00 */
[----:B------:R-:W-:Y:S01]  /*2290*/  LEA.HI R11, R2, R3, RZ, 0x6 ;  /* 0x00000003020b7211 */ /* 0x000fe200078f30ff */
[----:B------:R-:W-:Y:S01]  /*22a0*/  IMAD.SHL.U32 R5, R5, 0x40, RZ ;  /* 0x0000004005057824 */ /* 0x000fe200078e00ff */
[----:B------:R-:W-:-:S02]  /*22b0*/  IADD3 R16, P1, R237, R16, RZ ;  /* 0x00000010ed107210 */ /* 0x000fc40007f3e0ff */
[C---:B------:R-:W-:Y:S01]  /*22c0*/  IADD3.X R15, R6.reuse, UR17, RZ, P0, !PT ;  /* 0x00000011060f7c10 */ /* 0x040fe200087fe4ff */
[----:B------:R-:W-:Y:S01]  /*22d0*/  IMAD.SHL.U32 R11, R11, 0x8, RZ ;  /* 0x000000080b0b7824 */ /* 0x000fe200078e00ff */
[----:B------:R-:W-:Y:S01]  /*22e0*/  IADD3 R12, P0, R237, UR20, RZ ;  /* 0x00000014ed0c7c10 */ /* 0x000fe2000ff1e0ff */
[----:B------:R-:W-:Y:S01]  /*22f0*/  IMAD.X R17, R6, 0x1, R7, P1 ;  /* 0x0000000106117824 */ /* 0x000fe200008e0607 */
[----:B------:R-:W-:Y:S01]  /*2300*/  SHF.R.S32.HI R19, RZ, 0x1f, R18 ;  /* 0x0000001fff137819 */ /* 0x000fe20000011412 */
[----:B------:R-:W-:Y:S01]  /*2310*/  IMAD.WIDE.U32 R8, R8, c[0x0][0x1b8], R14 ;  /* 0x00006e0008087a25 */ /* 0x000fe200078e000e */
[----:B------:R-:W-:Y:S01]  /*2320*/  IADD3.X R13, R6, UR15, RZ, P0, !PT ;  /* 0x0000000f060d7c10 */ /* 0x000fe200087fe4ff */
[----:B------:R-:W-:Y:S01]  /*2330*/  USHF.R.S32.HI UR15, URZ, 0x1f, UR12 ;  /* 0x0000001f3f0f7899 */ /* 0x000fe2000801140c */
[C---:B------:R-:W-:Y:S01]  /*2340*/  R2P PR, R0.reuse, 0x6 ;  /* 0x0000000600007804 */ /* 0x040fe20000000000 */
[----:B------:R-:W-:Y:S01]  /*2350*/  IMAD.SHL.U32 R0, R0, 0x40, RZ ;  /* 0x0000004000007824 */ /* 0x000fe200078e00ff */
[----:B------:R-:W-:Y:S01]  /*2360*/  IADD3 R170, P0, R18, UR13, RZ ;  /* 0x0000000d12aa7c10 */ /* 0x000fe2000ff1e0ff */
[----:B------:R-:W-:Y:S01]  /*2370*/  IMAD.SHL.U32 R7, R233, 0x8, RZ ;  /* 0x00000008e9077824 */ /* 0x000fe200078e00ff */
[----:B------:R-:W-:Y:S01]  /*2380*/  LOP3.LUT R236, R236, 0xfffffe00, R11, 0xf8, !PT ;  /* 0xfffffe00ecec7812 */ /* 0x000fe200078ef80b */
[----:B------:R-:W-:Y:S01]  /*2390*/  IMAD.IADD R11, R9, 0x1, R10 ;  /* 0x00000001090b7824 */ /* 0x000fe200078e020a */
[----:B------:R-:W-:Y:S01]  /*23a0*/  IADD3.X R9, R19, UR11, RZ, P0, !PT ;  /* 0x0000000b13097c10 */ /* 0x000fe200087fe4ff */
[----:B------:R-:W-:Y:S01]  /*23b0*/  IMAD.MOV.U32 R10, RZ, RZ, R8 ;  /* 0x000000ffff0a7224 */ /* 0x000fe200078e0008 */
[----:B------:R-:W-:Y:S01]  /*23c0*/  LOP3.LUT R0, R0, 0x1c0, RZ, 0xc0, !PT ;  /* 0x000001c000007812 */ /* 0x000fe200078ec0ff */
[----:B------:R-:W-:Y:S01]  /*23d0*/  UIMAD UR4, UR15, UR4, URZ ;  /* 0x000000040f0472a4 */ /* 0x000fe2000f8e023f */
[----:B------:R-:W-:Y:S01]  /*23e0*/  ISETP.GE.AND P0, PT, R18, UR21, PT ;  /* 0x0000001512007c0c */ /* 0x000fe2000bf06270 */
[----:B------:R-:W-:Y:S01]  /*23f0*/  IMAD R9, R9, c[0x0][0x1a0], RZ ;  /* 0x0000680009097a24 */ /* 0x000fe200078e02ff */
[----:B------:R-:W-:Y:S01]  /*2400*/  LOP3.LUT R7, R0, 0x8, R7, 0xf8, !PT ;  /* 0x0000000800077812 */ /* 0x000fe200078ef807 */
[----:B------:R-:W-:Y:S01]  /*2410*/  IMAD.U32 R14, RZ, RZ, UR12 ;  /* 0x0000000cff0e7e24 */ /* 0x000fe2000f8e00ff */
[----:B------:R-:W-:Y:S01]  /*2420*/  SHF.R.U32.HI R0, RZ, 0x3, R0 ;  /* 0x00000003ff007819 */ /* 0x000fe20000011600 */
[C---:B------:R-:W-:Y:S01]  /*2430*/  IMAD R9, R170.reuse, c[0x0][0x1a4], R9 ;  /* 0x00006900aa097a24 */ /* 0x040fe200078e0209 */
[----:B------:R-:W-:Y:S01]  /*2440*/  UIMAD UR4, UR12, UR5, UR4 ;  /* 0x000000050c0472a4 */ /* 0x000fe2000f8e0204 */
        /* <DEDUP_REMOVED lines=10> */
[----:B------:R-:W-:Y:S01]  /*24f0*/  IMAD.MOV.U32 R2, RZ, RZ, 0x20 ;  /* 0x00000020ff027424 */ /* 0x000fe200078e00ff */
[C---:B------:R-:W-:Y:S01]  /*2500*/  IADD3 R172, R237.reuse, 0x80, RZ ;  /* 0x00000080edac7810 */ /* 0x040fe20007ffe0ff */
[C---:B------:R-:W-:Y:S01]  /*2510*/  IMAD R165, R18.reuse, c[0x0][0x19c], R165 ;  /* 0x0000670012a57a24 */ /* 0x040fe200078e02a5 */
[----:B------:R-:W-:Y:S01]  /*2520*/  IADD3 R169, R237, 0xc0, RZ ;  /* 0x000000c0eda97810 */ /* 0x000fe20007ffe0ff */
[----:B------:R-:W-:Y:S01]  /*2530*/  IMAD.WIDE.U32 R166, R18, c[0x0][0x198], R16 ;  /* 0x0000660012a67a25 */ /* 0x000fe200078e0010 */
[----:B------:R-:W-:-:S02]  /*2540*/  IADD3 R17, R15, UR4, RZ ;  /* 0x000000040f117c10 */ /* 0x000fc4000fffe0ff */
[----:B------:R-:W-:Y:S01]  /*2550*/  SEL R7, R7, 0xfffffff0, !P1 ;  /* 0xfffffff007077807 */ /* 0x000fe20004800000 */
[----:B-1----:R-:W-:Y:S01]  /*2560*/  IMAD.WIDE R20, R21, 0x40, R18 ;  /* 0x0000004015147825 */ /* 0x002fe200078e0212 */
[----:B------:R-:W-:-:S03]  /*2570*/  SEL R5, R2, 0xffffffe0, !P2 ;  /* 0xffffffe002057807 */ /* 0x000fc60005000000 */
        /* <DEDUP_REMOVED lines=43> */
.L_x_3665:
[----:B------:R-:W-:Y:S05]  /*2830*/  BSYNC B0 ;  /* 0x0000000000007941 */ /* 0x000fea0003800000 */
.L_x_3664:
        /* <DEDUP_REMOVED lines=45> */
.L_x_3667:
[----:B------:R-:W-:Y:S05]  /*2b10*/  BSYNC B0 ;  /* 0x0000000000007941 */ /* 0x000fea0003800000 */
.L_x_3666:
        /* <DEDUP_REMOVED lines=45> */
.L_x_3669:
[----:B------:R-:W-:Y:S05]  /*2df0*/  BSYNC B0 ;  /* 0x0000000000007941 */ /* 0x000fea0003800000 */
.L_x_3668:
        /* <DEDUP_REMOVED lines=44> */
.L_x_3671:
[----:B------:R-:W-:Y:S05]  /*30c0*/  BSYNC B0 ;  /* 0x0000000000007941 */ /* 0x000fea0003800000 */
.L_x_3670:
        /* <DEDUP_REMOVED lines=39> */
.L_x_3673:
[----:B------:R-:W-:Y:S05]  /*3340*/  BSYNC B0 ;  /* 0x0000000000007941 */ /* 0x000fea0003800000 */
.L_x_3672:
        /* <DEDUP_REMOVED lines=41> */
.L_x_3675:
[----:B------:R-:W-:Y:S05]  /*35e0*/  BSYNC B0 ;  /* 0x0000000000007941 */ /* 0x000fea0003800000 */
.L_x_3674:
        /* <DEDUP_REMOVED lines=40> */
.L_x_3677:
[----:B------:R-:W-:Y:S05]  /*3870*/  BSYNC B0 ;  /* 0x0000000000007941 */ /* 0x000fea0003800000 */
.L_x_3676:
[----:B------:R-:W-:Y:S01]  /*3880*/  ISETP.GE.AND P0, PT, R6, UR11, PT ;  /* 0x0000000b06007c0c */ /* 0x000fe2000bf06270 */
[----:B------:R-:W-:-:S12]  /*3890*/  BSSY B0, `(.L_x_3678) ;  /* 0x0000028000007945 */ /* 0x000fd80003800000 */
[----:B------:R-:W-:Y:S05]  /*38a0*/  @P0 BRA `(.L_x_3679) ;  /* 0x0000026000000947 */ /* 0x000fea0003800000 */
[----:B------:R-:W-:Y:S01]  /*38b0*/  ISETP.GE.AND P6, PT, R237, c[0x0][0x220], PT ;  /* 0x00008800ed007a0c */ /* 0x000fe20003fc6270 */
[----:B--2---:R-:W-:Y:S01]  /*38c0*/  IMAD.MOV.U32 R22, RZ, RZ, c[0x0][0x198] ;  /* 0x00006600ff167624 */ /* 0x004fe200078e00ff */
        /* <DEDUP_REMOVED lines=9> */
[C---:B-1----:R-:W-:Y:S02]  /*3960*/  @!P6 LEA R24, P0, R22.reuse, c[0x0][0x168], 0x1 ;  /* 0x00005a001618ea11 */ /* 0x042fe400078008ff */
        /* <DEDUP_REMOVED lines=26> */
.L_x_3679:
[----:B------:R-:W-:Y:S05]  /*3b10*/  BSYNC B0 ;  /* 0x0000000000007941 */ /* 0x000fea0003800000 */
.L_x_3678:
        /* <DEDUP_REMOVED lines=12> */
[----:B--23--:R-:W-:Y:S01]  /*3be0*/  IMAD.U32 R16, RZ, RZ, UR4 ;  /* 0x00000004ff107e24 */ /* 0x00cfe2000f8e00ff */
[----:B------:R-:W-:-:S04]  /*3bf0*/  DEPBAR.LE SB0, 0x0 ;  /* 0x000080000000791a */ /* 0x000fc80000000000 */
[----:B------:R-:W-:-:S05]  /*3c00*/  IMAD.U32 R17, RZ, RZ, UR5 ;  /* 0x00000005ff117e24 */ /* 0x000fca000f8e00ff */
[----:B------:R-:W2:Y:S01]  /*3c10*/  LDG.E R15, [R16.64] ;  /* 0x00000022100f7981 */ /* 0x000ea2000c1e1900 */
[C---:B------:R-:W-:Y:S01]  /*3c20*/  ISETP.GE.AND P1, PT, R18.reuse, UR11, PT ;  /* 0x0000000b12007c0c */ /* 0x040fe2000bf26270 */
[----:B------:R-:W2:Y:S01]  /*3c30*/  MUFU.RCP R10, c[0x0][0x238] ;  /* 0x00008e00000a7b08 */ /* 0x000ea20000001000 */
[----:B------:R-:W-:Y:S01]  /*3c40*/  SHF.R.S32.HI R13, RZ, 0x1f, R12 ;  /* 0x0000001fff0d7819 */ /* 0x000fe2000001140c */
[----:B------:R-:W-:Y:S01]  /*3c50*/  BAR.SYNC.DEFER_BLOCKING 0x0 ;  /* 0x0000000000007b1d */ /* 0x000fe20000010000 */
[----:B------:R-:W-:Y:S01]  /*3c60*/  IMAD.SHL.U32 R18, R18, 0x8, RZ ;  /* 0x0000000812127824 */ /* 0x000fe200078e00ff */
[----:B------:R-:W-:Y:S01]  /*3c70*/  LEA R14, R11, UR6, 0x4 ;  /* 0x000000060b0e7c11 */ /* 0x000fe2000f8e20ff */
[----:B------:R-:W-:Y:S01]  /*3c80*/  IMAD.SHL.U32 R235, R3, 0x2, RZ ;  /* 0x0000000203eb7824 */ /* 0x000fe200078e00ff */
[----:B------:R-:W-:Y:S01]  /*3c90*/  LEA.HI R13, R13, R12, RZ, 0x2 ;  /* 0x0000000c0d0d7211 */ /* 0x000fe200078f10ff */
[C---:B------:R-:W-:Y:S01]  /*3ca0*/  IMAD.SHL.U32 R12, R4.reuse, 0x40, RZ ;  /* 0x00000040040c7824 */ /* 0x040fe200078e00ff */
[----:B------:R-:W-:Y:S01]  /*3cb0*/  LOP3.LUT P2, RZ, R4, 0x4, RZ, 0xc0, !PT ;  /* 0x0000000404ff7812 */ /* 0x000fe2000784c0ff */
[----:B------:R-:W-:Y:S01]  /*3cc0*/  IMAD R234, R11, 0x400, R0 ;  /* 0x000004000bea7824 */ /* 0x000fe200078e0200 */
[----:B------:R-:W-:Y:S01]  /*3cd0*/  SHF.R.S32.HI R13, RZ, 0x2, R13 ;  /* 0x00000002ff0d7819 */ /* 0x000fe2000001140d */
[----:B------:R-:W-:Y:S01]  /*3ce0*/  BSSY B0, `(.L_x_3680) ;  /* 0x0000033000007945 */ /* 0x000fe20003800000 */
[----:B------:R-:W-:Y:S01]  /*3cf0*/  LEA R242, P0, R170, c[0x0][0x170], 0x1 ;  /* 0x00005c00aaf27a11 */ /* 0x000fe200078008ff */
[----:B------:R-:W-:Y:S01]  /*3d00*/  IMAD.SHL.U32 R234, R234, 0x2, RZ ;  /* 0x00000002eaea7824 */ /* 0x000fe200078e00ff */
[----:B------:R-:W-:-:S02]  /*3d10*/  SEL R2, R2, 0xffffffe0, !P2 ;  /* 0xffffffe002027807 */ /* 0x000fc40005000000 */
[----:B------:R-:W-:Y:S02]  /*3d20*/  LOP3.LUT R235, R235, 0x6, RZ, 0xc0, !PT ;  /* 0x00000006ebeb7812 */ /* 0x000fe400078ec0ff */
[----:B------:R-:W-:Y:S01]  /*3d30*/  LEA.HI.X R247, R170, c[0x0][0x174], R168, 0x1, P0 ;  /* 0x00005d00aaf77a11 */ /* 0x000fe200000f0ca8 */
[----:B------:R3:W-:Y:S04]  /*3d40*/  @P1 STS.128 [R236+0x10000], RZ ;  /* 0x010000ffec001388 */ /* 0x0007e80000000c00 */
[----:B------:R3:W-:Y:S04]  /*3d50*/  @P1 STS.128 [R236+0x12000], RZ ;  /* 0x012000ffec001388 */ /* 0x0007e80000000c00 */
[----:B------:R3:W-:Y:S04]  /*3d60*/  @P1 STS.128 [R236+0x14000], RZ ;  /* 0x014000ffec001388 */ /* 0x0007e80000000c00 */
[----:B------:R3:W-:Y:S01]  /*3d70*/  @P1 STS.128 [R236+0x16000], RZ ;  /* 0x016000ffec001388 */ /* 0x0007e20000000c00 */
[----:B--2---:R-:W-:Y:S01]  /*3d80*/  FMUL.FTZ R10, R15, R10 ;  /* 0x0000000a0f0a7220 */ /* 0x004fe20000410000 */
[----:B------:R-:W-:-:S03]  /*3d90*/  LOP3.LUT R15, R12, 0x1c0, RZ, 0xc0, !PT ;  /* 0x000001c00c0f7812 */ /* 0x000fc600078ec0ff */
[----:B------:R2:W4:Y:S01]  /*3da0*/  R2UR UR4, R10 ;  /* 0x000000000a0473c2 */ /* 0x00052200000e0000 */
[----:B------:R-:W-:Y:S02]  /*3db0*/  LOP3.LUT R18, R15, 0x8, R18, 0xf8, !PT ;  /* 0x000000080f127812 */ /* 0x000fe400078ef812 */
[----:B------:R-:W-:-:S04]  /*3dc0*/  SHF.R.U32.HI R15, RZ, 0x3, R15 ;  /* 0x00000003ff0f7819 */ /* 0x000fc8000001160f */
[----:B------:R-:W-:-:S05]  /*3dd0*/  LOP3.LUT R18, R18, R15, RZ, 0x3c, !PT ;  /* 0x0000000f12127212 */ /* 0x000fca00078e3cff */
[----:B------:R-:W-:Y:S01]  /*3de0*/  IMAD R233, R233, 0x200, R18 ;  /* 0x00000200e9e97824 */ /* 0x000fe200078e0212 */
[----:B--2---:R-:W-:Y:S01]  /*3df0*/  IADD3 R10, R14, 0x1, R13 ;  /* 0x000000010e0a7810 */ /* 0x004fe20007ffe00d */
[----:B------:R-:W-:-:S05]  /*3e00*/  IMAD.U32 R13, RZ, RZ, UR7 ;  /* 0x00000007ff0d7e24 */ /* 0x000fca000f8e00ff */
[----:B------:R-:W-:-:S04]  /*3e10*/  IADD3 R3, R10, UR10, -R13 ;  /* 0x0000000a0a037c10 */ /* 0x000fc8000fffe80d */
[----:B------:R-:W-:Y:S01]  /*3e20*/  IADD3 R3, R3, c[0x0][0x2e8], RZ ;  /* 0x0000ba0003037a10 */ /* 0x000fe20007ffe0ff */
[----:B------:R-:W-:Y:S05]  /*3e30*/  @P1 BRA `(.L_x_3681) ;  /* 0x000001d000001947 */ /* 0x000fea0003800000 */
[----:B---34-:R-:W-:Y:S02]  /*3e40*/  ISETP.GE.AND P3, PT, R237, c[0x0][0x220], PT ;  /* 0x00008800ed007a0c */ /* 0x018fe40003f66270 */
[----:B------:R-:W-:Y:S02]  /*3e50*/  ISETP.GE.AND P2, PT, R173, c[0x0][0x220], PT ;  /* 0x00008800ad007a0c */ /* 0x000fe40003f46270 */
        /* <DEDUP_REMOVED lines=15> */
[----:B---3--:R-:W-:-:S05]  /*3f50*/  @!P1 IMAD.MOV.U32 R243, RZ, RZ, R247 ;  /* 0x000000fffff39224 */ /* 0x008fca00078e00f7 */
[----:B------:R-:W-:Y:S01]  /*3f60*/  @!PT LDS RZ, [RZ] ;  /* 0x00000000fffff984 */ /* 0x000fe20000000800 */
[----:B------:R-:W-:Y:S01]  /*3f70*/  @!PT LDS RZ, [RZ] ;  /* 0x00000000fffff984 */ /* 0x000fe20000000800 */
[----:B------:R-:W-:Y:S01]  /*3f80*/  @!PT LDS RZ, [RZ] ;  /* 0x00000000fffff984 */ /* 0x000fe20000000800 */
[----:B------:R2:W-:Y:S04]  /*3f90*/  @!P1 LDGSTS.E.BYPASS.LTC128B.128 [R236+0x14000], [R242.64+0x100] ;  /* 0x14000100f2ec9fae */ /* 0x0005e8000b901d62 */
[----:B------:R2:W-:Y:S01]  /*3fa0*/  @P0 STS.128 [R236+0x16000], RZ ;  /* 0x016000ffec000388 */ /* 0x0005e20000000c00 */
[----:B------:R-:W-:Y:S05]  /*3fb0*/  @P0 BRA `(.L_x_3681) ;  /* 0x0000005000000947 */ /* 0x000fea0003800000 */
[----:B--2---:R-:W-:-:S05]  /*3fc0*/  MOV R243, R247 ;  /* 0x000000f700f37202 */ /* 0x004fca0000000f00 */
[----:B------:R-:W-:Y:S01]  /*3fd0*/  @!PT LDS RZ, [RZ] ;  /* 0x00000000fffff984 */ /* 0x000fe20000000800 */
[----:B------:R-:W-:Y:S01]  /*3fe0*/  @!PT LDS RZ, [RZ] ;  /* 0x00000000fffff984 */ /* 0x000fe20000000800 */
[----:B------:R-:W-:Y:S01]  /*3ff0*/  @!PT LDS RZ, [RZ] ;  /* 0x00000000fffff984 */ /* 0x000fe20000000800 */
[----:B------:R2:W-:Y:S02]  /*4000*/  LDGSTS.E.BYPASS.LTC128B.128 [R236+0x16000], [R242.64+0x180] ;  /* 0x16000180f2ec7fae */ /* 0x0005e4000b901d62 */
.L_x_3681:
[----:B---34-:R-:W-:Y:S05]  /*4010*/  BSYNC B0 ;  /* 0x0000000000007941 */ /* 0x018fea0003800000 */
.L_x_3680:
        /* <DEDUP_REMOVED lines=53> */
.L_x_3683:
[----:B------:R-:W-:Y:S05]  /*4370*/  BSYNC B0 ;  /* 0x0000000000007941 */ /* 0x000fea0003800000 */
.L_x_3682:
        /* <DEDUP_REMOVED lines=15> */
[CC--:B----4-:R-:W-:Y:S01]  /*4470*/  @!P5 LEA R14, P6, R9.reuse, R242.reuse, 0x1 ;  /* 0x000000f2090ed211 */ /* 0x0d0fe200078c08ff */
[----:B------:R4:W-:Y:S01]  /*4480*/  @P5 STS.128 [R236+0x11000], RZ ;  /* 0x011000ffec005388 */ /* 0x0009e20000000c00 */
[CC--:B-1----:R-:W-:Y:S02]  /*4490*/  @!P4 LEA R12, P3, R9.reuse, R242.reuse, 0x1 ;  /* 0x000000f2090cc211 */ /* 0x0c2fe400078608ff */
        /* <DEDUP_REMOVED lines=20> */
[----:B----4-:R-:W-:-:S04]  /*45e0*/  LEA R10, P0, R9, R242, 0x1 ;  /* 0x000000f2090a7211 */ /* 0x010fc800078008ff */
[----:B------:R-:W-:-:S05]  /*45f0*/  LEA.HI.X R11, R9, R247, R8, 0x1, P0 ;  /* 0x000000f7090b7211 */ /* 0x000fca00000f0c08 */
[----:B------:R-:W-:Y:S01]  /*4600*/  @!PT LDS RZ, [RZ] ;  /* 0x00000000fffff984 */ /* 0x000fe20000000800 */
[----:B------:R-:W-:Y:S01]  /*4610*/  @!PT LDS RZ, [RZ] ;  /* 0x00000000fffff984 */ /* 0x000fe20000000800 */
[----:B------:R-:W-:Y:S01]  /*4620*/  @!PT LDS RZ, [RZ] ;  /* 0x00000000fffff984 */ /* 0x000fe20000000800 */
[----:B------:R1:W-:Y:S04]  /*4630*/  LDGSTS.E.BYPASS.LTC128B.128 [R236+0x17000], [R10.64+0x180] ;  /* 0x170001800aec7fae */ /* 0x0003e8000b901d62 */
.L_x_3685:
[----:B------:R-:W-:Y:S05]  /*4640*/  BSYNC B0 ;  /* 0x0000000000007941 */ /* 0x000fea0003800000 */
.L_x_3684:
        /* <DEDUP_REMOVED lines=12> */
[-C--:B-1--4-:R-:W-:Y:S01]  /*4710*/  @!P3 MOV R12, R242.reuse ;  /* 0x000000f2000cb202 */ /* 0x092fe20000000f00 */
[----:B------:R-:W-:Y:S01]  /*4720*/  @!P3 IMAD.MOV.U32 R10, RZ, RZ, c[0x0][0x1a4] ;  /* 0x00006900ff0ab624 */ /* 0x000fe200078e00ff */
[----:B------:R-:W-:Y:S01]  /*4730*/  @!P2 MOV R9, c[0x0][0x1a4] ;  /* 0x000069000009aa02 */ /* 0x000fe20000000f00 */
[----:B------:R-:W-:Y:S01]  /*4740*/  @!P3 IMAD.MOV.U32 R13, RZ, RZ, R247 ;  /* 0x000000ffff0db224 */ /* 0x000fe200078e00f7 */
[----:B--2---:R-:W-:Y:S01]  /*4750*/  @!P2 MOV R246, R242 ;  /* 0x000000f200f6a202 */ /* 0x004fe20000000f00 */
        /* <DEDUP_REMOVED lines=37> */
.L_x_3687:
[----:B------:R-:W-:Y:S05]  /*49b0*/  BSYNC B0 ;  /* 0x0000000000007941 */ /* 0x000fea0003800000 */
.L_x_3686:
[----:B------:R-:W-:Y:S01]  /*49c0*/  IMAD.SHL.U32 R233, R233, 0x2, RZ ;  /* 0x00000002e9e97824 */ /* 0x000fe200078e00ff */
[----:B------:R-:W-:Y:S01]  /*49d0*/  LDSM.16.M88.4 R44, [R234] ;  /* 0x00000000ea2c783b */ /* 0x000fe20000000200 */
[----:B------:R-:W-:Y:S01]  /*49e0*/  LOP3.LUT P0, RZ, R4, 0x2, RZ, 0xc0, !PT ;  /* 0x0000000204ff7812 */ /* 0x000fe2000780c0ff */
[--C-:B------:R-:W-:Y:S01]  /*49f0*/  IMAD R232, R7, 0x2, R234.reuse ;  /* 0x0000000207e87824 */ /* 0x100fe200078e02ea */
[----:B------:R-:W-:Y:S01]  /*4a00*/  IMNMX R167, R3, UR10, PT ;  /* 0x0000000a03a77c17 */ /* 0x000fe2000b800200 */
[----:B------:R-:W5:Y:S01]  /*4a10*/  LDSM.16.M88.4 R20, [R233+0x8000] ;  /* 0x00800000e914783b */ /* 0x000f620000000200 */
[----:B------:R-:W-:Y:S01]  /*4a20*/  IADD3 R4, R233, 0x8000, RZ ;  /* 0x00008000e9047810 */ /* 0x000fe20007ffe0ff */
[----:B------:R-:W-:Y:S01]  /*4a30*/  IMAD R230, R5, 0x2, R234 ;  /* 0x0000000205e67824 */ /* 0x000fe200078e02ea */
[----:B------:R-:W-:Y:S01]  /*4a40*/  IADD3 R231, R233, 0x8020, RZ ;  /* 0x00008020e9e77810 */ /* 0x000fe20007ffe0ff */
[----:B-1--4-:R-:W1:Y:S01]  /*4a50*/  LDSM.16.M88.4 R12, [R233+0x8800] ;  /* 0x00880000e90c783b */ /* 0x012e620000000200 */
[----:B------:R-:W-:Y:S01]  /*4a60*/  IMAD R227, R2, 0x2, R233 ;  /* 0x0000000202e37824 */ /* 0x000fe200078e02e9 */
[----:B------:R-:W-:Y:S01]  /*4a70*/  UISETP.GT.AND UP0, UPT, UR29, UR22, UPT ;  /* 0x000000161d00728c */ /* 0x000fe2000bf04270 */
[----:B------:R-:W-:Y:S01]  /*4a80*/  IMAD R229, R5, 0x2, R232 ;  /* 0x0000000205e57824 */ /* 0x000fe200078e02e8 */
[----:B------:R-:W4:Y:S02]  /*4a90*/  LDSM.16.M88.4 R76, [R233+0x9000] ;  /* 0x00900000e94c783b */ /* 0x000f240000000200 */
[----:B------:R-:W-:-:S02]  /*4aa0*/  @P0 IADD3 R231, R4, -0x20, RZ ;  /* 0xffffffe004e70810 */ /* 0x000fc40007ffe0ff */
[----:B------:R-:W2:Y:S02]  /*4ab0*/  LDSM.16.M88.4 R72, [R233+0x9800] ;  /* 0x00980000e948783b */ /* 0x000ea40000000200 */
[----:B------:R-:W-:Y:S01]  /*4ac0*/  IADD3 R223, R231, 0x800, RZ ;  /* 0x00000800e7df7810 */ /* 0x000fe20007ffe0ff */
[----:B------:R-:W-:Y:S01]  /*4ad0*/  IMAD R220, R2, 0x2, R231 ;  /* 0x0000000202dc7824 */ /* 0x000fe200078e02e7 */
[----:B------:R-:W-:Y:S01]  /*4ae0*/  LDSM.16.M88.4 R56, [R232] ;  /* 0x00000000e838783b */ /* 0x000fe20000000200 */
[----:B------:R-:W-:Y:S02]  /*4af0*/  IADD3 R2, R3, 0x8, RZ ;  /* 0x0000000803027810 */ /* 0x000fe40007ffe0ff */
[C---:B------:R-:W-:Y:S01]  /*4b00*/  IADD3 R222, R231.reuse, 0x1000, RZ ;  /* 0x00001000e7de7810 */ /* 0x040fe20007ffe0ff */
[----:B------:R-:W3:Y:S01]  /*4b10*/  LDSM.16.M88.4 R68, [R231] ;  /* 0x00000000e744783b */ /* 0x000ee20000000200 */
[----:B------:R-:W-:Y:S02]  /*4b20*/  IMNMX R2, R2, UR10, PT ;  /* 0x0000000a02027c17 */ /* 0x000fe4000b800200 */
        /* <DEDUP_REMOVED lines=10> */
[----:B------:R-:W-:Y:S01]  /*4bd0*/  LDSM.16.M88.4 R40, [R230] ;  /* 0x00000000e628783b */ /* 0x000fe20000000200 */
[----:B------:R-:W-:-:S02]  /*4be0*/  IADD3 R213, R231, 0x5000, RZ ;  /* 0x00005000e7d57810 */ /* 0x000fc40007ffe0ff */
[C---:B------:R-:W-:Y:S01]  /*4bf0*/  IADD3 R212, R231.reuse, 0x5800, RZ ;  /* 0x00005800e7d47810 */ /* 0x040fe20007ffe0ff */
[C---:B-----5:R-:W-:Y:S01]  /*4c00*/  HMMA.16816.F32.BF16 R24, R44.reuse, R20, RZ ;  /* 0x000000142c18723c */ /* 0x060fe200000418ff */
[----:B------:R-:W5:Y:S01]  /*4c10*/  LDSM.16.M88.4 R36, [R227+0x8000] ;  /* 0x00800000e324783b */ /* 0x000f620000000200 */
[C---:B------:R-:W-:Y:S02]  /*4c20*/  IADD3 R211, R231.reuse, 0x6000, RZ ;  /* 0x00006000e7d37810 */ /* 0x040fe40007ffe0ff */
[C---:B------:R-:W-:Y:S01]  /*4c30*/  IADD3 R210, R231.reuse, 0x6800, RZ ;  /* 0x00006800e7d27810 */ /* 0x040fe20007ffe0ff */
[----:B------:R-:W2:Y:S01]  /*4c40*/  LDSM.16.M88.4 R32, [R227+0x8800] ;  /* 0x00880000e320783b */ /* 0x000ea20000000200 */
[C---:B------:R-:W-:Y:S02]  /*4c50*/  IADD3 R209, R231.reuse, 0x7000, RZ ;  /* 0x00007000e7d17810 */ /* 0x040fe40007ffe0ff */
[----:B-1----:R-:W-:Y:S01]  /*4c60*/  HMMA.16816.F32.BF16 R16, R44, R12, RZ ;  /* 0x0000000c2c10723c */ /* 0x002fe200000418ff */
[----:B------:R-:W1:Y:S01]  /*4c70*/  LDSM.16.M88.4 R28, [R227+0x9000] ;  /* 0x00900000e31c783b */ /* 0x000e620000000200 */
[----:B------:R-:W-:-:S03]  /*4c80*/  IADD3 R208, R231, 0x7800, RZ ;  /* 0x00007800e7d07810 */ /* 0x000fc60007ffe0ff */
[----:B------:R-:W1:Y:S03]  /*4c90*/  LDSM.16.M88.4 R80, [R227+0x9800] ;  /* 0x00980000e350783b */ /* 0x000e660000000200 */
[C---:B------:R-:W-:Y:S01]  /*4ca0*/  HMMA.16816.F32.BF16 R20, R44.reuse, R22, RZ ;  /* 0x000000162c14723c */ /* 0x040fe200000418ff */
[----:B------:R-:W0:Y:S07]  /*4cb0*/  LDGDEPBAR ;  /* 0x00000000000079af */ /* 0x000e2e0000000000 */
[C---:B------:R-:W-:Y:S08]  /*4cc0*/  HMMA.16816.F32.BF16 R12, R44.reuse, R14, RZ ;  /* 0x0000000e2c0c723c */ /* 0x040ff000000418ff */
[C---:B--2-4-:R-:W-:Y:S08]  /*4cd0*/  HMMA.16816.F32.BF16 R8, R44.reuse, R76, RZ ;  /* 0x0000004c2c08723c */ /* 0x054ff000000418ff */
[C---:B------:R-:W-:Y:S08]  /*4ce0*/  HMMA.16816.F32.BF16 R76, R44.reuse, R78, RZ ;  /* 0x0000004e2c4c723c */ /* 0x040ff000000418ff */
[C---:B------:R-:W-:Y:S08]  /*4cf0*/  HMMA.16816.F32.BF16 R48, R44.reuse, R72, RZ ;  /* 0x000000482c30723c */ /* 0x040ff000000418ff */
[----:B------:R-:W-:Y:S01]  /*4d00*/  HMMA.16816.F32.BF16 R44, R44, R74, RZ ;  /* 0x0000004a2c2c723c */ /* 0x000fe200000418ff */
[----:B------:R-:W-:Y:S07]  /*4d10*/  LDSM.16.M88.4 R72, [R229] ;  /* 0x00000000e548783b */ /* 0x000fee0000000200 */
[C---:B---3--:R-:W-:Y:S08]  /*4d20*/  HMMA.16816.F32.BF16 R24, R56.reuse, R68, R24 ;  /* 0x000000443818723c */ /* 0x048ff00000041818 */
[C---:B------:R-:W-:Y:S01]  /*4d30*/  HMMA.16816.F32.BF16 R20, R56.reuse, R70, R20 ;  /* 0x000000463814723c */ /* 0x040fe20000041814 */
[----:B------:R-:W2:Y:S07]  /*4d40*/  LDSM.16.M88.4 R68, [R220] ;  /* 0x00000000dc44783b */ /* 0x000eae0000000200 */
        /* <DEDUP_REMOVED lines=8> */
[----:B------:R-:W2:Y:S04]  /*4dd0*/  LDSM.16.M88.4 R52, [R220+0x1800] ;  /* 0x00180000dc34783b */ /* 0x000ea80000000200 */
[----:B------:R-:W-:Y:S03]  /*4de0*/  LDSM.16.M88.4 R56, [R233+0xa800] ;  /* 0x00a80000e938783b */ /* 0x000fe60000000200 */
[C---:B-----5:R-:W-:Y:S08]  /*4df0*/  HMMA.16816.F32.BF16 R24, R40.reuse, R36, R24 ;  /* 0x000000242818723c */ /* 0x060ff00000041818 */
[C---:B------:R-:W-:Y:S08]  /*4e00*/  HMMA.16816.F32.BF16 R20, R40.reuse, R38, R20 ;  /* 0x000000262814723c */ /* 0x040ff00000041814 */
[C---:B------:R-:W-:Y:S08]  /*4e10*/  HMMA.16816.F32.BF16 R16, R40.reuse, R32, R16 ;  /* 0x000000202810723c */ /* 0x040ff00000041810 */
[C---:B------:R-:W-:Y:S01]  /*4e20*/  HMMA.16816.F32.BF16 R12, R40.reuse, R34, R12 ;  /* 0x00000022280c723c */ /* 0x040fe2000004180c */
[----:B------:R-:W-:Y:S07]  /*4e30*/  LDSM.16.M88.4 R32, [R234+0x2000] ;  /* 0x00200000ea20783b */ /* 0x000fee0000000200 */
[C---:B-1----:R-:W-:Y:S01]  /*4e40*/  HMMA.16816.F32.BF16 R36, R40.reuse, R28, R8 ;  /* 0x0000001c2824723c */ /* 0x042fe20000041808 */
[----:B------:R-:W1:Y:S07]  /*4e50*/  LDSM.16.M88.4 R8, [R233+0xa000] ;  /* 0x00a00000e908783b */ /* 0x000e6e0000000200 */
[C---:B------:R-:W-:Y:S08]  /*4e60*/  HMMA.16816.F32.BF16 R48, R40.reuse, R80, R48 ;  /* 0x000000502830723c */ /* 0x040ff00000041830 */
        /* <DEDUP_REMOVED lines=17> */
[C---:B-1----:R-:W-:Y:S01]  /*4f80*/  HMMA.16816.F32.BF16 R24, R32.reuse, R8, R24 ;  /* 0x000000082018723c */ /* 0x042fe20000041818 */
[----:B------:R-:W-:Y:S07]  /*4f90*/  LDSM.16.M88.4 R72, [R227+0xa800] ;  /* 0x00a80000e348783b */ /* 0x000fee0000000200 */
[C---:B------:R-:W-:Y:S01]  /*4fa0*/  HMMA.16816.F32.BF16 R20, R32.reuse, R10, R20 ;  /* 0x0000000a2014723c */ /* 0x040fe20000041814 */
[----:B------:R-:W-:Y:S07]  /*4fb0*/  LDSM.16.M88.4 R8, [R227+0xa000] ;  /* 0x00a00000e308783b */ /* 0x000fee0000000200 */
[C---:B------:R-:W-:Y:S08]  /*4fc0*/  HMMA.16816.F32.BF16 R16, R32.reuse, R56, R16 ;  /* 0x000000382010723c */ /* 0x040ff00000041810 */
[C---:B------:R-:W-:Y:S01]  /*4fd0*/  HMMA.16816.F32.BF16 R12, R32.reuse, R58, R12 ;  /* 0x0000003a200c723c */ /* 0x040fe2000004180c */
[----:B------:R-:W1:Y:S07]  /*4fe0*/  LDSM.16.M88.4 R56, [R231+0x3800] ;  /* 0x00380000e738783b */ /* 0x000e6e0000000200 */
[C---:B--2---:R-:W-:Y:S08]  /*4ff0*/  HMMA.16816.F32.BF16 R48, R32.reuse, R68, R48 ;  /* 0x000000442030723c */ /* 0x044ff00000041830 */
[C---:B------:R-:W-:Y:S01]  /*5000*/  HMMA.16816.F32.BF16 R44, R32.reuse, R70, R44 ;  /* 0x00000046202c723c */ /* 0x040fe2000004182c */
[----:B------:R-:W2:Y:S07]  /*5010*/  LDSM.16.M88.4 R68, [R227+0xb800] ;  /* 0x00b80000e344783b */ /* 0x000eae0000000200 */
[C---:B------:R-:W-:Y:S08]  /*5020*/  HMMA.16816.F32.BF16 R64, R32.reuse, R28, R64 ;  /* 0x0000001c2040723c */ /* 0x040ff00000041840 */
[----:B------:R-:W-:Y:S01]  /*5030*/  HMMA.16816.F32.BF16 R80, R32, R30, R80 ;  /* 0x0000001e2050723c */ /* 0x000fe20000041850 */
[----:B------:R-:W5:Y:S04]  /*5040*/  LDSM.16.M88.4 R28, [R227+0xb000] ;  /* 0x00b00000e31c783b */ /* 0x000f680000000200 */
        /* <DEDUP_REMOVED lines=16> */
[----:B------:R-:W1:Y:S07]  /*5150*/  LDSM.16.M88.4 R8, [R220+0x3800] ;  /* 0x00380000dc08783b */ /* 0x000e6e0000000200 */
[C---:B------:R-:W-:Y:S08]  /*5160*/  HMMA.16816.F32.BF16 R16, R52.reuse, R72, R16 ;  /* 0x000000483410723c */ /* 0x040ff00000041810 */
[C---:B------:R-:W-:Y:S01]  /*5170*/  HMMA.16816.F32.BF16 R12, R52.reuse, R74, R12 ;  /* 0x0000004a340c723c */ /* 0x040fe2000004180c */
[----:B------:R-:W-:Y:S07]  /*5180*/  LDSM.16.M88.4 R72, [R233+0xf800] ;  /* 0x00f80000e948783b */ /* 0x000fee0000000200 */
[C---:B--2---:R-:W-:Y:S08]  /*5190*/  HMMA.16816.F32.BF16 R48, R52.reuse, R68, R48 ;  /* 0x000000443430723c */ /* 0x044ff00000041830 */
[C---:B------:R-:W-:Y:S01]  /*51a0*/  HMMA.16816.F32.BF16 R44, R52.reuse, R70, R44 ;  /* 0x00000046342c723c */ /* 0x040fe2000004182c */
[----:B------:R-:W-:Y:S07]  /*51b0*/  LDSM.16.M88.4 R68, [R230+0x4000] ;  /* 0x00400000e644783b */ /* 0x000fee0000000200 */
[C---:B-----5:R-:W-:Y:S08]  /*51c0*/  HMMA.16816.F32.BF16 R64, R52.reuse, R28, R64 ;  /* 0x0000001c3440723c */ /* 0x060ff00000041840 */
[----:B------:R-:W-:Y:S01]  /*51d0*/  HMMA.16816.F32.BF16 R80, R52, R30, R80 ;  /* 0x0000001e3450723c */ /* 0x000fe20000041850 */
[----:B------:R-:W2:Y:S04]  /*51e0*/  LDSM.16.M88.4 R28, [R233+0xc000] ;  /* 0x00c00000e91c783b */ /* 0x000ea80000000200 */
[----:B------:R-:W-:Y:S03]  /*51f0*/  LDSM.16.M88.4 R52, [R233+0xd000] ;  /* 0x00d00000e934783b */ /* 0x000fe60000000200 */
[C---:B---3--:R-:W-:Y:S08]  /*5200*/  HMMA.16816.F32.BF16 R24, R36.reuse, R32, R24 ;  /* 0x000000202418723c */ /* 0x048ff00000041818 */
[C---:B------:R-:W-:Y:S01]  /*5210*/  HMMA.16816.F32.BF16 R20, R36.reuse, R34, R20 ;  /* 0x000000222414723c */ /* 0x040fe20000041814 */
[----:B------:R-:W3:Y:S07]  /*5220*/  LDSM.16.M88.4 R32, [R233+0xc800] ;  /* 0x00c80000e920783b */ /* 0x000eee0000000200 */
[C---:B----4-:R-:W-:Y:S08]  /*5230*/  HMMA.16816.F32.BF16 R16, R36.reuse, R76, R16 ;  /* 0x0000004c2410723c */ /* 0x050ff00000041810 */
[C---:B------:R-:W-:Y:S08]  /*5240*/  HMMA.16816.F32.BF16 R12, R36.reuse, R78, R12 ;  /* 0x0000004e240c723c */ /* 0x040ff0000004180c */
[C---:B-1----:R-:W-:Y:S08]  /*5250*/  HMMA.16816.F32.BF16 R48, R36.reuse, R8, R48 ;  /* 0x000000082430723c */ /* 0x042ff00000041830 */
[C---:B------:R-:W-:Y:S01]  /*5260*/  HMMA.16816.F32.BF16 R44, R36.reuse, R10, R44 ;  /* 0x0000000a242c723c */ /* 0x040fe2000004182c */
[----:B------:R-:W1:Y:S07]  /*5270*/  LDSM.16.M88.4 R8, [R233+0xd800] ;  /* 0x00d80000e908783b */ /* 0x000e6e0000000200 */
[C---:B------:R-:W-:Y:S08]  /*5280*/  HMMA.16816.F32.BF16 R64, R36.reuse, R60, R64 ;  /* 0x0000003c2440723c */ /* 0x040ff00000041840 */
[----:B------:R-:W-:Y:S01]  /*5290*/  HMMA.16816.F32.BF16 R80, R36, R62, R80 ;  /* 0x0000003e2450723c */ /* 0x000fe20000041850 */
[----:B------:R-:W-:Y:S04]  /*52a0*/  LDSM.16.M88.4 R60, [R232+0x4000] ;  /* 0x00400000e83c783b */ /* 0x000fe80000000200 */
        /* <DEDUP_REMOVED lines=13> */
[----:B------:R-:W-:Y:S03]  /*5380*/  LDSM.16.M88.4 R40, [R227+0xd800] ;  /* 0x00d80000e328783b */ /* 0x000fe60000000200 */
[C---:B----4-:R-:W-:Y:S08]  /*5390*/  HMMA.16816.F32.BF16 R16, R60.reuse, R36, R16 ;  /* 0x000000243c10723c */ /* 0x050ff00000041810 */
[C---:B------:R-:W-:Y:S01]  /*53a0*/  HMMA.16816.F32.BF16 R12, R60.reuse, R38, R12 ;  /* 0x000000263c0c723c */ /* 0x040fe2000004180c */
[----:B------:R-:W1:Y:S07]  /*53b0*/  LDSM.16.M88.4 R36, [R227+0xc800] ;  /* 0x00c80000e324783b */ /* 0x000e6e0000000200 */
[C---:B------:R-:W-:Y:S08]  /*53c0*/  HMMA.16816.F32.BF16 R24, R60.reuse, R56, R24 ;  /* 0x000000383c18723c */ /* 0x040ff00000041818 */
[C---:B------:R-:W-:Y:S08]  /*53d0*/  HMMA.16816.F32.BF16 R20, R60.reuse, R58, R20 ;  /* 0x0000003a3c14723c */ /* 0x040ff00000041814 */
[C---:B--2---:R-:W-:Y:S08]  /*53e0*/  HMMA.16816.F32.BF16 R64, R60.reuse, R28, R64 ;  /* 0x0000001c3c40723c */ /* 0x044ff00000041840 */
[C---:B------:R-:W-:Y:S01]  /*53f0*/  HMMA.16816.F32.BF16 R80, R60.reuse, R30, R80 ;  /* 0x0000001e3c50723c */ /* 0x040fe20000041850 */
[----:B------:R-:W-:Y:S07]  /*5400*/  LDSM.16.M88.4 R28, [R220+0x4000] ;  /* 0x00400000dc1c783b */ /* 0x000fee0000000200 */
[C---:B---3--:R-:W-:Y:S01]  /*5410*/  HMMA.16816.F32.BF16 R56, R60.reuse, R32, R48 ;  /* 0x000000203c38723c */ /* 0x048fe20000041830 */
[----:B------:R-:W2:Y:S07]  /*5420*/  LDSM.16.M88.4 R48, [R229+0x4000] ;  /* 0x00400000e530783b */ /* 0x000eae0000000200 */
[----:B------:R-:W-:Y:S01]  /*5430*/  HMMA.16816.F32.BF16 R44, R60, R34, R44 ;  /* 0x000000223c2c723c */ /* 0x000fe2000004182c */
[----:B------:R-:W3:Y:S04]  /*5440*/  LDSM.16.M88.4 R60, [R220+0x4800] ;  /* 0x00480000dc3c783b */ /* 0x000ee80000000200 */
[----:B------:R-:W4:Y:S03]  /*5450*/  LDSM.16.M88.4 R32, [R220+0x5000] ;  /* 0x00500000dc20783b */ /* 0x000f260000000200 */
[C---:B-----5:R-:W-:Y:S08]  /*5460*/  HMMA.16816.F32.BF16 R24, R68.reuse, R52, R24 ;  /* 0x000000344418723c */ /* 0x060ff00000041818 */
[C---:B------:R-:W-:Y:S01]  /*5470*/  HMMA.16816.F32.BF16 R20, R68.reuse, R54, R20 ;  /* 0x000000364414723c */ /* 0x040fe20000041814 */
[----:B------:R-:W5:Y:S07]  /*5480*/  LDSM.16.M88.4 R52, [R220+0x5800] ;  /* 0x00580000dc34783b */ /* 0x000f6e0000000200 */
        /* <DEDUP_REMOVED lines=34> */
[----:B------:R-:W4:Y:S07]  /*56b0*/  LDSM.16.M88.4 R36, [R230+0x6000] ;  /* 0x00600000e624783b */ /* 0x000f2e0000000200 */
[C---:B--2---:R-:W-:Y:S08]  /*56c0*/  HMMA.16816.F32.BF16 R24, R32.reuse, R28, R24 ;  /* 0x0000001c2018723c */ /* 0x044ff00000041818 */
[C---:B------:R-:W-:Y:S08]  /*56d0*/  HMMA.16816.F32.BF16 R20, R32.reuse, R30, R20 ;  /* 0x0000001e2014723c */ /* 0x040ff00000041814 */
[C---:B---3--:R-:W-:Y:S01]  /*56e0*/  HMMA.16816.F32.BF16 R28, R32.reuse, R48, R16 ;  /* 0x00000030201c723c */ /* 0x048fe20000041810 */
[----:B------:R-:W2:Y:S07]  /*56f0*/  LDSM.16.M88.4 R16, [R227+0xf800] ;  /* 0x00f80000e310783b */ /* 0x000eae0000000200 */
[C---:B------:R-:W-:Y:S01]  /*5700*/  HMMA.16816.F32.BF16 R72, R32.reuse, R50, R12 ;  /* 0x000000322048723c */ /* 0x040fe2000004180c */
[----:B------:R-:W-:Y:S04]  /*5710*/  LDSM.16.M88.4 R12, [R229+0x6000] ;  /* 0x00600000e50c783b */ /* 0x000fe80000000200 */
[----:B------:R-:W3:Y:S03]  /*5720*/  LDSM.16.M88.4 R48, [R220+0x6000] ;  /* 0x00600000dc30783b */ /* 0x000ee60000000200 */
[----:B-1----:R-:W-:Y:S08]  /*5730*/  HMMA.16816.F32.BF16 R56, R32, R8, R56 ;  /* 0x000000082038723c */ /* 0x002ff00000041838 */
[C---:B----4-:R-:W-:Y:S08]  /*5740*/  HMMA.16816.F32.BF16 R24, R36.reuse, R44, R24 ;  /* 0x0000002c2418723c */ /* 0x050ff00000041818 */
[----:B------:R-:W-:Y:S08]  /*5750*/  HMMA.16816.F32.BF16 R20, R36, R46, R20 ;  /* 0x0000002e2414723c */ /* 0x000ff00000041814 */
[C---:B------:R-:W-:Y:S01]  /*5760*/  HMMA.16816.F32.BF16 R68, R32.reuse, R10, R68 ;  /* 0x0000000a2044723c */ /* 0x040fe20000041844 */
[----:B------:R-:W1:Y:S07]  /*5770*/  LDSM.16.M88.4 R8, [R220+0x6800] ;  /* 0x00680000dc08783b */ /* 0x000e6e0000000200 */
[C---:B------:R-:W-:Y:S08]  /*5780*/  HMMA.16816.F32.BF16 R64, R32.reuse, R40, R64 ;  /* 0x000000282040723c */ /* 0x040ff00000041840 */
[----:B------:R-:W-:Y:S01]  /*5790*/  HMMA.16816.F32.BF16 R80, R32, R42, R80 ;  /* 0x0000002a2050723c */ /* 0x000fe20000041850 */
[----:B------:R-:W4:Y:S07]  /*57a0*/  LDSM.16.M88.4 R32, [R220+0x7000] ;  /* 0x00700000dc20783b */ /* 0x000f2e0000000200 */
[C---:B------:R-:W-:Y:S08]  /*57b0*/  HMMA.16816.F32.BF16 R28, R36.reuse, R52, R28 ;  /* 0x00000034241c723c */ /* 0x040ff0000004181c */
[----:B--2---:R-:W-:Y:S07]  /*57c0*/  HMMA.16816.F32.BF16 R56, R36, R16, R56 ;  /* 0x000000102438723c */ /* 0x004fee0000041838 */
[----:B------:R-:W-:Y:S01]  /*57d0*/  IADD3 R16, R235, UR13, RZ ;  /* 0x0000000deb107c10 */ /* 0x000fe2000fffe0ff */
[----:B---3--:R-:W-:Y:S03]  /*57e0*/  HMMA.16816.F32.BF16 R24, R12, R48, R24 ;  /* 0x000000300c18723c */ /* 0x008fe60000041818 */
[C---:B------:R-:W-:Y:S01]  /*57f0*/  IADD3 R4, R16.reuse, 0x1, RZ ;  /* 0x0000000110047810 */ /* 0x040fe20007ffe0ff */
[----:B------:R-:W-:Y:S01]  /*5800*/  I2F R41, R16 ;  /* 0x0000001000297306 */ /* 0x000fe20000201400 */
[----:B------:R-:W-:-:S02]  /*5810*/  IADD3 R17, R16, 0x8, RZ ;  /* 0x0000000810117810 */ /* 0x000fc40007ffe0ff */
[CC--:B------:R-:W-:Y:S01]  /*5820*/  ISETP.GE.AND P5, PT, R4.reuse, R167.reuse, PT ;  /* 0x000000a70400720c */ /* 0x0c0fe20003fa6270 */
[----:B------:R-:W-:Y:S01]  /*5830*/  HMMA.16816.F32.BF16 R20, R12, R50, R20 ;  /* 0x000000320c14723c */ /* 0x000fe20000041814 */
[-C--:B------:R-:W-:Y:S02]  /*5840*/  ISETP.GE.AND P2, PT, R4, R2.reuse, PT ;  /* 0x000000020400720c */ /* 0x080fe40003f46270 */
[C---:B------:R-:W-:Y:S01]  /*5850*/  ISETP.GE.AND P3, PT, R17.reuse, R167, PT ;  /* 0x000000a71100720c */ /* 0x040fe20003f66270 */
[----:B------:R-:W2:Y:S01]  /*5860*/  I2F R6, R4 ;  /* 0x0000000400067306 */ /* 0x000ea20000201400 */
[----:B------:R-:W-:-:S03]  /*5870*/  ISETP.GE.AND P0, PT, R17, R2, PT ;  /* 0x000000021100720c */ /* 0x000fc60003f06270 */
[C---:B------:R-:W-:Y:S04]  /*5880*/  HMMA.16816.F32.BF16 R72, R36.reuse, R54, R72 ;  /* 0x000000362448723c */ /* 0x040fe80000041848 */
[----:B------:R-:W3:Y:S04]  /*5890*/  I2F R3, R17 ;  /* 0x0000001100037306 */ /* 0x000ee80000201400 */
[----:B------:R-:W-:Y:S01]  /*58a0*/  HMMA.16816.F32.BF16 R64, R36, R60, R64 ;  /* 0x0000003c2440723c */ /* 0x000fe20000041840 */
[C---:B--2---:R-:W-:Y:S02]  /*58b0*/  FFMA.FTZ R25, R6.reuse, UR4, R25 ;  /* 0x0000000406197c23 */ /* 0x044fe40008010019 */
[----:B------:R-:W-:Y:S01]  /*58c0*/  FFMA.FTZ R27, R6, UR4, R27 ;  /* 0x00000004061b7c23 */ /* 0x000fe2000801001b */
[----:B------:R-:W-:-:S04]  /*58d0*/  IADD3 R6, R16, 0x11, RZ ;  /* 0x0000001110067810 */ /* 0x000fc80007ffe0ff */
[----:B------:R-:W-:Y:S01]  /*58e0*/  HMMA.16816.F32.BF16 R80, R36, R62, R80 ;  /* 0x0000003e2450723c */ /* 0x000fe20000041850 */
[----:B---3--:R-:W-:Y:S01]  /*58f0*/  FFMA.FTZ R17, R3, UR4, R20 ;  /* 0x0000000403117c23 */ /* 0x008fe20008010014 */
[----:B------:R-:W-:Y:S01]  /*5900*/  FSEL R20, R25, -INF , !P5 ;  /* 0xff80000019147808 */ /* 0x000fe20006800000 */
[----:B------:R-:W-:Y:S01]  /*5910*/  FFMA.FTZ R22, R3, UR4, R22 ;  /* 0x0000000403167c23 */ /* 0x000fe20008010016 */
[----:B------:R-:W-:-:S04]  /*5920*/  FSEL R25, R27, -INF , !P2 ;  /* 0xff8000001b197808 */ /* 0x000fc80005000000 */
[----:B------:R-:W-:Y:S01]  /*5930*/  HMMA.16816.F32.BF16 R68, R36, R18, R68 ;  /* 0x000000122444723c */ /* 0x000fe20000041844 */
[----:B------:R-:W2:Y:S01]  /*5940*/  LDSM.16.M88.4 R36, [R220+0x7800] ;  /* 0x00780000dc24783b */ /* 0x000ea20000000200 */
[----:B------:R-:W-:Y:S01]  /*5950*/  ISETP.GE.AND P2, PT, R6, R167, PT ;  /* 0x000000a70600720c */ /* 0x000fe20003f46270 */
[----:B------:R-:W-:-:S04]  /*5960*/  DEPBAR.LE SB0, 0x0 ;  /* 0x000080000000791a */ /* 0x000fc80000000000 */
[----:B------:R-:W-:Y:S01]  /*5970*/  IADD3 R18, R16, 0x9, RZ ;  /* 0x0000000910127810 */ /* 0x000fe20007ffe0ff */
[C---:B-1----:R-:W-:Y:S01]  /*5980*/  HMMA.16816.F32.BF16 R28, R12.reuse, R8, R28 ;  /* 0x000000080c1c723c */ /* 0x042fe2000004181c */
[----:B------:R-:W-:Y:S02]  /*5990*/  FSEL R27, R22, -INF , !P0 ;  /* 0xff800000161b7808 */ /* 0x000fe40004000000 */
[----:B------:R1:W3:Y:S01]  /*59a0*/  I2F R4, R18 ;  /* 0x0000001200047306 */ /* 0x0002e20000201400 */
[C---:B------:R-:W-:Y:S02]  /*59b0*/  ISETP.GE.AND P6, PT, R18.reuse, R167, PT ;  /* 0x000000a71200720c */ /* 0x040fe40003fc6270 */
[----:B------:R-:W-:Y:S02]  /*59c0*/  ISETP.GE.AND P4, PT, R18, R2, PT ;  /* 0x000000021200720c */ /* 0x000fe40003f86270 */
[C---:B------:R-:W-:Y:S01]  /*59d0*/  IADD3 R8, R16.reuse, 0x10, RZ ;  /* 0x0000001010087810 */ /* 0x040fe20007ffe0ff */
[----:B------:R-:W-:Y:S01]  /*59e0*/  HMMA.16816.F32.BF16 R72, R12, R10, R72 ;  /* 0x0000000a0c48723c */ /* 0x000fe20000041848 */
[----:B------:R-:W-:-:S02]  /*59f0*/  IADD3 R19, R16, 0x20, RZ ;  /* 0x0000002010137810 */ /* 0x000fc40007ffe0ff */
[----:B------:R5:W5:Y:S01]  /*5a00*/  I2F R9, R8 ;  /* 0x0000000800097306 */ /* 0x000b620000201400 */
[C---:B------:R-:W-:Y:S02]  /*5a10*/  ISETP.GE.AND P1, PT, R8.reuse, R167, PT ;  /* 0x000000a70800720c */ /* 0x040fe40003f26270 */
[-C--:B------:R-:W-:Y:S02]  /*5a20*/  ISETP.GE.AND P5, PT, R8, R2.reuse, PT ;  /* 0x000000020800720c */ /* 0x080fe40003fa6270 */
[----:B----4-:R-:W-:Y:S01]  /*5a30*/  HMMA.16816.F32.BF16 R64, R12, R32, R64 ;  /* 0x000000200c40723c */ /* 0x010fe20000041840 */
[----:B-1----:R-:W-:Y:S01]  /*5a40*/  FSEL R18, R17, -INF , !P3 ;  /* 0xff80000011127808 */ /* 0x002fe20005800000 */
[----:B---3--:R-:W-:Y:S01]  /*5a50*/  FFMA.FTZ R21, R4, UR4, R21 ;  /* 0x0000000404157c23 */ /* 0x008fe20008010015 */
[----:B------:R-:W-:Y:S01]  /*5a60*/  ISETP.GE.AND P3, PT, R6, R2, PT ;  /* 0x000000020600720c */ /* 0x000fe20003f66270 */
[----:B------:R-:W-:Y:S01]  /*5a70*/  FFMA.FTZ R11, R4, UR4, R23 ;  /* 0x00000004040b7c23 */ /* 0x000fe20008010017 */
[----:B------:R-:W1:Y:S01]  /*5a80*/  I2F R6, R6 ;  /* 0x0000000600067306 */ /* 0x000e620000201400 */
[----:B------:R-:W-:-:S02]  /*5a90*/  IADD3 R23, R16, 0x28, RZ ;  /* 0x0000002810177810 */ /* 0x000fc40007ffe0ff */
[C---:B------:R-:W-:Y:S01]  /*5aa0*/  HMMA.16816.F32.BF16 R80, R12.reuse, R34, R80 ;  /* 0x000000220c50723c */ /* 0x040fe20000041850 */
[----:B------:R-:W-:Y:S02]  /*5ab0*/  FSEL R22, R21, -INF , !P6 ;  /* 0xff80000015167808 */ /* 0x000fe40007000000 */
[C---:B-----5:R-:W-:Y:S01]  /*5ac0*/  IADD3 R8, R16.reuse, 0x18, RZ ;  /* 0x0000001810087810 */ /* 0x060fe20007ffe0ff */
[C---:B------:R-:W-:Y:S01]  /*5ad0*/  FFMA.FTZ R10, R9.reuse, UR4, R28 ;  /* 0x00000004090a7c23 */ /* 0x040fe2000801001c */
[----:B------:R-:W-:Y:S01]  /*5ae0*/  IADD3 R21, R16, 0x19, RZ ;  /* 0x0000001910157810 */ /* 0x000fe20007ffe0ff */
[----:B------:R-:W-:Y:S01]  /*5af0*/  FFMA.FTZ R9, R9, UR4, R30 ;  /* 0x0000000409097c23 */ /* 0x000fe2000801001e */
[----:B------:R-:W3:Y:S01]  /*5b00*/  I2F R3, R8 ;  /* 0x0000000800037306 */ /* 0x000ee20000201400 */
[----:B------:R-:W-:Y:S01]  /*5b10*/  FSEL R11, R11, -INF , !P4 ;  /* 0xff8000000b0b7808 */ /* 0x000fe20006000000 */
[----:B--2---:R-:W-:Y:S01]  /*5b20*/  HMMA.16816.F32.BF16 R56, R12, R36, R56 ;  /* 0x000000240c38723c */ /* 0x004fe20000041838 */
[----:B------:R-:W-:-:S02]  /*5b30*/  FSEL R10, R10, -INF , !P1 ;  /* 0xff8000000a0a7808 */ /* 0x000fc40004800000 */
[CC--:B------:R-:W-:Y:S01]  /*5b40*/  ISETP.GE.AND P4, PT, R21.reuse, R167.reuse, PT ;  /* 0x000000a71500720c */ /* 0x0c0fe20003f86270 */
[----:B-1----:R-:W-:Y:S01]  /*5b50*/  FFMA.FTZ R4, R6, UR4, R29 ;  /* 0x0000000406047c23 */ /* 0x002fe2000801001d */
[----:B------:R-:W-:Y:S01]  /*5b60*/  IADD3 R29, R16, 0x21, RZ ;  /* 0x00000021101d7810 */ /* 0x000fe20007ffe0ff */
[----:B------:R1:W2:Y:S01]  /*5b70*/  I2F R28, R21 ;  /* 0x00000015001c7306 */ /* 0x0002a20000201400 */
[-C--:B------:R-:W-:Y:S01]  /*5b80*/  ISETP.GE.AND P1, PT, R21, R2.reuse, PT ;  /* 0x000000021500720c */ /* 0x080fe20003f26270 */
[----:B------:R-:W-:Y:S01]  /*5b90*/  HMMA.16816.F32.BF16 R68, R12, R38, R68 ;  /* 0x000000260c44723c */ /* 0x000fe20000041844 */
[C---:B------:R-:W-:Y:S02]  /*5ba0*/  ISETP.GE.AND P0, PT, R8.reuse, R167, PT ;  /* 0x000000a70800720c */ /* 0x040fe40003f06270 */
[----:B------:R-:W-:Y:S01]  /*5bb0*/  ISETP.GE.AND P6, PT, R8, R2, PT ;  /* 0x000000020800720c */ /* 0x000fe20003fc6270 */
[----:B---3--:R-:W-:Y:S02]  /*5bc0*/  FFMA.FTZ R74, R3, UR4, R74 ;  /* 0x00000004034a7c23 */ /* 0x008fe4000801004a */
[----:B------:R-:W3:Y:S01]  /*5bd0*/  I2F R30, R29 ;  /* 0x0000001d001e7306 */ /* 0x000ee20000201400 */
[----:B------:R-:W-:-:S02]  /*5be0*/  IADD3 R13, R16, 0x31, RZ ;  /* 0x00000031100d7810 */ /* 0x000fc40007ffe0ff */
[----:B------:R-:W-:Y:S02]  /*5bf0*/  FSEL R9, R9, -INF , !P5 ;  /* 0xff80000009097808 */ /* 0x000fe40006800000 */
[----:B------:R-:W-:Y:S02]  /*5c00*/  FSEL R4, R4, -INF , !P2 ;  /* 0xff80000004047808 */ /* 0x000fe40005000000 */
[-C--:B------:R-:W-:Y:S01]  /*5c10*/  ISETP.GE.AND P5, PT, R19, R167.reuse, PT ;  /* 0x000000a71300720c */ /* 0x080fe20003fa6270 */
[----:B-1----:R-:W-:Y:S01]  /*5c20*/  FFMA.FTZ R21, R6, UR4, R31 ;  /* 0x0000000406157c23 */ /* 0x002fe2000801001f */
[----:B------:R-:W1:Y:S01]  /*5c30*/  I2F R12, R13 ;  /* 0x0000000d000c7306 */ /* 0x000e620000201400 */
[----:B------:R-:W-:Y:S01]  /*5c40*/  FFMA.FTZ R6, R3, UR4, R72 ;  /* 0x0000000403067c23 */ /* 0x000fe20008010048 */
[-C--:B------:R-:W-:Y:S01]  /*5c50*/  ISETP.GE.AND P2, PT, R19, R2.reuse, PT ;  /* 0x000000021300720c */ /* 0x080fe20003f46270 */
[C---:B--2---:R-:W-:Y:S01]  /*5c60*/  FFMA.FTZ R8, R28.reuse, UR4, R73 ;  /* 0x000000041c087c23 */ /* 0x044fe20008010049 */
[----:B------:R-:W-:Y:S01]  /*5c70*/  FSEL R21, R21, -INF , !P3 ;  /* 0xff80000015157808 */ /* 0x000fe20005800000 */
[----:B------:R-:W-:Y:S01]  /*5c80*/  FFMA.FTZ R75, R28, UR4, R75 ;  /* 0x000000041c4b7c23 */ /* 0x000fe2000801004b */
[----:B------:R-:W-:Y:S01]  /*5c90*/  FSEL R6, R6, -INF , !P0 ;  /* 0xff80000006067808 */ /* 0x000fe20004000000 */
[C---:B---3--:R-:W-:Y:S01]  /*5ca0*/  FFMA.FTZ R67, R30.reuse, UR4, R67 ;  /* 0x000000041e437c23 */ /* 0x048fe20008010043 */
[----:B------:R-:W2:Y:S01]  /*5cb0*/  I2F R3, R23 ;  /* 0x0000001700037306 */ /* 0x000ea20000201400 */
[C---:B------:R-:W-:Y:S01]  /*5cc0*/  ISETP.GE.AND P3, PT, R29.reuse, R167, PT ;  /* 0x000000a71d00720c */ /* 0x040fe20003f66270 */
[----:B------:R-:W-:Y:S01]  /*5cd0*/  FFMA.FTZ R65, R30, UR4, R65 ;  /* 0x000000041e417c23 */ /* 0x000fe20008010041 */
[----:B------:R-:W-:-:S02]  /*5ce0*/  ISETP.GE.AND P0, PT, R29, R2, PT ;  /* 0x000000021d00720c */ /* 0x000fc40003f06270 */
[C---:B------:R-:W-:Y:S02]  /*5cf0*/  IADD3 R31, R16.reuse, 0x29, RZ ;  /* 0x00000029101f7810 */ /* 0x040fe40007ffe0ff */
[----:B------:R-:W-:Y:S01]  /*5d00*/  IADD3 R29, R16, 0x30, RZ ;  /* 0x00000030101d7810 */ /* 0x000fe20007ffe0ff */
[----:B------:R3:W4:Y:S01]  /*5d10*/  I2F R17, R19 ;  /* 0x0000001300117306 */ /* 0x0007220000201400 */
[----:B------:R-:W-:Y:S01]  /*5d20*/  FSEL R8, R8, -INF , !P4 ;  /* 0xff80000008087808 */ /* 0x000fe20006000000 */
[C---:B-1----:R-:W-:Y:S01]  /*5d30*/  FFMA.FTZ R59, R12.reuse, UR4, R59 ;  /* 0x000000040c3b7c23 */ /* 0x042fe2000801003b */
[----:B------:R-:W-:Y:S01]  /*5d40*/  ISETP.GE.AND P4, PT, R23, R2, PT ;  /* 0x000000021700720c */ /* 0x000fe20003f86270 */
[----:B------:R-:W-:Y:S01]  /*5d50*/  FFMA.FTZ R57, R12, UR4, R57 ;  /* 0x000000040c397c23 */ /* 0x000fe20008010039 */
[----:B------:R-:W-:Y:S01]  /*5d60*/  FSEL R197, R67, -INF , !P0 ;  /* 0xff80000043c57808 */ /* 0x000fe20004000000 */
[----:B------:R-:W-:Y:S01]  /*5d70*/  FFMA.FTZ R12, R41, UR4, R26 ;  /* 0x00000004290c7c23 */ /* 0x000fe2000801001a */
[----:B------:R-:W-:Y:S01]  /*5d80*/  IADD3 R15, R16, 0x38, RZ ;  /* 0x00000038100f7810 */ /* 0x000fe20007ffe0ff */
[----:B--2---:R-:W-:Y:S01]  /*5d90*/  FFMA.FTZ R80, R3, UR4, R80 ;  /* 0x0000000403507c23 */ /* 0x004fe20008010050 */
[----:B------:R-:W1:Y:S01]  /*5da0*/  I2F R28, R31 ;  /* 0x0000001f001c7306 */ /* 0x000e620000201400 */
[----:B------:R-:W-:Y:S01]  /*5db0*/  ISETP.GE.AND P0, PT, R13, R167, PT ;  /* 0x000000a70d00720c */ /* 0x000fe20003f06270 */
[----:B------:R-:W-:Y:S01]  /*5dc0*/  FFMA.FTZ R82, R3, UR4, R82 ;  /* 0x0000000403527c23 */ /* 0x000fe20008010052 */
[----:B------:R-:W-:-:S02]  /*5dd0*/  FSEL R198, R65, -INF , !P3 ;  /* 0xff80000041c67808 */ /* 0x000fc40005800000 */
[-C--:B------:R-:W-:Y:S02]  /*5de0*/  ISETP.GE.AND P3, PT, R29, R2.reuse, PT ;  /* 0x000000021d00720c */ /* 0x080fe40003f66270 */
[----:B---3--:R-:W-:Y:S01]  /*5df0*/  FSEL R19, R74, -INF , !P6 ;  /* 0xff8000004a137808 */ /* 0x008fe20007000000 */
[----:B------:R-:W2:Y:S01]  /*5e00*/  I2F R3, R15 ;  /* 0x0000000f00037306 */ /* 0x000ea20000201400 */
[----:B------:R-:W-:Y:S01]  /*5e10*/  ISETP.GE.AND P6, PT, R23, R167, PT ;  /* 0x000000a71700720c */ /* 0x000fe20003fc6270 */
[C---:B----4-:R-:W-:Y:S01]  /*5e20*/  FFMA.FTZ R64, R17.reuse, UR4, R64 ;  /* 0x0000000411407c23 */ /* 0x050fe20008010040 */
[----:B------:R-:W-:Y:S01]  /*5e30*/  FSEL R203, R82, -INF , !P4 ;  /* 0xff80000052cb7808 */ /* 0x000fe20006000000 */
[----:B------:R-:W-:Y:S01]  /*5e40*/  FFMA.FTZ R66, R17, UR4, R66 ;  /* 0x0000000411427c23 */ /* 0x000fe20008010042 */
[----:B------:R-:W-:Y:S02]  /*5e50*/  FSEL R190, R80, -INF , !P6 ;  /* 0xff80000050be7808 */ /* 0x000fe40007000000 */
[----:B------:R-:W-:Y:S01]  /*5e60*/  ISETP.GE.AND P6, PT, R13, R2, PT ;  /* 0x000000020d00720c */ /* 0x000fe20003fc6270 */
[----:B------:R-:W3:Y:S01]  /*5e70*/  I2F R23, R29 ;  /* 0x0000001d00177306 */ /* 0x000ee20000201400 */
[----:B------:R-:W-:Y:S01]  /*5e80*/  IADD3 R13, R16, 0x39, RZ ;  /* 0x00000039100d7810 */ /* 0x000fe20007ffe0ff */
[C---:B-1----:R-:W-:Y:S01]  /*5e90*/  FFMA.FTZ R81, R28.reuse, UR4, R81 ;  /* 0x000000041c517c23 */ /* 0x042fe20008010051 */
[----:B------:R-:W-:Y:S01]  /*5ea0*/  FSEL R199, R59, -INF , !P6 ;  /* 0xff8000003bc77808 */ /* 0x000fe20007000000 */
[----:B------:R-:W-:Y:S01]  /*5eb0*/  FFMA.FTZ R83, R28, UR4, R83 ;  /* 0x000000041c537c23 */ /* 0x000fe20008010053 */
[----:B------:R-:W-:-:S02]  /*5ec0*/  PLOP3.LUT P6, PT, PT, PT, UP0, 0x80, 0x0 ;  /* 0x000000000000781c */ /* 0x000fc40003fcf008 */
[----:B------:R-:W-:Y:S01]  /*5ed0*/  FSEL R17, R75, -INF , !P1 ;  /* 0xff8000004b117808 */ /* 0x000fe20004800000 */
[----:B------:R-:W1:Y:S01]  /*5ee0*/  I2F R14, R13 ;  /* 0x0000000d000e7306 */ /* 0x000e620000201400 */
[----:B------:R-:W-:Y:S01]  /*5ef0*/  FSEL R188, R64, -INF , !P5 ;  /* 0xff80000040bc7808 */ /* 0x000fe20006800000 */
[C---:B--2---:R-:W-:Y:S01]  /*5f00*/  FFMA.FTZ R34, R3.reuse, UR4, R68 ;  /* 0x0000000403227c23 */ /* 0x044fe20008010044 */
[----:B------:R-:W-:Y:S01]  /*5f10*/  FSEL R205, R66, -INF , !P2 ;  /* 0xff80000042cd7808 */ /* 0x000fe20005000000 */
[----:B------:R-:W-:Y:S01]  /*5f20*/  FFMA.FTZ R70, R3, UR4, R70 ;  /* 0x0000000403467c23 */ /* 0x000fe20008010046 */
[-C--:B------:R-:W-:Y:S01]  /*5f30*/  ISETP.GE.AND P1, PT, R31, R167.reuse, PT ;  /* 0x000000a71f00720c */ /* 0x080fe20003f26270 */
[----:B------:R-:W-:Y:S01]  /*5f40*/  FFMA.FTZ R3, R41, UR4, R24 ;  /* 0x0000000429037c23 */ /* 0x000fe20008010018 */
[----:B------:R-:W-:Y:S01]  /*5f50*/  ISETP.GE.AND P5, PT, R31, R2, PT ;  /* 0x000000021f00720c */ /* 0x000fe20003fa6270 */
[----:B---3--:R-:W-:Y:S01]  /*5f60*/  FFMA.FTZ R56, R23, UR4, R56 ;  /* 0x0000000417387c23 */ /* 0x008fe20008010038 */
[----:B------:R-:W-:Y:S01]  /*5f70*/  ISETP.GE.AND P2, PT, R29, R167, PT ;  /* 0x000000a71d00720c */ /* 0x000fe20003f46270 */
[----:B------:R-:W-:Y:S01]  /*5f80*/  FFMA.FTZ R33, R23, UR4, R58 ;  /* 0x0000000417217c23 */ /* 0x000fe2000801003a */
[----:B------:R-:W-:-:S02]  /*5f90*/  FSEL R196, R81, -INF , !P1 ;  /* 0xff80000051c47808 */ /* 0x000fc40004800000 */
[----:B------:R-:W-:Y:S02]  /*5fa0*/  FSEL R201, R83, -INF , !P5 ;  /* 0xff80000053c97808 */ /* 0x000fe40006800000 */
[----:B------:R-:W-:Y:S01]  /*5fb0*/  FSEL R202, R56, -INF , !P2 ;  /* 0xff80000038ca7808 */ /* 0x000fe20005000000 */
[C---:B-1----:R-:W-:Y:S01]  /*5fc0*/  FFMA.FTZ R32, R14.reuse, UR4, R69 ;  /* 0x000000040e207c23 */ /* 0x042fe20008010045 */
[----:B------:R-:W-:Y:S01]  /*5fd0*/  FSEL R33, R33, -INF , !P3 ;  /* 0xff80000021217808 */ /* 0x000fe20005800000 */
[----:B------:R-:W-:Y:S01]  /*5fe0*/  FFMA.FTZ R71, R14, UR4, R71 ;  /* 0x000000040e477c23 */ /* 0x000fe20008010047 */
[----:B------:R-:W-:Y:S01]  /*5ff0*/  FSEL R200, R57, -INF , !P0 ;  /* 0xff80000039c87808 */ /* 0x000fe20004000000 */
[----:B------:R-:W-:Y:S01]  /*6000*/  BAR.SYNC.DEFER_BLOCKING 0x0 ;  /* 0x0000000000007b1d */ /* 0x000fe20000010000 */
[C---:B------:R-:W-:Y:S02]  /*6010*/  ISETP.GE.AND P4, PT, R15.reuse, R167, PT ;  /* 0x000000a70f00720c */ /* 0x040fe40003f86270 */
[----:B------:R-:W-:-:S02]  /*6020*/  ISETP.GE.AND P1, PT, R15, R2, PT ;  /* 0x000000020f00720c */ /* 0x000fc40003f26270 */
[CC--:B------:R-:W-:Y:S02]  /*6030*/  ISETP.GE.AND P5, PT, R16.reuse, R167.reuse, PT ;  /* 0x000000a71000720c */ /* 0x0c0fe40003fa6270 */
[-C--:B------:R-:W-:Y:S02]  /*6040*/  ISETP.GE.AND P2, PT, R16, R2.reuse, PT ;  /* 0x000000021000720c */ /* 0x080fe40003f46270 */
[C---:B------:R-:W-:Y:S02]  /*6050*/  ISETP.GE.AND P3, PT, R13.reuse, R167, PT ;  /* 0x000000a70d00720c */ /* 0x040fe40003f66270 */
[----:B------:R-:W-:Y:S02]  /*6060*/  ISETP.GE.AND P0, PT, R13, R2, PT ;  /* 0x000000020d00720c */ /* 0x000fe40003f06270 */
[----:B------:R-:W-:Y:S02]  /*6070*/  FSEL R34, R34, -INF , !P4 ;  /* 0xff80000022227808 */ /* 0x000fe40006000000 */
[----:B------:R-:W-:-:S02]  /*6080*/  FSEL R193, R70, -INF , !P1 ;  /* 0xff80000046c17808 */ /* 0x000fc40004800000 */
[----:B------:R-:W-:Y:S02]  /*6090*/  FSEL R3, R3, -INF , !P5 ;  /* 0xff80000003037808 */ /* 0x000fe40006800000 */
[----:B------:R-:W-:Y:S02]  /*60a0*/  FSEL R12, R12, -INF , !P2 ;  /* 0xff8000000c0c7808 */ /* 0x000fe40005000000 */
[----:B------:R-:W-:Y:S02]  /*60b0*/  FSEL R32, R32, -INF , !P3 ;  /* 0xff80000020207808 */ /* 0x000fe40005800000 */
[----:B------:R-:W-:Y:S01]  /*60c0*/  FSEL R192, R71, -INF , !P0 ;  /* 0xff80000047c07808 */ /* 0x000fe20004000000 */
[----:B------:R-:W-:Y:S05]  /*60d0*/  @!P6 BRA `(.L_x_3688) ;  /* 0x00000ed00000e947 */ /* 0x000fea0003800000 */
[----:B------:R-:W-:-:S13]  /*60e0*/  PLOP3.LUT P0, PT, PT, PT, UP6, 0x40, 0x0 ;  /* 0x000000000000781c */ /* 0x000fda0003f0e868 */
[----:B------:R-:W-:Y:S05]  /*60f0*/  @P0 BRA `(.L_x_3689) ;  /* 0x0000047000000947 */ /* 0x000fea0003800000 */
        /* <DEDUP_REMOVED lines=71> */
.L_x_3689:
[----:B------:R-:W-:-:S04]  /*6570*/  ULEA UR24, -UR24, URZ, 0x6 ;  /* 0x0000003f18187291 */ /* 0x000fc8000f8e313f */
[----:B------:R-:W-:Y:S02]  /*6580*/  USHF.R.S32.HI UR5, URZ, 0x1f, UR24 ;  /* 0x0000001f3f057899 */ /* 0x000fe40008011418 */
[----:B------:R-:W-:-:S04]  /*6590*/  MOV R29, UR24 ;  /* 0x00000018001d7c02 */ /* 0x000fc80008000f00 */
[----:B------:R-:W-:Y:S02]  /*65a0*/  MOV R24, UR5 ;  /* 0x0000000500187c02 */ /* 0x000fe40008000f00 */
.L_x_3690:
        /* <DEDUP_REMOVED lines=156> */
.L_x_3692:
[----:B------:R-:W-:Y:S05]  /*6f70*/  BSYNC B0 ;  /* 0x0000000000007941 */ /* 0x000fea0003800000 */
.L_x_3691:
[----:B------:R-:W0:Y:S01]  /*6f80*/  LDGDEPBAR ;  /* 0x00000000000079af */ /* 0x000e220000000000 */
[----:B------:R-:W-:-:S04]  /*6f90*/  IADD3 R166, P0, R29, R166, RZ ;  /* 0x000000a61da67210 */ /* 0x000fc80007f1e0ff */
[----:B------:R-:W-:Y:S02]  /*6fa0*/  IADD3.X R165, R24, R165, RZ, P0, !PT ;  /* 0x000000a518a57210 */ /* 0x000fe400007fe4ff */
.L_x_3688:
        /* <DEDUP_REMOVED lines=37> */
[----:B------:R-:W-:Y:S04]  /*7200*/  LDSM.16.MT88.4 R64, [R228+0x12000] ;  /* 0x01200000e440783b */ /* 0x000fe80000004200 */
[----:B-1----:R-:W-:Y:S04]  /*7210*/  LDSM.16.MT88.4 R40, [R226+0x10000] ;  /* 0x01000000e228783b */ /* 0x002fe80000004200 */
[----:B------:R-:W-:Y:S01]  /*7220*/  LDSM.16.MT88.4 R48, [R225+0x10000] ;  /* 0x01000000e130783b */ /* 0x000fe20000004200 */
[----:B--2---:R-:W-:-:S03]  /*7230*/  FMNMX.FTZ R15, R16, R15, !PT ;  /* 0x0000000f100f7209 */ /* 0x004fc60007810000 */
[----:B------:R-:W-:Y:S01]  /*7240*/  LDSM.16.MT88.4 R56, [R224+0x10000] ;  /* 0x01000000e038783b */ /* 0x000fe20000004200 */
        /* <DEDUP_REMOVED lines=29> */
[----:B------:R-:W-:Y:S01]  /*7420*/  FFMA.FTZ R181, R10, c[0x0][0x23c], -R35 ;  /* 0x00008f000ab57a23 */ /* 0x000fe20000010823 */
[----:B------:R-:W1:Y:S01]  /*7430*/  LDSM.16.MT88.4 R4, [R224+0x16000] ;  /* 0x01600000e004783b */ /* 0x000e620000004200 */
[--C-:B------:R-:W-:Y:S01]  /*7440*/  FFMA.FTZ R182, R12, c[0x0][0x23c], -R194.reuse ;  /* 0x00008f000cb67a23 */ /* 0x100fe200000108c2 */
[----:B------:R-:W3:Y:S01]  /*7450*/  MUFU.EX2 R186, R186 ;  /* 0x000000ba00ba7308 */ /* 0x000ee20000000800 */
[--C-:B------:R-:W-:Y:S01]  /*7460*/  FFMA.FTZ R185, R25, c[0x0][0x23c], -R194.reuse ;  /* 0x00008f0019b97a23 */ /* 0x100fe200000108c2 */
[----:B------:R-:W-:Y:S01]  /*7470*/  LDSM.16.MT88.4 R12, [R228+0x12800] ;  /* 0x01280000e40c783b */ /* 0x000fe20000004200 */
[--C-:B------:R-:W-:Y:S01]  /*7480*/  FFMA.FTZ R187, R27, c[0x0][0x23c], -R194.reuse ;  /* 0x00008f001bbb7a23 */ /* 0x100fe200000108c2 */
        /* <DEDUP_REMOVED lines=39> */
[----:B------:R-:W-:Y:S01]  /*7700*/  MUFU.EX2 R181, R181 ;  /* 0x000000b500b57308 */ /* 0x000fe20000000800 */
[----:B------:R-:W-:Y:S01]  /*7710*/  FADD.FTZ R182, R182, R185 ;  /* 0x000000b9b6b67221 */ /* 0x000fe20000010000 */
[----:B--2---:R-:W-:-:S06]  /*7720*/  F2FP.BF16.PACK_AB R147, R178, R187 ;  /* 0x000000bbb293723e */ /* 0x004fcc00000010ff */
[----:B------:R-:W2:Y:S01]  /*7730*/  MUFU.EX2 R180, R180 ;  /* 0x000000b400b47308 */ /* 0x000ea20000000800 */
        /* <DEDUP_REMOVED lines=20> */
[C---:B-----5:R-:W-:Y:S02]  /*7880*/  HMMA.16816.F32.BF16 R84, R144.reuse, R88, RZ ;  /* 0x000000589054723c */ /* 0x060fe400000418ff */
[----:B------:R-:W-:Y:S06]  /*7890*/  MUFU.EX2 R195, R195 ;  /* 0x000000c300c37308 */ /* 0x000fec0000000800 */
[C---:B------:R-:W-:Y:S02]  /*78a0*/  HMMA.16816.F32.BF16 R92, R144.reuse, R96, RZ ;  /* 0x00000060905c723c */ /* 0x040fe400000418ff */
[----:B------:R-:W-:Y:S06]  /*78b0*/  MUFU.EX2 R196, R196 ;  /* 0x000000c400c47308 */ /* 0x000fec0000000800 */
[C---:B-1----:R-:W-:Y:S02]  /*78c0*/  HMMA.16816.F32.BF16 R100, R144.reuse, R104, RZ ;  /* 0x000000689064723c */ /* 0x042fe400000418ff */
        /* <DEDUP_REMOVED lines=48> */
[C---:B------:R-:W-:Y:S08]  /*7bd0*/  HMMA.16816.F32.BF16 R36, R4.reuse, R28, R36 ;  /* 0x0000001c0424723c */ /* 0x040ff00000041824 */
        /* <DEDUP_REMOVED lines=9> */
[C---:B------:R-:W-:Y:S01]  /*7c70*/  HMMA.16816.F32.BF16 R40, R4.reuse, R30, R40 ;  /* 0x0000001e0428723c */ /* 0x040fe20000041828 */
[----:B------:R-:W1:Y:S07]  /*7c80*/  LDSM.16.MT88.4 R28, [R228+0x14800] ;  /* 0x01480000e41c783b */ /* 0x000e6e0000004200 */
[C---:B------:R-:W-:Y:S08]  /*7c90*/  HMMA.16816.F32.BF16 R44, R4.reuse, R24, R44 ;  /* 0x00000018042c723c */ /* 0x040ff0000004182c */
        /* <DEDUP_REMOVED lines=23> */
[C---:B--2---:R-:W-:Y:S08]  /*7e10*/  HMMA.16816.F32.BF16 R148, R4.reuse, R8, R148 ;  /* 0x000000080494723c */ /* 0x044ff00000041894 */
[----:B------:R-:W-:Y:S01]  /*7e20*/  HMMA.16816.F32.BF16 R144, R4, R10, R144 ;  /* 0x0000000a0490723c */ /* 0x000fe20000041890 */
[----:B------:R-:W2:Y:S06]  /*7e30*/  LDSM.16.MT88.4 R8, [R228+0x13000] ;  /* 0x01300000e408783b */ /* 0x000eac0000004200 */
[----:B------:R-:W-:-:S02]  /*7e40*/  F2FP.BF16.PACK_AB R4, R191, R188 ;  /* 0x000000bcbf04723e */ /* 0x000fc400000010ff */
[----:B------:R-:W-:Y:S01]  /*7e50*/  F2FP.BF16.PACK_AB R5, R197, R196 ;  /* 0x000000c4c505723e */ /* 0x000fe200000010ff */
[----:B------:R-:W-:Y:S01]  /*7e60*/  FADD.FTZ R196, R196, R175 ;  /* 0x000000afc4c47221 */ /* 0x000fe20000010000 */
[----:B------:R-:W-:Y:S02]  /*7e70*/  F2FP.BF16.PACK_AB R6, R195, R190 ;  /* 0x000000bec306723e */ /* 0x000fe400000010ff */
[----:B-----5:R-:W-:Y:S01]  /*7e80*/  F2FP.BF16.PACK_AB R7, R201, R198 ;  /* 0x000000c6c907723e */ /* 0x020fe200000010ff */
[----:B------:R-:W-:-:S04]  /*7e90*/  FADD.FTZ R197, R197, R196 ;  /* 0x000000c4c5c57221 */ /* 0x000fc80000010000 */
[----:B------:R-:W-:Y:S02]  /*7ea0*/  FADD.FTZ R198, R198, R197 ;  /* 0x000000c5c6c67221 */ /* 0x000fe40000010000 */
[----:B----4-:R-:W-:Y:S02]  /*7eb0*/  HMMA.16816.F32.BF16 R44, R4, R12, R44 ;  /* 0x0000000c042c723c */ /* 0x010fe4000004182c */
[----:B------:R-:W-:-:S06]  /*7ec0*/  FADD.FTZ R201, R201, R198 ;  /* 0x000000c6c9c97221 */ /* 0x000fcc0000010000 */
        /* <DEDUP_REMOVED lines=45> */
[----:B------:R-:W-:Y:S01]  /*81a0*/  HMMA.16816.F32.BF16 R152, R4, R10, R152 ;  /* 0x0000000a0498723c */ /* 0x000fe20000041898 */
[----:B------:R-:W1:Y:S06]  /*81b0*/  LDSM.16.MT88.4 R8, [R226+0x13800] ;  /* 0x01380000e208783b */ /* 0x000e6c0000004200 */
[----:B------:R-:W-:-:S02]  /*81c0*/  F2FP.BF16.PACK_AB R4, R203, R202 ;  /* 0x000000cacb04723e */ /* 0x000fc400000010ff */
[----:B------:R-:W-:Y:S01]  /*81d0*/  F2FP.BF16.PACK_AB R5, R199, R204 ;  /* 0x000000ccc705723e */ /* 0x000fe200000010ff */
[----:B------:R-:W-:Y:S01]  /*81e0*/  FADD.FTZ R204, R204, R201 ;  /* 0x000000c9cccc7221 */ /* 0x000fe20000010000 */
[----:B------:R-:W-:Y:S02]  /*81f0*/  F2FP.BF16.PACK_AB R6, R245, R200 ;  /* 0x000000c8f506723e */ /* 0x000fe400000010ff */
[----:B------:R-:W-:Y:S01]  /*8200*/  F2FP.BF16.PACK_AB R7, R192, R193 ;  /* 0x000000c1c007723e */ /* 0x000fe200000010ff */
[----:B------:R-:W-:-:S04]  /*8210*/  FADD.FTZ R204, R199, R204 ;  /* 0x000000ccc7cc7221 */ /* 0x000fc80000010000 */
[----:B------:R-:W-:Y:S02]  /*8220*/  FADD.FTZ R193, R193, R204 ;  /* 0x000000ccc1c17221 */ /* 0x000fe40000010000 */
[----:B----4-:R-:W-:Y:S02]  /*8230*/  HMMA.16816.F32.BF16 R60, R4, R12, R60 ;  /* 0x0000000c043c723c */ /* 0x010fe4000004183c */
        /* <DEDUP_REMOVED lines=13> */
[C---:B---3--:R-:W-:Y:S07]  /*8310*/  HMMA.16816.F32.BF16 R132, R4.reuse, R16, R132 ;  /* 0x000000100484723c */ /* 0x048fee0000041884 */
[----:B------:R-:W-:Y:S01]  /*8320*/  FADD.FTZ R16, R184, R189 ;  /* 0x000000bdb8107221 */ /* 0x000fe20000010000 */
[----:B------:R-:W-:Y:S01]  /*8330*/  HMMA.16816.F32.BF16 R156, R4, R34, R156 ;  /* 0x00000022049c723c */ /* 0x000fe2000004189c */
[----:B------:R-:W3:Y:S02]  /*8340*/  LDSM.16.MT88.4 R32, [R224+0x13800] ;  /* 0x01380000e020783b */ /* 0x000ee40000004200 */
[----:B------:R-:W-:-:S04]  /*8350*/  FADD.FTZ R16, R183, R16 ;  /* 0x00000010b7107221 */ /* 0x000fc80000010000 */
[----:B------:R-:W-:Y:S01]  /*8360*/  FADD.FTZ R181, R181, R16 ;  /* 0x00000010b5b57221 */ /* 0x000fe20000010000 */
[----:B------:R-:W-:Y:S03]  /*8370*/  HMMA.16816.F32.BF16 R36, R4, R28, R36 ;  /* 0x0000001c0424723c */ /* 0x000fe60000041824 */
[----:B------:R-:W-:-:S05]  /*8380*/  FADD.FTZ R180, R180, R181 ;  /* 0x000000b5b4b47221 */ /* 0x000fca0000010000 */
        /* <DEDUP_REMOVED lines=11> */
[C---:B--2---:R-:W-:Y:S07]  /*8440*/  HMMA.16816.F32.BF16 R140, R4.reuse, R12, R140 ;  /* 0x0000000c048c723c */ /* 0x044fee000004188c */
        /* <DEDUP_REMOVED lines=8> */
[----:B------:R-:W-:-:S04]  /*84d0*/  FADD.FTZ R195, R195, R190 ;  /* 0x000000bec3c37221 */ /* 0x000fc80000010000 */
[----:B------:R-:W-:Y:S01]  /*84e0*/  FADD.FTZ R202, R202, R195 ;  /* 0x000000c3caca7221 */ /* 0x000fe20000010000 */
[----:B------:R-:W-:Y:S03]  /*84f0*/  HMMA.16816.F32.BF16 R104, R4, R30, R104 ;  /* 0x0000001e0468723c */ /* 0x000fe60000041868 */
[----:B------:R-:W-:-:S04]  /*8500*/  FADD.FTZ R203, R203, R202 ;  /* 0x000000cacbcb7221 */ /* 0x000fc80000010000 */
[----:B------:R-:W-:Y:S01]  /*8510*/  FADD.FTZ R200, R200, R203 ;  /* 0x000000cbc8c87221 */ /* 0x000fe20000010000 */
[----:B-----5:R-:W-:Y:S03]  /*8520*/  HMMA.16816.F32.BF16 R108, R4, R24, R108 ;  /* 0x00000018046c723c */ /* 0x020fe6000004186c */
[----:B------:R-:W-:-:S05]  /*8530*/  FADD.FTZ R245, R245, R200 ;  /* 0x000000c8f5f57221 */ /* 0x000fca0000010000 */
[C---:B------:R-:W-:Y:S08]  /*8540*/  HMMA.16816.F32.BF16 R112, R4.reuse, R26, R112 ;  /* 0x0000001a0470723c */ /* 0x040ff00000041870 */
[C---:B------:R-:W-:Y:S08]  /*8550*/  HMMA.16816.F32.BF16 R116, R4.reuse, R20, R116 ;  /* 0x000000140474723c */ /* 0x040ff00000041874 */
[C---:B------:R-:W-:Y:S08]  /*8560*/  HMMA.16816.F32.BF16 R120, R4.reuse, R22, R120 ;  /* 0x000000160478723c */ /* 0x040ff00000041878 */
[C---:B------:R-:W-:Y:S08]  /*8570*/  HMMA.16816.F32.BF16 R136, R4.reuse, R18, R136 ;  /* 0x000000120488723c */ /* 0x040ff00000041888 */
[C---:B------:R-:W-:Y:S08]  /*8580*/  HMMA.16816.F32.BF16 R152, R4.reuse, R14, R152 ;  /* 0x0000000e0498723c */ /* 0x040ff00000041898 */
[C---:B-1----:R-:W-:Y:S08]  /*8590*/  HMMA.16816.F32.BF16 R148, R4.reuse, R8, R148 ;  /* 0x000000080494723c */ /* 0x042ff00000041894 */
        /* <DEDUP_REMOVED lines=39> */
[----:B------:R-:W-:-:S03]  /*8810*/  ULOP3.LUT UR6, UR6, UR7, URZ, 0x3c, !UPT ;  /* 0x0000000706067292 */ /* 0x000fc6000f8e3c3f */
[----:B------:R-:W-:Y:S02]  /*8820*/  @!UP2 UIADD3 UR9, UR9, -UR5, URZ ;  /* 0x800000050909a290 */ /* 0x000fe4000fffe03f */
[----:B------:R-:W-:Y:S02]  /*8830*/  @!UP1 UIADD3 UR8, UR8, -UR5, URZ ;  /* 0x8000000508089290 */ /* 0x000fe4000fffe03f */
[----:B------:R-:W-:Y:S02]  /*8840*/  UISETP.GE.U32.AND UP4, UPT, UR9, UR5, UPT ;  /* 0x000000050900728c */ /* 0x000fe4000bf86070 */
[----:B------:R-:W-:Y:S02]  /*8850*/  UISETP.GE.U32.AND UP3, UPT, UR8, UR5, UPT ;  /* 0x000000050800728c */ /* 0x000fe4000bf66070 */
[----:B------:R-:W-:Y:S02]  /*8860*/  @!UP1 UIADD3 UR11, UR11, 0x1, URZ ;  /* 0x000000010b0b9890 */ /* 0x000fe4000fffe03f */
[----:B------:R-:W-:-:S02]  /*8870*/  UISETP.GE.AND UP1, UPT, UR12, URZ, UPT ;  /* 0x0000003f0c00728c */ /* 0x000fc4000bf26270 */
[----:B------:R-:W-:Y:S02]  /*8880*/  UISETP.GE.AND UP0, UPT, UR6, URZ, UPT ;  /* 0x0000003f0600728c */ /* 0x000fe4000bf06270 */
[----:B------:R-:W-:Y:S02]  /*8890*/  @!UP2 UIADD3 UR13, UR13, 0x1, URZ ;  /* 0x000000010d0da890 */ /* 0x000fe4000fffe03f */
[----:B------:R-:W-:Y:S02]  /*88a0*/  UISETP.NE.AND UP2, UPT, URZ, UR7, UPT ;  /* 0x000000073f00728c */ /* 0x000fe4000bf45270 */
[----:B------:R-:W-:Y:S02]  /*88b0*/  @UP4 UIADD3 UR13, UR13, 0x1, URZ ;  /* 0x000000010d0d4890 */ /* 0x000fe4000fffe03f */
[----:B------:R-:W-:Y:S02]  /*88c0*/  @UP3 UIADD3 UR11, UR11, 0x1, URZ ;  /* 0x000000010b0b3890 */ /* 0x000fe4000fffe03f */
[----:B------:R-:W-:-:S02]  /*88d0*/  ULOP3.LUT UR5, URZ, UR7, URZ, 0x33, !UPT ;  /* 0x000000073f057292 */ /* 0x000fc4000f8e333f */
[----:B------:R-:W-:Y:S02]  /*88e0*/  @!UP1 UIADD3 UR13, -UR13, URZ, URZ ;  /* 0x0000003f0d0d9290 */ /* 0x000fe4000fffe13f */
        /* <DEDUP_REMOVED lines=31> */
.L_x_3694:
[----:B------:R-:W-:-:S05]  /*8ae0*/  IMAD.MOV.U32 R11, RZ, RZ, c[0x0][0x1a0] ;  /* 0x00006800ff0b7624 */ /* 0x000fca00078e00ff */
[----:B------:R-:W-:-:S04]  /*8af0*/  LEA R11, -R11, RZ, 0x6 ;  /* 0x000000ff0b0b7211 */ /* 0x000fc800078e31ff */
[----:B------:R-:W-:Y:S02]  /*8b00*/  SHF.R.S32.HI R5, RZ, 0x1f, R11 ;  /* 0x0000001fff057819 */ /* 0x000fe4000001140b */
.L_x_3695:
        /* <DEDUP_REMOVED lines=110> */
[----:B------:R-:W-:Y:S02]  /*91f0*/  @P5 STS.128 [R236+0x11000], RZ ;  /* 0x011000ffec005388 */ /* 0x000fe40000000c00 */
[----:B------:R-:W-:Y:S02]  /*9200*/  IMAD R0, R0, 0x40, R235 ;  /* 0x0000004000007824 */ /* 0x000fe400078e02eb */
        /* <DEDUP_REMOVED lines=40> */
[----:B---3--:R-:W2:Y:S04]  /*9490*/  LDSM.16.M88.4 R16, [R233+0x8000] ;  /* 0x00800000e910783b */ /* 0x008ea80000000200 */
[----:B------:R-:W3:Y:S04]  /*94a0*/  LDSM.16.M88.4 R176, [R233+0x8800] ;  /* 0x00880000e9b0783b */ /* 0x000ee80000000200 */
[----:B------:R-:W3:Y:S04]  /*94b0*/  LDSM.16.M88.4 R168, [R233+0x9000] ;  /* 0x00900000e9a8783b */ /* 0x000ee80000000200 */
[----:B-----5:R-:W5:Y:S04]  /*94c0*/  LDSM.16.M88.4 R12, [R233+0x9800] ;  /* 0x00980000e90c783b */ /* 0x020f680000000200 */
[----:B-1----:R-:W-:Y:S04]  /*94d0*/  LDSM.16.M88.4 R20, [R232] ;  /* 0x00000000e814783b */ /* 0x002fe80000000200 */
[----:B------:R-:W1:Y:S04]  /*94e0*/  LDSM.16.M88.4 R8, [R231] ;  /* 0x00000000e708783b */ /* 0x000e680000000200 */
[----:B------:R-:W1:Y:S04]  /*94f0*/  LDSM.16.M88.4 R200, [R223] ;  /* 0x00000000dfc8783b */ /* 0x000e680000000200 */
[----:B------:R-:W1:Y:S04]  /*9500*/  LDSM.16.M88.4 R188, [R222] ;  /* 0x00000000debc783b */ /* 0x000e680000000200 */
[----:B----4-:R-:W4:Y:S04]  /*9510*/  LDSM.16.M88.4 R24, [R221] ;  /* 0x00000000dd18783b */ /* 0x010f280000000200 */
[----:B------:R-:W-:Y:S01]  /*9520*/  LDSM.16.M88.4 R196, [R227+0x8000] ;  /* 0x00800000e3c4783b */ /* 0x000fe20000000200 */
[C---:B--2---:R-:W-:Y:S03]  /*9530*/  HMMA.16816.F32.BF16 R4, R28.reuse, R16, RZ ;  /* 0x000000101c04723c */ /* 0x044fe600000418ff */
[----:B------:R-:W-:Y:S04]  /*9540*/  LDSM.16.M88.4 R192, [R227+0x8800] ;  /* 0x00880000e3c0783b */ /* 0x000fe80000000200 */
[----:B------:R-:W-:Y:S01]  /*9550*/  LDSM.16.M88.4 R184, [R227+0x9000] ;  /* 0x00900000e3b8783b */ /* 0x000fe20000000200 */
        /* <DEDUP_REMOVED lines=14> */
[----:B------:R-:W-:Y:S07]  /*9640*/  LDSM.16.M88.4 R200, [R216] ;  /* 0x00000000d8c8783b */ /* 0x000fee0000000200 */
[C---:B------:R-:W-:Y:S08]  /*9650*/  HMMA.16816.F32.BF16 R172, R20.reuse, R188, R172 ;  /* 0x000000bc14ac723c */ /* 0x040ff000000418ac */
[C---:B------:R-:W-:Y:S01]  /*9660*/  HMMA.16816.F32.BF16 R168, R20.reuse, R190, R168 ;  /* 0x000000be14a8723c */ /* 0x040fe200000418a8 */
[----:B------:R-:W-:Y:S07]  /*9670*/  LDSM.16.M88.4 R188, [R220] ;  /* 0x00000000dcbc783b */ /* 0x000fee0000000200 */
[C---:B----4-:R-:W-:Y:S08]  /*9680*/  HMMA.16816.F32.BF16 R32, R20.reuse, R24, R32 ;  /* 0x000000181420723c */ /* 0x050ff00000041820 */
[----:B------:R-:W-:Y:S01]  /*9690*/  HMMA.16816.F32.BF16 R28, R20, R26, R28 ;  /* 0x0000001a141c723c */ /* 0x000fe2000004181c */
[----:B------:R-:W2:Y:S04]  /*96a0*/  LDSM.16.M88.4 R20, [R229] ;  /* 0x00000000e514783b */ /* 0x000ea80000000200 */
[----:B------:R-:W3:Y:S03]  /*96b0*/  LDSM.16.M88.4 R24, [R220+0x800] ;  /* 0x00080000dc18783b */ /* 0x000ee60000000200 */
        /* <DEDUP_REMOVED lines=24> */
[----:B------:R-:W1:Y:S04]  /*9840*/  LDSM.16.M88.4 R184, [R219] ;  /* 0x00000000dbb8783b */ /* 0x000e680000000200 */
[----:B------:R-:W4:Y:S03]  /*9850*/  LDSM.16.M88.4 R20, [R218] ;  /* 0x00000000da14783b */ /* 0x000f260000000200 */
[C---:B-----5:R-:W-:Y:S08]  /*9860*/  HMMA.16816.F32.BF16 R4, R12.reuse, R8, R4 ;  /* 0x000000080c04723c */ /* 0x060ff00000041804 */
[C---:B------:R-:W-:Y:S01]  /*9870*/  HMMA.16816.F32.BF16 R16, R12.reuse, R10, R16 ;  /* 0x0000000a0c10723c */ /* 0x040fe20000041810 */
[----:B------:R-:W5:Y:S07]  /*9880*/  LDSM.16.M88.4 R8, [R217] ;  /* 0x00000000d908783b */ /* 0x000f6e0000000200 */
        /* <DEDUP_REMOVED lines=32> */
[C---:B-1----:R-:W-:Y:S08]  /*9a90*/  HMMA.16816.F32.BF16 R32, R12.reuse, R184, R32 ;  /* 0x000000b80c20723c */ /* 0x042ff00000041820 */
[----:B------:R-:W-:Y:S01]  /*9aa0*/  HMMA.16816.F32.BF16 R28, R12, R186, R28 ;  /* 0x000000ba0c1c723c */ /* 0x000fe2000004181c */
[----:B------:R-:W-:Y:S04]  /*9ab0*/  LDSM.16.M88.4 R184, [R233+0xd000] ;  /* 0x00d00000e9b8783b */ /* 0x000fe80000000200 */
[----:B------:R-:W-:Y:S03]  /*9ac0*/  LDSM.16.M88.4 R12, [R233+0xd800] ;  /* 0x00d80000e90c783b */ /* 0x000fe60000000200 */
[C---:B----4-:R-:W-:Y:S08]  /*9ad0*/  HMMA.16816.F32.BF16 R4, R20.reuse, R8, R4 ;  /* 0x000000081404723c */ /* 0x050ff00000041804 */
[C---:B------:R-:W-:Y:S01]  /*9ae0*/  HMMA.16816.F32.BF16 R16, R20.reuse, R10, R16 ;  /* 0x0000000a1410723c */ /* 0x040fe20000041810 */
[----:B------:R-:W1:Y:S07]  /*9af0*/  LDSM.16.M88.4 R8, [R234+0x4000] ;  /* 0x00400000ea08783b */ /* 0x000e6e0000000200 */
[C---:B-----5:R-:W-:Y:S08]  /*9b00*/  HMMA.16816.F32.BF16 R180, R20.reuse, R200, R180 ;  /* 0x000000c814b4723c */ /* 0x060ff000000418b4 */
[C---:B------:R-:W-:Y:S01]  /*9b10*/  HMMA.16816.F32.BF16 R176, R20.reuse, R202, R176 ;  /* 0x000000ca14b0723c */ /* 0x040fe200000418b0 */
[----:B------:R-:W-:Y:S07]  /*9b20*/  LDSM.16.M88.4 R200, [R220+0x5800] ;  /* 0x00580000dcc8783b */ /* 0x000fee0000000200 */
[C---:B--2---:R-:W-:Y:S08]  /*9b30*/  HMMA.16816.F32.BF16 R172, R20.reuse, R188, R172 ;  /* 0x000000bc14ac723c */ /* 0x044ff000000418ac */
[C---:B------:R-:W-:Y:S01]  /*9b40*/  HMMA.16816.F32.BF16 R168, R20.reuse, R190, R168 ;  /* 0x000000be14a8723c */ /* 0x040fe200000418a8 */
[----:B------:R-:W-:Y:S07]  /*9b50*/  LDSM.16.M88.4 R188, [R215] ;  /* 0x00000000d7bc783b */ /* 0x000fee0000000200 */
[C---:B---3--:R-:W-:Y:S08]  /*9b60*/  HMMA.16816.F32.BF16 R32, R20.reuse, R24, R32 ;  /* 0x000000181420723c */ /* 0x048ff00000041820 */
[----:B------:R-:W-:Y:S01]  /*9b70*/  HMMA.16816.F32.BF16 R28, R20, R26, R28 ;  /* 0x0000001a141c723c */ /* 0x000fe2000004181c */
[----:B------:R-:W2:Y:S04]  /*9b80*/  LDSM.16.M88.4 R20, [R232+0x4000] ;  /* 0x00400000e814783b */ /* 0x000ea80000000200 */
[----:B------:R-:W3:Y:S03]  /*9b90*/  LDSM.16.M88.4 R24, [R214] ;  /* 0x00000000d618783b */ /* 0x000ee60000000200 */
[C---:B-1----:R-:W-:Y:S08]  /*9ba0*/  HMMA.16816.F32.BF16 R4, R8.reuse, R196, R4 ;  /* 0x000000c40804723c */ /* 0x042ff00000041804 */
[C---:B------:R-:W-:Y:S01]  /*9bb0*/  HMMA.16816.F32.BF16 R16, R8.reuse, R198, R16 ;  /* 0x000000c60810723c */ /* 0x040fe20000041810 */
[----:B------:R-:W-:Y:S07]  /*9bc0*/  LDSM.16.M88.4 R196, [R227+0xc800] ;  /* 0x00c80000e3c4783b */ /* 0x000fee0000000200 */
[C---:B------:R-:W-:Y:S08]  /*9bd0*/  HMMA.16816.F32.BF16 R180, R8.reuse, R192, R180 ;  /* 0x000000c008b4723c */ /* 0x040ff000000418b4 */
[C---:B------:R-:W-:Y:S01]  /*9be0*/  HMMA.16816.F32.BF16 R176, R8.reuse, R194, R176 ;  /* 0x000000c208b0723c */ /* 0x040fe200000418b0 */
[----:B------:R-:W1:Y:S07]  /*9bf0*/  LDSM.16.M88.4 R192, [R213] ;  /* 0x00000000d5c0783b */ /* 0x000e6e0000000200 */
[C---:B------:R-:W-:Y:S08]  /*9c00*/  HMMA.16816.F32.BF16 R172, R8.reuse, R184, R172 ;  /* 0x000000b808ac723c */ /* 0x040ff000000418ac */
[C---:B------:R-:W-:Y:S01]  /*9c10*/  HMMA.16816.F32.BF16 R168, R8.reuse, R186, R168 ;  /* 0x000000ba08a8723c */ /* 0x040fe200000418a8 */
[----:B------:R-:W4:Y:S07]  /*9c20*/  LDSM.16.M88.4 R184, [R212] ;  /* 0x00000000d4b8783b */ /* 0x000f2e0000000200 */
        /* <DEDUP_REMOVED lines=35> */
[----:B------:R-:W3:Y:S07]  /*9e60*/  LDSM.16.M88.4 R12, [R211] ;  /* 0x00000000d30c783b */ /* 0x000eee0000000200 */
[C---:B------:R-:W-:Y:S08]  /*9e70*/  HMMA.16816.F32.BF16 R180, R192.reuse, R20, R180 ;  /* 0x00000014c0b4723c */ /* 0x040ff000000418b4 */
[----:B------:R-:W-:Y:S01]  /*9e80*/  HMMA.16816.F32.BF16 R176, R192, R22, R176 ;  /* 0x00000016c0b0723c */ /* 0x000fe200000418b0 */
[----:B------:R-:W4:Y:S07]  /*9e90*/  LDSM.16.M88.4 R20, [R233+0xf800] ;  /* 0x00f80000e914783b */ /* 0x000f2e0000000200 */
[----:B--2---:R-:W-:Y:S08]  /*9ea0*/  HMMA.16816.F32.BF16 R4, R8, R24, R4 ;  /* 0x000000180804723c */ /* 0x004ff00000041804 */
[C---:B------:R-:W-:Y:S08]  /*9eb0*/  HMMA.16816.F32.BF16 R32, R192.reuse, R200, R32 ;  /* 0x000000c8c020723c */ /* 0x040ff00000041820 */
[----:B------:R-:W-:Y:S01]  /*9ec0*/  HMMA.16816.F32.BF16 R28, R192, R202, R28 ;  /* 0x000000cac01c723c */ /* 0x000fe2000004181c */
[----:B------:R-:W-:Y:S04]  /*9ed0*/  LDSM.16.M88.4 R200, [R227+0xe000] ;  /* 0x00e00000e3c8783b */ /* 0x000fe80000000200 */
[----:B------:R-:W-:Y:S03]  /*9ee0*/  LDSM.16.M88.4 R192, [R210] ;  /* 0x00000000d2c0783b */ /* 0x000fe60000000200 */
[C---:B------:R-:W-:Y:S01]  /*9ef0*/  HMMA.16816.F32.BF16 R16, R8.reuse, R26, R16 ;  /* 0x0000001a0810723c */ /* 0x040fe20000041810 */
[----:B------:R-:W2:Y:S07]  /*9f00*/  LDSM.16.M88.4 R24, [R230+0x6000] ;  /* 0x00600000e618783b */ /* 0x000eae0000000200 */
[C---:B-1----:R-:W-:Y:S08]  /*9f10*/  HMMA.16816.F32.BF16 R172, R8.reuse, R184, R172 ;  /* 0x000000b808ac723c */ /* 0x042ff000000418ac */
[----:B------:R-:W-:Y:S01]  /*9f20*/  HMMA.16816.F32.BF16 R168, R8, R186, R168 ;  /* 0x000000ba08a8723c */ /* 0x000fe200000418a8 */
[----:B------:R-:W1:Y:S07]  /*9f30*/  LDSM.16.M88.4 R184, [R208] ;  /* 0x00000000d0b8783b */ /* 0x000e6e0000000200 */
[----:B---3--:R-:W-:Y:S08]  /*9f40*/  HMMA.16816.F32.BF16 R4, R196, R12, R4 ;  /* 0x0000000cc404723c */ /* 0x008ff00000041804 */
[C---:B------:R-:W-:Y:S08]  /*9f50*/  HMMA.16816.F32.BF16 R180, R8.reuse, R188, R180 ;  /* 0x000000bc08b4723c */ /* 0x040ff000000418b4 */
[C---:B------:R-:W-:Y:S01]  /*9f60*/  HMMA.16816.F32.BF16 R176, R8.reuse, R190, R176 ;  /* 0x000000be08b0723c */ /* 0x040fe200000418b0 */
[----:B------:R-:W-:Y:S07]  /*9f70*/  LDSM.16.M88.4 R188, [R209] ;  /* 0x00000000d1bc783b */ /* 0x000fee0000000200 */
[C---:B----4-:R-:W-:Y:S08]  /*9f80*/  HMMA.16816.F32.BF16 R32, R8.reuse, R20, R32 ;  /* 0x000000140820723c */ /* 0x050ff00000041820 */
[----:B------:R-:W-:Y:S01]  /*9f90*/  HMMA.16816.F32.BF16 R28, R8, R22, R28 ;  /* 0x00000016081c723c */ /* 0x000fe2000004181c */
[----:B------:R-:W-:Y:S04]  /*9fa0*/  LDSM.16.M88.4 R8, [R220+0x6000] ;  /* 0x00600000dc08783b */ /* 0x000fe80000000200 */
[----:B------:R-:W-:Y:S03]  /*9fb0*/  LDSM.16.M88.4 R20, [R227+0xe800] ;  /* 0x00e80000e314783b */ /* 0x000fe60000000200 */
[----:B------:R-:W-:Y:S01]  /*9fc0*/  HMMA.16816.F32.BF16 R16, R196, R14, R16 ;  /* 0x0000000ec410723c */ /* 0x000fe20000041810 */
[----:B------:R-:W3:Y:S07]  /*9fd0*/  LDSM.16.M88.4 R12, [R229+0x6000] ;  /* 0x00600000e50c783b */ /* 0x000eee0000000200 */
[----:B--2---:R-:W-:Y:S08]  /*9fe0*/  HMMA.16816.F32.BF16 R4, R24, R200, R4 ;  /* 0x000000c81804723c */ /* 0x004ff00000041804 */
[C---:B------:R-:W-:Y:S07]  /*9ff0*/  HMMA.16816.F32.BF16 R180, R196.reuse, R192, R180 ;  /* 0x000000c0c4b4723c */ /* 0x040fee00000418b4 */
[----:B------:R-:W-:Y:S01]  /*a000*/  IADD3 R192, R0, 0x1, RZ ;  /* 0x0000000100c07810 */ /* 0x000fe20007ffe0ff */
[----:B-1----:R-:W-:Y:S03]  /*a010*/  HMMA.16816.F32.BF16 R32, R196, R184, R32 ;  /* 0x000000b8c420723c */ /* 0x002fe60000041820 */
[----:B------:R-:W-:-:S02]  /*a020*/  ISETP.GE.AND P6, PT, R192, R167, PT ;  /* 0x000000a7c000720c */ /* 0x000fc40003fc6270 */
[----:B------:R-:W-:-:S03]  /*a030*/  ISETP.GE.AND P1, PT, R192, R2, PT ;  /* 0x00000002c000720c */ /* 0x000fc60003f26270 */
[----:B------:R-:W-:Y:S01]  /*a040*/  HMMA.16816.F32.BF16 R28, R196, R186, R28 ;  /* 0x000000bac41c723c */ /* 0x000fe2000004181c */
[----:B------:R-:W1:Y:S07]  /*a050*/  LDSM.16.M88.4 R184, [R220+0x6800] ;  /* 0x00680000dcb8783b */ /* 0x000e6e0000000200 */
[----:B------:R-:W-:Y:S08]  /*a060*/  HMMA.16816.F32.BF16 R16, R24, R202, R16 ;  /* 0x000000ca1810723c */ /* 0x000ff00000041810 */
[----:B------:R-:W-:Y:S07]  /*a070*/  HMMA.16816.F32.BF16 R176, R196, R194, R176 ;  /* 0x000000c2c4b0723c */ /* 0x000fee00000418b0 */
[C---:B------:R-:W-:Y:S01]  /*a080*/  IADD3 R194, R0.reuse, 0x9, RZ ;  /* 0x0000000900c27810 */ /* 0x040fe20007ffe0ff */
[----:B---3--:R-:W-:Y:S01]  /*a090*/  HMMA.16816.F32.BF16 R4, R12, R8, R4 ;  /* 0x000000080c04723c */ /* 0x008fe20000041804 */
[----:B------:R-:W-:-:S07]  /*a0a0*/  IADD3 R195, R0, 0x10, RZ ;  /* 0x0000001000c37810 */ /* 0x000fce0007ffe0ff */
[C---:B------:R-:W-:Y:S08]  /*a0b0*/  HMMA.16816.F32.BF16 R172, R196.reuse, R188, R172 ;  /* 0x000000bcc4ac723c */ /* 0x040ff000000418ac */
[----:B------:R-:W-:Y:S01]  /*a0c0*/  HMMA.16816.F32.BF16 R168, R196, R190, R168 ;  /* 0x000000bec4a8723c */ /* 0x000fe200000418a8 */
[----:B------:R-:W2:Y:S07]  /*a0d0*/  LDSM.16.M88.4 R188, [R227+0xf000] ;  /* 0x00f00000e3bc783b */ /* 0x000eae0000000200 */
[----:B------:R-:W-:Y:S01]  /*a0e0*/  HMMA.16816.F32.BF16 R180, R24, R20, R180 ;  /* 0x0000001418b4723c */ /* 0x000fe200000418b4 */
[----:B------:R-:W3:Y:S06]  /*a0f0*/  I2F R20, R192 ;  /* 0x000000c000147306 */ /* 0x000eec0000201400 */
[----:B------:R-:W-:Y:S01]  /*a100*/  IADD3 R21, R0, 0x8, RZ ;  /* 0x0000000800157810 */ /* 0x000fe20007ffe0ff */
[----:B------:R-:W-:Y:S01]  /*a110*/  HMMA.16816.F32.BF16 R16, R12, R10, R16 ;  /* 0x0000000a0c10723c */ /* 0x000fe20000041810 */
[----:B------:R-:W4:Y:S01]  /*a120*/  LDSM.16.M88.4 R8, [R220+0x7000] ;  /* 0x00700000dc08783b */ /* 0x000f220000000200 */
[----:B------:R-:W5:Y:S01]  /*a130*/  I2F R192, R194 ;  /* 0x000000c200c07306 */ /* 0x000f620000201400 */
[----:B------:R-:W-:-:S05]  /*a140*/  ISETP.GE.AND P0, PT, R21, R167, PT ;  /* 0x000000a71500720c */ /* 0x000fca0003f06270 */
[----:B------:R-:W-:Y:S01]  /*a150*/  HMMA.16816.F32.BF16 R176, R24, R22, R176 ;  /* 0x0000001618b0723c */ /* 0x000fe200000418b0 */
[C---:B---3--:R-:W-:Y:S01]  /*a160*/  FFMA.FTZ R5, R20.reuse, UR4, R5 ;  /* 0x0000000414057c23 */ /* 0x048fe20008010005 */
[----:B------:R3:W3:Y:S01]  /*a170*/  I2F R193, R21 ;  /* 0x0000001500c17306 */ /* 0x0006e20000201400 */
[----:B------:R-:W-:-:S03]  /*a180*/  FFMA.FTZ R7, R20, UR4, R7 ;  /* 0x0000000414077c23 */ /* 0x000fc60008010007 */
[----:B------:R-:W-:Y:S02]  /*a190*/  FSEL R5, R5, -INF , !P6 ;  /* 0xff80000005057808 */ /* 0x000fe40007000000 */
[----:B-1----:R-:W-:Y:S01]  /*a1a0*/  HMMA.16816.F32.BF16 R180, R12, R184, R180 ;  /* 0x000000b80cb4723c */ /* 0x002fe200000418b4 */
[-C--:B------:R-:W-:Y:S01]  /*a1b0*/  ISETP.GE.AND P6, PT, R21, R2.reuse, PT ;  /* 0x000000021500720c */ /* 0x080fe20003fc6270 */
[----:B------:R-:W1:Y:S01]  /*a1c0*/  I2F R185, R195 ;  /* 0x000000c300b97306 */ /* 0x000e620000201400 */
[----:B------:R-:W-:Y:S02]  /*a1d0*/  FSEL R202, R7, -INF , !P1 ;  /* 0xff80000007ca7808 */ /* 0x000fe40004800000 */
[----:B------:R-:W-:Y:S02]  /*a1e0*/  ISETP.GE.AND P1, PT, R194, R167, PT ;  /* 0x000000a7c200720c */ /* 0x000fe40003f26270 */
[----:B------:R-:W-:Y:S01]  /*a1f0*/  IADD3 R184, R0, 0x11, RZ ;  /* 0x0000001100b87810 */ /* 0x000fe20007ffe0ff */
[C---:B-----5:R-:W-:Y:S01]  /*a200*/  FFMA.FTZ R17, R192.reuse, UR4, R17 ;  /* 0x00000004c0117c23 */ /* 0x060fe20008010011 */
[----:B--2---:R-:W-:Y:S01]  /*a210*/  HMMA.16816.F32.BF16 R172, R24, R188, R172 ;  /* 0x000000bc18ac723c */ /* 0x004fe200000418ac */
[----:B---3--:R-:W2:Y:S01]  /*a220*/  LDSM.16.M88.4 R20, [R227+0xf800] ;  /* 0x00f80000e314783b */ /* 0x008ea20000000200 */
[C---:B------:R-:W-:Y:S01]  /*a230*/  FFMA.FTZ R16, R193.reuse, UR4, R16 ;  /* 0x00000004c1107c23 */ /* 0x040fe20008010010 */
[----:B------:R-:W3:Y:S01]  /*a240*/  I2F R188, R184 ;  /* 0x000000b800bc7306 */ /* 0x000ee20000201400 */
[----:B------:R-:W-:Y:S01]  /*a250*/  FFMA.FTZ R18, R193, UR4, R18 ;  /* 0x00000004c1127c23 */ /* 0x000fe20008010012 */
[----:B------:R-:W-:Y:S01]  /*a260*/  FSEL R203, R17, -INF , !P1 ;  /* 0xff80000011cb7808 */ /* 0x000fe20004800000 */
[----:B------:R-:W-:Y:S01]  /*a270*/  FFMA.FTZ R19, R192, UR4, R19 ;  /* 0x00000004c0137c23 */ /* 0x000fe20008010013 */
[----:B------:R-:W-:Y:S01]  /*a280*/  FSEL R7, R16, -INF , !P0 ;  /* 0xff80000010077808 */ /* 0x000fe20004000000 */
[----:B------:R-:W-:Y:S01]  /*a290*/  HMMA.16816.F32.BF16 R176, R12, R186, R176 ;  /* 0x000000ba0cb0723c */ /* 0x000fe200000418b0 */
[----:B------:R-:W-:-:S02]  /*a2a0*/  ISETP.GE.AND P0, PT, R194, R2, PT ;  /* 0x00000002c200720c */ /* 0x000fc40003f06270 */
[----:B------:R-:W-:Y:S02]  /*a2b0*/  FSEL R206, R18, -INF , !P6 ;  /* 0xff80000012ce7808 */ /* 0x000fe40007000000 */
[C---:B------:R-:W-:Y:S02]  /*a2c0*/  IADD3 R189, R0.reuse, 0x19, RZ ;  /* 0x0000001900bd7810 */ /* 0x040fe40007ffe0ff */
[----:B------:R-:W-:Y:S01]  /*a2d0*/  IADD3 R186, R0, 0x18, RZ ;  /* 0x0000001800ba7810 */ /* 0x000fe20007ffe0ff */
[----:B-1----:R-:W-:Y:S01]  /*a2e0*/  FFMA.FTZ R201, R185, UR4, R180 ;  /* 0x00000004b9c97c23 */ /* 0x002fe200080100b4 */
[----:B------:R-:W-:Y:S01]  /*a2f0*/  FSEL R180, R19, -INF , !P0 ;  /* 0xff80000013b47808 */ /* 0x000fe20004000000 */
[----:B------:R-:W-:Y:S01]  /*a300*/  HMMA.16816.F32.BF16 R168, R24, R190, R168 ;  /* 0x000000be18a8723c */ /* 0x000fe200000418a8 */
[----:B------:R-:W1:Y:S01]  /*a310*/  I2F R187, R186 ;  /* 0x000000ba00bb7306 */ /* 0x000e620000201400 */
[----:B------:R-:W5:Y:S01]  /*a320*/  LDSM.16.M88.4 R16, [R220+0x7800] ;  /* 0x00780000dc10783b */ /* 0x000f620000000200 */
[----:B------:R-:W-:Y:S01]  /*a330*/  FFMA.FTZ R200, R185, UR4, R182 ;  /* 0x00000004b9c87c23 */ /* 0x000fe200080100b6 */
[----:B------:R-:W-:Y:S01]  /*a340*/  ISETP.GE.AND P1, PT, R195, R2, PT ;  /* 0x00000002c300720c */ /* 0x000fe20003f26270 */
[----:B---3--:R-:W-:Y:S01]  /*a350*/  FFMA.FTZ R181, R188, UR4, R181 ;  /* 0x00000004bcb57c23 */ /* 0x008fe200080100b5 */
[----:B------:R-:W-:Y:S01]  /*a360*/  ISETP.GE.AND P0, PT, R184, R167, PT ;  /* 0x000000a7b800720c */ /* 0x000fe20003f06270 */
[----:B------:R-:W-:Y:S01]  /*a370*/  FFMA.FTZ R188, R188, UR4, R183 ;  /* 0x00000004bcbc7c23 */ /* 0x000fe200080100b7 */
[----:B----4-:R-:W-:Y:S01]  /*a380*/  HMMA.16816.F32.BF16 R172, R12, R8, R172 ;  /* 0x000000080cac723c */ /* 0x010fe200000418ac */
[----:B------:R-:W3:Y:S01]  /*a390*/  I2F R182, R189 ;  /* 0x000000bd00b67306 */ /* 0x000ee20000201400 */
[----:B------:R-:W-:Y:S01]  /*a3a0*/  FSEL R200, R200, -INF , !P1 ;  /* 0xff800000c8c87808 */ /* 0x000fe20004800000 */
[----:B------:R-:W-:-:S04]  /*a3b0*/  DEPBAR.LE SB0, 0x0 ;  /* 0x000080000000791a */ /* 0x000fc80000000000 */
[-C--:B------:R-:W-:Y:S01]  /*a3c0*/  ISETP.GE.AND P6, PT, R195, R167.reuse, PT ;  /* 0x000000a7c300720c */ /* 0x080fe20003fc6270 */
[C---:B-1----:R-:W-:Y:S01]  /*a3d0*/  FFMA.FTZ R176, R187.reuse, UR4, R176 ;  /* 0x00000004bbb07c23 */ /* 0x042fe200080100b0 */
[----:B------:R-:W-:Y:S01]  /*a3e0*/  ISETP.GE.AND P1, PT, R186, R167, PT ;  /* 0x000000a7ba00720c */ /* 0x000fe20003f26270 */
[----:B------:R-:W-:Y:S01]  /*a3f0*/  FFMA.FTZ R178, R187, UR4, R178 ;  /* 0x00000004bbb27c23 */ /* 0x000fe200080100b2 */
[C---:B------:R-:W-:Y:S02]  /*a400*/  IADD3 R8, R0.reuse, 0x20, RZ ;  /* 0x0000002000087810 */ /* 0x040fe40007ffe0ff */
[----:B------:R-:W-:Y:S01]  /*a410*/  IADD3 R183, R0, 0x21, RZ ;  /* 0x0000002100b77810 */ /* 0x000fe20007ffe0ff */
[----:B--2---:R-:W-:Y:S01]  /*a420*/  HMMA.16816.F32.BF16 R32, R24, R20, R32 ;  /* 0x000000141820723c */ /* 0x004fe20000041820 */
[----:B------:R-:W-:Y:S01]  /*a430*/  FSEL R191, R181, -INF , !P0 ;  /* 0xff800000b5bf7808 */ /* 0x000fe20004000000 */
[----:B------:R-:W1:Y:S01]  /*a440*/  I2F R9, R8 ;  /* 0x0000000800097306 */ /* 0x000e620000201400 */
[----:B------:R-:W-:-:S02]  /*a450*/  FSEL R201, R201, -INF , !P6 ;  /* 0xff800000c9c97808 */ /* 0x000fc40007000000 */
[----:B------:R-:W-:Y:S02]  /*a460*/  FSEL R181, R176, -INF , !P1 ;  /* 0xff800000b0b57808 */ /* 0x000fe40004800000 */
[-C--:B------:R-:W-:Y:S01]  /*a470*/  ISETP.GE.AND P6, PT, R184, R2.reuse, PT ;  /* 0x00000002b800720c */ /* 0x080fe20003fc6270 */
[----:B------:R-:W-:Y:S01]  /*a480*/  HMMA.16816.F32.BF16 R168, R12, R10, R168 ;  /* 0x0000000a0ca8723c */ /* 0x000fe200000418a8 */
[----:B---3--:R-:W-:Y:S01]  /*a490*/  FFMA.FTZ R21, R182, UR4, R177 ;  /* 0x00000004b6157c23 */ /* 0x008fe200080100b1 */
[----:B------:R-:W2:Y:S01]  /*a4a0*/  I2F R176, R183 ;  /* 0x000000b700b07306 */ /* 0x000ea20000201400 */
[----:B------:R-:W-:Y:S01]  /*a4b0*/  FSEL R188, R188, -INF , !P6 ;  /* 0xff800000bcbc7808 */ /* 0x000fe20007000000 */
[----:B------:R-:W-:Y:S01]  /*a4c0*/  FFMA.FTZ R20, R182, UR4, R179 ;  /* 0x00000004b6147c23 */ /* 0x000fe200080100b3 */
[-C--:B------:R-:W-:Y:S02]  /*a4d0*/  ISETP.GE.AND P0, PT, R186, R2.reuse, PT ;  /* 0x00000002ba00720c */ /* 0x080fe40003f06270 */
[-C--:B------:R-:W-:Y:S01]  /*a4e0*/  ISETP.GE.AND P6, PT, R189, R167.reuse, PT ;  /* 0x000000a7bd00720c */ /* 0x080fe20003fc6270 */
[----:B------:R-:W-:Y:S01]  /*a4f0*/  HMMA.16816.F32.BF16 R28, R24, R22, R28 ;  /* 0x00000016181c723c */ /* 0x000fe2000004181c */
[----:B------:R-:W-:Y:S01]  /*a500*/  IADD3 R10, R0, 0x28, RZ ;  /* 0x00000028000a7810 */ /* 0x000fe20007ffe0ff */
[C---:B-1----:R-:W-:Y:S01]  /*a510*/  FFMA.FTZ R174, R9.reuse, UR4, R174 ;  /* 0x0000000409ae7c23 */ /* 0x042fe200080100ae */
[----:B------:R-:W-:Y:S01]  /*a520*/  FSEL R190, R178, -INF , !P0 ;  /* 0xff800000b2be7808 */ /* 0x000fe20004000000 */
[----:B------:R-:W-:Y:S01]  /*a530*/  FFMA.FTZ R172, R9, UR4, R172 ;  /* 0x0000000409ac7c23 */ /* 0x000fe200080100ac */
[----:B------:R-:W-:Y:S01]  /*a540*/  FSEL R21, R21, -INF , !P6 ;  /* 0xff80000015157808 */ /* 0x000fe20007000000 */
[----:B------:R-:W1:Y:S01]  /*a550*/  I2F R11, R10 ;  /* 0x0000000a000b7306 */ /* 0x000e620000201400 */
[----:B------:R-:W-:Y:S01]  /*a560*/  IADD3 R22, R0, 0x29, RZ ;  /* 0x0000002900167810 */ /* 0x000fe20007ffe0ff */
[----:B-----5:R-:W-:Y:S01]  /*a570*/  HMMA.16816.F32.BF16 R32, R12, R16, R32 ;  /* 0x000000100c20723c */ /* 0x020fe20000041820 */
[----:B------:R-:W-:Y:S01]  /*a580*/  ISETP.GE.AND P0, PT, R8, R167, PT ;  /* 0x000000a70800720c */ /* 0x000fe20003f06270 */
[----:B--2---:R-:W-:Y:S01]  /*a590*/  FFMA.FTZ R173, R176, UR4, R173 ;  /* 0x00000004b0ad7c23 */ /* 0x004fe200080100ad */
[-C--:B------:R-:W-:Y:S01]  /*a5a0*/  ISETP.GE.AND P6, PT, R8, R2.reuse, PT ;  /* 0x000000020800720c */ /* 0x080fe20003fc6270 */
[----:B------:R-:W-:Y:S01]  /*a5b0*/  FFMA.FTZ R175, R176, UR4, R175 ;  /* 0x00000004b0af7c23 */ /* 0x000fe200080100af */
[----:B------:R-:W-:Y:S01]  /*a5c0*/  ISETP.GE.AND P1, PT, R189, R2, PT ;  /* 0x00000002bd00720c */ /* 0x000fe20003f26270 */
[----:B------:R-:W2:Y:S01]  /*a5d0*/  I2F R8, R22 ;  /* 0x0000001600087306 */ /* 0x000ea20000201400 */
[----:B------:R-:W-:-:S02]  /*a5e0*/  FSEL R196, R174, -INF , !P6 ;  /* 0xff800000aec47808 */ /* 0x000fc40007000000 */
[----:B------:R-:W-:Y:S02]  /*a5f0*/  FSEL R20, R20, -INF , !P1 ;  /* 0xff80000014147808 */ /* 0x000fe40004800000 */
[-C--:B------:R-:W-:Y:S02]  /*a600*/  ISETP.GE.AND P1, PT, R183, R167.reuse, PT ;  /* 0x000000a7b700720c */ /* 0x080fe40003f26270 */
[----:B------:R-:W-:Y:S01]  /*a610*/  FSEL R193, R172, -INF , !P0 ;  /* 0xff800000acc17808 */ /* 0x000fe20004000000 */
[----:B-1----:R-:W-:Y:S01]  /*a620*/  FFMA.FTZ R170, R11, UR4, R170 ;  /* 0x000000040baa7c23 */ /* 0x002fe200080100aa */
[----:B------:R-:W-:Y:S01]  /*a630*/  FSEL R197, R173, -INF , !P1 ;  /* 0xff800000adc57808 */ /* 0x000fe20004800000 */
[----:B------:R-:W-:Y:S01]  /*a640*/  HMMA.16816.F32.BF16 R28, R12, R18, R28 ;  /* 0x000000120c1c723c */ /* 0x000fe2000004181c */
[----:B------:R-:W-:Y:S01]  /*a650*/  BAR.SYNC.DEFER_BLOCKING 0x0 ;  /* 0x0000000000007b1d */ /* 0x000fe20000010000 */
[C---:B------:R-:W-:Y:S01]  /*a660*/  ISETP.GE.AND P6, PT, R10.reuse, R167, PT ;  /* 0x000000a70a00720c */ /* 0x040fe20003fc6270 */
[----:B------:R-:W-:Y:S01]  /*a670*/  FFMA.FTZ R168, R11, UR4, R168 ;  /* 0x000000040ba87c23 */ /* 0x000fe200080100a8 */
[----:B------:R-:W-:-:S02]  /*a680*/  ISETP.GE.AND P1, PT, R10, R2, PT ;  /* 0x000000020a00720c */ /* 0x000fc40003f26270 */
[----:B------:R-:W-:Y:S01]  /*a690*/  ISETP.GE.AND P0, PT, R183, R2, PT ;  /* 0x00000002b700720c */ /* 0x000fe20003f06270 */
[----:B--2---:R-:W-:Y:S01]  /*a6a0*/  FFMA.FTZ R169, R8, UR4, R169 ;  /* 0x0000000408a97c23 */ /* 0x004fe200080100a9 */
[----:B------:R-:W-:Y:S01]  /*a6b0*/  IADD3 R9, R0, 0x30, RZ ;  /* 0x0000003000097810 */ /* 0x000fe20007ffe0ff */
[----:B------:R-:W-:Y:S01]  /*a6c0*/  FFMA.FTZ R171, R8, UR4, R171 ;  /* 0x0000000408ab7c23 */ /* 0x000fe200080100ab */
[----:B------:R-:W-:Y:S02]  /*a6d0*/  IADD3 R10, R0, 0x31, RZ ;  /* 0x00000031000a7810 */ /* 0x000fe40007ffe0ff */
[----:B------:R-:W1:Y:S01]  /*a6e0*/  I2F R17, R9 ;  /* 0x0000000900117306 */ /* 0x000e620000201400 */
[----:B------:R-:W-:Y:S02]  /*a6f0*/  FSEL R192, R175, -INF , !P0 ;  /* 0xff800000afc07808 */ /* 0x000fe40004000000 */
[----:B------:R-:W-:Y:S02]  /*a700*/  ISETP.GE.AND P0, PT, R22, R167, PT ;  /* 0x000000a71600720c */ /* 0x000fe40003f06270 */
[----:B------:R-:W-:-:S02]  /*a710*/  FSEL R198, R170, -INF , !P1 ;  /* 0xff800000aac67808 */ /* 0x000fc40004800000 */
[----:B------:R-:W-:Y:S01]  /*a720*/  FSEL R199, R169, -INF , !P0 ;  /* 0xff800000a9c77808 */ /* 0x000fe20004000000 */
[----:B------:R-:W2:Y:S01]  /*a730*/  I2F R16, R10 ;  /* 0x0000000a00107306 */ /* 0x000ea20000201400 */
[C---:B------:R-:W-:Y:S02]  /*a740*/  ISETP.GE.AND P1, PT, R9.reuse, R167, PT ;  /* 0x000000a70900720c */ /* 0x040fe40003f26270 */
[-C--:B------:R-:W-:Y:S02]  /*a750*/  ISETP.GE.AND P0, PT, R9, R2.reuse, PT ;  /* 0x000000020900720c */ /* 0x080fe40003f06270 */
[----:B------:R-:W-:Y:S02]  /*a760*/  IADD3 R11, R0, 0x38, RZ ;  /* 0x00000038000b7810 */ /* 0x000fe40007ffe0ff */
[----:B------:R-:W-:Y:S01]  /*a770*/  FSEL R195, R168, -INF , !P6 ;  /* 0xff800000a8c37808 */ /* 0x000fe20007000000 */
[----:B------:R-:W3:Y:S01]  /*a780*/  I2F R9, R0 ;  /* 0x0000000000097306 */ /* 0x000ee20000201400 */
[----:B------:R-:W-:Y:S01]  /*a790*/  ISETP.GE.AND P6, PT, R22, R2, PT ;  /* 0x000000021600720c */ /* 0x000fe20003fc6270 */
[C---:B-1----:R-:W-:Y:S01]  /*a7a0*/  FFMA.FTZ R32, R17.reuse, UR4, R32 ;  /* 0x0000000411207c23 */ /* 0x042fe20008010020 */
[----:B------:R-:W-:Y:S01]  /*a7b0*/  IADD3 R8, R0, 0x39, RZ ;  /* 0x0000003900087810 */ /* 0x000fe20007ffe0ff */
[----:B------:R-:W-:Y:S01]  /*a7c0*/  FFMA.FTZ R34, R17, UR4, R34 ;  /* 0x0000000411227c23 */ /* 0x000fe20008010022 */
[----:B------:R-:W-:-:S02]  /*a7d0*/  FSEL R194, R171, -INF , !P6 ;  /* 0xff800000abc27808 */ /* 0x000fc40007000000 */
[-C--:B------:R-:W-:Y:S01]  /*a7e0*/  ISETP.GE.AND P6, PT, R10, R167.reuse, PT ;  /* 0x000000a70a00720c */ /* 0x080fe20003fc6270 */
[----:B------:R-:W1:Y:S01]  /*a7f0*/  I2F R13, R11 ;  /* 0x0000000b000d7306 */ /* 0x000e620000201400 */
[----:B--2---:R-:W-:Y:S01]  /*a800*/  FFMA.FTZ R33, R16, UR4, R33 ;  /* 0x0000000410217c23 */ /* 0x004fe20008010021 */
[----:B------:R-:W-:Y:S01]  /*a810*/  FSEL R189, R32, -INF , !P1 ;  /* 0xff80000020bd7808 */ /* 0x000fe20004800000 */
[----:B------:R-:W-:Y:S01]  /*a820*/  FFMA.FTZ R35, R16, UR4, R35 ;  /* 0x0000000410237c23 */ /* 0x000fe20008010023 */
[----:B------:R-:W-:Y:S02]  /*a830*/  FSEL R186, R34, -INF , !P0 ;  /* 0xff80000022ba7808 */ /* 0x000fe40004000000 */
[----:B------:R-:W-:Y:S02]  /*a840*/  FSEL R187, R33, -INF , !P6 ;  /* 0xff80000021bb7808 */ /* 0x000fe40007000000 */
[-C--:B------:R-:W-:Y:S01]  /*a850*/  ISETP.GE.AND P1, PT, R10, R2.reuse, PT ;  /* 0x000000020a00720c */ /* 0x080fe20003f26270 */
[C---:B---3--:R-:W-:Y:S01]  /*a860*/  FFMA.FTZ R4, R9.reuse, UR4, R4 ;  /* 0x0000000409047c23 */ /* 0x048fe20008010004 */
[CC--:B------:R-:W-:Y:S01]  /*a870*/  ISETP.GE.AND P0, PT, R0.reuse, R167.reuse, PT ;  /* 0x000000a70000720c */ /* 0x0c0fe20003f06270 */
[----:B------:R-:W2:Y:S01]  /*a880*/  I2F R10, R8 ;  /* 0x00000008000a7306 */ /* 0x000ea20000201400 */
[----:B------:R-:W-:Y:S01]  /*a890*/  ISETP.GE.AND P6, PT, R0, R2, PT ;  /* 0x000000020000720c */ /* 0x000fe20003fc6270 */
[----:B------:R-:W-:Y:S01]  /*a8a0*/  FFMA.FTZ R0, R9, UR4, R6 ;  /* 0x0000000409007c23 */ /* 0x000fe20008010006 */
[----:B------:R-:W-:Y:S01]  /*a8b0*/  FSEL R184, R35, -INF , !P1 ;  /* 0xff80000023b87808 */ /* 0x000fe20004800000 */
[----:B-1----:R-:W-:Y:S01]  /*a8c0*/  FFMA.FTZ R28, R13, UR4, R28 ;  /* 0x000000040d1c7c23 */ /* 0x002fe2000801001c */
[----:B------:R-:W-:Y:S01]  /*a8d0*/  ISETP.GE.AND P1, PT, R11, R167, PT ;  /* 0x000000a70b00720c */ /* 0x000fe20003f26270 */
[----:B------:R-:W-:Y:S01]  /*a8e0*/  FFMA.FTZ R30, R13, UR4, R30 ;  /* 0x000000040d1e7c23 */ /* 0x000fe2000801001e */
[----:B------:R-:W-:-:S02]  /*a8f0*/  FSEL R0, R0, -INF , !P6 ;  /* 0xff80000000007808 */ /* 0x000fc40007000000 */
[----:B------:R-:W-:Y:S02]  /*a900*/  PLOP3.LUT P6, PT, PT, PT, UP0, 0x80, 0x0 ;  /* 0x000000000000781c */ /* 0x000fe40003fcf008 */
[----:B------:R-:W-:Y:S02]  /*a910*/  FSEL R185, R28, -INF , !P1 ;  /* 0xff8000001cb97808 */ /* 0x000fe40004800000 */
[----:B------:R-:W-:Y:S02]  /*a920*/  ISETP.GE.AND P1, PT, R11, R2, PT ;  /* 0x000000020b00720c */ /* 0x000fe40003f26270 */
[----:B------:R-:W-:Y:S01]  /*a930*/  FSEL R9, R4, -INF , !P0 ;  /* 0xff80000004097808 */ /* 0x000fe20004000000 */
[----:B--2---:R-:W-:Y:S01]  /*a940*/  FFMA.FTZ R29, R10, UR4, R29 ;  /* 0x000000040a1d7c23 */ /* 0x004fe2000801001d */
[----:B------:R-:W-:Y:S01]  /*a950*/  FSEL R182, R30, -INF , !P1 ;  /* 0xff8000001eb67808 */ /* 0x000fe20004800000 */
[----:B------:R-:W-:Y:S01]  /*a960*/  FFMA.FTZ R31, R10, UR4, R31 ;  /* 0x000000040a1f7c23 */ /* 0x000fe2000801001f */
[----:B------:R-:W-:-:S02]  /*a970*/  ISETP.GE.AND P1, PT, R8, R167, PT ;  /* 0x000000a70800720c */ /* 0x000fc40003f26270 */
[----:B------:R-:W-:Y:S02]  /*a980*/  ISETP.GE.AND P0, PT, R8, R2, PT ;  /* 0x000000020800720c */ /* 0x000fe40003f06270 */
        /* <DEDUP_REMOVED lines=61> */
[----:B------:R-:W-:-:S04]  /*ad60*/  UIADD3 UR10, UR6, -UR9, URZ ;  /* 0x80000009060a7290 */ /* 0x000fc8000fffe03f */
[----:B------:R-:W-:-:S03]  /*ad70*/  UIMAD UR10, UR10, UR7, -0x40 ;  /* 0xffffffc00a0a74a4 */ /* 0x000fc6000f8e0207 */
        /* <DEDUP_REMOVED lines=16> */
.L_x_3697:
[----:B------:R-:W-:Y:S02]  /*ae80*/  ULDC UR10, c[0x0][0x198] ;  /* 0x00006600000a7ab9 */ /* 0x000fe40000000800 */
[----:B------:R-:W-:-:S04]  /*ae90*/  ULEA UR10, -UR10, URZ, 0x6 ;  /* 0x0000003f0a0a7291 */ /* 0x000fc8000f8e313f */
[----:B------:R-:W-:Y:S02]  /*aea0*/  USHF.R.S32.HI UR8, URZ, 0x1f, UR10 ;  /* 0x0000001f3f087899 */ /* 0x000fe4000801140a */
.L_x_3698:
        /* <DEDUP_REMOVED lines=87> */
[C---:B------:R-:W-:Y:S01]  /*b420*/  @!P4 IADD3.X R11, R165.reuse, UR5, RZ, P0, !PT ;  /* 0x00000005a50bcc10 */ /* 0x040fe200087fe4ff */
[----:B------:R1:W-:Y:S01]  /*b430*/  @P4 STS.128 [R236+0xa800], RZ ;  /* 0x00a800ffec004388 */ /* 0x0003e20000000c00 */
[----:B------:R-:W-:Y:S02]  /*b440*/  @!P4 LEA R172, P1, R6, c[0x0][0x168], 0x1 ;  /* 0x00005a0006acca11 */ /* 0x000fe400078208ff */
        /* <DEDUP_REMOVED lines=64> */
.L_x_3700:
[----:B------:R-:W-:Y:S05]  /*b850*/  BSYNC B0 ;  /* 0x0000000000007941 */ /* 0x000fea0003800000 */
.L_x_3699:
[----:B------:R-:W0:Y:S01]  /*b860*/  LDGDEPBAR ;  /* 0x00000000000079af */ /* 0x000e220000000000 */
[----:B-1----:R-:W-:Y:S02]  /*b870*/  IMAD.U32 R11, RZ, RZ, UR10 ;  /* 0x0000000aff0b7e24 */ /* 0x002fe4000f8e00ff */
[----:B------:R-:W-:-:S03]  /*b880*/  IMAD.U32 R2, RZ, RZ, UR8 ;  /* 0x00000008ff027e24 */ /* 0x000fc6000f8e00ff */
[----:B------:R-:W-:-:S04]  /*b890*/  LEA R240, P0, R11, R240, 0x1 ;  /* 0x000000f00bf07211 */ /* 0x000fc800078008ff */
[----:B------:R-:W-:Y:S02]  /*b8a0*/  LEA.HI.X R241, R11, R241, R2, 0x1, P0 ;  /* 0x000000f10bf17211 */ /* 0x000fe400000f0c02 */
.L_x_3696:
        /* <DEDUP_REMOVED lines=42> */
[----:B------:R-:W-:Y:S01]  /*bb50*/  LDSM.16.MT88.4 R12, [R225+0x10000] ;  /* 0x01000000e10c783b */ /* 0x000fe20000004200 */
        /* <DEDUP_REMOVED lines=9> */
[----:B------:R-:W1:Y:S01]  /*bbf0*/  LDSM.16.MT88.4 R8, [R226+0x10000] ;  /* 0x01000000e208783b */ /* 0x000e620000004200 */
[--C-:B------:R-:W-:Y:S01]  /*bc00*/  FFMA.FTZ R171, R5, c[0x0][0x23c], -R166.reuse ;  /* 0x00008f0005ab7a23 */ /* 0x100fe200000108a6 */
[----:B------:R-:W-:Y:S01]  /*bc10*/  FSEL R5, R174, RZ, P1 ;  /* 0x000000ffae057208 */ /* 0x000fe20000800000 */
[----:B------:R-:W-:Y:S01]  /*bc20*/  FFMA.FTZ R170, R7, c[0x0][0x23c], -R166 ;  /* 0x00008f0007aa7a23 */ /* 0x000fe200000108a6 */
[----:B------:R-:W-:Y:S01]  /*bc30*/  FSEL R165, R165, RZ, P0 ;  /* 0x000000ffa5a57208 */ /* 0x000fe20000000000 */
[----:B------:R-:W-:Y:S01]  /*bc40*/  FADD.FTZ R6, R3, -R6 ;  /* 0x8000000603067221 */ /* 0x000fe20000010000 */
[----:B------:R-:W-:Y:S01]  /*bc50*/  MUFU.EX2 R172, R172 ;  /* 0x000000ac00ac7308 */ /* 0x000fe20000000800 */
[----:B------:R-:W-:Y:S02]  /*bc60*/  FADD.FTZ R4, R164, -R5 ;  /* 0x80000005a4047221 */ /* 0x000fe40000010000 */
        /* <DEDUP_REMOVED lines=12> */
[----:B------:R-:W-:Y:S01]  /*bd30*/  LDSM.16.MT88.4 R20, [R224+0x10800] ;  /* 0x01080000e014783b */ /* 0x000fe20000004200 */
[----:B------:R-:W3:Y:S01]  /*bd40*/  MUFU.EX2 R169, R169 ;  /* 0x000000a900a97308 */ /* 0x000ee20000000800 */
[----:B--2---:R-:W-:Y:S01]  /*bd50*/  F2FP.BF16.PACK_AB R4, R171, R172 ;  /* 0x000000acab04723e */ /* 0x004fe200000010ff */
[--C-:B------:R-:W-:Y:S02]  /*bd60*/  FFMA.FTZ R179, R181, c[0x0][0x23c], -R166.reuse ;  /* 0x00008f00b5b37a23 */ /* 0x100fe400000108a6 */
[----:B------:R-:W-:Y:S02]  /*bd70*/  FFMA.FTZ R177, R201, c[0x0][0x23c], -R166 ;  /* 0x00008f00c9b17a23 */ /* 0x000fe400000108a6 */
[----:B------:R-:W-:-:S02]  /*bd80*/  FFMA.FTZ R181, R200, c[0x0][0x23c], -R165 ;  /* 0x00008f00c8b57a23 */ /* 0x000fc400000108a5 */
[----:B------:R-:W-:Y:S01]  /*bd90*/  MUFU.EX2 R168, R168 ;  /* 0x000000a800a87308 */ /* 0x000fe20000000800 */
[--C-:B------:R-:W-:Y:S02]  /*bda0*/  FFMA.FTZ R188, R188, c[0x0][0x23c], -R165.reuse ;  /* 0x00008f00bcbc7a23 */ /* 0x100fe400000108a5 */
[--C-:B------:R-:W-:Y:S02]  /*bdb0*/  FFMA.FTZ R190, R190, c[0x0][0x23c], -R165.reuse ;  /* 0x00008f00bebe7a23 */ /* 0x100fe400000108a5 */
[--C-:B------:R-:W-:Y:S02]  /*bdc0*/  FFMA.FTZ R200, R197, c[0x0][0x23c], -R166.reuse ;  /* 0x00008f00c5c87a23 */ /* 0x100fe400000108a6 */
[----:B------:R-:W-:Y:S01]  /*bdd0*/  FFMA.FTZ R202, R199, c[0x0][0x23c], -R166 ;  /* 0x00008f00c7ca7a23 */ /* 0x000fe200000108a6 */
        /* <DEDUP_REMOVED lines=22> */
[----:B------:R-:W-:Y:S01]  /*bf40*/  LDSM.16.MT88.4 R164, [R224+0x13800] ;  /* 0x01380000e0a4783b */ /* 0x000fe20000004200 */
[----:B--2---:R-:W-:-:S05]  /*bf50*/  FMUL.FTZ R160, R160, R176 ;  /* 0x000000b0a0a07220 */ /* 0x004fca0000410000 */
        /* <DEDUP_REMOVED lines=18> */
[----:B------:R-:W3:Y:S01]  /*c080*/  LDSM.16.MT88.4 R16, [R224+0x10000] ;  /* 0x01000000e010783b */ /* 0x000ee20000004200 */
        /* <DEDUP_REMOVED lines=179> */
[C---:B------:R-:W-:Y:S01]  /*cbc0*/  HMMA.16816.F32.BF16 R148, R4.reuse, R28, R148 ;  /* 0x0000001c0494723c */ /* 0x040fe20000041894 */
[----:B------:R-:W-:Y:S02]  /*cbd0*/  FADD.FTZ R171, R171, R172 ;  /* 0x000000acabab7221 */ /* 0x000fe40000010000 */
[----:B------:R-:W-:Y:S02]  /*cbe0*/  FADD.FTZ R3, R2, R3 ;  /* 0x0000000302037221 */ /* 0x000fe40000010000 */
[----:B------:R-:W-:Y:S02]  /*cbf0*/  FADD.FTZ R170, R170, R171 ;  /* 0x000000abaaaa7221 */ /* 0x000fe40000010000 */
[----:B------:R-:W-:Y:S01]  /*cc00*/  FADD.FTZ R2, R0, R3 ;  /* 0x0000000300027221 */ /* 0x000fe20000010000 */
[----:B------:R-:W-:Y:S01]  /*cc10*/  HMMA.16816.F32.BF16 R144, R4, R30, R144 ;  /* 0x0000001e0490723c */ /* 0x000fe20000041890 */
[----:B------:R-:W-:Y:S01]  /*cc20*/  LDSM.16.MT88.4 R28, [R228+0x14800] ;  /* 0x01480000e41c783b */ /* 0x000fe20000004200 */
[----:B------:R-:W-:-:S02]  /*cc30*/  FADD.FTZ R0, R169, R170 ;  /* 0x000000aaa9007221 */ /* 0x000fc40000010000 */
[----:B------:R-:W-:-:S03]  /*cc40*/  FADD.FTZ R2, R175, R2 ;  /* 0x00000002af027221 */ /* 0x000fc60000010000 */
[----:B--2---:R-:W-:Y:S01]  /*cc50*/  F2FP.BF16.PACK_AB R4, R178, R177 ;  /* 0x000000b1b204723e */ /* 0x004fe200000010ff */
        /* <DEDUP_REMOVED lines=8> */
[----:B------:R-:W-:Y:S01]  /*cce0*/  FADD.FTZ R190, R190, R3 ;  /* 0x00000003bebe7221 */ /* 0x000fe20000010000 */
[----:B------:R-:W-:Y:S01]  /*ccf0*/  MOV R3, R173 ;  /* 0x000000ad00037202 */ /* 0x000fe20000000f00 */
[----:B-1----:R-:W-:Y:S01]  /*cd00*/  HMMA.16816.F32.BF16 R160, R4, R8, R160 ;  /* 0x0000000804a0723c */ /* 0x002fe200000418a0 */
[----:B------:R-:W-:-:S02]  /*cd10*/  FADD.FTZ R180, R180, R179 ;  /* 0x000000b3b4b47221 */ /* 0x000fc40000010000 */
[----:B------:R-:W-:-:S05]  /*cd20*/  FADD.FTZ R191, R191, R190 ;  /* 0x000000bebfbf7221 */ /* 0x000fca0000010000 */
[C---:B------:R-:W-:Y:S01]  /*cd30*/  HMMA.16816.F32.BF16 R156, R4.reuse, R10, R156 ;  /* 0x0000000a049c723c */ /* 0x040fe2000004189c */
[----:B------:R-:W1:Y:S07]  /*cd40*/  LDSM.16.MT88.4 R8, [R226+0x12800] ;  /* 0x01280000e208783b */ /* 0x000e6e0000004200 */
[C---:B------:R-:W-:Y:S08]  /*cd50*/  HMMA.16816.F32.BF16 R44, R4.reuse, R16, R44 ;  /* 0x00000010042c723c */ /* 0x040ff0000004182c */
        /* <DEDUP_REMOVED lines=29> */
[C---:B-----5:R-:W-:Y:S08]  /*cf30*/  HMMA.16816.F32.BF16 R100, R4.reuse, R24, R100 ;  /* 0x000000180464723c */ /* 0x060ff00000041864 */
        /* <DEDUP_REMOVED lines=59> */
[C---:B------:R-:W-:Y:S08]  /*d2f0*/  HMMA.16816.F32.BF16 R84, R4.reuse, R28, R84 ;  /* 0x0000001c0454723c */ /* 0x040ff00000041854 */
        /* <DEDUP_REMOVED lines=29> */
[C---:B------:R-:W-:Y:S08]  /*d4d0*/  HMMA.16816.F32.BF16 R60, R4.reuse, R12, R60 ;  /* 0x0000000c043c723c */ /* 0x040ff0000004183c */
        /* <DEDUP_REMOVED lines=19> */
[----:B------:R-:W1:Y:S07]  /*d610*/  LDSM.16.MT88.4 R12, [R224+0x17800] ;  /* 0x01780000e00c783b */ /* 0x000e6e0000004200 */
[C---:B------:R-:W-:Y:S08]  /*d620*/  HMMA.16816.F32.BF16 R88, R4.reuse, R166, R88 ;  /* 0x000000a60458723c */ /* 0x040ff00000041858 */
[C---:B------:R-:W-:Y:S08]  /*d630*/  HMMA.16816.F32.BF16 R92, R4.reuse, R32, R92 ;  /* 0x00000020045c723c */ /* 0x040ff0000004185c */
[C---:B------:R-:W-:Y:S08]  /*d640*/  HMMA.16816.F32.BF16 R96, R4.reuse, R34, R96 ;  /* 0x000000220460723c */ /* 0x040ff00000041860 */
[C---:B---3--:R-:W-:Y:S08]  /*d650*/  HMMA.16816.F32.BF16 R100, R4.reuse, R28, R100 ;  /* 0x0000001c0464723c */ /* 0x048ff00000041864 */
[C---:B------:R-:W-:Y:S08]  /*d660*/  HMMA.16816.F32.BF16 R104, R4.reuse, R30, R104 ;  /* 0x0000001e0468723c */ /* 0x040ff00000041868 */
[C---:B-----5:R-:W-:Y:S08]  /*d670*/  HMMA.16816.F32.BF16 R108, R4.reuse, R24, R108 ;  /* 0x00000018046c723c */ /* 0x060ff0000004186c */
[C---:B------:R-:W-:Y:S08]  /*d680*/  HMMA.16816.F32.BF16 R112, R4.reuse, R26, R112 ;  /* 0x0000001a0470723c */ /* 0x040ff00000041870 */
[C---:B-1----:R-:W-:Y:S08]  /*d690*/  HMMA.16816.F32.BF16 R116, R4.reuse, R16, R116 ;  /* 0x000000100474723c */ /* 0x042ff00000041874 */
[C---:B------:R-:W-:Y:S08]  /*d6a0*/  HMMA.16816.F32.BF16 R120, R4.reuse, R18, R120 ;  /* 0x000000120478723c */ /* 0x040ff00000041878 */
[C---:B----4-:R-:W-:Y:S08]  /*d6b0*/  HMMA.16816.F32.BF16 R132, R4.reuse, R8, R132 ;  /* 0x000000080484723c */ /* 0x050ff00000041884 */
[C---:B------:R-:W-:Y:S08]  /*d6c0*/  HMMA.16816.F32.BF16 R136, R4.reuse, R10, R136 ;  /* 0x0000000a0488723c */ /* 0x040ff00000041888 */
[C---:B--2---:R-:W-:Y:S08]  /*d6d0*/  HMMA.16816.F32.BF16 R140, R4.reuse, R20, R140 ;  /* 0x00000014048c723c */ /* 0x044ff0000004188c */
[C---:B------:R-:W-:Y:S08]  /*d6e0*/  HMMA.16816.F32.BF16 R152, R4.reuse, R22, R152 ;  /* 0x000000160498723c */ /* 0x040ff00000041898 */
[C---:B------:R-:W-:Y:S08]  /*d6f0*/  HMMA.16816.F32.BF16 R148, R4.reuse, R12, R148 ;  /* 0x0000000c0494723c */ /* 0x040ff00000041894 */
[C---:B------:R-:W-:Y:S08]  /*d700*/  HMMA.16816.F32.BF16 R144, R4.reuse, R14, R144 ;  /* 0x0000000e0490723c */ /* 0x040ff00000041890 */
[----:B------:R-:W-:Y:S07]  /*d710*/  HMMA.16816.F32.BF16 R84, R4, R164, R84 ;  /* 0x000000a40454723c */ /* 0x000fee0000041854 */
[----:B------:R-:W-:Y:S11]  /*d720*/  MOV R164, R174 ;  /* 0x000000ae00a47202 */ /* 0x000ff60000000f00 */
[----:B------:R-:W-:Y:S01]  /*d730*/  @!UPT UIADD3 URZ, URZ, URZ, URZ ;  /* 0x0000003f3f3ff290 */ /* 0x000fe2000fffe03f */
.L_x_3693:
        /* <DEDUP_REMOVED lines=43> */
.L_x_3705:
        /* <DEDUP_REMOVED lines=22> */
[----:B------:R-:W-:Y:S02]  /*db50*/  UIADD3 UR24, -UR39, URZ, URZ ;  /* 0x0000003f27187290 */ /* 0x000fe4000fffe13f */
[----:B------:R-:W-:Y:S02]  /*db60*/  UIADD3 UR36, -UR41, URZ, URZ ;  /* 0x0000003f29247290 */ /* 0x000fe4000fffe13f */
[----:B------:R-:W-:Y:S02]  /*db70*/  UIMAD UR30, UR18, UR24, UR30 ;  /* 0x00000018121e72a4 */ /* 0x000fe4000f8e021e */
[----:B------:R-:W-:Y:S02]  /*db80*/  UIMAD UR37, UR18, UR36, UR37 ;  /* 0x00000024122572a4 */ /* 0x000fe4000f8e0225 */
[----:B------:R-:W-:Y:S02]  /*db90*/  UISETP.GT.U32.AND UP2, UPT, UR18, UR30, UPT ;  /* 0x0000001e1200728c */ /* 0x000fe4000bf44070 */
[----:B------:R-:W-:Y:S09]  /*dba0*/  UISETP.GT.U32.AND UP3, UPT, UR18, UR37, UPT ;  /* 0x000000251200728c */ /* 0x000ff2000bf64070 */
[----:B------:R-:W-:Y:S02]  /*dbb0*/  @!UP2 UIADD3 UR30, UR30, -UR18, URZ ;  /* 0x800000121e1ea290 */ /* 0x000fe4000fffe03f */
[----:B------:R-:W-:Y:S02]  /*dbc0*/  @!UP3 UIADD3 UR37, UR37, -UR18, URZ ;  /* 0x800000122525b290 */ /* 0x000fe4000fffe03f */
[----:B------:R-:W-:Y:S02]  /*dbd0*/  UISETP.GE.U32.AND UP4, UPT, UR30, UR18, UPT ;  /* 0x000000121e00728c */ /* 0x000fe4000bf86070 */
[----:B------:R-:W-:Y:S02]  /*dbe0*/  UISETP.GE.U32.AND UP5, UPT, UR37, UR18, UPT ;  /* 0x000000122500728c */ /* 0x000fe4000bfa6070 */
[----:B------:R-:W-:Y:S02]  /*dbf0*/  @!UP3 UIADD3 UR41, UR41, 0x1, URZ ;  /* 0x000000012929b890 */ /* 0x000fe4000fffe03f */
[----:B------:R-:W-:Y:S02]  /*dc00*/  UISETP.GE.AND UP3, UPT, UR38, URZ, UPT ;  /* 0x0000003f2600728c */ /* 0x000fe4000bf66270 */
[----:B------:R-:W-:Y:S02]  /*dc10*/  @!UP2 UIADD3 UR39, UR39, 0x1, URZ ;  /* 0x000000012727a890 */ /* 0x000fe4000fffe03f */
[----:B------:R-:W-:Y:S02]  /*dc20*/  UISETP.GE.AND UP2, UPT, UR23, URZ, UPT ;  /* 0x0000003f1700728c */ /* 0x000fe4000bf46270 */
[----:B------:R-:W-:Y:S02]  /*dc30*/  @UP4 UIADD3 UR39, UR39, 0x1, URZ ;  /* 0x0000000127274890 */ /* 0x000fe4000fffe03f */
[----:B------:R-:W-:Y:S04]  /*dc40*/  @UP5 UIADD3 UR41, UR41, 0x1, URZ ;  /* 0x0000000129295890 */ /* 0x000fe8000fffe03f */
[----:B------:R-:W-:Y:S03]  /*dc50*/  @!UP3 UIADD3 UR41, -UR41, URZ, URZ ;  /* 0x0000003f2929b290 */ /* 0x000fe6000fffe13f */
        /* <DEDUP_REMOVED lines=15> */
[----:B-1----:R-:W-:Y:S01]  /*dd50*/  IMAD.U32 R10, RZ, RZ, UR36 ;  /* 0x00000024ff0a7e24 */ /* 0x002fe2000f8e00ff */
[----:B------:R-:W-:Y:S04]  /*dd60*/  UIADD3 UR36, UR41, -UR39, URZ ;  /* 0x8000002729247290 */ /* 0x000fe8000fffe03f */
[----:B------:R-:W-:Y:S01]  /*dd70*/  UIMAD UR36, UR36, UR12, -0x40 ;  /* 0xffffffc0242474a4 */ /* 0x000fe2000f8e020c */
[----:B--2---:R-:W-:Y:S03]  /*dd80*/  IMAD.U32 R12, RZ, RZ, UR42 ;  /* 0x0000002aff0c7e24 */ /* 0x004fe6000f8e00ff */
[----:B------:R-:W-:Y:S02]  /*dd90*/  USHF.R.S32.HI UR24, URZ, 0x1f, UR36 ;  /* 0x0000001f3f187899 */ /* 0x000fe40008011424 */
[----:B------:R-:W-:Y:S01]  /*dda0*/  UIMAD UR23, UR11, UR36, URZ ;  /* 0x000000240b1772a4 */ /* 0x000fe2000f8e023f */
[----:B---3--:R-:W-:Y:S03]  /*ddb0*/  MOV R13, UR43 ;  /* 0x0000002b000d7c02 */ /* 0x008fe60008000f00 */
[----:B------:R-:W-:Y:S03]  /*ddc0*/  UIMAD UR23, UR24, UR10, UR23 ;  /* 0x0000000a181772a4 */ /* 0x000fe6000f8e0217 */
[----:B------:R-:W-:Y:S01]  /*ddd0*/  UMOV UR24, UR10 ;  /* 0x0000000a00187c82 */ /* 0x000fe20008000000 */
[----:B------:R-:W2:Y:S01]  /*dde0*/  LDG.E R3, [R12.64] ;  /* 0x000000220c037981 */ /* 0x000ea2000c1e1900 */
[----:B----4-:R-:W-:Y:S01]  /*ddf0*/  MOV R11, UR37 ;  /* 0x00000025000b7c02 */ /* 0x010fe20008000f00 */
[----:B------:R-:W-:Y:S04]  /*de00*/  UIMAD.WIDE.U32 UR36, UR10, UR36, URZ ;  /* 0x000000240a2472a5 */ /* 0x000fe8000f8e003f */
[----:B------:R-:W2:Y:S01]  /*de10*/  LDG.E R10, [R10.64] ;  /* 0x000000220a0a7981 */ /* 0x000ea2000c1e1900 */
[----:B------:R-:W-:Y:S01]  /*de20*/  UIADD3 UR23, UR37, UR23, URZ ;  /* 0x0000001725177290 */ /* 0x000fe2000fffe03f */
[----:B------:R-:W-:Y:S01]  /*de30*/  IMAD.U32 R5, RZ, RZ, UR37 ;  /* 0x00000025ff057e24 */ /* 0x000fe2000f8e00ff */
        /* <DEDUP_REMOVED lines=10> */
.L_x_3702:
[C---:B------:R-:W-:Y:S01]  /*dee0*/  ISETP.GE.AND P6, PT, R237.reuse, c[0x0][0x220], PT ;  /* 0x00008800ed007a0c */ /* 0x040fe20003fc6270 */
[----:B------:R-:W-:Y:S01]  /*def0*/  UISETP.GT.AND UP2, UPT, UR29, UR22, UPT ;  /* 0x000000161d00728c */ /* 0x000fe2000bf44270 */
[C---:B------:R-:W-:Y:S02]  /*df00*/  IADD3 R2, R237.reuse, 0x40, RZ ;  /* 0x00000040ed027810 */ /* 0x040fe40007ffe0ff */
[C---:B------:R-:W-:Y:S02]  /*df10*/  IADD3 R166, R237.reuse, 0x80, RZ ;  /* 0x00000080eda67810 */ /* 0x040fe40007ffe0ff */
        /* <DEDUP_REMOVED lines=123> */
[----:B------:R-:W3:Y:S01]  /*e6d0*/  LDSM.16.M88.4 R184, [R233+0x9800] ;  /* 0x00980000e9b8783b */ /* 0x000ee20000000200 */
        /* <DEDUP_REMOVED lines=10> */
[C---:B----4-:R-:W-:Y:S01]  /*e780*/  HMMA.16816.F32.BF16 R16, R168.reuse, R178, RZ ;  /* 0x000000b2a810723c */ /* 0x050fe200000418ff */
[----:B------:R-:W2:Y:S07]  /*e790*/  LDSM.16.M88.4 R176, [R227+0x8000] ;  /* 0x00800000e3b0783b */ /* 0x000eae0000000200 */
[C---:B------:R-:W-:Y:S08]  /*e7a0*/  HMMA.16816.F32.BF16 R20, R168.reuse, R180, RZ ;  /* 0x000000b4a814723c */ /* 0x040ff000000418ff */
[C---:B------:R-:W-:Y:S01]  /*e7b0*/  HMMA.16816.F32.BF16 R24, R168.reuse, R182, RZ ;  /* 0x000000b6a818723c */ /* 0x040fe200000418ff */
[----:B------:R-:W3:Y:S07]  /*e7c0*/  LDSM.16.M88.4 R180, [R227+0x8800] ;  /* 0x00880000e3b4783b */ /* 0x000eee0000000200 */
[C---:B------:R-:W-:Y:S08]  /*e7d0*/  HMMA.16816.F32.BF16 R28, R168.reuse, R184, RZ ;  /* 0x000000b8a81c723c */ /* 0x040ff000000418ff */
[----:B-----5:R-:W-:Y:S01]  /*e7e0*/  HMMA.16816.F32.BF16 R32, R168, R186, RZ ;  /* 0x000000baa820723c */ /* 0x020fe200000418ff */
        /* <DEDUP_REMOVED lines=264> */
.L_x_3704:
        /* <DEDUP_REMOVED lines=117> */
.L_x_3703:
[----:B------:R-:W-:Y:S01]  /*ffc0*/  MOV R164, UR29 ;  /* 0x0000001d00a47c02 */ /* 0x000fe20008000f00 */
[----:B-1----:R-:W-:Y:S01]  /*ffd0*/  LDSM.16.MT88.4 R180, [R225+0x12800] ;  /* 0x01280000e1b4783b */ /* 0x002fe20000004200 */
[----:B------:R-:W-:Y:S02]  /*ffe0*/  UISETP.GT.AND UP2, UPT, UR29, UR22, UPT ;  /* 0x000000161d00728c */ /* 0x000fe4000bf44270 */
[----:B------:R-:W-:Y:S01]  /*fff0*/  LEA R2, R164, R235, 0x6 ;  /* 0x000000eba4027211 */ /* 0x000fe200078e30ff */
[----:B------:R-:W-:Y:S02]  /*10000*/  UMOV UR10, UR24 ;  /* 0x00000018000a7c82 */ /* 0x000fe40008000000 */
[----:B------:R-:W-:Y:S01]  /*10010*/  UMOV UR11, UR23 ;  /* 0x00000017000b7c82 */ /* 0x000fe20008000000 */
        /* <DEDUP_REMOVED lines=38> */
[----:B------:R-:W-:Y:S01]  /*10280*/  FFMA.FTZ R13, R172, UR4, R13 ;  /* 0x00000004ac0d7c23 */ /* 0x000fe2000801000d */
[----:B------:R-:W-:Y:S01]  /*10290*/  IADD3 R172, R2, 0x38, RZ ;  /* 0x0000003802ac7810 */ /* 0x000fe20007ffe0ff */
[C---:B------:R-:W-:Y:S01]  /*102a0*/  FFMA.FTZ R18, R169.reuse, UR4, R18 ;  /* 0x00000004a9127c23 */ /* 0x040fe20008010012 */
[----:B------:R-:W-:Y:S01]  /*102b0*/  FMNMX.FTZ R176, R10, R175, !PT ;  /* 0x000000af0ab07209 */ /* 0x000fe20007810000 */
[----:B------:R-:W-:Y:S01]  /*102c0*/  FFMA.FTZ R16, R169, UR4, R16 ;  /* 0x00000004a9107c23 */ /* 0x000fe20008010010 */
[----:B------:R-:W-:Y:S01]  /*102d0*/  FMNMX.FTZ R175, R5, R174, !PT ;  /* 0x000000ae05af7209 */ /* 0x000fe20007810000 */
[C---:B------:R-:W-:Y:S01]  /*102e0*/  FFMA.FTZ R11, R168.reuse, UR4, R11 ;  /* 0x00000004a80b7c23 */ /* 0x040fe2000801000b */
[----:B------:R1:W2:Y:S01]  /*102f0*/  I2F R169, R172 ;  /* 0x000000ac00a97306 */ /* 0x0002a20000201400 */
[----:B------:R-:W-:Y:S01]  /*10300*/  FFMA.FTZ R9, R168, UR4, R9 ;  /* 0x00000004a8097c23 */ /* 0x000fe20008010009 */
[C---:B------:R-:W-:Y:S01]  /*10310*/  IADD3 R168, R2.reuse, 0x31, RZ ;  /* 0x0000003102a87810 */ /* 0x040fe20007ffe0ff */
[C---:B------:R-:W-:Y:S01]  /*10320*/  FFMA.FTZ R14, R173.reuse, UR4, R14 ;  /* 0x00000004ad0e7c23 */ /* 0x040fe2000801000e */
[----:B------:R-:W-:Y:S01]  /*10330*/  IADD3 R2, R2, 0x39, RZ ;  /* 0x0000003902027810 */ /* 0x000fe20007ffe0ff */
[----:B------:R-:W-:Y:S01]  /*10340*/  FFMA.FTZ R12, R173, UR4, R12 ;  /* 0x00000004ad0c7c23 */ /* 0x000fe2000801000c */
        /* <DEDUP_REMOVED lines=23> */
[----:B------:R-:W-:Y:S01]  /*104c0*/  FFMA.FTZ R25, R164, UR4, R25 ;  /* 0x00000004a4197c23 */ /* 0x000fe20008010019 */
[----:B------:R-:W-:Y:S01]  /*104d0*/  FMNMX.FTZ R173, R23, R172, !PT ;  /* 0x000000ac17ad7209 */ /* 0x000fe20007810000 */
[----:B------:R-:W-:Y:S01]  /*104e0*/  FFMA.FTZ R28, R3, UR4, R28 ;  /* 0x00000004031c7c23 */ /* 0x000fe2000801001c */
[----:B------:R-:W-:Y:S01]  /*104f0*/  FMNMX.FTZ R166, R20, R171, !PT ;  /* 0x000000ab14a67209 */ /* 0x000fe20007810000 */
[----:B--2---:R-:W-:Y:S01]  /*10500*/  FFMA.FTZ R34, R169, UR4, R34 ;  /* 0x00000004a9227c23 */ /* 0x004fe20008010022 */
[----:B------:R-:W-:Y:S01]  /*10510*/  FMNMX.FTZ R170, R26, R173, !PT ;  /* 0x000000ad1aaa7209 */ /* 0x000fe20007810000 */
[C---:B---3--:R-:W-:Y:S01]  /*10520*/  FFMA.FTZ R31, R168.reuse, UR4, R31 ;  /* 0x00000004a81f7c23 */ /* 0x048fe2000801001f */
[----:B------:R-:W-:Y:S01]  /*10530*/  FMNMX.FTZ R167, R21, R166, !PT ;  /* 0x000000a615a77209 */ /* 0x000fe20007810000 */
[----:B------:R-:W-:Y:S01]  /*10540*/  FFMA.FTZ R29, R168, UR4, R29 ;  /* 0x00000004a81d7c23 */ /* 0x000fe2000801001d */
[----:B------:R-:W-:Y:S01]  /*10550*/  FMNMX.FTZ R171, R27, R170, !PT ;  /* 0x000000aa1bab7209 */ /* 0x000fe20007810000 */
[----:B------:R-:W-:Y:S01]  /*10560*/  FFMA.FTZ R32, R169, UR4, R32 ;  /* 0x00000004a9207c23 */ /* 0x000fe20008010020 */
[----:B------:R-:W-:Y:S01]  /*10570*/  FMNMX.FTZ R164, R24, R167, !PT ;  /* 0x000000a718a47209 */ /* 0x000fe20007810000 */
[----:B------:R-:W-:Y:S01]  /*10580*/  LDSM.16.MT88.4 R172, [R226+0x10000] ;  /* 0x01000000e2ac783b */ /* 0x000fe20000004200 */
[----:B------:R-:W-:Y:S02]  /*10590*/  FMNMX.FTZ R166, R30, R171, !PT ;  /* 0x000000ab1ea67209 */ /* 0x000fe40007810000 */
[----:B------:R-:W-:Y:S01]  /*105a0*/  FMNMX.FTZ R167, R25, R164, !PT ;  /* 0x000000a419a77209 */ /* 0x000fe20007810000 */
[C---:B----4-:R-:W-:Y:S01]  /*105b0*/  FFMA.FTZ R35, R2.reuse, UR4, R35 ;  /* 0x0000000402237c23 */ /* 0x050fe20008010023 */
[----:B------:R-:W-:Y:S01]  /*105c0*/  FMNMX.FTZ R3, R31, R166, !PT ;  /* 0x000000a61f037209 */ /* 0x000fe20007810000 */
[----:B------:R-:W-:Y:S01]  /*105d0*/  FFMA.FTZ R33, R2, UR4, R33 ;  /* 0x0000000402217c23 */ /* 0x000fe20008010021 */
[----:B------:R-:W-:Y:S01]  /*105e0*/  FMNMX.FTZ R166, R28, R167, !PT ;  /* 0x000000a71ca67209 */ /* 0x000fe20007810000 */
[----:B------:R-:W-:Y:S01]  /*105f0*/  LDSM.16.MT88.4 R176, [R225+0x10000] ;  /* 0x01000000e1b0783b */ /* 0x000fe20000004200 */
        /* <DEDUP_REMOVED lines=456> */
.L_x_3701:
        /* <DEDUP_REMOVED lines=338> */
.L_x_3707:
[----:B--234-:R-:W-:Y:S05]  /*137a0*/  BSYNC B0 ;  /* 0x0000000000007941 */ /* 0x01cfea0003800000 */
.L_x_3706:
        /* <DEDUP_REMOVED lines=23> */
.L_x_3709:
[----:B------:R-:W-:Y:S05]  /*13920*/  BSYNC B0 ;  /* 0x0000000000007941 */ /* 0x000fea0003800000 */
.L_x_3708:
        /* <DEDUP_REMOVED lines=14> */
.L_x_3711:
[----:B------:R-:W-:Y:S05]  /*13a10*/  BSYNC B0 ;  /* 0x0000000000007941 */ /* 0x000fea0003800000 */
.L_x_3710:
        /* <DEDUP_REMOVED lines=14> */
.L_x_3713:
[----:B------:R-:W-:Y:S05]  /*13b00*/  BSYNC B0 ;  /* 0x0000000000007941 */ /* 0x000fea0003800000 */
.L_x_3712:
        /* <DEDUP_REMOVED lines=14> */
.L_x_3715:
[----:B------:R-:W-:Y:S05]  /*13bf0*/  BSYNC B0 ;  /* 0x0000000000007941 */ /* 0x000fea0003800000 */
.L_x_3714:
        /* <DEDUP_REMOVED lines=14> */
.L_x_3717:
[----:B------:R-:W-:Y:S05]  /*13ce0*/  BSYNC B0 ;  /* 0x0000000000007941 */ /* 0x000fea0003800000 */
.L_x_3716:
        /* <DEDUP_REMOVED lines=14> */
.L_x_3719:
[----:B------:R-:W-:Y:S05]  /*13dd0*/  BSYNC B0 ;  /* 0x0000000000007941 */ /* 0x000fea0003800000 */
.L_x_3718:
        /* <DEDUP_REMOVED lines=14> */
.L_x_3721:
[----:B------:R-:W-:Y:S05]  /*13ec0*/  BSYNC B0 ;  /* 0x0000000000007941 */ /* 0x000fea0003800000 */
.L_x_3720:
        /* <DEDUP_REMOVED lines=15> */
.L_x_3722:
        /* <DEDUP_REMOVED lines=12> */
.L_x_4930:


//--------------------- .text._ZN5flash24flash_fwd_splitkv_kernelI23Flash_fwd_kernel_traitsILi256ELi64ELi64ELi4ELb0ELb0EN7cutlass10bfloat16_tE19Flash_kernel_traitsILi256ELi64ELi64ELi4ES3_EELb1ELb0ELb1ELb0ELb0ELb1ELb1ELb0EEEvNS_16Flash_fwd_paramsE --------------------------
	.section	.text._ZN5flash24flash_fwd_splitkv_kernelI23Flash_fwd_kernel_traitsILi256ELi64ELi64ELi4ELb0ELb0EN7cutlass10bfloat16_tE19Flash_kernel_traitsILi256ELi64ELi64ELi4ES3_EELb1ELb0ELb1ELb0ELb0ELb1ELb1ELb0EEEvNS_16Flash_fwd_paramsE,"ax",@progbits
	.sectioninfo	@"SHI_REGISTERS=255"
	.align	128
        .global         _ZN5flash24flash_fwd_splitkv_kernelI23Flash_fwd_kernel_traitsILi256ELi64ELi64ELi4ELb0ELb0EN7cutlass10bfloat16_tE19Flash_kernel_traitsILi256ELi64ELi64ELi4ES3_EELb1ELb0ELb1ELb0ELb0ELb1ELb1ELb0EEEvNS_16Flash_fwd_paramsE
        .type           _ZN5flash24flash_fwd_splitkv_kernelI23Flash_fwd_kernel_traitsILi256ELi64ELi64ELi4ELb0ELb0EN7cutlass10bfloat16_tE19Flash_kernel_traitsILi256ELi64ELi64ELi4ES3_EELb1ELb0ELb1ELb0ELb0ELb1ELb1ELb0EEEvNS_16Flash_fwd_paramsE,@function
        .size           _ZN5flash24flash_fwd_splitkv_kernelI23Flash_fwd_kernel_traitsILi256ELi64ELi64ELi4ELb0ELb0EN7cutlass10bfloat16_tE19Flash_kernel_traitsILi256ELi64ELi64ELi4ES3_EELb1ELb0ELb1ELb0ELb0ELb1ELb1ELb0EEEvNS_16Flash_fwd_paramsE,(.L_x_4931 - _ZN5flash24flash_fwd_splitkv_kernelI23Flash_fwd_kernel_traitsILi256ELi64ELi64ELi4ELb0ELb0EN7cutlass10bfloat16_tE19Flash_kernel_traitsILi256ELi64ELi64ELi4ES3_EELb1ELb0ELb1ELb0ELb0ELb1ELb1ELb0EEEvNS_16Flash_fwd_paramsE)
        .other          _ZN5flash24flash_fwd_splitkv_kernelI23Flash_fwd_kernel_traitsILi256ELi64ELi64ELi4ELb0ELb0EN7cutlass10bfloat16_tE19Flash_kernel_traitsILi256ELi64ELi64ELi4ES3_EELb1ELb0ELb1ELb0ELb0ELb1ELb1ELb0EEEvNS_16Flash_fwd_paramsE,@"STO_CUDA_ENTRY STV_DEFAULT"
_ZN5flash24flash_fwd_splitkv_kernelI23Flash_fwd_kernel_traitsILi256ELi64ELi64ELi4ELb0ELb0EN7cutlass10bfloat16_tE19Flash_kernel_traitsILi256ELi64ELi64ELi4ES3_EELb1ELb0ELb1ELb0ELb0ELb1ELb1ELb0EEEvNS_16Flash_fwd_paramsE:
.text._ZN5flash24flash_fwd_splitkv_kernelI23Flash_fwd_kernel_traitsILi256ELi64ELi64ELi4ELb0ELb0EN7cutlass10bfloat16_tE19Flash_kernel_traitsILi256ELi64ELi64ELi4ES3_EELb1ELb0ELb1ELb0ELb0ELb1ELb1ELb0EEEvNS_16Flash_fwd_paramsE:
        /* <DEDUP_REMOVED lines=77> */
.L_x_3723:
[----:B------:R-:W-:Y:S02]  /*04d0*/  ULDC UR8, c[0x0][0x218] ;  /* 0x0000860000087ab9 */ /* 0x000fe40000000800 */
.L_x_3724:
        /* <DEDUP_REMOVED lines=112> */
.L_x_3727:
[----:B------:R-:W-:Y:S05]  /*0be0*/  BSYNC B0 ;  /* 0x0000000000007941 */ /* 0x000fea0003800000 */
.L_x_3726:
        /* <DEDUP_REMOVED lines=12> */
.L_x_3729:
[----:B------:R-:W-:Y:S05]  /*0cb0*/  BSYNC B0 ;  /* 0x0000000000007941 */ /* 0x000fea0003800000 */
.L_x_3728:
        /* <DEDUP_REMOVED lines=12> */
.L_x_3731:
[----:B------:R-:W-:Y:S05]  /*0d80*/  BSYNC B0 ;  /* 0x0000000000007941 */ /* 0x000fea0003800000 */
.L_x_3730:
        /* <DEDUP_REMOVED lines=12> */
.L_x_3733:
[----:B------:R-:W-:Y:S05]  /*0e50*/  BSYNC B0 ;  /* 0x0000000000007941 */ /* 0x000fea0003800000 */
.L_x_3732:
        /* <DEDUP_REMOVED lines=12> */
.L_x_3735:
[----:B------:R-:W-:Y:S05]  /*0f20*/  BSYNC B0 ;  /* 0x0000000000007941 */ /* 0x000fea0003800000 */
.L_x_3734:
        /* <DEDUP_REMOVED lines=12> */
.L_x_3737:
[----:B------:R-:W-:Y:S05]  /*0ff0*/  BSYNC B0 ;  /* 0x0000000000007941 */ /* 0x000fea0003800000 */
.L_x_3736:
        /* <DEDUP_REMOVED lines=12> */
.L_x_3739:
[----:B------:R-:W-:Y:S05]  /*10c0*/  BSYNC B0 ;  /* 0x0000000000007941 */ /* 0x000fea0003800000 */
.L_x_3738:
        /* <DEDUP_REMOVED lines=12> */
.L_x_3741:
[----:B------:R-:W-:Y:S05]  /*1190*/  BSYNC B0 ;  /* 0x0000000000007941 */ /* 0x000fea0003800000 */
.L_x_3740:
        /* <DEDUP_REMOVED lines=32> */
.L_x_3725:
        /* <DEDUP_REMOVED lines=121> */
.L_x_3742:
        /* <DEDUP_REMOVED lines=19> */
.L_x_3744:
        /* <DEDUP_REMOVED lines=58> */
.L_x_3743:
        /* <DEDUP_REMOVED lines=131> */
.L_x_3746:
[----:B------:R-:W-:Y:S05]  /*2830*/  BSYNC B0 ;  /* 0x0000000000007941 */ /* 0x000fea0003800000 */
.L_x_3745:
        /* <DEDUP_REMOVED lines=45> */
.L_x_3748:
[----:B------:R-:W-:Y:S05]  /*2b10*/  BSYNC B0 ;  /* 0x0000000000007941 */ /* 0x000fea0003800000 */
.L_x_3747:
        /* <DEDUP_REMOVED lines=45> */
.L_x_3750:
[----:B------:R-:W-:Y:S05]  /*2df0*/  BSYNC B0 ;  /* 0x0000000000007941 */ /* 0x000fea0003800000 */
.L_x_3749:
        /* <DEDUP_REMOVED lines=44> */
.L_x_3752:
[----:B------:R-:W-:Y:S05]  /*30c0*/  BSYNC B0 ;  /* 0x0000000000007941 */ /* 0x000fea0003800000 */
.L_x_3751:
        /* <DEDUP_REMOVED lines=39> */
.L_x_3754:
[----:B------:R-:W-:Y:S05]  /*3340*/  BSYNC B0 ;  /* 0x0000000000007941 */ /* 0x000fea0003800000 */
.L_x_3753:
        /* <DEDUP_REMOVED lines=41> */
.L_x_3756:
[----:B------:R-:W-:Y:S05]  /*35e0*/  BSYNC B0 ;  /* 0x0000000000007941 */ /* 0x000fea0003800000 */
.L_x_3755:
        /* <DEDUP_REMOVED lines=40> */
.L_x_3758:
[----:B------:R-:W-:Y:S05]  /*3870*/  BSYNC B0 ;  /* 0x0000000000007941 */ /* 0x000fea0003800000 */
.L_x_3757:
        /* <DEDUP_REMOVED lines=41> */
.L_x_3760:
[----:B------:R-:W-:Y:S05]  /*3b10*/  BSYNC B0 ;  /* 0x0000000000007941 */ /* 0x000fea0003800000 */
.L_x_3759:
        /* <DEDUP_REMOVED lines=54> */
[--C-:B------:R-:W-:Y:S01]  /*3e80*/  @!P3 IMAD.MOV.U32 R194, RZ, RZ, R252.reuse ;  /* 0x000000ffffc2b224 */ /* 0x100fe200078e00fc */
[----:B------:R2:W-:Y:S01]  /*3e90*/  @P3 STS.128 [R244+0x10000], RZ ;  /* 0x010000fff4003388 */ /* 0x0005e20000000c00 */
[--C-:B------:R-:W-:Y:S02]  /*3ea0*/  @!P2 IMAD.MOV.U32 R10, RZ, RZ, R252.reuse ;  /* 0x000000ffff0aa224 */ /* 0x100fe400078e00fc */
[----:B------:R-:W-:Y:S01]  /*3eb0*/  @!P2 IMAD.MOV.U32 R11, RZ, RZ, R195 ;  /* 0x000000ffff0ba224 */ /* 0x000fe200078e00c3 */
        /* <DEDUP_REMOVED lines=22> */
.L_x_3762:
[----:B---34-:R-:W-:Y:S05]  /*4020*/  BSYNC B0 ;  /* 0x0000000000007941 */ /* 0x018fea0003800000 */
.L_x_3761:
        /* <DEDUP_REMOVED lines=15> */
[----:B--2---:R-:W-:-:S02]  /*4120*/  IMAD.U32 R10, RZ, RZ, UR27 ;  /* 0x0000001bff0a7e24 */ /* 0x004fc4000f8e00ff */
        /* <DEDUP_REMOVED lines=37> */
.L_x_3764:
[----:B------:R-:W-:Y:S05]  /*4380*/  BSYNC B0 ;  /* 0x0000000000007941 */ /* 0x000fea0003800000 */
.L_x_3763:
        /* <DEDUP_REMOVED lines=10> */
[----:B--2---:R-:W-:Y:S01]  /*4430*/  IMAD.MOV.U32 R11, RZ, RZ, 0x5 ;  /* 0x00000005ff0b7424 */ /* 0x004fe200078e00ff */
[----:B------:R-:W-:Y:S01]  /*4440*/  ISETP.GE.AND P2, PT, R172, c[0x0][0x220], PT ;  /* 0x00008800ac007a0c */ /* 0x000fe20003f46270 */
[----:B------:R-:W-:Y:S01]  /*4450*/  IMAD.SHL.U32 R9, R8, 0x20, RZ ;  /* 0x0000002008097824 */ /* 0x000fe200078e00ff */
[----:B------:R-:W-:-:S02]  /*4460*/  ISETP.GE.AND P0, PT, R169, c[0x0][0x220], PT ;  /* 0x00008800a9007a0c */ /* 0x000fc40003f06270 */
[----:B------:R-:W-:-:S05]  /*4470*/  SHF.L.U64.HI R8, R8, R11, c[0x0][0x1a4] ;  /* 0x0000690008087619 */ /* 0x000fca000001020b */
[CC--:B------:R-:W-:Y:S01]  /*4480*/  @!P5 LEA R14, P6, R9.reuse, R252.reuse, 0x1 ;  /* 0x000000fc090ed211 */ /* 0x0c0fe200078c08ff */
[----:B------:R2:W-:Y:S01]  /*4490*/  @P5 STS.128 [R244+0x11000], RZ ;  /* 0x011000fff4005388 */ /* 0x0005e20000000c00 */
[CC--:B----4-:R-:W-:Y:S02]  /*44a0*/  @!P4 LEA R12, P3, R9.reuse, R252.reuse, 0x1 ;  /* 0x000000fc090cc211 */ /* 0x0d0fe400078608ff */
        /* <DEDUP_REMOVED lines=26> */
.L_x_3766:
[----:B------:R-:W-:Y:S05]  /*4650*/  BSYNC B0 ;  /* 0x0000000000007941 */ /* 0x000fea0003800000 */
.L_x_3765:
        /* <DEDUP_REMOVED lines=12> */
[-C--:B--2---:R-:W-:Y:S01]  /*4720*/  @!P3 MOV R14, R252.reuse ;  /* 0x000000fc000eb202 */ /* 0x084fe20000000f00 */
[----:B------:R-:W-:Y:S01]  /*4730*/  @!P3 IMAD.MOV.U32 R10, RZ, RZ, c[0x0][0x1a4] ;  /* 0x00006900ff0ab624 */ /* 0x000fe200078e00ff */
[----:B------:R-:W-:Y:S01]  /*4740*/  @!P2 MOV R9, c[0x0][0x1a4] ;  /* 0x000069000009aa02 */ /* 0x000fe20000000f00 */
[--C-:B------:R-:W-:Y:S01]  /*4750*/  @!P3 IMAD.MOV.U32 R15, RZ, RZ, R195.reuse ;  /* 0x000000ffff0fb224 */ /* 0x100fe200078e00c3 */
[-C--:B----4-:R-:W-:Y:S01]  /*4760*/  @!P2 MOV R12, R252.reuse ;  /* 0x000000fc000ca202 */ /* 0x090fe20000000f00 */
        /* <DEDUP_REMOVED lines=38> */
.L_x_3768:
[----:B------:R-:W-:Y:S05]  /*49d0*/  BSYNC B0 ;  /* 0x0000000000007941 */ /* 0x000fea0003800000 */
.L_x_3767:
[----:B------:R-:W-:Y:S01]  /*49e0*/  IMAD.SHL.U32 R241, R241, 0x2, RZ ;  /* 0x00000002f1f17824 */ /* 0x000fe200078e00ff */
[----:B------:R-:W-:Y:S01]  /*49f0*/  LDSM.16.M88.4 R64, [R242] ;  /* 0x00000000f240783b */ /* 0x000fe20000000200 */
[----:B------:R-:W-:Y:S01]  /*4a00*/  LOP3.LUT P0, RZ, R4, 0x2, RZ, 0xc0, !PT ;  /* 0x0000000204ff7812 */ /* 0x000fe2000780c0ff */
[--C-:B------:R-:W-:Y:S01]  /*4a10*/  IMAD R240, R7, 0x2, R242.reuse ;  /* 0x0000000207f07824 */ /* 0x100fe200078e02f2 */
[----:B------:R-:W-:Y:S01]  /*4a20*/  IADD3 R6, R243, UR13, RZ ;  /* 0x0000000df3067c10 */ /* 0x000fe2000fffe0ff */
[----:B-1----:R-:W1:Y:S01]  /*4a30*/  LDSM.16.M88.4 R24, [R241+0x8000] ;  /* 0x00800000f118783b */ /* 0x002e620000000200 */
[----:B------:R-:W-:Y:S01]  /*4a40*/  IADD3 R4, R241, 0x8000, RZ ;  /* 0x00008000f1047810 */ /* 0x000fe20007ffe0ff */
[----:B------:R-:W-:Y:S01]  /*4a50*/  IMAD R238, R5, 0x2, R242 ;  /* 0x0000000205ee7824 */ /* 0x000fe200078e02f2 */
[----:B------:R-:W-:Y:S01]  /*4a60*/  IADD3 R239, R241, 0x8020, RZ ;  /* 0x00008020f1ef7810 */ /* 0x000fe20007ffe0ff */
[----:B------:R-:W5:Y:S01]  /*4a70*/  LDSM.16.M88.4 R56, [R241+0x8800] ;  /* 0x00880000f138783b */ /* 0x000f620000000200 */
[----:B------:R-:W-:Y:S01]  /*4a80*/  IMAD R235, R2, 0x2, R241 ;  /* 0x0000000202eb7824 */ /* 0x000fe200078e02f1 */
[C---:B------:R-:W-:Y:S01]  /*4a90*/  IADD3 R93, R6.reuse, 0x9, RZ ;  /* 0x00000009065d7810 */ /* 0x040fe20007ffe0ff */
[----:B------:R-:W-:Y:S01]  /*4aa0*/  IMAD R237, R5, 0x2, R240 ;  /* 0x0000000205ed7824 */ /* 0x000fe200078e02f0 */
[----:B------:R-:W2:Y:S01]  /*4ab0*/  LDSM.16.M88.4 R48, [R241+0x9000] ;  /* 0x00900000f130783b */ /* 0x000ea20000000200 */
[----:B------:R-:W-:Y:S01]  /*4ac0*/  IADD3 R97, R6, 0x18, RZ ;  /* 0x0000001806617810 */ /* 0x000fe20007ffe0ff */
[----:B------:R-:W-:Y:S01]  /*4ad0*/  I2F R92, R93 ;  /* 0x0000005d005c7306 */ /* 0x000fe20000201400 */
[----:B------:R-:W-:Y:S01]  /*4ae0*/  @P0 IADD3 R239, R4, -0x20, RZ ;  /* 0xffffffe004ef0810 */ /* 0x000fe20007ffe0ff */
[----:B--2-4-:R-:W2:Y:S01]  /*4af0*/  LDSM.16.M88.4 R8, [R241+0x9800] ;  /* 0x00980000f108783b */ /* 0x014ea20000000200 */
[C---:B------:R-:W-:Y:S01]  /*4b00*/  IADD3 R99, R6.reuse, 0x19, RZ ;  /* 0x0000001906637810 */ /* 0x040fe20007ffe0ff */
[----:B------:R-:W-:Y:S01]  /*4b10*/  UISETP.GT.AND UP0, UPT, UR29, UR22, UPT ;  /* 0x000000161d00728c */ /* 0x000fe2000bf04270 */
[----:B------:R-:W-:Y:S01]  /*4b20*/  IADD3 R106, R6, 0x28, RZ ;  /* 0x00000028066a7810 */ /* 0x000fe20007ffe0ff */
[----:B------:R-:W-:Y:S01]  /*4b30*/  LDSM.16.M88.4 R60, [R240] ;  /* 0x00000000f03c783b */ /* 0x000fe20000000200 */
[----:B------:R-:W-:Y:S01]  /*4b40*/  IMAD R228, R2, 0x2, R239 ;  /* 0x0000000202e47824 */ /* 0x000fe200078e02ef */
[----:B------:R-:W-:Y:S01]  /*4b50*/  I2F R96, R97 ;  /* 0x0000006100607306 */ /* 0x000fe20000201400 */
[C---:B------:R-:W-:Y:S01]  /*4b60*/  IADD3 R89, R6.reuse, 0x1, RZ ;  /* 0x0000000106597810 */ /* 0x040fe20007ffe0ff */
[----:B------:R-:W4:Y:S01]  /*4b70*/  LDSM.16.M88.4 R28, [R239] ;  /* 0x00000000ef1c783b */ /* 0x000f220000000200 */
[----:B------:R-:W-:-:S02]  /*4b80*/  IADD3 R91, R6, 0x8, RZ ;  /* 0x00000008065b7810 */ /* 0x000fc40007ffe0ff */
[C---:B------:R-:W-:Y:S01]  /*4b90*/  IADD3 R108, R6.reuse, 0x29, RZ ;  /* 0x00000029066c7810 */ /* 0x040fe20007ffe0ff */
[----:B------:R-:W3:Y:S01]  /*4ba0*/  LDSM.16.M88.4 R20, [R239+0x800] ;  /* 0x00080000ef14783b */ /* 0x000ee20000000200 */
[C---:B------:R-:W-:Y:S01]  /*4bb0*/  IADD3 R110, R6.reuse, 0x31, RZ ;  /* 0x00000031066e7810 */ /* 0x040fe20007ffe0ff */
[----:B------:R-:W-:Y:S01]  /*4bc0*/  I2F R98, R99 ;  /* 0x0000006300627306 */ /* 0x000fe20000201400 */
[C---:B------:R-:W-:Y:S01]  /*4bd0*/  IADD3 R95, R6.reuse, 0x10, RZ ;  /* 0x00000010065f7810 */ /* 0x040fe20007ffe0ff */
[----:B------:R-:W2:Y:S01]  /*4be0*/  LDSM.16.M88.4 R12, [R239+0x1000] ;  /* 0x00100000ef0c783b */ /* 0x000ea20000000200 */
[C---:B------:R-:W-:Y:S02]  /*4bf0*/  IMNMX R167, R3.reuse, UR10, PT ;  /* 0x0000000a03a77c17 */ /* 0x040fe4000b800200 */
[----:B------:R-:W-:Y:S01]  /*4c00*/  IADD3 R2, R3, 0x8, RZ ;  /* 0x0000000803027810 */ /* 0x000fe20007ffe0ff */
[----:B------:R-:W-:Y:S01]  /*4c10*/  LDSM.16.M88.4 R68, [R238] ;  /* 0x00000000ee44783b */ /* 0x000fe20000000200 */
[C---:B------:R-:W-:Y:S01]  /*4c20*/  IADD3 R101, R6.reuse, 0x20, RZ ;  /* 0x0000002006657810 */ /* 0x040fe20007ffe0ff */
[----:B------:R-:W-:Y:S01]  /*4c30*/  I2F R104, R106 ;  /* 0x0000006a00687306 */ /* 0x000fe20000201400 */
[----:B------:R-:W-:Y:S01]  /*4c40*/  IADD3 R103, R6, 0x21, RZ ;  /* 0x0000002106677810 */ /* 0x000fe20007ffe0ff */
[----:B------:R-:W2:Y:S01]  /*4c50*/  LDSM.16.M88.4 R40, [R235+0x8000] ;  /* 0x00800000eb28783b */ /* 0x000ea20000000200 */
[----:B------:R-:W-:-:S02]  /*4c60*/  ISETP.GE.AND P6, PT, R93, R167, PT ;  /* 0x000000a75d00720c */ /* 0x000fc40003fc6270 */
[----:B------:R-:W-:Y:S01]  /*4c70*/  IMNMX R2, R2, UR10, PT ;  /* 0x0000000a02027c17 */ /* 0x000fe2000b800200 */
[C---:B-1----:R-:W-:Y:S01]  /*4c80*/  HMMA.16816.F32.BF16 R16, R64.reuse, R24, RZ ;  /* 0x000000184010723c */ /* 0x042fe200000418ff */
[----:B------:R-:W1:Y:S01]  /*4c90*/  LDSM.16.M88.4 R76, [R239+0x1800] ;  /* 0x00180000ef4c783b */ /* 0x000e620000000200 */
[----:B------:R-:W-:Y:S01]  /*4ca0*/  I2F R88, R89 ;  /* 0x0000005900587306 */ /* 0x000fe20000201400 */
[C---:B------:R-:W-:Y:S02]  /*4cb0*/  IADD3 R109, R6.reuse, 0x30, RZ ;  /* 0x00000030066d7810 */ /* 0x040fe40007ffe0ff */
[----:B------:R-:W1:Y:S01]  /*4cc0*/  LDSM.16.M88.4 R36, [R235+0x8800] ;  /* 0x00880000eb24783b */ /* 0x000e620000000200 */
[C---:B------:R-:W-:Y:S02]  /*4cd0*/  IADD3 R111, R6.reuse, 0x38, RZ ;  /* 0x00000038066f7810 */ /* 0x040fe40007ffe0ff */
[----:B------:R-:W-:Y:S01]  /*4ce0*/  HMMA.16816.F32.BF16 R24, R64, R26, RZ ;  /* 0x0000001a4018723c */ /* 0x000fe200000418ff */
[----:B------:R-:W-:Y:S01]  /*4cf0*/  LDSM.16.M88.4 R72, [R237] ;  /* 0x00000000ed48783b */ /* 0x000fe20000000200 */
[----:B------:R-:W-:Y:S01]  /*4d00*/  I2F R90, R91 ;  /* 0x0000005b005a7306 */ /* 0x000fe20000201400 */
[----:B------:R-:W-:-:S02]  /*4d10*/  IADD3 R113, R6, 0x39, RZ ;  /* 0x0000003906717810 */ /* 0x000fc40007ffe0ff */
[----:B------:R-:W-:Y:S01]  /*4d20*/  LDSM.16.M88.4 R80, [R235+0x9800] ;  /* 0x00980000eb50783b */ /* 0x000fe20000000200 */
[CC--:B------:R-:W-:Y:S02]  /*4d30*/  ISETP.GE.AND P5, PT, R89.reuse, R167.reuse, PT ;  /* 0x000000a75900720c */ /* 0x0c0fe40003fa6270 */
[C---:B-----5:R-:W-:Y:S01]  /*4d40*/  HMMA.16816.F32.BF16 R32, R64.reuse, R56, RZ ;  /* 0x000000384020723c */ /* 0x060fe200000418ff */
[----:B------:R-:W-:Y:S01]  /*4d50*/  LDSM.16.M88.4 R84, [R228+0x5800] ;  /* 0x00580000e454783b */ /* 0x000fe20000000200 */
[----:B------:R-:W-:Y:S01]  /*4d60*/  I2F R105, R108 ;  /* 0x0000006c00697306 */ /* 0x000fe20000201400 */
[-C--:B------:R-:W-:Y:S02]  /*4d70*/  ISETP.GE.AND P2, PT, R89, R2.reuse, PT ;  /* 0x000000025900720c */ /* 0x080fe40003f46270 */
[----:B------:R-:W0:Y:S01]  /*4d80*/  LDGDEPBAR ;  /* 0x00000000000079af */ /* 0x000e220000000000 */
[C---:B------:R-:W-:Y:S02]  /*4d90*/  ISETP.GE.AND P3, PT, R91.reuse, R167, PT ;  /* 0x000000a75b00720c */ /* 0x040fe40003f66270 */
[----:B------:R-:W-:Y:S01]  /*4da0*/  HMMA.16816.F32.BF16 R52, R64, R48, RZ ;  /* 0x000000304034723c */ /* 0x000fe200000418ff */
[-C--:B------:R-:W-:Y:S01]  /*4db0*/  ISETP.GE.AND P0, PT, R91, R2.reuse, PT ;  /* 0x000000025b00720c */ /* 0x080fe20003f06270 */
[----:B------:R-:W-:Y:S01]  /*4dc0*/  I2F R94, R95 ;  /* 0x0000005f005e7306 */ /* 0x000fe20000201400 */
[----:B------:R-:W-:-:S02]  /*4dd0*/  ISETP.GE.AND P4, PT, R93, R2, PT ;  /* 0x000000025d00720c */ /* 0x000fc40003f86270 */
[----:B------:R-:W-:Y:S02]  /*4de0*/  ISETP.GE.AND P1, PT, R95, R167, PT ;  /* 0x000000a75f00720c */ /* 0x000fe40003f26270 */
[C---:B------:R-:W-:Y:S01]  /*4df0*/  IADD3 R231, R239.reuse, 0x800, RZ ;  /* 0x00000800efe77810 */ /* 0x040fe20007ffe0ff */
[C---:B------:R-:W-:Y:S01]  /*4e00*/  HMMA.16816.F32.BF16 R56, R64.reuse, R58, RZ ;  /* 0x0000003a4038723c */ /* 0x040fe200000418ff */
[C---:B------:R-:W-:Y:S01]  /*4e10*/  IADD3 R230, R239.reuse, 0x1000, RZ ;  /* 0x00001000efe67810 */ /* 0x040fe20007ffe0ff */
[----:B------:R-:W-:Y:S01]  /*4e20*/  I2F R100, R101 ;  /* 0x0000006500647306 */ /* 0x000fe20000201400 */
[C---:B------:R-:W-:Y:S02]  /*4e30*/  IADD3 R229, R239.reuse, 0x1800, RZ ;  /* 0x00001800efe57810 */ /* 0x040fe40007ffe0ff */
[C---:B------:R-:W-:Y:S02]  /*4e40*/  IADD3 R227, R239.reuse, 0x2000, RZ ;  /* 0x00002000efe37810 */ /* 0x040fe40007ffe0ff */
[C---:B------:R-:W-:Y:S01]  /*4e50*/  IADD3 R226, R239.reuse, 0x2800, RZ ;  /* 0x00002800efe27810 */ /* 0x040fe20007ffe0ff */
[----:B------:R-:W-:Y:S01]  /*4e60*/  HMMA.16816.F32.BF16 R48, R64, R50, RZ ;  /* 0x000000324030723c */ /* 0x000fe200000418ff */
[C---:B------:R-:W-:Y:S01]  /*4e70*/  IADD3 R225, R239.reuse, 0x3000, RZ ;  /* 0x00003000efe17810 */ /* 0x040fe20007ffe0ff */
[----:B------:R-:W-:Y:S01]  /*4e80*/  I2F R102, R103 ;  /* 0x0000006700667306 */ /* 0x000fe20000201400 */
[----:B------:R-:W-:-:S02]  /*4e90*/  IADD3 R224, R239, 0x3800, RZ ;  /* 0x00003800efe07810 */ /* 0x000fc40007ffe0ff */
[C---:B------:R-:W-:Y:S02]  /*4ea0*/  IADD3 R223, R239.reuse, 0x4000, RZ ;  /* 0x00004000efdf7810 */ /* 0x040fe40007ffe0ff */
[C---:B------:R-:W-:Y:S01]  /*4eb0*/  IADD3 R222, R239.reuse, 0x4800, RZ ;  /* 0x00004800efde7810 */ /* 0x040fe20007ffe0ff */
[C---:B--2---:R-:W-:Y:S01]  /*4ec0*/  HMMA.16816.F32.BF16 R44, R64.reuse, R8, RZ ;  /* 0x00000008402c723c */ /* 0x044fe200000418ff */
[C---:B------:R-:W-:Y:S01]  /*4ed0*/  IADD3 R221, R239.reuse, 0x5000, RZ ;  /* 0x00005000efdd7810 */ /* 0x040fe20007ffe0ff */
[----:B------:R-:W-:Y:S01]  /*4ee0*/  I2F R107, R109 ;  /* 0x0000006d006b7306 */ /* 0x000fe20000201400 */
[C---:B------:R-:W-:Y:S02]  /*4ef0*/  IADD3 R220, R239.reuse, 0x5800, RZ ;  /* 0x00005800efdc7810 */ /* 0x040fe40007ffe0ff */
[C---:B------:R-:W-:Y:S02]  /*4f00*/  IADD3 R219, R239.reuse, 0x6000, RZ ;  /* 0x00006000efdb7810 */ /* 0x040fe40007ffe0ff */
[C---:B------:R-:W-:Y:S01]  /*4f10*/  IADD3 R218, R239.reuse, 0x6800, RZ ;  /* 0x00006800efda7810 */ /* 0x040fe20007ffe0ff */
[----:B------:R-:W-:Y:S01]  /*4f20*/  HMMA.16816.F32.BF16 R64, R64, R10, RZ ;  /* 0x0000000a4040723c */ /* 0x000fe200000418ff */
[----:B------:R-:W2:Y:S01]  /*4f30*/  LDSM.16.M88.4 R8, [R235+0x9000] ;  /* 0x00900000eb08783b */ /* 0x000ea20000000200 */
[----:B------:R-:W-:Y:S01]  /*4f40*/  I2F R4, R6 ;  /* 0x0000000600047306 */ /* 0x000fe20000201400 */
[----:B------:R-:W-:-:S02]  /*4f50*/  IADD3 R217, R239, 0x7000, RZ ;  /* 0x00007000efd97810 */ /* 0x000fc40007ffe0ff */
[----:B------:R-:W-:-:S03]  /*4f60*/  IADD3 R216, R239, 0x7800, RZ ;  /* 0x00007800efd87810 */ /* 0x000fc60007ffe0ff */
[C---:B----4-:R-:W-:Y:S02]  /*4f70*/  HMMA.16816.F32.BF16 R24, R60.reuse, R30, R24 ;  /* 0x0000001e3c18723c */ /* 0x050fe40000041818 */
[----:B------:R-:W-:Y:S06]  /*4f80*/  I2F R112, R113 ;  /* 0x0000007100707306 */ /* 0x000fec0000201400 */
[C---:B------:R-:W-:Y:S01]  /*4f90*/  HMMA.16816.F32.BF16 R16, R60.reuse, R28, R16 ;  /* 0x0000001c3c10723c */ /* 0x040fe20000041810 */
[----:B------:R-:W4:Y:S07]  /*4fa0*/  LDSM.16.M88.4 R28, [R228] ;  /* 0x00000000e41c783b */ /* 0x000f2e0000000200 */
[C---:B---3--:R-:W-:Y:S08]  /*4fb0*/  HMMA.16816.F32.BF16 R32, R60.reuse, R20, R32 ;  /* 0x000000143c20723c */ /* 0x048ff00000041820 */
[C---:B------:R-:W-:Y:S01]  /*4fc0*/  HMMA.16816.F32.BF16 R56, R60.reuse, R22, R56 ;  /* 0x000000163c38723c */ /* 0x040fe20000041838 */
[----:B------:R-:W3:Y:S07]  /*4fd0*/  LDSM.16.M88.4 R20, [R228+0x800] ;  /* 0x00080000e414783b */ /* 0x000eee0000000200 */
[C---:B------:R-:W-:Y:S08]  /*4fe0*/  HMMA.16816.F32.BF16 R52, R60.reuse, R12, R52 ;  /* 0x0000000c3c34723c */ /* 0x040ff00000041834 */
[----:B------:R-:W-:Y:S01]  /*4ff0*/  HMMA.16816.F32.BF16 R48, R60, R14, R48 ;  /* 0x0000000e3c30723c */ /* 0x000fe20000041830 */
[----:B------:R-:W5:Y:S07]  /*5000*/  LDSM.16.M88.4 R12, [R228+0x1000] ;  /* 0x00100000e40c783b */ /* 0x000f6e0000000200 */
[----:B------:R-:W-:Y:S08]  /*5010*/  HMMA.16816.F32.BF16 R24, R68, R42, R24 ;  /* 0x0000002a4418723c */ /* 0x000ff00000041818 */
[C---:B-1----:R-:W-:Y:S08]  /*5020*/  HMMA.16816.F32.BF16 R44, R60.reuse, R76, R44 ;  /* 0x0000004c3c2c723c */ /* 0x042ff0000004182c */
[----:B------:R-:W-:Y:S01]  /*5030*/  HMMA.16816.F32.BF16 R64, R60, R78, R64 ;  /* 0x0000004e3c40723c */ /* 0x000fe20000041840 */
[----:B------:R-:W-:Y:S04]  /*5040*/  LDSM.16.M88.4 R60, [R241+0xa000] ;  /* 0x00a00000f13c783b */ /* 0x000fe80000000200 */
[----:B------:R-:W-:Y:S03]  /*5050*/  LDSM.16.M88.4 R76, [R228+0x1800] ;  /* 0x00180000e44c783b */ /* 0x000fe60000000200 */
[C---:B------:R-:W-:Y:S01]  /*5060*/  HMMA.16816.F32.BF16 R16, R68.reuse, R40, R16 ;  /* 0x000000284410723c */ /* 0x040fe20000041810 */
[----:B------:R-:W1:Y:S07]  /*5070*/  LDSM.16.M88.4 R40, [R242+0x2000] ;  /* 0x00200000f228783b */ /* 0x000e6e0000000200 */
[C---:B------:R-:W-:Y:S08]  /*5080*/  HMMA.16816.F32.BF16 R32, R68.reuse, R36, R32 ;  /* 0x000000244420723c */ /* 0x040ff00000041820 */
[C---:B------:R-:W-:Y:S01]  /*5090*/  HMMA.16816.F32.BF16 R56, R68.reuse, R38, R56 ;  /* 0x000000264438723c */ /* 0x040fe20000041838 */
[----:B------:R-:W1:Y:S07]  /*50a0*/  LDSM.16.M88.4 R36, [R241+0xa800] ;  /* 0x00a80000f124783b */ /* 0x000e6e0000000200 */
[C---:B--2---:R-:W-:Y:S08]  /*50b0*/  HMMA.16816.F32.BF16 R52, R68.reuse, R8, R52 ;  /* 0x000000084434723c */ /* 0x044ff00000041834 */
[----:B------:R-:W-:Y:S01]  /*50c0*/  HMMA.16816.F32.BF16 R48, R68, R10, R48 ;  /* 0x0000000a4430723c */ /* 0x000fe20000041830 */
[----:B------:R-:W2:Y:S07]  /*50d0*/  LDSM.16.M88.4 R8, [R241+0xb000] ;  /* 0x00b00000f108783b */ /* 0x000eae0000000200 */
[----:B----4-:R-:W-:Y:S08]  /*50e0*/  HMMA.16816.F32.BF16 R24, R72, R30, R24 ;  /* 0x0000001e4818723c */ /* 0x010ff00000041818 */
[C---:B------:R-:W-:Y:S08]  /*50f0*/  HMMA.16816.F32.BF16 R44, R68.reuse, R80, R44 ;  /* 0x00000050442c723c */ /* 0x040ff0000004182c */
[----:B------:R-:W-:Y:S01]  /*5100*/  HMMA.16816.F32.BF16 R68, R68, R82, R64 ;  /* 0x000000524444723c */ /* 0x000fe20000041840 */
[----:B------:R-:W-:Y:S04]  /*5110*/  LDSM.16.M88.4 R64, [R240+0x2000] ;  /* 0x00200000f040783b */ /* 0x000fe80000000200 */
[----:B------:R-:W-:Y:S03]  /*5120*/  LDSM.16.M88.4 R80, [R241+0xb800] ;  /* 0x00b80000f150783b */ /* 0x000fe60000000200 */
[C---:B------:R-:W-:Y:S01]  /*5130*/  HMMA.16816.F32.BF16 R16, R72.reuse, R28, R16 ;  /* 0x0000001c4810723c */ /* 0x040fe20000041810 */
[----:B------:R-:W4:Y:S07]  /*5140*/  LDSM.16.M88.4 R28, [R239+0x2000] ;  /* 0x00200000ef1c783b */ /* 0x000f2e0000000200 */
[C---:B---3--:R-:W-:Y:S08]  /*5150*/  HMMA.16816.F32.BF16 R32, R72.reuse, R20, R32 ;  /* 0x000000144820723c */ /* 0x048ff00000041820 */
[C---:B------:R-:W-:Y:S01]  /*5160*/  HMMA.16816.F32.BF16 R56, R72.reuse, R22, R56 ;  /* 0x000000164838723c */ /* 0x040fe20000041838 */
[----:B------:R-:W3:Y:S07]  /*5170*/  LDSM.16.M88.4 R20, [R239+0x2800] ;  /* 0x00280000ef14783b */ /* 0x000eee0000000200 */
[C---:B-----5:R-:W-:Y:S08]  /*5180*/  HMMA.16816.F32.BF16 R52, R72.reuse, R12, R52 ;  /* 0x0000000c4834723c */ /* 0x060ff00000041834 */
[----:B------:R-:W-:Y:S01]  /*5190*/  HMMA.16816.F32.BF16 R48, R72, R14, R48 ;  /* 0x0000000e4830723c */ /* 0x000fe20000041830 */
[----:B------:R-:W5:Y:S07]  /*51a0*/  LDSM.16.M88.4 R12, [R239+0x3000] ;  /* 0x00300000ef0c783b */ /* 0x000f6e0000000200 */
[----:B-1----:R-:W-:Y:S08]  /*51b0*/  HMMA.16816.F32.BF16 R24, R40, R62, R24 ;  /* 0x0000003e2818723c */ /* 0x002ff00000041818 */
[C---:B------:R-:W-:Y:S08]  /*51c0*/  HMMA.16816.F32.BF16 R44, R72.reuse, R76, R44 ;  /* 0x0000004c482c723c */ /* 0x040ff0000004182c */
        /* <DEDUP_REMOVED lines=17> */
[----:B------:R-:W-:Y:S07]  /*52e0*/  LDSM.16.M88.4 R28, [R228+0x2800] ;  /* 0x00280000e41c783b */ /* 0x000fee0000000200 */
[C---:B---3--:R-:W-:Y:S08]  /*52f0*/  HMMA.16816.F32.BF16 R32, R64.reuse, R20, R32 ;  /* 0x000000144020723c */ /* 0x048ff00000041820 */
[C---:B------:R-:W-:Y:S01]  /*5300*/  HMMA.16816.F32.BF16 R56, R64.reuse, R22, R56 ;  /* 0x000000164038723c */ /* 0x040fe20000041838 */
[----:B------:R-:W3:Y:S07]  /*5310*/  LDSM.16.M88.4 R20, [R237+0x2000] ;  /* 0x00200000ed14783b */ /* 0x000eee0000000200 */
[C---:B-----5:R-:W-:Y:S08]  /*5320*/  HMMA.16816.F32.BF16 R52, R64.reuse, R12, R52 ;  /* 0x0000000c4034723c */ /* 0x060ff00000041834 */
[----:B------:R-:W-:Y:S01]  /*5330*/  HMMA.16816.F32.BF16 R48, R64, R14, R48 ;  /* 0x0000000e4030723c */ /* 0x000fe20000041830 */
[----:B------:R-:W4:Y:S07]  /*5340*/  LDSM.16.M88.4 R12, [R228+0x3000] ;  /* 0x00300000e40c783b */ /* 0x000f2e0000000200 */
        /* <DEDUP_REMOVED lines=9> */
[----:B------:R-:W5:Y:S07]  /*53e0*/  LDSM.16.M88.4 R36, [R241+0xc800] ;  /* 0x00c80000f124783b */ /* 0x000f6e0000000200 */
[C---:B--2---:R-:W-:Y:S08]  /*53f0*/  HMMA.16816.F32.BF16 R52, R72.reuse, R8, R52 ;  /* 0x000000084834723c */ /* 0x044ff00000041834 */
[----:B------:R-:W-:Y:S01]  /*5400*/  HMMA.16816.F32.BF16 R48, R72, R10, R48 ;  /* 0x0000000a4830723c */ /* 0x000fe20000041830 */
[----:B------:R-:W2:Y:S07]  /*5410*/  LDSM.16.M88.4 R8, [R241+0xd000] ;  /* 0x00d00000f108783b */ /* 0x000eae0000000200 */
[----:B---3--:R-:W-:Y:S08]  /*5420*/  HMMA.16816.F32.BF16 R24, R20, R42, R24 ;  /* 0x0000002a1418723c */ /* 0x008ff00000041818 */
[C---:B------:R-:W-:Y:S08]  /*5430*/  HMMA.16816.F32.BF16 R44, R72.reuse, R80, R44 ;  /* 0x00000050482c723c */ /* 0x040ff0000004182c */
[----:B------:R-:W-:Y:S01]  /*5440*/  HMMA.16816.F32.BF16 R68, R72, R82, R68 ;  /* 0x000000524844723c */ /* 0x000fe20000041844 */
[----:B------:R-:W-:Y:S04]  /*5450*/  LDSM.16.M88.4 R72, [R241+0xd800] ;  /* 0x00d80000f148783b */ /* 0x000fe80000000200 */
[----:B------:R-:W-:Y:S03]  /*5460*/  LDSM.16.M88.4 R80, [R241+0xe800] ;  /* 0x00e80000f150783b */ /* 0x000fe60000000200 */
[C---:B------:R-:W-:Y:S01]  /*5470*/  HMMA.16816.F32.BF16 R16, R20.reuse, R40, R16 ;  /* 0x000000281410723c */ /* 0x040fe20000041810 */
[----:B------:R-:W-:Y:S07]  /*5480*/  LDSM.16.M88.4 R40, [R239+0x4000] ;  /* 0x00400000ef28783b */ /* 0x000fee0000000200 */
[C---:B------:R-:W-:Y:S08]  /*5490*/  HMMA.16816.F32.BF16 R32, R20.reuse, R28, R32 ;  /* 0x0000001c1420723c */ /* 0x040ff00000041820 */
[C---:B------:R-:W-:Y:S01]  /*54a0*/  HMMA.16816.F32.BF16 R56, R20.reuse, R30, R56 ;  /* 0x0000001e1438723c */ /* 0x040fe20000041838 */
[----:B------:R-:W-:Y:S07]  /*54b0*/  LDSM.16.M88.4 R28, [R239+0x4800] ;  /* 0x00480000ef1c783b */ /* 0x000fee0000000200 */
[C---:B----4-:R-:W-:Y:S08]  /*54c0*/  HMMA.16816.F32.BF16 R52, R20.reuse, R12, R52 ;  /* 0x0000000c1434723c */ /* 0x050ff00000041834 */
[----:B------:R-:W-:Y:S01]  /*54d0*/  HMMA.16816.F32.BF16 R48, R20, R14, R48 ;  /* 0x0000000e1430723c */ /* 0x000fe20000041830 */
[----:B------:R-:W3:Y:S07]  /*54e0*/  LDSM.16.M88.4 R12, [R240+0x4000] ;  /* 0x00400000f00c783b */ /* 0x000eee0000000200 */
[----:B-1----:R-:W-:Y:S08]  /*54f0*/  HMMA.16816.F32.BF16 R24, R60, R66, R24 ;  /* 0x000000423c18723c */ /* 0x002ff00000041818 */
[C---:B------:R-:W-:Y:S08]  /*5500*/  HMMA.16816.F32.BF16 R44, R20.reuse, R76, R44 ;  /* 0x0000004c142c723c */ /* 0x040ff0000004182c */
[----:B------:R-:W-:Y:S01]  /*5510*/  HMMA.16816.F32.BF16 R68, R20, R78, R68 ;  /* 0x0000004e1444723c */ /* 0x000fe20000041844 */
[----:B------:R-:W-:Y:S04]  /*5520*/  LDSM.16.M88.4 R20, [R239+0x5000] ;  /* 0x00500000ef14783b */ /* 0x000fe80000000200 */
[----:B------:R-:W-:Y:S03]  /*5530*/  LDSM.16.M88.4 R76, [R235+0xc800] ;  /* 0x00c80000eb4c783b */ /* 0x000fe60000000200 */
[C---:B------:R-:W-:Y:S01]  /*5540*/  HMMA.16816.F32.BF16 R16, R60.reuse, R64, R16 ;  /* 0x000000403c10723c */ /* 0x040fe20000041810 */
[----:B------:R-:W-:Y:S07]  /*5550*/  LDSM.16.M88.4 R64, [R239+0x5800] ;  /* 0x00580000ef40783b */ /* 0x000fee0000000200 */
[C---:B-----5:R-:W-:Y:S08]  /*5560*/  HMMA.16816.F32.BF16 R32, R60.reuse, R36, R32 ;  /* 0x000000243c20723c */ /* 0x060ff00000041820 */
[C---:B------:R-:W-:Y:S01]  /*5570*/  HMMA.16816.F32.BF16 R56, R60.reuse, R38, R56 ;  /* 0x000000263c38723c */ /* 0x040fe20000041838 */
[----:B------:R-:W-:Y:S07]  /*5580*/  LDSM.16.M88.4 R36, [R238+0x4000] ;  /* 0x00400000ee24783b */ /* 0x000fee0000000200 */
[C---:B--2---:R-:W-:Y:S08]  /*5590*/  HMMA.16816.F32.BF16 R52, R60.reuse, R8, R52 ;  /* 0x000000083c34723c */ /* 0x044ff00000041834 */
[----:B------:R-:W-:Y:S01]  /*55a0*/  HMMA.16816.F32.BF16 R48, R60, R10, R48 ;  /* 0x0000000a3c30723c */ /* 0x000fe20000041830 */
[----:B------:R-:W1:Y:S07]  /*55b0*/  LDSM.16.M88.4 R8, [R235+0xc000] ;  /* 0x00c00000eb08783b */ /* 0x000e6e0000000200 */
        /* <DEDUP_REMOVED lines=8> */
[----:B------:R-:W-:Y:S01]  /*5640*/  HMMA.16816.F32.BF16 R56, R12, R30, R56 ;  /* 0x0000001e0c38723c */ /* 0x000fe20000041838 */
[----:B------:R-:W2:Y:S07]  /*5650*/  LDSM.16.M88.4 R28, [R228+0x4000] ;  /* 0x00400000e41c783b */ /* 0x000eae0000000200 */
[----:B-1----:R-:W-:Y:S08]  /*5660*/  HMMA.16816.F32.BF16 R24, R36, R10, R24 ;  /* 0x0000000a2418723c */ /* 0x002ff00000041818 */
        /* <DEDUP_REMOVED lines=9> */
[----:B--2---:R-:W-:Y:S08]  /*5700*/  HMMA.16816.F32.BF16 R24, R72, R30, R24 ;  /* 0x0000001e4818723c */ /* 0x004ff00000041818 */
        /* <DEDUP_REMOVED lines=18> */
[----:B------:R-:W1:Y:S07]  /*5830*/  LDSM.16.M88.4 R12, [R238+0x6000] ;  /* 0x00600000ee0c783b */ /* 0x000e6e0000000200 */
[----:B------:R-:W-:Y:S01]  /*5840*/  HMMA.16816.F32.BF16 R16, R64, R8, R16 ;  /* 0x000000084010723c */ /* 0x000fe20000041810 */
[----:B------:R-:W3:Y:S07]  /*5850*/  LDSM.16.M88.4 R8, [R237+0x6000] ;  /* 0x00600000ed08783b */ /* 0x000eee0000000200 */
[----:B--2---:R-:W-:Y:S08]  /*5860*/  HMMA.16816.F32.BF16 R24, R40, R30, R24 ;  /* 0x0000001e2818723c */ /* 0x004ff00000041818 */
[C---:B------:R-:W-:Y:S08]  /*5870*/  HMMA.16816.F32.BF16 R32, R64.reuse, R80, R32 ;  /* 0x000000504020723c */ /* 0x040ff00000041820 */
[----:B------:R-:W-:Y:S08]  /*5880*/  HMMA.16816.F32.BF16 R56, R64, R82, R56 ;  /* 0x000000524038723c */ /* 0x000ff00000041838 */
[----:B------:R-:W-:Y:S01]  /*5890*/  HMMA.16816.F32.BF16 R16, R40, R28, R16 ;  /* 0x0000001c2810723c */ /* 0x000fe20000041810 */
[----:B------:R-:W2:Y:S07]  /*58a0*/  LDSM.16.M88.4 R28, [R235+0xe800] ;  /* 0x00e80000eb1c783b */ /* 0x000eae0000000200 */
[----:B-1----:R-:W-:Y:S08]  /*58b0*/  HMMA.16816.F32.BF16 R24, R12, R78, R24 ;  /* 0x0000004e0c18723c */ /* 0x002ff00000041818 */
[C---:B------:R-:W-:Y:S08]  /*58c0*/  HMMA.16816.F32.BF16 R32, R40.reuse, R36, R32 ;  /* 0x000000242820723c */ /* 0x040ff00000041820 */
[----:B------:R-:W-:Y:S01]  /*58d0*/  HMMA.16816.F32.BF16 R56, R40, R38, R56 ;  /* 0x000000262838723c */ /* 0x000fe20000041838 */
[----:B------:R-:W1:Y:S07]  /*58e0*/  LDSM.16.M88.4 R36, [R241+0xf800] ;  /* 0x00f80000f124783b */ /* 0x000e6e0000000200 */
[----:B------:R-:W-:Y:S01]  /*58f0*/  HMMA.16816.F32.BF16 R16, R12, R76, R16 ;  /* 0x0000004c0c10723c */ /* 0x000fe20000041810 */
[----:B------:R-:W-:Y:S07]  /*5900*/  LDSM.16.M88.4 R76, [R239+0x7000] ;  /* 0x00700000ef4c783b */ /* 0x000fee0000000200 */
[----:B------:R-:W-:Y:S01]  /*5910*/  HMMA.16816.F32.BF16 R80, R64, R60, R52 ;  /* 0x0000003c4050723c */ /* 0x000fe20000041834 */
[----:B------:R-:W4:Y:S01]  /*5920*/  LDSM.16.M88.4 R52, [R228+0x6800] ;  /* 0x00680000e434783b */ /* 0x000f220000000200 */
[----:B------:R-:W-:Y:S06]  /*5930*/  I2F R60, R110 ;  /* 0x0000006e003c7306 */ /* 0x000fec0000201400 */
[----:B------:R-:W-:Y:S02]  /*5940*/  HMMA.16816.F32.BF16 R44, R72, R84, R44 ;  /* 0x00000054482c723c */ /* 0x000fe4000004182c */
[----:B------:R-:W-:Y:S05]  /*5950*/  I2F R61, R111 ;  /* 0x0000006f003d7306 */ /* 0x000fea0000201400 */
[----:B------:R-:W-:Y:S01]  /*5960*/  IADD3 R85, R6, 0x11, RZ ;  /* 0x0000001106557810 */ /* 0x000fe20007ffe0ff */
[----:B---3--:R-:W-:Y:S03]  /*5970*/  HMMA.16816.F32.BF16 R24, R8, R22, R24 ;  /* 0x000000160818723c */ /* 0x008fe60000041818 */
[----:B------:R-:W-:Y:S05]  /*5980*/  I2F R84, R85 ;  /* 0x0000005500547306 */ /* 0x000fea0000201400 */
[----:B--2---:R-:W-:Y:S08]  /*5990*/  HMMA.16816.F32.BF16 R32, R12, R28, R32 ;  /* 0x0000001c0c20723c */ /* 0x004ff00000041820 */
[----:B------:R-:W-:Y:S08]  /*59a0*/  HMMA.16816.F32.BF16 R48, R64, R62, R48 ;  /* 0x0000003e4030723c */ /* 0x000ff00000041830 */
[----:B------:R-:W-:Y:S01]  /*59b0*/  HMMA.16816.F32.BF16 R56, R12, R30, R56 ;  /* 0x0000001e0c38723c */ /* 0x000fe20000041838 */
[----:B------:R-:W2:Y:S01]  /*59c0*/  LDSM.16.M88.4 R28, [R239+0x7800] ;  /* 0x00780000ef1c783b */ /* 0x000ea20000000200 */
[----:B------:R-:W-:-:S02]  /*59d0*/  FMUL.FTZ R24, R24, c[0x0][0x2ec] ;  /* 0x0000bb0018187a20 */ /* 0x000fc40000410000 */
[----:B------:R-:W-:Y:S02]  /*59e0*/  FMUL.FTZ R25, R25, c[0x0][0x2ec] ;  /* 0x0000bb0019197a20 */ /* 0x000fe40000410000 */
[----:B------:R-:W-:Y:S02]  /*59f0*/  FMUL.FTZ R26, R26, c[0x0][0x2ec] ;  /* 0x0000bb001a1a7a20 */ /* 0x000fe40000410000 */
[----:B------:R-:W-:Y:S01]  /*5a00*/  HMMA.16816.F32.BF16 R16, R8, R20, R16 ;  /* 0x000000140810723c */ /* 0x000fe20000041810 */
[----:B------:R-:W3:Y:S07]  /*5a10*/  LDSM.16.M88.4 R20, [R235+0xf000] ;  /* 0x00f00000eb14783b */ /* 0x000eee0000000200 */
[----:B------:R-:W-:Y:S01]  /*5a20*/  HMMA.16816.F32.BF16 R68, R72, R86, R68 ;  /* 0x000000564844723c */ /* 0x000fe20000041844 */
[----:B------:R-:W-:Y:S07]  /*5a30*/  MUFU.TANH R73, R25 ;  /* 0x0000001900497308 */ /* 0x000fee0000002400 */
[----:B-1----:R-:W-:Y:S01]  /*5a40*/  HMMA.16816.F32.BF16 R44, R64, R36, R44 ;  /* 0x00000024402c723c */ /* 0x002fe2000004182c */
[----:B------:R-:W1:Y:S07]  /*5a50*/  MUFU.TANH R75, R26 ;  /* 0x0000001a004b7308 */ /* 0x000e6e0000002400 */
[----:B----4-:R-:W-:Y:S01]  /*5a60*/  HMMA.16816.F32.BF16 R32, R8, R52, R32 ;  /* 0x000000340820723c */ /* 0x010fe20000041820 */
[----:B------:R4:W-:Y:S01]  /*5a70*/  MUFU.TANH R53, R24 ;  /* 0x0000001800357308 */ /* 0x0009e20000002400 */
[----:B------:R-:W-:-:S02]  /*5a80*/  FMUL.FTZ R16, R16, c[0x0][0x2ec] ;  /* 0x0000bb0010107a20 */ /* 0x000fc40000410000 */
[----:B------:R-:W-:Y:S02]  /*5a90*/  FMUL.FTZ R17, R17, c[0x0][0x2ec] ;  /* 0x0000bb0011117a20 */ /* 0x000fe40000410000 */
[----:B------:R-:W-:Y:S02]  /*5aa0*/  FMUL.FTZ R63, R18, c[0x0][0x2ec] ;  /* 0x0000bb00123f7a20 */ /* 0x000fe40000410000 */
[C---:B------:R-:W-:Y:S01]  /*5ab0*/  HMMA.16816.F32.BF16 R48, R40.reuse, R78, R48 ;  /* 0x0000004e2830723c */ /* 0x040fe20000041830 */
[----:B------:R-:W-:Y:S06]  /*5ac0*/  MUFU.TANH R115, R16 ;  /* 0x0000001000737308 */ /* 0x000fec0000002400 */
[----:B------:R-:W-:Y:S01]  /*5ad0*/  FMUL.FTZ R79, R27, c[0x0][0x2ec] ;  /* 0x0000bb001b4f7a20 */ /* 0x000fe20000410000 */
[----:B------:R-:W-:Y:S01]  /*5ae0*/  HMMA.16816.F32.BF16 R80, R40, R76, R80 ;  /* 0x0000004c2850723c */ /* 0x000fe20000041850 */
[----:B----4-:R-:W4:Y:S01]  /*5af0*/  LDSM.16.M88.4 R24, [R235+0xf800] ;  /* 0x00f80000eb18783b */ /* 0x010f220000000200 */
[----:B------:R5:W-:Y:S05]  /*5b00*/  MUFU.TANH R117, R17 ;  /* 0x0000001100757308 */ /* 0x000bea0000002400 */
[----:B------:R-:W-:Y:S01]  /*5b10*/  FMUL.FTZ R77, R19, c[0x0][0x2ec] ;  /* 0x0000bb00134d7a20 */ /* 0x000fe20000410000 */
[----:B------:R-:W-:Y:S01]  /*5b20*/  HMMA.16816.F32.BF16 R68, R64, R38, R68 ;  /* 0x000000264044723c */ /* 0x000fe20000041844 */
[----:B------:R-:W-:Y:S01]  /*5b30*/  FMUL.FTZ R33, R33, c[0x0][0x2ec] ;  /* 0x0000bb0021217a20 */ /* 0x000fe20000410000 */
[----:B------:R-:W-:Y:S01]  /*5b40*/  MUFU.TANH R79, R79 ;  /* 0x0000004f004f7308 */ /* 0x000fe20000002400 */
[----:B------:R-:W-:-:S02]  /*5b50*/  FMUL.FTZ R35, R35, c[0x0][0x2ec] ;  /* 0x0000bb0023237a20 */ /* 0x000fc40000410000 */
[----:B------:R-:W-:Y:S02]  /*5b60*/  FMUL.FTZ R32, R32, c[0x0][0x2ec] ;  /* 0x0000bb0020207a20 */ /* 0x000fe40000410000 */
[----:B------:R-:W-:Y:S01]  /*5b70*/  FMUL.FTZ R34, R34, c[0x0][0x2ec] ;  /* 0x0000bb0022227a20 */ /* 0x000fe20000410000 */
[----:B--2---:R-:W-:Y:S01]  /*5b80*/  HMMA.16816.F32.BF16 R44, R40, R28, R44 ;  /* 0x0000001c282c723c */ /* 0x004fe2000004182c */
[----:B-----5:R-:W2:Y:S01]  /*5b90*/  LDSM.16.M88.4 R16, [R228+0x7000] ;  /* 0x00700000e410783b */ /* 0x020ea20000000200 */
[----:B------:R-:W-:Y:S06]  /*5ba0*/  MUFU.TANH R77, R77 ;  /* 0x0000004d004d7308 */ /* 0x000fec0000002400 */
[C---:B---3--:R-:W-:Y:S02]  /*5bb0*/  HMMA.16816.F32.BF16 R80, R12.reuse, R20, R80 ;  /* 0x000000140c50723c */ /* 0x048fe40000041850 */
[----:B------:R-:W-:Y:S06]  /*5bc0*/  MUFU.TANH R33, R33 ;  /* 0x0000002100217308 */ /* 0x000fec0000002400 */
[----:B------:R-:W-:Y:S01]  /*5bd0*/  HMMA.16816.F32.BF16 R48, R12, R22, R48 ;  /* 0x000000160c30723c */ /* 0x000fe20000041830 */
[----:B------:R-:W3:Y:S01]  /*5be0*/  LDSM.16.M88.4 R20, [R228+0x7800] ;  /* 0x00780000e414783b */ /* 0x000ee20000000200 */
[----:B------:R-:W-:-:S04]  /*5bf0*/  DEPBAR.LE SB0, 0x0 ;  /* 0x000080000000791a */ /* 0x000fc80000000000 */
[----:B------:R-:W5:Y:S02]  /*5c00*/  MUFU.TANH R37, R34 ;  /* 0x0000002200257308 */ /* 0x000f640000002400 */
[----:B------:R-:W-:Y:S06]  /*5c10*/  HMMA.16816.F32.BF16 R68, R40, R30, R68 ;  /* 0x0000001e2844723c */ /* 0x000fec0000041844 */
[----:B------:R-:W2:Y:S02]  /*5c20*/  MUFU.TANH R35, R35 ;  /* 0x0000002300237308 */ /* 0x000ea40000002400 */
[----:B----4-:R-:W-:Y:S06]  /*5c30*/  HMMA.16816.F32.BF16 R44, R12, R24, R44 ;  /* 0x000000180c2c723c */ /* 0x010fec000004182c */
[----:B------:R-:W-:Y:S01]  /*5c40*/  MUFU.TANH R63, R63 ;  /* 0x0000003f003f7308 */ /* 0x000fe20000002400 */
[----:B-1----:R-:W-:Y:S01]  /*5c50*/  FFMA.FTZ R25, R90, UR4, R75 ;  /* 0x000000045a197c23 */ /* 0x002fe2000801004b */
[----:B------:R-:W-:Y:S01]  /*5c60*/  HMMA.16816.F32.BF16 R56, R8, R54, R56 ;  /* 0x000000360838723c */ /* 0x000fe20000041838 */
[----:B-----5:R-:W-:-:S03]  /*5c70*/  FFMA.FTZ R37, R94, UR4, R37 ;  /* 0x000000045e257c23 */ /* 0x020fc60008010025 */
[----:B------:R-:W-:Y:S02]  /*5c80*/  FSEL R25, R25, -INF , !P0 ;  /* 0xff80000019197808 */ /* 0x000fe40004000000 */
[----:B------:R-:W1:Y:S01]  /*5c90*/  MUFU.TANH R55, R32 ;  /* 0x0000002000377308 */ /* 0x000e620000002400 */
[----:B--2---:R-:W-:Y:S01]  /*5ca0*/  FFMA.FTZ R35, R84, UR4, R35 ;  /* 0x0000000454237c23 */ /* 0x004fe20008010023 */
[----:B------:R-:W-:Y:S01]  /*5cb0*/  HMMA.16816.F32.BF16 R68, R12, R26, R68 ;  /* 0x0000001a0c44723c */ /* 0x000fe20000041844 */
[----:B------:R-:W-:-:S06]  /*5cc0*/  ISETP.GE.AND P0, PT, R97, R167, PT ;  /* 0x000000a76100720c */ /* 0x000fcc0003f06270 */
[----:B------:R-:W-:Y:S01]  /*5cd0*/  FFMA.FTZ R14, R84, UR4, R33 ;  /* 0x00000004540e7c23 */ /* 0x000fe20008010021 */
[----:B------:R-:W-:Y:S01]  /*5ce0*/  HMMA.16816.F32.BF16 R48, R8, R18, R48 ;  /* 0x000000120830723c */ /* 0x000fe20000041830 */
[----:B-1----:R-:W-:-:S07]  /*5cf0*/  FFMA.FTZ R12, R94, UR4, R55 ;  /* 0x000000045e0c7c23 */ /* 0x002fce0008010037 */
[C---:B---3--:R-:W-:Y:S01]  /*5d00*/  HMMA.16816.F32.BF16 R44, R8.reuse, R20, R44 ;  /* 0x00000014082c723c */ /* 0x048fe2000004182c */
[----:B------:R-:W-:Y:S02]  /*5d10*/  FMUL.FTZ R39, R58, c[0x0][0x2ec] ;  /* 0x0000bb003a277a20 */ /* 0x000fe40000410000 */
[----:B------:R-:W-:Y:S01]  /*5d20*/  FMUL.FTZ R29, R57, c[0x0][0x2ec] ;  /* 0x0000bb00391d7a20 */ /* 0x000fe20000410000 */
[----:B------:R-:W-:Y:S01]  /*5d30*/  FSEL R12, R12, -INF , !P1 ;  /* 0xff8000000c0c7808 */ /* 0x000fe20004800000 */
[----:B------:R-:W-:Y:S01]  /*5d40*/  FMUL.FTZ R31, R59, c[0x0][0x2ec] ;  /* 0x0000bb003b1f7a20 */ /* 0x000fe20000410000 */
[----:B------:R-:W-:Y:S01]  /*5d50*/  ISETP.GE.AND P1, PT, R99, R2, PT ;  /* 0x000000026300720c */ /* 0x000fe20003f26270 */
[----:B------:R-:W1:Y:S01]  /*5d60*/  MUFU.TANH R39, R39 ;  /* 0x0000002700277308 */ /* 0x000e620000002400 */
[----:B------:R-:W-:Y:S01]  /*5d70*/  HMMA.16816.F32.BF16 R80, R8, R16, R80 ;  /* 0x000000100850723c */ /* 0x000fe20000041850 */
[----:B------:R-:W-:Y:S02]  /*5d80*/  FFMA.FTZ R20, R92, UR4, R73 ;  /* 0x000000045c147c23 */ /* 0x000fe40008010049 */
[----:B------:R-:W-:-:S02]  /*5d90*/  FFMA.FTZ R21, R88, UR4, R77 ;  /* 0x0000000458157c23 */ /* 0x000fc4000801004d */
[----:B------:R-:W-:Y:S01]  /*5da0*/  FFMA.FTZ R18, R90, UR4, R53 ;  /* 0x000000045a127c23 */ /* 0x000fe20008010035 */
[----:B------:R-:W-:Y:S01]  /*5db0*/  FSEL R20, R20, -INF , !P6 ;  /* 0xff80000014147808 */ /* 0x000fe20007000000 */
[----:B------:R-:W2:Y:S01]  /*5dc0*/  MUFU.TANH R29, R29 ;  /* 0x0000001d001d7308 */ /* 0x000ea20000002400 */
[----:B------:R-:W-:Y:S01]  /*5dd0*/  HMMA.16816.F32.BF16 R68, R8, R22, R68 ;  /* 0x000000160844723c */ /* 0x000fe20000041844 */
[----:B------:R-:W-:Y:S01]  /*5de0*/  FMUL.FTZ R27, R48, c[0x0][0x2ec] ;  /* 0x0000bb00301b7a20 */ /* 0x000fe20000410000 */
[-C--:B------:R-:W-:Y:S01]  /*5df0*/  ISETP.GE.AND P6, PT, R97, R2.reuse, PT ;  /* 0x000000026100720c */ /* 0x080fe20003fc6270 */
[----:B------:R-:W-:Y:S01]  /*5e00*/  FMUL.FTZ R24, R49, c[0x0][0x2ec] ;  /* 0x0000bb0031187a20 */ /* 0x000fe20000410000 */
[----:B------:R-:W-:Y:S01]  /*5e10*/  FSEL R21, R21, -INF , !P2 ;  /* 0xff80000015157808 */ /* 0x000fe20005000000 */
[----:B------:R-:W-:Y:S01]  /*5e20*/  FMUL.FTZ R17, R56, c[0x0][0x2ec] ;  /* 0x0000bb0038117a20 */ /* 0x000fe20000410000 */
[----:B------:R-:W-:Y:S01]  /*5e30*/  FSEL R18, R18, -INF , !P3 ;  /* 0xff80000012127808 */ /* 0x000fe20005800000 */
[----:B------:R-:W3:Y:S01]  /*5e40*/  MUFU.TANH R27, R27 ;  /* 0x0000001b001b7308 */ /* 0x000ee20000002400 */
[----:B------:R-:W-:Y:S01]  /*5e50*/  FMUL.FTZ R23, R47, c[0x0][0x2ec] ;  /* 0x0000bb002f177a20 */ /* 0x000fe20000410000 */
[C---:B------:R-:W-:Y:S01]  /*5e60*/  ISETP.GE.AND P2, PT, R85.reuse, R167, PT ;  /* 0x000000a75500720c */ /* 0x040fe20003f46270 */
[----:B------:R-:W-:Y:S01]  /*5e70*/  FMUL.FTZ R49, R50, c[0x0][0x2ec] ;  /* 0x0000bb0032317a20 */ /* 0x000fe20000410000 */
[-C--:B------:R-:W-:Y:S01]  /*5e80*/  ISETP.GE.AND P3, PT, R85, R2.reuse, PT ;  /* 0x000000025500720c */ /* 0x080fe20003f66270 */
[----:B------:R-:W-:Y:S01]  /*5e90*/  FMUL.FTZ R26, R51, c[0x0][0x2ec] ;  /* 0x0000bb00331a7a20 */ /* 0x000fe20000410000 */
[----:B------:R-:W-:Y:S01]  /*5ea0*/  FSEL R14, R14, -INF , !P2 ;  /* 0xff8000000e0e7808 */ /* 0x000fe20005000000 */
[----:B------:R-:W-:Y:S01]  /*5eb0*/  FMUL.FTZ R11, R45, c[0x0][0x2ec] ;  /* 0x0000bb002d0b7a20 */ /* 0x000fe20000410000 */
[----:B------:R-:W4:Y:S01]  /*5ec0*/  MUFU.TANH R24, R24 ;  /* 0x0000001800187308 */ /* 0x000f220000002400 */
[----:B------:R-:W-:Y:S01]  /*5ed0*/  FMUL.FTZ R41, R80, c[0x0][0x2ec] ;  /* 0x0000bb0050297a20 */ /* 0x000fe20000410000 */
[----:B------:R-:W-:Y:S01]  /*5ee0*/  ISETP.GE.AND P2, PT, R101, R2, PT ;  /* 0x000000026500720c */ /* 0x000fe20003f46270 */
[----:B------:R-:W-:-:S02]  /*5ef0*/  FMUL.FTZ R43, R81, c[0x0][0x2ec] ;  /* 0x0000bb00512b7a20 */ /* 0x000fc40000410000 */
[----:B------:R-:W-:Y:S02]  /*5f00*/  FMUL.FTZ R57, R82, c[0x0][0x2ec] ;  /* 0x0000bb0052397a20 */ /* 0x000fe40000410000 */
[----:B------:R-:W-:Y:S01]  /*5f10*/  FMUL.FTZ R83, R83, c[0x0][0x2ec] ;  /* 0x0000bb0053537a20 */ /* 0x000fe20000410000 */
[----:B------:R-:W5:Y:S01]  /*5f20*/  MUFU.TANH R23, R23 ;  /* 0x0000001700177308 */ /* 0x000f620000002400 */
[----:B------:R-:W-:Y:S02]  /*5f30*/  FMUL.FTZ R28, R46, c[0x0][0x2ec] ;  /* 0x0000bb002e1c7a20 */ /* 0x000fe40000410000 */
[----:B-1----:R-:W-:Y:S02]  /*5f40*/  FFMA.FTZ R15, R96, UR4, R39 ;  /* 0x00000004600f7c23 */ /* 0x002fe40008010027 */
[----:B------:R-:W-:Y:S02]  /*5f50*/  FMUL.FTZ R44, R44, c[0x0][0x2ec] ;  /* 0x0000bb002c2c7a20 */ /* 0x000fe40000410000 */
[----:B--2---:R-:W-:Y:S01]  /*5f60*/  FFMA.FTZ R8, R98, UR4, R29 ;  /* 0x0000000462087c23 */ /* 0x004fe2000801001d */
[----:B------:R-:W1:Y:S01]  /*5f70*/  MUFU.TANH R17, R17 ;  /* 0x0000001100117308 */ /* 0x000e620000002400 */
[----:B------:R-:W-:Y:S01]  /*5f80*/  FMUL.FTZ R34, R68, c[0x0][0x2ec] ;  /* 0x0000bb0044227a20 */ /* 0x000fe20000410000 */
[----:B------:R-:W-:Y:S01]  /*5f90*/  FSEL R15, R15, -INF , !P6 ;  /* 0xff8000000f0f7808 */ /* 0x000fe20007000000 */
[----:B------:R-:W-:Y:S01]  /*5fa0*/  FMUL.FTZ R29, R71, c[0x0][0x2ec] ;  /* 0x0000bb00471d7a20 */ /* 0x000fe20000410000 */
[----:B------:R-:W-:Y:S01]  /*5fb0*/  ISETP.GE.AND P6, PT, R106, R167, PT ;  /* 0x000000a76a00720c */ /* 0x000fe20003fc6270 */
[----:B---3--:R-:W-:-:S02]  /*5fc0*/  FFMA.FTZ R190, R104, UR4, R27 ;  /* 0x0000000468be7c23 */ /* 0x008fc4000801001b */
[----:B------:R-:W-:Y:S01]  /*5fd0*/  FFMA.FTZ R16, R88, UR4, R117 ;  /* 0x0000000458107c23 */ /* 0x000fe20008010075 */
[----:B------:R-:W2:Y:S01]  /*5fe0*/  MUFU.TANH R31, R31 ;  /* 0x0000001f001f7308 */ /* 0x000ea20000002400 */
[----:B------:R-:W-:Y:S01]  /*5ff0*/  FMUL.FTZ R69, R69, c[0x0][0x2ec] ;  /* 0x0000bb0045457a20 */ /* 0x000fe20000410000 */
[----:B------:R-:W-:Y:S01]  /*6000*/  FSEL R190, R190, -INF , !P6 ;  /* 0xff800000bebe7808 */ /* 0x000fe20007000000 */
[----:B------:R-:W-:Y:S01]  /*6010*/  FMUL.FTZ R70, R70, c[0x0][0x2ec] ;  /* 0x0000bb0046467a20 */ /* 0x000fe20000410000 */
[----:B------:R-:W-:Y:S01]  /*6020*/  FSEL R16, R16, -INF , !P5 ;  /* 0xff80000010107808 */ /* 0x000fe20006800000 */
[----:B----4-:R-:W-:Y:S01]  /*6030*/  FFMA.FTZ R196, R105, UR4, R24 ;  /* 0x0000000469c47c23 */ /* 0x010fe20008010018 */
[-C--:B------:R-:W-:Y:S01]  /*6040*/  ISETP.GE.AND P6, PT, R110, R2.reuse, PT ;  /* 0x000000026e00720c */ /* 0x080fe20003fc6270 */
[----:B-----5:R-:W-:Y:S01]  /*6050*/  FFMA.FTZ R23, R60, UR4, R23 ;  /* 0x000000043c177c23 */ /* 0x020fe20008010017 */
[----:B------:R-:W3:Y:S01]  /*6060*/  MUFU.TANH R41, R41 ;  /* 0x0000002900297308 */ /* 0x000ee20000002400 */
[----:B------:R-:W-:Y:S01]  /*6070*/  FFMA.FTZ R19, R92, UR4, R79 ;  /* 0x000000045c137c23 */ /* 0x000fe2000801004f */
[----:B------:R-:W-:Y:S01]  /*6080*/  ISETP.GE.AND P5, PT, R95, R2, PT ;  /* 0x000000025f00720c */ /* 0x000fe20003fa6270 */
[----:B-1----:R-:W-:Y:S01]  /*6090*/  FFMA.FTZ R10, R96, UR4, R17 ;  /* 0x00000004600a7c23 */ /* 0x002fe20008010011 */
[----:B------:R-:W-:-:S02]  /*60a0*/  FSEL R201, R23, -INF , !P6 ;  /* 0xff80000017c97808 */ /* 0x000fc40007000000 */
[----:B------:R-:W-:Y:S02]  /*60b0*/  FSEL R19, R19, -INF , !P4 ;  /* 0xff80000013137808 */ /* 0x000fe40006000000 */
[----:B------:R-:W1:Y:S01]  /*60c0*/  MUFU.TANH R43, R43 ;  /* 0x0000002b002b7308 */ /* 0x000e620000002400 */
[----:B------:R-:W-:Y:S01]  /*60d0*/  FSEL R9, R37, -INF , !P5 ;  /* 0xff80000025097808 */ /* 0x000fe20006800000 */
[----:B--2---:R-:W-:Y:S01]  /*60e0*/  FFMA.FTZ R13, R98, UR4, R31 ;  /* 0x00000004620d7c23 */ /* 0x004fe2000801001f */
[----:B------:R-:W-:Y:S02]  /*60f0*/  FSEL R17, R35, -INF , !P3 ;  /* 0xff80000023117808 */ /* 0x000fe40005800000 */
[----:B------:R-:W-:Y:S02]  /*6100*/  FSEL R10, R10, -INF , !P0 ;  /* 0xff8000000a0a7808 */ /* 0x000fe40004000000 */
[----:B------:R-:W-:Y:S01]  /*6110*/  PLOP3.LUT P6, PT, PT, PT, UP0, 0x80, 0x0 ;  /* 0x000000000000781c */ /* 0x000fe20003fcf008 */
[----:B------:R-:W2:Y:S01]  /*6120*/  MUFU.TANH R57, R57 ;  /* 0x0000003900397308 */ /* 0x000ea20000002400 */
[----:B---3--:R-:W-:Y:S01]  /*6130*/  FFMA.FTZ R41, R100, UR4, R41 ;  /* 0x0000000464297c23 */ /* 0x008fe20008010029 */
[----:B------:R-:W-:-:S02]  /*6140*/  ISETP.GE.AND P4, PT, R99, R167, PT ;  /* 0x000000a76300720c */ /* 0x000fc40003f86270 */
[-C--:B------:R-:W-:Y:S02]  /*6150*/  ISETP.GE.AND P5, PT, R101, R167.reuse, PT ;  /* 0x000000a76500720c */ /* 0x080fe40003fa6270 */
[C---:B------:R-:W-:Y:S02]  /*6160*/  ISETP.GE.AND P3, PT, R103.reuse, R167, PT ;  /* 0x000000a76700720c */ /* 0x040fe40003f66270 */
[----:B------:R-:W3:Y:S01]  /*6170*/  MUFU.TANH R3, R83 ;  /* 0x0000005300037308 */ /* 0x000ee20000002400 */
[----:B-1----:R-:W-:Y:S01]  /*6180*/  FFMA.FTZ R43, R102, UR4, R43 ;  /* 0x00000004662b7c23 */ /* 0x002fe2000801002b */
[----:B------:R-:W-:Y:S02]  /*6190*/  ISETP.GE.AND P0, PT, R103, R2, PT ;  /* 0x000000026700720c */ /* 0x000fe40003f06270 */
[----:B------:R-:W-:Y:S02]  /*61a0*/  FSEL R8, R8, -INF , !P4 ;  /* 0xff80000008087808 */ /* 0x000fe40006000000 */
[----:B------:R-:W-:-:S02]  /*61b0*/  FSEL R13, R13, -INF , !P1 ;  /* 0xff8000000d0d7808 */ /* 0x000fc40004800000 */
[----:B------:R-:W1:Y:S01]  /*61c0*/  MUFU.TANH R49, R49 ;  /* 0x0000003100317308 */ /* 0x000e620000002400 */
[----:B--2---:R-:W-:Y:S01]  /*61d0*/  FFMA.FTZ R57, R100, UR4, R57 ;  /* 0x0000000464397c23 */ /* 0x004fe20008010039 */
[----:B------:R-:W-:Y:S02]  /*61e0*/  FSEL R188, R41, -INF , !P5 ;  /* 0xff80000029bc7808 */ /* 0x000fe40006800000 */
[----:B------:R-:W-:Y:S02]  /*61f0*/  FSEL R198, R43, -INF , !P3 ;  /* 0xff8000002bc67808 */ /* 0x000fe40005800000 */
[----:B------:R-:W-:Y:S02]  /*6200*/  FSEL R207, R57, -INF , !P2 ;  /* 0xff80000039cf7808 */ /* 0x000fe40005000000 */
[----:B------:R-:W2:Y:S01]  /*6210*/  MUFU.TANH R26, R26 ;  /* 0x0000001a001a7308 */ /* 0x000ea20000002400 */
[----:B---3--:R-:W-:Y:S01]  /*6220*/  FFMA.FTZ R3, R102, UR4, R3 ;  /* 0x0000000466037c23 */ /* 0x008fe20008010003 */
[----:B------:R-:W-:-:S02]  /*6230*/  ISETP.GE.AND P4, PT, R106, R2, PT ;  /* 0x000000026a00720c */ /* 0x000fc40003f86270 */
[-C--:B------:R-:W-:Y:S02]  /*6240*/  ISETP.GE.AND P1, PT, R108, R167.reuse, PT ;  /* 0x000000a76c00720c */ /* 0x080fe40003f26270 */
[----:B------:R-:W-:Y:S01]  /*6250*/  FSEL R199, R3, -INF , !P0 ;  /* 0xff80000003c77808 */ /* 0x000fe20004000000 */
[----:B------:R-:W-:Y:S01]  /*6260*/  FFMA.FTZ R3, R4, UR4, R115 ;  /* 0x0000000404037c23 */ /* 0x000fe20008010073 */
[----:B------:R-:W3:Y:S01]  /*6270*/  MUFU.TANH R22, R44 ;  /* 0x0000002c00167308 */ /* 0x000ee20000002400 */
[----:B-1----:R-:W-:Y:S01]  /*6280*/  FFMA.FTZ R49, R104, UR4, R49 ;  /* 0x0000000468317c23 */ /* 0x002fe20008010031 */
[-C--:B------:R-:W-:Y:S01]  /*6290*/  ISETP.GE.AND P5, PT, R108, R2.reuse, PT ;  /* 0x000000026c00720c */ /* 0x080fe20003fa6270 */
[----:B------:R-:W-:Y:S01]  /*62a0*/  FFMA.FTZ R4, R4, UR4, R63 ;  /* 0x0000000404047c23 */ /* 0x000fe2000801003f */
[C---:B------:R-:W-:Y:S02]  /*62b0*/  ISETP.GE.AND P2, PT, R109.reuse, R167, PT ;  /* 0x000000a76d00720c */ /* 0x040fe40003f46270 */
[----:B------:R-:W-:-:S02]  /*62c0*/  ISETP.GE.AND P3, PT, R109, R2, PT ;  /* 0x000000026d00720c */ /* 0x000fc40003f66270 */
[----:B------:R-:W1:Y:S01]  /*62d0*/  MUFU.TANH R11, R11 ;  /* 0x0000000b000b7308 */ /* 0x000e620000002400 */
[----:B--2---:R-:W-:Y:S01]  /*62e0*/  FFMA.FTZ R26, R105, UR4, R26 ;  /* 0x00000004691a7c23 */ /* 0x004fe2000801001a */
[----:B------:R-:W-:Y:S02]  /*62f0*/  ISETP.GE.AND P0, PT, R110, R167, PT ;  /* 0x000000a76e00720c */ /* 0x000fe40003f06270 */
[----:B------:R-:W-:Y:S02]  /*6300*/  FSEL R205, R49, -INF , !P4 ;  /* 0xff80000031cd7808 */ /* 0x000fe40006000000 */
[----:B------:R-:W-:Y:S02]  /*6310*/  FSEL R196, R196, -INF , !P1 ;  /* 0xff800000c4c47808 */ /* 0x000fe40004800000 */
[----:B------:R-:W2:Y:S01]  /*6320*/  MUFU.TANH R28, R28 ;  /* 0x0000001c001c7308 */ /* 0x000ea20000002400 */
[----:B---3--:R-:W-:Y:S01]  /*6330*/  FFMA.FTZ R22, R107, UR4, R22 ;  /* 0x000000046b167c23 */ /* 0x008fe20008010016 */
[----:B------:R-:W-:-:S02]  /*6340*/  FSEL R203, R26, -INF , !P5 ;  /* 0xff8000001acb7808 */ /* 0x000fc40006800000 */
[CC--:B------:R-:W-:Y:S02]  /*6350*/  ISETP.GE.AND P4, PT, R111.reuse, R167.reuse, PT ;  /* 0x000000a76f00720c */ /* 0x0c0fe40003f86270 */
[----:B------:R-:W-:Y:S02]  /*6360*/  FSEL R202, R22, -INF , !P2 ;  /* 0xff80000016ca7808 */ /* 0x000fe40005000000 */
[----:B------:R-:W3:Y:S01]  /*6370*/  MUFU.TANH R34, R34 ;  /* 0x0000002200227308 */ /* 0x000ee20000002400 */
[----:B-1----:R-:W-:Y:S01]  /*6380*/  FFMA.FTZ R11, R60, UR4, R11 ;  /* 0x000000043c0b7c23 */ /* 0x002fe2000801000b */
[----:B------:R-:W-:Y:S02]  /*6390*/  ISETP.GE.AND P1, PT, R111, R2, PT ;  /* 0x000000026f00720c */ /* 0x000fe40003f26270 */
[----:B------:R-:W-:Y:S02]  /*63a0*/  ISETP.GE.AND P5, PT, R6, R167, PT ;  /* 0x000000a70600720c */ /* 0x000fe40003fa6270 */
[----:B------:R-:W-:-:S02]  /*63b0*/  FSEL R200, R11, -INF , !P0 ;  /* 0xff8000000bc87808 */ /* 0x000fc40004000000 */
[----:B------:R-:W1:Y:S01]  /*63c0*/  MUFU.TANH R27, R69 ;  /* 0x00000045001b7308 */ /* 0x000e620000002400 */
[----:B--2---:R-:W-:Y:S01]  /*63d0*/  FFMA.FTZ R28, R107, UR4, R28 ;  /* 0x000000046b1c7c23 */ /* 0x004fe2000801001c */
[-C--:B------:R-:W-:Y:S02]  /*63e0*/  ISETP.GE.AND P2, PT, R6, R2.reuse, PT ;  /* 0x000000020600720c */ /* 0x080fe40003f46270 */
[----:B------:R-:W-:Y:S02]  /*63f0*/  ISETP.GE.AND P0, PT, R113, R2, PT ;  /* 0x000000027100720c */ /* 0x000fe40003f06270 */
[----:B------:R-:W-:Y:S02]  /*6400*/  FSEL R33, R28, -INF , !P3 ;  /* 0xff8000001c217808 */ /* 0x000fe40005800000 */
[----:B------:R-:W2:Y:S01]  /*6410*/  MUFU.TANH R24, R70 ;  /* 0x0000004600187308 */ /* 0x000ea20000002400 */
[----:B---3--:R-:W-:Y:S01]  /*6420*/  FFMA.FTZ R34, R61, UR4, R34 ;  /* 0x000000043d227c23 */ /* 0x008fe20008010022 */
[----:B------:R-:W-:Y:S01]  /*6430*/  BAR.SYNC.DEFER_BLOCKING 0x0 ;  /* 0x0000000000007b1d */ /* 0x000fe20000010000 */
[----:B------:R-:W-:-:S02]  /*6440*/  ISETP.GE.AND P3, PT, R113, R167, PT ;  /* 0x000000a77100720c */ /* 0x000fc40003f66270 */
[----:B------:R-:W-:Y:S02]  /*6450*/  FSEL R3, R3, -INF , !P5 ;  /* 0xff80000003037808 */ /* 0x000fe40006800000 */
[----:B------:R-:W-:Y:S01]  /*6460*/  FSEL R34, R34, -INF , !P4 ;  /* 0xff80000022227808 */ /* 0x000fe20006000000 */
[----:B------:R-:W3:Y:S01]  /*6470*/  MUFU.TANH R29, R29 ;  /* 0x0000001d001d7308 */ /* 0x000ee20000002400 */
[----:B-1----:R-:W-:Y:S01]  /*6480*/  FFMA.FTZ R32, R112, UR4, R27 ;  /* 0x0000000470207c23 */ /* 0x002fe2000801001b */
[----:B------:R-:W-:-:S04]  /*6490*/  FSEL R4, R4, -INF , !P2 ;  /* 0xff80000004047808 */ /* 0x000fc80005000000 */
[----:B------:R-:W-:Y:S01]  /*64a0*/  FSEL R32, R32, -INF , !P3 ;  /* 0xff80000020207808 */ /* 0x000fe20005800000 */
[----:B--2---:R-:W-:-:S05]  /*64b0*/  FFMA.FTZ R193, R61, UR4, R24 ;  /* 0x000000043dc17c23 */ /* 0x004fca0008010018 */
[----:B------:R-:W-:Y:S01]  /*64c0*/  FSEL R193, R193, -INF , !P1 ;  /* 0xff800000c1c17808 */ /* 0x000fe20004800000 */
[----:B---3--:R-:W-:-:S05]  /*64d0*/  FFMA.FTZ R192, R112, UR4, R29 ;  /* 0x0000000470c07c23 */ /* 0x008fca000801001d */
        /* <DEDUP_REMOVED lines=56> */
[----:B------:R-:W-:-:S03]  /*6860*/  UIADD3 UR9, UR15, -UR6, URZ ;  /* 0x800000060f097290 */ /* 0x000fc6000fffe03f */
[----:B------:R-:W-:Y:S02]  /*6870*/  ULDC.64 UR6, c[0x0][0x198] ;  /* 0x0000660000067ab9 */ /* 0x000fe40000000a00 */
[----:B------:R-:W-:-:S04]  /*6880*/  UIMAD UR9, UR9, UR5, -0x40 ;  /* 0xffffffc0090974a4 */ /* 0x000fc8000f8e0205 */
        /* <DEDUP_REMOVED lines=16> */
.L_x_3770:
[----:B------:R-:W-:-:S04]  /*6990*/  ULEA UR24, -UR24, URZ, 0x6 ;  /* 0x0000003f18187291 */ /* 0x000fc8000f8e313f */
[----:B------:R-:W-:Y:S02]  /*69a0*/  USHF.R.S32.HI UR5, URZ, 0x1f, UR24 ;  /* 0x0000001f3f057899 */ /* 0x000fe40008011418 */
[----:B------:R-:W-:-:S04]  /*69b0*/  MOV R27, UR24 ;  /* 0x00000018001b7c02 */ /* 0x000fc80008000f00 */
[----:B------:R-:W-:Y:S02]  /*69c0*/  MOV R26, UR5 ;  /* 0x00000005001a7c02 */ /* 0x000fe40008000f00 */
.L_x_3771:
        /* <DEDUP_REMOVED lines=156> */
.L_x_3773:
[----:B------:R-:W-:Y:S05]  /*7390*/  BSYNC B0 ;  /* 0x0000000000007941 */ /* 0x000fea0003800000 */
.L_x_3772:
[----:B------:R-:W0:Y:S01]  /*73a0*/  LDGDEPBAR ;  /* 0x00000000000079af */ /* 0x000e220000000000 */
[----:B------:R-:W-:-:S04]  /*73b0*/  IADD3 R166, P0, R27, R166, RZ ;  /* 0x000000a61ba67210 */ /* 0x000fc80007f1e0ff */
[----:B------:R-:W-:Y:S02]  /*73c0*/  IADD3.X R165, R26, R165, RZ, P0, !PT ;  /* 0x000000a51aa57210 */ /* 0x000fe400007fe4ff */
.L_x_3769:
        /* <DEDUP_REMOVED lines=27> */
[----:B------:R-:W-:Y:S02]  /*7580*/  SHF.L.U32 R236, R0, 0x1, RZ ;  /* 0x0000000100ec7819 */ /* 0x000fe400000006ff */
[----:B------:R-:W-:Y:S02]  /*7590*/  FMNMX.FTZ R24, R32, R11, !PT ;  /* 0x0000000b20187209 */ /* 0x000fe40007810000 */
[----:B------:R-:W-:Y:S01]  /*75a0*/  FMNMX.FTZ R11, R193, R6, !PT ;  /* 0x00000006c10b7209 */ /* 0x000fe20007810000 */
[----:B------:R-:W-:Y:S01]  /*75b0*/  LDSM.16.MT88.4 R156, [R236+0x10000] ;  /* 0x01000000ec9c783b */ /* 0x000fe20000004200 */
[----:B------:R-:W-:-:S02]  /*75c0*/  LEA R234, R7, R236, 0x1 ;  /* 0x000000ec07ea7211 */ /* 0x000fc400078e08ff */
[----:B--2---:R-:W-:Y:S01]  /*75d0*/  FMNMX.FTZ R22, R192, R11, !PT ;  /* 0x0000000bc0167209 */ /* 0x004fe20007810000 */
[----:B------:R-:W2:Y:S01]  /*75e0*/  SHFL.BFLY PT, R23, R24, 0x2, 0x1f ;  /* 0x0c401f0018177f89 */ /* 0x000ea200000e0000 */
[C---:B------:R-:W-:Y:S02]  /*75f0*/  LEA R233, R5.reuse, R236, 0x1 ;  /* 0x000000ec05e97211 */ /* 0x040fe400078e08ff */
[----:B------:R-:W-:Y:S01]  /*7600*/  LEA R232, R5, R234, 0x1 ;  /* 0x000000ea05e87211 */ /* 0x000fe200078e08ff */
[----:B------:R-:W3:Y:S04]  /*7610*/  SHFL.BFLY PT, R11, R22, 0x2, 0x1f ;  /* 0x0c401f00160b7f89 */ /* 0x000ee800000e0000 */
[----:B-1----:R-:W-:Y:S04]  /*7620*/  LDSM.16.MT88.4 R40, [R236+0x12000] ;  /* 0x01200000ec28783b */ /* 0x002fe80000004200 */
[----:B------:R-:W-:Y:S04]  /*7630*/  LDSM.16.MT88.4 R148, [R234+0x10000] ;  /* 0x01000000ea94783b */ /* 0x000fe80000004200 */
[----:B------:R-:W-:Y:S04]  /*7640*/  LDSM.16.MT88.4 R140, [R233+0x10000] ;  /* 0x01000000e98c783b */ /* 0x000fe80000004200 */
        /* <DEDUP_REMOVED lines=29> */
[--C-:B------:R-:W-:Y:S01]  /*7820*/  FFMA.FTZ R176, R8, c[0x0][0x23c], -R35.reuse ;  /* 0x00008f0008b07a23 */ /* 0x100fe20000010823 */
[----:B------:R-:W-:Y:S01]  /*7830*/  LDSM.16.MT88.4 R28, [R234+0x10800] ;  /* 0x01080000ea1c783b */ /* 0x000fe20000004200 */
[----:B------:R-:W-:Y:S01]  /*7840*/  FFMA.FTZ R181, R12, c[0x0][0x23c], -R35 ;  /* 0x00008f000cb57a23 */ /* 0x000fe20000010823 */
[----:B------:R-:W-:Y:S01]  /*7850*/  LEA R248, P0, R166, c[0x0][0x168], 0x1 ;  /* 0x00005a00a6f87a11 */ /* 0x000fe200078008ff */
[--C-:B------:R-:W-:Y:S01]  /*7860*/  FFMA.FTZ R182, R4, c[0x0][0x23c], -R194.reuse ;  /* 0x00008f0004b67a23 */ /* 0x100fe200000108c2 */
[----:B------:R-:W3:Y:S01]  /*7870*/  MUFU.EX2 R186, R186 ;  /* 0x000000ba00ba7308 */ /* 0x000ee20000000800 */
[--C-:B------:R-:W-:Y:S01]  /*7880*/  FFMA.FTZ R185, R21, c[0x0][0x23c], -R194.reuse ;  /* 0x00008f0015b97a23 */ /* 0x100fe200000108c2 */
[----:B------:R-:W1:Y:S01]  /*7890*/  LDSM.16.MT88.4 R4, [R232+0x16000] ;  /* 0x01600000e804783b */ /* 0x000e620000004200 */
[--C-:B------:R-:W-:Y:S01]  /*78a0*/  FFMA.FTZ R187, R25, c[0x0][0x23c], -R194.reuse ;  /* 0x00008f0019bb7a23 */ /* 0x100fe200000108c2 */
[----:B------:R-:W-:Y:S01]  /*78b0*/  LEA.HI.X R249, R166, c[0x0][0x16c], R165, 0x1, P0 ;  /* 0x00005b00a6f97a11 */ /* 0x000fe200000f0ca5 */
[--C-:B------:R-:W-:Y:S01]  /*78c0*/  FFMA.FTZ R178, R19, c[0x0][0x23c], -R194.reuse ;  /* 0x00008f0013b27a23 */ /* 0x100fe200000108c2 */
[----:B------:R-:W-:Y:S01]  /*78d0*/  LDSM.16.MT88.4 R24, [R233+0x10800] ;  /* 0x01080000e918783b */ /* 0x000fe20000004200 */
[--C-:B------:R-:W-:Y:S01]  /*78e0*/  FFMA.FTZ R179, R9, c[0x0][0x23c], -R194.reuse ;  /* 0x00008f0009b37a23 */ /* 0x100fe200000108c2 */
[----:B------:R-:W-:Y:S01]  /*78f0*/  MUFU.EX2 R184, R184 ;  /* 0x000000b800b87308 */ /* 0x000fe20000000800 */
[----:B------:R-:W-:Y:S01]  /*7900*/  FFMA.FTZ R180, R14, c[0x0][0x23c], -R35 ;  /* 0x00008f000eb47a23 */ /* 0x000fe20000010823 */
[----:B------:R-:W1:Y:S01]  /*7910*/  LDSM.16.MT88.4 R8, [R236+0x10800] ;  /* 0x01080000ec08783b */ /* 0x000e620000004200 */
[----:B------:R-:W-:-:S02]  /*7920*/  FFMA.FTZ R175, R15, c[0x0][0x23c], -R194 ;  /* 0x00008f000faf7a23 */ /* 0x000fc400000108c2 */
[--C-:B------:R-:W-:Y:S01]  /*7930*/  FFMA.FTZ R0, R13, c[0x0][0x23c], -R194.reuse ;  /* 0x00008f000d007a23 */ /* 0x100fe200000108c2 */
[----:B------:R-:W-:Y:S01]  /*7940*/  LDSM.16.MT88.4 R20, [R234+0x12800] ;  /* 0x01280000ea14783b */ /* 0x000fe20000004200 */
[----:B------:R-:W-:Y:S01]  /*7950*/  FFMA.FTZ R174, R17, c[0x0][0x23c], -R194 ;  /* 0x00008f0011ae7a23 */ /* 0x000fe200000108c2 */
[----:B------:R-:W2:Y:S01]  /*7960*/  MUFU.EX2 R183, R183 ;  /* 0x000000b700b77308 */ /* 0x000ea20000000800 */
[----:B---3--:R-:W-:Y:S01]  /*7970*/  F2FP.BF16.PACK_AB R128, R186, R189 ;  /* 0x000000bdba80723e */ /* 0x008fe200000010ff */
[----:B------:R-:W3:Y:S01]  /*7980*/  LDSM.16.MT88.4 R12, [R236+0x12800] ;  /* 0x01280000ec0c783b */ /* 0x000ee20000004200 */
[--C-:B------:R-:W-:Y:S02]  /*7990*/  FFMA.FTZ R191, R198, c[0x0][0x23c], -R35.reuse ;  /* 0x00008f00c6bf7a23 */ /* 0x100fe40000010823 */
[--C-:B------:R-:W-:Y:S01]  /*79a0*/  FFMA.FTZ R197, R196, c[0x0][0x23c], -R35.reuse ;  /* 0x00008f00c4c57a23 */ /* 0x100fe20000010823 */
[----:B------:R-:W1:Y:S01]  /*79b0*/  LDSM.16.MT88.4 R16, [R232+0x10800] ;  /* 0x01080000e810783b */ /* 0x000e620000004200 */
        /* <DEDUP_REMOVED lines=48> */
[C---:B-----5:R-:W-:Y:S02]  /*7cc0*/  HMMA.16816.F32.BF16 R68, R128.reuse, R72, RZ ;  /* 0x000000488044723c */ /* 0x060fe400000418ff */
[----:B------:R-:W-:Y:S06]  /*7cd0*/  MUFU.EX2 R196, R196 ;  /* 0x000000c400c47308 */ /* 0x000fec0000000800 */
[C---:B------:R-:W-:Y:S02]  /*7ce0*/  HMMA.16816.F32.BF16 R76, R128.reuse, R80, RZ ;  /* 0x00000050804c723c */ /* 0x040fe400000418ff */
[----:B------:R-:W5:Y:S06]  /*7cf0*/  MUFU.EX2 R199, R199 ;  /* 0x000000c700c77308 */ /* 0x000f6c0000000800 */
[C---:B-1----:R-:W-:Y:S02]  /*7d00*/  HMMA.16816.F32.BF16 R84, R128.reuse, R88, RZ ;  /* 0x000000588054723c */ /* 0x042fe400000418ff */
        /* <DEDUP_REMOVED lines=86> */
[----:B-----5:R-:W-:Y:S01]  /*8270*/  F2FP.BF16.PACK_AB R5, R199, R196 ;  /* 0x000000c4c705723e */ /* 0x020fe200000010ff */
[----:B------:R-:W-:Y:S01]  /*8280*/  FADD.FTZ R196, R196, R175 ;  /* 0x000000afc4c47221 */ /* 0x000fe20000010000 */
[----:B------:R-:W-:Y:S02]  /*8290*/  F2FP.BF16.PACK_AB R6, R197, R190 ;  /* 0x000000bec506723e */ /* 0x000fe400000010ff */
[----:B------:R-:W-:Y:S01]  /*82a0*/  F2FP.BF16.PACK_AB R7, R203, R198 ;  /* 0x000000c6cb07723e */ /* 0x000fe200000010ff */
[----:B------:R-:W-:-:S04]  /*82b0*/  FADD.FTZ R199, R199, R196 ;  /* 0x000000c4c7c77221 */ /* 0x000fc80000010000 */
[----:B------:R-:W-:Y:S02]  /*82c0*/  FADD.FTZ R198, R198, R199 ;  /* 0x000000c7c6c67221 */ /* 0x000fe40000010000 */
[----:B---3--:R-:W-:Y:S02]  /*82d0*/  HMMA.16816.F32.BF16 R144, R4, R12, R144 ;  /* 0x0000000c0490723c */ /* 0x008fe40000041890 */
[----:B------:R-:W-:-:S06]  /*82e0*/  FADD.FTZ R203, R203, R198 ;  /* 0x000000c6cbcb7221 */ /* 0x000fcc0000010000 */
        /* <DEDUP_REMOVED lines=193> */
.L_x_3775:
[----:B------:R-:W-:-:S05]  /*8f00*/  IMAD.MOV.U32 R11, RZ, RZ, c[0x0][0x1a0] ;  /* 0x00006800ff0b7624 */ /* 0x000fca00078e00ff */
[----:B------:R-:W-:-:S04]  /*8f10*/  LEA R11, -R11, RZ, 0x6 ;  /* 0x000000ff0b0b7211 */ /* 0x000fc800078e31ff */
[----:B------:R-:W-:Y:S02]  /*8f20*/  SHF.R.S32.HI R5, RZ, 0x1f, R11 ;  /* 0x0000001fff057819 */ /* 0x000fe4000001140b */
.L_x_3776:
        /* <DEDUP_REMOVED lines=149> */
[----:B---3--:R-:W2:Y:S04]  /*9880*/  LDSM.16.M88.4 R16, [R241+0x8000] ;  /* 0x00800000f110783b */ /* 0x008ea80000000200 */
[----:B----4-:R-:W3:Y:S04]  /*9890*/  LDSM.16.M88.4 R24, [R241+0x8800] ;  /* 0x00880000f118783b */ /* 0x010ee80000000200 */
[----:B------:R-:W4:Y:S04]  /*98a0*/  LDSM.16.M88.4 R180, [R241+0x9000] ;  /* 0x00900000f1b4783b */ /* 0x000f280000000200 */
[----:B-1----:R-:W1:Y:S04]  /*98b0*/  LDSM.16.M88.4 R32, [R241+0x9800] ;  /* 0x00980000f120783b */ /* 0x002e680000000200 */
[----:B------:R-:W-:Y:S04]  /*98c0*/  LDSM.16.M88.4 R196, [R240] ;  /* 0x00000000f0c4783b */ /* 0x000fe80000000200 */
[----:B------:R-:W1:Y:S04]  /*98d0*/  LDSM.16.M88.4 R168, [R239] ;  /* 0x00000000efa8783b */ /* 0x000e680000000200 */
[----:B------:R-:W1:Y:S04]  /*98e0*/  LDSM.16.M88.4 R20, [R231] ;  /* 0x00000000e714783b */ /* 0x000e680000000200 */
[----:B------:R-:W1:Y:S04]  /*98f0*/  LDSM.16.M88.4 R8, [R230] ;  /* 0x00000000e608783b */ /* 0x000e680000000200 */
[----:B------:R-:W1:Y:S04]  /*9900*/  LDSM.16.M88.4 R200, [R229] ;  /* 0x00000000e5c8783b */ /* 0x000e680000000200 */
[----:B-----5:R-:W-:Y:S01]  /*9910*/  LDSM.16.M88.4 R12, [R238] ;  /* 0x00000000ee0c783b */ /* 0x020fe20000000200 */
[C---:B--2---:R-:W-:Y:S03]  /*9920*/  HMMA.16816.F32.BF16 R4, R172.reuse, R16, RZ ;  /* 0x00000010ac04723c */ /* 0x044fe600000418ff */
[----:B------:R-:W2:Y:S04]  /*9930*/  LDSM.16.M88.4 R192, [R235+0x8000] ;  /* 0x00800000ebc0783b */ /* 0x000ea80000000200 */
[----:B------:R-:W-:Y:S01]  /*9940*/  LDSM.16.M88.4 R188, [R235+0x9000] ;  /* 0x00900000ebbc783b */ /* 0x000fe20000000200 */
[C---:B------:R-:W-:Y:S03]  /*9950*/  HMMA.16816.F32.BF16 R16, R172.reuse, R18, RZ ;  /* 0x00000012ac10723c */ /* 0x040fe600000418ff */
[----:B------:R-:W0:Y:S05]  /*9960*/  LDGDEPBAR ;  /* 0x00000000000079af */ /* 0x000e2a0000000000 */
[C---:B---3--:R-:W-:Y:S08]  /*9970*/  HMMA.16816.F32.BF16 R28, R172.reuse, R24, RZ ;  /* 0x00000018ac1c723c */ /* 0x048ff000000418ff */
[C---:B----4-:R-:W-:Y:S08]  /*9980*/  HMMA.16816.F32.BF16 R184, R172.reuse, R180, RZ ;  /* 0x000000b4acb8723c */ /* 0x050ff000000418ff */
[C---:B------:R-:W-:Y:S08]  /*9990*/  HMMA.16816.F32.BF16 R24, R172.reuse, R26, RZ ;  /* 0x0000001aac18723c */ /* 0x040ff000000418ff */
[C---:B------:R-:W-:Y:S08]  /*99a0*/  HMMA.16816.F32.BF16 R180, R172.reuse, R182, RZ ;  /* 0x000000b6acb4723c */ /* 0x040ff000000418ff */
[C---:B-1----:R-:W-:Y:S08]  /*99b0*/  HMMA.16816.F32.BF16 R176, R172.reuse, R32, RZ ;  /* 0x00000020acb0723c */ /* 0x042ff000000418ff */
        /* <DEDUP_REMOVED lines=28> */
[C---:B----4-:R-:W-:Y:S08]  /*9b80*/  HMMA.16816.F32.BF16 R4, R20.reuse, R8, R4 ;  /* 0x000000081404723c */ /* 0x050ff00000041804 */
[C---:B------:R-:W-:Y:S01]  /*9b90*/  HMMA.16816.F32.BF16 R16, R20.reuse, R10, R16 ;  /* 0x0000000a1410723c */ /* 0x040fe20000041810 */
[----:B------:R-:W3:Y:S07]  /*9ba0*/  LDSM.16.M88.4 R8, [R242+0x2000] ;  /* 0x00200000f208783b */ /* 0x000eee0000000200 */
[C---:B-----5:R-:W-:Y:S08]  /*9bb0*/  HMMA.16816.F32.BF16 R28, R20.reuse, R200, R28 ;  /* 0x000000c8141c723c */ /* 0x060ff0000004181c */
[C---:B------:R-:W-:Y:S01]  /*9bc0*/  HMMA.16816.F32.BF16 R24, R20.reuse, R202, R24 ;  /* 0x000000ca1418723c */ /* 0x040fe20000041818 */
[----:B------:R-:W-:Y:S07]  /*9bd0*/  LDSM.16.M88.4 R200, [R241+0xc800] ;  /* 0x00c80000f1c8783b */ /* 0x000fee0000000200 */
[C---:B--2---:R-:W-:Y:S08]  /*9be0*/  HMMA.16816.F32.BF16 R184, R20.reuse, R192, R184 ;  /* 0x000000c014b8723c */ /* 0x044ff000000418b8 */
[C---:B------:R-:W-:Y:S01]  /*9bf0*/  HMMA.16816.F32.BF16 R180, R20.reuse, R194, R180 ;  /* 0x000000c214b4723c */ /* 0x040fe200000418b4 */
[----:B------:R-:W-:Y:S07]  /*9c00*/  LDSM.16.M88.4 R192, [R227] ;  /* 0x00000000e3c0783b */ /* 0x000fee0000000200 */
[C---:B-1----:R-:W-:Y:S08]  /*9c10*/  HMMA.16816.F32.BF16 R176, R20.reuse, R32, R176 ;  /* 0x0000002014b0723c */ /* 0x042ff000000418b0 */
[----:B------:R-:W-:Y:S01]  /*9c20*/  HMMA.16816.F32.BF16 R172, R20, R34, R172 ;  /* 0x0000002214ac723c */ /* 0x000fe200000418ac */
[----:B------:R-:W1:Y:S04]  /*9c30*/  LDSM.16.M88.4 R32, [R240+0x2000] ;  /* 0x00200000f020783b */ /* 0x000e680000000200 */
[----:B------:R-:W2:Y:S03]  /*9c40*/  LDSM.16.M88.4 R20, [R226] ;  /* 0x00000000e214783b */ /* 0x000ea60000000200 */
[C---:B---3--:R-:W-:Y:S08]  /*9c50*/  HMMA.16816.F32.BF16 R4, R8.reuse, R196, R4 ;  /* 0x000000c40804723c */ /* 0x048ff00000041804 */
[C---:B------:R-:W-:Y:S01]  /*9c60*/  HMMA.16816.F32.BF16 R16, R8.reuse, R198, R16 ;  /* 0x000000c60810723c */ /* 0x040fe20000041810 */
[----:B------:R-:W-:Y:S07]  /*9c70*/  LDSM.16.M88.4 R196, [R235+0xa800] ;  /* 0x00a80000ebc4783b */ /* 0x000fee0000000200 */
[C---:B------:R-:W-:Y:S08]  /*9c80*/  HMMA.16816.F32.BF16 R28, R8.reuse, R188, R28 ;  /* 0x000000bc081c723c */ /* 0x040ff0000004181c */
[C---:B------:R-:W-:Y:S01]  /*9c90*/  HMMA.16816.F32.BF16 R24, R8.reuse, R190, R24 ;  /* 0x000000be0818723c */ /* 0x040fe20000041818 */
[----:B------:R-:W3:Y:S07]  /*9ca0*/  LDSM.16.M88.4 R188, [R225] ;  /* 0x00000000e1bc783b */ /* 0x000eee0000000200 */
[C---:B------:R-:W-:Y:S08]  /*9cb0*/  HMMA.16816.F32.BF16 R184, R8.reuse, R168, R184 ;  /* 0x000000a808b8723c */ /* 0x040ff000000418b8 */
[C---:B------:R-:W-:Y:S01]  /*9cc0*/  HMMA.16816.F32.BF16 R180, R8.reuse, R170, R180 ;  /* 0x000000aa08b4723c */ /* 0x040fe200000418b4 */
[----:B------:R-:W4:Y:S07]  /*9cd0*/  LDSM.16.M88.4 R168, [R224] ;  /* 0x00000000e0a8783b */ /* 0x000f2e0000000200 */
[C---:B------:R-:W-:Y:S08]  /*9ce0*/  HMMA.16816.F32.BF16 R176, R8.reuse, R12, R176 ;  /* 0x0000000c08b0723c */ /* 0x040ff000000418b0 */
[----:B------:R-:W-:Y:S01]  /*9cf0*/  HMMA.16816.F32.BF16 R172, R8, R14, R172 ;  /* 0x0000000e08ac723c */ /* 0x000fe200000418ac */
[----:B------:R-:W-:Y:S04]  /*9d00*/  LDSM.16.M88.4 R12, [R238+0x2000] ;  /* 0x00200000ee0c783b */ /* 0x000fe80000000200 */
[----:B------:R-:W5:Y:S03]  /*9d10*/  LDSM.16.M88.4 R8, [R235+0xa000] ;  /* 0x00a00000eb08783b */ /* 0x000f660000000200 */
        /* <DEDUP_REMOVED lines=13> */
[C---:B-----5:R-:W-:Y:S08]  /*9df0*/  HMMA.16816.F32.BF16 R4, R12.reuse, R8, R4 ;  /* 0x000000080c04723c */ /* 0x060ff00000041804 */
[C---:B------:R-:W-:Y:S01]  /*9e00*/  HMMA.16816.F32.BF16 R16, R12.reuse, R10, R16 ;  /* 0x0000000a0c10723c */ /* 0x040fe20000041810 */
[----:B------:R-:W5:Y:S07]  /*9e10*/  LDSM.16.M88.4 R8, [R228+0x3000] ;  /* 0x00300000e408783b */ /* 0x000f6e0000000200 */
        /* <DEDUP_REMOVED lines=8> */
[----:B------:R-:W-:Y:S04]  /*9ea0*/  LDSM.16.M88.4 R20, [R242+0x4000] ;  /* 0x00400000f214783b */ /* 0x000fe80000000200 */
[----:B------:R-:W1:Y:S03]  /*9eb0*/  LDSM.16.M88.4 R12, [R241+0xc000] ;  /* 0x00c00000f10c783b */ /* 0x000e660000000200 */
[C---:B---3--:R-:W-:Y:S08]  /*9ec0*/  HMMA.16816.F32.BF16 R4, R168.reuse, R188, R4 ;  /* 0x000000bca804723c */ /* 0x048ff00000041804 */
[C---:B------:R-:W-:Y:S01]  /*9ed0*/  HMMA.16816.F32.BF16 R16, R168.reuse, R190, R16 ;  /* 0x000000bea810723c */ /* 0x040fe20000041810 */
[----:B------:R-:W-:Y:S07]  /*9ee0*/  LDSM.16.M88.4 R188, [R223] ;  /* 0x00000000dfbc783b */ /* 0x000fee0000000200 */
[C---:B----4-:R-:W-:Y:S08]  /*9ef0*/  HMMA.16816.F32.BF16 R28, R168.reuse, R32, R28 ;  /* 0x00000020a81c723c */ /* 0x050ff0000004181c */
[C---:B------:R-:W-:Y:S01]  /*9f00*/  HMMA.16816.F32.BF16 R24, R168.reuse, R34, R24 ;  /* 0x00000022a818723c */ /* 0x040fe20000041818 */
[----:B------:R-:W2:Y:S07]  /*9f10*/  LDSM.16.M88.4 R32, [R241+0xd800] ;  /* 0x00d80000f120783b */ /* 0x000eae0000000200 */
[C---:B-----5:R-:W-:Y:S08]  /*9f20*/  HMMA.16816.F32.BF16 R184, R168.reuse, R8, R184 ;  /* 0x00000008a8b8723c */ /* 0x060ff000000418b8 */
[C---:B------:R-:W-:Y:S01]  /*9f30*/  HMMA.16816.F32.BF16 R180, R168.reuse, R10, R180 ;  /* 0x0000000aa8b4723c */ /* 0x040fe200000418b4 */
[----:B------:R-:W3:Y:S07]  /*9f40*/  LDSM.16.M88.4 R8, [R240+0x4000] ;  /* 0x00400000f008783b */ /* 0x000eee0000000200 */
[C---:B------:R-:W-:Y:S08]  /*9f50*/  HMMA.16816.F32.BF16 R176, R168.reuse, R196, R176 ;  /* 0x000000c4a8b0723c */ /* 0x040ff000000418b0 */
[----:B------:R-:W-:Y:S01]  /*9f60*/  HMMA.16816.F32.BF16 R172, R168, R198, R172 ;  /* 0x000000c6a8ac723c */ /* 0x000fe200000418ac */
[----:B------:R-:W4:Y:S04]  /*9f70*/  LDSM.16.M88.4 R196, [R222] ;  /* 0x00000000dec4783b */ /* 0x000f280000000200 */
[----:B------:R-:W5:Y:S03]  /*9f80*/  LDSM.16.M88.4 R168, [R221] ;  /* 0x00000000dda8783b */ /* 0x000f660000000200 */
        /* <DEDUP_REMOVED lines=11> */
[----:B------:R-:W2:Y:S04]  /*a040*/  LDSM.16.M88.4 R32, [R238+0x4000] ;  /* 0x00400000ee20783b */ /* 0x000ea80000000200 */
[----:B------:R-:W1:Y:S03]  /*a050*/  LDSM.16.M88.4 R20, [R235+0xc800] ;  /* 0x00c80000eb14783b */ /* 0x000e660000000200 */
[C---:B---3--:R-:W-:Y:S08]  /*a060*/  HMMA.16816.F32.BF16 R4, R8.reuse, R188, R4 ;  /* 0x000000bc0804723c */ /* 0x048ff00000041804 */
[C---:B------:R-:W-:Y:S01]  /*a070*/  HMMA.16816.F32.BF16 R16, R8.reuse, R190, R16 ;  /* 0x000000be0810723c */ /* 0x040fe20000041810 */
[----:B------:R-:W3:Y:S07]  /*a080*/  LDSM.16.M88.4 R188, [R235+0xd000] ;  /* 0x00d00000ebbc783b */ /* 0x000eee0000000200 */
        /* <DEDUP_REMOVED lines=15> */
[----:B------:R-:W4:Y:S07]  /*a180*/  LDSM.16.M88.4 R20, [R228+0x5000] ;  /* 0x00500000e414783b */ /* 0x000f2e0000000200 */
[----:B---3--:R-:W-:Y:S08]  /*a190*/  HMMA.16816.F32.BF16 R184, R32, R188, R184 ;  /* 0x000000bc20b8723c */ /* 0x008ff000000418b8 */
[C---:B-1----:R-:W-:Y:S08]  /*a1a0*/  HMMA.16816.F32.BF16 R4, R12.reuse, R8, R4 ;  /* 0x000000080c04723c */ /* 0x042ff00000041804 */
[----:B------:R-:W-:Y:S01]  /*a1b0*/  HMMA.16816.F32.BF16 R16, R12, R10, R16 ;  /* 0x0000000a0c10723c */ /* 0x000fe20000041810 */
[----:B------:R-:W-:Y:S07]  /*a1c0*/  LDSM.16.M88.4 R8, [R241+0xe800] ;  /* 0x00e80000f108783b */ /* 0x000fee0000000200 */
[C---:B------:R-:W-:Y:S01]  /*a1d0*/  HMMA.16816.F32.BF16 R180, R32.reuse, R190, R180 ;  /* 0x000000be20b4723c */ /* 0x040fe200000418b4 */
[----:B------:R-:W-:Y:S07]  /*a1e0*/  LDSM.16.M88.4 R188, [R228+0x5800] ;  /* 0x00580000e4bc783b */ /* 0x000fee0000000200 */
[C---:B------:R-:W-:Y:S08]  /*a1f0*/  HMMA.16816.F32.BF16 R176, R32.reuse, R168, R176 ;  /* 0x000000a820b0723c */ /* 0x040ff000000418b0 */
[----:B------:R-:W-:Y:S01]  /*a200*/  HMMA.16816.F32.BF16 R172, R32, R170, R172 ;  /* 0x000000aa20ac723c */ /* 0x000fe200000418ac */
[----:B------:R-:W-:Y:S04]  /*a210*/  LDSM.16.M88.4 R168, [R240+0x6000] ;  /* 0x00600000f0a8783b */ /* 0x000fe80000000200 */
[----:B------:R-:W1:Y:S03]  /*a220*/  LDSM.16.M88.4 R32, [R219] ;  /* 0x00000000db20783b */ /* 0x000e660000000200 */
[C---:B--2---:R-:W-:Y:S08]  /*a230*/  HMMA.16816.F32.BF16 R4, R196.reuse, R192, R4 ;  /* 0x000000c0c404723c */ /* 0x044ff00000041804 */
[----:B------:R-:W-:Y:S01]  /*a240*/  HMMA.16816.F32.BF16 R16, R196, R194, R16 ;  /* 0x000000c2c410723c */ /* 0x000fe20000041810 */
        /* <DEDUP_REMOVED lines=8> */
[----:B------:R-:W-:Y:S01]  /*a2d0*/  HMMA.16816.F32.BF16 R16, R168, R34, R16 ;  /* 0x00000022a810723c */ /* 0x000fe20000041810 */
[----:B------:R-:W1:Y:S07]  /*a2e0*/  LDSM.16.M88.4 R32, [R218] ;  /* 0x00000000da20783b */ /* 0x000e6e0000000200 */
[C---:B------:R-:W-:Y:S08]  /*a2f0*/  HMMA.16816.F32.BF16 R176, R12.reuse, R188, R176 ;  /* 0x000000bc0cb0723c */ /* 0x040ff000000418b0 */
[----:B------:R-:W-:Y:S01]  /*a300*/  HMMA.16816.F32.BF16 R172, R12, R190, R172 ;  /* 0x000000be0cac723c */ /* 0x000fe200000418ac */
[----:B------:R-:W-:Y:S04]  /*a310*/  LDSM.16.M88.4 R12, [R237+0x6000] ;  /* 0x00600000ed0c783b */ /* 0x000fe80000000200 */
[----:B------:R-:W-:Y:S03]  /*a320*/  LDSM.16.M88.4 R188, [R241+0xf800] ;  /* 0x00f80000f1bc783b */ /* 0x000fe60000000200 */
[C---:B------:R-:W-:Y:S08]  /*a330*/  HMMA.16816.F32.BF16 R28, R196.reuse, R8, R28 ;  /* 0x00000008c41c723c */ /* 0x040ff0000004181c */
[----:B------:R-:W-:Y:S01]  /*a340*/  HMMA.16816.F32.BF16 R24, R196, R10, R24 ;  /* 0x0000000ac418723c */ /* 0x000fe20000041818 */
[----:B------:R-:W3:Y:S07]  /*a350*/  LDSM.16.M88.4 R8, [R228+0x6000] ;  /* 0x00600000e408783b */ /* 0x000eee0000000200 */
[----:B--2---:R-:W-:Y:S08]  /*a360*/  HMMA.16816.F32.BF16 R4, R20, R200, R4 ;  /* 0x000000c81404723c */ /* 0x004ff00000041804 */
[C---:B------:R-:W-:Y:S08]  /*a370*/  HMMA.16816.F32.BF16 R184, R196.reuse, R192, R184 ;  /* 0x000000c0c4b8723c */ /* 0x040ff000000418b8 */
[----:B------:R-:W-:Y:S01]  /*a380*/  HMMA.16816.F32.BF16 R180, R196, R194, R180 ;  /* 0x000000c2c4b4723c */ /* 0x000fe200000418b4 */
[----:B------:R-:W2:Y:S07]  /*a390*/  LDSM.16.M88.4 R192, [R235+0xe800] ;  /* 0x00e80000ebc0783b */ /* 0x000eae0000000200 */
[----:B------:R-:W-:Y:S08]  /*a3a0*/  HMMA.16816.F32.BF16 R16, R20, R202, R16 ;  /* 0x000000ca1410723c */ /* 0x000ff00000041810 */
[C---:B-1----:R-:W-:Y:S08]  /*a3b0*/  HMMA.16816.F32.BF16 R28, R168.reuse, R32, R28 ;  /* 0x00000020a81c723c */ /* 0x042ff0000004181c */
[----:B------:R-:W-:Y:S01]  /*a3c0*/  HMMA.16816.F32.BF16 R24, R168, R34, R24 ;  /* 0x00000022a818723c */ /* 0x000fe20000041818 */
[----:B------:R-:W1:Y:S07]  /*a3d0*/  LDSM.16.M88.4 R32, [R216] ;  /* 0x00000000d820783b */ /* 0x000e6e0000000200 */
[C---:B---3--:R-:W-:Y:S08]  /*a3e0*/  HMMA.16816.F32.BF16 R4, R12.reuse, R8, R4 ;  /* 0x000000080c04723c */ /* 0x048ff00000041804 */
[----:B------:R-:W-:Y:S01]  /*a3f0*/  HMMA.16816.F32.BF16 R16, R12, R10, R16 ;  /* 0x0000000a0c10723c */ /* 0x000fe20000041810 */
[----:B------:R-:W3:Y:S07]  /*a400*/  LDSM.16.M88.4 R8, [R228+0x6800] ;  /* 0x00680000e408783b */ /* 0x000eee0000000200 */
[----:B--2---:R-:W-:Y:S08]  /*a410*/  HMMA.16816.F32.BF16 R28, R20, R192, R28 ;  /* 0x000000c0141c723c */ /* 0x004ff0000004181c */
[----:B------:R-:W-:Y:S01]  /*a420*/  HMMA.16816.F32.BF16 R176, R196, R188, R176 ;  /* 0x000000bcc4b0723c */ /* 0x000fe200000418b0 */
[----:B------:R-:W-:-:S02]  /*a430*/  FMUL.FTZ R207, R4, c[0x0][0x2ec] ;  /* 0x0000bb0004cf7a20 */ /* 0x000fc40000410000 */
[----:B------:R-:W-:Y:S02]  /*a440*/  FMUL.FTZ R4, R5, c[0x0][0x2ec] ;  /* 0x0000bb0005047a20 */ /* 0x000fe40000410000 */
[----:B------:R-:W-:Y:S02]  /*a450*/  FMUL.FTZ R6, R6, c[0x0][0x2ec] ;  /* 0x0000bb0006067a20 */ /* 0x000fe40000410000 */
[----:B------:R-:W-:Y:S01]  /*a460*/  MUFU.TANH R207, R207 ;  /* 0x000000cf00cf7308 */ /* 0x000fe20000002400 */
[----:B------:R-:W-:Y:S01]  /*a470*/  HMMA.16816.F32.BF16 R172, R196, R190, R172 ;  /* 0x000000bec4ac723c */ /* 0x000fe200000418ac */
[----:B------:R-:W2:Y:S01]  /*a480*/  LDSM.16.M88.4 R188, [R217] ;  /* 0x00000000d9bc783b */ /* 0x000ea20000000200 */
[----:B------:R-:W-:Y:S02]  /*a490*/  FMUL.FTZ R16, R16, c[0x0][0x2ec] ;  /* 0x0000bb0010107a20 */ /* 0x000fe40000410000 */
[----:B------:R-:W-:-:S03]  /*a4a0*/  FMUL.FTZ R17, R17, c[0x0][0x2ec] ;  /* 0x0000bb0011117a20 */ /* 0x000fc60000410000 */
[----:B------:R-:W-:Y:S01]  /*a4b0*/  MUFU.TANH R197, R16 ;  /* 0x0000001000c57308 */ /* 0x000fe20000002400 */
[----:B------:R-:W-:Y:S01]  /*a4c0*/  HMMA.16816.F32.BF16 R24, R20, R194, R24 ;  /* 0x000000c21418723c */ /* 0x000fe20000041818 */
[----:B------:R-:W-:Y:S02]  /*a4d0*/  IMAD.U32 R198, RZ, RZ, UR29 ;  /* 0x0000001dffc67e24 */ /* 0x000fe4000f8e00ff */
[----:B------:R-:W-:Y:S02]  /*a4e0*/  FMUL.FTZ R196, R7, c[0x0][0x2ec] ;  /* 0x0000bb0007c47a20 */ /* 0x000fe40000410000 */
[----:B------:R-:W-:Y:S02]  /*a4f0*/  IMAD R198, R198, 0x40, R243 ;  /* 0x00000040c6c67824 */ /* 0x000fe400078e02f3 */
[----:B------:R-:W-:Y:S01]  /*a500*/  MUFU.TANH R199, R17 ;  /* 0x0000001100c77308 */ /* 0x000fe20000002400 */
[----:B-1----:R-:W-:Y:S02]  /*a510*/  HMMA.16816.F32.BF16 R176, R168, R32, R176 ;  /* 0x00000020a8b0723c */ /* 0x002fe400000418b0 */
[----:B------:R-:W-:-:S02]  /*a520*/  IADD3 R7, R198, 0x1, RZ ;  /* 0x00000001c6077810 */ /* 0x000fc40007ffe0ff */
[C---:B------:R-:W-:Y:S02]  /*a530*/  IADD3 R195, R198.reuse, 0x9, RZ ;  /* 0x00000009c6c37810 */ /* 0x040fe40007ffe0ff */
[C---:B------:R-:W-:Y:S01]  /*a540*/  IADD3 R193, R198.reuse, 0x8, RZ ;  /* 0x00000008c6c17810 */ /* 0x040fe20007ffe0ff */
[----:B------:R-:W-:Y:S01]  /*a550*/  MUFU.TANH R4, R4 ;  /* 0x0000000400047308 */ /* 0x000fe20000002400 */
[----:B---3--:R-:W-:Y:S01]  /*a560*/  HMMA.16816.F32.BF16 R28, R12, R8, R28 ;  /* 0x000000080c1c723c */ /* 0x008fe2000004181c */
[C---:B------:R-:W-:Y:S02]  /*a570*/  IADD3 R201, R198.reuse, 0x10, RZ ;  /* 0x00000010c6c97810 */ /* 0x040fe40007ffe0ff */
[----:B------:R-:W-:Y:S02]  /*a580*/  IADD3 R33, R198, 0x11, RZ ;  /* 0x00000011c6217810 */ /* 0x000fe40007ffe0ff */
[C---:B------:R-:W-:Y:S02]  /*a590*/  ISETP.GE.AND P0, PT, R7.reuse, R167, PT ;  /* 0x000000a70700720c */ /* 0x040fe40003f06270 */
[----:B------:R-:W-:Y:S01]  /*a5a0*/  FMUL.FTZ R8, R18, c[0x0][0x2ec] ;  /* 0x0000bb0012087a20 */ /* 0x000fe20000410000 */
[----:B------:R-:W-:Y:S01]  /*a5b0*/  HMMA.16816.F32.BF16 R172, R168, R34, R172 ;  /* 0x00000022a8ac723c */ /* 0x000fe200000418ac */
[----:B------:R-:W1:Y:S01]  /*a5c0*/  I2F R5, R7 ;  /* 0x0000000700057306 */ /* 0x000e620000201400 */
[----:B------:R-:W-:-:S02]  /*a5d0*/  ISETP.GE.AND P1, PT, R7, R2, PT ;  /* 0x000000020700720c */ /* 0x000fc40003f26270 */
[----:B------:R-:W-:Y:S02]  /*a5e0*/  ISETP.GE.AND P6, PT, R193, R167, PT ;  /* 0x000000a7c100720c */ /* 0x000fe40003fc6270 */
[----:B------:R-:W-:Y:S02]  /*a5f0*/  IADD3 R202, R198, 0x31, RZ ;  /* 0x00000031c6ca7810 */ /* 0x000fe40007ffe0ff */
[----:B------:R-:W-:Y:S01]  /*a600*/  HMMA.16816.F32.BF16 R24, R12, R10, R24 ;  /* 0x0000000a0c18723c */ /* 0x000fe20000041818 */
[----:B------:R3:W-:Y:S07]  /*a610*/  MUFU.TANH R35, R8 ;  /* 0x0000000800237308 */ /* 0x0007ee0000002400 */
[----:B--2---:R-:W-:Y:S01]  /*a620*/  HMMA.16816.F32.BF16 R184, R168, R188, R184 ;  /* 0x000000bca8b8723c */ /* 0x004fe200000418b8 */
[----:B------:R-:W2:Y:S01]  /*a630*/  MUFU.TANH R196, R196 ;  /* 0x000000c400c47308 */ /* 0x000ea20000002400 */
[----:B------:R-:W-:-:S02]  /*a640*/  FMUL.FTZ R203, R30, c[0x0][0x2ec] ;  /* 0x0000bb001ecb7a20 */ /* 0x000fc40000410000 */
[----:B------:R-:W-:Y:S02]  /*a650*/  FMUL.FTZ R29, R29, c[0x0][0x2ec] ;  /* 0x0000bb001d1d7a20 */ /* 0x000fe40000410000 */
[----:B------:R-:W-:Y:S02]  /*a660*/  FMUL.FTZ R28, R28, c[0x0][0x2ec] ;  /* 0x0000bb001c1c7a20 */ /* 0x000fe40000410000 */
[----:B------:R-:W-:Y:S01]  /*a670*/  HMMA.16816.F32.BF16 R180, R168, R190, R180 ;  /* 0x000000bea8b4723c */ /* 0x000fe200000418b4 */
[----:B---3--:R-:W3:Y:S01]  /*a680*/  LDSM.16.M88.4 R8, [R235+0xf800] ;  /* 0x00f80000eb08783b */ /* 0x008ee20000000200 */
[----:B------:R-:W-:Y:S01]  /*a690*/  I2F R194, R195 ;  /* 0x000000c300c27306 */ /* 0x000fe20000201400 */
[----:B-1----:R-:W-:Y:S02]  /*a6a0*/  FFMA.FTZ R7, R5, UR4, R4 ;  /* 0x0000000405077c23 */ /* 0x002fe40008010004 */
[----:B------:R-:W1:Y:S02]  /*a6b0*/  LDSM.16.M88.4 R188, [R235+0xf000] ;  /* 0x00f00000ebbc783b */ /* 0x000e640000000200 */
[----:B------:R-:W-:Y:S01]  /*a6c0*/  FMUL.FTZ R169, R19, c[0x0][0x2ec] ;  /* 0x0000bb0013a97a20 */ /* 0x000fe20000410000 */
[----:B------:R-:W-:Y:S01]  /*a6d0*/  IADD3 R168, R198, 0x20, RZ ;  /* 0x00000020c6a87810 */ /* 0x000fe20007ffe0ff */
[----:B------:R-:W4:Y:S01]  /*a6e0*/  LDSM.16.M88.4 R16, [R228+0x7000] ;  /* 0x00700000e410783b */ /* 0x000f220000000200 */
[----:B------:R-:W5:Y:S01]  /*a6f0*/  I2F R192, R193 ;  /* 0x000000c100c07306 */ /* 0x000f620000201400 */
[----:B--2---:R-:W-:Y:S01]  /*a700*/  FFMA.FTZ R4, R5, UR4, R196 ;  /* 0x0000000405047c23 */ /* 0x004fe200080100c4 */
[----:B------:R-:W-:Y:S01]  /*a710*/  FSEL R5, R7, -INF , !P0 ;  /* 0xff80000007057808 */ /* 0x000fe20004000000 */
[----:B------:R-:W-:Y:S01]  /*a720*/  FMUL.FTZ R26, R26, c[0x0][0x2ec] ;  /* 0x0000bb001a1a7a20 */ /* 0x000fe20000410000 */
[----:B------:R-:W-:Y:S01]  /*a730*/  ISETP.GE.AND P0, PT, R193, R2, PT ;  /* 0x00000002c100720c */ /* 0x000fe20003f06270 */
[----:B------:R-:W-:Y:S01]  /*a740*/  FMUL.FTZ R25, R25, c[0x0][0x2ec] ;  /* 0x0000bb0019197a20 */ /* 0x000fe20000410000 */
[----:B------:R-:W-:-:S02]  /*a750*/  FSEL R4, R4, -INF , !P1 ;  /* 0xff80000004047808 */ /* 0x000fc40004800000 */
[----:B------:R-:W-:Y:S01]  /*a760*/  I2F R200, R201 ;  /* 0x000000c900c87306 */ /* 0x000fe20000201400 */
[----:B------:R-:W-:-:S07]  /*a770*/  ISETP.GE.AND P1, PT, R195, R167, PT ;  /* 0x000000a7c300720c */ /* 0x000fce0003f26270 */
[----:B------:R-:W-:Y:S01]  /*a780*/  MUFU.TANH R203, R203 ;  /* 0x000000cb00cb7308 */ /* 0x000fe20000002400 */
[----:B-----5:R-:W-:-:S05]  /*a790*/  FFMA.FTZ R7, R192, UR4, R197 ;  /* 0x00000004c0077c23 */ /* 0x020fca00080100c5 */
[----:B------:R-:W-:Y:S02]  /*a7a0*/  FSEL R7, R7, -INF , !P6 ;  /* 0xff80000007077808 */ /* 0x000fe40007000000 */
[----:B------:R-:W-:Y:S01]  /*a7b0*/  I2F R32, R33 ;  /* 0x0000002100207306 */ /* 0x000fe20000201400 */
[----:B------:R-:W-:Y:S01]  /*a7c0*/  ISETP.GE.AND P6, PT, R195, R2, PT ;  /* 0x00000002c300720c */ /* 0x000fe20003fc6270 */
[----:B------:R-:W-:Y:S01]  /*a7d0*/  IMAD.MOV.U32 R195, RZ, RZ, R205 ;  /* 0x000000ffffc37224 */ /* 0x000fe200078e00cd */
[C---:B---3--:R-:W-:Y:S05]  /*a7e0*/  HMMA.16816.F32.BF16 R176, R20.reuse, R8, R176 ;  /* 0x0000000814b0723c */ /* 0x048fea00000418b0 */
[----:B------:R-:W-:Y:S03]  /*a7f0*/  MUFU.TANH R169, R169 ;  /* 0x000000a900a97308 */ /* 0x000fe60000002400 */
[----:B------:R-:W-:Y:S01]  /*a800*/  HMMA.16816.F32.BF16 R172, R20, R10, R172 ;  /* 0x0000000a14ac723c */ /* 0x000fe200000418ac */
[----:B------:R-:W2:Y:S04]  /*a810*/  LDSM.16.M88.4 R8, [R228+0x7800] ;  /* 0x00780000e408783b */ /* 0x000ea80000000200 */
[----:B------:R-:W-:Y:S01]  /*a820*/  MUFU.TANH R29, R29 ;  /* 0x0000001d001d7308 */ /* 0x000fe20000002400 */
[----:B------:R-:W-:-:S04]  /*a830*/  DEPBAR.LE SB0, 0x0 ;  /* 0x000080000000791a */ /* 0x000fc80000000000 */
[C---:B-1----:R-:W-:Y:S03]  /*a840*/  HMMA.16816.F32.BF16 R184, R20.reuse, R188, R184 ;  /* 0x000000bc14b8723c */ /* 0x042fe600000418b8 */
[----:B------:R-:W1:Y:S04]  /*a850*/  MUFU.TANH R171, R28 ;  /* 0x0000001c00ab7308 */ /* 0x000e680000002400 */
[----:B------:R-:W-:Y:S01]  /*a860*/  FMUL.FTZ R189, R31, c[0x0][0x2ec] ;  /* 0x0000bb001fbd7a20 */ /* 0x000fe20000410000 */
[----:B------:R-:W-:Y:S01]  /*a870*/  HMMA.16816.F32.BF16 R180, R20, R190, R180 ;  /* 0x000000be14b4723c */ /* 0x000fe200000418b4 */
[----:B------:R-:W-:Y:S01]  /*a880*/  FMUL.FTZ R31, R24, c[0x0][0x2ec] ;  /* 0x0000bb00181f7a20 */ /* 0x000fe20000410000 */
[C---:B------:R-:W-:Y:S01]  /*a890*/  IADD3 R24, R198.reuse, 0x18, RZ ;  /* 0x00000018c6187810 */ /* 0x040fe20007ffe0ff */
[----:B------:R3:W-:Y:S01]  /*a8a0*/  MUFU.TANH R191, R26 ;  /* 0x0000001a00bf7308 */ /* 0x0007e20000002400 */
[----:B------:R-:W-:-:S03]  /*a8b0*/  IADD3 R188, R198, 0x21, RZ ;  /* 0x00000021c6bc7810 */ /* 0x000fc60007ffe0ff */
[----:B------:R-:W-:Y:S02]  /*a8c0*/  FMUL.FTZ R20, R27, c[0x0][0x2ec] ;  /* 0x0000bb001b147a20 */ /* 0x000fe40000410000 */
[C---:B-1----:R-:W-:Y:S02]  /*a8d0*/  FFMA.FTZ R27, R200.reuse, UR4, R171 ;  /* 0x00000004c81b7c23 */ /* 0x042fe400080100ab */
[----:B------:R-:W-:Y:S05]  /*a8e0*/  MUFU.TANH R31, R31 ;  /* 0x0000001f001f7308 */ /* 0x000fea0000002400 */
[----:B----4-:R-:W-:Y:S03]  /*a8f0*/  HMMA.16816.F32.BF16 R184, R12, R16, R184 ;  /* 0x000000100cb8723c */ /* 0x010fe600000418b8 */
[----:B------:R-:W1:Y:S01]  /*a900*/  I2F R30, R24 ;  /* 0x00000018001e7306 */ /* 0x000e620000201400 */
[----:B---3--:R-:W-:-:S03]  /*a910*/  FFMA.FTZ R26, R200, UR4, R203 ;  /* 0x00000004c81a7c23 */ /* 0x008fc600080100cb */
[C---:B------:R-:W-:Y:S01]  /*a920*/  IADD3 R16, R198.reuse, 0x19, RZ ;  /* 0x00000019c6107810 */ /* 0x040fe20007ffe0ff */
[C---:B------:R-:W-:Y:S03]  /*a930*/  HMMA.16816.F32.BF16 R180, R12.reuse, R18, R180 ;  /* 0x000000120cb4723c */ /* 0x040fe600000418b4 */
[----:B------:R-:W-:Y:S04]  /*a940*/  I2F R17, R16 ;  /* 0x0000001000117306 */ /* 0x000fe80000201400 */
[----:B------:R-:W-:Y:S01]  /*a950*/  IADD3 R19, R198, 0x30, RZ ;  /* 0x00000030c6137810 */ /* 0x000fe20007ffe0ff */
[----:B--2---:R-:W-:Y:S01]  /*a960*/  HMMA.16816.F32.BF16 R176, R12, R8, R176 ;  /* 0x000000080cb0723c */ /* 0x004fe200000418b0 */
[----:B------:R-:W-:-:S02]  /*a970*/  FFMA.FTZ R18, R192, UR4, R35 ;  /* 0x00000004c0127c23 */ /* 0x000fc40008010023 */
[----:B------:R-:W2:Y:S01]  /*a980*/  MUFU.TANH R20, R20 ;  /* 0x0000001400147308 */ /* 0x000ea20000002400 */
[----:B-1----:R-:W-:Y:S02]  /*a990*/  FFMA.FTZ R21, R30, UR4, R31 ;  /* 0x000000041e157c23 */ /* 0x002fe4000801001f */
[----:B------:R-:W-:Y:S01]  /*a9a0*/  FSEL R18, R18, -INF , !P0 ;  /* 0xff80000012127808 */ /* 0x000fe20004000000 */
[----:B------:R-:W-:Y:S01]  /*a9b0*/  FFMA.FTZ R9, R194, UR4, R199 ;  /* 0x00000004c2097c23 */ /* 0x000fe200080100c7 */
[----:B------:R-:W-:Y:S01]  /*a9c0*/  HMMA.16816.F32.BF16 R172, R12, R10, R172 ;  /* 0x0000000a0cac723c */ /* 0x000fe200000418ac */
[----:B------:R-:W-:Y:S01]  /*a9d0*/  FMUL.FTZ R209, R185, c[0x0][0x2ec] ;  /* 0x0000bb00b9d17a20 */ /* 0x000fe20000410000 */
[----:B------:R-:W-:Y:S01]  /*a9e0*/  IADD3 R185, R198, 0x28, RZ ;  /* 0x00000028c6b97810 */ /* 0x000fe20007ffe0ff */
[----:B------:R-:W-:Y:S01]  /*a9f0*/  FMUL.FTZ R211, R184, c[0x0][0x2ec] ;  /* 0x0000bb00b8d37a20 */ /* 0x000fe20000410000 */
[----:B------:R-:W1:Y:S01]  /*aa00*/  MUFU.TANH R189, R189 ;  /* 0x000000bd00bd7308 */ /* 0x000e620000002400 */
[----:B------:R-:W-:Y:S01]  /*aa10*/  FMUL.FTZ R215, R187, c[0x0][0x2ec] ;  /* 0x0000bb00bbd77a20 */ /* 0x000fe20000410000 */
[----:B------:R-:W-:Y:S01]  /*aa20*/  IADD3 R187, R198, 0x29, RZ ;  /* 0x00000029c6bb7810 */ /* 0x000fe20007ffe0ff */
[----:B------:R-:W-:Y:S01]  /*aa30*/  FMUL.FTZ R213, R186, c[0x0][0x2ec] ;  /* 0x0000bb00bad57a20 */ /* 0x000fe20000410000 */
[----:B------:R-:W-:Y:S01]  /*aa40*/  FSEL R9, R9, -INF , !P1 ;  /* 0xff80000009097808 */ /* 0x000fe20004800000 */
[----:B------:R-:W-:Y:S01]  /*aa50*/  FMUL.FTZ R181, R181, c[0x0][0x2ec] ;  /* 0x0000bb00b5b57a20 */ /* 0x000fe20000410000 */
[-C--:B------:R-:W-:Y:S01]  /*aa60*/  ISETP.GE.AND P1, PT, R201, R2.reuse, PT ;  /* 0x00000002c900720c */ /* 0x080fe20003f26270 */
[----:B------:R-:W-:Y:S01]  /*aa70*/  FMUL.FTZ R183, R183, c[0x0][0x2ec] ;  /* 0x0000bb00b7b77a20 */ /* 0x000fe20000410000 */
[----:B------:R-:W-:Y:S01]  /*aa80*/  I2F R170, R188 ;  /* 0x000000bc00aa7306 */ /* 0x000fe20000201400 */
[----:B------:R-:W-:Y:S01]  /*aa90*/  FMUL.FTZ R182, R182, c[0x0][0x2ec] ;  /* 0x0000bb00b6b67a20 */ /* 0x000fe20000410000 */
[----:B------:R-:W-:Y:S01]  /*aaa0*/  FSEL R26, R26, -INF , !P1 ;  /* 0xff8000001a1a7808 */ /* 0x000fe20004800000 */
[----:B------:R-:W-:Y:S01]  /*aab0*/  FFMA.FTZ R8, R194, UR4, R169 ;  /* 0x00000004c2087c23 */ /* 0x000fe200080100a9 */
[-C--:B------:R-:W-:Y:S01]  /*aac0*/  ISETP.GE.AND P1, PT, R24, R167.reuse, PT ;  /* 0x000000a71800720c */ /* 0x080fe20003f26270 */
[----:B------:R-:W-:Y:S01]  /*aad0*/  FMUL.FTZ R13, R178, c[0x0][0x2ec] ;  /* 0x0000bb00b20d7a20 */ /* 0x000fe20000410000 */
[-C--:B------:R-:W-:Y:S01]  /*aae0*/  ISETP.GE.AND P0, PT, R201, R167.reuse, PT ;  /* 0x000000a7c900720c */ /* 0x080fe20003f06270 */
[----:B------:R-:W-:Y:S01]  /*aaf0*/  FMUL.FTZ R31, R176, c[0x0][0x2ec] ;  /* 0x0000bb00b01f7a20 */ /* 0x000fe20000410000 */
[----:B------:R-:W3:Y:S01]  /*ab00*/  MUFU.TANH R209, R209 ;  /* 0x000000d100d17308 */ /* 0x000ee20000002400 */
[----:B------:R-:W-:Y:S01]  /*ab10*/  FMUL.FTZ R247, R180, c[0x0][0x2ec] ;  /* 0x0000bb00b4f77a20 */ /* 0x000fe20000410000 */
[----:B------:R-:W-:Y:S01]  /*ab20*/  FSEL R8, R8, -INF , !P6 ;  /* 0xff80000008087808 */ /* 0x000fe20007000000 */
[----:B------:R-:W-:Y:S01]  /*ab30*/  FMUL.FTZ R11, R177, c[0x0][0x2ec] ;  /* 0x0000bb00b10b7a20 */ /* 0x000fe20000410000 */
[-C--:B------:R-:W-:Y:S01]  /*ab40*/  ISETP.GE.AND P6, PT, R33, R167.reuse, PT ;  /* 0x000000a72100720c */ /* 0x080fe20003fc6270 */
[----:B--2---:R-:W-:Y:S01]  /*ab50*/  FFMA.FTZ R20, R17, UR4, R20 ;  /* 0x0000000411147c23 */ /* 0x004fe20008010014 */
[----:B------:R-:W-:Y:S01]  /*ab60*/  FSEL R21, R21, -INF , !P1 ;  /* 0xff80000015157808 */ /* 0x000fe20004800000 */
[----:B------:R-:W-:Y:S01]  /*ab70*/  FFMA.FTZ R22, R30, UR4, R191 ;  /* 0x000000041e167c23 */ /* 0x000fe200080100bf */
[----:B------:R2:W4:Y:S01]  /*ab80*/  MUFU.TANH R28, R25 ;  /* 0x00000019001c7308 */ /* 0x0005220000002400 */
[-C--:B------:R-:W-:Y:S01]  /*ab90*/  ISETP.GE.AND P1, PT, R16, R2.reuse, PT ;  /* 0x000000021000720c */ /* 0x080fe20003f26270 */
[----:B-1----:R-:W-:Y:S01]  /*aba0*/  FFMA.FTZ R189, R32, UR4, R189 ;  /* 0x0000000420bd7c23 */ /* 0x002fe200080100bd */
[----:B------:R-:W-:Y:S01]  /*abb0*/  FSEL R27, R27, -INF , !P0 ;  /* 0xff8000001b1b7808 */ /* 0x000fe20004000000 */
[----:B------:R-:W-:Y:S01]  /*abc0*/  FMUL.FTZ R15, R179, c[0x0][0x2ec] ;  /* 0x0000bb00b30f7a20 */ /* 0x000fe20000410000 */
[----:B------:R-:W-:Y:S01]  /*abd0*/  ISETP.GE.AND P0, PT, R33, R2, PT ;  /* 0x000000022100720c */ /* 0x000fe20003f06270 */
[----:B------:R-:W-:Y:S01]  /*abe0*/  FMUL.FTZ R10, R172, c[0x0][0x2ec] ;  /* 0x0000bb00ac0a7a20 */ /* 0x000fe20000410000 */
[----:B------:R-:W-:Y:S01]  /*abf0*/  FSEL R20, R20, -INF , !P1 ;  /* 0xff80000014147808 */ /* 0x000fe20004800000 */
[----:B------:R-:W-:Y:S01]  /*ac00*/  I2F R34, R168 ;  /* 0x000000a800227306 */ /* 0x000fe20000201400 */
[----:B---3--:R-:W-:Y:S01]  /*ac10*/  FFMA.FTZ R201, R170, UR4, R209 ;  /* 0x00000004aac97c23 */ /* 0x008fe200080100d1 */
[----:B------:R-:W-:Y:S01]  /*ac20*/  ISETP.GE.AND P1, PT, R188, R167, PT ;  /* 0x000000a7bc00720c */ /* 0x000fe20003f26270 */
[----:B------:R-:W-:Y:S01]  /*ac30*/  FMUL.FTZ R12, R174, c[0x0][0x2ec] ;  /* 0x0000bb00ae0c7a20 */ /* 0x000fe20000410000 */
[----:B------:R-:W-:Y:S01]  /*ac40*/  IADD3 R180, R198, 0x38, RZ ;  /* 0x00000038c6b47810 */ /* 0x000fe20007ffe0ff */
[----:B------:R-:W-:Y:S01]  /*ac50*/  FMUL.FTZ R14, R173, c[0x0][0x2ec] ;  /* 0x0000bb00ad0e7a20 */ /* 0x000fe20000410000 */
[----:B------:R-:W-:-:S02]  /*ac60*/  FSEL R201, R201, -INF , !P1 ;  /* 0xff800000c9c97808 */ /* 0x000fc40004800000 */
[----:B------:R-:W1:Y:S01]  /*ac70*/  MUFU.TANH R211, R211 ;  /* 0x000000d300d37308 */ /* 0x000e620000002400 */
[----:B--2---:R-:W-:Y:S01]  /*ac80*/  FFMA.FTZ R25, R32, UR4, R29 ;  /* 0x0000000420197c23 */ /* 0x004fe2000801001d */
[-C--:B------:R-:W-:Y:S01]  /*ac90*/  ISETP.GE.AND P1, PT, R185, R2.reuse, PT ;  /* 0x00000002b900720c */ /* 0x080fe20003f26270 */
[----:B----4-:R-:W-:Y:S01]  /*aca0*/  FFMA.FTZ R23, R17, UR4, R28 ;  /* 0x0000000411177c23 */ /* 0x010fe2000801001c */
[----:B------:R-:W-:Y:S02]  /*acb0*/  IADD3 R169, R198, 0x39, RZ ;  /* 0x00000039c6a97810 */ /* 0x000fe40007ffe0ff */
[----:B------:R-:W-:Y:S02]  /*acc0*/  FSEL R25, R25, -INF , !P6 ;  /* 0xff80000019197808 */ /* 0x000fe40007000000 */
[----:B------:R-:W-:Y:S01]  /*acd0*/  I2F R186, R187 ;  /* 0x000000bb00ba7306 */ /* 0x000fe20000201400 */
[----:B------:R-:W-:Y:S02]  /*ace0*/  ISETP.GE.AND P6, PT, R24, R2, PT ;  /* 0x000000021800720c */ /* 0x000fe40003fc6270 */
[----:B------:R-:W-:-:S02]  /*acf0*/  FSEL R24, R189, -INF , !P0 ;  /* 0xff800000bd187808 */ /* 0x000fc40004000000 */
[----:B------:R-:W-:Y:S02]  /*ad00*/  FSEL R22, R22, -INF , !P6 ;  /* 0xff80000016167808 */ /* 0x000fe40007000000 */
[-C--:B------:R-:W-:Y:S01]  /*ad10*/  ISETP.GE.AND P6, PT, R168, R167.reuse, PT ;  /* 0x000000a7a800720c */ /* 0x080fe20003fc6270 */
[----:B------:R-:W2:Y:S01]  /*ad20*/  MUFU.TANH R181, R181 ;  /* 0x000000b500b57308 */ /* 0x000ea20000002400 */
[----:B-1----:R-:W-:Y:S01]  /*ad30*/  FFMA.FTZ R203, R34, UR4, R211 ;  /* 0x0000000422cb7c23 */ /* 0x002fe200080100d3 */
[----:B------:R-:W-:-:S04]  /*ad40*/  ISETP.GE.AND P0, PT, R16, R167, PT ;  /* 0x000000a71000720c */ /* 0x000fc80003f06270 */
[----:B------:R-:W-:Y:S02]  /*ad50*/  FSEL R203, R203, -INF , !P6 ;  /* 0xff800000cbcb7808 */ /* 0x000fe40007000000 */
[----:B------:R-:W1:Y:S01]  /*ad60*/  MUFU.TANH R29, R183 ;  /* 0x000000b7001d7308 */ /* 0x000e620000002400 */
[----:B------:R-:W-:Y:S02]  /*ad70*/  FSEL R23, R23, -INF , !P0 ;  /* 0xff80000017177808 */ /* 0x000fe40004000000 */
[-C--:B------:R-:W-:Y:S02]  /*ad80*/  ISETP.GE.AND P6, PT, R188, R2.reuse, PT ;  /* 0x00000002bc00720c */ /* 0x080fe40003fc6270 */
[----:B------:R-:W-:-:S03]  /*ad90*/  ISETP.GE.AND P0, PT, R168, R2, PT ;  /* 0x00000002a800720c */ /* 0x000fc60003f06270 */
[----:B------:R-:W-:Y:S01]  /*ada0*/  I2F R184, R185 ;  /* 0x000000b900b87306 */ /* 0x000fe20000201400 */
[----:B--2---:R-:W-:-:S07]  /*adb0*/  FFMA.FTZ R181, R186, UR4, R181 ;  /* 0x00000004bab57c23 */ /* 0x004fce00080100b5 */
[----:B------:R-:W-:Y:S01]  /*adc0*/  I2F R190, R19 ;  /* 0x0000001300be7306 */ /* 0x000fe20000201400 */
[----:B-1----:R-:W-:-:S07]  /*add0*/  FFMA.FTZ R29, R186, UR4, R29 ;  /* 0x00000004ba1d7c23 */ /* 0x002fce000801001d */
[----:B------:R-:W1:Y:S08]  /*ade0*/  MUFU.TANH R171, R182 ;  /* 0x000000b600ab7308 */ /* 0x000e700000002400 */
[----:B------:R-:W2:Y:S08]  /*adf0*/  MUFU.TANH R13, R13 ;  /* 0x0000000d000d7308 */ /* 0x000eb00000002400 */
[----:B------:R-:W3:Y:S01]  /*ae00*/  MUFU.TANH R215, R215 ;  /* 0x000000d700d77308 */ /* 0x000ee20000002400 */
[----:B-1----:R-:W-:-:S05]  /*ae10*/  FFMA.FTZ R171, R184, UR4, R171 ;  /* 0x00000004b8ab7c23 */ /* 0x002fca00080100ab */
[----:B------:R-:W-:Y:S02]  /*ae20*/  FSEL R194, R171, -INF , !P1 ;  /* 0xff800000abc27808 */ /* 0x000fe40004800000 */
[----:B------:R-:W1:Y:S01]  /*ae30*/  MUFU.TANH R213, R213 ;  /* 0x000000d500d57308 */ /* 0x000e620000002400 */
[----:B--2---:R-:W-:Y:S01]  /*ae40*/  FFMA.FTZ R186, R190, UR4, R13 ;  /* 0x00000004beba7c23 */ /* 0x004fe2000801000d */
[----:B------:R-:W-:-:S06]  /*ae50*/  ISETP.GE.AND P1, PT, R19, R167, PT ;  /* 0x000000a71300720c */ /* 0x000fcc0003f26270 */
[----:B------:R-:W2:Y:S01]  /*ae60*/  MUFU.TANH R31, R31 ;  /* 0x0000001f001f7308 */ /* 0x000ea20000002400 */
[----:B---3--:R-:W-:-:S05]  /*ae70*/  FFMA.FTZ R192, R170, UR4, R215 ;  /* 0x00000004aac07c23 */ /* 0x008fca00080100d7 */
[----:B------:R-:W-:Y:S02]  /*ae80*/  FSEL R192, R192, -INF , !P6 ;  /* 0xff800000c0c07808 */ /* 0x000fe40007000000 */
[----:B------:R-:W3:Y:S01]  /*ae90*/  MUFU.TANH R247, R247 ;  /* 0x000000f700f77308 */ /* 0x000ee20000002400 */
[----:B-1----:R-:W-:Y:S01]  /*aea0*/  FFMA.FTZ R196, R34, UR4, R213 ;  /* 0x0000000422c47c23 */ /* 0x002fe200080100d5 */
[----:B------:R-:W-:-:S04]  /*aeb0*/  ISETP.GE.AND P6, PT, R187, R167, PT ;  /* 0x000000a7bb00720c */ /* 0x000fc80003fc6270 */
[----:B------:R-:W-:Y:S02]  /*aec0*/  FSEL R196, R196, -INF , !P0 ;  /* 0xff800000c4c47808 */ /* 0x000fe40004000000 */
[----:B------:R-:W-:Y:S01]  /*aed0*/  I2F R206, R202 ;  /* 0x000000ca00ce7306 */ /* 0x000fe20000201400 */
[----:B--2---:R-:W-:Y:S01]  /*aee0*/  FFMA.FTZ R31, R190, UR4, R31 ;  /* 0x00000004be1f7c23 */ /* 0x004fe2000801001f */
[-C--:B------:R-:W-:Y:S02]  /*aef0*/  ISETP.GE.AND P0, PT, R185, R167.reuse, PT ;  /* 0x000000a7b900720c */ /* 0x080fe40003f06270 */
[----:B------:R-:W-:Y:S02]  /*af00*/  FSEL R197, R181, -INF , !P6 ;  /* 0xff800000b5c57808 */ /* 0x000fe40007000000 */
[----:B------:R-:W-:Y:S02]  /*af10*/  FSEL R189, R31, -INF , !P1 ;  /* 0xff8000001fbd7808 */ /* 0x000fe40004800000 */
[----:B------:R-:W1:Y:S01]  /*af20*/  MUFU.TANH R11, R11 ;  /* 0x0000000b000b7308 */ /* 0x000e620000002400 */
[----:B---3--:R-:W-:Y:S01]  /*af30*/  FFMA.FTZ R199, R184, UR4, R247 ;  /* 0x00000004b8c77c23 */ /* 0x008fe200080100f7 */
[----:B------:R-:W-:-:S02]  /*af40*/  ISETP.GE.AND P1, PT, R202, R167, PT ;  /* 0x000000a7ca00720c */ /* 0x000fc40003f26270 */
[-C--:B------:R-:W-:Y:S02]  /*af50*/  ISETP.GE.AND P6, PT, R19, R2.reuse, PT ;  /* 0x000000021300720c */ /* 0x080fe40003fc6270 */
[----:B------:R-:W-:Y:S02]  /*af60*/  FSEL R199, R199, -INF , !P0 ;  /* 0xff800000c7c77808 */ /* 0x000fe40004000000 */
[----:B------:R-:W2:Y:S01]  /*af70*/  I2F R0, R198 ;  /* 0x000000c600007306 */ /* 0x000ea20000201400 */
[-C--:B------:R-:W-:Y:S02]  /*af80*/  ISETP.GE.AND P0, PT, R187, R2.reuse, PT ;  /* 0x00000002bb00720c */ /* 0x080fe40003f06270 */
[----:B------:R-:W-:Y:S02]  /*af90*/  FSEL R186, R186, -INF , !P6 ;  /* 0xff800000baba7808 */ /* 0x000fe40007000000 */
[----:B------:R-:W-:Y:S02]  /*afa0*/  ISETP.GE.AND P6, PT, R198, R2, PT ;  /* 0x00000002c600720c */ /* 0x000fe40003fc6270 */
[----:B------:R-:W-:Y:S01]  /*afb0*/  FSEL R190, R29, -INF , !P0 ;  /* 0xff8000001dbe7808 */ /* 0x000fe20004000000 */
[----:B------:R3:W4:Y:S01]  /*afc0*/  MUFU.TANH R13, R6 ;  /* 0x00000006000d7308 */ /* 0x0007220000002400 */
[----:B-1----:R-:W-:Y:S01]  /*afd0*/  FFMA.FTZ R11, R206, UR4, R11 ;  /* 0x00000004ce0b7c23 */ /* 0x002fe2000801000b */
[----:B------:R-:W-:-:S04]  /*afe0*/  ISETP.GE.AND P0, PT, R198, R167, PT ;  /* 0x000000a7c600720c */ /* 0x000fc80003f06270 */
[----:B------:R-:W-:Y:S02]  /*aff0*/  FSEL R187, R11, -INF , !P1 ;  /* 0xff8000000bbb7808 */ /* 0x000fe40004800000 */
[----:B------:R-:W1:Y:S01]  /*b000*/  MUFU.TANH R15, R15 ;  /* 0x0000000f000f7308 */ /* 0x000e620000002400 */
[----:B--2---:R-:W-:Y:S01]  /*b010*/  FFMA.FTZ R11, R0, UR4, R207 ;  /* 0x00000004000b7c23 */ /* 0x004fe200080100cf */
[----:B------:R-:W-:-:S04]  /*b020*/  ISETP.GE.AND P1, PT, R202, R2, PT ;  /* 0x00000002ca00720c */ /* 0x000fc80003f26270 */
[----:B------:R-:W-:Y:S02]  /*b030*/  FSEL R11, R11, -INF , !P0 ;  /* 0xff8000000b0b7808 */ /* 0x000fe40004000000 */
[----:B------:R-:W-:Y:S01]  /*b040*/  I2F R193, R180 ;  /* 0x000000b400c17306 */ /* 0x000fe20000201400 */
[----:B---3--:R-:W-:Y:S01]  /*b050*/  FMUL.FTZ R6, R175, c[0x0][0x2ec] ;  /* 0x0000bb00af067a20 */ /* 0x008fe20000410000 */
[----:B------:R-:W-:Y:S01]  /*b060*/  ISETP.GE.AND P0, PT, R169, R2, PT ;  /* 0x00000002a900720c */ /* 0x000fe20003f06270 */
[----:B----4-:R-:W-:-:S05]  /*b070*/  FFMA.FTZ R0, R0, UR4, R13 ;  /* 0x0000000400007c23 */ /* 0x010fca000801000d */
[----:B------:R-:W2:Y:S01]  /*b080*/  MUFU.TANH R10, R10 ;  /* 0x0000000a000a7308 */ /* 0x000ea20000002400 */
[----:B-1----:R-:W-:Y:S01]  /*b090*/  FFMA.FTZ R15, R206, UR4, R15 ;  /* 0x00000004ce0f7c23 */ /* 0x002fe2000801000f */
[----:B------:R-:W-:Y:S01]  /*b0a0*/  FSEL R0, R0, -INF , !P6 ;  /* 0xff80000000007808 */ /* 0x000fe20007000000 */
[----:B------:R-:W-:Y:S01]  /*b0b0*/  BAR.SYNC.DEFER_BLOCKING 0x0 ;  /* 0x0000000000007b1d */ /* 0x000fe20000010000 */
[----:B------:R-:W-:Y:S02]  /*b0c0*/  PLOP3.LUT P6, PT, PT, PT, UP0, 0x80, 0x0 ;  /* 0x000000000000781c */ /* 0x000fe40003fcf008 */
[----:B------:R-:W-:Y:S02]  /*b0d0*/  FSEL R184, R15, -INF , !P1 ;  /* 0xff8000000fb87808 */ /* 0x000fe40004800000 */
[----:B------:R-:W-:Y:S01]  /*b0e0*/  ISETP.GE.AND P1, PT, R180, R167, PT ;  /* 0x000000a7b400720c */ /* 0x000fe20003f26270 */
[----:B------:R-:W1:Y:S01]  /*b0f0*/  MUFU.TANH R12, R12 ;  /* 0x0000000c000c7308 */ /* 0x000e620000002400 */
[----:B--2---:R-:W-:-:S07]  /*b100*/  FFMA.FTZ R10, R193, UR4, R10 ;  /* 0x00000004c10a7c23 */ /* 0x004fce000801000a */
[----:B------:R-:W-:Y:S01]  /*b110*/  I2F R35, R169 ;  /* 0x000000a900237306 */ /* 0x000fe20000201400 */
[----:B------:R-:W-:Y:S02]  /*b120*/  FSEL R185, R10, -INF , !P1 ;  /* 0xff8000000ab97808 */ /* 0x000fe40004800000 */
[----:B------:R-:W-:-:S05]  /*b130*/  ISETP.GE.AND P1, PT, R180, R2, PT ;  /* 0x00000002b400720c */ /* 0x000fca0003f26270 */
[----:B------:R-:W2:Y:S01]  /*b140*/  MUFU.TANH R14, R14 ;  /* 0x0000000e000e7308 */ /* 0x000ea20000002400 */
[----:B-1----:R-:W-:-:S05]  /*b150*/  FFMA.FTZ R12, R193, UR4, R12 ;  /* 0x00000004c10c7c23 */ /* 0x002fca000801000c */
[----:B------:R-:W-:Y:S02]  /*b160*/  FSEL R182, R12, -INF , !P1 ;  /* 0xff8000000cb67808 */ /* 0x000fe40004800000 */
[----:B------:R-:W1:Y:S01]  /*b170*/  MUFU.TANH R6, R6 ;  /* 0x0000000600067308 */ /* 0x000e620000002400 */
[----:B------:R-:W-:Y:S01]  /*b180*/  ISETP.GE.AND P1, PT, R169, R167, PT ;  /* 0x000000a7a900720c */ /* 0x000fe20003f26270 */
[----:B--2---:R-:W-:-:S05]  /*b190*/  FFMA.FTZ R14, R35, UR4, R14 ;  /* 0x00000004230e7c23 */ /* 0x004fca000801000e */
[----:B------:R-:W-:Y:S01]  /*b1a0*/  FSEL R183, R14, -INF , !P1 ;  /* 0xff8000000eb77808 */ /* 0x000fe20004800000 */
[----:B-1----:R-:W-:-:S05]  /*b1b0*/  FFMA.FTZ R6, R35, UR4, R6 ;  /* 0x0000000423067c23 */ /* 0x002fca0008010006 */
        /* <DEDUP_REMOVED lines=78> */
.L_x_3778:
[----:B------:R-:W-:Y:S02]  /*b6a0*/  ULDC UR10, c[0x0][0x198] ;  /* 0x00006600000a7ab9 */ /* 0x000fe40000000800 */
[----:B------:R-:W-:-:S04]  /*b6b0*/  ULEA UR10, -UR10, URZ, 0x6 ;  /* 0x0000003f0a0a7291 */ /* 0x000fc8000f8e313f */
[----:B------:R-:W-:Y:S02]  /*b6c0*/  USHF.R.S32.HI UR8, URZ, 0x1f, UR10 ;  /* 0x0000001f3f087899 */ /* 0x000fe4000801140a */
.L_x_3779:
        /* <DEDUP_REMOVED lines=154> */
.L_x_3781:
[----:B------:R-:W-:Y:S05]  /*c070*/  BSYNC B0 ;  /* 0x0000000000007941 */ /* 0x000fea0003800000 */
.L_x_3780:
[----:B------:R-:W0:Y:S01]  /*c080*/  LDGDEPBAR ;  /* 0x00000000000079af */ /* 0x000e220000000000 */
[----:B-1----:R-:W-:Y:S02]  /*c090*/  IMAD.U32 R13, RZ, RZ, UR10 ;  /* 0x0000000aff0d7e24 */ /* 0x002fe4000f8e00ff */
[----:B------:R-:W-:-:S03]  /*c0a0*/  IMAD.U32 R2, RZ, RZ, UR8 ;  /* 0x00000008ff027e24 */ /* 0x000fc6000f8e00ff */
[----:B------:R-:W-:-:S04]  /*c0b0*/  LEA R248, P0, R13, R248, 0x1 ;  /* 0x000000f80df87211 */ /* 0x000fc800078008ff */
[----:B------:R-:W-:Y:S02]  /*c0c0*/  LEA.HI.X R249, R13, R249, R2, 0x1, P0 ;  /* 0x000000f90df97211 */ /* 0x000fe400000f0c02 */
.L_x_3777:
        /* <DEDUP_REMOVED lines=43> */
[----:B------:R-:W-:Y:S01]  /*c380*/  FSETP.NEU.FTZ.AND P0, PT, R173, -INF , PT ;  /* 0xff800000ad00780b */ /* 0x000fe20003f1d000 */
[----:B------:R-:W-:Y:S01]  /*c390*/  LDSM.16.MT88.4 R12, [R233+0x10000] ;  /* 0x01000000e90c783b */ /* 0x000fe20000004200 */
[C---:B------:R-:W-:Y:S01]  /*c3a0*/  FSETP.NEU.FTZ.AND P1, PT, R174.reuse, -INF , PT ;  /* 0xff800000ae00780b */ /* 0x040fe20003f3d000 */
[----:B------:R-:W-:Y:S01]  /*c3b0*/  FMUL.FTZ R166, R174, c[0x0][0x23c] ;  /* 0x00008f00aea67a20 */ /* 0x000fe20000410000 */
[----:B------:R-:W-:Y:S02]  /*c3c0*/  FSEL R165, R165, RZ, P0 ;  /* 0x000000ffa5a57208 */ /* 0x000fe40000000000 */
[----:B------:R-:W-:Y:S02]  /*c3d0*/  FSEL R6, R173, RZ, P0 ;  /* 0x000000ffad067208 */ /* 0x000fe40000000000 */
[----:B------:R-:W-:Y:S01]  /*c3e0*/  FSEL R166, R166, RZ, P1 ;  /* 0x000000ffa6a67208 */ /* 0x000fe20000800000 */
[----:B------:R-:W-:-:S02]  /*c3f0*/  FFMA.FTZ R168, R0, c[0x0][0x23c], -R165 ;  /* 0x00008f0000a87a23 */ /* 0x000fc400000108a5 */
[--C-:B------:R-:W-:Y:S02]  /*c400*/  FFMA.FTZ R0, R18, c[0x0][0x23c], -R165.reuse ;  /* 0x00008f0012007a23 */ /* 0x100fe400000108a5 */
[--C-:B------:R-:W-:Y:S01]  /*c410*/  FFMA.FTZ R172, R11, c[0x0][0x23c], -R166.reuse ;  /* 0x00008f000bac7a23 */ /* 0x100fe200000108a6 */
[----:B------:R-:W1:Y:S01]  /*c420*/  LDSM.16.MT88.4 R16, [R236+0x10000] ;  /* 0x01000000ec10783b */ /* 0x000e620000004200 */
[--C-:B------:R-:W-:Y:S01]  /*c430*/  FFMA.FTZ R169, R9, c[0x0][0x23c], -R166.reuse ;  /* 0x00008f0009a97a23 */ /* 0x100fe200000108a6 */
[----:B------:R-:W-:Y:S01]  /*c440*/  MUFU.EX2 R168, R168 ;  /* 0x000000a800a87308 */ /* 0x000fe20000000800 */
[--C-:B------:R-:W-:Y:S02]  /*c450*/  FFMA.FTZ R175, R8, c[0x0][0x23c], -R165.reuse ;  /* 0x00008f0008af7a23 */ /* 0x100fe400000108a5 */
[----:B------:R-:W2:Y:S01]  /*c460*/  LDSM.16.MT88.4 R8, [R234+0x10000] ;  /* 0x01000000ea08783b */ /* 0x000ea20000004200 */
[----:B------:R-:W-:Y:S01]  /*c470*/  FFMA.FTZ R171, R5, c[0x0][0x23c], -R166 ;  /* 0x00008f0005ab7a23 */ /* 0x000fe200000108a6 */
[----:B------:R-:W-:Y:S01]  /*c480*/  FSEL R5, R174, RZ, P1 ;  /* 0x000000ffae057208 */ /* 0x000fe20000800000 */
[----:B------:R-:W-:-:S02]  /*c490*/  FFMA.FTZ R2, R4, c[0x0][0x23c], -R165 ;  /* 0x00008f0004027a23 */ /* 0x000fc400000108a5 */
[----:B------:R-:W-:Y:S01]  /*c4a0*/  FADD.FTZ R6, R3, -R6 ;  /* 0x8000000603067221 */ /* 0x000fe20000010000 */
[----:B------:R-:W-:Y:S01]  /*c4b0*/  MUFU.EX2 R172, R172 ;  /* 0x000000ac00ac7308 */ /* 0x000fe20000000800 */
[----:B------:R-:W-:Y:S02]  /*c4c0*/  FADD.FTZ R4, R164, -R5 ;  /* 0x80000005a4047221 */ /* 0x000fe40000010000 */
[--C-:B------:R-:W-:Y:S02]  /*c4d0*/  FFMA.FTZ R170, R7, c[0x0][0x23c], -R166.reuse ;  /* 0x00008f0007aa7a23 */ /* 0x100fe400000108a6 */
[----:B------:R-:W-:Y:S02]  /*c4e0*/  FMUL.FTZ R177, R4, c[0x0][0x23c] ;  /* 0x00008f0004b17a20 */ /* 0x000fe40000410000 */
[----:B------:R-:W-:Y:S01]  /*c4f0*/  FMUL.FTZ R3, R6, c[0x0][0x23c] ;  /* 0x00008f0006037a20 */ /* 0x000fe20000410000 */
[----:B------:R-:W3:Y:S01]  /*c500*/  MUFU.EX2 R171, R171 ;  /* 0x000000ab00ab7308 */ /* 0x000ee20000000800 */
[----:B------:R-:W-:-:S02]  /*c510*/  FFMA.FTZ R178, R21, c[0x0][0x23c], -R166 ;  /* 0x00008f0015b27a23 */ /* 0x000fc400000108a6 */
[--C-:B------:R-:W-:Y:S02]  /*c520*/  FFMA.FTZ R181, R23, c[0x0][0x23c], -R166.reuse ;  /* 0x00008f0017b57a23 */ /* 0x100fe400000108a6 */
[--C-:B------:R-:W-:Y:S02]  /*c530*/  FFMA.FTZ R188, R22, c[0x0][0x23c], -R165.reuse ;  /* 0x00008f0016bc7a23 */ /* 0x100fe400000108a5 */
[--C-:B------:R-:W-:Y:S01]  /*c540*/  FFMA.FTZ R193, R20, c[0x0][0x23c], -R165.reuse ;  /* 0x00008f0014c17a23 */ /* 0x100fe200000108a5 */
[----:B------:R-:W-:Y:S01]  /*c550*/  MUFU.EX2 R170, R170 ;  /* 0x000000aa00aa7308 */ /* 0x000fe20000000800 */
[----:B------:R-:W-:Y:S01]  /*c560*/  LDSM.16.MT88.4 R20, [R232+0x10800] ;  /* 0x01080000e814783b */ /* 0x000fe20000004200 */
[--C-:B------:R-:W-:Y:S02]  /*c570*/  FFMA.FTZ R176, R27, c[0x0][0x23c], -R166.reuse ;  /* 0x00008f001bb07a23 */ /* 0x100fe400000108a6 */
[----:B------:R-:W-:Y:S02]  /*c580*/  FFMA.FTZ R179, R25, c[0x0][0x23c], -R166 ;  /* 0x00008f0019b37a23 */ /* 0x000fe400000108a6 */
[----:B------:R-:W-:-:S02]  /*c590*/  FFMA.FTZ R180, R26, c[0x0][0x23c], -R165 ;  /* 0x00008f001ab47a23 */ /* 0x000fc400000108a5 */
[----:B------:R-:W4:Y:S01]  /*c5a0*/  MUFU.EX2 R169, R169 ;  /* 0x000000a900a97308 */ /* 0x000f220000000800 */
[----:B---3--:R-:W-:Y:S01]  /*c5b0*/  F2FP.BF16.PACK_AB R4, R171, R172 ;  /* 0x000000acab04723e */ /* 0x008fe200000010ff */
[--C-:B------:R-:W-:Y:S02]  /*c5c0*/  FFMA.FTZ R191, R24, c[0x0][0x23c], -R165.reuse ;  /* 0x00008f0018bf7a23 */ /* 0x100fe400000108a5 */
[----:B------:R-:W-:Y:S01]  /*c5d0*/  LDSM.16.MT88.4 R24, [R234+0x10800] ;  /* 0x01080000ea18783b */ /* 0x000fe20000004200 */
[--C-:B------:R-:W-:Y:S02]  /*c5e0*/  FFMA.FTZ R200, R197, c[0x0][0x23c], -R166.reuse ;  /* 0x00008f00c5c87a23 */ /* 0x100fe400000108a6 */
[--C-:B------:R-:W-:Y:S01]  /*c5f0*/  FFMA.FTZ R198, R203, c[0x0][0x23c], -R166.reuse ;  /* 0x00008f00cbc67a23 */ /* 0x100fe200000108a6 */
[----:B------:R-:W3:Y:S01]  /*c600*/  MUFU.EX2 R2, R2 ;  /* 0x0000000200027308 */ /* 0x000ee20000000800 */
[----:B------:R-:W-:Y:S02]  /*c610*/  FFMA.FTZ R197, R192, c[0x0][0x23c], -R165 ;  /* 0x00008f00c0c57a23 */ /* 0x000fe400000108a5 */
[----:B------:R-:W-:-:S02]  /*c620*/  FFMA.FTZ R201, R201, c[0x0][0x23c], -R166 ;  /* 0x00008f00c9c97a23 */ /* 0x000fc400000108a6 */
[--C-:B------:R-:W-:Y:S02]  /*c630*/  FFMA.FTZ R199, R199, c[0x0][0x23c], -R166.reuse ;  /* 0x00008f00c7c77a23 */ /* 0x100fe400000108a6 */
[--C-:B------:R-:W-:Y:S01]  /*c640*/  FFMA.FTZ R196, R196, c[0x0][0x23c], -R165.reuse ;  /* 0x00008f00c4c47a23 */ /* 0x100fe200000108a5 */
[----:B------:R-:W-:Y:S01]  /*c650*/  MUFU.EX2 R0, R0 ;  /* 0x0000000000007308 */ /* 0x000fe20000000800 */
[----:B----4-:R-:W-:Y:S01]  /*c660*/  F2FP.BF16.PACK_AB R6, R169, R170 ;  /* 0x000000aaa906723e */ /* 0x010fe200000010ff */
[--C-:B------:R-:W-:Y:S02]  /*c670*/  FFMA.FTZ R192, R194, c[0x0][0x23c], -R165.reuse ;  /* 0x00008f00c2c07a23 */ /* 0x100fe400000108a5 */
[----:B------:R-:W-:Y:S02]  /*c680*/  FFMA.FTZ R203, R190, c[0x0][0x23c], -R165 ;  /* 0x00008f00becb7a23 */ /* 0x000fe400000108a5 */
[--C-:B------:R-:W-:Y:S02]  /*c690*/  FFMA.FTZ R190, R187, c[0x0][0x23c], -R166.reuse ;  /* 0x00008f00bbbe7a23 */ /* 0x100fe400000108a6 */
[----:B------:R-:W4:Y:S01]  /*c6a0*/  MUFU.EX2 R175, R175 ;  /* 0x000000af00af7308 */ /* 0x000f220000000800 */
[----:B---3--:R-:W-:Y:S01]  /*c6b0*/  F2FP.BF16.PACK_AB R5, R2, R168 ;  /* 0x000000a80205723e */ /* 0x008fe200000010ff */
[----:B------:R-:W-:-:S02]  /*c6c0*/  FFMA.FTZ R194, R183, c[0x0][0x23c], -R166 ;  /* 0x00008f00b7c27a23 */ /* 0x000fc400000108a6 */
[--C-:B------:R-:W-:Y:S02]  /*c6d0*/  FFMA.FTZ R189, R189, c[0x0][0x23c], -R166.reuse ;  /* 0x00008f00bdbd7a23 */ /* 0x100fe400000108a6 */
[----:B------:R-:W-:Y:S02]  /*c6e0*/  FFMA.FTZ R185, R185, c[0x0][0x23c], -R166 ;  /* 0x00008f00b9b97a23 */ /* 0x000fe400000108a6 */
[----:B------:R-:W3:Y:S01]  /*c6f0*/  MUFU.EX2 R177, R177 ;  /* 0x000000b100b17308 */ /* 0x000ee20000000800 */
[--C-:B------:R-:W-:Y:S02]  /*c700*/  FFMA.FTZ R183, R186, c[0x0][0x23c], -R165.reuse ;  /* 0x00008f00bab77a23 */ /* 0x100fe400000108a5 */
[--C-:B------:R-:W-:Y:S02]  /*c710*/  FFMA.FTZ R184, R184, c[0x0][0x23c], -R165.reuse ;  /* 0x00008f00b8b87a23 */ /* 0x100fe400000108a5 */
[--C-:B------:R-:W-:Y:S02]  /*c720*/  FFMA.FTZ R182, R182, c[0x0][0x23c], -R165.reuse ;  /* 0x00008f00b6b67a23 */ /* 0x100fe400000108a5 */
[----:B------:R-:W-:Y:S01]  /*c730*/  FFMA.FTZ R187, R167, c[0x0][0x23c], -R165 ;  /* 0x00008f00a7bb7a23 */ /* 0x000fe200000108a5 */
[----:B------:R-:W5:Y:S01]  /*c740*/  MUFU.EX2 R3, R3 ;  /* 0x0000000300037308 */ /* 0x000f620000000800 */
[----:B----4-:R-:W-:Y:S01]  /*c750*/  F2FP.BF16.PACK_AB R7, R175, R0 ;  /* 0x00000000af07723e */ /* 0x010fe200000010ff */
[----:B------:R-:W-:Y:S01]  /*c760*/  LDSM.16.MT88.4 R164, [R232+0x13800] ;  /* 0x01380000e8a4783b */ /* 0x000fe20000004200 */
[----:B---3--:R-:W-:-:S05]  /*c770*/  FMUL.FTZ R160, R160, R177 ;  /* 0x000000b1a0a07220 */ /* 0x008fca0000410000 */
        /* <DEDUP_REMOVED lines=47> */
[----:B------:R-:W-:Y:S02]  /*ca70*/  FMUL.FTZ R135, R135, R3 ;  /* 0x0000000387877220 */ /* 0x000fe40000410000 */
[-C--:B------:R-:W-:Y:S02]  /*ca80*/  FMUL.FTZ R36, R36, R177.reuse ;  /* 0x000000b124247220 */ /* 0x080fe40000410000 */
[----:B------:R-:W-:Y:S01]  /*ca90*/  FMUL.FTZ R37, R37, R177 ;  /* 0x000000b125257220 */ /* 0x000fe20000410000 */
[----:B-1----:R-:W-:Y:S01]  /*caa0*/  HMMA.16816.F32.BF16 R136, R4, R16, R136 ;  /* 0x000000100488723c */ /* 0x002fe20000041888 */
[-C--:B------:R-:W-:Y:S01]  /*cab0*/  FMUL.FTZ R38, R38, R3.reuse ;  /* 0x0000000326267220 */ /* 0x080fe20000410000 */
[----:B------:R-:W1:Y:S01]  /*cac0*/  MUFU.EX2 R198, R198 ;  /* 0x000000c600c67308 */ /* 0x000e620000000800 */
[----:B------:R-:W-:-:S02]  /*cad0*/  FMUL.FTZ R39, R39, R3 ;  /* 0x0000000327277220 */ /* 0x000fc40000410000 */
[-C--:B------:R-:W-:Y:S02]  /*cae0*/  FMUL.FTZ R40, R40, R177.reuse ;  /* 0x000000b128287220 */ /* 0x080fe40000410000 */
[----:B------:R-:W-:Y:S01]  /*caf0*/  FMUL.FTZ R41, R41, R177 ;  /* 0x000000b129297220 */ /* 0x000fe20000410000 */
[C---:B------:R-:W-:Y:S01]  /*cb00*/  HMMA.16816.F32.BF16 R132, R4.reuse, R18, R132 ;  /* 0x000000120484723c */ /* 0x040fe20000041884 */
[-C--:B------:R-:W-:Y:S01]  /*cb10*/  FMUL.FTZ R42, R42, R3.reuse ;  /* 0x000000032a2a7220 */ /* 0x080fe20000410000 */
[----:B------:R-:W1:Y:S01]  /*cb20*/  LDSM.16.MT88.4 R16, [R233+0x12000] ;  /* 0x01200000e910783b */ /* 0x000e620000004200 */
[----:B------:R-:W-:Y:S01]  /*cb30*/  FMUL.FTZ R43, R43, R3 ;  /* 0x000000032b2b7220 */ /* 0x000fe20000410000 */
[----:B------:R-:W1:Y:S01]  /*cb40*/  MUFU.EX2 R201, R201 ;  /* 0x000000c900c97308 */ /* 0x000e620000000800 */
[-C--:B------:R-:W-:Y:S02]  /*cb50*/  FMUL.FTZ R44, R44, R177.reuse ;  /* 0x000000b12c2c7220 */ /* 0x080fe40000410000 */
[----:B------:R-:W-:Y:S01]  /*cb60*/  FMUL.FTZ R45, R45, R177 ;  /* 0x000000b12d2d7220 */ /* 0x000fe20000410000 */
[----:B--2---:R-:W-:Y:S01]  /*cb70*/  HMMA.16816.F32.BF16 R36, R4, R8, R36 ;  /* 0x000000080424723c */ /* 0x004fe20000041824 */
[----:B------:R-:W-:-:S02]  /*cb80*/  FMUL.FTZ R46, R46, R3 ;  /* 0x000000032e2e7220 */ /* 0x000fc40000410000 */
[----:B------:R-:W-:Y:S01]  /*cb90*/  FMUL.FTZ R47, R47, R3 ;  /* 0x000000032f2f7220 */ /* 0x000fe20000410000 */
[----:B------:R-:W-:Y:S01]  /*cba0*/  MUFU.EX2 R199, R199 ;  /* 0x000000c700c77308 */ /* 0x000fe20000000800 */
[-C--:B------:R-:W-:Y:S02]  /*cbb0*/  FMUL.FTZ R48, R48, R177.reuse ;  /* 0x000000b130307220 */ /* 0x080fe40000410000 */
[----:B------:R-:W-:Y:S01]  /*cbc0*/  FMUL.FTZ R49, R49, R177 ;  /* 0x000000b131317220 */ /* 0x000fe20000410000 */
[----:B------:R-:W-:Y:S01]  /*cbd0*/  HMMA.16816.F32.BF16 R40, R4, R10, R40 ;  /* 0x0000000a0428723c */ /* 0x000fe20000041828 */
[-C--:B------:R-:W-:Y:S01]  /*cbe0*/  FMUL.FTZ R50, R50, R3.reuse ;  /* 0x0000000332327220 */ /* 0x080fe20000410000 */
[----:B------:R-:W2:Y:S01]  /*cbf0*/  LDSM.16.MT88.4 R8, [R232+0x12000] ;  /* 0x01200000e808783b */ /* 0x000ea20000004200 */
        /* <DEDUP_REMOVED lines=16> */
[----:B------:R-:W-:Y:S02]  /*cd00*/  FMUL.FTZ R61, R61, R177 ;  /* 0x000000b13d3d7220 */ /* 0x000fe40000410000 */
[-C--:B------:R-:W-:Y:S01]  /*cd10*/  FMUL.FTZ R62, R62, R3.reuse ;  /* 0x000000033e3e7220 */ /* 0x080fe20000410000 */
[----:B-1----:R-:W-:Y:S01]  /*cd20*/  HMMA.16816.F32.BF16 R52, R4, R16, R52 ;  /* 0x000000100434723c */ /* 0x002fe20000041834 */
[----:B------:R-:W-:Y:S01]  /*cd30*/  FMUL.FTZ R63, R63, R3 ;  /* 0x000000033f3f7220 */ /* 0x000fe20000410000 */
[----:B------:R-:W-:Y:S01]  /*cd40*/  MUFU.EX2 R192, R192 ;  /* 0x000000c000c07308 */ /* 0x000fe20000000800 */
[----:B------:R-:W-:-:S02]  /*cd50*/  FMUL.FTZ R64, R64, R177 ;  /* 0x000000b140407220 */ /* 0x000fc40000410000 */
[----:B------:R-:W-:Y:S02]  /*cd60*/  FMUL.FTZ R65, R65, R177 ;  /* 0x000000b141417220 */ /* 0x000fe40000410000 */
[-C--:B------:R-:W-:Y:S01]  /*cd70*/  FMUL.FTZ R66, R66, R3.reuse ;  /* 0x0000000342427220 */ /* 0x080fe20000410000 */
[C---:B------:R-:W-:Y:S01]  /*cd80*/  HMMA.16816.F32.BF16 R56, R4.reuse, R18, R56 ;  /* 0x000000120438723c */ /* 0x040fe20000041838 */
[----:B------:R-:W-:Y:S01]  /*cd90*/  FMUL.FTZ R67, R67, R3 ;  /* 0x0000000343437220 */ /* 0x000fe20000410000 */
        /* <DEDUP_REMOVED lines=29> */
[----:B------:R-:W-:Y:S02]  /*cf70*/  FMUL.FTZ R85, R85, R177 ;  /* 0x000000b155557220 */ /* 0x000fe40000410000 */
[-C--:B------:R-:W-:Y:S02]  /*cf80*/  FMUL.FTZ R86, R86, R3.reuse ;  /* 0x0000000356567220 */ /* 0x080fe40000410000 */
[----:B------:R-:W-:Y:S01]  /*cf90*/  FMUL.FTZ R87, R87, R3 ;  /* 0x0000000357577220 */ /* 0x000fe20000410000 */
[----:B-1----:R-:W-:Y:S01]  /*cfa0*/  HMMA.16816.F32.BF16 R76, R4, R16, R76 ;  /* 0x00000010044c723c */ /* 0x002fe2000004184c */
[-C--:B------:R-:W-:Y:S01]  /*cfb0*/  FMUL.FTZ R88, R88, R177.reuse ;  /* 0x000000b158587220 */ /* 0x080fe20000410000 */
[----:B------:R-:W-:Y:S01]  /*cfc0*/  MUFU.EX2 R183, R183 ;  /* 0x000000b700b77308 */ /* 0x000fe20000000800 */
        /* <DEDUP_REMOVED lines=17> */
[----:B------:R-:W2:Y:S01]  /*d0e0*/  LDSM.16.MT88.4 R8, [R234+0x16000] ;  /* 0x01600000ea08783b */ /* 0x000ea20000004200 */
[-C--:B------:R-:W-:Y:S02]  /*d0f0*/  FMUL.FTZ R100, R100, R177.reuse ;  /* 0x000000b164647220 */ /* 0x080fe40000410000 */
[----:B------:R-:W-:Y:S01]  /*d100*/  FMUL.FTZ R101, R101, R177 ;  /* 0x000000b165657220 */ /* 0x000fe20000410000 */
[----:B------:R-:W1:Y:S01]  /*d110*/  MUFU.EX2 R187, R187 ;  /* 0x000000bb00bb7308 */ /* 0x000e620000000800 */
[----:B------:R-:W-:-:S02]  /*d120*/  FMUL.FTZ R102, R102, R3 ;  /* 0x0000000366667220 */ /* 0x000fc40000410000 */
[C---:B-----5:R-:W-:Y:S01]  /*d130*/  HMMA.16816.F32.BF16 R92, R4.reuse, R12, R92 ;  /* 0x0000000c045c723c */ /* 0x060fe2000004185c */
[----:B------:R-:W-:Y:S02]  /*d140*/  FMUL.FTZ R103, R103, R3 ;  /* 0x0000000367677220 */ /* 0x000fe40000410000 */
[-C--:B------:R-:W-:Y:S02]  /*d150*/  FMUL.FTZ R104, R104, R177.reuse ;  /* 0x000000b168687220 */ /* 0x080fe40000410000 */
[----:B------:R-:W-:Y:S02]  /*d160*/  FMUL.FTZ R105, R105, R177 ;  /* 0x000000b169697220 */ /* 0x000fe40000410000 */
[-C--:B------:R-:W-:Y:S01]  /*d170*/  FMUL.FTZ R106, R106, R3.reuse ;  /* 0x000000036a6a7220 */ /* 0x080fe20000410000 */
[----:B------:R-:W-:Y:S01]  /*d180*/  HMMA.16816.F32.BF16 R96, R4, R14, R96 ;  /* 0x0000000e0460723c */ /* 0x000fe20000041860 */
[----:B------:R-:W5:Y:S01]  /*d190*/  LDSM.16.MT88.4 R12, [R233+0x16000] ;  /* 0x01600000e90c783b */ /* 0x000f620000004200 */
[----:B------:R-:W-:-:S02]  /*d1a0*/  FMUL.FTZ R107, R107, R3 ;  /* 0x000000036b6b7220 */ /* 0x000fc40000410000 */
[-C--:B------:R-:W-:Y:S02]  /*d1b0*/  FMUL.FTZ R108, R108, R177.reuse ;  /* 0x000000b16c6c7220 */ /* 0x080fe40000410000 */
[----:B------:R-:W-:Y:S02]  /*d1c0*/  FMUL.FTZ R109, R109, R177 ;  /* 0x000000b16d6d7220 */ /* 0x000fe40000410000 */
[-C--:B------:R-:W-:Y:S02]  /*d1d0*/  FMUL.FTZ R110, R110, R3.reuse ;  /* 0x000000036e6e7220 */ /* 0x080fe40000410000 */
[----:B------:R-:W-:Y:S01]  /*d1e0*/  FMUL.FTZ R111, R111, R3 ;  /* 0x000000036f6f7220 */ /* 0x000fe20000410000 */
[----:B-1----:R-:W-:Y:S01]  /*d1f0*/  HMMA.16816.F32.BF16 R100, R4, R16, R100 ;  /* 0x000000100464723c */ /* 0x002fe20000041864 */
[-C--:B------:R-:W-:Y:S02]  /*d200*/  FMUL.FTZ R112, R112, R177.reuse ;  /* 0x000000b170707220 */ /* 0x080fe40000410000 */
[----:B------:R-:W-:-:S02]  /*d210*/  FMUL.FTZ R113, R113, R177 ;  /* 0x000000b171717220 */ /* 0x000fc40000410000 */
[-C--:B------:R-:W-:Y:S02]  /*d220*/  FMUL.FTZ R114, R114, R3.reuse ;  /* 0x0000000372727220 */ /* 0x080fe40000410000 */
[----:B------:R-:W-:Y:S01]  /*d230*/  FMUL.FTZ R115, R115, R3 ;  /* 0x0000000373737220 */ /* 0x000fe20000410000 */
[C---:B------:R-:W-:Y:S01]  /*d240*/  HMMA.16816.F32.BF16 R104, R4.reuse, R18, R104 ;  /* 0x000000120468723c */ /* 0x040fe20000041868 */
[-C--:B------:R-:W-:Y:S01]  /*d250*/  FMUL.FTZ R116, R116, R177.reuse ;  /* 0x000000b174747220 */ /* 0x080fe20000410000 */
[----:B------:R-:W-:Y:S01]  /*d260*/  LDSM.16.MT88.4 R16, [R233+0x10800] ;  /* 0x01080000e910783b */ /* 0x000fe20000004200 */
        /* <DEDUP_REMOVED lines=13> */
[C---:B-----5:R-:W-:Y:S01]  /*d340*/  HMMA.16816.F32.BF16 R116, R4.reuse, R12, R116 ;  /* 0x0000000c0474723c */ /* 0x060fe20000041874 */
[----:B------:R-:W-:Y:S02]  /*d350*/  FMUL.FTZ R127, R127, R3 ;  /* 0x000000037f7f7220 */ /* 0x000fe40000410000 */
        /* <DEDUP_REMOVED lines=15> */
[----:B------:R-:W-:Y:S01]  /*d450*/  FADD.FTZ R169, R169, R170 ;  /* 0x000000aaa9a97221 */ /* 0x000fe20000010000 */
[----:B------:R-:W-:Y:S01]  /*d460*/  MOV R3, R173 ;  /* 0x000000ad00037202 */ /* 0x000fe20000000f00 */
        /* <DEDUP_REMOVED lines=13> */
[----:B------:R-:W-:Y:S02]  /*d540*/  FADD.FTZ R193, R193, R188 ;  /* 0x000000bcc1c17221 */ /* 0x000fe40000010000 */
[----:B------:R-:W-:-:S03]  /*d550*/  FADD.FTZ R0, R198, R181 ;  /* 0x000000b5c6007221 */ /* 0x000fc60000010000 */
[----:B------:R-:W-:Y:S01]  /*d560*/  HMMA.16816.F32.BF16 R156, R4, R10, R156 ;  /* 0x0000000a049c723c */ /* 0x000fe2000004189c */
[----:B------:R-:W1:Y:S01]  /*d570*/  LDSM.16.MT88.4 R8, [R234+0x12800] ;  /* 0x01280000ea08783b */ /* 0x000e620000004200 */
[----:B------:R-:W-:-:S06]  /*d580*/  FADD.FTZ R0, R201, R0 ;  /* 0x00000000c9007221 */ /* 0x000fcc0000010000 */
        /* <DEDUP_REMOVED lines=36> */
[C---:B---3--:R-:W-:Y:S08]  /*d7d0*/  HMMA.16816.F32.BF16 R108, R4.reuse, R16, R108 ;  /* 0x00000010046c723c */ /* 0x048ff0000004186c */
[C---:B------:R-:W-:Y:S01]  /*d7e0*/  HMMA.16816.F32.BF16 R112, R4.reuse, R18, R112 ;  /* 0x000000120470723c */ /* 0x040fe20000041870 */
[----:B------:R-:W1:Y:S07]  /*d7f0*/  LDSM.16.MT88.4 R16, [R233+0x11000] ;  /* 0x01100000e910783b */ /* 0x000e6e0000004200 */
[C---:B------:R-:W-:Y:S08]  /*d800*/  HMMA.16816.F32.BF16 R116, R4.reuse, R28, R116 ;  /* 0x0000001c0474723c */ /* 0x040ff00000041874 */
[C---:B------:R-:W-:Y:S01]  /*d810*/  HMMA.16816.F32.BF16 R120, R4.reuse, R30, R120 ;  /* 0x0000001e0478723c */ /* 0x040fe20000041878 */
[----:B------:R-:W-:Y:S07]  /*d820*/  LDSM.16.MT88.4 R28, [R232+0x13000] ;  /* 0x01300000e81c783b */ /* 0x000fee0000004200 */
[C---:B--2---:R-:W-:Y:S08]  /*d830*/  HMMA.16816.F32.BF16 R124, R4.reuse, R12, R124 ;  /* 0x0000000c047c723c */ /* 0x044ff0000004187c */
[----:B------:R-:W-:Y:S01]  /*d840*/  HMMA.16816.F32.BF16 R128, R4, R14, R128 ;  /* 0x0000000e0480723c */ /* 0x000fe20000041880 */
[----:B------:R-:W2:Y:S06]  /*d850*/  LDSM.16.MT88.4 R12, [R236+0x13000] ;  /* 0x01300000ec0c783b */ /* 0x000eac0000004200 */
[----:B------:R-:W-:-:S02]  /*d860*/  F2FP.BF16.PACK_AB R4, R201, R198 ;  /* 0x000000c6c904723e */ /* 0x000fc400000010ff */
[----:B------:R-:W-:Y:S01]  /*d870*/  F2FP.BF16.PACK_AB R5, R197, R196 ;  /* 0x000000c4c505723e */ /* 0x000fe200000010ff */
[----:B------:R-:W-:Y:S01]  /*d880*/  FADD.FTZ R196, R196, R193 ;  /* 0x000000c1c4c47221 */ /* 0x000fe20000010000 */
[C---:B------:R-:W-:Y:S01]  /*d890*/  F2FP.BF16.PACK_AB R6, R200.reuse, R199 ;  /* 0x000000c7c806723e */ /* 0x040fe200000010ff */
[----:B------:R-:W-:Y:S01]  /*d8a0*/  FADD.FTZ R199, R199, R0 ;  /* 0x00000000c7c77221 */ /* 0x000fe20000010000 */
[----:B------:R-:W-:Y:S01]  /*d8b0*/  F2FP.BF16.PACK_AB R7, R203, R192 ;  /* 0x000000c0cb07723e */ /* 0x000fe200000010ff */
[----:B------:R-:W-:Y:S02]  /*d8c0*/  FADD.FTZ R197, R197, R196 ;  /* 0x000000c4c5c57221 */ /* 0x000fe40000010000 */
[----:B------:R-:W-:Y:S02]  /*d8d0*/  FADD.FTZ R200, R200, R199 ;  /* 0x000000c7c8c87221 */ /* 0x000fe40000010000 */
[----:B------:R-:W-:Y:S02]  /*d8e0*/  FADD.FTZ R0, R192, R197 ;  /* 0x000000c5c0007221 */ /* 0x000fe40000010000 */
[----:B----4-:R-:W-:Y:S02]  /*d8f0*/  HMMA.16816.F32.BF16 R152, R4, R20, R152 ;  /* 0x000000140498723c */ /* 0x010fe40000041898 */
[----:B------:R-:W-:-:S06]  /*d900*/  FADD.FTZ R0, R203, R0 ;  /* 0x00000000cb007221 */ /* 0x000fcc0000010000 */
        /* <DEDUP_REMOVED lines=101> */
.L_x_3774:
        /* <DEDUP_REMOVED lines=43> */
.L_x_3786:
        /* <DEDUP_REMOVED lines=79> */
.L_x_3783:
[C---:B------:R-:W-:Y:S01]  /*e700*/  ISETP.GE.AND P6, PT, R245.reuse, c[0x0][0x220], PT ;  /* 0x00008800f5007a0c */ /* 0x040fe20003fc6270 */
[----:B------:R-:W-:Y:S01]  /*e710*/  UISETP.GT.AND UP2, UPT, UR29, UR22, UPT ;  /* 0x000000161d00728c */ /* 0x000fe2000bf44270 */
[----:B------:R-:W-:Y:S02]  /*e720*/  IADD3 R2, R245, 0x40, RZ ;  /* 0x00000040f5027810 */ /* 0x000fe40007ffe0ff */
[----:B------:R-:W-:Y:S02]  /*e730*/  IADD3 R9, P1, R3, UR28, RZ ;  /* 0x0000001c03097c10 */ /* 0x000fe4000ff3e0ff */
[----:B------:R-:W-:Y:S02]  /*e740*/  ISETP.GE.AND P5, PT, R2, c[0x0][0x220], PT ;  /* 0x0000880002007a0c */ /* 0x000fe40003fa6270 */
[C---:B------:R-:W-:Y:S02]  /*e750*/  IADD3 R2, R245.reuse, 0xc0, RZ ;  /* 0x000000c0f5027810 */ /* 0x040fe40007ffe0ff */
[----:B------:R-:W-:Y:S02]  /*e760*/  IADD3 R166, R245, 0x80, RZ ;  /* 0x00000080f5a67810 */ /* 0x000fe40007ffe0ff */
        /* <DEDUP_REMOVED lines=348> */
[----:B------:R-:W-:Y:S02]  /*fd30*/  FMUL.FTZ R25, R25, c[0x0][0x2ec] ;  /* 0x0000bb0019197a20 */ /* 0x000fe40000410000 */
[----:B------:R5:W2:Y:S01]  /*fd40*/  MUFU.TANH R11, R166 ;  /* 0x000000a6000b7308 */ /* 0x000aa20000002400 */
[----:B------:R-:W-:Y:S02]  /*fd50*/  IMAD.MOV.U32 R195, RZ, RZ, R3 ;  /* 0x000000ffffc37224 */ /* 0x000fe400078e0003 */
[----:B------:R-:W-:Y:S02]  /*fd60*/  FMUL.FTZ R29, R29, c[0x0][0x2ec] ;  /* 0x0000bb001d1d7a20 */ /* 0x000fe40000410000 */
[----:B-1----:R-:W-:Y:S02]  /*fd70*/  FMUL.FTZ R167, R19, c[0x0][0x2ec] ;  /* 0x0000bb0013a77a20 */ /* 0x002fe40000410000 */
[----:B------:R-:W-:Y:S02]  /*fd80*/  FMUL.FTZ R30, R30, c[0x0][0x2ec] ;  /* 0x0000bb001e1e7a20 */ /* 0x000fe40000410000 */
[----:B------:R-:W-:Y:S01]  /*fd90*/  FMUL.FTZ R31, R31, c[0x0][0x2ec] ;  /* 0x0000bb001f1f7a20 */ /* 0x000fe20000410000 */
[----:B------:R-:W1:Y:S01]  /*fda0*/  MUFU.TANH R164, R164 ;  /* 0x000000a400a47308 */ /* 0x000e620000002400 */
[----:B------:R-:W-:Y:S02]  /*fdb0*/  FMUL.FTZ R33, R33, c[0x0][0x2ec] ;  /* 0x0000bb0021217a20 */ /* 0x000fe40000410000 */
[----:B----4-:R-:W-:Y:S07]  /*fdc0*/  FMUL.FTZ R252, R18, c[0x0][0x2ec] ;  /* 0x0000bb0012fc7a20 */ /* 0x010fee0000410000 */
[----:B------:R4:W1:Y:S01]  /*fdd0*/  MUFU.TANH R213, R252 ;  /* 0x000000fc00d57308 */ /* 0x0008620000002400 */
[----:B-----5:R-:W-:Y:S09]  /*fde0*/  FMUL.FTZ R166, R20, c[0x0][0x2ec] ;  /* 0x0000bb0014a67a20 */ /* 0x020ff20000410000 */
[----:B------:R5:W1:Y:S10]  /*fdf0*/  MUFU.TANH R18, R167 ;  /* 0x000000a700127308 */ /* 0x000a740000002400 */
        /* <DEDUP_REMOVED lines=12> */
[----:B------:R-:W1:Y:S01]  /*fec0*/  MUFU.TANH R9, R9 ;  /* 0x0000000900097308 */ /* 0x000e620000002400 */
[----:B----4-:R-:W-:Y:S09]  /*fed0*/  IMAD.MOV.U32 R252, RZ, RZ, R2 ;  /* 0x000000fffffc7224 */ /* 0x010ff200078e0002 */
[----:B------:R-:W4:Y:S10]  /*fee0*/  MUFU.TANH R210, R210 ;  /* 0x000000d200d27308 */ /* 0x000f340000002400 */
[----:B------:R-:W1:Y:S10]  /*fef0*/  MUFU.TANH R211, R211 ;  /* 0x000000d300d37308 */ /* 0x000e740000002400 */
        /* <DEDUP_REMOVED lines=13> */
[----:B------:R-:W1:Y:S01]  /*ffd0*/  MUFU.TANH R166, R166 ;  /* 0x000000a600a67308 */ /* 0x000e620000002400 */
[----:B------:R-:W-:-:S05]  /*ffe0*/  @!P0 BRA `(.L_x_3784) ;  /* 0x00000bf000008947 */ /* 0x000fca0003800000 */
[----:B--234-:R-:W-:Y:S01]  /*fff0*/  ULDC.64 UR10, c[0x0][0x198] ;  /* 0x00006600000a7ab9 */ /* 0x01cfe20000000a00 */
        /* <DEDUP_REMOVED lines=14> */
[----:B--2---:R-:W-:Y:S04]  /*100e0*/  UIMAD.WIDE.U32 UR40, UR15, UR37, URZ ;  /* 0x000000250f2872a5 */ /* 0x004fe8000f8e003f */
[----:B------:R-:W-:Y:S02]  /*100f0*/  UIADD3 UR36, -UR41, URZ, URZ ;  /* 0x0000003f29247290 */ /* 0x000fe4000fffe13f */
[----:B---3--:R-:W-:Y:S02]  /*10100*/  UIMAD.WIDE.U32 UR42, UR15, UR30, URZ ;  /* 0x0000001e0f2a72a5 */ /* 0x008fe4000f8e003f */
        /* <DEDUP_REMOVED lines=28> */
[----:B-1----:R-:W-:Y:S01]  /*102d0*/  LEA.HI.X.SX32 R21, R3, UR33, 0x2, P1 ;  /* 0x0000002103157c11 */ /* 0x002fe200088f16ff */
[----:B------:R-:W1:Y:S08]  /*102e0*/  R2UR UR36, R20 ;  /* 0x00000000142473c2 */ /* 0x000e7000000e0000 */
[----:B------:R-:W3:Y:S08]  /*102f0*/  R2UR UR11, R7 ;  /* 0x00000000070b73c2 */ /* 0x000ef000000e0000 */
[----:B------:R-:W4:Y:S01]  /*10300*/  R2UR UR37, R21 ;  /* 0x00000000152573c2 */ /* 0x000f2200000e0000 */
[----:B--2---:R-:W-:Y:S02]  /*10310*/  MOV R22, UR10 ;  /* 0x0000000a00167c02 */ /* 0x004fe40008000f00 */
[----:B-1----:R-:W-:Y:S01]  /*10320*/  MOV R4, UR36 ;  /* 0x0000002400047c02 */ /* 0x002fe20008000f00 */
        /* <DEDUP_REMOVED lines=22> */
.L_x_3785:
[----:B------:R2:W-:Y:S01]  /*10490*/  @P6 STS.128 [R244+0x8000], RZ ;  /* 0x008000fff4006388 */ /* 0x0005e20000000c00 */
[CC--:B------:R-:W-:Y:S01]  /*104a0*/  LEA R28, P0, R6.reuse, R248.reuse, 0x1 ;  /* 0x000000f8061c7211 */ /* 0x0c0fe200078008ff */
[----:B------:R-:W-:Y:S01]  /*104b0*/  UMOV UR8, UR10 ;  /* 0x0000000a00087c82 */ /* 0x000fe20008000000 */
[C---:B------:R-:W-:Y:S01]  /*104c0*/  IADD3 R5, P1, R6.reuse, UR26, RZ ;  /* 0x0000001a06057c10 */ /* 0x040fe2000ff3e0ff */
[----:B------:R-:W-:Y:S01]  /*104d0*/  UMOV UR9, UR11 ;  /* 0x0000000b00097c82 */ /* 0x000fe20008000000 */
[-C--:B-1----:R-:W-:Y:S02]  /*104e0*/  LEA.HI.X R29, R6, R249.reuse, R2, 0x1, P0 ;  /* 0x000000f9061d7211 */ /* 0x082fe400000f0c02 */
        /* <DEDUP_REMOVED lines=111> */
.L_x_3784:
[----:B--234-:R-:W-:Y:S01]  /*10be0*/  MOV R2, UR29 ;  /* 0x0000001d00027c02 */ /* 0x01cfe20008000f00 */
[----:B-1----:R-:W-:Y:S01]  /*10bf0*/  LDSM.16.MT88.4 R28, [R233+0x10000] ;  /* 0x01000000e91c783b */ /* 0x002fe20000004200 */
[----:B------:R-:W-:Y:S02]  /*10c00*/  UISETP.GT.AND UP2, UPT, UR29, UR22, UPT ;  /* 0x000000161d00728c */ /* 0x000fe4000bf44270 */
[----:B------:R-:W-:Y:S01]  /*10c10*/  LEA R3, R2, R243, 0x6 ;  /* 0x000000f302037211 */ /* 0x000fe200078e30ff */
[----:B------:R-:W-:Y:S02]  /*10c20*/  UMOV UR10, UR24 ;  /* 0x00000018000a7c82 */ /* 0x000fe40008000000 */
[----:B------:R-:W-:Y:S01]  /*10c30*/  UMOV UR11, UR23 ;  /* 0x00000017000b7c82 */ /* 0x000fe20008000000 */
        /* <DEDUP_REMOVED lines=31> */
[----:B------:R-:W-:Y:S02]  /*10e30*/  FFMA.FTZ R10, R7, UR4, R10 ;  /* 0x00000004070a7c23 */ /* 0x000fe4000801000a */
[C---:B------:R-:W-:Y:S01]  /*10e40*/  FFMA.FTZ R11, R12.reuse, UR4, R11 ;  /* 0x000000040c0b7c23 */ /* 0x040fe2000801000b */
[----:B------:R-:W-:Y:S01]  /*10e50*/  FMNMX.FTZ R19, R199, R20, !PT ;  /* 0x00000014c7137209 */ /* 0x000fe20007810000 */
        /* <DEDUP_REMOVED lines=21> */
[----:B------:R-:W-:Y:S01]  /*10fb0*/  IADD3 R12, R3, 0x38, RZ ;  /* 0x00000038030c7810 */ /* 0x000fe20007ffe0ff */
[----:B------:R-:W1:Y:S01]  /*10fc0*/  I2F R7, R7 ;  /* 0x0000000700077306 */ /* 0x000e620000201400 */
        /* <DEDUP_REMOVED lines=9> */
[----:B------:R-:W2:Y:S01]  /*11060*/  I2F R12, R12 ;  /* 0x0000000c000c7306 */ /* 0x000ea20000201400 */
        /* <DEDUP_REMOVED lines=9> */
[----:B------:R-:W3:Y:S01]  /*11100*/  I2F R3, R3 ;  /* 0x0000000300037306 */ /* 0x000ee20000201400 */
[----:B------:R-:W-:Y:S02]  /*11110*/  FMNMX.FTZ R13, R204, R13, !PT ;  /* 0x0000000dcc0d7209 */ /* 0x000fe40007810000 */
[----:B------:R-:W-:Y:S01]  /*11120*/  FMNMX.FTZ R20, R201, R20, !PT ;  /* 0x00000014c9147209 */ /* 0x000fe20007810000 */
[C---:B-1----:R-:W-:Y:S01]  /*11130*/  FFMA.FTZ R187, R7.reuse, UR4, R187 ;  /* 0x0000000407bb7c23 */ /* 0x042fe200080100bb */
[----:B------:R-:W-:Y:S01]  /*11140*/  FMNMX.FTZ R13, R202, R13, !PT ;  /* 0x0000000dca0d7209 */ /* 0x000fe20007810000 */
[----:B------:R-:W-:Y:S01]  /*11150*/  FFMA.FTZ R178, R7, UR4, R178 ;  /* 0x0000000407b27c23 */ /* 0x000fe200080100b2 */
[----:B------:R-:W-:Y:S02]  /*11160*/  FMNMX.FTZ R2, R189, R20, !PT ;  /* 0x00000014bd027209 */ /* 0x000fe40007810000 */
[----:B------:R-:W-:Y:S01]  /*11170*/  FMNMX.FTZ R13, R200, R13, !PT ;  /* 0x0000000dc80d7209 */ /* 0x000fe20007810000 */
[----:B------:R-:W-:Y:S01]  /*11180*/  LDSM.16.MT88.4 R20, [R234+0x10000] ;  /* 0x01000000ea14783b */ /* 0x000fe20000004200 */
[----:B------:R-:W-:Y:S02]  /*11190*/  FMNMX.FTZ R2, R187, R2, !PT ;  /* 0x00000002bb027209 */ /* 0x000fe40007810000 */
[----:B------:R-:W-:Y:S01]  /*111a0*/  FMNMX.FTZ R13, R188, R13, !PT ;  /* 0x0000000dbc0d7209 */ /* 0x000fe20007810000 */
[C---:B--2---:R-:W-:Y:S02]  /*111b0*/  FFMA.FTZ R167, R12.reuse, UR4, R167 ;  /* 0x000000040ca77c23 */ /* 0x044fe400080100a7 */
[----:B------:R-:W-:Y:S03]  /*111c0*/  FFMA.FTZ R177, R12, UR4, R177 ;  /* 0x000000040cb17c23 */ /* 0x000fe600080100b1 */
[----:B------:R-:W-:Y:S02]  /*111d0*/  FMNMX.FTZ R5, R167, R2, !PT ;  /* 0x00000002a7057209 */ /* 0x000fe40007810000 */
[----:B------:R-:W-:Y:S01]  /*111e0*/  FMNMX.FTZ R2, R178, R13, !PT ;  /* 0x0000000db2027209 */ /* 0x000fe20007810000 */
[----:B---3--:R-:W-:Y:S03]  /*111f0*/  FFMA.FTZ R166, R3, UR4, R166 ;  /* 0x0000000403a67c23 */ /* 0x008fe600080100a6 */
[----:B------:R-:W-:Y:S01]  /*11200*/  FMNMX.FTZ R13, R177, R2, !PT ;  /* 0x00000002b10d7209 */ /* 0x000fe20007810000 */
[----:B------:R-:W-:Y:S01]  /*11210*/  FFMA.FTZ R176, R3, UR4, R176 ;  /* 0x0000000403b07c23 */ /* 0x000fe200080100b0 */
[----:B------:R-:W-:Y:S04]  /*11220*/  FMNMX.FTZ R4, R166, R5, !PT ;  /* 0x00000005a6047209 */ /* 0x000fe80007810000 */
[----:B------:R-:W-:Y:S02]  /*11230*/  FMNMX.FTZ R7, R176, R13, !PT ;  /* 0x0000000db0077209 */ /* 0x000fe40007810000 */
[----:B------:R-:W-:Y:S08]  /*11240*/  LDSM.16.MT88.4 R12, [R236+0x10000] ;  /* 0x01000000ec0c783b */ /* 0x000ff00000004200 */
        /* <DEDUP_REMOVED lines=18> */
[--C-:B------:R-:W-:Y:S01]  /*11370*/  FFMA.FTZ R181, R199, c[0x0][0x23c], -R190.reuse ;  /* 0x00008f00c7b57a23 */ /* 0x100fe200000108be */
[----:B------:R-:W1:Y:S01]  /*11380*/  MUFU.EX2 R0, R0 ;  /* 0x0000000000007308 */ /* 0x000e620000000800 */
[--C-:B------:R-:W-:Y:S01]  /*11390*/  FFMA.FTZ R180, R10, c[0x0][0x23c], -R190.reuse ;  /* 0x00008f000ab47a23 */ /* 0x100fe200000108be */
[----:B------:R-:W-:Y:S01]  /*113a0*/  PLOP3.LUT P0, PT, PT, PT, UP2, 0x80, 0x0 ;  /* 0x000000000000781c */ /* 0x000fe20003f0f028 */
[--C-:B------:R-:W-:Y:S02]  /*113b0*/  FFMA.FTZ R165, R11, c[0x0][0x23c], -R190.reuse ;  /* 0x00008f000ba57a23 */ /* 0x100fe400000108be */
[--C-:B------:R-:W-:Y:S02]  /*113c0*/  FFMA.FTZ R185, R8, c[0x0][0x23c], -R179.reuse ;  /* 0x00008f0008b97a23 */ /* 0x100fe400000108b3 */
[--C-:B------:R-:W-:Y:S02]  /*113d0*/  FFMA.FTZ R184, R197, c[0x0][0x23c], -R179.reuse ;  /* 0x00008f00c5b87a23 */ /* 0x100fe400000108b3 */
[--C-:B------:R-:W-:Y:S01]  /*113e0*/  FFMA.FTZ R183, R209, c[0x0][0x23c], -R179.reuse ;  /* 0x00008f00d1b77a23 */ /* 0x100fe200000108b3 */
[----:B------:R-:W-:Y:S01]  /*113f0*/  MUFU.EX2 R186, R186 ;  /* 0x000000ba00ba7308 */ /* 0x000fe20000000800 */
[--C-:B------:R-:W-:Y:S02]  /*11400*/  FFMA.FTZ R182, R9, c[0x0][0x23c], -R179.reuse ;  /* 0x00008f0009b67a23 */ /* 0x100fe400000108b3 */
[----:B------:R-:W-:Y:S02]  /*11410*/  FMUL.FTZ R4, R2, c[0x0][0x23c] ;  /* 0x00008f0002047a20 */ /* 0x000fe40000410000 */
[--C-:B------:R-:W-:Y:S02]  /*11420*/  FFMA.FTZ R191, R175, c[0x0][0x23c], -R190.reuse ;  /* 0x00008f00afbf7a23 */ /* 0x100fe400000108be */
[--C-:B------:R-:W-:Y:S02]  /*11430*/  FFMA.FTZ R192, R173, c[0x0][0x23c], -R190.reuse ;  /* 0x00008f00adc07a23 */ /* 0x100fe400000108be */
[--C-:B------:R-:W-:Y:S01]  /*11440*/  FFMA.FTZ R193, R171, c[0x0][0x23c], -R190.reuse ;  /* 0x00008f00abc17a23 */ /* 0x100fe200000108be */
[----:B------:R-:W2:Y:S01]  /*11450*/  MUFU.EX2 R2, R4 ;  /* 0x0000000400027308 */ /* 0x000ea20000000800 */
        /* <DEDUP_REMOVED lines=14> */
[C---:B--2---:R-:W-:Y:S02]  /*11540*/  FMUL.FTZ R4, R2.reuse, R160 ;  /* 0x000000a002047220 */ /* 0x044fe40000410000 */
[C---:B------:R-:W-:Y:S02]  /*11550*/  FMUL.FTZ R5, R2.reuse, R161 ;  /* 0x000000a102057220 */ /* 0x040fe40000410000 */
[C---:B------:R-:W-:Y:S01]  /*11560*/  FMUL.FTZ R8, R2.reuse, R156 ;  /* 0x0000009c02087220 */ /* 0x040fe20000410000 */
[----:B------:R-:W2:Y:S01]  /*11570*/  MUFU.EX2 R165, R165 ;  /* 0x000000a500a57308 */ /* 0x000ea20000000800 */
[C---:B------:R-:W-:Y:S02]  /*11580*/  FMUL.FTZ R9, R2.reuse, R157 ;  /* 0x0000009d02097220 */ /* 0x040fe40000410000 */
[C---:B------:R-:W-:Y:S01]  /*11590*/  FMUL.FTZ R16, R2.reuse, R148 ;  /* 0x0000009402107220 */ /* 0x040fe20000410000 */
[----:B-1----:R-:W-:Y:S01]  /*115a0*/  F2FP.BF16.PACK_AB R161, R181, R186 ;  /* 0x000000bab5a1723e */ /* 0x002fe200000010ff */
[C---:B------:R-:W-:Y:S01]  /*115b0*/  FMUL.FTZ R17, R2.reuse, R149 ;  /* 0x0000009502117220 */ /* 0x040fe20000410000 */
[----:B------:R-:W-:Y:S01]  /*115c0*/  LDSM.16.MT88.4 R156, [R234+0x12800] ;  /* 0x01280000ea9c783b */ /* 0x000fe20000004200 */
[C---:B------:R-:W-:Y:S02]  /*115d0*/  FMUL.FTZ R24, R2.reuse, R140 ;  /* 0x0000008c02187220 */ /* 0x040fe40000410000 */
[C---:B------:R-:W-:Y:S01]  /*115e0*/  FMUL.FTZ R25, R2.reuse, R141 ;  /* 0x0000008d02197220 */ /* 0x040fe20000410000 */
[----:B------:R-:W-:Y:S01]  /*115f0*/  MUFU.EX2 R185, R185 ;  /* 0x000000b900b97308 */ /* 0x000fe20000000800 */
[C---:B------:R-:W-:Y:S02]  /*11600*/  FMUL.FTZ R32, R2.reuse, R132 ;  /* 0x0000008402207220 */ /* 0x040fe40000410000 */
[----:B------:R-:W-:Y:S01]  /*11610*/  FMUL.FTZ R33, R2, R133 ;  /* 0x0000008502217220 */ /* 0x000fe20000410000 */
[----:B------:R-:W-:Y:S01]  /*11620*/  LDSM.16.MT88.4 R140, [R232+0x12000] ;  /* 0x01200000e88c783b */ /* 0x000fe20000004200 */
[--C-:B------:R-:W-:Y:S02]  /*11630*/  FFMA.FTZ R196, R172, c[0x0][0x23c], -R179.reuse ;  /* 0x00008f00acc47a23 */ /* 0x100fe400000108b3 */
[--C-:B------:R-:W-:Y:S02]  /*11640*/  FFMA.FTZ R198, R170, c[0x0][0x23c], -R179.reuse ;  /* 0x00008f00aac67a23 */ /* 0x100fe400000108b3 */
[--C-:B------:R-:W-:Y:S01]  /*11650*/  FFMA.FTZ R199, R168, c[0x0][0x23c], -R179.reuse ;  /* 0x00008f00a8c77a23 */ /* 0x100fe200000108b3 */
[----:B------:R-:W1:Y:S01]  /*11660*/  MUFU.EX2 R184, R184 ;  /* 0x000000b800b87308 */ /* 0x000e620000000800 */
[C---:B------:R-:W-:Y:S01]  /*11670*/  FMUL.FTZ R38, R0.reuse, R38 ;  /* 0x0000002600267220 */ /* 0x040fe20000410000 */
[----:B------:R-:W-:Y:S01]  /*11680*/  LDSM.16.MT88.4 R132, [R233+0x12000] ;  /* 0x01200000e984783b */ /* 0x000fe20000004200 */
[----:B------:R-:W-:Y:S01]  /*11690*/  FMUL.FTZ R39, R0, R39 ;  /* 0x0000002700277220 */ /* 0x000fe20000410000 */
[----:B--2---:R-:W-:Y:S01]  /*116a0*/  F2FP.BF16.PACK_AB R163, R165, R180 ;  /* 0x000000b4a5a3723e */ /* 0x004fe200000010ff */
[C---:B------:R-:W-:Y:S02]  /*116b0*/  FMUL.FTZ R36, R2.reuse, R36 ;  /* 0x0000002402247220 */ /* 0x040fe40000410000 */
[----:B------:R-:W-:Y:S02]  /*116c0*/  FMUL.FTZ R37, R2, R37 ;  /* 0x0000002502257220 */ /* 0x000fe40000410000 */
[C---:B------:R-:W-:Y:S01]  /*116d0*/  FMUL.FTZ R42, R0.reuse, R42 ;  /* 0x0000002a002a7220 */ /* 0x040fe20000410000 */
[----:B------:R-:W-:Y:S01]  /*116e0*/  MUFU.EX2 R183, R183 ;  /* 0x000000b700b77308 */ /* 0x000fe20000000800 */
[----:B------:R-:W-:Y:S01]  /*116f0*/  LDSM.16.MT88.4 R148, [R232+0x10800] ;  /* 0x01080000e894783b */ /* 0x000fe20000004200 */
[----:B------:R-:W-:Y:S02]  /*11700*/  FMUL.FTZ R43, R0, R43 ;  /* 0x0000002b002b7220 */ /* 0x000fe40000410000 */
[C---:B------:R-:W-:Y:S02]  /*11710*/  FMUL.FTZ R40, R2.reuse, R40 ;  /* 0x0000002802287220 */ /* 0x040fe40000410000 */
[----:B------:R-:W-:Y:S02]  /*11720*/  FMUL.FTZ R41, R2, R41 ;  /* 0x0000002902297220 */ /* 0x000fe40000410000 */
[C---:B------:R-:W-:Y:S01]  /*11730*/  FMUL.FTZ R46, R0.reuse, R46 ;  /* 0x0000002e002e7220 */ /* 0x040fe20000410000 */
[----:B------:R-:W-:Y:S01]  /*11740*/  LDSM.16.MT88.4 R168, [R232+0x12800] ;  /* 0x01280000e8a8783b */ /* 0x000fe20000004200 */
[----:B------:R-:W2:Y:S01]  /*11750*/  MUFU.EX2 R182, R182 ;  /* 0x000000b600b67308 */ /* 0x000ea20000000800 */
[----:B------:R-:W-:Y:S02]  /*11760*/  FMUL.FTZ R47, R0, R47 ;  /* 0x0000002f002f7220 */ /* 0x000fe40000410000 */
[----:B------:R-:W-:Y:S01]  /*11770*/  FMUL.FTZ R44, R2, R44 ;  /* 0x0000002c022c7220 */ /* 0x000fe20000410000 */
[----:B-1----:R-:W-:Y:S01]  /*11780*/  F2FP.BF16.PACK_AB R160, R184, R185 ;  /* 0x000000b9b8a0723e */ /* 0x002fe200000010ff */
[----:B------:R-:W-:Y:S02]  /*11790*/  FMUL.FTZ R45, R2, R45 ;  /* 0x0000002d022d7220 */ /* 0x000fe40000410000 */
[----:B------:R-:W-:Y:S01]  /*117a0*/  LDSM.16.MT88.4 R172, [R236+0x14800] ;  /* 0x01480000ecac783b */ /* 0x000fe20000004200 */
        /* <DEDUP_REMOVED lines=9> */
[----:B------:R-:W-:Y:S01]  /*11840*/  FMUL.FTZ R53, R2, R53 ;  /* 0x0000003502357220 */ /* 0x000fe20000410000 */
[----:B--2---:R-:W-:Y:S01]  /*11850*/  F2FP.BF16.PACK_AB R162, R182, R183 ;  /* 0x000000b7b6a2723e */ /* 0x004fe200000010ff */
[C---:B------:R-:W-:Y:S02]  /*11860*/  FMUL.FTZ R58, R0.reuse, R58 ;  /* 0x0000003a003a7220 */ /* 0x040fe40000410000 */
[----:B------:R-:W-:Y:S02]  /*11870*/  FMUL.FTZ R59, R0, R59 ;  /* 0x0000003b003b7220 */ /* 0x000fe40000410000 */
[C---:B------:R-:W-:Y:S02]  /*11880*/  FMUL.FTZ R56, R2.reuse, R56 ;  /* 0x0000003802387220 */ /* 0x040fe40000410000 */
[C---:B------:R-:W-:Y:S01]  /*11890*/  HMMA.16816.F32.BF16 R4, R160.reuse, R12, R4 ;  /* 0x0000000ca004723c */ /* 0x040fe20000041804 */
[----:B------:R-:W-:Y:S04]  /*118a0*/  MUFU.EX2 R193, R193 ;  /* 0x000000c100c17308 */ /* 0x000fe80000000800 */
[C---:B------:R-:W-:Y:S02]  /*118b0*/  FMUL.FTZ R57, R2.reuse, R57 ;  /* 0x0000003902397220 */ /* 0x040fe40000410000 */
[C---:B------:R-:W-:Y:S01]  /*118c0*/  FMUL.FTZ R12, R2.reuse, R152 ;  /* 0x00000098020c7220 */ /* 0x040fe20000410000 */
[C---:B------:R-:W-:Y:S03]  /*118d0*/  HMMA.16816.F32.BF16 R8, R160.reuse, R14, R8 ;  /* 0x0000000ea008723c */ /* 0x040fe60000041808 */
[----:B------:R-:W-:Y:S01]  /*118e0*/  MUFU.EX2 R194, R194 ;  /* 0x000000c200c27308 */ /* 0x000fe20000000800 */
[----:B------:R-:W-:Y:S02]  /*118f0*/  FMUL.FTZ R13, R2, R153 ;  /* 0x00000099020d7220 */ /* 0x000fe40000410000 */
[C---:B------:R-:W-:Y:S02]  /*11900*/  FMUL.FTZ R62, R0.reuse, R62 ;  /* 0x0000003e003e7220 */ /* 0x040fe40000410000 */
[C---:B------:R-:W-:Y:S04]  /*11910*/  FMUL.FTZ R14, R0.reuse, R154 ;  /* 0x0000009a000e7220 */ /* 0x040fe80000410000 */
[C---:B------:R-:W-:Y:S01]  /*11920*/  FMUL.FTZ R15, R0.reuse, R155 ;  /* 0x0000009b000f7220 */ /* 0x040fe20000410000 */
[----:B------:R-:W-:Y:S01]  /*11930*/  MUFU.EX2 R197, R197 ;  /* 0x000000c500c57308 */ /* 0x000fe20000000800 */
[----:B------:R-:W2:Y:S01]  /*11940*/  LDSM.16.MT88.4 R152, [R232+0x10000] ;  /* 0x01000000e898783b */ /* 0x000ea20000004200 */
[----:B------:R-:W-:Y:S02]  /*11950*/  FMUL.FTZ R63, R0, R63 ;  /* 0x0000003f003f7220 */ /* 0x000fe40000410000 */
[C---:B------:R-:W-:Y:S02]  /*11960*/  FMUL.FTZ R60, R2.reuse, R60 ;  /* 0x0000003c023c7220 */ /* 0x040fe40000410000 */
[C---:B------:R-:W-:Y:S03]  /*11970*/  HMMA.16816.F32.BF16 R12, R160.reuse, R20, R12 ;  /* 0x00000014a00c723c */ /* 0x040fe6000004180c */
[----:B------:R-:W-:Y:S01]  /*11980*/  FMUL.FTZ R61, R2, R61 ;  /* 0x0000003d023d7220 */ /* 0x000fe20000410000 */
[----:B------:R-:W3:Y:S01]  /*11990*/  MUFU.EX2 R196, R196 ;  /* 0x000000c400c47308 */ /* 0x000ee20000000800 */
[----:B------:R-:W-:Y:S02]  /*119a0*/  FMUL.FTZ R66, R0, R66 ;  /* 0x0000004200427220 */ /* 0x000fe40000410000 */
[C---:B------:R-:W-:Y:S01]  /*119b0*/  FMUL.FTZ R20, R2.reuse, R144 ;  /* 0x0000009002147220 */ /* 0x040fe20000410000 */
[C---:B------:R-:W-:Y:S04]  /*119c0*/  HMMA.16816.F32.BF16 R16, R160.reuse, R22, R16 ;  /* 0x00000016a010723c */ /* 0x040fe80000041810 */
[----:B------:R-:W-:Y:S02]  /*119d0*/  FMUL.FTZ R21, R2, R145 ;  /* 0x0000009102157220 */ /* 0x000fe40000410000 */
[C---:B------:R-:W-:Y:S01]  /*119e0*/  FMUL.FTZ R67, R0.reuse, R67 ;  /* 0x0000004300437220 */ /* 0x040fe20000410000 */
[----:B------:R-:W-:Y:S01]  /*119f0*/  MUFU.EX2 R198, R198 ;  /* 0x000000c600c67308 */ /* 0x000fe20000000800 */
[C---:B------:R-:W-:Y:S04]  /*11a00*/  FMUL.FTZ R22, R0.reuse, R146 ;  /* 0x0000009200167220 */ /* 0x040fe80000410000 */
[----:B------:R-:W-:Y:S02]  /*11a10*/  FMUL.FTZ R23, R0, R147 ;  /* 0x0000009300177220 */ /* 0x000fe40000410000 */
[----:B------:R-:W4:Y:S01]  /*11a20*/  LDSM.16.MT88.4 R144, [R236+0x12000] ;  /* 0x01200000ec90783b */ /* 0x000f220000004200 */
[C---:B------:R-:W-:Y:S02]  /*11a30*/  FMUL.FTZ R64, R2.reuse, R64 ;  /* 0x0000004002407220 */ /* 0x040fe40000410000 */
[----:B------:R-:W-:Y:S01]  /*11a40*/  FMUL.FTZ R65, R2, R65 ;  /* 0x0000004102417220 */ /* 0x000fe20000410000 */
[----:B------:R-:W5:Y:S01]  /*11a50*/  MUFU.EX2 R199, R199 ;  /* 0x000000c700c77308 */ /* 0x000f620000000800 */
        /* <DEDUP_REMOVED lines=107> */
[----:B------:R-:W-:Y:S01]  /*12110*/  FMUL.FTZ R129, R2, R129 ;  /* 0x0000008102817220 */ /* 0x000fe20000410000 */
[----:B------:R-:W-:Y:S01]  /*12120*/  F2FP.BF16.PACK_AB R133, R192, R191 ;  /* 0x000000bfc085723e */ /* 0x000fe200000010ff */
[--C-:B------:R-:W-:Y:S01]  /*12130*/  FFMA.FTZ R204, R204, c[0x0][0x23c], -R179.reuse ;  /* 0x00008f00cccc7a23 */ /* 0x100fe200000108b3 */
[----:B---3--:R-:W-:Y:S03]  /*12140*/  F2FP.BF16.PACK_AB R132, R196, R197 ;  /* 0x000000c5c484723e */ /* 0x008fe600000010ff */
[--C-:B------:R-:W-:Y:S01]  /*12150*/  FFMA.FTZ R202, R202, c[0x0][0x23c], -R179.reuse ;  /* 0x00008f00caca7a23 */ /* 0x100fe200000108b3 */
[----:B------:R-:W-:Y:S01]  /*12160*/  HMMA.16816.F32.BF16 R128, R160, R134, R128 ;  /* 0x00000086a080723c */ /* 0x000fe20000041880 */
[----:B------:R-:W2:Y:S01]  /*12170*/  LDSM.16.MT88.4 R160, [R233+0x12800] ;  /* 0x01280000e9a0783b */ /* 0x000ea20000004200 */
[----:B------:R-:W-:Y:S01]  /*12180*/  MUFU.EX2 R204, R204 ;  /* 0x000000cc00cc7308 */ /* 0x000fe20000000800 */
[--C-:B------:R-:W-:Y:S02]  /*12190*/  FFMA.FTZ R208, R205, c[0x0][0x23c], -R190.reuse ;  /* 0x00008f00cdd07a23 */ /* 0x100fe400000108be */
[--C-:B------:R-:W-:Y:S02]  /*121a0*/  FFMA.FTZ R205, R200, c[0x0][0x23c], -R179.reuse ;  /* 0x00008f00c8cd7a23 */ /* 0x100fe400000108b3 */
[----:B------:R-:W-:Y:S01]  /*121b0*/  F2FP.BF16.PACK_AB R135, R194, R193 ;  /* 0x000000c1c287723e */ /* 0x000fe200000010ff */
[--C-:B------:R-:W-:Y:S01]  /*121c0*/  FFMA.FTZ R200, R187, c[0x0][0x23c], -R190.reuse ;  /* 0x00008f00bbc87a23 */ /* 0x100fe200000108be */
[----:B-----5:R-:W-:Y:S03]  /*121d0*/  F2FP.BF16.PACK_AB R134, R199, R198 ;  /* 0x000000c6c786723e */ /* 0x020fe600000010ff */
[--C-:B------:R-:W-:Y:S01]  /*121e0*/  FFMA.FTZ R187, R178, c[0x0][0x23c], -R179.reuse ;  /* 0x00008f00b2bb7a23 */ /* 0x100fe200000108b3 */
[----:B------:R-:W-:Y:S01]  /*121f0*/  MUFU.EX2 R208, R208 ;  /* 0x000000d000d07308 */ /* 0x000fe20000000800 */
[--C-:B------:R-:W-:Y:S02]  /*12200*/  FFMA.FTZ R210, R201, c[0x0][0x23c], -R190.reuse ;  /* 0x00008f00c9d27a23 */ /* 0x100fe400000108be */
[C---:B----4-:R-:W-:Y:S05]  /*12210*/  HMMA.16816.F32.BF16 R4, R132.reuse, R140, R4 ;  /* 0x0000008c8404723c */ /* 0x050fea0000041804 */
[--C-:B------:R-:W-:Y:S02]  /*12220*/  FFMA.FTZ R201, R206, c[0x0][0x23c], -R179.reuse ;  /* 0x00008f00cec97a23 */ /* 0x100fe400000108b3 */
[----:B------:R-:W-:Y:S01]  /*12230*/  MUFU.EX2 R210, R210 ;  /* 0x000000d200d27308 */ /* 0x000fe20000000800 */
[C---:B------:R-:W-:Y:S01]  /*12240*/  HMMA.16816.F32.BF16 R8, R132.reuse, R142, R8 ;  /* 0x0000008e8408723c */ /* 0x040fe20000041808 */
[----:B------:R-:W3:Y:S03]  /*12250*/  LDSM.16.MT88.4 R140, [R234+0x14800] ;  /* 0x01480000ea8c783b */ /* 0x000ee60000004200 */
[--C-:B------:R-:W-:Y:S02]  /*12260*/  FFMA.FTZ R207, R207, c[0x0][0x23c], -R190.reuse ;  /* 0x00008f00cfcf7a23 */ /* 0x100fe400000108be */
[--C-:B------:R-:W-:Y:S02]  /*12270*/  FFMA.FTZ R203, R203, c[0x0][0x23c], -R190.reuse ;  /* 0x00008f00cbcb7a23 */ /* 0x100fe400000108be */
[C---:B-1----:R-:W-:Y:S01]  /*12280*/  HMMA.16816.F32.BF16 R12, R132.reuse, R136, R12 ;  /* 0x00000088840c723c */ /* 0x042fe2000004180c */
[----:B------:R-:W-:Y:S03]  /*12290*/  MUFU.EX2 R201, R201 ;  /* 0x000000c900c97308 */ /* 0x000fe60000000800 */
[--C-:B------:R-:W-:Y:S02]  /*122a0*/  FFMA.FTZ R189, R189, c[0x0][0x23c], -R190.reuse ;  /* 0x00008f00bdbd7a23 */ /* 0x100fe400000108be */
[--C-:B------:R-:W-:Y:S02]  /*122b0*/  FFMA.FTZ R167, R167, c[0x0][0x23c], -R190.reuse ;  /* 0x00008f00a7a77a23 */ /* 0x100fe400000108be */
[C---:B------:R-:W-:Y:S01]  /*122c0*/  HMMA.16816.F32.BF16 R16, R132.reuse, R138, R16 ;  /* 0x0000008a8410723c */ /* 0x040fe20000041810 */
[----:B------:R-:W1:Y:S02]  /*122d0*/  LDSM.16.MT88.4 R136, [R233+0x14800] ;  /* 0x01480000e988783b */ /* 0x000e640000004200 */
[----:B------:R-:W-:Y:S01]  /*122e0*/  MUFU.EX2 R207, R207 ;  /* 0x000000cf00cf7308 */ /* 0x000fe20000000800 */
[----:B------:R-:W-:Y:S02]  /*122f0*/  FFMA.FTZ R190, R166, c[0x0][0x23c], -R190 ;  /* 0x00008f00a6be7a23 */ /* 0x000fe400000108be */
[--C-:B------:R-:W-:Y:S02]  /*12300*/  FFMA.FTZ R166, R188, c[0x0][0x23c], -R179.reuse ;  /* 0x00008f00bca67a23 */ /* 0x100fe400000108b3 */
[C---:B------:R-:W-:Y:S04]  /*12310*/  HMMA.16816.F32.BF16 R20, R132.reuse, R144, R20 ;  /* 0x000000908414723c */ /* 0x040fe80000041814 */
[--C-:B------:R-:W-:Y:S01]  /*12320*/  FFMA.FTZ R188, R177, c[0x0][0x23c], -R179.reuse ;  /* 0x00008f00b1bc7a23 */ /* 0x100fe200000108b3 */
[----:B------:R-:W-:Y:S01]  /*12330*/  MUFU.EX2 R203, R203 ;  /* 0x000000cb00cb7308 */ /* 0x000fe20000000800 */
[----:B------:R-:W-:Y:S02]  /*12340*/  FFMA.FTZ R179, R176, c[0x0][0x23c], -R179 ;  /* 0x00008f00b0b37a23 */ /* 0x000fe400000108b3 */
[C---:B------:R-:W-:Y:S01]  /*12350*/  HMMA.16816.F32.BF16 R24, R132.reuse, R146, R24 ;  /* 0x000000928418723c */ /* 0x040fe20000041818 */
[----:B------:R-:W4:Y:S03]  /*12360*/  LDSM.16.MT88.4 R144, [R232+0x14800] ;  /* 0x01480000e890783b */ /* 0x000f260000004200 */
[----:B------:R-:W-:Y:S01]  /*12370*/  FFMA.FTZ R186, R0, R251, R186 ;  /* 0x000000fb00ba7223 */ /* 0x000fe200000100ba */
[----:B------:R-:W-:Y:S01]  /*12380*/  MOV R0, R3 ;  /* 0x0000000300007202 */ /* 0x000fe20000000f00 */
[----:B------:R-:W-:Y:S01]  /*12390*/  FFMA.FTZ R185, R2, R250, R185 ;  /* 0x000000fa02b97223 */ /* 0x000fe200000100b9 */
[----:B------:R5:W-:Y:S01]  /*123a0*/  MUFU.EX2 R209, R179 ;  /* 0x000000b300d17308 */ /* 0x000be20000000800 */
        /* <DEDUP_REMOVED lines=8> */
[C---:B------:R-:W-:Y:S04]  /*12430*/  HMMA.16816.F32.BF16 R36, R132.reuse, R152, R36 ;  /* 0x000000988424723c */ /* 0x040fe80000041824 */
[----:B------:R-:W-:Y:S01]  /*12440*/  MUFU.EX2 R205, R205 ;  /* 0x000000cd00cd7308 */ /* 0x000fe20000000800 */
[----:B------:R-:W-:Y:S01]  /*12450*/  FADD.FTZ R180, R165, R180 ;  /* 0x000000b4a5b47221 */ /* 0x000fe20000010000 */
[----:B------:R-:W-:Y:S01]  /*12460*/  MOV R165, R164 ;  /* 0x000000a400a57202 */ /* 0x000fe20000000f00 */
[----:B-----5:R-:W-:Y:S01]  /*12470*/  LDSM.16.MT88.4 R176, [R236+0x15800] ;  /* 0x01580000ecb0783b */ /* 0x020fe20000004200 */
[C---:B------:R-:W-:Y:S04]  /*12480*/  HMMA.16816.F32.BF16 R40, R132.reuse, R154, R40 ;  /* 0x0000009a8428723c */ /* 0x040fe80000041828 */
[----:B------:R-:W-:Y:S02]  /*12490*/  FADD.FTZ R182, R182, R183 ;  /* 0x000000b7b6b67221 */ /* 0x000fe40000010000 */
[----:B------:R-:W-:Y:S01]  /*124a0*/  MUFU.EX2 R189, R189 ;  /* 0x000000bd00bd7308 */ /* 0x000fe20000000800 */
[----:B------:R-:W-:Y:S01]  /*124b0*/  LDSM.16.MT88.4 R152, [R236+0x13000] ;  /* 0x01300000ec98783b */ /* 0x000fe20000004200 */
[C---:B------:R-:W-:Y:S04]  /*124c0*/  HMMA.16816.F32.BF16 R44, R132.reuse, R156, R44 ;  /* 0x0000009c842c723c */ /* 0x040fe8000004182c */
[----:B------:R-:W-:Y:S02]  /*124d0*/  FADD.FTZ R191, R191, R180 ;  /* 0x000000b4bfbf7221 */ /* 0x000fe40000010000 */
[----:B------:R-:W-:Y:S02]  /*124e0*/  FADD.FTZ R197, R197, R182 ;  /* 0x000000b6c5c57221 */ /* 0x000fe40000010000 */
[C---:B------:R-:W-:Y:S01]  /*124f0*/  HMMA.16816.F32.BF16 R48, R132.reuse, R158, R48 ;  /* 0x0000009e8430723c */ /* 0x040fe20000041830 */
[----:B------:R-:W-:Y:S01]  /*12500*/  LDSM.16.MT88.4 R156, [R234+0x13000] ;  /* 0x01300000ea9c783b */ /* 0x000fe20000004200 */
[----:B------:R-:W5:Y:S02]  /*12510*/  MUFU.EX2 R200, R200 ;  /* 0x000000c800c87308 */ /* 0x000f640000000800 */
[----:B------:R-:W-:Y:S02]  /*12520*/  FADD.FTZ R192, R192, R191 ;  /* 0x000000bfc0c07221 */ /* 0x000fe40000010000 */
[----:B------:R-:W-:Y:S02]  /*12530*/  FADD.FTZ R197, R196, R197 ;  /* 0x000000c5c4c57221 */ /* 0x000fe40000010000 */
[C---:B--2---:R-:W-:Y:S04]  /*12540*/  HMMA.16816.F32.BF16 R52, R132.reuse, R160, R52 ;  /* 0x000000a08434723c */ /* 0x044fe80000041834 */
[----:B------:R-:W-:Y:S01]  /*12550*/  MUFU.EX2 R167, R167 ;  /* 0x000000a700a77308 */ /* 0x000fe20000000800 */
[----:B------:R-:W-:Y:S02]  /*12560*/  FADD.FTZ R193, R193, R192 ;  /* 0x000000c0c1c17221 */ /* 0x000fe40000010000 */
[----:B------:R-:W-:Y:S01]  /*12570*/  FADD.FTZ R198, R198, R197 ;  /* 0x000000c5c6c67221 */ /* 0x000fe20000010000 */
[C---:B------:R-:W-:Y:S01]  /*12580*/  HMMA.16816.F32.BF16 R56, R132.reuse, R162, R56 ;  /* 0x000000a28438723c */ /* 0x040fe20000041838 */
[----:B------:R-:W-:Y:S03]  /*12590*/  LDSM.16.MT88.4 R160, [R234+0x15000] ;  /* 0x01500000eaa0783b */ /* 0x000fe60000004200 */
[----:B------:R-:W-:Y:S02]  /*125a0*/  FADD.FTZ R194, R194, R193 ;  /* 0x000000c1c2c27221 */ /* 0x000fe40000010000 */
[----:B------:R-:W2:Y:S01]  /*125b0*/  MUFU.EX2 R190, R190 ;  /* 0x000000be00be7308 */ /* 0x000ea20000000800 */
[----:B------:R-:W-:Y:S01]  /*125c0*/  FADD.FTZ R198, R199, R198 ;  /* 0x000000c6c7c67221 */ /* 0x000fe20000010000 */
[C---:B------:R-:W-:Y:S07]  /*125d0*/  HMMA.16816.F32.BF16 R60, R132.reuse, R168, R60 ;  /* 0x000000a8843c723c */ /* 0x040fee000004183c */
[----:B-----5:R-:W-:Y:S01]  /*125e0*/  F2FP.BF16.PACK_AB R169, R200, R189 ;  /* 0x000000bdc8a9723e */ /* 0x020fe200000010ff */
[C---:B------:R-:W-:Y:S01]  /*125f0*/  HMMA.16816.F32.BF16 R64, R132.reuse, R170, R64 ;  /* 0x000000aa8440723c */ /* 0x040fe20000041840 */
[----:B------:R-:W-:Y:S07]  /*12600*/  MUFU.EX2 R166, R166 ;  /* 0x000000a600a67308 */ /* 0x000fee0000000800 */
[C---:B------:R-:W-:Y:S03]  /*12610*/  HMMA.16816.F32.BF16 R68, R132.reuse, R172, R68 ;  /* 0x000000ac8444723c */ /* 0x040fe60000041844 */
[----:B------:R-:W5:Y:S01]  /*12620*/  MUFU.EX2 R187, R187 ;  /* 0x000000bb00bb7308 */ /* 0x000f620000000800 */
[----:B--2---:R-:W-:Y:S04]  /*12630*/  F2FP.BF16.PACK_AB R171, R190, R167 ;  /* 0x000000a7beab723e */ /* 0x004fe800000010ff */
[C---:B------:R-:W-:Y:S01]  /*12640*/  HMMA.16816.F32.BF16 R72, R132.reuse, R174, R72 ;  /* 0x000000ae8448723c */ /* 0x040fe20000041848 */
[----:B------:R-:W-:Y:S04]  /*12650*/  LDSM.16.MT88.4 R172, [R232+0x11800] ;  /* 0x01180000e8ac783b */ /* 0x000fe80000004200 */
[----:B------:R-:W2:Y:S03]  /*12660*/  MUFU.EX2 R188, R188 ;  /* 0x000000bc00bc7308 */ /* 0x000ea60000000800 */
[C---:B---3--:R-:W-:Y:S08]  /*12670*/  HMMA.16816.F32.BF16 R76, R132.reuse, R140, R76 ;  /* 0x0000008c844c723c */ /* 0x048ff0000004184c */
[C---:B------:R-:W-:Y:S01]  /*12680*/  HMMA.16816.F32.BF16 R80, R132.reuse, R142, R80 ;  /* 0x0000008e8450723c */ /* 0x040fe20000041850 */
[----:B------:R-:W3:Y:S03]  /*12690*/  LDSM.16.MT88.4 R140, [R234+0x16800] ;  /* 0x01680000ea8c783b */ /* 0x000ee60000004200 */
[----:B-----5:R-:W-:Y:S04]  /*126a0*/  F2FP.BF16.PACK_AB R168, R187, R166 ;  /* 0x000000a6bba8723e */ /* 0x020fe800000010ff */
[C---:B-1----:R-:W-:Y:S04]  /*126b0*/  HMMA.16816.F32.BF16 R84, R132.reuse, R136, R84 ;  /* 0x000000888454723c */ /* 0x042fe80000041854 */
[----:B--2---:R-:W-:Y:S04]  /*126c0*/  F2FP.BF16.PACK_AB R170, R209, R188 ;  /* 0x000000bcd1aa723e */ /* 0x004fe800000010ff */
[C---:B------:R-:W-:Y:S01]  /*126d0*/  HMMA.16816.F32.BF16 R88, R132.reuse, R138, R88 ;  /* 0x0000008a8458723c */ /* 0x040fe20000041858 */
[----:B------:R-:W1:Y:S07]  /*126e0*/  LDSM.16.MT88.4 R136, [R233+0x16800] ;  /* 0x01680000e988783b */ /* 0x000e6e0000004200 */
[C---:B----4-:R-:W-:Y:S08]  /*126f0*/  HMMA.16816.F32.BF16 R92, R132.reuse, R144, R92 ;  /* 0x00000090845c723c */ /* 0x050ff0000004185c */
        /* <DEDUP_REMOVED lines=12> */
[----:B------:R-:W-:Y:S01]  /*127c0*/  HMMA.16816.F32.BF16 R128, R132, R146, R128 ;  /* 0x000000928480723c */ /* 0x000fe20000041880 */
[----:B------:R-:W2:Y:S06]  /*127d0*/  LDSM.16.MT88.4 R144, [R232+0x11000] ;  /* 0x01100000e890783b */ /* 0x000eac0000004200 */
        /* <DEDUP_REMOVED lines=24> */
[C---:B-1----:R-:W-:Y:S04]  /*12960*/  HMMA.16816.F32.BF16 R20, R132.reuse, R136, R20 ;  /* 0x000000888414723c */ /* 0x042fe80000041814 */
[----:B------:R-:W-:Y:S02]  /*12970*/  FADD.FTZ R251, R190, R167 ;  /* 0x000000a7befb7221 */ /* 0x000fe40000010000 */
[----:B------:R-:W-:Y:S02]  /*12980*/  FADD.FTZ R250, R209, R188 ;  /* 0x000000bcd1fa7221 */ /* 0x000fe40000010000 */
        /* <DEDUP_REMOVED lines=13> */
[C---:B---3--:R-:W-:Y:S08]  /*12a60*/  HMMA.16816.F32.BF16 R60, R132.reuse, R140, R60 ;  /* 0x0000008c843c723c */ /* 0x048ff0000004183c */
[C---:B------:R-:W-:Y:S01]  /*12a70*/  HMMA.16816.F32.BF16 R64, R132.reuse, R142, R64 ;  /* 0x0000008e8440723c */ /* 0x040fe20000041840 */
[----:B------:R-:W-:Y:S07]  /*12a80*/  LDSM.16.MT88.4 R140, [R234+0x17000] ;  /* 0x01700000ea8c783b */ /* 0x000fee0000004200 */
[C---:B-1----:R-:W-:Y:S08]  /*12a90*/  HMMA.16816.F32.BF16 R68, R132.reuse, R136, R68 ;  /* 0x000000888444723c */ /* 0x042ff00000041844 */
[C---:B------:R-:W-:Y:S01]  /*12aa0*/  HMMA.16816.F32.BF16 R72, R132.reuse, R138, R72 ;  /* 0x0000008a8448723c */ /* 0x040fe20000041848 */
[----:B------:R-:W1:Y:S07]  /*12ab0*/  LDSM.16.MT88.4 R136, [R236+0x17000] ;  /* 0x01700000ec88783b */ /* 0x000e6e0000004200 */
[C---:B------:R-:W-:Y:S08]  /*12ac0*/  HMMA.16816.F32.BF16 R76, R132.reuse, R160, R76 ;  /* 0x000000a0844c723c */ /* 0x040ff0000004184c */
[C---:B------:R-:W-:Y:S08]  /*12ad0*/  HMMA.16816.F32.BF16 R80, R132.reuse, R162, R80 ;  /* 0x000000a28450723c */ /* 0x040ff00000041850 */
        /* <DEDUP_REMOVED lines=60> */
.L_x_3782:
        /* <DEDUP_REMOVED lines=338> */
.L_x_3788:
[----:B--234-:R-:W-:Y:S05]  /*143c0*/  BSYNC B0 ;  /* 0x0000000000007941 */ /* 0x01cfea0003800000 */
.L_x_3787:
        /* <DEDUP_REMOVED lines=23> */
.L_x_3790:
[----:B------:R-:W-:Y:S05]  /*14540*/  BSYNC B0 ;  /* 0x0000000000007941 */ /* 0x000fea0003800000 */
.L_x_3789:
        /* <DEDUP_REMOVED lines=14> */
.L_x_3792:
[----:B------:R-:W-:Y:S05]  /*14630*/  BSYNC B0 ;  /* 0x0000000000007941 */ /* 0x000fea0003800000 */
.L_x_3791:
        /* <DEDUP_REMOVED lines=14> */
.L_x_3794:
[----:B------:R-:W-:Y:S05]  /*14720*/  BSYNC B0 ;  /* 0x0000000000007941 */ /* 0x000fea0003800000 */
.L_x_3793:
        /* <DEDUP_REMOVED lines=14> */
.L_x_3796:
[----:B------:R-:W-:Y:S05]  /*14810*/  BSYNC B0 ;  /* 0x0000000000007941 */ /* 0x000fea0003800000 */
.L_x_3795:
        /* <DEDUP_REMOVED lines=14> */
.L_x_3798:
[----:B------:R-:W-:Y:S05]  /*14900*/  BSYNC B0 ;  /* 0x0000000000007941 */ /* 0x000fea0003800000 */
.L_x_3797:
        /* <DEDUP_REMOVED lines=14> */
.L_x_3800:
[----:B------:R-:W-:Y:S05]  /*149f0*/  BSYNC B0 ;  /* 0x0000000000007941 */ /* 0x000fea0003800000 */
.L_x_3799:
        /* <DEDUP_REMOVED lines=14> */
.L_x_3802:
[----:B------:R-:W-:Y:S05]  /*14ae0*/  BSYNC B0 ;  /* 0x0000000000007941 */ /* 0x000fea0003800000 */
.L_x_3801:
        /* <DEDUP_REMOVED lines=15> */
.L_x_3803:
        /* <DEDUP_REMOVED lines=10> */
.L_x_4931:


//--------------------- .text._ZN5flash24flash_fwd_splitkv_kernelI23Flash_fwd_kernel_traitsILi256ELi64ELi64ELi4ELb0ELb0EN7cutlass10bfloat16_tE19Flash_kernel_traitsILi256ELi64ELi64ELi4ES3_EELb1ELb0ELb0ELb0ELb1ELb0ELb1ELb1EEEvNS_16Flash_fwd_paramsE --------------------------
	.section	.text._ZN5flash24flash_fwd_splitkv_kernelI23Flash_fwd_kernel_traitsILi256ELi64ELi64ELi4ELb0ELb0EN7cutlass10bfloat16_tE19Flash_kernel_traitsILi256ELi64ELi64ELi4ES3_EELb1ELb0ELb0ELb0ELb1ELb0ELb1ELb1EEEvNS_16Flash_fwd_paramsE,"ax",@progbits
	.sectioninfo	@"SHI_REGISTERS=255"
	.align	128
        .global         _ZN5flash24flash_fwd_splitkv_kernelI23Flash_fwd_kernel_traitsILi256ELi64ELi64ELi4ELb0ELb0EN7cutlass10bfloat16_tE19Flash_kernel_traitsILi256ELi64ELi64ELi4ES3_EELb1ELb0ELb0ELb0ELb1ELb0ELb1ELb1EEEvNS_16Flash_fwd_paramsE
        .type           _ZN5flash24flash_fwd_splitkv_kernelI23Flash_fwd_kernel_traitsILi256ELi64ELi64ELi4ELb0ELb0EN7cutlass10bfloat16_tE19Flash_kernel_traitsILi256ELi64ELi64ELi4ES3_EELb1ELb0ELb0ELb0ELb1ELb0ELb1ELb1EEEvNS_16Flash_fwd_paramsE,@function
        .size           _ZN5flash24flash_fwd_splitkv_kernelI23Flash_fwd_kernel_traitsILi256ELi64ELi64ELi4ELb0ELb0EN7cutlass10bfloat16_tE19Flash_kernel_traitsILi256ELi64ELi64ELi4ES3_EELb1ELb0ELb0ELb0ELb1ELb0ELb1ELb1EEEvNS_16Flash_fwd_paramsE,(.L_x_4891 - _ZN5flash24flash_fwd_splitkv_kernelI23Flash_fwd_kernel_traitsILi256ELi64ELi64ELi4ELb0ELb0EN7cutlass10bfloat16_tE19Flash_kernel_traitsILi256ELi64ELi64ELi4ES3_EELb1ELb0ELb0ELb0ELb1ELb0ELb1ELb1EEEvNS_16Flash_fwd_paramsE)
        .other          _ZN5flash24flash_fwd_splitkv_kernelI23Flash_fwd_kernel_traitsILi256ELi64ELi64ELi4ELb0ELb0EN7cutlass10bfloat16_tE19Flash_kernel_traitsILi256ELi64ELi64ELi4ES3_EELb1ELb0ELb0ELb0ELb1ELb0ELb1ELb1EEEvNS_16Flash_fwd_paramsE,@"STO_CUDA_ENTRY STV_DEFAULT"
_ZN5flash24flash_fwd_splitkv_kernelI23Flash_fwd_kernel_traitsILi256ELi64ELi64ELi4ELb0ELb0EN7cutlass10bfloat16_tE19Flash_kernel_traitsILi256ELi64ELi64ELi4ES3_EELb1ELb0ELb0ELb0ELb1ELb0ELb1ELb1EEEvNS_16Flash_fwd_paramsE:
.text._ZN5flash24flash_fwd_splitkv_kernelI23Flash_fwd_kernel_traitsILi256ELi64ELi64ELi4ELb0ELb0EN7cutlass10bfloat16_tE19Flash_kernel_traitsILi256ELi64ELi64ELi4ES3_EELb1ELb0ELb0ELb0ELb1ELb0ELb1ELb1EEEvNS_16Flash_fwd_paramsE:
        /* <DEDUP_REMOVED lines=30> */
[----:B---34-:R-:W-:Y:S05]  /*01e0*/  CALL.REL.NOINC `($_ZN5flash24flash_fwd_splitkv_kernelI23Flash_fwd_kernel_traitsILi256ELi64ELi64ELi4ELb0ELb0EN7cutlass10bfloat16_tE19Flash_kernel_traitsILi256ELi64ELi64ELi4ES3_EELb1ELb0ELb0ELb0ELb1ELb0ELb1ELb1EEEvNS_16Flash_fwd_paramsE$_ZN5flash30compute_attn_1rowblock_splitkvI23Flash_fwd_kernel_traitsILi256ELi64ELi64ELi4ELb0ELb0EN7cutlass10bfloat16_tE19Flash_kernel_traitsILi256ELi64ELi64ELi4ES3_EELb1ELb0ELb0ELb0ELb1ELb0ELb1ELb1ENS_16Flash_fwd_paramsEEEvRKT8_iiiii) ;  /* 0x0000002000007944 */ /* 0x018fea0003c00000 */
[----:B------:R-:W-:Y:S05]  /*01f0*/  BSYNC B3 ;  /* 0x0000000000037941 */ /* 0x000fea0003800000 */
.L_x_3804:
[----:B------:R-:W-:Y:S05]  /*0200*/  EXIT ;  /* 0x000000000000794d */ /* 0x000fea0003800000 */
        .type           $_ZN5flash24flash_fwd_splitkv_kernelI23Flash_fwd_kernel_traitsILi256ELi64ELi64ELi4ELb0ELb0EN7cutlass10bfloat16_tE19Flash_kernel_traitsILi256ELi64ELi64ELi4ES3_EELb1ELb0ELb0ELb0ELb1ELb0ELb1ELb1EEEvNS_16Flash_fwd_paramsE$_ZN5flash30compute_attn_1rowblock_splitkvI23Flash_fwd_kernel_traitsILi256ELi64ELi64ELi4ELb0ELb0EN7cutlass10bfloat16_tE19Flash_kernel_traitsILi256ELi64ELi64ELi4ES3_EELb1ELb0ELb0ELb0ELb1ELb0ELb1ELb1ENS_16Flash_fwd_paramsEEEvRKT8_iiiii,@function
        .size           $_ZN5flash24flash_fwd_splitkv_kernelI23Flash_fwd_kernel_traitsILi256ELi64ELi64ELi4ELb0ELb0EN7cutlass10bfloat16_tE19Flash_kernel_traitsILi256ELi64ELi64ELi4ES3_EELb1ELb0ELb0ELb0ELb1ELb0ELb1ELb1EEEvNS_16Flash_fwd_paramsE$_ZN5flash30compute_attn_1rowblock_splitkvI23Flash_fwd_kernel_traitsILi256ELi64ELi64ELi4ELb0ELb0EN7cutlass10bfloat16_tE19Flash_kernel_traitsILi256ELi64ELi64ELi4ES3_EELb1ELb0ELb0ELb0ELb1ELb0ELb1ELb1ENS_16Flash_fwd_paramsEEEvRKT8_iiiii,($__internal_22_$__cuda_sm70_shflsync_bfly_p - $_ZN5flash24flash_fwd_splitkv_kernelI23Flash_fwd_kernel_traitsILi256ELi64ELi64ELi4ELb0ELb0EN7cutlass10bfloat16_tE19Flash_kernel_traitsILi256ELi64ELi64ELi4ES3_EELb1ELb0ELb0ELb0ELb1ELb0ELb1ELb1EEEvNS_16Flash_fwd_paramsE$_ZN5flash30compute_attn_1rowblock_splitkvI23Flash_fwd_kernel_traitsILi256ELi64ELi64ELi4ELb0ELb0EN7cutlass10bfloat16_tE19Flash_kernel_traitsILi256ELi64ELi64ELi4ES3_EELb1ELb0ELb0ELb0ELb1ELb0ELb1ELb1ENS_16Flash_fwd_paramsEEEvRKT8_iiiii)
$_ZN5flash24flash_fwd_splitkv_kernelI23Flash_fwd_kernel_traitsILi256ELi64ELi64ELi4ELb0ELb0EN7cutlass10bfloat16_tE19Flash_kernel_traitsILi256ELi64ELi64ELi4ES3_EELb1ELb0ELb0ELb0ELb1ELb0ELb1ELb1EEEvNS_16Flash_fwd_paramsE$_ZN5flash30compute_attn_1rowblock_splitkvI23Flash_fwd_kernel_traitsILi256ELi64ELi64ELi4ELb0ELb0EN7cutlass10bfloat16_tE19Flash_kernel_traitsILi256ELi64ELi64ELi4ES3_EELb1ELb0ELb0ELb0ELb1ELb0ELb1ELb1ENS_16Flash_fwd_paramsEEEvRKT8_iiiii:
        /* <DEDUP_REMOVED lines=21> */
.L_x_3806:
[----:B------:R-:W-:Y:S05]  /*0360*/  BSYNC B0 ;  /* 0x0000000000007941 */ /* 0x000fea0003800000 */
.L_x_3805:
[----:B------:R-:W4:Y:S04]  /*0370*/  LD.E.64 R30, [R28.64+0xf0] ;  /* 0x0000f0061c1e7980 */ /* 0x000f28000c101b00 */
[----:B---3--:R-:W3:Y:S01]  /*0380*/  @P1 LD.E R240, [R2.64+0x4] ;  /* 0x0000040602f01980 */ /* 0x008ee2000c101900 */
[----:B------:R-:W-:Y:S01]  /*0390*/  IMAD.MOV.U32 R13, RZ, RZ, RZ ;  /* 0x000000ffff0d7224 */ /* 0x000fe200078e00ff */
[----:B----4-:R-:W-:-:S04]  /*03a0*/  ISETP.NE.U32.AND P4, PT, R30, RZ, PT ;  /* 0x000000ff1e00720c */ /* 0x010fc80003f85070 */
[----:B------:R-:W-:Y:S01]  /*03b0*/  ISETP.NE.AND.EX P4, PT, R31, RZ, PT, P4 ;  /* 0x000000ff1f00720c */ /* 0x000fe20003f85340 */
[----:B------:R-:W-:Y:S01]  /*03c0*/  IMAD.WIDE R30, R243, 0x4, R30 ;  /* 0x00000004f31e7825 */ /* 0x000fe200078e021e */
[----:B---3-5:R-:W-:-:S06]  /*03d0*/  @P1 IADD3 R240, R240, -R7, RZ ;  /* 0x80000007f0f01210 */ /* 0x028fcc0007ffe0ff */
        /* <DEDUP_REMOVED lines=10> */
.L_x_3808:
[----:B------:R4:W5:Y:S02]  /*0480*/  LD.E R70, [R28.64+0xb8] ;  /* 0x0000b8061c467980 */ /* 0x000964000c101900 */
.L_x_3809:
[----:B------:R-:W-:Y:S05]  /*0490*/  BSYNC B0 ;  /* 0x0000000000007941 */ /* 0x000fea0003800000 */
.L_x_3807:
[----:B-1-3--:R-:W3:Y:S01]  /*04a0*/  LD.E.64 R2, [R28.64+0xf8] ;  /* 0x0000f8061c027980 */ /* 0x00aee2000c101b00 */
        /* <DEDUP_REMOVED lines=9> */
.L_x_3811:
[----:B------:R-:W3:Y:S01]  /*0540*/  LD.E.64 R2, [R28.64+0x108] ;  /* 0x000108061c027980 */ /* 0x000ee2000c101b00 */
[----:B------:R-:W-:Y:S01]  /*0550*/  BSSY B0, `(.L_x_3813) ;  /* 0x0000006000007945 */ /* 0x000fe20003800000 */
[----:B---3--:R-:W-:-:S04]  /*0560*/  ISETP.NE.U32.AND P0, PT, R2, RZ, PT ;  /* 0x000000ff0200720c */ /* 0x008fc80003f05070 */
[----:B------:R-:W-:Y:S01]  /*0570*/  ISETP.NE.AND.EX P0, PT, R3, RZ, PT, P0 ;  /* 0x000000ff0300720c */ /* 0x000fe20003f05300 */
[----:B------:R-:W-:-:S12]  /*0580*/  IMAD.MOV.U32 R3, RZ, RZ, RZ ;  /* 0x000000ffff037224 */ /* 0x000fd800078e00ff */
[----:B------:R-:W-:Y:S05]  /*0590*/  @!P0 BRA `(.L_x_3814) ;  /* 0x0000001000008947 */ /* 0x000fea0003800000 */
[----:B------:R1:W5:Y:S02]  /*05a0*/  LD.E R3, [R28.64+0xbc] ;  /* 0x0000bc061c037980 */ /* 0x000364000c101900 */
.L_x_3814:
[----:B------:R-:W-:Y:S05]  /*05b0*/  BSYNC B0 ;  /* 0x0000000000007941 */ /* 0x000fea0003800000 */
.L_x_3813:
[----:B-----5:R-:W-:Y:S02]  /*05c0*/  IADD3 R56, R70, R3, RZ ;  /* 0x0000000346387210 */ /* 0x020fe40007ffe0ff */
.L_x_3812:
[----:B------:R-:W-:Y:S05]  /*05d0*/  BSYNC B1 ;  /* 0x0000000000017941 */ /* 0x000fea0003800000 */
.L_x_3810:
[----:B------:R-:W-:Y:S01]  /*05e0*/  IMAD.SHL.U32 R59, R239, 0x40, RZ ;  /* 0x00000040ef3b7824 */ /* 0x000fe200078e00ff */
[----:B------:R-:W-:Y:S01]  /*05f0*/  MOV R2, R238 ;  /* 0x000000ee00027202 */ /* 0x000fe20000000f00 */
[----:B------:R-:W-:-:S03]  /*0600*/  IMAD.MOV.U32 R3, RZ, RZ, 0x0 ;  /* 0x00000000ff037424 */ /* 0x000fc600078e00ff */
[----:B------:R-:W-:-:S13]  /*0610*/  ISETP.GT.AND P0, PT, R240, R59, PT ;  /* 0x0000003bf000720c */ /* 0x000fda0003f04270 */
[----:B------:R-:W-:Y:S05]  /*0620*/  @!P0 RET.REL.NODEC R2 `(_ZN5flash24flash_fwd_splitkv_kernelI23Flash_fwd_kernel_traitsILi256ELi64ELi64ELi4ELb0ELb0EN7cutlass10bfloat16_tE19Flash_kernel_traitsILi256ELi64ELi64ELi4ES3_EELb1ELb0ELb0ELb0ELb1ELb0ELb1ELb1EEEvNS_16Flash_fwd_paramsE) ;  /* 0xfffff9d002008950 */ /* 0x000fea0003c3ffff */
[----:B------:R-:W3:Y:S04]  /*0630*/  LD.E R11, [R28.64+0xb8] ;  /* 0x0000b8061c0b7980 */ /* 0x000ee8000c101900 */
[----:B------:R-:W5:Y:S01]  /*0640*/  LD.E R5, [R28.64+0x188] ;  /* 0x000188061c057980 */ /* 0x000f62000c101900 */
[----:B------:R-:W-:-:S04]  /*0650*/  IABS R3, c[0x0][0x10] ;  /* 0x0000040000037a13 */ /* 0x000fc80000000000 */
[----:B------:R-:W1:Y:S08]  /*0660*/  I2F.RP R0, R3 ;  /* 0x0000000300007306 */ /* 0x000e700000209400 */
[----:B-1----:R-:W1:Y:S02]  /*0670*/  MUFU.RCP R8, R0 ;  /* 0x0000000000087308 */ /* 0x002e640000001000 */
[----:B-1----:R-:W-:-:S02]  /*0680*/  IADD3 R8, R8, 0xffffffe, RZ ;  /* 0x0ffffffe08087810 */ /* 0x002fc40007ffe0ff */
[----:B------:R-:W-:-:S04]  /*0690*/  IABS R0, c[0x0][0x10] ;  /* 0x0000040000007a13 */ /* 0x000fc80000000000 */
[----:B------:R-:W1:Y:S01]  /*06a0*/  F2I.FTZ.U32.TRUNC.NTZ R9, R8 ;  /* 0x0000000800097305 */ /* 0x000e62000021f000 */
[----:B------:R-:W-:Y:S02]  /*06b0*/  IMAD.MOV R0, RZ, RZ, -R0 ;  /* 0x000000ffff007224 */ /* 0x000fe400078e0a00 */
[----:B-1----:R-:W-:Y:S02]  /*06c0*/  IMAD.MOV R4, RZ, RZ, -R9 ;  /* 0x000000ffff047224 */ /* 0x002fe400078e0a09 */
        /* <DEDUP_REMOVED lines=19> */
[----:B------:R-:W-:Y:S02]  /*0800*/  IADD3 R0, -R240, 0x7f, R59 ;  /* 0x0000007ff0007810 */ /* 0x000fe40007ffe13b */
[----:B------:R-:W-:Y:S02]  /*0810*/  SHF.R.S32.HI R3, RZ, 0x1f, R2 ;  /* 0x0000001fff037819 */ /* 0x000fe40000011402 */
[----:B-----5:R-:W-:-:S02]  /*0820*/  IADD3 R5, R5, R0, R56 ;  /* 0x0000000005057210 */ /* 0x020fc40007ffe038 */
[----:B------:R-:W-:Y:S02]  /*0830*/  LEA.HI R2, R3, R2, RZ, 0x6 ;  /* 0x0000000203027211 */ /* 0x000fe400078f30ff */
[----:B------:R-:W-:Y:S02]  /*0840*/  SHF.R.S32.HI R0, RZ, 0x1f, R5 ;  /* 0x0000001fff007819 */ /* 0x000fe40000011405 */
[----:B------:R-:W-:Y:S02]  /*0850*/  SHF.R.S32.HI R2, RZ, 0x6, R2 ;  /* 0x00000006ff027819 */ /* 0x000fe40000011402 */
[----:B------:R-:W-:Y:S02]  /*0860*/  @P2 IADD3 R9, R9, 0x1, RZ ;  /* 0x0000000109092810 */ /* 0x000fe40007ffe0ff */
[----:B------:R-:W-:-:S03]  /*0870*/  LEA.HI R0, R0, R5, RZ, 0x6 ;  /* 0x0000000500007211 */ /* 0x000fc600078f30ff */
[----:B------:R-:W-:Y:S01]  /*0880*/  @!P0 IMAD.MOV R9, RZ, RZ, -R9 ;  /* 0x000000ffff098224 */ /* 0x000fe200078e0a09 */
[----:B------:R-:W-:Y:S02]  /*0890*/  @!P1 LOP3.LUT R9, RZ, c[0x0][0x10], RZ, 0x33, !PT ;  /* 0x00000400ff099a12 */ /* 0x000fe400078e33ff */
[----:B------:R-:W-:-:S03]  /*08a0*/  SHF.R.S32.HI R0, RZ, 0x6, R0 ;  /* 0x00000006ff007819 */ /* 0x000fc60000011400 */
[----:B------:R-:W-:-:S04]  /*08b0*/  IMAD R235, R9, UR8, RZ ;  /* 0x0000000809eb7c24 */ /* 0x000fc8000f8e02ff */
[----:B------:R-:W-:-:S05]  /*08c0*/  IMAD.IADD R9, R9, 0x1, R235 ;  /* 0x0000000109097824 */ /* 0x000fca00078e02eb */
[----:B------:R-:W-:-:S04]  /*08d0*/  IMNMX R9, R2, R9, PT ;  /* 0x0000000902097217 */ /* 0x000fc80003800200 */
[----:B------:R-:W-:-:S04]  /*08e0*/  IMNMX R170, R9, R0, PT ;  /* 0x0000000009aa7217 */ /* 0x000fc80003800200 */
[----:B------:R-:W-:-:S13]  /*08f0*/  ISETP.GE.AND P0, PT, R235, R170, PT ;  /* 0x000000aaeb00720c */ /* 0x000fda0003f06270 */
[----:B------:R-:W-:Y:S05]  /*0900*/  @!P0 BRA `(.L_x_3815) ;  /* 0x0000067000008947 */ /* 0x000fea0003800000 */
[----:B------:R-:W3:Y:S04]  /*0910*/  LD.E.64 R2, [R28.64+0xb0] ;  /* 0x0000b0061c027980 */ /* 0x000ee8000c101b00 */
[----:B------:R-:W5:Y:S04]  /*0920*/  LD.E R4, [R28.64+0x60] ;  /* 0x000060061c047980 */ /* 0x000f68000c101900 */
[----:B----4-:R-:W4:Y:S04]  /*0930*/  LD.E R0, [R28.64+0xcc] ;  /* 0x0000cc061c007980 */ /* 0x010f28000c101900 */
[----:B--2---:R-:W2:Y:S04]  /*0940*/  LD.E.64 R6, [R28.64+0x78] ;  /* 0x000078061c067980 */ /* 0x004ea8000c101b00 */
[----:B------:R-:W2:Y:S01]  /*0950*/  LD.E.64 R10, [R28.64+0xa8] ;  /* 0x0000a8061c0a7980 */ /* 0x000ea2000c101b00 */
[----:B------:R-:W-:Y:S01]  /*0960*/  SHF.R.S32.HI R8, RZ, 0x1f, R57 ;  /* 0x0000001fff087819 */ /* 0x000fe20000011439 */
[----:B------:R-:W-:Y:S01]  /*0970*/  IMAD.IADD R240, R240, 0x1, -R59 ;  /* 0x00000001f0f07824 */ /* 0x000fe200078e0a3b */
[----:B------:R-:W-:Y:S01]  /*0980*/  LOP3.LUT P6, RZ, R57, 0xf, RZ, 0xc0, !PT ;  /* 0x0000000f39ff7812 */ /* 0x000fe200078cc0ff */
[----:B------:R-:W-:Y:S01]  /*0990*/  IMAD.MOV.U32 R239, RZ, RZ, 0x0 ;  /* 0x00000000ffef7424 */ /* 0x000fe200078e00ff */
[----:B------:R-:W-:-:S04]  /*09a0*/  LEA.HI R5, R8, R57, RZ, 0x4 ;  /* 0x0000003908057211 */ /* 0x000fc800078f20ff */
[----:B------:R-:W-:Y:S02]  /*09b0*/  LOP3.LUT R8, R5, 0x3ffffff0, RZ, 0xc0, !PT ;  /* 0x3ffffff005087812 */ /* 0x000fe400078ec0ff */
[----:B------:R-:W-:-:S03]  /*09c0*/  SHF.R.S32.HI R5, RZ, 0x4, R5 ;  /* 0x00000004ff057819 */ /* 0x000fc60000011405 */
[----:B------:R-:W-:Y:S01]  /*09d0*/  IMAD.IADD R8, R57, 0x1, -R8 ;  /* 0x0000000139087824 */ /* 0x000fe200078e0a08 */
[C---:B------:R-:W-:Y:S02]  /*09e0*/  IADD3 R17, R5.reuse, 0x18, RZ ;  /* 0x0000001805117810 */ /* 0x040fe40007ffe0ff */
[----:B------:R-:W-:Y:S01]  /*09f0*/  ISETP.GE.AND P3, PT, R5, R240, PT ;  /* 0x000000f00500720c */ /* 0x000fe20003f66270 */
[----:B------:R-:W-:-:S05]  /*0a00*/  IMAD.SHL.U32 R8, R8, 0x4, RZ ;  /* 0x0000000408087824 */ /* 0x000fca00078e00ff */
[----:B------:R-:W-:-:S05]  /*0a10*/  SHF.R.S32.HI R9, RZ, 0x1f, R8 ;  /* 0x0000001fff097819 */ /* 0x000fca0000011408 */
[C---:B------:R-:W-:Y:S01]  /*0a20*/  IMAD.WIDE R14, R5.reuse, 0x100, R8 ;  /* 0x00000100050e7825 */ /* 0x040fe200078e0208 */
[----:B------:R-:W-:-:S04]  /*0a30*/  IADD3 R9, R5, 0x8, RZ ;  /* 0x0000000805097810 */ /* 0x000fc80007ffe0ff */
[CC--:B------:R-:W-:Y:S02]  /*0a40*/  ISETP.GE.AND P2, PT, R9.reuse, R240.reuse, PT ;  /* 0x000000f00900720c */ /* 0x0c0fe40003f46270 */
[----:B------:R-:W-:Y:S02]  /*0a50*/  ISETP.GE.OR P5, PT, R9, R240, P6 ;  /* 0x000000f00900720c */ /* 0x000fe400037a6670 */
[----:B------:R-:W-:-:S04]  /*0a60*/  IADD3 R9, R5, 0x10, RZ ;  /* 0x0000001005097810 */ /* 0x000fc80007ffe0ff */
[----:B------:R-:W-:-:S13]  /*0a70*/  ISETP.GE.OR P4, PT, R9, R240, P6 ;  /* 0x000000f00900720c */ /* 0x000fda0003786670 */
[----:B------:R-:W-:Y:S02]  /*0a80*/  @!P4 IMAD.MOV.U32 R21, RZ, RZ, -0x800000 ;  /* 0xff800000ff15c424 */ /* 0x000fe400078e00ff */
[----:B---3--:R-:W-:-:S04]  /*0a90*/  IMAD R2, R2, UR8, R243 ;  /* 0x0000000802027c24 */ /* 0x008fc8000f8e02f3 */
[----:B-----5:R-:W-:-:S04]  /*0aa0*/  IMAD R2, R2, R4, R241 ;  /* 0x0000000402027224 */ /* 0x020fc800078e02f1 */
[----:B------:R-:W-:-:S04]  /*0ab0*/  IMAD R3, R3, R2, R59 ;  /* 0x0000000203037224 */ /* 0x000fc800078e023b */
[----:B----4-:R-:W-:Y:S01]  /*0ac0*/  IMAD R0, R3, R0, RZ ;  /* 0x0000000003007224 */ /* 0x010fe200078e02ff */
[----:B------:R-:W-:-:S04]  /*0ad0*/  SHF.R.S32.HI R2, RZ, 0x1f, R3 ;  /* 0x0000001fff027819 */ /* 0x000fc80000011403 */
[----:B------:R-:W-:-:S04]  /*0ae0*/  IADD3 R13, P0, R0, R14, RZ ;  /* 0x0000000e000d7210 */ /* 0x000fc80007f1e0ff */
[----:B------:R-:W-:Y:S02]  /*0af0*/  LEA.HI.X.SX32 R0, R0, R15, 0x1, P0 ;  /* 0x0000000f00007211 */ /* 0x000fe400000f0eff */
[----:B--2---:R-:W-:Y:S02]  /*0b00*/  LEA R6, P1, R13, R6, 0x2 ;  /* 0x000000060d067211 */ /* 0x004fe400078210ff */
[----:B------:R-:W-:Y:S02]  /*0b10*/  IADD3 R3, P0, R3, R5, RZ ;  /* 0x0000000503037210 */ /* 0x000fe40007f1e0ff */
[----:B------:R-:W-:Y:S02]  /*0b20*/  LEA.HI.X R7, R13, R7, R0, 0x2, P1 ;  /* 0x000000070d077211 */ /* 0x000fe400008f1400 */
[----:B------:R-:W-:Y:S02]  /*0b30*/  LEA.HI.X.SX32 R2, R5, R2, 0x1, P0 ;  /* 0x0000000205027211 */ /* 0x000fe400000f0eff */
[----:B------:R-:W-:Y:S01]  /*0b40*/  ISETP.GE.AND P1, PT, R9, R240, PT ;  /* 0x000000f00900720c */ /* 0x000fe20003f26270 */
[----:B------:R1:W-:Y:S01]  /*0b50*/  @!P3 ST.E.128 [R6.64], RZ ;  /* 0x000000ff0600b985 */ /* 0x0003e2000c101d06 */
[----:B------:R-:W-:-:S02]  /*0b60*/  LEA R8, P0, R3, R10, 0x2 ;  /* 0x0000000a03087211 */ /* 0x000fc400078010ff */
[----:B------:R-:W-:Y:S01]  /*0b70*/  IADD3 R15, R5, 0x20, RZ ;  /* 0x00000020050f7810 */ /* 0x000fe20007ffe0ff */
[----:B------:R1:W-:Y:S01]  /*0b80*/  @!P3 ST.E.128 [R6.64+0x100], RZ ;  /* 0x000100ff0600b985 */ /* 0x0003e2000c101d06 */
[----:B------:R-:W-:Y:S02]  /*0b90*/  LEA.HI.X R9, R3, R11, R2, 0x2, P0 ;  /* 0x0000000b03097211 */ /* 0x000fe400000f1402 */
[----:B------:R-:W-:Y:S01]  /*0ba0*/  ISETP.GE.AND P0, PT, R17, R240, PT ;  /* 0x000000f01100720c */ /* 0x000fe20003f06270 */
[----:B------:R1:W-:Y:S01]  /*0bb0*/  @!P3 ST.E.128 [R6.64+0x200], RZ ;  /* 0x000200ff0600b985 */ /* 0x0003e2000c101d06 */
[C---:B------:R-:W-:Y:S02]  /*0bc0*/  IADD3 R11, R5.reuse, 0x30, RZ ;  /* 0x00000030050b7810 */ /* 0x040fe40007ffe0ff */
[C---:B------:R-:W-:Y:S01]  /*0bd0*/  IADD3 R13, R5.reuse, 0x28, RZ ;  /* 0x00000028050d7810 */ /* 0x040fe20007ffe0ff */
[----:B------:R1:W-:Y:S01]  /*0be0*/  @!P1 ST.E.128 [R6.64+0x4000], RZ ;  /* 0x004000ff06009985 */ /* 0x0003e2000c101d06 */
[----:B------:R-:W-:-:S03]  /*0bf0*/  IADD3 R3, R5, 0x38, RZ ;  /* 0x0000003805037810 */ /* 0x000fc60007ffe0ff */
[----:B------:R1:W-:Y:S04]  /*0c00*/  @!P1 ST.E.128 [R6.64+0x4100], RZ ;  /* 0x004100ff06009985 */ /* 0x0003e8000c101d06 */
[----:B------:R1:W-:Y:S04]  /*0c10*/  @!P1 ST.E.128 [R6.64+0x4200], RZ ;  /* 0x004200ff06009985 */ /* 0x0003e8000c101d06 */
[----:B------:R1:W-:Y:S01]  /*0c20*/  @!P1 ST.E.128 [R6.64+0x4300], RZ ;  /* 0x004300ff06009985 */ /* 0x0003e2000c101d06 */
[----:B------:R-:W-:-:S03]  /*0c30*/  ISETP.GE.AND P1, PT, R11, R240, PT ;  /* 0x000000f00b00720c */ /* 0x000fc60003f26270 */
[----:B------:R1:W-:Y:S01]  /*0c40*/  @!P3 ST.E.128 [R6.64+0x300], RZ ;  /* 0x000300ff0600b985 */ /* 0x0003e2000c101d06 */
[----:B------:R-:W-:-:S03]  /*0c50*/  ISETP.GE.AND P3, PT, R15, R240, PT ;  /* 0x000000f00f00720c */ /* 0x000fc60003f66270 */
[----:B------:R1:W-:Y:S04]  /*0c60*/  @!P2 ST.E.128 [R6.64+0x2000], RZ ;  /* 0x002000ff0600a985 */ /* 0x0003e8000c101d06 */
[----:B------:R1:W-:Y:S04]  /*0c70*/  @!P2 ST.E.128 [R6.64+0x2100], RZ ;  /* 0x002100ff0600a985 */ /* 0x0003e8000c101d06 */
[----:B------:R1:W-:Y:S04]  /*0c80*/  @!P2 ST.E.128 [R6.64+0x2200], RZ ;  /* 0x002200ff0600a985 */ /* 0x0003e8000c101d06 */
        /* <DEDUP_REMOVED lines=11> */
[----:B------:R-:W-:Y:S01]  /*0d40*/  ISETP.GE.OR P1, PT, R13, R240, P6 ;  /* 0x000000f00d00720c */ /* 0x000fe20003726670 */
[----:B------:R-:W-:-:S02]  /*0d50*/  @!P5 IMAD.MOV.U32 R13, RZ, RZ, -0x800000 ;  /* 0xff800000ff0dd424 */ /* 0x000fc400078e00ff */
[----:B------:R1:W-:Y:S04]  /*0d60*/  @!P3 ST.E.128 [R6.64+0x8000], RZ ;  /* 0x008000ff0600b985 */ /* 0x0003e8000c101d06 */
[----:B------:R1:W-:Y:S04]  /*0d70*/  @!P3 ST.E.128 [R6.64+0x8100], RZ ;  /* 0x008100ff0600b985 */ /* 0x0003e8000c101d06 */
[----:B------:R1:W-:Y:S04]  /*0d80*/  @!P3 ST.E.128 [R6.64+0x8200], RZ ;  /* 0x008200ff0600b985 */ /* 0x0003e8000c101d06 */
[----:B------:R1:W-:Y:S01]  /*0d90*/  @!P3 ST.E.128 [R6.64+0x8300], RZ ;  /* 0x008300ff0600b985 */ /* 0x0003e2000c101d06 */
[----:B------:R-:W-:-:S03]  /*0da0*/  ISETP.GE.OR P3, PT, R17, R240, P6 ;  /* 0x000000f01100720c */ /* 0x000fc60003766670 */
[----:B------:R1:W-:Y:S04]  /*0db0*/  @!P2 ST.E.128 [R6.64+0xa000], RZ ;  /* 0x00a000ff0600a985 */ /* 0x0003e8000c101d06 */
[----:B------:R1:W-:Y:S04]  /*0dc0*/  @!P2 ST.E.128 [R6.64+0xa100], RZ ;  /* 0x00a100ff0600a985 */ /* 0x0003e8000c101d06 */
[----:B------:R1:W-:Y:S02]  /*0dd0*/  @!P2 ST.E.128 [R6.64+0xa200], RZ ;  /* 0x00a200ff0600a985 */ /* 0x0003e4000c101d06 */
[----:B------:R-:W-:-:S02]  /*0de0*/  @!P3 IMAD.MOV.U32 R17, RZ, RZ, -0x800000 ;  /* 0xff800000ff11b424 */ /* 0x000fc400078e00ff */
[----:B------:R1:W-:Y:S01]  /*0df0*/  @!P2 ST.E.128 [R6.64+0xa300], RZ ;  /* 0x00a300ff0600a985 */ /* 0x0003e2000c101d06 */
[----:B------:R-:W-:-:S03]  /*0e00*/  ISETP.GE.OR P2, PT, R15, R240, P6 ;  /* 0x000000f00f00720c */ /* 0x000fc60003746670 */
[----:B------:R1:W-:Y:S04]  /*0e10*/  @!P0 ST.E.128 [R6.64+0xe000], RZ ;  /* 0x00e000ff06008985 */ /* 0x0003e8000c101d06 */
[----:B------:R1:W-:Y:S04]  /*0e20*/  @!P0 ST.E.128 [R6.64+0xe100], RZ ;  /* 0x00e100ff06008985 */ /* 0x0003e8000c101d06 */
[----:B------:R1:W-:Y:S02]  /*0e30*/  @!P0 ST.E.128 [R6.64+0xe200], RZ ;  /* 0x00e200ff06008985 */ /* 0x0003e4000c101d06 */
[----:B------:R-:W-:-:S02]  /*0e40*/  @!P2 IMAD.MOV.U32 R15, RZ, RZ, -0x800000 ;  /* 0xff800000ff0fa424 */ /* 0x000fc400078e00ff */
[----:B------:R1:W-:Y:S01]  /*0e50*/  @!P0 ST.E.128 [R6.64+0xe300], RZ ;  /* 0x00e300ff06008985 */ /* 0x0003e2000c101d06 */
[-C--:B------:R-:W-:Y:S01]  /*0e60*/  ISETP.GE.OR P0, PT, R11, R240.reuse, P6 ;  /* 0x000000f00b00720c */ /* 0x080fe20003706670 */
[----:B------:R-:W-:Y:S02]  /*0e70*/  @!P1 IMAD.MOV.U32 R11, RZ, RZ, -0x800000 ;  /* 0xff800000ff0b9424 */ /* 0x000fe400078e00ff */
[----:B------:R1:W-:Y:S01]  /*0e80*/  @!P5 ST.E [R8.64+0x20], R13 ;  /* 0x0000200d0800d985 */ /* 0x0003e2000c101906 */
[-C--:B------:R-:W-:Y:S02]  /*0e90*/  ISETP.GE.OR P5, PT, R5, R240.reuse, P6 ;  /* 0x000000f00500720c */ /* 0x080fe400037a6670 */
[----:B------:R-:W-:Y:S01]  /*0ea0*/  ISETP.GE.OR P6, PT, R3, R240, P6 ;  /* 0x000000f00300720c */ /* 0x000fe200037c6670 */
[----:B------:R1:W-:Y:S04]  /*0eb0*/  @!P4 ST.E [R8.64+0x40], R21 ;  /* 0x000040150800c985 */ /* 0x0003e8000c101906 */
[----:B------:R1:W-:Y:S02]  /*0ec0*/  @!P3 ST.E [R8.64+0x60], R17 ;  /* 0x000060110800b985 */ /* 0x0003e4000c101906 */
[----:B------:R-:W-:-:S02]  /*0ed0*/  @!P0 IMAD.MOV.U32 R5, RZ, RZ, -0x800000 ;  /* 0xff800000ff058424 */ /* 0x000fc400078e00ff */
[----:B------:R1:W-:Y:S02]  /*0ee0*/  @!P2 ST.E [R8.64+0x80], R15 ;  /* 0x0000800f0800a985 */ /* 0x0003e4000c101906 */
[----:B------:R-:W-:Y:S02]  /*0ef0*/  @!P5 IMAD.MOV.U32 R19, RZ, RZ, -0x800000 ;  /* 0xff800000ff13d424 */ /* 0x000fe400078e00ff */
[----:B------:R1:W-:Y:S04]  /*0f00*/  @!P1 ST.E [R8.64+0xa0], R11 ;  /* 0x0000a00b08009985 */ /* 0x0003e8000c101906 */
[----:B------:R1:W-:Y:S04]  /*0f10*/  @!P0 ST.E [R8.64+0xc0], R5 ;  /* 0x0000c00508008985 */ /* 0x0003e8000c101906 */
[----:B------:R1:W-:Y:S01]  /*0f20*/  @!P5 ST.E [R8.64], R19 ;  /* 0x000000130800d985 */ /* 0x0003e2000c101906 */
[----:B------:R-:W-:Y:S05]  /*0f30*/  @P6 RET.REL.NODEC R238 `(_ZN5flash24flash_fwd_splitkv_kernelI23Flash_fwd_kernel_traitsILi256ELi64ELi64ELi4ELb0ELb0EN7cutlass10bfloat16_tE19Flash_kernel_traitsILi256ELi64ELi64ELi4ES3_EELb1ELb0ELb0ELb0ELb1ELb0ELb1ELb1EEEvNS_16Flash_fwd_paramsE) ;  /* 0xfffff0c0ee006950 */ /* 0x000fea0003c3ffff */
[----:B------:R-:W-:Y:S02]  /*0f40*/  MOV R3, 0xff800000 ;  /* 0xff80000000037802 */ /* 0x000fe40000000f00 */
[----:B------:R-:W-:-:S03]  /*0f50*/  MOV R239, 0x0 ;  /* 0x0000000000ef7802 */ /* 0x000fc60000000f00 */
[----:B------:R2:W-:Y:S01]  /*0f60*/  ST.E [R8.64+0xe0], R3 ;  /* 0x0000e00308007985 */ /* 0x0005e2000c101906 */
[----:B------:R-:W-:Y:S05]  /*0f70*/  RET.REL.NODEC R238 `(_ZN5flash24flash_fwd_splitkv_kernelI23Flash_fwd_kernel_traitsILi256ELi64ELi64ELi4ELb0ELb0EN7cutlass10bfloat16_tE19Flash_kernel_traitsILi256ELi64ELi64ELi4ES3_EELb1ELb0ELb0ELb0ELb1ELb0ELb1ELb1EEEvNS_16Flash_fwd_paramsE) ;  /* 0xfffff080ee007950 */ /* 0x000fea0003c3ffff */
.L_x_3815:
[----:B------:R-:W3:Y:S04]  /*0f80*/  LD.E.64 R8, [R28.64+0x160] ;  /* 0x000160061c087980 */ /* 0x000ee8000c101b00 */
[----:B----4-:R-:W4:Y:S01]  /*0f90*/  LD.E.64 R16, [R28.64+0x158] ;  /* 0x000158061c107980 */ /* 0x010f22000c101b00 */
        /* <DEDUP_REMOVED lines=56> */
[----:B-----5:R-:W4:Y:S08]  /*1320*/  I2F.RP R12, R8 ;  /* 0x00000008000c7306 */ /* 0x020f300000209400 */
[----:B----4-:R-:W4:Y:S02]  /*1330*/  MUFU.RCP R4, R12 ;  /* 0x0000000c00047308 */ /* 0x010f240000001000 */
[----:B----4-:R-:W-:-:S06]  /*1340*/  IADD3 R4, R4, 0xffffffe, RZ ;  /* 0x0ffffffe04047810 */ /* 0x010fcc0007ffe0ff */
[----:B------:R-:W4:Y:S01]  /*1350*/  F2I.FTZ.U32.TRUNC.NTZ R23, R4 ;  /* 0x0000000400177305 */ /* 0x000f22000021f000 */
[----:B------:R-:W-:Y:S01]  /*1360*/  IMAD.MOV.U32 R22, RZ, RZ, RZ ;  /* 0x000000ffff167224 */ /* 0x000fe200078e00ff */
[----:B------:R-:W-:Y:S02]  /*1370*/  IABS R9, R6 ;  /* 0x0000000600097213 */ /* 0x000fe40000000000 */
[----:B----4-:R-:W-:-:S05]  /*1380*/  IADD3 R0, RZ, -R23, RZ ;  /* 0x80000017ff007210 */ /* 0x010fca0007ffe0ff */
[----:B-1----:R-:W-:Y:S01]  /*1390*/  IMAD R17, R0, R8, RZ ;  /* 0x0000000800117224 */ /* 0x002fe200078e02ff */
        /* <DEDUP_REMOVED lines=15> */
[----:B--2---:R-:W-:-:S05]  /*1490*/  IMAD R8, R167, R2, RZ ;  /* 0x00000002a7087224 */ /* 0x004fca00078e02ff */
[----:B------:R-:W-:Y:S02]  /*14a0*/  @!P0 IMAD.MOV R4, RZ, RZ, -R4 ;  /* 0x000000ffff048224 */ /* 0x000fe400078e0a04 */
[----:B------:R-:W-:-:S05]  /*14b0*/  @!P1 LOP3.LUT R4, RZ, R6, RZ, 0x33, !PT ;  /* 0x00000006ff049212 */ /* 0x000fca00078e33ff */
[----:B------:R-:W-:Y:S01]  /*14c0*/  IMAD R6, R15, R4, RZ ;  /* 0x000000040f067224 */ /* 0x000fe200078e02ff */
[----:B---3--:R-:W-:Y:S01]  /*14d0*/  SHF.R.S32.HI R0, RZ, 0x1f, R3 ;  /* 0x0000001fff007819 */ /* 0x008fe20000011403 */
[-C--:B------:R-:W-:Y:S02]  /*14e0*/  IMAD R9, R19, R3.reuse, RZ ;  /* 0x0000000313097224 */ /* 0x080fe400078e02ff */
[----:B------:R-:W-:-:S04]  /*14f0*/  IMAD.WIDE.U32 R16, R18, R3, RZ ;  /* 0x0000000312107225 */ /* 0x000fc800078e00ff */
[----:B------:R-:W-:-:S05]  /*1500*/  IMAD R9, R18, R0, R9 ;  /* 0x0000000012097224 */ /* 0x000fca00078e0209 */
[----:B------:R-:W-:Y:S02]  /*1510*/  IADD3 R17, R17, R9, RZ ;  /* 0x0000000911117210 */ /* 0x000fe40007ffe0ff */
[----:B------:R-:W-:-:S03]  /*1520*/  SHF.R.S32.HI R9, RZ, 0x1f, R2 ;  /* 0x0000001fff097819 */ /* 0x000fc60000011402 */
[----:B------:R-:W-:-:S04]  /*1530*/  IMAD.WIDE.U32 R16, R2, R166, R16 ;  /* 0x000000a602107225 */ /* 0x000fc800078e0010 */
[----:B------:R-:W-:Y:S02]  /*1540*/  IMAD R8, R166, R9, R8 ;  /* 0x00000009a6087224 */ /* 0x000fe400078e0208 */
[-C--:B------:R-:W-:Y:S01]  /*1550*/  IMAD R13, R11, R3.reuse, RZ ;  /* 0x000000030b0d7224 */ /* 0x080fe200078e02ff */
[----:B------:R-:W-:Y:S02]  /*1560*/  SHF.R.S32.HI R11, RZ, 0x1f, R4 ;  /* 0x0000001fff0b7819 */ /* 0x000fe40000011404 */
[----:B------:R-:W-:Y:S01]  /*1570*/  IADD3 R17, R17, R8, RZ ;  /* 0x0000000811117210 */ /* 0x000fe20007ffe0ff */
[----:B------:R-:W-:-:S04]  /*1580*/  IMAD.WIDE.U32 R18, R10, R3, RZ ;  /* 0x000000030a127225 */ /* 0x000fc800078e00ff */
[----:B------:R-:W-:Y:S02]  /*1590*/  IMAD R3, R14, R11, R6 ;  /* 0x0000000b0e037224 */ /* 0x000fe400078e0206 */
[----:B------:R-:W-:Y:S02]  /*15a0*/  IMAD R13, R10, R0, R13 ;  /* 0x000000000a0d7224 */ /* 0x000fe400078e020d */
[----:B------:R-:W-:-:S03]  /*15b0*/  IMAD.WIDE.U32 R14, R4, R14, R16 ;  /* 0x0000000e040e7225 */ /* 0x000fc600078e0010 */
[----:B------:R-:W-:Y:S01]  /*15c0*/  IADD3 R13, R19, R13, RZ ;  /* 0x0000000d130d7210 */ /* 0x000fe20007ffe0ff */
[----:B------:R-:W-:Y:S01]  /*15d0*/  IMAD.MOV.U32 R6, RZ, RZ, R18 ;  /* 0x000000ffff067224 */ /* 0x000fe200078e0012 */
[----:B------:R-:W-:Y:S01]  /*15e0*/  MOV R0, R14 ;  /* 0x0000000e00007202 */ /* 0x000fe20000000f00 */
[----:B------:R-:W-:Y:S01]  /*15f0*/  IMAD.IADD R3, R15, 0x1, R3 ;  /* 0x000000010f037824 */ /* 0x000fe200078e0203 */
[----:B------:R-:W-:Y:S05]  /*1600*/  BRA `(.L_x_3818) ;  /* 0x0000051000007947 */ /* 0x000fea0003800000 */
.L_x_3817:
        /* <DEDUP_REMOVED lines=8> */
[----:B------:R-:W-:-:S02]  /*1690*/  IMAD.MOV.U32 R10, RZ, RZ, RZ ;  /* 0x000000ffff0a7224 */ /* 0x000fc400078e00ff */
[----:B------:R-:W-:Y:S01]  /*16a0*/  @P3 IMAD.IADD R8, R13, 0x1, R14 ;  /* 0x000000010d083824 */ /* 0x000fe200078e020e */
        /* <DEDUP_REMOVED lines=11> */
[----:B------:R-:W-:Y:S01]  /*1760*/  IMAD.HI.U32 R2, R5, R0, RZ ;  /* 0x0000000005027227 */ /* 0x000fe200078e00ff */
[----:B------:R-:W-:-:S03]  /*1770*/  @!P3 SHF.R.S32.HI R6, RZ, 0x1f, R13 ;  /* 0x0000001fff06b819 */ /* 0x000fc6000001140d */
[----:B------:R-:W-:Y:S02]  /*1780*/  IMAD R0, R2, R9, R0 ;  /* 0x0000000902007224 */ /* 0x000fe400078e0200 */
[----:B----4-:R-:W-:-:S03]  /*1790*/  @!P3 IMAD R5, R167, R13, RZ ;  /* 0x0000000da705b224 */ /* 0x010fc600078e02ff */
[----:B------:R-:W-:Y:S01]  /*17a0*/  ISETP.GT.U32.AND P0, PT, R3, R0, PT ;  /* 0x000000000300720c */ /* 0x000fe20003f04070 */
[----:B------:R-:W-:Y:S02]  /*17b0*/  @!P3 IMAD R5, R6, R166, R5 ;  /* 0x000000a60605b224 */ /* 0x000fe400078e0205 */
[----:B------:R-:W-:Y:S01]  /*17c0*/  @!P3 IMAD.WIDE.U32 R10, R166, R13, RZ ;  /* 0x0000000da60ab225 */ /* 0x000fe200078e00ff */
[----:B-----5:R-:W-:-:S03]  /*17d0*/  @!P3 SHF.R.S32.HI R6, RZ, 0x1f, R12 ;  /* 0x0000001fff06b819 */ /* 0x020fc6000001140c */
[----:B------:R-:W-:Y:S01]  /*17e0*/  @P3 IMAD.WIDE.U32 R24, R166, R8, RZ ;  /* 0x00000008a6183225 */ /* 0x000fe200078e00ff */
[----:B------:R-:W-:-:S03]  /*17f0*/  @!P3 IADD3 R9, R11, R5, RZ ;  /* 0x000000050b09b210 */ /* 0x000fc60007ffe0ff */
[----:B------:R-:W-:Y:S02]  /*1800*/  @P3 IMAD R11, R167, R8, RZ ;  /* 0x00000008a70b3224 */ /* 0x000fe400078e02ff */
[----:B--2---:R-:W-:Y:S02]  /*1810*/  @!P3 IMAD R5, R23, R12, RZ ;  /* 0x0000000c1705b224 */ /* 0x004fe400078e02ff */
[----:B------:R-:W-:Y:S01]  /*1820*/  @!P3 IMAD.MOV.U32 R8, RZ, RZ, R10 ;  /* 0x000000ffff08b224 */ /* 0x000fe200078e000a */
[----:B------:R-:W-:Y:S01]  /*1830*/  @!P0 IADD3 R0, R0, -R3, RZ ;  /* 0x8000000300008210 */ /* 0x000fe20007ffe0ff */
[C---:B------:R-:W-:Y:S02]  /*1840*/  @!P3 IMAD R5, R22.reuse, R6, R5 ;  /* 0x000000061605b224 */ /* 0x040fe400078e0205 */
[----:B------:R-:W-:Y:S01]  /*1850*/  @!P3 IMAD.WIDE.U32 R8, R22, R12, R8 ;  /* 0x0000000c1608b225 */ /* 0x000fe200078e0008 */
[----:B------:R-:W-:Y:S02]  /*1860*/  ISETP.GE.U32.AND P2, PT, R0, R3, PT ;  /* 0x000000030000720c */ /* 0x000fe40003f46070 */
[----:B------:R-:W-:-:S02]  /*1870*/  @P3 IADD3 R11, R25, R11, RZ ;  /* 0x0000000b190b3210 */ /* 0x000fc40007ffe0ff */
[----:B------:R-:W-:Y:S02]  /*1880*/  @!P3 IADD3 R11, R9, R5, RZ ;  /* 0x00000005090bb210 */ /* 0x000fe40007ffe0ff */
[----:B------:R-:W-:Y:S01]  /*1890*/  LEA R5, R170, 0xffffffc0, 0x6 ;  /* 0xffffffc0aa057811 */ /* 0x000fe200078e30ff */
[----:B------:R-:W-:Y:S01]  /*18a0*/  @P3 IMAD.MOV.U32 R10, RZ, RZ, R24 ;  /* 0x000000ffff0a3224 */ /* 0x000fe200078e0018 */
[----:B------:R-:W-:Y:S01]  /*18b0*/  LOP3.LUT R0, R241, R4, RZ, 0x3c, !PT ;  /* 0x00000004f1007212 */ /* 0x000fe200078e3cff */
[----:B------:R-:W-:Y:S01]  /*18c0*/  @!P3 IMAD.MOV.U32 R10, RZ, RZ, R8 ;  /* 0x000000ffff0ab224 */ /* 0x000fe200078e0008 */
[----:B------:R-:W-:Y:S01]  /*18d0*/  SHF.R.S32.HI R9, RZ, 0x1f, R5 ;  /* 0x0000001fff097819 */ /* 0x000fe20000011405 */
[----:B------:R-:W-:Y:S01]  /*18e0*/  IMAD R8, R167, R5, RZ ;  /* 0x00000005a7087224 */ /* 0x000fe200078e02ff */
[----:B------:R-:W-:Y:S01]  /*18f0*/  @!P3 SHF.R.S32.HI R3, RZ, 0x1f, R13 ;  /* 0x0000001fff03b819 */ /* 0x000fe2000001140d */
[----:B------:R-:W-:Y:S01]  /*1900*/  @!P3 IMAD R6, R169, R13, RZ ;  /* 0x0000000da906b224 */ /* 0x000fe200078e02ff */
[----:B------:R-:W-:-:S02]  /*1910*/  ISETP.GE.AND P1, PT, R0, RZ, PT ;  /* 0x000000ff0000720c */ /* 0x000fc40003f26270 */
[----:B------:R-:W-:Y:S02]  /*1920*/  @!P0 IADD3 R2, R2, 0x1, RZ ;  /* 0x0000000102028810 */ /* 0x000fe40007ffe0ff */
[----:B------:R-:W-:Y:S01]  /*1930*/  ISETP.NE.AND P0, PT, R4, RZ, PT ;  /* 0x000000ff0400720c */ /* 0x000fe20003f05270 */
[----:B------:R-:W-:Y:S01]  /*1940*/  IMAD R8, R9, R166, R8 ;  /* 0x000000a609087224 */ /* 0x000fe200078e0208 */
[----:B------:R-:W-:Y:S01]  /*1950*/  @P2 IADD3 R2, R2, 0x1, RZ ;  /* 0x0000000102022810 */ /* 0x000fe20007ffe0ff */
[----:B------:R-:W-:-:S04]  /*1960*/  IMAD.WIDE.U32 R22, R166, R5, R10 ;  /* 0x00000005a6167225 */ /* 0x000fc800078e000a */
[----:B------:R-:W-:Y:S02]  /*1970*/  @!P3 IMAD R3, R3, R168, R6 ;  /* 0x000000a80303b224 */ /* 0x000fe400078e0206 */
[----:B------:R-:W-:Y:S01]  /*1980*/  @!P3 IMAD.WIDE.U32 R10, R168, R13, RZ ;  /* 0x0000000da80ab225 */ /* 0x000fe200078e00ff */
[----:B------:R-:W-:Y:S02]  /*1990*/  IADD3 R15, R23, R8, RZ ;  /* 0x00000008170f7210 */ /* 0x000fe40007ffe0ff */
[----:B------:R-:W-:Y:S01]  /*19a0*/  @P3 IADD3 R0, R13, R14, RZ ;  /* 0x0000000e0d003210 */ /* 0x000fe20007ffe0ff */
[----:B------:R-:W-:Y:S01]  /*19b0*/  IMAD.MOV.U32 R8, RZ, RZ, R2 ;  /* 0x000000ffff087224 */ /* 0x000fe200078e0002 */
[----:B------:R-:W-:Y:S01]  /*19c0*/  @!P3 IADD3 R11, R11, R3, RZ ;  /* 0x000000030b0bb210 */ /* 0x000fe20007ffe0ff */
[----:B------:R-:W-:Y:S01]  /*19d0*/  @!P3 IMAD R2, R19, R12, RZ ;  /* 0x0000000c1302b224 */ /* 0x000fe200078e02ff */
[----:B------:R-:W-:Y:S01]  /*19e0*/  @!P3 SHF.R.S32.HI R3, RZ, 0x1f, R12 ;  /* 0x0000001fff03b819 */ /* 0x000fe2000001140c */
[----:B------:R-:W-:Y:S01]  /*19f0*/  @!P1 IMAD.MOV R8, RZ, RZ, -R8 ;  /* 0x000000ffff089224 */ /* 0x000fe200078e0a08 */
[----:B------:R-:W-:Y:S01]  /*1a00*/  MOV R14, R22 ;  /* 0x00000016000e7202 */ /* 0x000fe20000000f00 */
[----:B------:R-:W-:Y:S01]  /*1a10*/  @P3 IMAD R13, R169, R0, RZ ;  /* 0x00000000a90d3224 */ /* 0x000fe200078e02ff */
[----:B------:R-:W-:Y:S01]  /*1a20*/  @!P0 LOP3.LUT R8, RZ, R4, RZ, 0x33, !PT ;  /* 0x00000004ff088212 */ /* 0x000fe200078e33ff */
[----:B------:R-:W-:-:S04]  /*1a30*/  @P3 IMAD.WIDE.U32 R22, R168, R0, RZ ;  /* 0x00000000a8163225 */ /* 0x000fc800078e00ff */
[C---:B------:R-:W-:Y:S02]  /*1a40*/  @!P3 IMAD R0, R18.reuse, R3, R2 ;  /* 0x000000031200b224 */ /* 0x040fe400078e0202 */
[----:B------:R-:W-:Y:S01]  /*1a50*/  @!P3 IMAD.WIDE.U32 R18, R18, R12, R10 ;  /* 0x0000000c1212b225 */ /* 0x000fe200078e000a */
[----:B------:R-:W-:-:S03]  /*1a60*/  SHF.R.S32.HI R11, RZ, 0x1f, R8 ;  /* 0x0000001fff0b7819 */ /* 0x000fc60000011408 */
[-C--:B------:R-:W-:Y:S02]  /*1a70*/  IMAD R2, R17, R8.reuse, RZ ;  /* 0x0000000811027224 */ /* 0x080fe400078e02ff */
        /* <DEDUP_REMOVED lines=10> */
.L_x_3818:
[----:B-1----:R-:W-:Y:S05]  /*1b20*/  BSYNC B0 ;  /* 0x0000000000007941 */ /* 0x002fea0003800000 */
.L_x_3816:
        /* <DEDUP_REMOVED lines=15> */
[-C--:B------:R-:W-:Y:S01]  /*1c20*/  IMAD R9, R9, R168.reuse, RZ ;  /* 0x000000a809097224 */ /* 0x080fe200078e02ff */
[----:B------:R-:W-:Y:S02]  /*1c30*/  SHF.R.S32.HI R142, RZ, 0x3, R142 ;  /* 0x00000003ff8e7819 */ /* 0x000fe4000001148e */
[----:B------:R-:W-:Y:S01]  /*1c40*/  IADD3.X R27, R25, R13, RZ, P0, !PT ;  /* 0x0000000d191b7210 */ /* 0x000fe200007fe4ff */
[----:B------:R-:W-:Y:S02]  /*1c50*/  IMAD R9, R2, R169, R9 ;  /* 0x000000a902097224 */ /* 0x000fe400078e0209 */
[----:B------:R-:W-:Y:S02]  /*1c60*/  IMAD.SHL.U32 R6, R142, 0x40, RZ ;  /* 0x000000408e067824 */ /* 0x000fe400078e00ff */
[----:B------:R-:W-:Y:S01]  /*1c70*/  IMAD.WIDE.U32 R26, R2, R168, R26 ;  /* 0x000000a8021a7225 */ /* 0x000fe200078e001a */
[----:B------:R-:W-:-:S03]  /*1c80*/  SHF.R.S32.HI R68, RZ, 0x1f, R243 ;  /* 0x0000001fff447819 */ /* 0x000fc600000114f3 */
[----:B------:R-:W-:Y:S01]  /*1c90*/  IMAD.IADD R27, R27, 0x1, R9 ;  /* 0x000000011b1b7824 */ /* 0x000fe200078e0209 */
[----:B------:R-:W-:-:S04]  /*1ca0*/  LOP3.LUT R13, R6, 0x1c0, RZ, 0xc0, !PT ;  /* 0x000001c0060d7812 */ /* 0x000fc800078ec0ff */
[----:B------:R-:W-:Y:S02]  /*1cb0*/  LOP3.LUT R140, R13, 0x38, R24, 0xf8, !PT ;  /* 0x000000380d8c7812 */ /* 0x000fe400078ef818 */
[----:B------:R-:W-:-:S04]  /*1cc0*/  SHF.R.U32.HI R13, RZ, 0x3, R13 ;  /* 0x00000003ff0d7819 */ /* 0x000fc8000001160d */
[----:B------:R-:W-:Y:S02]  /*1cd0*/  LOP3.LUT R140, R140, R13, RZ, 0x3c, !PT ;  /* 0x0000000d8c8c7212 */ /* 0x000fe400078e3cff */
[----:B------:R-:W-:Y:S01]  /*1ce0*/  SHF.R.S32.HI R143, RZ, 0x1f, R142 ;  /* 0x0000001fff8f7819 */ /* 0x000fe2000001148e */
[----:B------:R-:W-:-:S04]  /*1cf0*/  IMAD R2, R21, R4, RZ ;  /* 0x0000000415027224 */ /* 0x000fc800078e02ff */
[-C--:B------:R-:W-:Y:S02]  /*1d00*/  IMAD R2, R11, R20.reuse, R2 ;  /* 0x000000140b027224 */ /* 0x080fe400078e0202 */
[----:B------:R-:W-:-:S04]  /*1d10*/  IMAD.WIDE.U32 R20, R4, R20, R26 ;  /* 0x0000001404147225 */ /* 0x000fc800078e001a */
[----:B------:R-:W-:Y:S02]  /*1d20*/  IMAD.IADD R21, R21, 0x1, R2 ;  /* 0x0000000115157824 */ /* 0x000fe400078e0202 */
[----:B------:R-:W-:Y:S01]  /*1d30*/  IMAD R237, R167, R142, RZ ;  /* 0x0000008ea7ed7224 */ /* 0x000fe200078e02ff */
[----:B------:R-:W-:-:S03]  /*1d40*/  LEA.HI R63, R58, R57, RZ, 0x4 ;  /* 0x000000393a3f7211 */ /* 0x000fc600078f20ff */
[----:B------:R-:W-:Y:S01]  /*1d50*/  IMAD R237, R143, R166, R237 ;  /* 0x000000a68fed7224 */ /* 0x000fe200078e02ed */
[----:B------:R-:W-:Y:S01]  /*1d60*/  LOP3.LUT R66, R63, 0xfffffff0, RZ, 0xc0, !PT ;  /* 0xfffffff03f427812 */ /* 0x000fe200078ec0ff */
[C---:B------:R-:W-:Y:S01]  /*1d70*/  IMAD.SHL.U32 R64, R166.reuse, 0x10, RZ ;  /* 0x00000010a6407824 */ /* 0x040fe200078e00ff */
[----:B------:R-:W-:Y:S01]  /*1d80*/  SHF.L.U64.HI R65, R166, 0x4, R167 ;  /* 0x00000004a6417819 */ /* 0x000fe200000102a7 */
[C---:B------:R-:W-:Y:S01]  /*1d90*/  IMAD.SHL.U32 R61, R168.reuse, 0x10, RZ ;  /* 0x00000010a83d7824 */ /* 0x040fe200078e00ff */
[----:B------:R-:W-:Y:S01]  /*1da0*/  SHF.L.U64.HI R62, R168, 0x4, R169 ;  /* 0x00000004a83e7819 */ /* 0x000fe200000102a9 */
[----:B------:R-:W-:Y:S01]  /*1db0*/  IMAD.IADD R66, R57, 0x1, -R66 ;  /* 0x0000000139427824 */ /* 0x000fe200078e0a42 */
[----:B------:R-:W-:Y:S01]  /*1dc0*/  SHF.R.S32.HI R63, RZ, 0x4, R63 ;  /* 0x00000004ff3f7819 */ /* 0x000fe2000001143f */
[----:B------:R-:W-:Y:S02]  /*1dd0*/  IMAD.SHL.U32 R67, R60, 0x4, RZ ;  /* 0x000000043c437824 */ /* 0x000fe400078e00ff */
[----:B--2---:R-:W-:-:S04]  /*1de0*/  @P1 IMAD.WIDE.U32 R32, R148, R7, RZ ;  /* 0x0000000794201225 */ /* 0x004fc800078e00ff */
[----:B------:R-:W-:Y:S02]  /*1df0*/  @P1 IMAD.MOV.U32 R8, RZ, RZ, R32 ;  /* 0x000000ffff081224 */ /* 0x000fe400078e0020 */
[----:B------:R-:W-:Y:S02]  /*1e00*/  @P1 IMAD R7, R149, R7, RZ ;  /* 0x0000000795071224 */ /* 0x000fe400078e02ff */
[----:B---3--:R-:W-:-:S04]  /*1e10*/  @!P1 IMAD.WIDE.U32 R30, R22, R243, RZ ;  /* 0x000000f3161e9225 */ /* 0x008fc800078e00ff */
[----:B------:R-:W-:Y:S02]  /*1e20*/  @!P1 IMAD R9, R23, R243, RZ ;  /* 0x000000f317099224 */ /* 0x000fe400078e02ff */
[----:B------:R-:W-:Y:S02]  /*1e30*/  @!P1 IMAD.MOV.U32 R8, RZ, RZ, R30 ;  /* 0x000000ffff089224 */ /* 0x000fe400078e001e */
[----:B------:R-:W-:Y:S01]  /*1e40*/  @!P1 IMAD R6, R22, R68, R9 ;  /* 0x0000004416069224 */ /* 0x000fe200078e0209 */
[----:B------:R-:W-:Y:S02]  /*1e50*/  @P1 IADD3 R7, R33, R7, RZ ;  /* 0x0000000721071210 */ /* 0x000fe40007ffe0ff */
[----:B------:R-:W-:Y:S01]  /*1e60*/  LEA.HI R9, R58, R57, RZ, 0x6 ;  /* 0x000000393a097211 */ /* 0x000fe200078f30ff */
[----:B------:R-:W-:Y:S01]  /*1e70*/  @!P1 IMAD.IADD R7, R31, 0x1, R6 ;  /* 0x000000011f079824 */ /* 0x000fe200078e0206 */
[----:B------:R-:W-:Y:S02]  /*1e80*/  IADD3 R22, P0, R24, R8, RZ ;  /* 0x0000000818167210 */ /* 0x000fe40007f1e0ff */
[----:B------:R-:W-:Y:S01]  /*1e90*/  SHF.L.U32 R13, R9, 0x3, RZ ;  /* 0x00000003090d7819 */ /* 0x000fe200000006ff */
[----:B------:R-:W-:Y:S01]  /*1ea0*/  IMAD R9, R19, R241, RZ ;  /* 0x000000f113097224 */ /* 0x000fe200078e02ff */
[----:B------:R-:W-:Y:S01]  /*1eb0*/  SHF.R.S32.HI R6, RZ, 0x1f, R241 ;  /* 0x0000001fff067819 */ /* 0x000fe200000114f1 */
[----:B------:R-:W-:-:S04]  /*1ec0*/  IMAD.X R23, R25, 0x1, R7, P0 ;  /* 0x0000000119177824 */ /* 0x000fc800000e0607 */
[----:B------:R-:W-:Y:S02]  /*1ed0*/  IMAD R6, R18, R6, R9 ;  /* 0x0000000612067224 */ /* 0x000fe400078e0209 */
[----:B------:R-:W-:Y:S01]  /*1ee0*/  IMAD.WIDE.U32 R144, R241, R18, R22 ;  /* 0x00000012f1907225 */ /* 0x000fe200078e0016 */
[----:B------:R-:W-:-:S04]  /*1ef0*/  IADD3 R18, P0, R24, R0, RZ ;  /* 0x0000000018127210 */ /* 0x000fc80007f1e0ff */
[----:B------:R-:W-:Y:S01]  /*1f00*/  IADD3 R145, R145, R6, RZ ;  /* 0x0000000691917210 */ /* 0x000fe20007ffe0ff */
[----:B------:R-:W-:-:S04]  /*1f10*/  IMAD.WIDE R6, R239, 0x40, R142 ;  /* 0x00000040ef067825 */ /* 0x000fc800078e028e */
[----:B------:R-:W-:Y:S01]  /*1f20*/  IMAD R147, R7, R148, RZ ;  /* 0x0000009407937224 */ /* 0x000fe200078e02ff */
[----:B------:R-:W-:Y:S01]  /*1f30*/  SHF.R.S32.HI R7, RZ, 0x1f, R70 ;  /* 0x0000001fff077819 */ /* 0x000fe20000011446 */
[----:B------:R-:W-:Y:S02]  /*1f40*/  IMAD.X R19, R25, 0x1, R3, P0 ;  /* 0x0000000119137824 */ /* 0x000fe400000e0603 */
[----:B------:R-:W-:Y:S01]  /*1f50*/  IMAD R3, R169, R142, RZ ;  /* 0x0000008ea9037224 */ /* 0x000fe200078e02ff */
[----:B------:R-:W-:Y:S01]  /*1f60*/  LEA.HI R0, R7, R70, RZ, 0x6 ;  /* 0x0000004607007211 */ /* 0x000fe200078f30ff */
[----:B------:R-:W-:-:S04]  /*1f70*/  IMAD.WIDE.U32 R8, R142, R168, R20 ;  /* 0x000000a88e087225 */ /* 0x000fc800078e0014 */
[----:B------:R-:W-:Y:S01]  /*1f80*/  IMAD R3, R143, R168, R3 ;  /* 0x000000a88f037224 */ /* 0x000fe200078e0203 */
[----:B------:R-:W-:Y:S02]  /*1f90*/  SHF.R.S32.HI R0, RZ, 0x6, R0 ;  /* 0x00000006ff007819 */ /* 0x000fe40000011400 */
[C---:B----4-:R-:W-:Y:S02]  /*1fa0*/  LEA R246, P0, R8.reuse, R14, 0x1 ;  /* 0x0000000e08f67211 */ /* 0x050fe400078008ff */
[----:B------:R-:W-:Y:S02]  /*1fb0*/  IADD3 R3, R9, R3, RZ ;  /* 0x0000000309037210 */ /* 0x000fe40007ffe0ff */
[----:B------:R-:W-:Y:S02]  /*1fc0*/  IMNMX R75, R235, R0, !PT ;  /* 0x00000000eb4b7217 */ /* 0x000fe40007800200 */
[----:B------:R-:W-:Y:S02]  /*1fd0*/  LEA.HI.X R247, R8, R15, R3, 0x1, P0 ;  /* 0x0000000f08f77211 */ /* 0x000fe400000f0c03 */
[----:B------:R-:W-:Y:S01]  /*1fe0*/  ISETP.GT.AND P0, PT, R170, R75, PT ;  /* 0x0000004baa00720c */ /* 0x000fe20003f04270 */
[----:B------:R-:W-:Y:S01]  /*1ff0*/  IMAD.WIDE.U32 R18, R142, R166, R18 ;  /* 0x000000a68e127225 */ /* 0x000fe200078e0012 */
[----:B------:R-:W-:-:S03]  /*2000*/  LEA.HI R58, R58, R57, RZ, 0x5 ;  /* 0x000000393a3a7211 */ /* 0x000fc600078f28ff */
[----:B------:R-:W-:Y:S01]  /*2010*/  IMAD R147, R6, R149, R147 ;  /* 0x0000009506937224 */ /* 0x000fe200078e0293 */
[----:B------:R-:W-:Y:S01]  /*2020*/  LEA R236, P1, R18, R16, 0x1 ;  /* 0x0000001012ec7211 */ /* 0x000fe200078208ff */
[----:B------:R-:W-:Y:S02]  /*2030*/  IMAD.IADD R237, R19, 0x1, R237 ;  /* 0x0000000113ed7824 */ /* 0x000fe400078e02ed */
[----:B------:R-:W-:Y:S01]  /*2040*/  IMAD.WIDE.U32 R144, R6, R148, R144 ;  /* 0x0000009406907225 */ /* 0x000fe200078e0090 */
[----:B------:R-:W-:Y:S02]  /*2050*/  LOP3.LUT R140, R140, 0xfffffe00, R13, 0xf8, !PT ;  /* 0xfffffe008c8c7812 */ /* 0x000fe400078ef80d */
[----:B------:R-:W-:Y:S02]  /*2060*/  LEA.HI.X R237, R18, R17, R237, 0x1, P1 ;  /* 0x0000001112ed7211 */ /* 0x000fe400008f0ced */
[----:B------:R-:W-:Y:S02]  /*2070*/  @!P4 MOV R12, RZ ;  /* 0x000000ff000cc202 */ /* 0x000fe40000000f00 */
[----:B------:R-:W-:-:S02]  /*2080*/  SHF.R.S32.HI R58, RZ, 0x5, R58 ;  /* 0x00000005ff3a7819 */ /* 0x000fc4000001143a */
[----:B------:R-:W-:Y:S01]  /*2090*/  IADD3 R147, R145, R147, RZ ;  /* 0x0000009391937210 */ /* 0x000fe20007ffe0ff */
[----:B------:R-:W-:Y:S05]  /*20a0*/  @!P0 BRA `(.L_x_3819) ;  /* 0x0000a39000008947 */ /* 0x000fea0003800000 */
[----:B-1----:R-:W2:Y:S04]  /*20b0*/  LD.E.64 R26, [R28.64+0x120] ;  /* 0x000120061c1a7980 */ /* 0x002ea8000c101b00 */
[----:B------:R-:W3:Y:S04]  /*20c0*/  LD.E.64 R30, [R28.64+0x118] ;  /* 0x000118061c1e7980 */ /* 0x000ee8000c101b00 */
[----:B------:R-:W4:Y:S04]  /*20d0*/  LD.E.64 R158, [R28.64+0x128] ;  /* 0x000128061c9e7980 */ /* 0x000f28000c101b00 */
[----:B------:R-:W4:Y:S04]  /*20e0*/  LD.E.64 R154, [R28.64+0x130] ;  /* 0x000130061c9a7980 */ /* 0x000f28000c101b00 */
[----:B------:R-:W4:Y:S04]  /*20f0*/  LD.E.64 R18, [R28.64+0x138] ;  /* 0x000138061c127980 */ /* 0x000f28000c101b00 */
[----:B------:R-:W4:Y:S04]  /*2100*/  LD.E R10, [R28.64+0xd0] ;  /* 0x0000d0061c0a7980 */ /* 0x000f28000c101900 */
[----:B------:R-:W4:Y:S04]  /*2110*/  LD.E.64 R20, [R28.64+0x140] ;  /* 0x000140061c147980 */ /* 0x000f28000c101b00 */
[----:B------:R-:W4:Y:S04]  /*2120*/  LD.E.64 R16, [R28.64+0x110] ;  /* 0x000110061c107980 */ /* 0x000f28000c101b00 */
[----:B------:R-:W4:Y:S04]  /*2130*/  LD.E.64 R14, [R28.64+0x108] ;  /* 0x000108061c0e7980 */ /* 0x000f28000c101b00 */
[----:B------:R-:W4:Y:S04]  /*2140*/  LD.E.64 R8, [R28.64+0x150] ;  /* 0x000150061c087980 */ /* 0x000f28000c101b00 */
[----:B------:R-:W4:Y:S01]  /*2150*/  LD.E.64 R6, [R28.64+0x148] ;  /* 0x000148061c067980 */ /* 0x000f22000c101b00 */
[----:B------:R-:W-:Y:S01]  /*2160*/  SHF.R.S32.HI R13, RZ, 0x1f, R70 ;  /* 0x0000001fff0d7819 */ /* 0x000fe20000011446 */
[----:B-----5:R-:W-:Y:S01]  /*2170*/  IMAD.IADD R12, R12, 0x1, R5 ;  /* 0x000000010c0c7824 */ /* 0x020fe200078e0205 */
[C---:B------:R-:W-:Y:S01]  /*2180*/  SHF.L.U64.HI R72, R168.reuse, 0x5, R169 ;  /* 0x00000005a8487819 */ /* 0x040fe200000102a9 */
[----:B------:R-:W-:-:S02]  /*2190*/  IMAD.SHL.U32 R71, R168, 0x20, RZ ;  /* 0x00000020a8477824 */ /* 0x000fc400078e00ff */
[----:B------:R-:W-:Y:S02]  /*21a0*/  IMAD R69, R169, 0x60, RZ ;  /* 0x00000060a9457824 */ /* 0x000fe400078e02ff */
[----:B------:R-:W-:Y:S01]  /*21b0*/  IMAD.WIDE.U32 R152, R168, 0x60, RZ ;  /* 0x00000060a8987825 */ /* 0x000fe200078e00ff */
[C---:B------:R-:W-:Y:S02]  /*21c0*/  SHF.L.U64.HI R72, R71.reuse, 0x1, R72 ;  /* 0x0000000147487819 */ /* 0x040fe40000010248 */
[C---:B------:R-:W-:Y:S01]  /*21d0*/  IADD3 R139, R142.reuse, 0x10, RZ ;  /* 0x000000108e8b7810 */ /* 0x040fe20007ffe0ff */
[----:B------:R-:W-:Y:S01]  /*21e0*/  IMAD.MOV.U32 R112, RZ, RZ, R246 ;  /* 0x000000ffff707224 */ /* 0x000fe200078e00f6 */
[C---:B------:R-:W-:Y:S01]  /*21f0*/  IADD3 R138, R142.reuse, 0x20, RZ ;  /* 0x000000208e8a7810 */ /* 0x040fe20007ffe0ff */
[----:B------:R-:W-:Y:S01]  /*2200*/  IMAD.MOV.U32 R113, RZ, RZ, R247 ;  /* 0x000000ffff717224 */ /* 0x000fe200078e00f7 */
[----:B------:R-:W-:Y:S01]  /*2210*/  IADD3 R136, R142, 0x30, RZ ;  /* 0x000000308e887810 */ /* 0x000fe20007ffe0ff */
[----:B------:R-:W-:Y:S01]  /*2220*/  IMAD.SHL.U32 R71, R71, 0x2, RZ ;  /* 0x0000000247477824 */ /* 0x000fe200078e00ff */
[C---:B------:R-:W-:Y:S01]  /*2230*/  SHF.L.U64.HI R74, R166.reuse, 0x5, R167 ;  /* 0x00000005a64a7819 */ /* 0x040fe200000102a7 */
[----:B------:R-:W-:Y:S01]  /*2240*/  IMAD.IADD R69, R153, 0x1, R69 ;  /* 0x0000000199457824 */ /* 0x000fe200078e0245 */
[----:B------:R-:W-:Y:S01]  /*2250*/  SHF.L.U32 R73, R166, 0x5, RZ ;  /* 0x00000005a6497819 */ /* 0x000fe200000006ff */
[----:B------:R-:W-:-:S02]  /*2260*/  IMAD.MOV.U32 R156, RZ, RZ, R236 ;  /* 0x000000ffff9c7224 */ /* 0x000fc400078e00ec */
[----:B------:R-:W-:Y:S02]  /*2270*/  IMAD.MOV.U32 R157, RZ, RZ, R237 ;  /* 0x000000ffff9d7224 */ /* 0x000fe400078e00ed */
[----:B--2---:R-:W-:-:S04]  /*2280*/  IMAD R3, R27, R243, RZ ;  /* 0x000000f31b037224 */ /* 0x004fc800078e02ff */
[----:B------:R-:W-:Y:S02]  /*2290*/  IMAD R0, R26, R68, R3 ;  /* 0x000000441a007224 */ /* 0x000fe400078e0203 */
[----:B------:R-:W-:-:S04]  /*22a0*/  IMAD.WIDE.U32 R26, R243, R26, R24 ;  /* 0x0000001af31a7225 */ /* 0x000fc800078e0018 */
[----:B---3--:R-:W-:Y:S02]  /*22b0*/  IMAD R3, R31, R243, RZ ;  /* 0x000000f31f037224 */ /* 0x008fe400078e02ff */
[----:B------:R-:W-:Y:S02]  /*22c0*/  IMAD.IADD R27, R27, 0x1, R0 ;  /* 0x000000011b1b7824 */ /* 0x000fe400078e0200 */
[----:B------:R-:W-:-:S04]  /*22d0*/  IMAD.WIDE.U32 R22, R243, R30, R24 ;  /* 0x0000001ef3167225 */ /* 0x000fc800078e0018 */
[----:B------:R-:W-:Y:S01]  /*22e0*/  IMAD R0, R30, R68, R3 ;  /* 0x000000441e007224 */ /* 0x000fe200078e0203 */
[----:B------:R-:W-:-:S03]  /*22f0*/  SHF.R.S32.HI R3, RZ, 0x1f, R5 ;  /* 0x0000001fff037819 */ /* 0x000fc60000011405 */
[----:B------:R-:W-:Y:S02]  /*2300*/  IMAD.IADD R23, R23, 0x1, R0 ;  /* 0x0000000117177824 */ /* 0x000fe400078e0200 */
[-C--:B----4-:R-:W-:Y:S02]  /*2310*/  IMAD R0, R159, R5.reuse, RZ ;  /* 0x000000059f007224 */ /* 0x090fe400078e02ff */
[----:B------:R-:W-:Y:S02]  /*2320*/  IMAD R2, R155, R5, RZ ;  /* 0x000000059b027224 */ /* 0x000fe400078e02ff */
[C---:B------:R-:W-:Y:S02]  /*2330*/  IMAD R0, R158.reuse, R3, R0 ;  /* 0x000000039e007224 */ /* 0x040fe400078e0200 */
[----:B------:R-:W-:-:S04]  /*2340*/  IMAD.WIDE.U32 R22, R158, R5, R22 ;  /* 0x000000059e167225 */ /* 0x000fc800078e0016 */
[C---:B------:R-:W-:Y:S02]  /*2350*/  IMAD R2, R154.reuse, R3, R2 ;  /* 0x000000039a027224 */ /* 0x040fe400078e0202 */
[----:B------:R-:W-:Y:S01]  /*2360*/  IMAD.WIDE.U32 R26, R154, R5, R26 ;  /* 0x000000059a1a7225 */ /* 0x000fe200078e001a */
[----:B------:R-:W-:-:S03]  /*2370*/  LEA.HI R135, R10, R10, RZ, 0x1 ;  /* 0x0000000a0a877211 */ /* 0x000fc600078f08ff */
[----:B------:R-:W-:Y:S02]  /*2380*/  IMAD.IADD R23, R23, 0x1, R0 ;  /* 0x0000000117177824 */ /* 0x000fe400078e0200 */
[----:B------:R-:W-:Y:S01]  /*2390*/  IMAD R0, R19, R4, RZ ;  /* 0x0000000413007224 */ /* 0x000fe200078e02ff */
[----:B------:R-:W-:Y:S01]  /*23a0*/  IADD3 R3, P0, -R70, R142, RZ ;  /* 0x0000008e46037210 */ /* 0x000fe20007f1e1ff */
[----:B------:R-:W-:Y:S02]  /*23b0*/  IMAD.IADD R27, R27, 0x1, R2 ;  /* 0x000000011b1b7824 */ /* 0x000fe400078e0202 */
[-C--:B------:R-:W-:Y:S01]  /*23c0*/  IMAD R2, R21, R4.reuse, RZ ;  /* 0x0000000415027224 */ /* 0x080fe200078e02ff */
[----:B------:R-:W-:Y:S01]  /*23d0*/  SHF.R.S32.HI R135, RZ, 0x1, R135 ;  /* 0x00000001ff877819 */ /* 0x000fe20000011487 */
[C---:B------:R-:W-:Y:S02]  /*23e0*/  IMAD R0, R18.reuse, R11, R0 ;  /* 0x0000000b12007224 */ /* 0x040fe400078e0200 */
[----:B------:R-:W-:-:S04]  /*23f0*/  IMAD.WIDE.U32 R18, R18, R4, R22 ;  /* 0x0000000412127225 */ /* 0x000fc800078e0016 */
[C---:B------:R-:W-:Y:S02]  /*2400*/  IMAD R2, R20.reuse, R11, R2 ;  /* 0x0000000b14027224 */ /* 0x040fe400078e0202 */
[----:B------:R-:W-:Y:S01]  /*2410*/  IMAD.WIDE.U32 R20, R20, R4, R26 ;  /* 0x0000000414147225 */ /* 0x000fe200078e001a */
[----:B------:R-:W-:-:S03]  /*2420*/  IADD3 R19, R19, R0, RZ ;  /* 0x0000000013137210 */ /* 0x000fc60007ffe0ff */
[----:B------:R-:W-:Y:S02]  /*2430*/  IMAD.X R13, R143, 0x1, ~R13, P0 ;  /* 0x000000018f0d7824 */ /* 0x000fe400000e0e0d */
[----:B------:R-:W-:Y:S02]  /*2440*/  IMAD R111, R135, R12, RZ ;  /* 0x0000000c876f7224 */ /* 0x000fe400078e02ff */
[----:B------:R-:W-:Y:S02]  /*2450*/  IMAD R4, R142, R135, R67 ;  /* 0x000000878e047224 */ /* 0x000fe400078e0243 */
[----:B------:R-:W-:Y:S02]  /*2460*/  IMAD.IADD R21, R21, 0x1, R2 ;  /* 0x0000000115157824 */ /* 0x000fe400078e0202 */
[C---:B------:R-:W-:Y:S02]  /*2470*/  IMAD R103, R13.reuse, R154, RZ ;  /* 0x0000009a0d677224 */ /* 0x040fe400078e02ff */
[----:B------:R-:W-:Y:S01]  /*2480*/  IMAD R107, R13, R158, RZ ;  /* 0x0000009e0d6b7224 */ /* 0x000fe200078e02ff */
[----:B------:R-:W-:Y:S01]  /*2490*/  IADD3 R0, P3, R111, R4, RZ ;  /* 0x000000046f007210 */ /* 0x000fe20007f7e0ff */
[----:B------:R-:W-:-:S02]  /*24a0*/  IMAD R103, R155, R3, R103 ;  /* 0x000000039b677224 */ /* 0x000fc400078e0267 */
[----:B------:R-:W-:Y:S01]  /*24b0*/  IMAD.WIDE.U32 R10, R154, R3, R20 ;  /* 0x000000039a0a7225 */ /* 0x000fe200078e0014 */
[----:B------:R-:W-:-:S03]  /*24c0*/  SHF.R.S32.HI R2, RZ, 0x1f, R111 ;  /* 0x0000001fff027819 */ /* 0x000fc6000001146f */
[-C--:B------:R-:W-:Y:S02]  /*24d0*/  IMAD R107, R159, R3.reuse, R107 ;  /* 0x000000039f6b7224 */ /* 0x080fe400078e026b */
[----:B------:R-:W-:-:S04]  /*24e0*/  IMAD.WIDE.U32 R12, R158, R3, R18 ;  /* 0x000000039e0c7225 */ /* 0x000fc800078e0012 */
[----:B------:R-:W-:Y:S01]  /*24f0*/  IMAD.IADD R3, R67, 0x1, R4 ;  /* 0x0000000143037824 */ /* 0x000fe200078e0204 */
[----:B------:R-:W-:Y:S01]  /*2500*/  LEA R104, P1, R10, R16, 0x1 ;  /* 0x000000100a687211 */ /* 0x000fe200078208ff */
[----:B------:R-:W-:Y:S01]  /*2510*/  IMAD.IADD R103, R11, 0x1, R103 ;  /* 0x000000010b677824 */ /* 0x000fe200078e0267 */
[----:B------:R-:W-:Y:S01]  /*2520*/  LEA R106, P0, R12, R14, 0x1 ;  /* 0x0000000e0c6a7211 */ /* 0x000fe200078008ff */
[----:B------:R-:W-:Y:S01]  /*2530*/  IMAD.IADD R107, R13, 0x1, R107 ;  /* 0x000000010d6b7824 */ /* 0x000fe200078e026b */
[----:B------:R-:W-:Y:S01]  /*2540*/  IADD3 R111, P2, R111, R3, RZ ;  /* 0x000000036f6f7210 */ /* 0x000fe20007f5e0ff */
[----:B------:R-:W-:Y:S01]  /*2550*/  IMAD.SHL.U32 R26, R0, 0x2, RZ ;  /* 0x00000002001a7824 */ /* 0x000fe200078e00ff */
[----:B------:R-:W-:Y:S02]  /*2560*/  LEA.HI.X.SX32 R5, R4, R2, 0x1, P3 ;  /* 0x0000000204057211 */ /* 0x000fe400018f0eff */
[----:B------:R-:W-:Y:S02]  /*2570*/  LEA.HI.X R103, R10, R17, R103, 0x1, P1 ;  /* 0x000000110a677211 */ /* 0x000fe400008f0c67 */
[----:B------:R-:W-:-:S02]  /*2580*/  LEA.HI.X R107, R12, R15, R107, 0x1, P0 ;  /* 0x0000000f0c6b7211 */ /* 0x000fc400000f0c6b */
[----:B------:R-:W-:Y:S02]  /*2590*/  LEA.HI.X.SX32 R2, R3, R2, 0x1, P2 ;  /* 0x0000000203027211 */ /* 0x000fe400010f0eff */
[C---:B------:R-:W-:Y:S02]  /*25a0*/  SHF.L.U32 R110, R111.reuse, 0x1, RZ ;  /* 0x000000016f6e7819 */ /* 0x040fe400000006ff */
[-C--:B------:R-:W-:Y:S01]  /*25b0*/  IADD3 R52, P1, R8, R26.reuse, RZ ;  /* 0x0000001a08347210 */ /* 0x080fe20007f3e0ff */
[----:B------:R-:W-:Y:S01]  /*25c0*/  IMAD.SHL.U32 R77, R158, 0x10, RZ ;  /* 0x000000109e4d7824 */ /* 0x000fe200078e00ff */
[----:B------:R-:W-:Y:S02]  /*25d0*/  SHF.L.U64.HI R0, R0, 0x1, R5 ;  /* 0x0000000100007819 */ /* 0x000fe40000010205 */
[----:B------:R-:W-:Y:S02]  /*25e0*/  IADD3 R26, P0, R6, R26, RZ ;  /* 0x0000001a061a7210 */ /* 0x000fe40007f1e0ff */
[----:B------:R-:W-:-:S02]  /*25f0*/  SHF.L.U64.HI R111, R111, 0x1, R2 ;  /* 0x000000016f6f7819 */ /* 0x000fc40000010202 */
[-C--:B------:R-:W-:Y:S01]  /*2600*/  IADD3 R108, P3, R8, R110.reuse, RZ ;  /* 0x0000006e086c7210 */ /* 0x080fe20007f7e0ff */
[--C-:B------:R-:W-:Y:S01]  /*2610*/  IMAD.X R53, R9, 0x1, R0.reuse, P1 ;  /* 0x0000000109357824 */ /* 0x100fe200008e0600 */
[----:B------:R-:W-:Y:S01]  /*2620*/  IADD3 R110, P2, R6, R110, RZ ;  /* 0x0000006e066e7210 */ /* 0x000fe20007f5e0ff */
[----:B------:R-:W-:Y:S01]  /*2630*/  IMAD.X R27, R7, 0x1, R0, P0 ;  /* 0x00000001071b7824 */ /* 0x000fe200000e0600 */
[C---:B------:R-:W-:Y:S01]  /*2640*/  SHF.L.U64.HI R76, R158.reuse, 0x4, R159 ;  /* 0x000000049e4c7819 */ /* 0x040fe2000001029f */
[C---:B------:R-:W-:Y:S01]  /*2650*/  IMAD.SHL.U32 R79, R158.reuse, 0x20, RZ ;  /* 0x000000209e4f7824 */ /* 0x040fe200078e00ff */
[----:B------:R-:W-:Y:S01]  /*2660*/  IADD3 R86, P1, P0, R77, R77, R77 ;  /* 0x0000004d4d567210 */ /* 0x000fe2000783e04d */
[----:B------:R-:W-:Y:S01]  /*2670*/  IMAD.X R109, R9, 0x1, R111, P3 ;  /* 0x00000001096d7824 */ /* 0x000fe200018e066f */
[----:B------:R-:W-:Y:S01]  /*2680*/  SHF.L.U64.HI R78, R158, 0x5, R159 ;  /* 0x000000059e4e7819 */ /* 0x000fe2000001029f */
[----:B------:R-:W-:Y:S01]  /*2690*/  IMAD.X R111, R7, 0x1, R111, P2 ;  /* 0x00000001076f7824 */ /* 0x000fe200010e066f */
[----:B------:R-:W-:-:S02]  /*26a0*/  IADD3.X R87, R76, R76, R76, P1, P0 ;  /* 0x0000004c4c577210 */ /* 0x000fc40000fe044c */
[C-C-:B------:R-:W-:Y:S02]  /*26b0*/  IADD3 R80, P5, P4, -R79.reuse, 0x40, R86.reuse ;  /* 0x000000404f507810 */ /* 0x140fe40007cbe156 */
[C-C-:B------:R-:W-:Y:S02]  /*26c0*/  IADD3 R82, P3, P2, -R79.reuse, 0x80, R86.reuse ;  /* 0x000000804f527810 */ /* 0x140fe40007a7e156 */
[----:B------:R-:W-:Y:S01]  /*26d0*/  IADD3 R86, P1, P0, -R79, 0xc0, R86 ;  /* 0x000000c04f567810 */ /* 0x000fe2000783e156 */
[----:B------:R-:W-:Y:S01]  /*26e0*/  IMAD.SHL.U32 R141, R135, 0x10, RZ ;  /* 0x00000010878d7824 */ /* 0x000fe200078e00ff */
[C-C-:B------:R-:W-:Y:S02]  /*26f0*/  IADD3.X R81, ~R78.reuse, RZ, R87.reuse, P5, P4 ;  /* 0x000000ff4e517210 */ /* 0x140fe40002fe8557 */
[C-C-:B------:R-:W-:Y:S02]  /*2700*/  IADD3.X R83, ~R78.reuse, RZ, R87.reuse, P3, P2 ;  /* 0x000000ff4e537210 */ /* 0x140fe40001fe4557 */
[----:B------:R-:W-:-:S02]  /*2710*/  IADD3.X R87, ~R78, RZ, R87, P1, P0 ;  /* 0x000000ff4e577210 */ /* 0x000fc40000fe0557 */
[-C--:B------:R-:W-:Y:S02]  /*2720*/  IADD3 R84, P2, R80, R77.reuse, RZ ;  /* 0x0000004d50547210 */ /* 0x080fe40007f5e0ff */
[-C--:B------:R-:W-:Y:S02]  /*2730*/  IADD3 R88, P1, R82, R77.reuse, RZ ;  /* 0x0000004d52587210 */ /* 0x080fe40007f3e0ff */
[-C--:B------:R-:W-:Y:S02]  /*2740*/  IADD3 R90, P0, R86, R77.reuse, RZ ;  /* 0x0000004d565a7210 */ /* 0x080fe40007f1e0ff */
[C---:B------:R-:W-:Y:S02]  /*2750*/  IADD3 R134, R141.reuse, 0x40, RZ ;  /* 0x000000408d867810 */ /* 0x040fe40007ffe0ff */
[C---:B------:R-:W-:Y:S02]  /*2760*/  IADD3 R133, R141.reuse, 0x80, RZ ;  /* 0x000000808d857810 */ /* 0x040fe40007ffe0ff */
[----:B------:R-:W-:Y:S01]  /*2770*/  IADD3 R131, R141, 0xc0, RZ ;  /* 0x000000c08d837810 */ /* 0x000fe20007ffe0ff */
[--C-:B------:R-:W-:Y:S01]  /*2780*/  IMAD.X R85, R81, 0x1, R76.reuse, P2 ;  /* 0x0000000151557824 */ /* 0x100fe200010e064c */
[-C--:B------:R-:W-:Y:S01]  /*2790*/  IADD3 R98, P2, R84, R77.reuse, RZ ;  /* 0x0000004d54627210 */ /* 0x080fe20007f5e0ff */
[--C-:B------:R-:W-:Y:S01]  /*27a0*/  IMAD.X R89, R83, 0x1, R76.reuse, P1 ;  /* 0x0000000153597824 */ /* 0x100fe200008e064c */
[-C--:B------:R-:W-:Y:S01]  /*27b0*/  IADD3 R100, P1, R88, R77.reuse, RZ ;  /* 0x0000004d58647210 */ /* 0x080fe20007f3e0ff */
[--C-:B------:R-:W-:Y:S01]  /*27c0*/  IMAD.X R91, R87, 0x1, R76.reuse, P0 ;  /* 0x00000001575b7824 */ /* 0x100fe200000e064c */
[C---:B------:R-:W-:Y:S01]  /*27d0*/  IADD3 R132, R141.reuse, R134, RZ ;  /* 0x000000868d847210 */ /* 0x040fe20007ffe0ff */
[C---:B------:R-:W-:Y:S01]  /*27e0*/  IMAD.IADD R130, R141.reuse, 0x1, R133 ;  /* 0x000000018d827824 */ /* 0x040fe200078e0285 */
[----:B------:R-:W-:Y:S01]  /*27f0*/  IADD3 R102, P0, R90, R77, RZ ;  /* 0x0000004d5a667210 */ /* 0x000fe20007f1e0ff */
[----:B------:R-:W-:Y:S01]  /*2800*/  IMAD.IADD R128, R141, 0x1, R131 ;  /* 0x000000018d807824 */ /* 0x000fe200078e0283 */
[C-C-:B------:R-:W-:Y:S01]  /*2810*/  SHF.L.U64.HI R92, R154.reuse, 0x4, R155.reuse ;  /* 0x000000049a5c7819 */ /* 0x140fe2000001029b */
[C---:B------:R-:W-:Y:S01]  /*2820*/  IMAD.SHL.U32 R95, R154.reuse, 0x20, RZ ;  /* 0x000000209a5f7824 */ /* 0x040fe200078e00ff */
[C---:B------:R-:W-:Y:S01]  /*2830*/  SHF.L.U32 R93, R154.reuse, 0x4, RZ ;  /* 0x000000049a5d7819 */ /* 0x040fe200000006ff */
[----:B------:R-:W-:Y:S01]  /*2840*/  IMAD R3, R155, 0x60, RZ ;  /* 0x000000609b037824 */ /* 0x000fe200078e02ff */
[----:B------:R-:W-:Y:S01]  /*2850*/  SHF.L.U64.HI R94, R154, 0x5, R155 ;  /* 0x000000059a5e7819 */ /* 0x000fe2000001029b */
[----:B------:R-:W-:Y:S01]  /*2860*/  IMAD.SHL.U32 R137, R135, 0x20, RZ ;  /* 0x0000002087897824 */ /* 0x000fe200078e00ff */
[----:B------:R-:W-:Y:S01]  /*2870*/  IADD3.X R101, R91, R76, RZ, P0, !PT ;  /* 0x0000004c5b657210 */ /* 0x000fe200007fe4ff */
[----:B------:R-:W-:-:S02]  /*2880*/  IMAD.X R97, R85, 0x1, R76, P2 ;  /* 0x0000000155617824 */ /* 0x000fc400010e064c */
[----:B------:R-:W-:Y:S01]  /*2890*/  IMAD.X R99, R89, 0x1, R76, P1 ;  /* 0x0000000159637824 */ /* 0x000fe200008e064c */
[----:B------:R-:W-:Y:S01]  /*28a0*/  IADD3 R127, R141, R130, RZ ;  /* 0x000000828d7f7210 */ /* 0x000fe20007ffe0ff */
[----:B------:R-:W-:-:S04]  /*28b0*/  IMAD.WIDE.U32 R154, R154, 0x60, RZ ;  /* 0x000000609a9a7825 */ /* 0x000fc800078e00ff */
[----:B------:R-:W-:Y:S02]  /*28c0*/  IMAD R135, R135, 0x30, RZ ;  /* 0x0000003087877824 */ /* 0x000fe400078e02ff */
[C---:B------:R-:W-:Y:S02]  /*28d0*/  IMAD.IADD R129, R141.reuse, 0x1, R132 ;  /* 0x000000018d817824 */ /* 0x040fe400078e0284 */
[----:B------:R-:W-:Y:S01]  /*28e0*/  IMAD.IADD R126, R141, 0x1, R128 ;  /* 0x000000018d7e7824 */ /* 0x000fe200078e0280 */
[----:B------:R-:W-:Y:S01]  /*28f0*/  SHF.L.U64.HI R92, R93, 0x1, R92 ;  /* 0x000000015d5c7819 */ /* 0x000fe2000001025c */
[----:B------:R-:W-:Y:S01]  /*2900*/  IMAD.MOV.U32 R17, RZ, RZ, R170 ;  /* 0x000000ffff117224 */ /* 0x000fe200078e00aa */
        /* <DEDUP_REMOVED lines=8> */
[----:B------:R-:W-:Y:S01]  /*2990*/  IADD3 R20, R24, 0x40, RZ ;  /* 0x0000004018147810 */ /* 0x000fe20007ffe0ff */
[----:B------:R-:W-:Y:S01]  /*29a0*/  IMAD.SHL.U32 R102, R102, 0x2, RZ ;  /* 0x0000000266667824 */ /* 0x000fe200078e00ff */
[----:B------:R-:W-:-:S02]  /*29b0*/  IADD3 R19, R24, 0x80, RZ ;  /* 0x0000008018137810 */ /* 0x000fc40007ffe0ff */
[----:B------:R-:W-:Y:S02]  /*29c0*/  IADD3 R18, R24, 0xc0, RZ ;  /* 0x000000c018127810 */ /* 0x000fe40007ffe0ff */
[----:B------:R-:W-:Y:S02]  /*29d0*/  IADD3 R96, R155, R3, RZ ;  /* 0x000000039b607210 */ /* 0x000fe40007ffe0ff */
        /* <DEDUP_REMOVED lines=12> */
.L_x_3875:
        /* <DEDUP_REMOVED lines=251> */
.L_x_3824:
[----:B------:R-:W-:Y:S05]  /*3a50*/  BSYNC B0 ;  /* 0x0000000000007941 */ /* 0x000fea0003800000 */
.L_x_3823:
[----:B------:R-:W-:Y:S01]  /*3a60*/  BSSY B0, `(.L_x_3825) ;  /* 0x00000c0000007945 */ /* 0x000fe20003800000 */
[----:B------:R-:W-:-:S05]  /*3a70*/  @!P2 BRA `(.L_x_3826) ;  /* 0x00000be00000a947 */ /* 0x000fca0003800000 */
[----:B------:R-:W-:Y:S02]  /*3a80*/  ISETP.GE.AND P0, PT, R24, R23, PT ;  /* 0x000000171800720c */ /* 0x000fe40003f06270 */
[----:B------:R-:W-:Y:S02]  /*3a90*/  LEA R172, P1, R77, R106, 0x1 ;  /* 0x0000006a4dac7211 */ /* 0x000fe400078208ff */
[----:B------:R-:W-:Y:S02]  /*3aa0*/  SHF.L.U32 R165, R141, 0x1, RZ ;  /* 0x000000018da57819 */ /* 0x000fe400000006ff */
        /* <DEDUP_REMOVED lines=187> */
.L_x_3826:
[----:B------:R-:W-:Y:S05]  /*4660*/  BSYNC B0 ;  /* 0x0000000000007941 */ /* 0x000fea0003800000 */
.L_x_3825:
[C---:B------:R-:W-:Y:S01]  /*4670*/  ISETP.GE.AND P0, PT, R138.reuse, R163, PT ;  /* 0x000000a38a00720c */ /* 0x040fe20003f06270 */
[----:B------:R-:W-:Y:S03]  /*4680*/  BSSY B0, `(.L_x_3827) ;  /* 0x00000c2000007945 */ /* 0x000fe60003800000 */
[----:B------:R-:W-:Y:S11]  /*4690*/  ISETP.GE.AND P0, PT, R138, R161, !P0 ;  /* 0x000000a18a00720c */ /* 0x000ff60004706270 */
[----:B------:R-:W-:Y:S02]  /*46a0*/  @!UPT UIADD3 URZ, URZ, URZ, URZ ;  /* 0x0000003f3f3ff290 */ /* 0x000fe4000fffe03f */
[----:B------:R-:W-:-:S05]  /*46b0*/  @!P0 BRA `(.L_x_3828) ;  /* 0x00000be000008947 */ /* 0x000fca0003800000 */
[----:B------:R-:W-:Y:S02]  /*46c0*/  ISETP.GE.AND P0, PT, R24, R23, PT ;  /* 0x000000171800720c */ /* 0x000fe40003f06270 */
[----:B------:R-:W-:Y:S02]  /*46d0*/  LEA R172, P1, R79, R106, 0x1 ;  /* 0x0000006a4fac7211 */ /* 0x000fe400078208ff */
[----:B-1----:R-:W-:Y:S02]  /*46e0*/  SHF.L.U32 R165, R137, 0x1, RZ ;  /* 0x0000000189a57819 */ /* 0x002fe400000006ff */
        /* <DEDUP_REMOVED lines=187> */
.L_x_3828:
[----:B------:R-:W-:Y:S05]  /*52a0*/  BSYNC B0 ;  /* 0x0000000000007941 */ /* 0x000fea0003800000 */
.L_x_3827:
[C---:B------:R-:W-:Y:S01]  /*52b0*/  ISETP.GE.AND P0, PT, R136.reuse, R163, PT ;  /* 0x000000a38800720c */ /* 0x040fe20003f06270 */
[----:B------:R-:W-:Y:S03]  /*52c0*/  BSSY B0, `(.L_x_3829) ;  /* 0x00000c4000007945 */ /* 0x000fe60003800000 */
[----:B------:R-:W-:Y:S11]  /*52d0*/  ISETP.GE.AND P0, PT, R136, R161, !P0 ;  /* 0x000000a18800720c */ /* 0x000ff60004706270 */
[----:B------:R-:W-:Y:S02]  /*52e0*/  @!UPT UIADD3 URZ, URZ, URZ, URZ ;  /* 0x0000003f3f3ff290 */ /* 0x000fe4000fffe03f */
[----:B------:R-:W-:-:S05]  /*52f0*/  @!P0 BRA `(.L_x_3830) ;  /* 0x00000c0000008947 */ /* 0x000fca0003800000 */
[----:B------:R-:W-:Y:S01]  /*5300*/  IMAD R161, R159, 0x60, RZ ;  /* 0x000000609fa17824 */ /* 0x000fe200078e02ff */
[----:B-1----:R-:W-:Y:S01]  /*5310*/  SHF.L.U32 R165, R135, 0x1, RZ ;  /* 0x0000000187a57819 */ /* 0x002fe200000006ff */
        /* <DEDUP_REMOVED lines=190> */
.L_x_3830:
[----:B------:R-:W-:Y:S05]  /*5f00*/  BSYNC B0 ;  /* 0x0000000000007941 */ /* 0x000fea0003800000 */
.L_x_3829:
[----:B------:R-:W2:Y:S02]  /*5f10*/  LD.E R3, [R28.64+0xd0] ;  /* 0x0000d0061c037980 */ /* 0x000ea4000c101900 */
[----:B--2---:R-:W-:Y:S05]  /*5f20*/  IMAD.U32 R3, R3, -0x20, RZ ;  /* 0xffffffe003037824 */ /* 0x004fea00078e00ff */
[C---:B------:R-:W-:Y:S02]  /*5f30*/  LEA R26, P1, R3.reuse, R26, 0x1 ;  /* 0x0000001a031a7211 */ /* 0x040fe400078208ff */
[C---:B------:R-:W-:Y:S02]  /*5f40*/  LEA R52, P0, R3.reuse, R52, 0x1 ;  /* 0x0000003403347211 */ /* 0x040fe400078008ff */
[C---:B------:R-:W-:Y:S02]  /*5f50*/  LEA.HI.X.SX32 R27, R3.reuse, R27, 0x1, P1 ;  /* 0x0000001b031b7211 */ /* 0x040fe400008f0eff */
[----:B------:R-:W-:Y:S01]  /*5f60*/  LEA.HI.X.SX32 R53, R3, R53, 0x1, P0 ;  /* 0x0000003503357211 */ /* 0x000fe200000f0eff */
[----:B------:R-:W-:-:S05]  /*5f70*/  BRA `(.L_x_3831) ;  /* 0x00005e6000007947 */ /* 0x000fca0003800000 */
.L_x_3822:
        /* <DEDUP_REMOVED lines=85> */
.L_x_3835:
[----:B------:R-:W-:Y:S05]  /*64d0*/  BSYNC B0 ;  /* 0x0000000000007941 */ /* 0x000fea0003800000 */
.L_x_3834:
        /* <DEDUP_REMOVED lines=84> */
.L_x_3837:
[----:B------:R-:W-:Y:S05]  /*6a20*/  BSYNC B0 ;  /* 0x0000000000007941 */ /* 0x000fea0003800000 */
.L_x_3836:
        /* <DEDUP_REMOVED lines=83> */
.L_x_3839:
[----:B------:R-:W-:Y:S05]  /*6f60*/  BSYNC B0 ;  /* 0x0000000000007941 */ /* 0x000fea0003800000 */
.L_x_3838:
        /* <DEDUP_REMOVED lines=84> */
.L_x_3841:
[----:B------:R-:W-:Y:S05]  /*74b0*/  BSYNC B0 ;  /* 0x0000000000007941 */ /* 0x000fea0003800000 */
.L_x_3840:
[----:B-----5:R3:W-:Y:S02]  /*74c0*/  ST.E.128 [R156.64+0x180], R8 ;  /* 0x000180089c007985 */ /* 0x0207e4000c101d06 */
.L_x_3833:
[----:B------:R-:W-:Y:S05]  /*74d0*/  BSYNC B1 ;  /* 0x0000000000017941 */ /* 0x000fea0003800000 */
.L_x_3832:
        /* <DEDUP_REMOVED lines=90> */
.L_x_3845:
[----:B------:R-:W-:Y:S05]  /*7a80*/  BSYNC B0 ;  /* 0x0000000000007941 */ /* 0x000fea0003800000 */
.L_x_3844:
        /* <DEDUP_REMOVED lines=10> */
[C---:B-----5:R-:W-:Y:S01]  /*7b30*/  IMAD.U32 R16, R9.reuse, 0x10000, RZ ;  /* 0x0001000009107824 */ /* 0x060fe200078e00ff */
        /* <DEDUP_REMOVED lines=81> */
.L_x_3847:
[----:B------:R-:W-:Y:S05]  /*8050*/  BSYNC B0 ;  /* 0x0000000000007941 */ /* 0x000fea0003800000 */
.L_x_3846:
[----:B-----5:R3:W-:Y:S01]  /*8060*/  ST.E.128 [R42.64+0x80], R8 ;  /* 0x000080082a007985 */ /* 0x0207e2000c101d06 */
[----:B------:R-:W-:Y:S01]  /*8070*/  ISETP.GE.AND P0, PT, R19, R23, PT ;  /* 0x000000171300720c */ /* 0x000fe20003f06270 */
[----:B------:R-:W-:Y:S02]  /*8080*/  BSSY B0, `(.L_x_3848) ;  /* 0x0000057000007945 */ /* 0x000fe40003800000 */
[----:B--2---:R3:W5:Y:S10]  /*8090*/  LD.E.128 R12, [R54.64+0x100] ;  /* 0x00010006360c7980 */ /* 0x004774000c101d00 */
[----:B------:R-:W-:-:S05]  /*80a0*/  @P0 BRA `(.L_x_3849) ;  /* 0x0000054000000947 */ /* 0x000fca0003800000 */
[----:B------:R-:W-:Y:S01]  /*80b0*/  LEA.HI R0, R23, R23, RZ, 0x1 ;  /* 0x0000001717007211 */ /* 0x000fe200078f08ff */
[----:B---3--:R-:W-:Y:S01]  /*80c0*/  IMAD.MOV.U32 R8, RZ, RZ, RZ ;  /* 0x000000ffff087224 */ /* 0x008fe200078e00ff */
        /* <DEDUP_REMOVED lines=82> */
.L_x_3849:
[----:B------:R-:W-:Y:S05]  /*85f0*/  BSYNC B0 ;  /* 0x0000000000007941 */ /* 0x000fea0003800000 */
.L_x_3848:
        /* <DEDUP_REMOVED lines=90> */
.L_x_3851:
[----:B------:R-:W-:Y:S05]  /*8ba0*/  BSYNC B0 ;  /* 0x0000000000007941 */ /* 0x000fea0003800000 */
.L_x_3850:
[----:B-----5:R3:W-:Y:S02]  /*8bb0*/  ST.E.128 [R42.64+0x180], R8 ;  /* 0x000180082a007985 */ /* 0x0207e4000c101d06 */
.L_x_3843:
[----:B------:R-:W-:Y:S05]  /*8bc0*/  BSYNC B1 ;  /* 0x0000000000017941 */ /* 0x000fea0003800000 */
.L_x_3842:
        /* <DEDUP_REMOVED lines=93> */
.L_x_3855:
[----:B------:R-:W-:Y:S05]  /*91a0*/  BSYNC B0 ;  /* 0x0000000000007941 */ /* 0x000fea0003800000 */
.L_x_3854:
        /* <DEDUP_REMOVED lines=92> */
.L_x_3857:
[----:B------:R-:W-:Y:S05]  /*9770*/  BSYNC B0 ;  /* 0x0000000000007941 */ /* 0x000fea0003800000 */
.L_x_3856:
[----:B-----5:R4:W-:Y:S01]  /*9780*/  ST.E.128 [R42.64+0x80], R8 ;  /* 0x000080082a007985 */ /* 0x0209e2000c101d06 */
[----:B------:R-:W-:Y:S01]  /*9790*/  ISETP.GE.AND P0, PT, R19, R23, PT ;  /* 0x000000171300720c */ /* 0x000fe20003f06270 */
[----:B------:R-:W-:Y:S02]  /*97a0*/  BSSY B0, `(.L_x_3858) ;  /* 0x0000057000007945 */ /* 0x000fe40003800000 */
[----:B---3--:R4:W5:Y:S10]  /*97b0*/  LD.E.128 R12, [R54.64+0x100] ;  /* 0x00010006360c7980 */ /* 0x008974000c101d00 */
[----:B------:R-:W-:-:S05]  /*97c0*/  @P0 BRA `(.L_x_3859) ;  /* 0x0000054000000947 */ /* 0x000fca0003800000 */
[----:B------:R-:W-:Y:S01]  /*97d0*/  LEA.HI R0, R23, R23, RZ, 0x1 ;  /* 0x0000001717007211 */ /* 0x000fe200078f08ff */
        /* <DEDUP_REMOVED lines=83> */
.L_x_3859:
[----:B------:R-:W-:Y:S05]  /*9d10*/  BSYNC B0 ;  /* 0x0000000000007941 */ /* 0x000fea0003800000 */
.L_x_3858:
[----:B-----5:R3:W-:Y:S01]  /*9d20*/  ST.E.128 [R42.64+0x100], R12 ;  /* 0x0001000c2a007985 */ /* 0x0207e2000c101d06 */
[----:B------:R-:W-:Y:S01]  /*9d30*/  ISETP.GE.AND P0, PT, R18, R23, PT ;  /* 0x000000171200720c */ /* 0x000fe20003f06270 */
[----:B------:R-:W-:Y:S02]  /*9d40*/  BSSY B0, `(.L_x_3860) ;  /* 0x0000058000007945 */ /* 0x000fe40003800000 */
[----:B----4-:R3:W5:Y:S10]  /*9d50*/  LD.E.128 R8, [R54.64+0x180] ;  /* 0x0001800636087980 */ /* 0x010774000c101d00 */
        /* <DEDUP_REMOVED lines=86> */
.L_x_3861:
[----:B------:R-:W-:Y:S05]  /*a2c0*/  BSYNC B0 ;  /* 0x0000000000007941 */ /* 0x000fea0003800000 */
.L_x_3860:
[----:B-----5:R4:W-:Y:S02]  /*a2d0*/  ST.E.128 [R42.64+0x180], R8 ;  /* 0x000180082a007985 */ /* 0x0209e4000c101d06 */
.L_x_3853:
[----:B------:R-:W-:Y:S05]  /*a2e0*/  BSYNC B1 ;  /* 0x0000000000017941 */ /* 0x000fea0003800000 */
.L_x_3852:
        /* <DEDUP_REMOVED lines=94> */
.L_x_3865:
[----:B------:R-:W-:Y:S05]  /*a8d0*/  BSYNC B0 ;  /* 0x0000000000007941 */ /* 0x000fea0003800000 */
.L_x_3864:
        /* <DEDUP_REMOVED lines=93> */
.L_x_3867:
[----:B------:R-:W-:Y:S05]  /*aeb0*/  BSYNC B0 ;  /* 0x0000000000007941 */ /* 0x000fea0003800000 */
.L_x_3866:
        /* <DEDUP_REMOVED lines=89> */
.L_x_3869:
[----:B------:R-:W-:Y:S05]  /*b450*/  BSYNC B0 ;  /* 0x0000000000007941 */ /* 0x000fea0003800000 */
.L_x_3868:
        /* <DEDUP_REMOVED lines=90> */
.L_x_3871:
[----:B------:R-:W-:Y:S05]  /*ba00*/  BSYNC B0 ;  /* 0x0000000000007941 */ /* 0x000fea0003800000 */
.L_x_3870:
[----:B-----5:R4:W-:Y:S02]  /*ba10*/  ST.E.128 [R54.64+0x180], R8 ;  /* 0x0001800836007985 */ /* 0x0209e4000c101d06 */
.L_x_3863:
[----:B------:R-:W-:Y:S05]  /*ba20*/  BSYNC B1 ;  /* 0x0000000000017941 */ /* 0x000fea0003800000 */
.L_x_3862:
[----:B------:R-:W5:Y:S02]  /*ba30*/  LD.E R3, [R28.64+0xd0] ;  /* 0x0000d0061c037980 */ /* 0x000f64000c101900 */
[----:B-----5:R-:W-:Y:S05]  /*ba40*/  IMAD.U32 R3, R3, -0x20, RZ ;  /* 0xffffffe003037824 */ /* 0x020fea00078e00ff */
[C---:B------:R-:W-:Y:S02]  /*ba50*/  LEA R110, P1, R3.reuse, R110, 0x1 ;  /* 0x0000006e036e7211 */ /* 0x040fe400078208ff */
[C---:B------:R-:W-:Y:S02]  /*ba60*/  LEA R108, P0, R3.reuse, R108, 0x1 ;  /* 0x0000006c036c7211 */ /* 0x040fe400078008ff */
[C---:B------:R-:W-:Y:S02]  /*ba70*/  LEA.HI.X.SX32 R111, R3.reuse, R111, 0x1, P1 ;  /* 0x0000006f036f7211 */ /* 0x040fe400008f0eff */
[----:B------:R-:W-:Y:S01]  /*ba80*/  LEA.HI.X.SX32 R109, R3, R109, 0x1, P0 ;  /* 0x0000006d036d7211 */ /* 0x000fe200000f0eff */
[----:B------:R-:W-:-:S05]  /*ba90*/  BRA `(.L_x_3831) ;  /* 0x0000034000007947 */ /* 0x000fca0003800000 */
.L_x_3821:
        /* <DEDUP_REMOVED lines=52> */
.L_x_3831:
[----:B------:R-:W-:Y:S05]  /*bde0*/  BSYNC B2 ;  /* 0x0000000000027941 */ /* 0x000fea0003800000 */
.L_x_3820:
        /* <DEDUP_REMOVED lines=88> */
.L_x_3873:
        /* <DEDUP_REMOVED lines=8> */
.L_x_3874:
[----:B------:R-:W-:Y:S05]  /*c3f0*/  BSYNC B0 ;  /* 0x0000000000007941 */ /* 0x000fea0003800000 */
.L_x_3872:
[----:B------:R-:W-:Y:S04]  /*c400*/  IADD3 R17, R17, -0x1, RZ ;  /* 0xffffffff11117810 */ /* 0x000fe80007ffe0ff */
[----:B------:R-:W-:Y:S11]  /*c410*/  ISETP.GT.AND P0, PT, R17, R75, PT ;  /* 0x0000004b1100720c */ /* 0x000ff60003f04270 */
[----:B------:R-:W-:Y:S02]  /*c420*/  @!UPT UIADD3 URZ, URZ, URZ, URZ ;  /* 0x0000003f3f3ff290 */ /* 0x000fe4000fffe03f */
[----:B------:R-:W-:-:S05]  /*c430*/  @P0 BRA `(.L_x_3875) ;  /* 0xffff666000000947 */ /* 0x000fca000383ffff */
.L_x_3819:
        /* <DEDUP_REMOVED lines=13> */
[----:B------:R1:W5:Y:S01]  /*c510*/  LD.E.64 R14, [R28.64+0x150] ;  /* 0x000150061c0e7980 */ /* 0x000362000c101b00 */
[----:B--2---:R-:W-:-:S04]  /*c520*/  ISETP.NE.U32.AND P1, PT, R4, RZ, PT ;  /* 0x000000ff0400720c */ /* 0x004fc80003f25070 */
[----:B------:R-:W-:-:S13]  /*c530*/  ISETP.NE.AND.EX P1, PT, R5, RZ, PT, P1 ;  /* 0x000000ff0500720c */ /* 0x000fda0003f25310 */
[----:B-----5:R-:W-:-:S04]  /*c540*/  @P1 LEA R12, P0, R243, R4, 0x2 ;  /* 0x00000004f30c1211 */ /* 0x020fc800078010ff */
[----:B------:R-:W-:-:S05]  /*c550*/  @P1 LEA.HI.X R13, R243, R5, R68, 0x2, P0 ;  /* 0x00000005f30d1211 */ /* 0x000fca00000f1444 */
[----:B------:R-:W2:Y:S01]  /*c560*/  @P1 LD.E R2, [R12.64] ;  /* 0x000000060c021980 */ /* 0x000ea2000c101900 */
[-C--:B------:R-:W-:Y:S02]  /*c570*/  IADD3 R3, P1, R3, R144.reuse, RZ ;  /* 0x0000009003037210 */ /* 0x080fe40007f3e0ff */
[----:B------:R-:W-:Y:S02]  /*c580*/  LEA.HI R10, R7, R7, RZ, 0x1 ;  /* 0x00000007070a7211 */ /* 0x000fe400078f08ff */
[----:B------:R-:W-:Y:S01]  /*c590*/  LEA R5, P0, R148, R144, 0x5 ;  /* 0x0000009094057211 */ /* 0x000fe200078028ff */
[----:B------:R-:W-:Y:S01]  /*c5a0*/  IMAD.X R6, R9, 0x1, R147, P1 ;  /* 0x0000000109067824 */ /* 0x000fe200008e0693 */
[-C--:B------:R-:W-:Y:S01]  /*c5b0*/  LEA R26, P2, R144, R150.reuse, 0x1 ;  /* 0x00000096901a7211 */ /* 0x080fe200078408ff */
[----:B------:R-:W-:Y:S01]  /*c5c0*/  IMAD.MOV.U32 R146, RZ, RZ, R144 ;  /* 0x000000ffff927224 */ /* 0x000fe200078e0090 */
[----:B------:R-:W-:Y:S02]  /*c5d0*/  SHF.R.S32.HI R9, RZ, 0x1, R10 ;  /* 0x00000001ff097819 */ /* 0x000fe4000001140a */
[----:B------:R-:W-:Y:S01]  /*c5e0*/  LEA.HI.X R8, R148, R147, R149, 0x5, P0 ;  /* 0x0000009394087211 */ /* 0x000fe200000f2c95 */
[----:B------:R-:W-:Y:S01]  /*c5f0*/  IMAD R4, R149, 0x30, RZ ;  /* 0x0000003095047824 */ /* 0x000fe200078e02ff */
[--C-:B------:R-:W-:Y:S01]  /*c600*/  LEA.HI.X R27, R144, R151, R147.reuse, 0x1, P2 ;  /* 0x00000097901b7211 */ /* 0x100fe200010f0c93 */
[----:B------:R-:W-:Y:S01]  /*c610*/  IMAD.WIDE.U32 R146, R148, 0x30, R146 ;  /* 0x0000003094927825 */ /* 0x000fe200078e0092 */
[----:B------:R-:W-:-:S02]  /*c620*/  LEA R22, P1, R3, R150, 0x1 ;  /* 0x0000009603167211 */ /* 0x000fc400078208ff */
[-C--:B------:R-:W-:Y:S02]  /*c630*/  LEA R20, P0, R5, R150.reuse, 0x1 ;  /* 0x0000009605147211 */ /* 0x080fe400078008ff */
[----:B---3--:R-:W-:Y:S02]  /*c640*/  ISETP.NE.AND P4, PT, R0, RZ, PT ;  /* 0x000000ff0000720c */ /* 0x008fe40003f85270 */
[-C--:B------:R-:W-:Y:S02]  /*c650*/  LEA.HI.X R23, R3, R151.reuse, R6, 0x1, P1 ;  /* 0x0000009703177211 */ /* 0x080fe400008f0c06 */
[----:B------:R-:W-:Y:S01]  /*c660*/  LEA.HI.X R21, R5, R151, R8, 0x1, P0 ;  /* 0x0000009705157211 */ /* 0x000fe200000f0c08 */
[----:B------:R-:W-:Y:S02]  /*c670*/  IMAD.IADD R5, R147, 0x1, R4 ;  /* 0x0000000193057824 */ /* 0x000fe400078e0204 */
[----:B------:R-:W-:Y:S01]  /*c680*/  IMAD.IADD R11, R240, 0x1, -R59 ;  /* 0x00000001f00b7824 */ /* 0x000fe200078e0a3b */
[----:B------:R-:W-:-:S04]  /*c690*/  LEA R18, P1, R146, R150, 0x1 ;  /* 0x0000009692127211 */ /* 0x000fc800078208ff */
[----:B------:R-:W-:Y:S01]  /*c6a0*/  ISETP.GE.AND P0, PT, R142, R11, PT ;  /* 0x0000000b8e00720c */ /* 0x000fe20003f06270 */
[----:B------:R-:W-:Y:S01]  /*c6b0*/  IMAD.SHL.U32 R8, R9, 0x10, RZ ;  /* 0x0000001009087824 */ /* 0x000fe200078e00ff */
[----:B------:R-:W-:Y:S02]  /*c6c0*/  LEA.HI.X R19, R146, R151, R5, 0x1, P1 ;  /* 0x0000009792137211 */ /* 0x000fe400008f0c05 */
[----:B------:R-:W-:Y:S02]  /*c6d0*/  ISETP.GT.AND P0, PT, R57, -0x8, !P0 ;  /* 0xfffffff83900780c */ /* 0x000fe40004704270 */
[----:B--2---:R-:W-:Y:S01]  /*c6e0*/  IADD3 R70, R2, R70, R59 ;  /* 0x0000004602467210 */ /* 0x004fe20007ffe03b */
[----:B------:R-:W-:-:S04]  /*c6f0*/  IMAD R2, R142, R9, R67 ;  /* 0x000000098e027224 */ /* 0x000fc800078e0243 */
        /* <DEDUP_REMOVED lines=16> */
[----:B------:R-:W-:-:S03]  /*c800*/  IADD3 R40, P0, R14, R41, RZ ;  /* 0x000000290e287210 */ /* 0x000fc60007f1e0ff */
[--C-:B------:R-:W-:Y:S02]  /*c810*/  IMAD.X R31, R17, 0x1, R3.reuse, P1 ;  /* 0x00000001111f7824 */ /* 0x100fe400008e0603 */
[----:B------:R-:W-:Y:S01]  /*c820*/  IMAD.X R41, R15, 0x1, R3, P0 ;  /* 0x000000010f297824 */ /* 0x000fe200000e0603 */
[----:B------:R-:W-:Y:S05]  /*c830*/  @P2 BRA `(.L_x_3882) ;  /* 0x0000027000002947 */ /* 0x000fea0003800000 */
[----:B------:R-:W2:Y:S04]  /*c840*/  LD.E.64 R2, [R40.64] ;  /* 0x0000000628027980 */ /* 0x000ea8000c101b00 */
[----:B------:R-:W3:Y:S01]  /*c850*/  LD.E.64 R4, [R30.64] ;  /* 0x000000061e047980 */ /* 0x000ee2000c101b00 */
[C---:B-----5:R-:W-:Y:S01]  /*c860*/  SHF.L.U32 R43, R35.reuse, 0x10, RZ ;  /* 0x00000010232b7819 */ /* 0x060fe200000006ff */
[----:B------:R-:W-:Y:S01]  /*c870*/  IMAD.U32 R38, R34, 0x10000, RZ ;  /* 0x0001000022267824 */ /* 0x000fe200078e00ff */
[----:B------:R-:W-:-:S02]  /*c880*/  LOP3.LUT R39, R35, 0xffff0000, RZ, 0xc0, !PT ;  /* 0xffff000023277812 */ /* 0x000fc400078ec0ff */
[C---:B------:R-:W-:Y:S02]  /*c890*/  LOP3.LUT R6, R33.reuse, 0xffff0000, RZ, 0xc0, !PT ;  /* 0xffff000021067812 */ /* 0x040fe400078ec0ff */
[----:B------:R-:W-:Y:S02]  /*c8a0*/  SHF.L.U32 R10, R33, 0x10, RZ ;  /* 0x00000010210a7819 */ /* 0x000fe400000006ff */
[C---:B------:R-:W-:Y:S02]  /*c8b0*/  SHF.L.U32 R12, R32.reuse, 0x10, RZ ;  /* 0x00000010200c7819 */ /* 0x040fe400000006ff */
[----:B------:R-:W-:Y:S02]  /*c8c0*/  LOP3.LUT R42, R32, 0xffff0000, RZ, 0xc0, !PT ;  /* 0xffff0000202a7812 */ /* 0x000fe400078ec0ff */
[----:B------:R-:W-:Y:S02]  /*c8d0*/  LOP3.LUT R44, R34, 0xffff0000, RZ, 0xc0, !PT ;  /* 0xffff0000222c7812 */ /* 0x000fe400078ec0ff */
[----:B--2---:R-:W-:-:S02]  /*c8e0*/  LOP3.LUT R35, R2, 0xffff0000, RZ, 0xc0, !PT ;  /* 0xffff000002237812 */ /* 0x004fc400078ec0ff */
[C---:B------:R-:W-:Y:S01]  /*c8f0*/  LOP3.LUT R32, R3.reuse, 0xffff0000, RZ, 0xc0, !PT ;  /* 0xffff000003207812 */ /* 0x040fe200078ec0ff */
[----:B------:R-:W-:Y:S01]  /*c900*/  IMAD.U32 R3, R3, 0x10000, RZ ;  /* 0x0001000003037824 */ /* 0x000fe200078e00ff */
[----:B---3--:R-:W-:Y:S01]  /*c910*/  LOP3.LUT R37, R4, 0xffff0000, RZ, 0xc0, !PT ;  /* 0xffff000004257812 */ /* 0x008fe200078ec0ff */
[C---:B------:R-:W-:Y:S01]  /*c920*/  FMUL.FTZ R33, R6.reuse, R35 ;  /* 0x0000002306217220 */ /* 0x040fe20000410000 */
[----:B------:R-:W-:Y:S01]  /*c930*/  LOP3.LUT R36, R5, 0xffff0000, RZ, 0xc0, !PT ;  /* 0xffff000005247812 */ /* 0x000fe200078ec0ff */
[----:B------:R-:W-:Y:S01]  /*c940*/  FMUL.FTZ R34, R39, R32 ;  /* 0x0000002027227220 */ /* 0x000fe20000410000 */
[----:B------:R-:W-:Y:S01]  /*c950*/  SHF.L.U32 R5, R5, 0x10, RZ ;  /* 0x0000001005057819 */ /* 0x000fe200000006ff */
[-C--:B------:R-:W-:Y:S02]  /*c960*/  FMUL.FTZ R6, R6, R37.reuse ;  /* 0x0000002506067220 */ /* 0x080fe40000410000 */
[----:B------:R-:W-:Y:S01]  /*c970*/  FFMA.FTZ R33, R10, R37, -R33 ;  /* 0x000000250a217223 */ /* 0x000fe20000010821 */
[----:B------:R-:W-:Y:S01]  /*c980*/  SHF.L.U32 R37, R4, 0x10, RZ ;  /* 0x0000001004257819 */ /* 0x000fe200000006ff */
[----:B------:R-:W-:Y:S01]  /*c990*/  FFMA.FTZ R6, R10, R35, R6 ;  /* 0x000000230a067223 */ /* 0x000fe20000010006 */
[----:B------:R-:W-:Y:S01]  /*c9a0*/  SHF.L.U32 R35, R2, 0x10, RZ ;  /* 0x0000001002237819 */ /* 0x000fe200000006ff */
[----:B------:R-:W-:-:S02]  /*c9b0*/  FMUL.FTZ R39, R39, R36 ;  /* 0x0000002427277220 */ /* 0x000fc40000410000 */
[----:B------:R-:W-:Y:S01]  /*c9c0*/  FMUL.FTZ R4, R44, R3 ;  /* 0x000000032c047220 */ /* 0x000fe20000410000 */
[----:B------:R-:W-:Y:S01]  /*c9d0*/  F2FP.BF16.PACK_AB R33, R6, R33 ;  /* 0x000000210621723e */ /* 0x000fe200000010ff */
[C---:B------:R-:W-:Y:S02]  /*c9e0*/  FMUL.FTZ R2, R42.reuse, R35 ;  /* 0x000000232a027220 */ /* 0x040fe40000410000 */
[----:B------:R-:W-:Y:S02]  /*c9f0*/  FMUL.FTZ R42, R42, R37 ;  /* 0x000000252a2a7220 */ /* 0x000fe40000410000 */
[C---:B------:R-:W-:Y:S02]  /*ca00*/  FFMA.FTZ R34, R43.reuse, R36, -R34 ;  /* 0x000000242b227223 */ /* 0x040fe40000010822 */
[----:B------:R-:W-:Y:S02]  /*ca10*/  FFMA.FTZ R39, R43, R32, R39 ;  /* 0x000000202b277223 */ /* 0x000fe40000010027 */
[----:B------:R-:W-:-:S02]  /*ca20*/  FMUL.FTZ R44, R44, R5 ;  /* 0x000000052c2c7220 */ /* 0x000fc40000410000 */
[C---:B------:R-:W-:Y:S01]  /*ca30*/  FFMA.FTZ R2, R12.reuse, R37, -R2 ;  /* 0x000000250c027223 */ /* 0x040fe20000010802 */
[----:B------:R-:W-:Y:S01]  /*ca40*/  F2FP.BF16.PACK_AB R39, R39, R34 ;  /* 0x000000222727723e */ /* 0x000fe200000010ff */
[----:B------:R-:W-:Y:S02]  /*ca50*/  FFMA.FTZ R35, R12, R35, R42 ;  /* 0x000000230c237223 */ /* 0x000fe4000001002a */
[C---:B------:R-:W-:Y:S02]  /*ca60*/  FFMA.FTZ R4, R38.reuse, R5, -R4 ;  /* 0x0000000526047223 */ /* 0x040fe40000010804 */
[----:B------:R-:W-:Y:S01]  /*ca70*/  FFMA.FTZ R3, R38, R3, R44 ;  /* 0x0000000326037223 */ /* 0x000fe2000001002c */
[----:B------:R-:W-:Y:S02]  /*ca80*/  F2FP.BF16.PACK_AB R32, R35, R2 ;  /* 0x000000022320723e */ /* 0x000fe400000010ff */
[----:B------:R-:W-:Y:S02]  /*ca90*/  MOV R35, R39 ;  /* 0x0000002700237202 */ /* 0x000fe40000000f00 */
[----:B------:R-:W-:-:S02]  /*caa0*/  F2FP.BF16.PACK_AB R34, R3, R4 ;  /* 0x000000040322723e */ /* 0x000fc400000010ff */
.L_x_3882:
[----:B------:R-:W-:Y:S05]  /*cab0*/  BSYNC B0 ;  /* 0x0000000000007941 */ /* 0x000fea0003800000 */
.L_x_3881:
[----:B-----5:R2:W-:Y:S04]  /*cac0*/  STS.128 [R249], R32 ;  /* 0x00000020f9007388 */ /* 0x0205e80000000c00 */
[----:B------:R2:W5:Y:S01]  /*cad0*/  LD.E.128 R36, [R26.64+0x80] ;  /* 0x000080061a247980 */ /* 0x000562000c101d00 */
[----:B------:R-:W-:Y:S01]  /*cae0*/  IADD3 R2, R24, 0x40, RZ ;  /* 0x0000004018027810 */ /* 0x000fe20007ffe0ff */
[----:B------:R-:W-:Y:S03]  /*caf0*/  BSSY B0, `(.L_x_3883) ;  /* 0x0000029000007945 */ /* 0x000fe60003800000 */
[----:B------:R-:W-:-:S13]  /*cb00*/  ISETP.GE.AND P0, PT, R2, R7, PT ;  /* 0x000000070200720c */ /* 0x000fda0003f06270 */
[----:B------:R-:W-:Y:S05]  /*cb10*/  @P0 BRA `(.L_x_3884) ;  /* 0x0000026000000947 */ /* 0x000fea0003800000 */
[----:B------:R-:W3:Y:S04]  /*cb20*/  LD.E.64 R2, [R40.64+0x40] ;  /* 0x0000400628027980 */ /* 0x000ee8000c101b00 */
[----:B------:R-:W4:Y:S01]  /*cb30*/  LD.E.64 R4, [R30.64+0x40] ;  /* 0x000040061e047980 */ /* 0x000f22000c101b00 */
[C---:B-----5:R-:W-:Y:S02]  /*cb40*/  SHF.L.U32 R10, R37.reuse, 0x10, RZ ;  /* 0x00000010250a7819 */ /* 0x060fe400000006ff */
[----:B------:R-:W-:Y:S02]  /*cb50*/  LOP3.LUT R6, R37, 0xffff0000, RZ, 0xc0, !PT ;  /* 0xffff000025067812 */ /* 0x000fe400078ec0ff */
[C---:B------:R-:W-:Y:S02]  /*cb60*/  SHF.L.U32 R43, R39.reuse, 0x10, RZ ;  /* 0x00000010272b7819 */ /* 0x040fe400000006ff */
[----:B------:R-:W-:-:S02]  /*cb70*/  LOP3.LUT R39, R39, 0xffff0000, RZ, 0xc0, !PT ;  /* 0xffff000027277812 */ /* 0x000fc400078ec0ff */
[----:B------:R-:W-:Y:S02]  /*cb80*/  LOP3.LUT R42, R36, 0xffff0000, RZ, 0xc0, !PT ;  /* 0xffff0000242a7812 */ /* 0x000fe400078ec0ff */
[----:B------:R-:W-:Y:S02]  /*cb90*/  LOP3.LUT R44, R38, 0xffff0000, RZ, 0xc0, !PT ;  /* 0xffff0000262c7812 */ /* 0x000fe400078ec0ff */
[----:B------:R-:W-:Y:S01]  /*cba0*/  SHF.L.U32 R12, R36, 0x10, RZ ;  /* 0x00000010240c7819 */ /* 0x000fe200000006ff */
[----:B------:R-:W-:Y:S01]  /*cbb0*/  IMAD.U32 R36, R38, 0x10000, RZ ;  /* 0x0001000026247824 */ /* 0x000fe200078e00ff */
[----:B--23--:R-:W-:Y:S02]  /*cbc0*/  LOP3.LUT R35, R2, 0xffff0000, RZ, 0xc0, !PT ;  /* 0xffff000002237812 */ /* 0x00cfe400078ec0ff */
        /* <DEDUP_REMOVED lines=27> */
.L_x_3884:
[----:B------:R-:W-:Y:S05]  /*cd80*/  BSYNC B0 ;  /* 0x0000000000007941 */ /* 0x000fea0003800000 */
.L_x_3883:
        /* <DEDUP_REMOVED lines=8> */
[C---:B-----5:R-:W-:Y:S01]  /*ce10*/  SHF.L.U32 R43, R35.reuse, 0x10, RZ ;  /* 0x00000010232b7819 */ /* 0x060fe200000006ff */
[----:B---3--:R-:W-:Y:S01]  /*ce20*/  IMAD.U32 R38, R34, 0x10000, RZ ;  /* 0x0001000022267824 */ /* 0x008fe200078e00ff */
        /* <DEDUP_REMOVED lines=35> */
.L_x_3886:
[----:B------:R-:W-:Y:S05]  /*d060*/  BSYNC B0 ;  /* 0x0000000000007941 */ /* 0x000fea0003800000 */
.L_x_3885:
        /* <DEDUP_REMOVED lines=8> */
[C---:B-----5:R-:W-:Y:S01]  /*d0f0*/  LOP3.LUT R6, R37.reuse, 0xffff0000, RZ, 0xc0, !PT ;  /* 0xffff000025067812 */ /* 0x060fe200078ec0ff */
[----:B--2---:R-:W-:Y:S01]  /*d100*/  IMAD.U32 R32, R38, 0x10000, RZ ;  /* 0x0001000026207824 */ /* 0x004fe200078e00ff */
[----:B------:R-:W-:Y:S02]  /*d110*/  SHF.L.U32 R10, R37, 0x10, RZ ;  /* 0x00000010250a7819 */ /* 0x000fe400000006ff */
[C---:B------:R-:W-:Y:S02]  /*d120*/  SHF.L.U32 R12, R36.reuse, 0x10, RZ ;  /* 0x00000010240c7819 */ /* 0x040fe400000006ff */
[----:B------:R-:W-:-:S02]  /*d130*/  LOP3.LUT R36, R36, 0xffff0000, RZ, 0xc0, !PT ;  /* 0xffff000024247812 */ /* 0x000fc400078ec0ff */
[C---:B------:R-:W-:Y:S02]  /*d140*/  LOP3.LUT R37, R39.reuse, 0xffff0000, RZ, 0xc0, !PT ;  /* 0xffff000027257812 */ /* 0x040fe400078ec0ff */
[----:B------:R-:W-:Y:S02]  /*d150*/  LOP3.LUT R38, R38, 0xffff0000, RZ, 0xc0, !PT ;  /* 0xffff000026267812 */ /* 0x000fe400078ec0ff */
[----:B------:R-:W-:Y:S02]  /*d160*/  SHF.L.U32 R43, R39, 0x10, RZ ;  /* 0x00000010272b7819 */ /* 0x000fe400000006ff */
[----:B---3--:R-:W-:Y:S02]  /*d170*/  LOP3.LUT R33, R2, 0xffff0000, RZ, 0xc0, !PT ;  /* 0xffff000002217812 */ /* 0x008fe400078ec0ff */
[----:B-1----:R-:W-:Y:S02]  /*d180*/  LOP3.LUT R26, R3, 0xffff0000, RZ, 0xc0, !PT ;  /* 0xffff0000031a7812 */ /* 0x002fe400078ec0ff */
        /* <DEDUP_REMOVED lines=12> */
[C---:B------:R-:W-:Y:S02]  /*d250*/  FMUL.FTZ R2, R36.reuse, R33 ;  /* 0x0000002124027220 */ /* 0x040fe40000410000 */
[----:B------:R-:W-:Y:S02]  /*d260*/  FMUL.FTZ R37, R37, R30 ;  /* 0x0000001e25257220 */ /* 0x000fe40000410000 */
[----:B------:R-:W-:-:S02]  /*d270*/  FMUL.FTZ R36, R36, R35 ;  /* 0x0000002324247220 */ /* 0x000fc40000410000 */
[----:B------:R-:W-:Y:S02]  /*d280*/  FMUL.FTZ R38, R38, R5 ;  /* 0x0000000526267220 */ /* 0x000fe40000410000 */
[C---:B------:R-:W-:Y:S02]  /*d290*/  FFMA.FTZ R31, R43.reuse, R30, -R31 ;  /* 0x0000001e2b1f7223 */ /* 0x040fe4000001081f */
[----:B------:R-:W-:Y:S01]  /*d2a0*/  FFMA.FTZ R26, R43, R26, R37 ;  /* 0x0000001a2b1a7223 */ /* 0x000fe20000010025 */
[----:B------:R-:W-:Y:S01]  /*d2b0*/  F2FP.BF16.PACK_AB R37, R6, R27 ;  /* 0x0000001b0625723e */ /* 0x000fe200000010ff */
[C---:B------:R-:W-:Y:S02]  /*d2c0*/  FFMA.FTZ R2, R12.reuse, R35, -R2 ;  /* 0x000000230c027223 */ /* 0x040fe40000010802 */
[----:B------:R-:W-:Y:S01]  /*d2d0*/  FFMA.FTZ R33, R12, R33, R36 ;  /* 0x000000210c217223 */ /* 0x000fe20000010024 */
[----:B------:R-:W-:Y:S01]  /*d2e0*/  F2FP.BF16.PACK_AB R39, R26, R31 ;  /* 0x0000001f1a27723e */ /* 0x000fe200000010ff */
[----:B------:R-:W-:-:S02]  /*d2f0*/  FFMA.FTZ R4, R32, R5, -R4 ;  /* 0x0000000520047223 */ /* 0x000fc40000010804 */
[----:B------:R-:W-:Y:S01]  /*d300*/  FFMA.FTZ R3, R32, R3, R38 ;  /* 0x0000000320037223 */ /* 0x000fe20000010026 */
[----:B------:R-:W-:-:S04]  /*d310*/  F2FP.BF16.PACK_AB R36, R33, R2 ;  /* 0x000000022124723e */ /* 0x000fc800000010ff */
[----:B------:R-:W-:Y:S02]  /*d320*/  F2FP.BF16.PACK_AB R38, R3, R4 ;  /* 0x000000040326723e */ /* 0x000fe400000010ff */
.L_x_3888:
[----:B------:R-:W-:Y:S05]  /*d330*/  BSYNC B0 ;  /* 0x0000000000007941 */ /* 0x000fea0003800000 */
.L_x_3887:
[----:B-----5:R3:W-:Y:S02]  /*d340*/  STS.128 [R249+0x6000], R36 ;  /* 0x00600024f9007388 */ /* 0x0207e40000000c00 */
.L_x_3880:
[----:B------:R-:W-:Y:S05]  /*d350*/  BSYNC B1 ;  /* 0x0000000000017941 */ /* 0x000fea0003800000 */
.L_x_3879:
[----:B------:R-:W-:Y:S01]  /*d360*/  IADD3 R6, R142, 0x10, RZ ;  /* 0x000000108e067810 */ /* 0x000fe20007ffe0ff */
[----:B------:R-:W-:Y:S03]  /*d370*/  BSSY B1, `(.L_x_3889) ;  /* 0x00000c1000017945 */ /* 0x000fe60003800000 */
[----:B------:R-:W-:-:S04]  /*d380*/  ISETP.GE.AND P0, PT, R6, R11, PT ;  /* 0x0000000b0600720c */ /* 0x000fc80003f06270 */
[----:B------:R-:W-:-:S13]  /*d390*/  ISETP.LT.OR P0, PT, R57, -0x87, P0 ;  /* 0xffffff793900780c */ /* 0x000fda0000701670 */
[----:B------:R-:W-:Y:S05]  /*d3a0*/  @P0 BRA `(.L_x_3890) ;  /* 0x00000bd000000947 */ /* 0x000fea0003800000 */
[----:B--2---:R2:W5:Y:S01]  /*d3b0*/  LD.E.128 R32, [R22.64] ;  /* 0x0000000616207980 */ /* 0x004562000c101d00 */
[C---:B------:R-:W-:Y:S01]  /*d3c0*/  IADD3 R3, P0, R8.reuse, R0, RZ ;  /* 0x0000000008037210 */ /* 0x040fe20007f1e0ff */
[----:B------:R-:W-:Y:S03]  /*d3d0*/  BSSY B0, `(.L_x_3891) ;  /* 0x0000031000007945 */ /* 0x000fe60003800000 */
[----:B------:R-:W-:Y:S01]  /*d3e0*/  LEA.HI.X.SX32 R8, R8, R13, 0x1, P0 ;  /* 0x0000000d08087211 */ /* 0x000fe200000f0eff */
[C---:B------:R-:W-:Y:S01]  /*d3f0*/  IMAD.SHL.U32 R31, R3.reuse, 0x2, RZ ;  /* 0x00000002031f7824 */ /* 0x040fe200078e00ff */
[----:B------:R-:W-:Y:S02]  /*d400*/  ISETP.GE.AND P0, PT, R24, R7, PT ;  /* 0x000000071800720c */ /* 0x000fe40003f06270 */
[----:B------:R-:W-:Y:S02]  /*d410*/  SHF.L.U64.HI R3, R3, 0x1, R8 ;  /* 0x0000000103037819 */ /* 0x000fe40000010208 */
[----:B-1----:R-:W-:-:S02]  /*d420*/  IADD3 R26, P2, R16, R31, RZ ;  /* 0x0000001f101a7210 */ /* 0x002fc40007f5e0ff */
[----:B------:R-:W-:-:S03]  /*d430*/  IADD3 R30, P1, R14, R31, RZ ;  /* 0x0000001f0e1e7210 */ /* 0x000fc60007f3e0ff */
[--C-:B------:R-:W-:Y:S02]  /*d440*/  IMAD.X R27, R17, 0x1, R3.reuse, P2 ;  /* 0x00000001111b7824 */ /* 0x100fe400010e0603 */
[----:B------:R-:W-:Y:S02]  /*d450*/  IMAD.X R31, R15, 0x1, R3, P1 ;  /* 0x000000010f1f7824 */ /* 0x000fe400008e0603 */
[----:B------:R-:W-:Y:S05]  /*d460*/  @P0 BRA `(.L_x_3892) ;  /* 0x0000027000000947 */ /* 0x000fea0003800000 */
[----:B------:R-:W4:Y:S04]  /*d470*/  LD.E.64 R2, [R30.64] ;  /* 0x000000061e027980 */ /* 0x000f28000c101b00 */
[----:B--2---:R-:W2:Y:S01]  /*d480*/  LD.E.64 R4, [R26.64] ;  /* 0x000000061a047980 */ /* 0x004ea2000c101b00 */
[C---:B-----5:R-:W-:Y:S01]  /*d490*/  SHF.L.U32 R41, R35.reuse, 0x10, RZ ;  /* 0x0000001023297819 */ /* 0x060fe200000006ff */
[----:B---3--:R-:W-:Y:S01]  /*d4a0*/  IMAD.U32 R38, R34, 0x10000, RZ ;  /* 0x0001000022267824 */ /* 0x008fe200078e00ff */
[----:B------:R-:W-:-:S02]  /*d4b0*/  LOP3.LUT R39, R35, 0xffff0000, RZ, 0xc0, !PT ;  /* 0xffff000023277812 */ /* 0x000fc400078ec0ff */
[C---:B------:R-:W-:Y:S02]  /*d4c0*/  LOP3.LUT R8, R33.reuse, 0xffff0000, RZ, 0xc0, !PT ;  /* 0xffff000021087812 */ /* 0x040fe400078ec0ff */
[----:B------:R-:W-:Y:S02]  /*d4d0*/  SHF.L.U32 R10, R33, 0x10, RZ ;  /* 0x00000010210a7819 */ /* 0x000fe400000006ff */
[C---:B------:R-:W-:Y:S02]  /*d4e0*/  SHF.L.U32 R12, R32.reuse, 0x10, RZ ;  /* 0x00000010200c7819 */ /* 0x040fe400000006ff */
[----:B------:R-:W-:Y:S02]  /*d4f0*/  LOP3.LUT R40, R32, 0xffff0000, RZ, 0xc0, !PT ;  /* 0xffff000020287812 */ /* 0x000fe400078ec0ff */
[----:B------:R-:W-:Y:S02]  /*d500*/  LOP3.LUT R42, R34, 0xffff0000, RZ, 0xc0, !PT ;  /* 0xffff0000222a7812 */ /* 0x000fe400078ec0ff */
[----:B----4-:R-:W-:-:S02]  /*d510*/  LOP3.LUT R35, R2, 0xffff0000, RZ, 0xc0, !PT ;  /* 0xffff000002237812 */ /* 0x010fc400078ec0ff */
[C---:B------:R-:W-:Y:S01]  /*d520*/  LOP3.LUT R32, R3.reuse, 0xffff0000, RZ, 0xc0, !PT ;  /* 0xffff000003207812 */ /* 0x040fe200078ec0ff */
[----:B------:R-:W-:Y:S01]  /*d530*/  IMAD.U32 R3, R3, 0x10000, RZ ;  /* 0x0001000003037824 */ /* 0x000fe200078e00ff */
[----:B--2---:R-:W-:Y:S01]  /*d540*/  LOP3.LUT R37, R4, 0xffff0000, RZ, 0xc0, !PT ;  /* 0xffff000004257812 */ /* 0x004fe200078ec0ff */
        /* <DEDUP_REMOVED lines=25> */
.L_x_3892:
[----:B------:R-:W-:Y:S05]  /*d6e0*/  BSYNC B0 ;  /* 0x0000000000007941 */ /* 0x000fea0003800000 */
.L_x_3891:
        /* <DEDUP_REMOVED lines=16> */
[----:B-1-3--:R-:W-:Y:S02]  /*d7f0*/  LOP3.LUT R35, R2, 0xffff0000, RZ, 0xc0, !PT ;  /* 0xffff000002237812 */ /* 0x00afe400078ec0ff */
        /* <DEDUP_REMOVED lines=27> */
.L_x_3894:
[----:B------:R-:W-:Y:S05]  /*d9b0*/  BSYNC B0 ;  /* 0x0000000000007941 */ /* 0x000fea0003800000 */
.L_x_3893:
[----:B-----5:R3:W-:Y:S04]  /*d9c0*/  STS.128 [R249+0x2800], R36 ;  /* 0x00280024f9007388 */ /* 0x0207e80000000c00 */
[----:B-1----:R3:W5:Y:S01]  /*d9d0*/  LD.E.128 R32, [R22.64+0x100] ;  /* 0x0001000616207980 */ /* 0x002762000c101d00 */
[----:B------:R-:W-:Y:S01]  /*d9e0*/  IADD3 R2, R24, 0x80, RZ ;  /* 0x0000008018027810 */ /* 0x000fe20007ffe0ff */
[----:B------:R-:W-:Y:S03]  /*d9f0*/  BSSY B0, `(.L_x_3895) ;  /* 0x000002a000007945 */ /* 0x000fe60003800000 */
[----:B------:R-:W-:-:S13]  /*da00*/  ISETP.GE.AND P0, PT, R2, R7, PT ;  /* 0x000000070200720c */ /* 0x000fda0003f06270 */
[----:B------:R-:W-:Y:S05]  /*da10*/  @P0 BRA `(.L_x_3896) ;  /* 0x0000027000000947 */ /* 0x000fea0003800000 */
[----:B------:R-:W4:Y:S04]  /*da20*/  LD.E.64 R2, [R30.64+0x80] ;  /* 0x000080061e027980 */ /* 0x000f28000c101b00 */
[----:B--2---:R-:W2:Y:S01]  /*da30*/  LD.E.64 R4, [R26.64+0x80] ;  /* 0x000080061a047980 */ /* 0x004ea2000c101b00 */
        /* <DEDUP_REMOVED lines=8> */
[----:B----4-:R-:W-:Y:S02]  /*dac0*/  LOP3.LUT R35, R2, 0xffff0000, RZ, 0xc0, !PT ;  /* 0xffff000002237812 */ /* 0x010fe400078ec0ff */
        /* <DEDUP_REMOVED lines=28> */
.L_x_3896:
[----:B------:R-:W-:Y:S05]  /*dc90*/  BSYNC B0 ;  /* 0x0000000000007941 */ /* 0x000fea0003800000 */
.L_x_3895:
        /* <DEDUP_REMOVED lines=9> */
[----:B-1----:R-:W-:Y:S01]  /*dd30*/  IMAD.U32 R32, R38, 0x10000, RZ ;  /* 0x0001000026207824 */ /* 0x002fe200078e00ff */
[----:B------:R-:W-:Y:S02]  /*dd40*/  SHF.L.U32 R10, R37, 0x10, RZ ;  /* 0x00000010250a7819 */ /* 0x000fe400000006ff */
[C---:B------:R-:W-:Y:S02]  /*dd50*/  SHF.L.U32 R12, R36.reuse, 0x10, RZ ;  /* 0x00000010240c7819 */ /* 0x040fe400000006ff */
[----:B------:R-:W-:-:S02]  /*dd60*/  LOP3.LUT R36, R36, 0xffff0000, RZ, 0xc0, !PT ;  /* 0xffff000024247812 */ /* 0x000fc400078ec0ff */
[C---:B------:R-:W-:Y:S02]  /*dd70*/  LOP3.LUT R37, R39.reuse, 0xffff0000, RZ, 0xc0, !PT ;  /* 0xffff000027257812 */ /* 0x040fe400078ec0ff */
[----:B------:R-:W-:Y:S02]  /*dd80*/  LOP3.LUT R38, R38, 0xffff0000, RZ, 0xc0, !PT ;  /* 0xffff000026267812 */ /* 0x000fe400078ec0ff */
[----:B------:R-:W-:Y:S02]  /*dd90*/  SHF.L.U32 R41, R39, 0x10, RZ ;  /* 0x0000001027297819 */ /* 0x000fe400000006ff */
[----:B---3--:R-:W-:Y:S02]  /*dda0*/  LOP3.LUT R33, R2, 0xffff0000, RZ, 0xc0, !PT ;  /* 0xffff000002217812 */ /* 0x008fe400078ec0ff */
[----:B--2---:R-:W-:Y:S02]  /*ddb0*/  LOP3.LUT R22, R3, 0xffff0000, RZ, 0xc0, !PT ;  /* 0xffff000003167812 */ /* 0x004fe400078ec0ff */
        /* <DEDUP_REMOVED lines=10> */
[----:B------:R-:W-:Y:S02]  /*de60*/  IMAD.U32 R33, R4, 0x10000, RZ ;  /* 0x0001000004217824 */ /* 0x000fe400078e00ff */
[----:B------:R-:W-:Y:S02]  /*de70*/  FMUL.FTZ R2, R36, R31 ;  /* 0x0000001f24027220 */ /* 0x000fe40000410000 */
[----:B------:R-:W-:Y:S02]  /*de80*/  FMUL.FTZ R4, R38, R3 ;  /* 0x0000000326047220 */ /* 0x000fe40000410000 */
[----:B------:R-:W-:Y:S02]  /*de90*/  FMUL.FTZ R36, R36, R33 ;  /* 0x0000002124247220 */ /* 0x000fe40000410000 */
[----:B------:R-:W-:Y:S02]  /*dea0*/  FMUL.FTZ R38, R38, R5 ;  /* 0x0000000526267220 */ /* 0x000fe40000410000 */
[----:B------:R-:W-:-:S02]  /*deb0*/  FFMA.FTZ R23, R10, R35, -R23 ;  /* 0x000000230a177223 */ /* 0x000fc40000010817 */
[C---:B------:R-:W-:Y:S02]  /*dec0*/  FFMA.FTZ R27, R41.reuse, R26, -R27 ;  /* 0x0000001a291b7223 */ /* 0x040fe4000001081b */
[----:B------:R-:W-:Y:S01]  /*ded0*/  FFMA.FTZ R22, R41, R22, R37 ;  /* 0x0000001629167223 */ /* 0x000fe20000010025 */
        /* <DEDUP_REMOVED lines=8> */
.L_x_3898:
[----:B------:R-:W-:Y:S05]  /*df60*/  BSYNC B0 ;  /* 0x0000000000007941 */ /* 0x000fea0003800000 */
.L_x_3897:
[----:B-----5:R3:W-:Y:S02]  /*df70*/  STS.128 [R249+0x6800], R36 ;  /* 0x00680024f9007388 */ /* 0x0207e40000000c00 */
.L_x_3890:
[----:B------:R-:W-:Y:S05]  /*df80*/  BSYNC B1 ;  /* 0x0000000000017941 */ /* 0x000fea0003800000 */
.L_x_3889:
[----:B------:R-:W-:Y:S01]  /*df90*/  IADD3 R8, R142, 0x20, RZ ;  /* 0x000000208e087810 */ /* 0x000fe20007ffe0ff */
[----:B------:R-:W-:Y:S03]  /*dfa0*/  BSSY B1, `(.L_x_3899) ;  /* 0x00000c6000017945 */ /* 0x000fe60003800000 */
[----:B------:R-:W-:-:S04]  /*dfb0*/  ISETP.GE.AND P0, PT, R8, R11, PT ;  /* 0x0000000b0800720c */ /* 0x000fc80003f06270 */
[----:B------:R-:W-:-:S13]  /*dfc0*/  ISETP.LT.OR P0, PT, R57, -0x107, P0 ;  /* 0xfffffef93900780c */ /* 0x000fda0000701670 */
[----:B------:R-:W-:Y:S05]  /*dfd0*/  @P0 BRA `(.L_x_3900) ;  /* 0x00000c2000000947 */ /* 0x000fea0003800000 */
[----:B-12---:R1:W5:Y:S01]  /*dfe0*/  LD.E.128 R32, [R20.64] ;  /* 0x0000000614207980 */ /* 0x006362000c101d00 */
        /* <DEDUP_REMOVED lines=8> */
[----:B------:R-:W-:-:S03]  /*e070*/  IADD3 R30, P1, R14, R31, RZ ;  /* 0x0000001f0e1e7210 */ /* 0x000fc60007f3e0ff */
[--C-:B------:R-:W-:Y:S02]  /*e080*/  IMAD.X R27, R17, 0x1, R3.reuse, P2 ;  /* 0x00000001111b7824 */ /* 0x100fe400010e0603 */
[----:B------:R-:W-:Y:S02]  /*e090*/  IMAD.X R31, R15, 0x1, R3, P1 ;  /* 0x000000010f1f7824 */ /* 0x000fe400008e0603 */
[----:B------:R-:W-:Y:S05]  /*e0a0*/  @P0 BRA `(.L_x_3902) ;  /* 0x0000027000000947 */ /* 0x000fea0003800000 */
[----:B-1----:R-:W2:Y:S04]  /*e0b0*/  LD.E.64 R2, [R30.64] ;  /* 0x000000061e027980 */ /* 0x002ea8000c101b00 */
[----:B------:R-:W4:Y:S01]  /*e0c0*/  LD.E.64 R4, [R26.64] ;  /* 0x000000061a047980 */ /* 0x000f22000c101b00 */
[C---:B-----5:R-:W-:Y:S01]  /*e0d0*/  SHF.L.U32 R12, R33.reuse, 0x10, RZ ;  /* 0x00000010210c7819 */ /* 0x060fe200000006ff */
[----:B---3--:R-:W-:Y:S01]  /*e0e0*/  IMAD.U32 R39, R34, 0x10000, RZ ;  /* 0x0001000022277824 */ /* 0x008fe200078e00ff */
[----:B------:R-:W-:-:S02]  /*e0f0*/  LOP3.LUT R10, R33, 0xffff0000, RZ, 0xc0, !PT ;  /* 0xffff0000210a7812 */ /* 0x000fc400078ec0ff */
[C---:B------:R-:W-:Y:S02]  /*e100*/  SHF.L.U32 R22, R32.reuse, 0x10, RZ ;  /* 0x0000001020167819 */ /* 0x040fe400000006ff */
[----:B------:R-:W-:Y:S02]  /*e110*/  LOP3.LUT R40, R32, 0xffff0000, RZ, 0xc0, !PT ;  /* 0xffff000020287812 */ /* 0x000fe400078ec0ff */
[C---:B------:R-:W-:Y:S02]  /*e120*/  LOP3.LUT R36, R35.reuse, 0xffff0000, RZ, 0xc0, !PT ;  /* 0xffff000023247812 */ /* 0x040fe400078ec0ff */
[----:B------:R-:W-:Y:S02]  /*e130*/  SHF.L.U32 R38, R35, 0x10, RZ ;  /* 0x0000001023267819 */ /* 0x000fe400000006ff */
[----:B------:R-:W-:Y:S02]  /*e140*/  LOP3.LUT R41, R34, 0xffff0000, RZ, 0xc0, !PT ;  /* 0xffff000022297812 */ /* 0x000fe400078ec0ff */
[----:B--2---:R-:W-:-:S02]  /*e150*/  LOP3.LUT R33, R2, 0xffff0000, RZ, 0xc0, !PT ;  /* 0xffff000002217812 */ /* 0x004fc400078ec0ff */
[----:B------:R-:W-:Y:S02]  /*e160*/  LOP3.LUT R32, R3, 0xffff0000, RZ, 0xc0, !PT ;  /* 0xffff000003207812 */ /* 0x000fe400078ec0ff */
[----:B----4-:R-:W-:Y:S01]  /*e170*/  LOP3.LUT R37, R4, 0xffff0000, RZ, 0xc0, !PT ;  /* 0xffff000004257812 */ /* 0x010fe200078ec0ff */
[----:B------:R-:W-:Y:S01]  /*e180*/  FMUL.FTZ R23, R10, R33 ;  /* 0x000000210a177220 */ /* 0x000fe20000410000 */
[C---:B------:R-:W-:Y:S01]  /*e190*/  LOP3.LUT R35, R5.reuse, 0xffff0000, RZ, 0xc0, !PT ;  /* 0xffff000005237812 */ /* 0x040fe200078ec0ff */
[----:B------:R-:W-:Y:S02]  /*e1a0*/  FMUL.FTZ R34, R36, R32 ;  /* 0x0000002024227220 */ /* 0x000fe40000410000 */
[-C--:B------:R-:W-:Y:S02]  /*e1b0*/  FMUL.FTZ R10, R10, R37.reuse ;  /* 0x000000250a0a7220 */ /* 0x080fe40000410000 */
[----:B------:R-:W-:Y:S01]  /*e1c0*/  FFMA.FTZ R23, R12, R37, -R23 ;  /* 0x000000250c177223 */ /* 0x000fe20000010817 */
[----:B------:R-:W-:Y:S01]  /*e1d0*/  SHF.L.U32 R37, R4, 0x10, RZ ;  /* 0x0000001004257819 */ /* 0x000fe200000006ff */
[----:B------:R-:W-:Y:S01]  /*e1e0*/  FFMA.FTZ R10, R12, R33, R10 ;  /* 0x000000210c0a7223 */ /* 0x000fe2000001000a */
[----:B------:R-:W-:Y:S01]  /*e1f0*/  SHF.L.U32 R4, R5, 0x10, RZ ;  /* 0x0000001005047819 */ /* 0x000fe200000006ff */
[----:B------:R-:W-:-:S02]  /*e200*/  FMUL.FTZ R33, R36, R35 ;  /* 0x0000002324217220 */ /* 0x000fc40000410000 */
[----:B------:R-:W-:Y:S01]  /*e210*/  FFMA.FTZ R34, R38, R35, -R34 ;  /* 0x0000002326227223 */ /* 0x000fe20000010822 */
[----:B------:R-:W-:Y:S01]  /*e220*/  SHF.L.U32 R35, R2, 0x10, RZ ;  /* 0x0000001002237819 */ /* 0x000fe200000006ff */
[----:B------:R-:W-:Y:S01]  /*e230*/  IMAD.U32 R2, R3, 0x10000, RZ ;  /* 0x0001000003027824 */ /* 0x000fe200078e00ff */
[----:B------:R-:W-:Y:S01]  /*e240*/  F2FP.BF16.PACK_AB R10, R10, R23 ;  /* 0x000000170a0a723e */ /* 0x000fe200000010ff */
[----:B------:R-:W-:Y:S02]  /*e250*/  FFMA.FTZ R33, R38, R32, R33 ;  /* 0x0000002026217223 */ /* 0x000fe40000010021 */
[C---:B------:R-:W-:Y:S02]  /*e260*/  FMUL.FTZ R3, R40.reuse, R35 ;  /* 0x0000002328037220 */ /* 0x040fe40000410000 */
[----:B------:R-:W-:Y:S02]  /*e270*/  FMUL.FTZ R5, R41, R2 ;  /* 0x0000000229057220 */ /* 0x000fe40000410000 */
[----:B------:R-:W-:-:S02]  /*e280*/  FMUL.FTZ R40, R40, R37 ;  /* 0x0000002528287220 */ /* 0x000fc40000410000 */
[----:B------:R-:W-:Y:S02]  /*e290*/  FMUL.FTZ R41, R41, R4 ;  /* 0x0000000429297220 */ /* 0x000fe40000410000 */
        /* <DEDUP_REMOVED lines=8> */
.L_x_3902:
[----:B-1----:R-:W-:Y:S05]  /*e320*/  BSYNC B0 ;  /* 0x0000000000007941 */ /* 0x002fea0003800000 */
.L_x_3901:
[----:B-----5:R1:W-:Y:S04]  /*e330*/  STS.128 [R249+0x1000], R32 ;  /* 0x00100020f9007388 */ /* 0x0203e80000000c00 */
[----:B---3--:R1:W5:Y:S01]  /*e340*/  LD.E.128 R36, [R20.64+0x80] ;  /* 0x0000800614247980 */ /* 0x008362000c101d00 */
[----:B------:R-:W-:Y:S01]  /*e350*/  IADD3 R2, R24, 0x40, RZ ;  /* 0x0000004018027810 */ /* 0x000fe20007ffe0ff */
[----:B------:R-:W-:Y:S03]  /*e360*/  BSSY B0, `(.L_x_3903) ;  /* 0x000002b000007945 */ /* 0x000fe60003800000 */
[----:B------:R-:W-:-:S13]  /*e370*/  ISETP.GE.AND P0, PT, R2, R7, PT ;  /* 0x000000070200720c */ /* 0x000fda0003f06270 */
[----:B------:R-:W-:Y:S05]  /*e380*/  @P0 BRA `(.L_x_3904) ;  /* 0x0000028000000947 */ /* 0x000fea0003800000 */
[----:B------:R-:W2:Y:S04]  /*e390*/  LD.E.64 R2, [R30.64+0x40] ;  /* 0x000040061e027980 */ /* 0x000ea8000c101b00 */
[----:B------:R-:W3:Y:S01]  /*e3a0*/  LD.E.64 R4, [R26.64+0x40] ;  /* 0x000040061a047980 */ /* 0x000ee2000c101b00 */
[----:B-----5:R-:W-:Y:S01]  /*e3b0*/  LOP3.LUT R10, R37, 0xffff0000, RZ, 0xc0, !PT ;  /* 0xffff0000250a7812 */ /* 0x020fe200078ec0ff */
[----:B------:R-:W-:Y:S01]  /*e3c0*/  IMAD.U32 R41, R39, 0x10000, RZ ;  /* 0x0001000027297824 */ /* 0x000fe200078e00ff */
[----:B------:R-:W-:Y:S02]  /*e3d0*/  SHF.L.U32 R12, R37, 0x10, RZ ;  /* 0x00000010250c7819 */ /* 0x000fe400000006ff */
[----:B------:R-:W-:Y:S02]  /*e3e0*/  LOP3.LUT R37, R39, 0xffff0000, RZ, 0xc0, !PT ;  /* 0xffff000027257812 */ /* 0x000fe400078ec0ff */
[----:B------:R-:W-:-:S02]  /*e3f0*/  SHF.L.U32 R22, R36, 0x10, RZ ;  /* 0x0000001024167819 */ /* 0x000fc400000006ff */
[----:B------:R-:W-:Y:S02]  /*e400*/  LOP3.LUT R40, R36, 0xffff0000, RZ, 0xc0, !PT ;  /* 0xffff000024287812 */ /* 0x000fe400078ec0ff */
[C---:B------:R-:W-:Y:S02]  /*e410*/  LOP3.LUT R39, R38.reuse, 0xffff0000, RZ, 0xc0, !PT ;  /* 0xffff000026277812 */ /* 0x040fe400078ec0ff */
[----:B------:R-:W-:Y:S02]  /*e420*/  SHF.L.U32 R36, R38, 0x10, RZ ;  /* 0x0000001026247819 */ /* 0x000fe400000006ff */
[----:B-12---:R-:W-:Y:S02]  /*e430*/  LOP3.LUT R33, R2, 0xffff0000, RZ, 0xc0, !PT ;  /* 0xffff000002217812 */ /* 0x006fe400078ec0ff */
[----:B------:R-:W-:Y:S02]  /*e440*/  LOP3.LUT R32, R3, 0xffff0000, RZ, 0xc0, !PT ;  /* 0xffff000003207812 */ /* 0x000fe400078ec0ff */
        /* <DEDUP_REMOVED lines=8> */
[----:B------:R-:W-:Y:S02]  /*e4d0*/  FFMA.FTZ R10, R12, R33, R10 ;  /* 0x000000210c0a7223 */ /* 0x000fe4000001000a */
[----:B------:R-:W-:Y:S02]  /*e4e0*/  IMAD.U32 R33, R2, 0x10000, RZ ;  /* 0x0001000002217824 */ /* 0x000fe400078e00ff */
[----:B------:R-:W-:Y:S01]  /*e4f0*/  IMAD.U32 R5, R5, 0x10000, RZ ;  /* 0x0001000005057824 */ /* 0x000fe200078e00ff */
[----:B------:R-:W-:Y:S01]  /*e500*/  F2FP.BF16.PACK_AB R10, R10, R23 ;  /* 0x000000170a0a723e */ /* 0x000fe200000010ff */
[----:B------:R-:W-:Y:S02]  /*e510*/  FMUL.FTZ R37, R37, R34 ;  /* 0x0000002225257220 */ /* 0x000fe40000410000 */
[----:B------:R-:W-:-:S02]  /*e520*/  FMUL.FTZ R4, R39, R3 ;  /* 0x0000000327047220 */ /* 0x000fc40000410000 */
[C---:B------:R-:W-:Y:S02]  /*e530*/  FMUL.FTZ R2, R40.reuse, R33 ;  /* 0x0000002128027220 */ /* 0x040fe40000410000 */
[----:B------:R-:W-:Y:S02]  /*e540*/  FMUL.FTZ R39, R39, R5 ;  /* 0x0000000527277220 */ /* 0x000fe40000410000 */
[C---:B------:R-:W-:Y:S02]  /*e550*/  FFMA.FTZ R38, R41.reuse, R34, -R38 ;  /* 0x0000002229267223 */ /* 0x040fe40000010826 */
[----:B------:R-:W-:Y:S02]  /*e560*/  FFMA.FTZ R37, R41, R32, R37 ;  /* 0x0000002029257223 */ /* 0x000fe40000010025 */
[----:B------:R-:W-:Y:S02]  /*e570*/  FMUL.FTZ R40, R40, R35 ;  /* 0x0000002328287220 */ /* 0x000fe40000410000 */
[----:B------:R-:W-:-:S02]  /*e580*/  FFMA.FTZ R4, R36, R5, -R4 ;  /* 0x0000000524047223 */ /* 0x000fc40000010804 */
[----:B------:R-:W-:Y:S01]  /*e590*/  FFMA.FTZ R39, R36, R3, R39 ;  /* 0x0000000324277223 */ /* 0x000fe20000010027 */
[----:B------:R-:W-:Y:S01]  /*e5a0*/  F2FP.BF16.PACK_AB R3, R37, R38 ;  /* 0x000000262503723e */ /* 0x000fe200000010ff */
[C---:B------:R-:W-:Y:S01]  /*e5b0*/  FFMA.FTZ R2, R22.reuse, R35, -R2 ;  /* 0x0000002316027223 */ /* 0x040fe20000010802 */
[----:B------:R-:W-:Y:S01]  /*e5c0*/  MOV R37, R10 ;  /* 0x0000000a00257202 */ /* 0x000fe20000000f00 */
[----:B------:R-:W-:Y:S01]  /*e5d0*/  FFMA.FTZ R33, R22, R33, R40 ;  /* 0x0000002116217223 */ /* 0x000fe20000010028 */
[----:B------:R-:W-:Y:S02]  /*e5e0*/  F2FP.BF16.PACK_AB R38, R39, R4 ;  /* 0x000000042726723e */ /* 0x000fe400000010ff */
[----:B------:R-:W-:Y:S02]  /*e5f0*/  MOV R39, R3 ;  /* 0x0000000300277202 */ /* 0x000fe40000000f00 */
[----:B------:R-:W-:Y:S02]  /*e600*/  F2FP.BF16.PACK_AB R36, R33, R2 ;  /* 0x000000022124723e */ /* 0x000fe400000010ff */
.L_x_3904:
[----:B------:R-:W-:Y:S05]  /*e610*/  BSYNC B0 ;  /* 0x0000000000007941 */ /* 0x000fea0003800000 */
.L_x_3903:
[----:B-----5:R2:W-:Y:S04]  /*e620*/  STS.128 [R249+0x3000], R36 ;  /* 0x00300024f9007388 */ /* 0x0205e80000000c00 */
[----:B-1----:R2:W5:Y:S01]  /*e630*/  LD.E.128 R32, [R20.64+0x100] ;  /* 0x0001000614207980 */ /* 0x002562000c101d00 */
[----:B------:R-:W-:Y:S01]  /*e640*/  IADD3 R2, R24, 0x80, RZ ;  /* 0x0000008018027810 */ /* 0x000fe20007ffe0ff */
[----:B------:R-:W-:Y:S03]  /*e650*/  BSSY B0, `(.L_x_3905) ;  /* 0x000002a000007945 */ /* 0x000fe60003800000 */
[----:B------:R-:W-:-:S13]  /*e660*/  ISETP.GE.AND P0, PT, R2, R7, PT ;  /* 0x000000070200720c */ /* 0x000fda0003f06270 */
[----:B------:R-:W-:Y:S05]  /*e670*/  @P0 BRA `(.L_x_3906) ;  /* 0x0000027000000947 */ /* 0x000fea0003800000 */
[----:B------:R-:W3:Y:S04]  /*e680*/  LD.E.64 R2, [R30.64+0x80] ;  /* 0x000080061e027980 */ /* 0x000ee8000c101b00 */
[----:B------:R-:W4:Y:S01]  /*e690*/  LD.E.64 R4, [R26.64+0x80] ;  /* 0x000080061a047980 */ /* 0x000f22000c101b00 */
[C---:B-----5:R-:W-:Y:S01]  /*e6a0*/  SHF.L.U32 R12, R33.reuse, 0x10, RZ ;  /* 0x00000010210c7819 */ /* 0x060fe200000006ff */
[----:B--2---:R-:W-:Y:S01]  /*e6b0*/  IMAD.U32 R39, R34, 0x10000, RZ ;  /* 0x0001000022277824 */ /* 0x004fe200078e00ff */
[----:B------:R-:W-:Y:S02]  /*e6c0*/  LOP3.LUT R10, R33, 0xffff0000, RZ, 0xc0, !PT ;  /* 0xffff0000210a7812 */ /* 0x000fe400078ec0ff */
[C---:B------:R-:W-:Y:S02]  /*e6d0*/  SHF.L.U32 R22, R32.reuse, 0x10, RZ ;  /* 0x0000001020167819 */ /* 0x040fe400000006ff */
[----:B------:R-:W-:-:S02]  /*e6e0*/  LOP3.LUT R40, R32, 0xffff0000, RZ, 0xc0, !PT ;  /* 0xffff000020287812 */ /* 0x000fc400078ec0ff */
[C---:B------:R-:W-:Y:S02]  /*e6f0*/  LOP3.LUT R36, R35.reuse, 0xffff0000, RZ, 0xc0, !PT ;  /* 0xffff000023247812 */ /* 0x040fe400078ec0ff */
[----:B------:R-:W-:Y:S02]  /*e700*/  SHF.L.U32 R38, R35, 0x10, RZ ;  /* 0x0000001023267819 */ /* 0x000fe400000006ff */
[----:B------:R-:W-:Y:S02]  /*e710*/  LOP3.LUT R41, R34, 0xffff0000, RZ, 0xc0, !PT ;  /* 0xffff000022297812 */ /* 0x000fe400078ec0ff */
[----:B---3--:R-:W-:Y:S02]  /*e720*/  LOP3.LUT R33, R2, 0xffff0000, RZ, 0xc0, !PT ;  /* 0xffff000002217812 */ /* 0x008fe400078ec0ff */
[----:B------:R-:W-:Y:S02]  /*e730*/  LOP3.LUT R32, R3, 0xffff0000, RZ, 0xc0, !PT ;  /* 0xffff000003207812 */ /* 0x000fe400078ec0ff */
[----:B----4-:R-:W-:Y:S01]  /*e740*/  LOP3.LUT R37, R4, 0xffff0000, RZ, 0xc0, !PT ;  /* 0xffff000004257812 */ /* 0x010fe200078ec0ff */
[----:B------:R-:W-:Y:S01]  /*e750*/  FMUL.FTZ R23, R10, R33 ;  /* 0x000000210a177220 */ /* 0x000fe20000410000 */
[----:B------:R-:W-:Y:S01]  /*e760*/  LOP3.LUT R35, R5, 0xffff0000, RZ, 0xc0, !PT ;  /* 0xffff000005237812 */ /* 0x000fe200078ec0ff */
[----:B------:R-:W-:-:S02]  /*e770*/  FMUL.FTZ R34, R36, R32 ;  /* 0x0000002024227220 */ /* 0x000fc40000410000 */
[-C--:B------:R-:W-:Y:S02]  /*e780*/  FMUL.FTZ R10, R10, R37.reuse ;  /* 0x000000250a0a7220 */ /* 0x080fe40000410000 */
[----:B------:R-:W-:Y:S01]  /*e790*/  FFMA.FTZ R23, R12, R37, -R23 ;  /* 0x000000250c177223 */ /* 0x000fe20000010817 */
[----:B------:R-:W-:Y:S01]  /*e7a0*/  SHF.L.U32 R37, R4, 0x10, RZ ;  /* 0x0000001004257819 */ /* 0x000fe200000006ff */
[----:B------:R-:W-:Y:S01]  /*e7b0*/  FFMA.FTZ R10, R12, R33, R10 ;  /* 0x000000210c0a7223 */ /* 0x000fe2000001000a */
[----:B------:R-:W-:Y:S01]  /*e7c0*/  SHF.L.U32 R4, R5, 0x10, RZ ;  /* 0x0000001005047819 */ /* 0x000fe200000006ff */
[-C--:B------:R-:W-:Y:S02]  /*e7d0*/  FMUL.FTZ R33, R36, R35.reuse ;  /* 0x0000002324217220 */ /* 0x080fe40000410000 */
[----:B------:R-:W-:Y:S01]  /*e7e0*/  FFMA.FTZ R34, R38, R35, -R34 ;  /* 0x0000002326227223 */ /* 0x000fe20000010822 */
[----:B------:R-:W-:Y:S01]  /*e7f0*/  SHF.L.U32 R35, R2, 0x10, RZ ;  /* 0x0000001002237819 */ /* 0x000fe200000006ff */
[----:B------:R-:W-:Y:S01]  /*e800*/  IMAD.U32 R2, R3, 0x10000, RZ ;  /* 0x0001000003027824 */ /* 0x000fe200078e00ff */
[----:B------:R-:W-:Y:S01]  /*e810*/  F2FP.BF16.PACK_AB R10, R10, R23 ;  /* 0x000000170a0a723e */ /* 0x000fe200000010ff */
[----:B------:R-:W-:-:S02]  /*e820*/  FFMA.FTZ R33, R38, R32, R33 ;  /* 0x0000002026217223 */ /* 0x000fc40000010021 */
[C---:B------:R-:W-:Y:S02]  /*e830*/  FMUL.FTZ R3, R40.reuse, R35 ;  /* 0x0000002328037220 */ /* 0x040fe40000410000 */
[C---:B------:R-:W-:Y:S02]  /*e840*/  FMUL.FTZ R5, R41.reuse, R2 ;  /* 0x0000000229057220 */ /* 0x040fe40000410000 */
[-C--:B------:R-:W-:Y:S02]  /*e850*/  FMUL.FTZ R40, R40, R37.reuse ;  /* 0x0000002528287220 */ /* 0x080fe40000410000 */
        /* <DEDUP_REMOVED lines=9> */
.L_x_3906:
[----:B------:R-:W-:Y:S05]  /*e8f0*/  BSYNC B0 ;  /* 0x0000000000007941 */ /* 0x000fea0003800000 */
.L_x_3905:
[----:B-----5:R1:W-:Y:S04]  /*e900*/  STS.128 [R249+0x5000], R32 ;  /* 0x00500020f9007388 */ /* 0x0203e80000000c00 */
[----:B--2---:R-:W5:Y:S01]  /*e910*/  LD.E.128 R20, [R20.64+0x180] ;  /* 0x0001800614147980 */ /* 0x004f62000c101d00 */
[----:B------:R-:W-:Y:S01]  /*e920*/  IADD3 R2, R24, 0xc0, RZ ;  /* 0x000000c018027810 */ /* 0x000fe20007ffe0ff */
[----:B------:R-:W-:Y:S03]  /*e930*/  BSSY B0, `(.L_x_3907) ;  /* 0x000002b000007945 */ /* 0x000fe60003800000 */
[----:B------:R-:W-:-:S13]  /*e940*/  ISETP.GE.AND P0, PT, R2, R7, PT ;  /* 0x000000070200720c */ /* 0x000fda0003f06270 */
[----:B------:R-:W-:Y:S05]  /*e950*/  @P0 BRA `(.L_x_3908) ;  /* 0x0000028000000947 */ /* 0x000fea0003800000 */
[----:B------:R-:W2:Y:S04]  /*e960*/  LD.E.64 R2, [R30.64+0xc0] ;  /* 0x0000c0061e027980 */ /* 0x000ea8000c101b00 */
[----:B------:R3:W4:Y:S01]  /*e970*/  LD.E.64 R4, [R26.64+0xc0] ;  /* 0x0000c0061a047980 */ /* 0x000722000c101b00 */
[----:B-----5:R-:W-:Y:S01]  /*e980*/  LOP3.LUT R10, R21, 0xffff0000, RZ, 0xc0, !PT ;  /* 0xffff0000150a7812 */ /* 0x020fe200078ec0ff */
[----:B------:R-:W-:Y:S01]  /*e990*/  IMAD.U32 R39, R23, 0x10000, RZ ;  /* 0x0001000017277824 */ /* 0x000fe200078e00ff */
[----:B------:R-:W-:Y:S02]  /*e9a0*/  SHF.L.U32 R12, R21, 0x10, RZ ;  /* 0x00000010150c7819 */ /* 0x000fe400000006ff */
[C---:B------:R-:W-:Y:S02]  /*e9b0*/  SHF.L.U32 R21, R20.reuse, 0x10, RZ ;  /* 0x0000001014157819 */ /* 0x040fe400000006ff */
[----:B-1----:R-:W-:-:S02]  /*e9c0*/  LOP3.LUT R34, R20, 0xffff0000, RZ, 0xc0, !PT ;  /* 0xffff000014227812 */ /* 0x002fc400078ec0ff */
[----:B------:R-:W-:Y:S02]  /*e9d0*/  LOP3.LUT R37, R23, 0xffff0000, RZ, 0xc0, !PT ;  /* 0xffff000017257812 */ /* 0x000fe400078ec0ff */
[C---:B------:R-:W-:Y:S02]  /*e9e0*/  SHF.L.U32 R32, R22.reuse, 0x10, RZ ;  /* 0x0000001016207819 */ /* 0x040fe400000006ff */
[----:B---3--:R-:W-:Y:S02]  /*e9f0*/  LOP3.LUT R27, R22, 0xffff0000, RZ, 0xc0, !PT ;  /* 0xffff0000161b7812 */ /* 0x008fe400078ec0ff */
[C---:B--2---:R-:W-:Y:S01]  /*ea00*/  LOP3.LUT R33, R2.reuse, 0xffff0000, RZ, 0xc0, !PT ;  /* 0xffff000002217812 */ /* 0x044fe200078ec0ff */
        /* <DEDUP_REMOVED lines=22> */
[----:B------:R-:W-:-:S02]  /*eb70*/  FFMA.FTZ R20, R32, R5, -R20 ;  /* 0x0000000520147223 */ /* 0x000fc40000010814 */
[----:B------:R-:W-:Y:S01]  /*eb80*/  FFMA.FTZ R27, R32, R3, R27 ;  /* 0x00000003201b7223 */ /* 0x000fe2000001001b */
[----:B------:R-:W-:Y:S02]  /*eb90*/  F2FP.BF16.PACK_AB R3, R21, R12 ;  /* 0x0000000c1503723e */ /* 0x000fe400000010ff */
[----:B------:R-:W-:Y:S02]  /*eba0*/  F2FP.BF16.PACK_AB R23, R37, R22 ;  /* 0x000000162517723e */ /* 0x000fe400000010ff */
[----:B------:R-:W-:Y:S02]  /*ebb0*/  F2FP.BF16.PACK_AB R22, R27, R20 ;  /* 0x000000141b16723e */ /* 0x000fe400000010ff */
[----:B------:R-:W-:Y:S02]  /*ebc0*/  MOV R20, R3 ;  /* 0x0000000300147202 */ /* 0x000fe40000000f00 */
[----:B------:R-:W-:Y:S02]  /*ebd0*/  MOV R21, R10 ;  /* 0x0000000a00157202 */ /* 0x000fe40000000f00 */
.L_x_3908:
[----:B------:R-:W-:Y:S05]  /*ebe0*/  BSYNC B0 ;  /* 0x0000000000007941 */ /* 0x000fea0003800000 */
.L_x_3907:
[----:B-----5:R2:W-:Y:S02]  /*ebf0*/  STS.128 [R249+0x7000], R20 ;  /* 0x00700014f9007388 */ /* 0x0205e40000000c00 */
.L_x_3900:
[----:B------:R-:W-:Y:S05]  /*ec00*/  BSYNC B1 ;  /* 0x0000000000017941 */ /* 0x000fea0003800000 */
.L_x_3899:
[----:B------:R-:W-:-:S04]  /*ec10*/  IADD3 R2, R142, 0x30, RZ ;  /* 0x000000308e027810 */ /* 0x000fc80007ffe0ff */
[----:B------:R-:W-:-:S04]  /*ec20*/  ISETP.GE.AND P0, PT, R2, R11, PT ;  /* 0x0000000b0200720c */ /* 0x000fc80003f06270 */
[----:B------:R-:W-:-:S13]  /*ec30*/  ISETP.LT.OR P0, PT, R57, -0x187, P0 ;  /* 0xfffffe793900780c */ /* 0x000fda0000701670 */
[----:B------:R-:W-:Y:S05]  /*ec40*/  @P0 BRA `(.L_x_3909) ;  /* 0x0000683000000947 */ /* 0x000fea0003800000 */
[----:B-12---:R1:W5:Y:S01]  /*ec50*/  LD.E.128 R20, [R18.64] ;  /* 0x0000000612147980 */ /* 0x006362000c101d00 */
        /* <DEDUP_REMOVED lines=14> */
[C---:B-----5:R-:W-:Y:S02]  /*ed40*/  LOP3.LUT R0, R21.reuse, 0xffff0000, RZ, 0xc0, !PT ;  /* 0xffff000015007812 */ /* 0x060fe400078ec0ff */
[----:B------:R-:W-:Y:S01]  /*ed50*/  SHF.L.U32 R3, R21, 0x10, RZ ;  /* 0x0000001015037819 */ /* 0x000fe200000006ff */
[----:B------:R-:W-:Y:S01]  /*ed60*/  IMAD.U32 R21, R22, 0x10000, RZ ;  /* 0x0001000016157824 */ /* 0x000fe200078e00ff */
[----:B------:R-:W-:-:S02]  /*ed70*/  SHF.L.U32 R9, R20, 0x10, RZ ;  /* 0x0000001014097819 */ /* 0x000fc400000006ff */
[----:B------:R-:W-:Y:S02]  /*ed80*/  LOP3.LUT R32, R20, 0xffff0000, RZ, 0xc0, !PT ;  /* 0xffff000014207812 */ /* 0x000fe400078ec0ff */
[C---:B------:R-:W-:Y:S02]  /*ed90*/  SHF.L.U32 R20, R23.reuse, 0x10, RZ ;  /* 0x0000001017147819 */ /* 0x040fe400000006ff */
[----:B------:R-:W-:Y:S02]  /*eda0*/  LOP3.LUT R16, R23, 0xffff0000, RZ, 0xc0, !PT ;  /* 0xffff000017107812 */ /* 0x000fe400078ec0ff */
[----:B------:R-:W-:Y:S02]  /*edb0*/  LOP3.LUT R23, R22, 0xffff0000, RZ, 0xc0, !PT ;  /* 0xffff000016177812 */ /* 0x000fe400078ec0ff */
[----:B--2---:R-:W-:Y:S02]  /*edc0*/  LOP3.LUT R14, R4, 0xffff0000, RZ, 0xc0, !PT ;  /* 0xffff0000040e7812 */ /* 0x004fe400078ec0ff */
[----:B------:R-:W-:-:S02]  /*edd0*/  LOP3.LUT R13, R5, 0xffff0000, RZ, 0xc0, !PT ;  /* 0xffff0000050d7812 */ /* 0x000fc400078ec0ff */
[----:B----4-:R-:W-:Y:S01]  /*ede0*/  LOP3.LUT R17, R10, 0xffff0000, RZ, 0xc0, !PT ;  /* 0xffff00000a117812 */ /* 0x010fe200078ec0ff */
[-C--:B------:R-:W-:Y:S01]  /*edf0*/  FMUL.FTZ R12, R0, R14.reuse ;  /* 0x0000000e000c7220 */ /* 0x080fe20000410000 */
[----:B------:R-:W-:Y:S01]  /*ee00*/  LOP3.LUT R15, R11, 0xffff0000, RZ, 0xc0, !PT ;  /* 0xffff00000b0f7812 */ /* 0x000fe200078ec0ff */
[----:B------:R-:W-:Y:S01]  /*ee10*/  IMAD.U32 R10, R10, 0x10000, RZ ;  /* 0x000100000a0a7824 */ /* 0x000fe200078e00ff */
[----:B------:R-:W-:Y:S01]  /*ee20*/  SHF.L.U32 R4, R4, 0x10, RZ ;  /* 0x0000001004047819 */ /* 0x000fe200000006ff */
[-C--:B------:R-:W-:Y:S02]  /*ee30*/  FMUL.FTZ R0, R0, R17.reuse ;  /* 0x0000001100007220 */ /* 0x080fe40000410000 */
[C---:B------:R-:W-:Y:S02]  /*ee40*/  FFMA.FTZ R12, R3.reuse, R17, -R12 ;  /* 0x00000011030c7223 */ /* 0x040fe4000001080c */
[----:B------:R-:W-:Y:S01]  /*ee50*/  FFMA.FTZ R3, R3, R14, R0 ;  /* 0x0000000e03037223 */ /* 0x000fe20000010000 */
[----:B------:R-:W-:Y:S01]  /*ee60*/  SHF.L.U32 R0, R5, 0x10, RZ ;  /* 0x0000001005007819 */ /* 0x000fe200000006ff */
[C---:B------:R-:W-:Y:S01]  /*ee70*/  FMUL.FTZ R22, R16.reuse, R13 ;  /* 0x0000000d10167220 */ /* 0x040fe20000410000 */
[----:B------:R-:W-:Y:S01]  /*ee80*/  SHF.L.U32 R14, R11, 0x10, RZ ;  /* 0x000000100b0e7819 */ /* 0x000fe200000006ff */
[----:B------:R-:W-:-:S02]  /*ee90*/  FMUL.FTZ R16, R16, R15 ;  /* 0x0000000f10107220 */ /* 0x000fc40000410000 */
[C---:B------:R-:W-:Y:S02]  /*eea0*/  FMUL.FTZ R5, R32.reuse, R4 ;  /* 0x0000000420057220 */ /* 0x040fe40000410000 */
[C---:B------:R-:W-:Y:S02]  /*eeb0*/  FMUL.FTZ R11, R23.reuse, R0 ;  /* 0x00000000170b7220 */ /* 0x040fe40000410000 */
[----:B------:R-:W-:Y:S02]  /*eec0*/  FMUL.FTZ R32, R32, R10 ;  /* 0x0000000a20207220 */ /* 0x000fe40000410000 */
[----:B------:R-:W-:Y:S02]  /*eed0*/  FMUL.FTZ R23, R23, R14 ;  /* 0x0000000e17177220 */ /* 0x000fe40000410000 */
[C---:B------:R-:W-:Y:S02]  /*eee0*/  FFMA.FTZ R22, R20.reuse, R15, -R22 ;  /* 0x0000000f14167223 */ /* 0x040fe40000010816 */
[----:B------:R-:W-:-:S02]  /*eef0*/  FFMA.FTZ R13, R20, R13, R16 ;  /* 0x0000000d140d7223 */ /* 0x000fc40000010010 */
[C---:B------:R-:W-:Y:S02]  /*ef00*/  FFMA.FTZ R5, R9.reuse, R10, -R5 ;  /* 0x0000000a09057223 */ /* 0x040fe40000010805 */
[----:B------:R-:W-:Y:S02]  /*ef10*/  FFMA.FTZ R32, R9, R4, R32 ;  /* 0x0000000409207223 */ /* 0x000fe40000010020 */
[C---:B------:R-:W-:Y:S02]  /*ef20*/  FFMA.FTZ R11, R21.reuse, R14, -R11 ;  /* 0x0000000e150b7223 */ /* 0x040fe4000001080b */
[----:B------:R-:W-:Y:S01]  /*ef30*/  FFMA.FTZ R0, R21, R0, R23 ;  /* 0x0000000015007223 */ /* 0x000fe20000010017 */
[----:B------:R-:W-:Y:S02]  /*ef40*/  F2FP.BF16.PACK_AB R23, R13, R22 ;  /* 0x000000160d17723e */ /* 0x000fe400000010ff */
[----:B------:R-:W-:Y:S02]  /*ef50*/  F2FP.BF16.PACK_AB R21, R3, R12 ;  /* 0x0000000c0315723e */ /* 0x000fe400000010ff */
[----:B------:R-:W-:-:S02]  /*ef60*/  F2FP.BF16.PACK_AB R20, R32, R5 ;  /* 0x000000052014723e */ /* 0x000fc400000010ff */
[----:B------:R-:W-:Y:S02]  /*ef70*/  F2FP.BF16.PACK_AB R22, R0, R11 ;  /* 0x0000000b0016723e */ /* 0x000fe400000010ff */
.L_x_3911:
[----:B-1----:R-:W-:Y:S05]  /*ef80*/  BSYNC B0 ;  /* 0x0000000000007941 */ /* 0x002fea0003800000 */
.L_x_3910:
[----:B-----5:R1:W-:Y:S04]  /*ef90*/  STS.128 [R249+0x1800], R20 ;  /* 0x00180014f9007388 */ /* 0x0203e80000000c00 */
[----:B------:R1:W5:Y:S01]  /*efa0*/  LD.E.128 R32, [R18.64+0x80] ;  /* 0x0000800612207980 */ /* 0x000362000c101d00 */
[----:B------:R-:W-:Y:S01]  /*efb0*/  IADD3 R0, R24, 0x40, RZ ;  /* 0x0000004018007810 */ /* 0x000fe20007ffe0ff */
[----:B------:R-:W-:Y:S03]  /*efc0*/  BSSY B0, `(.L_x_3912) ;  /* 0x0000029000007945 */ /* 0x000fe60003800000 */
[----:B------:R-:W-:-:S13]  /*efd0*/  ISETP.GE.AND P0, PT, R0, R7, PT ;  /* 0x000000070000720c */ /* 0x000fda0003f06270 */
[----:B------:R-:W-:Y:S05]  /*efe0*/  @P0 BRA `(.L_x_3913) ;  /* 0x0000026000000947 */ /* 0x000fea0003800000 */
[----:B------:R-:W2:Y:S04]  /*eff0*/  LD.E.64 R4, [R30.64+0x40] ;  /* 0x000040061e047980 */ /* 0x000ea8000c101b00 */
        /* <DEDUP_REMOVED lines=11> */
[----:B----4-:R-:W-:Y:S01]  /*f0b0*/  LOP3.LUT R17, R10, 0xffff0000, RZ, 0xc0, !PT ;  /* 0xffff00000a117812 */ /* 0x010fe200078ec0ff */
[-C--:B------:R-:W-:Y:S01]  /*f0c0*/  FMUL.FTZ R12, R0, R14.reuse ;  /* 0x0000000e000c7220 */ /* 0x080fe20000410000 */
        /* <DEDUP_REMOVED lines=8> */
[----:B------:R-:W-:Y:S02]  /*f150*/  FMUL.FTZ R22, R16, R13 ;  /* 0x0000000d10167220 */ /* 0x000fe40000410000 */
        /* <DEDUP_REMOVED lines=10> */
[----:B------:R-:W-:Y:S01]  /*f200*/  FFMA.FTZ R14, R21, R11, -R14 ;  /* 0x0000000b150e7223 */ /* 0x000fe2000001080e */
[----:B------:R-:W-:Y:S01]  /*f210*/  F2FP.BF16.PACK_AB R35, R13, R22 ;  /* 0x000000160d23723e */ /* 0x000fe200000010ff */
[----:B------:R-:W-:Y:S01]  /*f220*/  FFMA.FTZ R5, R21, R5, R34 ;  /* 0x0000000515057223 */ /* 0x000fe20000010022 */
[----:B------:R-:W-:-:S04]  /*f230*/  F2FP.BF16.PACK_AB R32, R9, R0 ;  /* 0x000000000920723e */ /* 0x000fc800000010ff */
[----:B------:R-:W-:Y:S02]  /*f240*/  F2FP.BF16.PACK_AB R34, R5, R14 ;  /* 0x0000000e0522723e */ /* 0x000fe400000010ff */
.L_x_3913:
[----:B------:R-:W-:Y:S05]  /*f250*/  BSYNC B0 ;  /* 0x0000000000007941 */ /* 0x000fea0003800000 */
.L_x_3912:
        /* <DEDUP_REMOVED lines=8> */
[C---:B-1---5:R-:W-:Y:S01]  /*f2e0*/  IMAD.U32 R21, R15.reuse, 0x10000, RZ ;  /* 0x000100000f157824 */ /* 0x062fe200078e00ff */
[----:B------:R-:W-:Y:S02]  /*f2f0*/  LOP3.LUT R20, R15, 0xffff0000, RZ, 0xc0, !PT ;  /* 0xffff00000f147812 */ /* 0x000fe400078ec0ff */
[C---:B------:R-:W-:Y:S02]  /*f300*/  LOP3.LUT R0, R13.reuse, 0xffff0000, RZ, 0xc0, !PT ;  /* 0xffff00000d007812 */ /* 0x040fe400078ec0ff */
[----:B------:R-:W-:-:S02]  /*f310*/  SHF.L.U32 R3, R13, 0x10, RZ ;  /* 0x000000100d037819 */ /* 0x000fc400000006ff */
[C---:B------:R-:W-:Y:S02]  /*f320*/  SHF.L.U32 R9, R12.reuse, 0x10, RZ ;  /* 0x000000100c097819 */ /* 0x040fe400000006ff */
[----:B------:R-:W-:Y:S02]  /*f330*/  LOP3.LUT R23, R12, 0xffff0000, RZ, 0xc0, !PT ;  /* 0xffff00000c177812 */ /* 0x000fe400078ec0ff */
[C---:B------:R-:W-:Y:S02]  /*f340*/  LOP3.LUT R32, R14.reuse, 0xffff0000, RZ, 0xc0, !PT ;  /* 0xffff00000e207812 */ /* 0x040fe400078ec0ff */
[----:B------:R-:W-:Y:S02]  /*f350*/  SHF.L.U32 R22, R14, 0x10, RZ ;  /* 0x000000100e167819 */ /* 0x000fe400000006ff */
[C---:B----4-:R-:W-:Y:S01]  /*f360*/  LOP3.LUT R15, R4.reuse, 0xffff0000, RZ, 0xc0, !PT ;  /* 0xffff0000040f7812 */ /* 0x050fe200078ec0ff */
[----:B------:R-:W-:Y:S01]  /*f370*/  IMAD.U32 R4, R4, 0x10000, RZ ;  /* 0x0001000004047824 */ /* 0x000fe200078e00ff */
[----:B------:R-:W-:-:S02]  /*f380*/  LOP3.LUT R13, R5, 0xffff0000, RZ, 0xc0, !PT ;  /* 0xffff0000050d7812 */ /* 0x000fc400078ec0ff */
[----:B--2---:R-:W-:Y:S01]  /*f390*/  LOP3.LUT R17, R10, 0xffff0000, RZ, 0xc0, !PT ;  /* 0xffff00000a117812 */ /* 0x004fe200078ec0ff */
[----:B------:R-:W-:Y:S01]  /*f3a0*/  FMUL.FTZ R12, R0, R15 ;  /* 0x0000000f000c7220 */ /* 0x000fe20000410000 */
[----:B------:R-:W-:Y:S01]  /*f3b0*/  LOP3.LUT R16, R11, 0xffff0000, RZ, 0xc0, !PT ;  /* 0xffff00000b107812 */ /* 0x000fe200078ec0ff */
[----:B------:R-:W-:Y:S01]  /*f3c0*/  FMUL.FTZ R14, R20, R13 ;  /* 0x0000000d140e7220 */ /* 0x000fe20000410000 */
[----:B------:R-:W-:Y:S01]  /*f3d0*/  SHF.L.U32 R5, R5, 0x10, RZ ;  /* 0x0000001005057819 */ /* 0x000fe200000006ff */
[-C--:B------:R-:W-:Y:S01]  /*f3e0*/  FMUL.FTZ R0, R0, R17.reuse ;  /* 0x0000001100007220 */ /* 0x080fe20000410000 */
[----:B------:R-:W-:Y:S01]  /*f3f0*/  SHF.L.U32 R10, R10, 0x10, RZ ;  /* 0x000000100a0a7819 */ /* 0x000fe200000006ff */
[----:B------:R-:W-:Y:S02]  /*f400*/  IMAD.U32 R11, R11, 0x10000, RZ ;  /* 0x000100000b0b7824 */ /* 0x000fe400078e00ff */
[----:B------:R-:W-:Y:S02]  /*f410*/  FFMA.FTZ R12, R3, R17, -R12 ;  /* 0x00000011030c7223 */ /* 0x000fe4000001080c */
[----:B------:R-:W-:-:S02]  /*f420*/  FMUL.FTZ R20, R20, R16 ;  /* 0x0000001014147220 */ /* 0x000fc40000410000 */
[----:B------:R-:W-:Y:S02]  /*f430*/  FFMA.FTZ R3, R3, R15, R0 ;  /* 0x0000000f03037223 */ /* 0x000fe40000010000 */
[C---:B------:R-:W-:Y:S02]  /*f440*/  FMUL.FTZ R0, R23.reuse, R4 ;  /* 0x0000000417007220 */ /* 0x040fe40000410000 */
[C---:B------:R-:W-:Y:S02]  /*f450*/  FMUL.FTZ R15, R32.reuse, R5 ;  /* 0x00000005200f7220 */ /* 0x040fe40000410000 */
[----:B------:R-:W-:Y:S02]  /*f460*/  FMUL.FTZ R23, R23, R10 ;  /* 0x0000000a17177220 */ /* 0x000fe40000410000 */
[----:B------:R-:W-:Y:S02]  /*f470*/  FMUL.FTZ R32, R32, R11 ;  /* 0x0000000b20207220 */ /* 0x000fe40000410000 */
[----:B------:R-:W-:-:S02]  /*f480*/  FFMA.FTZ R14, R21, R16, -R14 ;  /* 0x00000010150e7223 */ /* 0x000fc4000001080e */
[----:B------:R-:W-:Y:S02]  /*f490*/  FFMA.FTZ R13, R21, R13, R20 ;  /* 0x0000000d150d7223 */ /* 0x000fe40000010014 */
[----:B------:R-:W-:Y:S01]  /*f4a0*/  FFMA.FTZ R23, R9, R4, R23 ;  /* 0x0000000409177223 */ /* 0x000fe20000010017 */
[----:B------:R-:W-:Y:S01]  /*f4b0*/  F2FP.BF16.PACK_AB R4, R3, R12 ;  /* 0x0000000c0304723e */ /* 0x000fe200000010ff */
[C---:B------:R-:W-:Y:S01]  /*f4c0*/  FFMA.FTZ R15, R22.reuse, R11, -R15 ;  /* 0x0000000b160f7223 */ /* 0x040fe2000001080f */
[----:B------:R-:W-:Y:S01]  /*f4d0*/  F2FP.BF16.PACK_AB R3, R13, R14 ;  /* 0x0000000e0d03723e */ /* 0x000fe200000010ff */
[----:B------:R-:W-:Y:S01]  /*f4e0*/  FFMA.FTZ R32, R22, R5, R32 ;  /* 0x0000000516207223 */ /* 0x000fe20000010020 */
[----:B------:R-:W-:Y:S01]  /*f4f0*/  MOV R13, R4 ;  /* 0x00000004000d7202 */ /* 0x000fe20000000f00 */
[----:B------:R-:W-:-:S03]  /*f500*/  FFMA.FTZ R0, R9, R10, -R0 ;  /* 0x0000000a09007223 */ /* 0x000fc60000010800 */
[----:B------:R-:W-:Y:S02]  /*f510*/  F2FP.BF16.PACK_AB R14, R32, R15 ;  /* 0x0000000f200e723e */ /* 0x000fe400000010ff */
[----:B------:R-:W-:Y:S02]  /*f520*/  F2FP.BF16.PACK_AB R12, R23, R0 ;  /* 0x00000000170c723e */ /* 0x000fe400000010ff */
[----:B------:R-:W-:Y:S02]  /*f530*/  MOV R15, R3 ;  /* 0x00000003000f7202 */ /* 0x000fe40000000f00 */
.L_x_3915:
[----:B------:R-:W-:Y:S05]  /*f540*/  BSYNC B0 ;  /* 0x0000000000007941 */ /* 0x000fea0003800000 */
.L_x_3914:
[----:B-----5:R4:W-:Y:S04]  /*f550*/  STS.128 [R249+0x5800], R12 ;  /* 0x0058000cf9007388 */ /* 0x0209e80000000c00 */
[----:B-12---:R-:W5:Y:S01]  /*f560*/  LD.E.128 R16, [R18.64+0x180] ;  /* 0x0001800612107980 */ /* 0x006f62000c101d00 */
[----:B------:R-:W-:Y:S01]  /*f570*/  IADD3 R24, R24, 0xc0, RZ ;  /* 0x000000c018187810 */ /* 0x000fe20007ffe0ff */
[----:B------:R-:W-:Y:S03]  /*f580*/  BSSY B0, `(.L_x_3916) ;  /* 0x0000029000007945 */ /* 0x000fe60003800000 */
[----:B------:R-:W-:-:S13]  /*f590*/  ISETP.GE.AND P0, PT, R24, R7, PT ;  /* 0x000000071800720c */ /* 0x000fda0003f06270 */
[----:B------:R-:W-:Y:S05]  /*f5a0*/  @P0 BRA `(.L_x_3917) ;  /* 0x0000026000000947 */ /* 0x000fea0003800000 */
[----:B------:R-:W2:Y:S04]  /*f5b0*/  LD.E.64 R4, [R30.64+0xc0] ;  /* 0x0000c0061e047980 */ /* 0x000ea8000c101b00 */
[----:B---3--:R-:W3:Y:S01]  /*f5c0*/  LD.E.64 R10, [R26.64+0xc0] ;  /* 0x0000c0061a0a7980 */ /* 0x008ee2000c101b00 */
[----:B-----5:R-:W-:Y:S02]  /*f5d0*/  LOP3.LUT R0, R17, 0xffff0000, RZ, 0xc0, !PT ;  /* 0xffff000011007812 */ /* 0x020fe400078ec0ff */
[C---:B------:R-:W-:Y:S02]  /*f5e0*/  SHF.L.U32 R7, R16.reuse, 0x10, RZ ;  /* 0x0000001010077819 */ /* 0x040fe400000006ff */
[----:B------:R-:W-:Y:S02]  /*f5f0*/  LOP3.LUT R20, R16, 0xffff0000, RZ, 0xc0, !PT ;  /* 0xffff000010147812 */ /* 0x000fe400078ec0ff */
[----:B------:R-:W-:-:S02]  /*f600*/  LOP3.LUT R16, R19, 0xffff0000, RZ, 0xc0, !PT ;  /* 0xffff000013107812 */ /* 0x000fc400078ec0ff */
[----:B------:R-:W-:Y:S02]  /*f610*/  SHF.L.U32 R3, R17, 0x10, RZ ;  /* 0x0000001011037819 */ /* 0x000fe400000006ff */
[----:B------:R-:W-:Y:S01]  /*f620*/  SHF.L.U32 R17, R19, 0x10, RZ ;  /* 0x0000001013117819 */ /* 0x000fe200000006ff */
[C---:B------:R-:W-:Y:S01]  /*f630*/  IMAD.U32 R19, R18.reuse, 0x10000, RZ ;  /* 0x0001000012137824 */ /* 0x040fe200078e00ff */
[----:B------:R-:W-:Y:S02]  /*f640*/  LOP3.LUT R21, R18, 0xffff0000, RZ, 0xc0, !PT ;  /* 0xffff000012157812 */ /* 0x000fe400078ec0ff */
[----:B--2-4-:R-:W-:Y:S02]  /*f650*/  LOP3.LUT R13, R4, 0xffff0000, RZ, 0xc0, !PT ;  /* 0xffff0000040d7812 */ /* 0x014fe400078ec0ff */
[----:B------:R-:W-:Y:S02]  /*f660*/  LOP3.LUT R9, R5, 0xffff0000, RZ, 0xc0, !PT ;  /* 0xffff000005097812 */ /* 0x000fe400078ec0ff */
[----:B---3--:R-:W-:Y:S01]  /*f670*/  LOP3.LUT R15, R10, 0xffff0000, RZ, 0xc0, !PT ;  /* 0xffff00000a0f7812 */ /* 0x008fe200078ec0ff */
[----:B------:R-:W-:Y:S01]  /*f680*/  FMUL.FTZ R12, R0, R13 ;  /* 0x0000000d000c7220 */ /* 0x000fe20000410000 */
[----:B------:R-:W-:Y:S01]  /*f690*/  LOP3.LUT R14, R11, 0xffff0000, RZ, 0xc0, !PT ;  /* 0xffff00000b0e7812 */ /* 0x000fe200078ec0ff */
[----:B------:R-:W-:Y:S01]  /*f6a0*/  FMUL.FTZ R18, R16, R9 ;  /* 0x0000000910127220 */ /* 0x000fe20000410000 */
[----:B------:R-:W-:Y:S01]  /*f6b0*/  SHF.L.U32 R4, R4, 0x10, RZ ;  /* 0x0000001004047819 */ /* 0x000fe200000006ff */
[----:B------:R-:W-:-:S02]  /*f6c0*/  FMUL.FTZ R0, R0, R15 ;  /* 0x0000000f00007220 */ /* 0x000fc40000410000 */
[C---:B------:R-:W-:Y:S02]  /*f6d0*/  FFMA.FTZ R12, R3.reuse, R15, -R12 ;  /* 0x0000000f030c7223 */ /* 0x040fe4000001080c */
[----:B------:R-:W-:Y:S01]  /*f6e0*/  FFMA.FTZ R3, R3, R13, R0 ;  /* 0x0000000d03037223 */ /* 0x000fe20000010000 */
[----:B------:R-:W-:Y:S01]  /*f6f0*/  SHF.L.U32 R0, R5, 0x10, RZ ;  /* 0x0000001005007819 */ /* 0x000fe200000006ff */
[-C--:B------:R-:W-:Y:S02]  /*f700*/  FMUL.FTZ R16, R16, R14.reuse ;  /* 0x0000000e10107220 */ /* 0x080fe40000410000 */
[----:B------:R-:W-:Y:S01]  /*f710*/  FFMA.FTZ R18, R17, R14, -R18 ;  /* 0x0000000e11127223 */ /* 0x000fe20000010812 */
[----:B------:R-:W-:Y:S01]  /*f720*/  SHF.L.U32 R14, R11, 0x10, RZ ;  /* 0x000000100b0e7819 */ /* 0x000fe200000006ff */
[----:B------:R-:W-:Y:S02]  /*f730*/  IMAD.U32 R10, R10, 0x10000, RZ ;  /* 0x000100000a0a7824 */ /* 0x000fe400078e00ff */
[----:B------:R-:W-:-:S02]  /*f740*/  FMUL.FTZ R5, R20, R4 ;  /* 0x0000000414057220 */ /* 0x000fc40000410000 */
[C---:B------:R-:W-:Y:S02]  /*f750*/  FMUL.FTZ R11, R21.reuse, R0 ;  /* 0x00000000150b7220 */ /* 0x040fe40000410000 */
[----:B------:R-:W-:Y:S02]  /*f760*/  FMUL.FTZ R20, R20, R10 ;  /* 0x0000000a14147220 */ /* 0x000fe40000410000 */
[----:B------:R-:W-:Y:S02]  /*f770*/  FMUL.FTZ R21, R21, R14 ;  /* 0x0000000e15157220 */ /* 0x000fe40000410000 */
[----:B------:R-:W-:Y:S01]  /*f780*/  FFMA.FTZ R9, R17, R9, R16 ;  /* 0x0000000911097223 */ /* 0x000fe20000010010 */
[----:B------:R-:W-:Y:S01]  /*f790*/  F2FP.BF16.PACK_AB R17, R3, R12 ;  /* 0x0000000c0311723e */ /* 0x000fe200000010ff */
[C---:B------:R-:W-:Y:S02]  /*f7a0*/  FFMA.FTZ R5, R7.reuse, R10, -R5 ;  /* 0x0000000a07057223 */ /* 0x040fe40000010805 */
[----:B------:R-:W-:-:S02]  /*f7b0*/  FFMA.FTZ R20, R7, R4, R20 ;  /* 0x0000000407147223 */ /* 0x000fc40000010014 */
[C---:B------:R-:W-:Y:S02]  /*f7c0*/  FFMA.FTZ R11, R19.reuse, R14, -R11 ;  /* 0x0000000e130b7223 */ /* 0x040fe4000001080b */
[----:B------:R-:W-:Y:S01]  /*f7d0*/  FFMA.FTZ R0, R19, R0, R21 ;  /* 0x0000000013007223 */ /* 0x000fe20000010015 */
[----:B------:R-:W-:Y:S02]  /*f7e0*/  F2FP.BF16.PACK_AB R19, R9, R18 ;  /* 0x000000120913723e */ /* 0x000fe400000010ff */
[----:B------:R-:W-:Y:S02]  /*f7f0*/  F2FP.BF16.PACK_AB R16, R20, R5 ;  /* 0x000000051410723e */ /* 0x000fe400000010ff */
[----:B------:R-:W-:Y:S02]  /*f800*/  F2FP.BF16.PACK_AB R18, R0, R11 ;  /* 0x0000000b0012723e */ /* 0x000fe400000010ff */
.L_x_3917:
[----:B------:R-:W-:Y:S05]  /*f810*/  BSYNC B0 ;  /* 0x0000000000007941 */ /* 0x000fea0003800000 */
.L_x_3916:
[----:B-----5:R1:W-:Y:S01]  /*f820*/  STS.128 [R249+0x7800], R16 ;  /* 0x00780010f9007388 */ /* 0x0203e20000000c00 */
[----:B------:R-:W-:Y:S05]  /*f830*/  BRA `(.L_x_3909) ;  /* 0x00005c4000007947 */ /* 0x000fea0003800000 */
.L_x_3878:
        /* <DEDUP_REMOVED lines=14> */
[----:B------:R-:W-:Y:S01]  /*f920*/  LEA R36, P0, R31, R14, 0x1 ;  /* 0x0000000e1f247211 */ /* 0x000fe200078008ff */
[----:B------:R-:W-:Y:S01]  /*f930*/  IMAD.MOV.U32 R0, RZ, RZ, RZ ;  /* 0x000000ffff007224 */ /* 0x000fe200078e00ff */
[----:B------:R-:W-:Y:S01]  /*f940*/  @P1 IADD3 R0, -R9, RZ, RZ ;  /* 0x000000ff09001210 */ /* 0x000fe20007ffe1ff */
[----:B------:R-:W2:Y:S01]  /*f950*/  LD.E.128 R32, [R32.64] ;  /* 0x0000000620207980 */ /* 0x000ea2000c101d00 */
[----:B------:R-:W-:Y:S02]  /*f960*/  LEA.HI.X R37, R31, R15, R13, 0x1, P0 ;  /* 0x0000000f1f257211 */ /* 0x000fe400000f0c0d */
[----:B------:R-:W-:-:S04]  /*f970*/  IADD3 R31, P0, R0, R3, RZ ;  /* 0x00000003001f7210 */ /* 0x000fc80007f1e0ff */
[----:B------:R-:W3:Y:S01]  /*f980*/  LD.E.128 R36, [R36.64] ;  /* 0x0000000624247980 */ /* 0x000ee2000c101d00 */
[----:B------:R-:W-:Y:S02]  /*f990*/  LEA.HI.X.SX32 R13, R0, R5, 0x1, P0 ;  /* 0x00000005000d7211 */ /* 0x000fe400000f0eff */
[----:B------:R-:W-:-:S04]  /*f9a0*/  LEA R40, P0, R31, R16, 0x1 ;  /* 0x000000101f287211 */ /* 0x000fc800078008ff */
[----:B------:R-:W-:-:S06]  /*f9b0*/  LEA.HI.X R41, R31, R17, R13, 0x1, P0 ;  /* 0x000000111f297211 */ /* 0x000fcc00000f0c0d */
[----:B------:R-:W4:Y:S01]  /*f9c0*/  LD.E.128 R40, [R40.64] ;  /* 0x0000000628287980 */ /* 0x000f22000c101d00 */
        /* <DEDUP_REMOVED lines=13> */
[C---:B------:R-:W-:Y:S01]  /*faa0*/  SHF.L.U32 R32, R35.reuse, 0x10, RZ ;  /* 0x0000001023207819 */ /* 0x040fe200000006ff */
[----:B---3--:R-:W-:Y:S01]  /*fab0*/  IMAD.U32 R46, R36, 0x10000, RZ ;  /* 0x00010000242e7824 */ /* 0x008fe200078e00ff */
[----:B------:R-:W-:Y:S01]  /*fac0*/  LOP3.LUT R47, R35, 0xffff0000, RZ, 0xc0, !PT ;  /* 0xffff0000232f7812 */ /* 0x000fe200078ec0ff */
[----:B------:R-:W-:Y:S01]  /*fad0*/  IMAD.U32 R49, R38, 0x10000, RZ ;  /* 0x0001000026317824 */ /* 0x000fe200078e00ff */
[----:B------:R-:W-:Y:S01]  /*fae0*/  LOP3.LUT R33, R34, 0xffff0000, RZ, 0xc0, !PT ;  /* 0xffff000022217812 */ /* 0x000fe200078ec0ff */
[----:B------:R-:W-:Y:S01]  /*faf0*/  @!P1 FADD.FTZ R46, -R46, -RZ ;  /* 0x800000ff2e2e9221 */ /* 0x000fe20000010100 */
[----:B------:R-:W-:Y:S01]  /*fb00*/  LOP3.LUT R35, R36, 0xffff0000, RZ, 0xc0, !PT ;  /* 0xffff000024237812 */ /* 0x000fe200078ec0ff */
[----:B------:R-:W-:Y:S01]  /*fb10*/  @!P1 FADD.FTZ R49, -R49, -RZ ;  /* 0x800000ff31319221 */ /* 0x000fe20000010100 */
[----:B------:R-:W-:Y:S01]  /*fb20*/  SHF.L.U32 R34, R37, 0x10, RZ ;  /* 0x0000001025227819 */ /* 0x000fe200000006ff */
[----:B------:R-:W-:Y:S01]  /*fb30*/  FMUL.FTZ R31, R31, R46 ;  /* 0x0000002e1f1f7220 */ /* 0x000fe20000410000 */
[----:B------:R-:W-:Y:S01]  /*fb40*/  LOP3.LUT R52, R37, 0xffff0000, RZ, 0xc0, !PT ;  /* 0xffff000025347812 */ /* 0x000fe200078ec0ff */
[----:B------:R-:W-:Y:S01]  /*fb50*/  @!P1 FADD.FTZ R35, -R35, -RZ ;  /* 0x800000ff23239221 */ /* 0x000fe20000010100 */
        /* <DEDUP_REMOVED lines=8> */
[----:B------:R-:W-:Y:S02]  /*fbe0*/  FMUL.FTZ R13, R13, R34 ;  /* 0x000000220d0d7220 */ /* 0x000fe40000410000 */
[----:B------:R-:W-:Y:S01]  /*fbf0*/  FMUL.FTZ R37, R32, R37 ;  /* 0x0000002520257220 */ /* 0x000fe20000410000 */
[----:B----4-:R-:W-:Y:S01]  /*fc00*/  LOP3.LUT R32, R40, 0xffff0000, RZ, 0xc0, !PT ;  /* 0xffff000028207812 */ /* 0x010fe200078ec0ff */
        /* <DEDUP_REMOVED lines=24> */
.L_x_3921:
[----:B------:R-:W-:Y:S05]  /*fd90*/  BSYNC B0 ;  /* 0x0000000000007941 */ /* 0x000fea0003800000 */
.L_x_3920:
        /* <DEDUP_REMOVED lines=17> */
[----:B------:R-:W3:Y:S01]  /*feb0*/  LD.E.128 R32, [R32.64+0x80] ;  /* 0x0000800620207980 */ /* 0x000ee2000c101d00 */
[----:B------:R-:W-:Y:S02]  /*fec0*/  LEA.HI.X R37, R31, R15, R13, 0x1, P0 ;  /* 0x0000000f1f257211 */ /* 0x000fe400000f0c0d */
[----:B------:R-:W-:-:S04]  /*fed0*/  IADD3 R31, P0, R0, R3, RZ ;  /* 0x00000003001f7210 */ /* 0x000fc80007f1e0ff */
[----:B------:R-:W4:Y:S01]  /*fee0*/  LD.E.128 R36, [R36.64+0x80] ;  /* 0x0000800624247980 */ /* 0x000f22000c101d00 */
[----:B------:R-:W-:Y:S02]  /*fef0*/  LEA.HI.X.SX32 R13, R0, R5, 0x1, P0 ;  /* 0x00000005000d7211 */ /* 0x000fe400000f0eff */
[----:B------:R-:W-:-:S04]  /*ff00*/  LEA R40, P0, R31, R16, 0x1 ;  /* 0x000000101f287211 */ /* 0x000fc800078008ff */
[----:B------:R-:W-:-:S06]  /*ff10*/  LEA.HI.X R41, R31, R17, R13, 0x1, P0 ;  /* 0x000000111f297211 */ /* 0x000fcc00000f0c0d */
[----:B--2---:R-:W2:Y:S01]  /*ff20*/  LD.E.128 R40, [R40.64+0x80] ;  /* 0x0000800628287980 */ /* 0x004ea2000c101d00 */
        /* <DEDUP_REMOVED lines=13> */
[C---:B------:R-:W-:Y:S01]  /*10000*/  SHF.L.U32 R32, R35.reuse, 0x10, RZ ;  /* 0x0000001023207819 */ /* 0x040fe200000006ff */
[----:B----4-:R-:W-:Y:S01]  /*10010*/  IMAD.U32 R48, R36, 0x10000, RZ ;  /* 0x0001000024307824 */ /* 0x010fe200078e00ff */
        /* <DEDUP_REMOVED lines=20> */
[----:B--2---:R-:W-:Y:S01]  /*10160*/  LOP3.LUT R32, R40, 0xffff0000, RZ, 0xc0, !PT ;  /* 0xffff000028207812 */ /* 0x004fe200078ec0ff */
        /* <DEDUP_REMOVED lines=24> */
.L_x_3923:
[----:B------:R-:W-:Y:S05]  /*102f0*/  BSYNC B0 ;  /* 0x0000000000007941 */ /* 0x000fea0003800000 */
.L_x_3922:
        /* <DEDUP_REMOVED lines=17> */
[----:B------:R-:W2:Y:S01]  /*10410*/  LD.E.128 R32, [R32.64+0x100] ;  /* 0x0001000620207980 */ /* 0x000ea2000c101d00 */
[----:B------:R-:W-:Y:S02]  /*10420*/  LEA.HI.X R37, R31, R15, R13, 0x1, P0 ;  /* 0x0000000f1f257211 */ /* 0x000fe400000f0c0d */
[----:B------:R-:W-:-:S04]  /*10430*/  IADD3 R31, P0, R0, R3, RZ ;  /* 0x00000003001f7210 */ /* 0x000fc80007f1e0ff */
[----:B------:R-:W4:Y:S01]  /*10440*/  LD.E.128 R36, [R36.64+0x100] ;  /* 0x0001000624247980 */ /* 0x000f22000c101d00 */
[----:B------:R-:W-:Y:S02]  /*10450*/  LEA.HI.X.SX32 R13, R0, R5, 0x1, P0 ;  /* 0x00000005000d7211 */ /* 0x000fe400000f0eff */
[----:B------:R-:W-:-:S04]  /*10460*/  LEA R40, P0, R31, R16, 0x1 ;  /* 0x000000101f287211 */ /* 0x000fc800078008ff */
[----:B------:R-:W-:-:S06]  /*10470*/  LEA.HI.X R41, R31, R17, R13, 0x1, P0 ;  /* 0x000000111f297211 */ /* 0x000fcc00000f0c0d */
[----:B---3--:R-:W3:Y:S01]  /*10480*/  LD.E.128 R40, [R40.64+0x100] ;  /* 0x0001000628287980 */ /* 0x008ee2000c101d00 */
        /* <DEDUP_REMOVED lines=35> */
[----:B---3--:R-:W-:Y:S01]  /*106c0*/  LOP3.LUT R32, R40, 0xffff0000, RZ, 0xc0, !PT ;  /* 0xffff000028207812 */ /* 0x008fe200078ec0ff */
        /* <DEDUP_REMOVED lines=24> */
.L_x_3925:
[----:B------:R-:W-:Y:S05]  /*10850*/  BSYNC B0 ;  /* 0x0000000000007941 */ /* 0x000fea0003800000 */
.L_x_3924:
        /* <DEDUP_REMOVED lines=16> */
[----:B------:R-:W-:Y:S02]  /*10960*/  LEA.HI.X R37, R13, R15, R0, 0x1, P0 ;  /* 0x0000000f0d257211 */ /* 0x000fe400000f0c00 */
[----:B------:R-:W-:Y:S01]  /*10970*/  MOV R0, RZ ;  /* 0x000000ff00007202 */ /* 0x000fe20000000f00 */
[----:B------:R-:W-:-:S03]  /*10980*/  @P1 IMAD.MOV R0, RZ, RZ, -R9 ;  /* 0x000000ffff001224 */ /* 0x000fc600078e0a09 */
[----:B------:R-:W4:Y:S02]  /*10990*/  LD.E.128 R36, [R36.64+0x180] ;  /* 0x0001800624247980 */ /* 0x000f24000c101d00 */
[----:B-12---:R-:W-:-:S04]  /*109a0*/  IADD3 R27, P0, R0, R3, RZ ;  /* 0x00000003001b7210 */ /* 0x006fc80007f1e0ff */
[----:B------:R-:W-:Y:S02]  /*109b0*/  LEA.HI.X.SX32 R13, R0, R5, 0x1, P0 ;  /* 0x00000005000d7211 */ /* 0x000fe400000f0eff */
[----:B------:R-:W-:-:S04]  /*109c0*/  LEA R40, P0, R27, R16, 0x1 ;  /* 0x000000101b287211 */ /* 0x000fc800078008ff */
[----:B------:R-:W-:-:S06]  /*109d0*/  LEA.HI.X R41, R27, R17, R13, 0x1, P0 ;  /* 0x000000111b297211 */ /* 0x000fcc00000f0c0d */
[----:B------:R-:W2:Y:S01]  /*109e0*/  LD.E.128 R40, [R40.64+0x180] ;  /* 0x0001800628287980 */ /* 0x000ea2000c101d00 */
[C---:B-----5:R-:W-:Y:S02]  /*109f0*/  SHF.L.U32 R4, R44.reuse, 0x10, RZ ;  /* 0x000000102c047819 */ /* 0x060fe400000006ff */
[----:B------:R-:W-:Y:S01]  /*10a00*/  LOP3.LUT R2, R44, 0xffff0000, RZ, 0xc0, !PT ;  /* 0xffff00002c027812 */ /* 0x000fe200078ec0ff */
[----:B------:R-:W-:Y:S01]  /*10a10*/  IMAD.U32 R44, R45, 0x10000, RZ ;  /* 0x000100002d2c7824 */ /* 0x000fe200078e00ff */
[C---:B------:R-:W-:Y:S02]  /*10a20*/  SHF.L.U32 R12, R46.reuse, 0x10, RZ ;  /* 0x000000102e0c7819 */ /* 0x040fe400000006ff */
[----:B------:R-:W-:Y:S01]  /*10a30*/  LOP3.LUT R10, R46, 0xffff0000, RZ, 0xc0, !PT ;  /* 0xffff00002e0a7812 */ /* 0x000fe200078ec0ff */
[----:B------:R-:W-:Y:S01]  /*10a40*/  IMAD.U32 R46, R47, 0x10000, RZ ;  /* 0x000100002f2e7824 */ /* 0x000fe200078e00ff */
[----:B------:R-:W-:Y:S02]  /*10a50*/  LOP3.LUT R0, R45, 0xffff0000, RZ, 0xc0, !PT ;  /* 0xffff00002d007812 */ /* 0x000fe400078ec0ff */
[----:B------:R-:W-:-:S02]  /*10a60*/  LOP3.LUT R6, R47, 0xffff0000, RZ, 0xc0, !PT ;  /* 0xffff00002f067812 */ /* 0x000fc400078ec0ff */
[C---:B---3--:R-:W-:Y:S01]  /*10a70*/  SHF.L.U32 R27, R32.reuse, 0x10, RZ ;  /* 0x00000010201b7819 */ /* 0x048fe200000006ff */
[----:B------:R-:W-:Y:S01]  /*10a80*/  IMAD.U32 R30, R35, 0x10000, RZ ;  /* 0x00010000231e7824 */ /* 0x000fe200078e00ff */
[----:B------:R-:W-:Y:S01]  /*10a90*/  LOP3.LUT R26, R32, 0xffff0000, RZ, 0xc0, !PT ;  /* 0xffff0000201a7812 */ /* 0x000fe200078ec0ff */
[----:B------:R-:W-:Y:S01]  /*10aa0*/  IMAD.U32 R13, R33, 0x10000, RZ ;  /* 0x00010000210d7824 */ /* 0x000fe200078e00ff */
[C---:B------:R-:W-:Y:S02]  /*10ab0*/  SHF.L.U32 R32, R34.reuse, 0x10, RZ ;  /* 0x0000001022207819 */ /* 0x040fe400000006ff */
[----:B------:R-:W-:Y:S02]  /*10ac0*/  LOP3.LUT R31, R34, 0xffff0000, RZ, 0xc0, !PT ;  /* 0xffff0000221f7812 */ /* 0x000fe400078ec0ff */
[----:B------:R-:W-:Y:S01]  /*10ad0*/  LOP3.LUT R45, R35, 0xffff0000, RZ, 0xc0, !PT ;  /* 0xffff0000232d7812 */ /* 0x000fe200078ec0ff */
[C---:B----4-:R-:W-:Y:S01]  /*10ae0*/  IMAD.U32 R34, R37.reuse, 0x10000, RZ ;  /* 0x0001000025227824 */ /* 0x050fe200078e00ff */
[----:B------:R-:W-:Y:S01]  /*10af0*/  LOP3.LUT R50, R37, 0xffff0000, RZ, 0xc0, !PT ;  /* 0xffff000025327812 */ /* 0x000fe200078ec0ff */
[----:B------:R-:W-:Y:S01]  /*10b00*/  IMAD.U32 R37, R39, 0x10000, RZ ;  /* 0x0001000027257824 */ /* 0x000fe200078e00ff */
[----:B------:R-:W-:Y:S01]  /*10b10*/  SHF.L.U32 R47, R38, 0x10, RZ ;  /* 0x00000010262f7819 */ /* 0x000fe200000006ff */
        /* <DEDUP_REMOVED lines=12> */
[----:B------:R-:W-:Y:S01]  /*10be0*/  FMUL.FTZ R47, R32, R47 ;  /* 0x0000002f202f7220 */ /* 0x000fe20000410000 */
[----:B--2---:R-:W-:Y:S01]  /*10bf0*/  SHF.L.U32 R32, R40, 0x10, RZ ;  /* 0x0000001028207819 */ /* 0x004fe200000006ff */
[----:B------:R-:W-:Y:S01]  /*10c00*/  FMUL.FTZ R37, R30, R37 ;  /* 0x000000251e257220 */ /* 0x000fe20000410000 */
[----:B------:R-:W-:Y:S01]  /*10c10*/  LOP3.LUT R30, R40, 0xffff0000, RZ, 0xc0, !PT ;  /* 0xffff0000281e7812 */ /* 0x000fe200078ec0ff */
[----:B------:R-:W-:Y:S01]  /*10c20*/  FMUL.FTZ R35, R26, R35 ;  /* 0x000000231a237220 */ /* 0x000fe20000410000 */
[----:B------:R-:W-:Y:S01]  /*10c30*/  LOP3.LUT R40, R41, 0xffff0000, RZ, 0xc0, !PT ;  /* 0xffff000029287812 */ /* 0x000fe200078ec0ff */
[----:B------:R-:W-:Y:S02]  /*10c40*/  @!P1 FADD.FTZ R48, -R48, -RZ ;  /* 0x800000ff30309221 */ /* 0x000fe40000010100 */
[----:B------:R-:W-:-:S02]  /*10c50*/  FMUL.FTZ R13, R13, R34 ;  /* 0x000000220d0d7220 */ /* 0x000fc40000410000 */
[----:B------:R-:W-:Y:S02]  /*10c60*/  FMUL.FTZ R33, R33, R50 ;  /* 0x0000003221217220 */ /* 0x000fe40000410000 */
[----:B------:R-:W-:Y:S01]  /*10c70*/  FMUL.FTZ R31, R31, R36 ;  /* 0x000000241f1f7220 */ /* 0x000fe20000410000 */
[C---:B------:R-:W-:Y:S01]  /*10c80*/  LOP3.LUT R36, R42.reuse, 0xffff0000, RZ, 0xc0, !PT ;  /* 0xffff00002a247812 */ /* 0x040fe200078ec0ff */
[----:B------:R-:W-:Y:S01]  /*10c90*/  FMUL.FTZ R45, R45, R38 ;  /* 0x000000262d2d7220 */ /* 0x000fe20000410000 */
[----:B------:R-:W-:Y:S01]  /*10ca0*/  SHF.L.U32 R38, R42, 0x10, RZ ;  /* 0x000000102a267819 */ /* 0x000fe200000006ff */
[----:B------:R-:W-:Y:S01]  /*10cb0*/  IMAD.U32 R26, R41, 0x10000, RZ ;  /* 0x00010000291a7824 */ /* 0x000fe200078e00ff */
[C---:B------:R-:W-:Y:S01]  /*10cc0*/  LOP3.LUT R42, R43.reuse, 0xffff0000, RZ, 0xc0, !PT ;  /* 0xffff00002b2a7812 */ /* 0x040fe200078ec0ff */
[----:B------:R-:W-:Y:S02]  /*10cd0*/  IMAD.U32 R34, R43, 0x10000, RZ ;  /* 0x000100002b227824 */ /* 0x000fe400078e00ff */
[----:B------:R-:W-:-:S02]  /*10ce0*/  FMUL.FTZ R27, R27, R48 ;  /* 0x000000301b1b7220 */ /* 0x000fc40000410000 */
[----:B------:R-:W-:Y:S02]  /*10cf0*/  FFMA.FTZ R13, R44, R26, R13 ;  /* 0x0000001a2c0d7223 */ /* 0x000fe4000001000d */
[----:B------:R-:W-:Y:S02]  /*10d00*/  FFMA.FTZ R0, R0, R40, R33 ;  /* 0x0000002800007223 */ /* 0x000fe40000010021 */
[----:B------:R-:W-:Y:S02]  /*10d10*/  FFMA.FTZ R34, R46, R34, R37 ;  /* 0x000000222e227223 */ /* 0x000fe40000010025 */
[----:B------:R-:W-:Y:S01]  /*10d20*/  FFMA.FTZ R45, R6, R42, R45 ;  /* 0x0000002a062d7223 */ /* 0x000fe2000001002d */
[----:B------:R-:W-:Y:S01]  /*10d30*/  F2FP.BF16.PACK_AB R0, R0, R13 ;  /* 0x0000000d0000723e */ /* 0x000fe200000010ff */
[----:B------:R-:W-:Y:S02]  /*10d40*/  FFMA.FTZ R4, R4, R32, R27 ;  /* 0x0000002004047223 */ /* 0x000fe4000001001b */
[----:B------:R-:W-:-:S02]  /*10d50*/  FFMA.FTZ R35, R2, R30, R35 ;  /* 0x0000001e02237223 */ /* 0x000fc40000010023 */
[----:B------:R-:W-:Y:S01]  /*10d60*/  FFMA.FTZ R12, R12, R38, R47 ;  /* 0x000000260c0c7223 */ /* 0x000fe2000001002f */
[----:B------:R-:W-:Y:S01]  /*10d70*/  F2FP.BF16.PACK_AB R47, R45, R34 ;  /* 0x000000222d2f723e */ /* 0x000fe200000010ff */
[----:B------:R-:W-:Y:S01]  /*10d80*/  FFMA.FTZ R31, R10, R36, R31 ;  /* 0x000000240a1f7223 */ /* 0x000fe2000001001f */
[----:B------:R-:W-:Y:S02]  /*10d90*/  F2FP.BF16.PACK_AB R44, R35, R4 ;  /* 0x00000004232c723e */ /* 0x000fe400000010ff */
[----:B------:R-:W-:Y:S02]  /*10da0*/  MOV R45, R0 ;  /* 0x00000000002d7202 */ /* 0x000fe40000000f00 */
[----:B------:R-:W-:Y:S02]  /*10db0*/  F2FP.BF16.PACK_AB R46, R31, R12 ;  /* 0x0000000c1f2e723e */ /* 0x000fe400000010ff */
.L_x_3927:
[----:B------:R-:W-:Y:S05]  /*10dc0*/  BSYNC B0 ;  /* 0x0000000000007941 */ /* 0x000fea0003800000 */
.L_x_3926:
[----:B-----5:R3:W-:Y:S02]  /*10dd0*/  STS.128 [R249+0x6000], R44 ;  /* 0x0060002cf9007388 */ /* 0x0207e40000000c00 */
.L_x_3919:
[----:B------:R-:W-:Y:S05]  /*10de0*/  BSYNC B1 ;  /* 0x0000000000017941 */ /* 0x000fea0003800000 */
.L_x_3918:
        /* <DEDUP_REMOVED lines=9> */
[----:B------:R-:W-:Y:S01]  /*10e80*/  ISETP.GE.AND P0, PT, R24, R9, PT ;  /* 0x000000091800720c */ /* 0x000fe20003f06270 */
[----:B-12---:R-:W-:Y:S01]  /*10e90*/  IMAD.MOV.U32 R27, RZ, RZ, RZ ;  /* 0x000000ffff1b7224 */ /* 0x006fe200078e00ff */
[C---:B------:R-:W-:Y:S02]  /*10ea0*/  IADD3 R2, P1, R8.reuse, R3, RZ ;  /* 0x0000000308027210 */ /* 0x040fe40007f3e0ff */
[----:B------:R-:W-:Y:S02]  /*10eb0*/  MOV R13, R9 ;  /* 0x00000009000d7202 */ /* 0x000fe40000000f00 */
[----:B------:R-:W-:-:S07]  /*10ec0*/  LEA.HI.X.SX32 R0, R8, R5, 0x1, P1 ;  /* 0x0000000508007211 */ /* 0x000fce00008f0eff */
[--C-:B------:R-:W-:Y:S02]  /*10ed0*/  @P0 IMAD.MOV R27, RZ, RZ, -R9.reuse ;  /* 0x000000ffff1b0224 */ /* 0x100fe400078e0a09 */
[----:B------:R-:W-:-:S03]  /*10ee0*/  @P0 IMAD.MOV R13, RZ, RZ, -R9 ;  /* 0x000000ffff0d0224 */ /* 0x000fc600078e0a09 */
[----:B------:R-:W-:Y:S01]  /*10ef0*/  IADD3 R31, P1, R27, R2, RZ ;  /* 0x000000021b1f7210 */ /* 0x000fe20007f3e0ff */
[----:B------:R-:W-:-:S03]  /*10f00*/  IMAD.WIDE R32, R13, 0x2, R22 ;  /* 0x000000020d207825 */ /* 0x000fc600078e0216 */
[----:B------:R-:W-:Y:S01]  /*10f10*/  LEA.HI.X.SX32 R27, R27, R0, 0x1, P1 ;  /* 0x000000001b1b7211 */ /* 0x000fe200008f0eff */
[----:B------:R-:W-:Y:S01]  /*10f20*/  IMAD.MOV.U32 R13, RZ, RZ, RZ ;  /* 0x000000ffff0d7224 */ /* 0x000fe200078e00ff */
[----:B------:R-:W-:Y:S01]  /*10f30*/  LEA R36, P1, R31, R14, 0x1 ;  /* 0x0000000e1f247211 */ /* 0x000fe200078208ff */
[----:B------:R-:W2:Y:S01]  /*10f40*/  LD.E.128 R32, [R32.64] ;  /* 0x0000000620207980 */ /* 0x000ea2000c101d00 */
[----:B------:R-:W-:Y:S02]  /*10f50*/  @P0 IADD3 R13, -R9, RZ, RZ ;  /* 0x000000ff090d0210 */ /* 0x000fe40007ffe1ff */
[----:B------:R-:W-:Y:S02]  /*10f60*/  LEA.HI.X R37, R31, R15, R27, 0x1, P1 ;  /* 0x0000000f1f257211 */ /* 0x000fe400008f0c1b */
[----:B------:R-:W-:-:S04]  /*10f70*/  IADD3 R27, P1, R13, R2, RZ ;  /* 0x000000020d1b7210 */ /* 0x000fc80007f3e0ff */
[----:B------:R-:W4:Y:S01]  /*10f80*/  LD.E.128 R36, [R36.64] ;  /* 0x0000000624247980 */ /* 0x000f22000c101d00 */
        /* <DEDUP_REMOVED lines=12> */
[----:B--2---:R-:W-:Y:S01]  /*11050*/  IMAD.U32 R47, R32, 0x10000, RZ ;  /* 0x00010000202f7824 */ /* 0x004fe200078e00ff */
[----:B------:R-:W-:Y:S01]  /*11060*/  LOP3.LUT R50, R33, 0xffff0000, RZ, 0xc0, !PT ;  /* 0xffff000021327812 */ /* 0x000fe200078ec0ff */
[----:B------:R-:W-:Y:S01]  /*11070*/  IMAD.U32 R48, R34, 0x10000, RZ ;  /* 0x0001000022307824 */ /* 0x000fe200078e00ff */
[----:B------:R-:W-:Y:S01]  /*11080*/  LOP3.LUT R32, R32, 0xffff0000, RZ, 0xc0, !PT ;  /* 0xffff000020207812 */ /* 0x000fe200078ec0ff */
[C---:B----4-:R-:W-:Y:S01]  /*11090*/  IMAD.U32 R30, R36.reuse, 0x10000, RZ ;  /* 0x00010000241e7824 */ /* 0x050fe200078e00ff */
[----:B------:R-:W-:-:S02]  /*110a0*/  LOP3.LUT R27, R36, 0xffff0000, RZ, 0xc0, !PT ;  /* 0xffff0000241b7812 */ /* 0x000fc400078ec0ff */
[C---:B------:R-:W-:Y:S02]  /*110b0*/  SHF.L.U32 R26, R37.reuse, 0x10, RZ ;  /* 0x00000010251a7819 */ /* 0x040fe400000006ff */
[----:B------:R-:W-:Y:S01]  /*110c0*/  LOP3.LUT R45, R37, 0xffff0000, RZ, 0xc0, !PT ;  /* 0xffff0000252d7812 */ /* 0x000fe200078ec0ff */
[C---:B------:R-:W-:Y:S01]  /*110d0*/  IMAD.U32 R37, R38.reuse, 0x10000, RZ ;  /* 0x0001000026257824 */ /* 0x040fe200078e00ff */
[----:B------:R-:W-:Y:S02]  /*110e0*/  LOP3.LUT R36, R38, 0xffff0000, RZ, 0xc0, !PT ;  /* 0xffff000026247812 */ /* 0x000fe400078ec0ff */
[C---:B------:R-:W-:Y:S02]  /*110f0*/  SHF.L.U32 R31, R39.reuse, 0x10, RZ ;  /* 0x00000010271f7819 */ /* 0x040fe400000006ff */
[----:B------:R-:W-:Y:S02]  /*11100*/  LOP3.LUT R38, R39, 0xffff0000, RZ, 0xc0, !PT ;  /* 0xffff000027267812 */ /* 0x000fe400078ec0ff */
[----:B------:R-:W-:Y:S01]  /*11110*/  SHF.L.U32 R39, R33, 0x10, RZ ;  /* 0x0000001021277819 */ /* 0x000fe200000006ff */
[----:B------:R-:W-:Y:S01]  /*11120*/  @!P0 FADD.FTZ R30, -R30, -RZ ;  /* 0x800000ff1e1e8221 */ /* 0x000fe20000010100 */
[----:B------:R-:W-:Y:S01]  /*11130*/  LOP3.LUT R33, R34, 0xffff0000, RZ, 0xc0, !PT ;  /* 0xffff000022217812 */ /* 0x000fe200078ec0ff */
[----:B------:R-:W-:Y:S01]  /*11140*/  @!P0 FADD.FTZ R27, -R27, -RZ ;  /* 0x800000ff1b1b8221 */ /* 0x000fe20000010100 */
[----:B------:R-:W-:Y:S01]  /*11150*/  SHF.L.U32 R34, R35, 0x10, RZ ;  /* 0x0000001023227819 */ /* 0x000fe200000006ff */
[----:B------:R-:W-:-:S02]  /*11160*/  @!P0 FADD.FTZ R37, -R37, -RZ ;  /* 0x800000ff25258221 */ /* 0x000fc40000010100 */
[----:B------:R-:W-:Y:S01]  /*11170*/  @!P0 FADD.FTZ R36, -R36, -RZ ;  /* 0x800000ff24248221 */ /* 0x000fe20000010100 */
[----:B------:R-:W-:Y:S01]  /*11180*/  LOP3.LUT R35, R35, 0xffff0000, RZ, 0xc0, !PT ;  /* 0xffff000023237812 */ /* 0x000fe200078ec0ff */
[----:B------:R-:W-:Y:S02]  /*11190*/  @!P0 FADD.FTZ R26, -R26, -RZ ;  /* 0x800000ff1a1a8221 */ /* 0x000fe40000010100 */
[----:B------:R-:W-:Y:S02]  /*111a0*/  @!P0 FADD.FTZ R31, -R31, -RZ ;  /* 0x800000ff1f1f8221 */ /* 0x000fe40000010100 */
[----:B------:R-:W-:Y:S02]  /*111b0*/  @!P0 FADD.FTZ R45, -R45, -RZ ;  /* 0x800000ff2d2d8221 */ /* 0x000fe40000010100 */
[----:B------:R-:W-:Y:S02]  /*111c0*/  @!P0 FADD.FTZ R38, -R38, -RZ ;  /* 0x800000ff26268221 */ /* 0x000fe40000010100 */
[----:B------:R-:W-:Y:S01]  /*111d0*/  FMUL.FTZ R47, R47, R30 ;  /* 0x0000001e2f2f7220 */ /* 0x000fe20000410000 */
[----:B---3--:R-:W-:Y:S01]  /*111e0*/  LOP3.LUT R30, R40, 0xffff0000, RZ, 0xc0, !PT ;  /* 0xffff0000281e7812 */ /* 0x008fe200078ec0ff */
[----:B------:R-:W-:-:S02]  /*111f0*/  FMUL.FTZ R27, R32, R27 ;  /* 0x0000001b201b7220 */ /* 0x000fc40000410000 */
        /* <DEDUP_REMOVED lines=25> */
.L_x_3931:
[----:B------:R-:W-:Y:S05]  /*11390*/  BSYNC B0 ;  /* 0x0000000000007941 */ /* 0x000fea0003800000 */
.L_x_3930:
[----:B-----5:R4:W-:Y:S04]  /*113a0*/  STS.128 [R249+0x800], R44 ;  /* 0x0008002cf9007388 */ /* 0x0209e80000000c00 */
[----:B--2---:R4:W5:Y:S01]  /*113b0*/  LD.E.128 R48, [R22.64+0x80] ;  /* 0x0000800616307980 */ /* 0x004962000c101d00 */
[----:B------:R-:W-:Y:S01]  /*113c0*/  IADD3 R0, R24, 0x40, RZ ;  /* 0x0000004018007810 */ /* 0x000fe20007ffe0ff */
[----:B------:R-:W-:Y:S03]  /*113d0*/  BSSY B0, `(.L_x_3932) ;  /* 0x0000055000007945 */ /* 0x000fe60003800000 */
[----:B------:R-:W-:-:S13]  /*113e0*/  ISETP.GE.AND P0, PT, R0, R7, PT ;  /* 0x000000070000720c */ /* 0x000fda0003f06270 */
[----:B------:R-:W-:Y:S05]  /*113f0*/  @P0 BRA `(.L_x_3933) ;  /* 0x0000052000000947 */ /* 0x000fea0003800000 */
[-C--:B------:R-:W-:Y:S01]  /*11400*/  ISETP.GE.AND P0, PT, R0, R9.reuse, PT ;  /* 0x000000090000720c */ /* 0x080fe20003f06270 */
[----:B-1----:R-:W-:Y:S01]  /*11410*/  IMAD.MOV.U32 R27, RZ, RZ, RZ ;  /* 0x000000ffff1b7224 */ /* 0x002fe200078e00ff */
        /* <DEDUP_REMOVED lines=11> */
[----:B------:R-:W2:Y:S01]  /*114d0*/  LD.E.128 R32, [R32.64+0x80] ;  /* 0x0000800620207980 */ /* 0x000ea2000c101d00 */
        /* <DEDUP_REMOVED lines=20> */
[C---:B---3--:R-:W-:Y:S01]  /*11620*/  IMAD.U32 R30, R36.reuse, 0x10000, RZ ;  /* 0x00010000241e7824 */ /* 0x048fe200078e00ff */
        /* <DEDUP_REMOVED lines=47> */
.L_x_3933:
[----:B------:R-:W-:Y:S05]  /*11920*/  BSYNC B0 ;  /* 0x0000000000007941 */ /* 0x000fea0003800000 */
.L_x_3932:
[----:B-----5:R2:W-:Y:S04]  /*11930*/  STS.128 [R249+0x2800], R48 ;  /* 0x00280030f9007388 */ /* 0x0205e80000000c00 */
[----:B----4-:R2:W5:Y:S01]  /*11940*/  LD.E.128 R44, [R22.64+0x100] ;  /* 0x00010006162c7980 */ /* 0x010562000c101d00 */
        /* <DEDUP_REMOVED lines=17> */
[----:B------:R-:W4:Y:S01]  /*11a60*/  LD.E.128 R32, [R32.64+0x100] ;  /* 0x0001000620207980 */ /* 0x000f22000c101d00 */
[----:B------:R-:W-:Y:S02]  /*11a70*/  @P0 IADD3 R13, -R9, RZ, RZ ;  /* 0x000000ff090d0210 */ /* 0x000fe40007ffe1ff */
[----:B------:R-:W-:Y:S02]  /*11a80*/  LEA.HI.X R37, R31, R15, R27, 0x1, P1 ;  /* 0x0000000f1f257211 */ /* 0x000fe400008f0c1b */
[----:B------:R-:W-:-:S04]  /*11a90*/  IADD3 R27, P1, R13, R2, RZ ;  /* 0x000000020d1b7210 */ /* 0x000fc80007f3e0ff */
[----:B--2---:R-:W2:Y:S01]  /*11aa0*/  LD.E.128 R36, [R36.64] ;  /* 0x0000000624247980 */ /* 0x004ea2000c101d00 */
        /* <DEDUP_REMOVED lines=13> */
[----:B------:R-:W-:Y:S01]  /*11b80*/  LOP3.LUT R50, R33, 0xffff0000, RZ, 0xc0, !PT ;  /* 0xffff000021327812 */ /* 0x000fe200078ec0ff */
[----:B------:R-:W-:Y:S01]  /*11b90*/  IMAD.U32 R48, R34, 0x10000, RZ ;  /* 0x0001000022307824 */ /* 0x000fe200078e00ff */
[----:B------:R-:W-:Y:S01]  /*11ba0*/  LOP3.LUT R32, R32, 0xffff0000, RZ, 0xc0, !PT ;  /* 0xffff000020207812 */ /* 0x000fe200078ec0ff */
[C---:B--2---:R-:W-:Y:S01]  /*11bb0*/  IMAD.U32 R30, R36.reuse, 0x10000, RZ ;  /* 0x00010000241e7824 */ /* 0x044fe200078e00ff */
        /* <DEDUP_REMOVED lines=47> */
.L_x_3935:
[----:B------:R-:W-:Y:S05]  /*11eb0*/  BSYNC B0 ;  /* 0x0000000000007941 */ /* 0x000fea0003800000 */
.L_x_3934:
        /* <DEDUP_REMOVED lines=22> */
[C---:B---34-:R-:W-:Y:S01]  /*12020*/  IADD3 R23, P1, R13.reuse, R2, RZ ;  /* 0x000000020d177210 */ /* 0x058fe20007f3e0ff */
[----:B------:R-:W3:Y:S03]  /*12030*/  LD.E.128 R40, [R40.64] ;  /* 0x0000000628287980 */ /* 0x000ee6000c101d00 */
[----:B------:R-:W-:Y:S02]  /*12040*/  LEA.HI.X.SX32 R0, R13, R0, 0x1, P1 ;  /* 0x000000000d007211 */ /* 0x000fe400008f0eff */
[----:B------:R-:W-:-:S04]  /*12050*/  LEA R44, P1, R23, R16, 0x1 ;  /* 0x00000010172c7211 */ /* 0x000fc800078208ff */
[----:B------:R-:W-:-:S06]  /*12060*/  LEA.HI.X R45, R23, R17, R0, 0x1, P1 ;  /* 0x00000011172d7211 */ /* 0x000fcc00008f0c00 */
[----:B------:R-:W4:Y:S01]  /*12070*/  LD.E.128 R44, [R44.64] ;  /* 0x000000062c2c7980 */ /* 0x000f22000c101d00 */
[----:B-----5:R-:W-:Y:S01]  /*12080*/  SHF.L.U32 R12, R34, 0x10, RZ ;  /* 0x00000010220c7819 */ /* 0x020fe200000006ff */
[----:B------:R-:W-:Y:S01]  /*12090*/  IMAD.U32 R4, R32, 0x10000, RZ ;  /* 0x0001000020047824 */ /* 0x000fe200078e00ff */
[----:B------:R-:W-:Y:S01]  /*120a0*/  LOP3.LUT R10, R34, 0xffff0000, RZ, 0xc0, !PT ;  /* 0xffff0000220a7812 */ /* 0x000fe200078ec0ff */
[----:B------:R-:W-:Y:S01]  /*120b0*/  IMAD.U32 R34, R35, 0x10000, RZ ;  /* 0x0001000023227824 */ /* 0x000fe200078e00ff */
[----:B------:R-:W-:Y:S01]  /*120c0*/  LOP3.LUT R2, R32, 0xffff0000, RZ, 0xc0, !PT ;  /* 0xffff000020027812 */ /* 0x000fe200078ec0ff */
[----:B------:R-:W-:Y:S01]  /*120d0*/  IMAD.U32 R32, R33, 0x10000, RZ ;  /* 0x0001000021207824 */ /* 0x000fe200078e00ff */
[----:B------:R-:W-:Y:S02]  /*120e0*/  LOP3.LUT R8, R35, 0xffff0000, RZ, 0xc0, !PT ;  /* 0xffff000023087812 */ /* 0x000fe400078ec0ff */
[----:B------:R-:W-:Y:S01]  /*120f0*/  LOP3.LUT R0, R33, 0xffff0000, RZ, 0xc0, !PT ;  /* 0xffff000021007812 */ /* 0x000fe200078ec0ff */
[C---:B--2---:R-:W-:Y:S01]  /*12100*/  IMAD.U32 R30, R38.reuse, 0x10000, RZ ;  /* 0x00010000261e7824 */ /* 0x044fe200078e00ff */
[----:B------:R-:W-:Y:S01]  /*12110*/  LOP3.LUT R27, R38, 0xffff0000, RZ, 0xc0, !PT ;  /* 0xffff0000261b7812 */ /* 0x000fe200078ec0ff */
[----:B------:R-:W-:Y:S01]  /*12120*/  IMAD.U32 R26, R39, 0x10000, RZ ;  /* 0x00010000271a7824 */ /* 0x000fe200078e00ff */
[C---:B------:R-:W-:Y:S01]  /*12130*/  LOP3.LUT R22, R36.reuse, 0xffff0000, RZ, 0xc0, !PT ;  /* 0xffff000024167812 */ /* 0x040fe200078ec0ff */
[----:B------:R-:W-:Y:S01]  /*12140*/  IMAD.U32 R23, R36, 0x10000, RZ ;  /* 0x0001000024177824 */ /* 0x000fe200078e00ff */
[----:B------:R-:W-:-:S02]  /*12150*/  SHF.L.U32 R13, R37, 0x10, RZ ;  /* 0x00000010250d7819 */ /* 0x000fc400000006ff */
[----:B------:R-:W-:Y:S02]  /*12160*/  LOP3.LUT R36, R37, 0xffff0000, RZ, 0xc0, !PT ;  /* 0xffff000025247812 */ /* 0x000fe400078ec0ff */
[----:B------:R-:W-:Y:S01]  /*12170*/  LOP3.LUT R39, R39, 0xffff0000, RZ, 0xc0, !PT ;  /* 0xffff000027277812 */ /* 0x000fe200078ec0ff */
[----:B---3--:R-:W-:Y:S01]  /*12180*/  IMAD.U32 R33, R43, 0x10000, RZ ;  /* 0x000100002b217824 */ /* 0x008fe200078e00ff */
[----:B------:R-:W-:Y:S01]  /*12190*/  SHF.L.U32 R35, R42, 0x10, RZ ;  /* 0x000000102a237819 */ /* 0x000fe200000006ff */
[----:B------:R-:W-:Y:S01]  /*121a0*/  IMAD.U32 R38, R41, 0x10000, RZ ;  /* 0x0001000029267824 */ /* 0x000fe200078e00ff */
[C---:B------:R-:W-:Y:S01]  /*121b0*/  LOP3.LUT R31, R40.reuse, 0xffff0000, RZ, 0xc0, !PT ;  /* 0xffff0000281f7812 */ /* 0x040fe200078ec0ff */
        /* <DEDUP_REMOVED lines=9> */
[----:B------:R-:W-:Y:S01]  /*12250*/  FMUL.FTZ R35, R30, R35 ;  /* 0x000000231e237220 */ /* 0x000fe20000410000 */
[----:B----4-:R-:W-:Y:S01]  /*12260*/  SHF.L.U32 R30, R44, 0x10, RZ ;  /* 0x000000102c1e7819 */ /* 0x010fe200000006ff */
[----:B------:R-:W-:Y:S01]  /*12270*/  FMUL.FTZ R33, R26, R33 ;  /* 0x000000211a217220 */ /* 0x000fe20000410000 */
[----:B------:R-:W-:Y:S01]  /*12280*/  LOP3.LUT R26, R44, 0xffff0000, RZ, 0xc0, !PT ;  /* 0xffff00002c1a7812 */ /* 0x000fe200078ec0ff */
[----:B------:R-:W-:Y:S01]  /*12290*/  FMUL.FTZ R31, R22, R31 ;  /* 0x0000001f161f7220 */ /* 0x000fe20000410000 */
[----:B------:R-:W-:Y:S01]  /*122a0*/  LOP3.LUT R44, R45, 0xffff0000, RZ, 0xc0, !PT ;  /* 0xffff00002d2c7812 */ /* 0x000fe200078ec0ff */
[----:B------:R-:W-:Y:S01]  /*122b0*/  @!P0 FADD.FTZ R42, -R42, -RZ ;  /* 0x800000ff2a2a8221 */ /* 0x000fe20000010100 */
[----:B------:R-:W-:Y:S01]  /*122c0*/  LOP3.LUT R37, R46, 0xffff0000, RZ, 0xc0, !PT ;  /* 0xffff00002e257812 */ /* 0x000fe200078ec0ff */
[----:B------:R-:W-:Y:S02]  /*122d0*/  @!P0 FADD.FTZ R48, -R48, -RZ ;  /* 0x800000ff30308221 */ /* 0x000fe40000010100 */
[----:B------:R-:W-:Y:S01]  /*122e0*/  FMUL.FTZ R13, R13, R38 ;  /* 0x000000260d0d7220 */ /* 0x000fe20000410000 */
[----:B------:R-:W-:Y:S01]  /*122f0*/  SHF.L.U32 R38, R46, 0x10, RZ ;  /* 0x000000102e267819 */ /* 0x000fe200000006ff */
[----:B------:R-:W-:Y:S01]  /*12300*/  FMUL.FTZ R41, R36, R41 ;  /* 0x0000002924297220 */ /* 0x000fe20000410000 */
[----:B------:R-:W-:Y:S01]  /*12310*/  LOP3.LUT R46, R47, 0xffff0000, RZ, 0xc0, !PT ;  /* 0xffff00002f2e7812 */ /* 0x000fe200078ec0ff */
[----:B------:R-:W-:-:S02]  /*12320*/  @!P0 FADD.FTZ R40, -R40, -RZ ;  /* 0x800000ff28288221 */ /* 0x000fc40000010100 */
[----:B------:R-:W-:Y:S02]  /*12330*/  IMAD.U32 R22, R45, 0x10000, RZ ;  /* 0x000100002d167824 */ /* 0x000fe400078e00ff */
[----:B------:R-:W-:Y:S02]  /*12340*/  FMUL.FTZ R39, R39, R42 ;  /* 0x0000002a27277220 */ /* 0x000fe40000410000 */
[----:B------:R-:W-:Y:S02]  /*12350*/  IMAD.U32 R36, R47, 0x10000, RZ ;  /* 0x000100002f247824 */ /* 0x000fe400078e00ff */
        /* <DEDUP_REMOVED lines=8> */
[----:B------:R-:W-:Y:S02]  /*123e0*/  FFMA.FTZ R31, R2, R26, R31 ;  /* 0x0000001a021f7223 */ /* 0x000fe4000001001f */
[----:B------:R-:W-:Y:S01]  /*123f0*/  FFMA.FTZ R12, R12, R38, R35 ;  /* 0x000000260c0c7223 */ /* 0x000fe20000010023 */
[----:B------:R-:W-:Y:S01]  /*12400*/  F2FP.BF16.PACK_AB R35, R8, R33 ;  /* 0x000000210823723e */ /* 0x000fe200000010ff */
[----:B------:R-:W-:Y:S01]  /*12410*/  FFMA.FTZ R27, R10, R37, R27 ;  /* 0x000000250a1b7223 */ /* 0x000fe2000001001b */
[----:B------:R-:W-:-:S02]  /*12420*/  F2FP.BF16.PACK_AB R32, R31, R4 ;  /* 0x000000041f20723e */ /* 0x000fc400000010ff */
[----:B------:R-:W-:Y:S02]  /*12430*/  MOV R33, R0 ;  /* 0x0000000000217202 */ /* 0x000fe40000000f00 */
[----:B------:R-:W-:Y:S02]  /*12440*/  F2FP.BF16.PACK_AB R34, R27, R12 ;  /* 0x0000000c1b22723e */ /* 0x000fe400000010ff */
.L_x_3937:
[----:B------:R-:W-:Y:S05]  /*12450*/  BSYNC B0 ;  /* 0x0000000000007941 */ /* 0x000fea0003800000 */
.L_x_3936:
[----:B-----5:R1:W-:Y:S02]  /*12460*/  STS.128 [R249+0x6800], R32 ;  /* 0x00680020f9007388 */ /* 0x0203e40000000c00 */
.L_x_3929:
[----:B------:R-:W-:Y:S05]  /*12470*/  BSYNC B1 ;  /* 0x0000000000017941 */ /* 0x000fea0003800000 */
.L_x_3928:
        /* <DEDUP_REMOVED lines=11> */
[----:B--2---:R-:W-:Y:S02]  /*12530*/  IMAD.MOV.U32 R23, RZ, RZ, RZ ;  /* 0x000000ffff177224 */ /* 0x004fe400078e00ff */
[----:B------:R-:W-:Y:S01]  /*12540*/  IMAD.MOV.U32 R13, RZ, RZ, R9 ;  /* 0x000000ffff0d7224 */ /* 0x000fe200078e0009 */
[----:B------:R-:W-:-:S04]  /*12550*/  IADD3 R2, P1, R0, R3, RZ ;  /* 0x0000000300027210 */ /* 0x000fc80007f3e0ff */
[----:B------:R-:W-:-:S03]  /*12560*/  LEA.HI.X.SX32 R0, R0, R5, 0x1, P1 ;  /* 0x0000000500007211 */ /* 0x000fc600008f0eff */
[----:B------:R-:W-:Y:S01]  /*12570*/  @P0 IADD3 R23, -R9, RZ, RZ ;  /* 0x000000ff09170210 */ /* 0x000fe20007ffe1ff */
[----:B------:R-:W-:-:S03]  /*12580*/  @P0 IMAD.MOV R13, RZ, RZ, -R9 ;  /* 0x000000ffff0d0224 */ /* 0x000fc600078e0a09 */
[----:B-1----:R-:W-:Y:S01]  /*12590*/  IADD3 R27, P1, R23, R2, RZ ;  /* 0x00000002171b7210 */ /* 0x002fe20007f3e0ff */
[----:B------:R-:W-:Y:S01]  /*125a0*/  IMAD.WIDE R32, R13, 0x2, R20 ;  /* 0x000000020d207825 */ /* 0x000fe200078e0214 */
[----:B------:R-:W-:Y:S02]  /*125b0*/  MOV R13, RZ ;  /* 0x000000ff000d7202 */ /* 0x000fe40000000f00 */
[----:B------:R-:W-:Y:S01]  /*125c0*/  LEA.HI.X.SX32 R23, R23, R0, 0x1, P1 ;  /* 0x0000000017177211 */ /* 0x000fe200008f0eff */
[----:B------:R-:W-:Y:S01]  /*125d0*/  @P0 IMAD.MOV R13, RZ, RZ, -R9 ;  /* 0x000000ffff0d0224 */ /* 0x000fe200078e0a09 */
[C---:B------:R-:W-:Y:S01]  /*125e0*/  LEA R36, P1, R27.reuse, R14, 0x1 ;  /* 0x0000000e1b247211 */ /* 0x040fe200078208ff */
[----:B------:R-:W2:Y:S03]  /*125f0*/  LD.E.128 R32, [R32.64] ;  /* 0x0000000620207980 */ /* 0x000ea6000c101d00 */
[----:B------:R-:W-:-:S02]  /*12600*/  LEA.HI.X R37, R27, R15, R23, 0x1, P1 ;  /* 0x0000000f1b257211 */ /* 0x000fc400008f0c17 */
[----:B------:R-:W-:-:S04]  /*12610*/  IADD3 R23, P1, R13, R2, RZ ;  /* 0x000000020d177210 */ /* 0x000fc80007f3e0ff */
[----:B------:R-:W-:Y:S01]  /*12620*/  LEA.HI.X.SX32 R0, R13, R0, 0x1, P1 ;  /* 0x000000000d007211 */ /* 0x000fe200008f0eff */
[----:B------:R-:W4:Y:S01]  /*12630*/  LD.E.128 R36, [R36.64] ;  /* 0x0000000624247980 */ /* 0x000f22000c101d00 */
[----:B------:R-:W-:-:S04]  /*12640*/  LEA R40, P1, R23, R16, 0x1 ;  /* 0x0000001017287211 */ /* 0x000fc800078208ff */
[----:B------:R-:W-:-:S06]  /*12650*/  LEA.HI.X R41, R23, R17, R0, 0x1, P1 ;  /* 0x0000001117297211 */ /* 0x000fcc00008f0c00 */
[----:B---3--:R-:W3:Y:S01]  /*12660*/  LD.E.128 R40, [R40.64] ;  /* 0x0000000628287980 */ /* 0x008ee2000c101d00 */
        /* <DEDUP_REMOVED lines=8> */
[----:B--2---:R-:W-:Y:S01]  /*126f0*/  LOP3.LUT R45, R33, 0xffff0000, RZ, 0xc0, !PT ;  /* 0xffff0000212d7812 */ /* 0x004fe200078ec0ff */
[----:B------:R-:W-:Y:S02]  /*12700*/  IMAD.U32 R48, R34, 0x10000, RZ ;  /* 0x0001000022307824 */ /* 0x000fe400078e00ff */
[C---:B----4-:R-:W-:Y:S01]  /*12710*/  IMAD.U32 R26, R36.reuse, 0x10000, RZ ;  /* 0x00010000241a7824 */ /* 0x050fe200078e00ff */
[----:B------:R-:W-:Y:S01]  /*12720*/  LOP3.LUT R23, R36, 0xffff0000, RZ, 0xc0, !PT ;  /* 0xffff000024177812 */ /* 0x000fe200078ec0ff */
[C---:B------:R-:W-:Y:S01]  /*12730*/  IMAD.U32 R31, R38.reuse, 0x10000, RZ ;  /* 0x00010000261f7824 */ /* 0x040fe200078e00ff */
[----:B------:R-:W-:Y:S02]  /*12740*/  LOP3.LUT R30, R38, 0xffff0000, RZ, 0xc0, !PT ;  /* 0xffff0000261e7812 */ /* 0x000fe400078ec0ff */
[----:B------:R-:W-:-:S02]  /*12750*/  SHF.L.U32 R27, R39, 0x10, RZ ;  /* 0x00000010271b7819 */ /* 0x000fc400000006ff */
[C---:B------:R-:W-:Y:S02]  /*12760*/  SHF.L.U32 R22, R37.reuse, 0x10, RZ ;  /* 0x0000001025167819 */ /* 0x040fe400000006ff */
[----:B------:R-:W-:Y:S02]  /*12770*/  LOP3.LUT R36, R37, 0xffff0000, RZ, 0xc0, !PT ;  /* 0xffff000025247812 */ /* 0x000fe400078ec0ff */
[----:B------:R-:W-:Y:S01]  /*12780*/  LOP3.LUT R38, R39, 0xffff0000, RZ, 0xc0, !PT ;  /* 0xffff000027267812 */ /* 0x000fe200078ec0ff */
[----:B------:R-:W-:Y:S01]  /*12790*/  IMAD.U32 R39, R32, 0x10000, RZ ;  /* 0x0001000020277824 */ /* 0x000fe200078e00ff */
[----:B------:R-:W-:Y:S02]  /*127a0*/  SHF.L.U32 R37, R33, 0x10, RZ ;  /* 0x0000001021257819 */ /* 0x000fe400000006ff */
[----:B------:R-:W-:Y:S01]  /*127b0*/  LOP3.LUT R33, R34, 0xffff0000, RZ, 0xc0, !PT ;  /* 0xffff000022217812 */ /* 0x000fe200078ec0ff */
        /* <DEDUP_REMOVED lines=13> */
[----:B------:R-:W-:Y:S01]  /*12890*/  FMUL.FTZ R23, R32, R23 ;  /* 0x0000001720177220 */ /* 0x000fe20000410000 */
[----:B------:R-:W-:Y:S01]  /*128a0*/  LOP3.LUT R32, R42, 0xffff0000, RZ, 0xc0, !PT ;  /* 0xffff00002a207812 */ /* 0x000fe200078ec0ff */
[----:B------:R-:W-:-:S02]  /*128b0*/  FMUL.FTZ R33, R33, R30 ;  /* 0x0000001e21217220 */ /* 0x000fc40000410000 */
        /* <DEDUP_REMOVED lines=23> */
.L_x_3941:
[----:B------:R-:W-:Y:S05]  /*12a30*/  BSYNC B0 ;  /* 0x0000000000007941 */ /* 0x000fea0003800000 */
.L_x_3940:
[----:B-----5:R4:W-:Y:S04]  /*12a40*/  STS.128 [R249+0x1000], R44 ;  /* 0x0010002cf9007388 */ /* 0x0209e80000000c00 */
[----:B--2---:R4:W5:Y:S01]  /*12a50*/  LD.E.128 R48, [R20.64+0x80] ;  /* 0x0000800614307980 */ /* 0x004962000c101d00 */
[----:B------:R-:W-:Y:S01]  /*12a60*/  IADD3 R0, R24, 0x40, RZ ;  /* 0x0000004018007810 */ /* 0x000fe20007ffe0ff */
[----:B------:R-:W-:Y:S03]  /*12a70*/  BSSY B0, `(.L_x_3942) ;  /* 0x0000055000007945 */ /* 0x000fe60003800000 */
[----:B------:R-:W-:-:S13]  /*12a80*/  ISETP.GE.AND P0, PT, R0, R7, PT ;  /* 0x000000070000720c */ /* 0x000fda0003f06270 */
        /* <DEDUP_REMOVED lines=8> */
[----:B------:R-:W-:-:S03]  /*12b10*/  @P0 IMAD.MOV R13, RZ, RZ, -R9 ;  /* 0x000000ffff0d0224 */ /* 0x000fc600078e0a09 */
[----:B-1----:R-:W-:Y:S01]  /*12b20*/  IADD3 R27, P1, R23, R2, RZ ;  /* 0x00000002171b7210 */ /* 0x002fe20007f3e0ff */
        /* <DEDUP_REMOVED lines=21> */
[----:B--2---:R-:W-:Y:S01]  /*12c80*/  LOP3.LUT R45, R33, 0xffff0000, RZ, 0xc0, !PT ;  /* 0xffff0000212d7812 */ /* 0x004fe200078ec0ff */
[----:B------:R-:W-:Y:S02]  /*12c90*/  IMAD.U32 R44, R34, 0x10000, RZ ;  /* 0x00010000222c7824 */ /* 0x000fe400078e00ff */
[C---:B---3--:R-:W-:Y:S01]  /*12ca0*/  IMAD.U32 R26, R36.reuse, 0x10000, RZ ;  /* 0x00010000241a7824 */ /* 0x048fe200078e00ff */
[----:B------:R-:W-:Y:S01]  /*12cb0*/  LOP3.LUT R23, R36, 0xffff0000, RZ, 0xc0, !PT ;  /* 0xffff000024177812 */ /* 0x000fe200078ec0ff */
[C---:B------:R-:W-:Y:S01]  /*12cc0*/  IMAD.U32 R31, R38.reuse, 0x10000, RZ ;  /* 0x00010000261f7824 */ /* 0x040fe200078e00ff */
[----:B------:R-:W-:Y:S02]  /*12cd0*/  LOP3.LUT R30, R38, 0xffff0000, RZ, 0xc0, !PT ;  /* 0xffff0000261e7812 */ /* 0x000fe400078ec0ff */
[----:B------:R-:W-:Y:S02]  /*12ce0*/  SHF.L.U32 R27, R39, 0x10, RZ ;  /* 0x00000010271b7819 */ /* 0x000fe400000006ff */
[----:B------:R-:W-:-:S02]  /*12cf0*/  SHF.L.U32 R22, R37, 0x10, RZ ;  /* 0x0000001025167819 */ /* 0x000fc400000006ff */
        /* <DEDUP_REMOVED lines=44> */
.L_x_3943:
[----:B------:R-:W-:Y:S05]  /*12fc0*/  BSYNC B0 ;  /* 0x0000000000007941 */ /* 0x000fea0003800000 */
.L_x_3942:
[----:B-----5:R2:W-:Y:S04]  /*12fd0*/  STS.128 [R249+0x3000], R48 ;  /* 0x00300030f9007388 */ /* 0x0205e80000000c00 */
[----:B----4-:R2:W5:Y:S01]  /*12fe0*/  LD.E.128 R44, [R20.64+0x100] ;  /* 0x00010006142c7980 */ /* 0x010562000c101d00 */
        /* <DEDUP_REMOVED lines=21> */
[----:B------:R-:W-:Y:S01]  /*13140*/  LEA.HI.X.SX32 R0, R13, R0, 0x1, P1 ;  /* 0x000000000d007211 */ /* 0x000fe200008f0eff */
[----:B--2---:R-:W2:Y:S01]  /*13150*/  LD.E.128 R36, [R36.64] ;  /* 0x0000000624247980 */ /* 0x004ea2000c101d00 */
        /* <DEDUP_REMOVED lines=11> */
[----:B----4-:R-:W-:Y:S01]  /*13210*/  LOP3.LUT R45, R33, 0xffff0000, RZ, 0xc0, !PT ;  /* 0xffff0000212d7812 */ /* 0x010fe200078ec0ff */
[----:B------:R-:W-:Y:S02]  /*13220*/  IMAD.U32 R48, R34, 0x10000, RZ ;  /* 0x0001000022307824 */ /* 0x000fe400078e00ff */
[C---:B--2---:R-:W-:Y:S01]  /*13230*/  IMAD.U32 R26, R36.reuse, 0x10000, RZ ;  /* 0x00010000241a7824 */ /* 0x044fe200078e00ff */
        /* <DEDUP_REMOVED lines=49> */
.L_x_3945:
[----:B------:R-:W-:Y:S05]  /*13550*/  BSYNC B0 ;  /* 0x0000000000007941 */ /* 0x000fea0003800000 */
.L_x_3944:
[----:B-----5:R4:W-:Y:S04]  /*13560*/  STS.128 [R249+0x5000], R44 ;  /* 0x0050002cf9007388 */ /* 0x0209e80000000c00 */
[----:B------:R4:W5:Y:S01]  /*13570*/  LD.E.128 R36, [R20.64+0x180] ;  /* 0x0001800614247980 */ /* 0x000962000c101d00 */
        /* <DEDUP_REMOVED lines=13> */
[----:B--234-:R-:W-:-:S03]  /*13650*/  IMAD.WIDE R20, R13, 0x2, R20 ;  /* 0x000000020d147825 */ /* 0x01cfc600078e0214 */
[----:B------:R-:W-:Y:S01]  /*13660*/  LEA.HI.X.SX32 R23, R23, R0, 0x1, P1 ;  /* 0x0000000017177211 */ /* 0x000fe200008f0eff */
[----:B------:R-:W-:Y:S01]  /*13670*/  IMAD.MOV.U32 R13, RZ, RZ, RZ ;  /* 0x000000ffff0d7224 */ /* 0x000fe200078e00ff */
[----:B------:R-:W-:Y:S02]  /*13680*/  LEA R32, P1, R27, R14, 0x1 ;  /* 0x0000000e1b207211 */ /* 0x000fe400078208ff */
[----:B------:R-:W-:Y:S02]  /*13690*/  @P0 IADD3 R13, -R9, RZ, RZ ;  /* 0x000000ff090d0210 */ /* 0x000fe40007ffe1ff */
[----:B------:R-:W-:Y:S02]  /*136a0*/  LEA.HI.X R33, R27, R15, R23, 0x1, P1 ;  /* 0x0000000f1b217211 */ /* 0x000fe400008f0c17 */
[C---:B------:R-:W-:Y:S01]  /*136b0*/  IADD3 R27, P1, R13.reuse, R2, RZ ;  /* 0x000000020d1b7210 */ /* 0x040fe20007f3e0ff */
[----:B------:R-:W2:Y:S03]  /*136c0*/  LD.E.128 R20, [R20.64+0x180] ;  /* 0x0001800614147980 */ /* 0x000ea6000c101d00 */
[----:B------:R-:W-:Y:S01]  /*136d0*/  LEA.HI.X.SX32 R0, R13, R0, 0x1, P1 ;  /* 0x000000000d007211 */ /* 0x000fe200008f0eff */
[----:B------:R-:W3:Y:S01]  /*136e0*/  LD.E.128 R32, [R32.64] ;  /* 0x0000000620207980 */ /* 0x000ee2000c101d00 */
[----:B------:R-:W-:-:S04]  /*136f0*/  LEA R40, P1, R27, R16, 0x1 ;  /* 0x000000101b287211 */ /* 0x000fc800078208ff */
        /* <DEDUP_REMOVED lines=11> */
[C---:B---3--:R-:W-:Y:S01]  /*137b0*/  IMAD.U32 R30, R32.reuse, 0x10000, RZ ;  /* 0x00010000201e7824 */ /* 0x048fe200078e00ff */
[----:B------:R-:W-:Y:S02]  /*137c0*/  LOP3.LUT R27, R32, 0xffff0000, RZ, 0xc0, !PT ;  /* 0xffff0000201b7812 */ /* 0x000fe400078ec0ff */
[C---:B------:R-:W-:Y:S02]  /*137d0*/  SHF.L.U32 R26, R33.reuse, 0x10, RZ ;  /* 0x00000010211a7819 */ /* 0x040fe400000006ff */
[----:B------:R-:W-:Y:S01]  /*137e0*/  LOP3.LUT R37, R33, 0xffff0000, RZ, 0xc0, !PT ;  /* 0xffff000021257812 */ /* 0x000fe200078ec0ff */
[C---:B------:R-:W-:Y:S01]  /*137f0*/  IMAD.U32 R33, R34.reuse, 0x10000, RZ ;  /* 0x0001000022217824 */ /* 0x040fe200078e00ff */
[----:B------:R-:W-:Y:S02]  /*13800*/  LOP3.LUT R32, R34, 0xffff0000, RZ, 0xc0, !PT ;  /* 0xffff000022207812 */ /* 0x000fe400078ec0ff */
[----:B------:R-:W-:-:S02]  /*13810*/  SHF.L.U32 R31, R35, 0x10, RZ ;  /* 0x00000010231f7819 */ /* 0x000fc400000006ff */
[----:B------:R-:W-:Y:S01]  /*13820*/  LOP3.LUT R34, R35, 0xffff0000, RZ, 0xc0, !PT ;  /* 0xffff000023227812 */ /* 0x000fe200078ec0ff */
[----:B------:R-:W-:Y:S01]  /*13830*/  IMAD.U32 R44, R22, 0x10000, RZ ;  /* 0x00010000162c7824 */ /* 0x000fe200078e00ff */
[----:B------:R-:W-:Y:S01]  /*13840*/  SHF.L.U32 R35, R21, 0x10, RZ ;  /* 0x0000001015237819 */ /* 0x000fe200000006ff */
[----:B------:R-:W-:Y:S01]  /*13850*/  IMAD.U32 R39, R20, 0x10000, RZ ;  /* 0x0001000014277824 */ /* 0x000fe200078e00ff */
[----:B------:R-:W-:Y:S01]  /*13860*/  LOP3.LUT R21, R22, 0xffff0000, RZ, 0xc0, !PT ;  /* 0xffff000016157812 */ /* 0x000fe200078ec0ff */
[----:B------:R-:W-:Y:S01]  /*13870*/  @!P0 FADD.FTZ R26, -R26, -RZ ;  /* 0x800000ff1a1a8221 */ /* 0x000fe20000010100 */
[----:B------:R-:W-:Y:S01]  /*13880*/  SHF.L.U32 R22, R23, 0x10, RZ ;  /* 0x0000001017167819 */ /* 0x000fe200000006ff */
[----:B------:R-:W-:Y:S01]  /*13890*/  @!P0 FADD.FTZ R33, -R33, -RZ ;  /* 0x800000ff21218221 */ /* 0x000fe20000010100 */
[----:B------:R-:W-:Y:S01]  /*138a0*/  LOP3.LUT R20, R20, 0xffff0000, RZ, 0xc0, !PT ;  /* 0xffff000014147812 */ /* 0x000fe200078ec0ff */
[----:B------:R-:W-:Y:S02]  /*138b0*/  @!P0 FADD.FTZ R32, -R32, -RZ ;  /* 0x800000ff20208221 */ /* 0x000fe40000010100 */
[----:B------:R-:W-:Y:S01]  /*138c0*/  @!P0 FADD.FTZ R31, -R31, -RZ ;  /* 0x800000ff1f1f8221 */ /* 0x000fe20000010100 */
[----:B------:R-:W-:Y:S01]  /*138d0*/  LOP3.LUT R23, R23, 0xffff0000, RZ, 0xc0, !PT ;  /* 0xffff000017177812 */ /* 0x000fe200078ec0ff */
[----:B------:R-:W-:-:S02]  /*138e0*/  @!P0 FADD.FTZ R30, -R30, -RZ ;  /* 0x800000ff1e1e8221 */ /* 0x000fc40000010100 */
[----:B------:R-:W-:Y:S02]  /*138f0*/  @!P0 FADD.FTZ R27, -R27, -RZ ;  /* 0x800000ff1b1b8221 */ /* 0x000fe40000010100 */
[----:B------:R-:W-:Y:S02]  /*13900*/  @!P0 FADD.FTZ R37, -R37, -RZ ;  /* 0x800000ff25258221 */ /* 0x000fe40000010100 */
[----:B------:R-:W-:Y:S02]  /*13910*/  @!P0 FADD.FTZ R34, -R34, -RZ ;  /* 0x800000ff22228221 */ /* 0x000fe40000010100 */
[----:B------:R-:W-:Y:S02]  /*13920*/  FMUL.FTZ R35, R35, R26 ;  /* 0x0000001a23237220 */ /* 0x000fe40000410000 */
        /* <DEDUP_REMOVED lines=27> */
.L_x_3947:
[----:B------:R-:W-:Y:S05]  /*13ae0*/  BSYNC B0 ;  /* 0x0000000000007941 */ /* 0x000fea0003800000 */
.L_x_3946:
[----:B-----5:R1:W-:Y:S02]  /*13af0*/  STS.128 [R249+0x7000], R36 ;  /* 0x00700024f9007388 */ /* 0x0203e40000000c00 */
.L_x_3939:
[----:B------:R-:W-:Y:S05]  /*13b00*/  BSYNC B1 ;  /* 0x0000000000017941 */ /* 0x000fea0003800000 */
.L_x_3938:
[----:B------:R-:W-:-:S04]  /*13b10*/  IADD3 R2, R142, 0x30, RZ ;  /* 0x000000308e027810 */ /* 0x000fc80007ffe0ff */
[----:B------:R-:W-:-:S04]  /*13b20*/  ISETP.GE.AND P0, PT, R2, R11, PT ;  /* 0x0000000b0200720c */ /* 0x000fc80003f06270 */
[----:B------:R-:W-:-:S13]  /*13b30*/  ISETP.LT.OR P0, PT, R57, -0x187, P0 ;  /* 0xfffffe793900780c */ /* 0x000fda0000701670 */
[----:B------:R-:W-:Y:S05]  /*13b40*/  @P0 BRA `(.L_x_3909) ;  /* 0x0000193000000947 */ /* 0x000fea0003800000 */
[----:B------:R1:W5:Y:S01]  /*13b50*/  LD.E.128 R40, [R18.64] ;  /* 0x0000000612287980 */ /* 0x000362000c101d00 */
        /* <DEDUP_REMOVED lines=11> */
[----:B--234-:R-:W-:-:S04]  /*13c10*/  IADD3 R21, P1, R13, R4, RZ ;  /* 0x000000040d157210 */ /* 0x01cfc80007f3e0ff */
[----:B------:R-:W-:Y:S02]  /*13c20*/  LEA.HI.X.SX32 R13, R13, R0, 0x1, P1 ;  /* 0x000000000d0d7211 */ /* 0x000fe400008f0eff */
[----:B-1----:R-:W-:-:S04]  /*13c30*/  LEA R32, P1, R21, R14, 0x1 ;  /* 0x0000000e15207211 */ /* 0x002fc800078208ff */
[----:B------:R-:W-:Y:S01]  /*13c40*/  LEA.HI.X R33, R21, R15, R13, 0x1, P1 ;  /* 0x0000000f15217211 */ /* 0x000fe200008f0c0d */
[----:B------:R-:W-:-:S04]  /*13c50*/  IMAD.WIDE R20, R11, 0x2, R18 ;  /* 0x000000020b147825 */ /* 0x000fc800078e0212 */
[----:B------:R-:W-:Y:S01]  /*13c60*/  IMAD.MOV.U32 R11, RZ, RZ, RZ ;  /* 0x000000ffff0b7224 */ /* 0x000fe200078e00ff */
[----:B------:R-:W-:Y:S01]  /*13c70*/  @P0 IADD3 R11, -R9, RZ, RZ ;  /* 0x000000ff090b0210 */ /* 0x000fe20007ffe1ff */
[----:B------:R-:W2:Y:S03]  /*13c80*/  LD.E.128 R32, [R32.64] ;  /* 0x0000000620207980 */ /* 0x000ea6000c101d00 */
[C---:B------:R-:W-:Y:S01]  /*13c90*/  IADD3 R13, P1, R11.reuse, R4, RZ ;  /* 0x000000040b0d7210 */ /* 0x040fe20007f3e0ff */
[----:B------:R-:W3:Y:S03]  /*13ca0*/  LD.E.128 R20, [R20.64] ;  /* 0x0000000614147980 */ /* 0x000ee6000c101d00 */
        /* <DEDUP_REMOVED lines=13> */
[----:B------:R-:W-:Y:S02]  /*13d80*/  LOP3.LUT R27, R32, 0xffff0000, RZ, 0xc0, !PT ;  /* 0xffff0000201b7812 */ /* 0x000fe400078ec0ff */
[C---:B------:R-:W-:Y:S01]  /*13d90*/  SHF.L.U32 R26, R33.reuse, 0x10, RZ ;  /* 0x00000010211a7819 */ /* 0x040fe200000006ff */
[----:B---3--:R-:W-:Y:S01]  /*13da0*/  IMAD.U32 R44, R22, 0x10000, RZ ;  /* 0x00010000162c7824 */ /* 0x008fe200078e00ff */
[----:B------:R-:W-:Y:S01]  /*13db0*/  LOP3.LUT R41, R33, 0xffff0000, RZ, 0xc0, !PT ;  /* 0xffff000021297812 */ /* 0x000fe200078ec0ff */
[C---:B------:R-:W-:Y:S01]  /*13dc0*/  IMAD.U32 R33, R34.reuse, 0x10000, RZ ;  /* 0x0001000022217824 */ /* 0x040fe200078e00ff */
        /* <DEDUP_REMOVED lines=17> */
[----:B------:R-:W-:-:S02]  /*13ee0*/  @!P0 FADD.FTZ R33, -R33, -RZ ;  /* 0x800000ff21218221 */ /* 0x000fc40000010100 */
[----:B------:R-:W-:Y:S01]  /*13ef0*/  FMUL.FTZ R43, R43, R30 ;  /* 0x0000001e2b2b7220 */ /* 0x000fe20000410000 */
[----:B----4-:R-:W-:Y:S01]  /*13f00*/  LOP3.LUT R30, R38, 0xffff0000, RZ, 0xc0, !PT ;  /* 0xffff0000261e7812 */ /* 0x010fe200078ec0ff */
[----:B------:R-:W-:Y:S02]  /*13f10*/  FMUL.FTZ R21, R21, R32 ;  /* 0x0000002015157220 */ /* 0x000fe40000410000 */
        /* <DEDUP_REMOVED lines=25> */
.L_x_3949:
[----:B------:R-:W-:Y:S05]  /*140b0*/  BSYNC B0 ;  /* 0x0000000000007941 */ /* 0x000fea0003800000 */
.L_x_3948:
[----:B-----5:R1:W-:Y:S04]  /*140c0*/  STS.128 [R249+0x1800], R40 ;  /* 0x00180028f9007388 */ /* 0x0203e80000000c00 */
[----:B---34-:R1:W5:Y:S01]  /*140d0*/  LD.E.128 R44, [R18.64+0x80] ;  /* 0x00008006122c7980 */ /* 0x018362000c101d00 */
[----:B------:R-:W-:Y:S01]  /*140e0*/  IADD3 R0, R24, 0x40, RZ ;  /* 0x0000004018007810 */ /* 0x000fe20007ffe0ff */
[----:B------:R-:W-:Y:S03]  /*140f0*/  BSSY B0, `(.L_x_3950) ;  /* 0x0000056000007945 */ /* 0x000fe60003800000 */
[----:B------:R-:W-:-:S13]  /*14100*/  ISETP.GE.AND P0, PT, R0, R7, PT ;  /* 0x000000070000720c */ /* 0x000fda0003f06270 */
        /* <DEDUP_REMOVED lines=10> */
[----:B--2---:R-:W-:-:S04]  /*141b0*/  IADD3 R21, P1, R13, R4, RZ ;  /* 0x000000040d157210 */ /* 0x004fc80007f3e0ff */
[----:B------:R-:W-:Y:S02]  /*141c0*/  LEA.HI.X.SX32 R13, R13, R0, 0x1, P1 ;  /* 0x000000000d0d7211 */ /* 0x000fe400008f0eff */
[----:B-1----:R-:W-:-:S04]  /*141d0*/  LEA R32, P1, R21, R14, 0x1 ;  /* 0x0000000e15207211 */ /* 0x002fc800078208ff */
[----:B------:R-:W-:Y:S01]  /*141e0*/  LEA.HI.X R33, R21, R15, R13, 0x1, P1 ;  /* 0x0000000f15217211 */ /* 0x000fe200008f0c0d */
[----:B------:R-:W-:Y:S01]  /*141f0*/  IMAD.WIDE R20, R11, 0x2, R18 ;  /* 0x000000020b147825 */ /* 0x000fe200078e0212 */
[----:B------:R-:W-:-:S03]  /*14200*/  MOV R11, RZ ;  /* 0x000000ff000b7202 */ /* 0x000fc60000000f00 */
[----:B------:R-:W-:Y:S01]  /*14210*/  @P0 IMAD.MOV R11, RZ, RZ, -R9 ;  /* 0x000000ffff0b0224 */ /* 0x000fe200078e0a09 */
[----:B------:R-:W2:Y:S04]  /*14220*/  LD.E.128 R32, [R32.64] ;  /* 0x0000000620207980 */ /* 0x000ea8000c101d00 */
[C---:B------:R-:W-:Y:S01]  /*14230*/  IADD3 R13, P1, R11.reuse, R4, RZ ;  /* 0x000000040b0d7210 */ /* 0x040fe20007f3e0ff */
[----:B------:R-:W3:Y:S03]  /*14240*/  LD.E.128 R20, [R20.64+0x80] ;  /* 0x0000800614147980 */ /* 0x000ee6000c101d00 */
[----:B------:R-:W-:Y:S02]  /*14250*/  LEA.HI.X.SX32 R0, R11, R0, 0x1, P1 ;  /* 0x000000000b007211 */ /* 0x000fe400008f0eff */
[----:B------:R-:W-:-:S04]  /*14260*/  LEA R36, P1, R13, R16, 0x1 ;  /* 0x000000100d247211 */ /* 0x000fc800078208ff */
[----:B------:R-:W-:-:S06]  /*14270*/  LEA.HI.X R37, R13, R17, R0, 0x1, P1 ;  /* 0x000000110d257211 */ /* 0x000fcc00008f0c00 */
[----:B------:R-:W4:Y:S01]  /*14280*/  LD.E.128 R36, [R36.64] ;  /* 0x0000000624247980 */ /* 0x000f22000c101d00 */
        /* <DEDUP_REMOVED lines=9> */
[----:B------:R-:W-:Y:S02]  /*14320*/  LOP3.LUT R27, R32, 0xffff0000, RZ, 0xc0, !PT ;  /* 0xffff0000201b7812 */ /* 0x000fe400078ec0ff */
[C---:B------:R-:W-:Y:S01]  /*14330*/  SHF.L.U32 R26, R33.reuse, 0x10, RZ ;  /* 0x00000010211a7819 */ /* 0x040fe200000006ff */
[----:B------:R-:W-:Y:S01]  /*14340*/  @!P0 FADD.FTZ R30, -R30, -RZ ;  /* 0x800000ff1e1e8221 */ /* 0x000fe20000010100 */
[----:B------:R-:W-:Y:S01]  /*14350*/  LOP3.LUT R40, R33, 0xffff0000, RZ, 0xc0, !PT ;  /* 0xffff000021287812 */ /* 0x000fe200078ec0ff */
[C---:B------:R-:W-:Y:S01]  /*14360*/  IMAD.U32 R33, R34.reuse, 0x10000, RZ ;  /* 0x0001000022217824 */ /* 0x040fe200078e00ff */
[----:B------:R-:W-:Y:S01]  /*14370*/  LOP3.LUT R32, R34, 0xffff0000, RZ, 0xc0, !PT ;  /* 0xffff000022207812 */ /* 0x000fe200078ec0ff */
[----:B---3--:R-:W-:Y:S01]  /*14380*/  IMAD.U32 R42, R22, 0x10000, RZ ;  /* 0x00010000162a7824 */ /* 0x008fe200078e00ff */
[C---:B------:R-:W-:Y:S01]  /*14390*/  SHF.L.U32 R31, R35.reuse, 0x10, RZ ;  /* 0x00000010231f7819 */ /* 0x040fe200000006ff */
        /* <DEDUP_REMOVED lines=43> */
.L_x_3951:
[----:B------:R-:W-:Y:S05]  /*14650*/  BSYNC B0 ;  /* 0x0000000000007941 */ /* 0x000fea0003800000 */
.L_x_3950:
[----:B-----5:R3:W-:Y:S04]  /*14660*/  STS.128 [R249+0x3800], R44 ;  /* 0x0038002cf9007388 */ /* 0x0207e80000000c00 */
[----:B-1----:R3:W5:Y:S01]  /*14670*/  LD.E.128 R40, [R18.64+0x100] ;  /* 0x0001000612287980 */ /* 0x002762000c101d00 */
        /* <DEDUP_REMOVED lines=15> */
[----:B------:R-:W-:-:S04]  /*14770*/  LEA R32, P1, R21, R14, 0x1 ;  /* 0x0000000e15207211 */ /* 0x000fc800078208ff */
[----:B------:R-:W-:Y:S01]  /*14780*/  LEA.HI.X R33, R21, R15, R13, 0x1, P1 ;  /* 0x0000000f15217211 */ /* 0x000fe200008f0c0d */
[----:B------:R-:W-:Y:S01]  /*14790*/  IMAD.WIDE R20, R11, 0x2, R18 ;  /* 0x000000020b147825 */ /* 0x000fe200078e0212 */
[----:B------:R-:W-:-:S03]  /*147a0*/  MOV R11, RZ ;  /* 0x000000ff000b7202 */ /* 0x000fc60000000f00 */
[----:B------:R-:W-:Y:S01]  /*147b0*/  @P0 IMAD.MOV R11, RZ, RZ, -R9 ;  /* 0x000000ffff0b0224 */ /* 0x000fe200078e0a09 */
[----:B------:R-:W2:Y:S04]  /*147c0*/  LD.E.128 R32, [R32.64] ;  /* 0x0000000620207980 */ /* 0x000ea8000c101d00 */
[C---:B------:R-:W-:Y:S01]  /*147d0*/  IADD3 R13, P1, R11.reuse, R4, RZ ;  /* 0x000000040b0d7210 */ /* 0x040fe20007f3e0ff */
[----:B------:R-:W4:Y:S03]  /*147e0*/  LD.E.128 R20, [R20.64+0x100] ;  /* 0x0001000614147980 */ /* 0x000f26000c101d00 */
[----:B------:R-:W-:Y:S02]  /*147f0*/  LEA.HI.X.SX32 R0, R11, R0, 0x1, P1 ;  /* 0x000000000b007211 */ /* 0x000fe400008f0eff */
[----:B------:R-:W-:-:S04]  /*14800*/  LEA R36, P1, R13, R16, 0x1 ;  /* 0x000000100d247211 */ /* 0x000fc800078208ff */
[----:B------:R-:W-:-:S06]  /*14810*/  LEA.HI.X R37, R13, R17, R0, 0x1, P1 ;  /* 0x000000110d257211 */ /* 0x000fcc00008f0c00 */
[----:B---3--:R-:W3:Y:S01]  /*14820*/  LD.E.128 R36, [R36.64] ;  /* 0x0000000624247980 */ /* 0x008ee2000c101d00 */
        /* <DEDUP_REMOVED lines=15> */
[----:B----4-:R-:W-:Y:S01]  /*14920*/  IMAD.U32 R44, R22, 0x10000, RZ ;  /* 0x00010000162c7824 */ /* 0x010fe200078e00ff */
        /* <DEDUP_REMOVED lines=17> */
[----:B---3--:R-:W-:Y:S01]  /*14a40*/  LOP3.LUT R30, R38, 0xffff0000, RZ, 0xc0, !PT ;  /* 0xffff0000261e7812 */ /* 0x008fe200078ec0ff */
        /* <DEDUP_REMOVED lines=26> */
.L_x_3953:
[----:B------:R-:W-:Y:S05]  /*14bf0*/  BSYNC B0 ;  /* 0x0000000000007941 */ /* 0x000fea0003800000 */
.L_x_3952:
[----:B-----5:R1:W-:Y:S04]  /*14c00*/  STS.128 [R249+0x5800], R40 ;  /* 0x00580028f9007388 */ /* 0x0203e80000000c00 */
[----:B--2---:R1:W5:Y:S01]  /*14c10*/  LD.E.128 R20, [R18.64+0x180] ;  /* 0x0001800612147980 */ /* 0x004362000c101d00 */
        /* <DEDUP_REMOVED lines=17> */
[----:B------:R-:W2:Y:S03]  /*14d30*/  LD.E.128 R24, [R24.64+0x180] ;  /* 0x0001800618187980 */ /* 0x000ea6000c101d00 */
[----:B------:R-:W-:Y:S02]  /*14d40*/  LEA.HI.X R13, R7, R15, R0, 0x1, P1 ;  /* 0x0000000f070d7211 */ /* 0x000fe400008f0c00 */
[----:B------:R-:W-:Y:S01]  /*14d50*/  MOV R0, RZ ;  /* 0x000000ff00007202 */ /* 0x000fe20000000f00 */
[----:B------:R-:W-:-:S03]  /*14d60*/  @P0 IMAD.MOV R0, RZ, RZ, -R9 ;  /* 0x000000ffff000224 */ /* 0x000fc600078e0a09 */
[----:B------:R-:W4:Y:S02]  /*14d70*/  LD.E.128 R12, [R12.64] ;  /* 0x000000060c0c7980 */ /* 0x000f24000c101d00 */
[----:B------:R-:W-:-:S04]  /*14d80*/  IADD3 R3, P1, R0, R3, RZ ;  /* 0x0000000300037210 */ /* 0x000fc80007f3e0ff */
[----:B------:R-:W-:Y:S02]  /*14d90*/  LEA.HI.X.SX32 R0, R0, R5, 0x1, P1 ;  /* 0x0000000500007211 */ /* 0x000fe400008f0eff */
[----:B------:R-:W-:-:S04]  /*14da0*/  LEA R16, P1, R3, R16, 0x1 ;  /* 0x0000001003107211 */ /* 0x000fc800078208ff */
[----:B------:R-:W-:-:S06]  /*14db0*/  LEA.HI.X R17, R3, R17, R0, 0x1, P1 ;  /* 0x0000001103117211 */ /* 0x000fcc00008f0c00 */
[----:B-1-3--:R-:W3:Y:S01]  /*14dc0*/  LD.E.128 R16, [R16.64] ;  /* 0x0000000610107980 */ /* 0x00aee2000c101d00 */
        /* <DEDUP_REMOVED lines=10> */
[C---:B------:R-:W-:Y:S02]  /*14e70*/  SHF.L.U32 R10, R25.reuse, 0x10, RZ ;  /* 0x00000010190a7819 */ /* 0x040fe400000006ff */
[----:B------:R-:W-:Y:S01]  /*14e80*/  LOP3.LUT R30, R25, 0xffff0000, RZ, 0xc0, !PT ;  /* 0xffff0000191e7812 */ /* 0x000fe200078ec0ff */
[C---:B------:R-:W-:Y:S01]  /*14e90*/  IMAD.U32 R25, R26.reuse, 0x10000, RZ ;  /* 0x000100001a197824 */ /* 0x040fe200078e00ff */
[----:B------:R-:W-:Y:S02]  /*14ea0*/  LOP3.LUT R24, R26, 0xffff0000, RZ, 0xc0, !PT ;  /* 0xffff00001a187812 */ /* 0x000fe400078ec0ff */
[C---:B------:R-:W-:Y:S01]  /*14eb0*/  SHF.L.U32 R23, R27.reuse, 0x10, RZ ;  /* 0x000000101b177819 */ /* 0x040fe200000006ff */
[----:B----4-:R-:W-:Y:S01]  /*14ec0*/  IMAD.U32 R26, R12, 0x10000, RZ ;  /* 0x000100000c1a7824 */ /* 0x010fe200078e00ff */
        /* <DEDUP_REMOVED lines=14> */
[----:B------:R-:W-:Y:S01]  /*14fb0*/  @!P0 FADD.FTZ R14, -R14, -RZ ;  /* 0x800000ff0e0e8221 */ /* 0x000fe20000010100 */
[----:B---3--:R-:W-:Y:S01]  /*14fc0*/  LOP3.LUT R15, R18, 0xffff0000, RZ, 0xc0, !PT ;  /* 0xffff0000120f7812 */ /* 0x008fe200078ec0ff */
        /* <DEDUP_REMOVED lines=28> */
.L_x_3955:
[----:B------:R-:W-:Y:S05]  /*15190*/  BSYNC B0 ;  /* 0x0000000000007941 */ /* 0x000fea0003800000 */
.L_x_3954:
[----:B-----5:R2:W-:Y:S01]  /*151a0*/  STS.128 [R249+0x7800], R20 ;  /* 0x00780014f9007388 */ /* 0x0205e20000000c00 */
[----:B------:R-:W-:Y:S05]  /*151b0*/  BRA `(.L_x_3909) ;  /* 0x000002c000007947 */ /* 0x000fea0003800000 */
.L_x_3877:
        /* <DEDUP_REMOVED lines=44> */
.L_x_3909:
[----:B------:R-:W-:Y:S05]  /*15480*/  BSYNC B2 ;  /* 0x0000000000027941 */ /* 0x000fea0003800000 */
.L_x_3876:
[----:B------:R-:W-:Y:S01]  /*15490*/  IADD3 R242, R170, -0x1, RZ ;  /* 0xffffffffaaf27810 */ /* 0x000fe20007ffe0ff */
[----:B------:R-:W-:Y:S01]  /*154a0*/  IMAD.SHL.U32 R7, R60, 0x40, RZ ;  /* 0x000000403c077824 */ /* 0x000fe200078e00ff */
[----:B------:R-:W-:-:S02]  /*154b0*/  LEA.HI R0, R63, R63, RZ, 0x1 ;  /* 0x0000003f3f007211 */ /* 0x000fc400078f08ff */
[----:B------:R-:W-:Y:S01]  /*154c0*/  SHF.R.S32.HI R9, RZ, 0x1f, R66 ;  /* 0x0000001fff097819 */ /* 0x000fe20000011442 */
[----:B------:R-:W-:Y:S01]  /*154d0*/  IMAD.SHL.U32 R3, R242, 0x40, RZ ;  /* 0x00000040f2037824 */ /* 0x000fe200078e00ff */
[----:B------:R-:W-:Y:S02]  /*154e0*/  LOP3.LUT R0, R0, 0xfffffffe, RZ, 0xc0, !PT ;  /* 0xfffffffe00007812 */ /* 0x000fe400078ec0ff */
[----:B-1----:R-:W-:Y:S01]  /*154f0*/  LEA.HI R4, R9, R66, RZ, 0x3 ;  /* 0x0000004209047211 */ /* 0x002fe200078f18ff */
[----:B------:R-:W-:Y:S01]  /*15500*/  IMAD.IADD R5, R56, 0x1, -R3 ;  /* 0x0000000138057824 */ /* 0x000fe200078e0a03 */
[----:B------:R-:W-:Y:S01]  /*15510*/  LOP3.LUT R7, R7, 0x1c0, RZ, 0xc0, !PT ;  /* 0x000001c007077812 */ /* 0x000fe200078ec0ff */
[----:B------:R-:W-:Y:S01]  /*15520*/  IMAD.IADD R63, R63, 0x1, -R0 ;  /* 0x000000013f3f7824 */ /* 0x000fe200078e0a00 */
[C---:B------:R-:W-:Y:S01]  /*15530*/  LOP3.LUT R9, R4.reuse, 0xfffffff8, RZ, 0xc0, !PT ;  /* 0xfffffff804097812 */ /* 0x040fe200078ec0ff */
[----:B------:R-:W-:Y:S01]  /*15540*/  IMAD.SHL.U32 R31, R4, 0x40, RZ ;  /* 0x00000040041f7824 */ /* 0x000fe200078e00ff */
[----:B------:R-:W-:-:S02]  /*15550*/  ISETP.GE.AND P4, PT, R6, R5, PT ;  /* 0x000000050600720c */ /* 0x000fc40003f86270 */
[-C--:B------:R-:W-:Y:S02]  /*15560*/  ISETP.GE.AND P5, PT, R142, R5.reuse, PT ;  /* 0x000000058e00720c */ /* 0x080fe40003fa6270 */
[-C--:B------:R-:W-:Y:S02]  /*15570*/  ISETP.GE.AND P3, PT, R8, R5.reuse, PT ;  /* 0x000000050800720c */ /* 0x080fe40003f66270 */
[-C--:B------:R-:W-:Y:S01]  /*15580*/  ISETP.GE.AND P2, PT, R6, R5.reuse, PT ;  /* 0x000000050600720c */ /* 0x080fe20003f46270 */
[----:B------:R-:W-:Y:S01]  /*15590*/  IMAD.SHL.U32 R6, R142, 0x8, RZ ;  /* 0x000000088e067824 */ /* 0x000fe200078e00ff */
[----:B------:R-:W-:Y:S02]  /*155a0*/  ISETP.GE.AND P1, PT, R8, R5, PT ;  /* 0x000000050800720c */ /* 0x000fe40003f26270 */
[----:B------:R-:W-:Y:S02]  /*155b0*/  LOP3.LUT R31, R31, 0xfffffe00, RZ, 0xc0, !PT ;  /* 0xfffffe001f1f7812 */ /* 0x000fe400078ec0ff */
[----:B------:R-:W-:-:S02]  /*155c0*/  LOP3.LUT R6, R7, 0x8, R6, 0xf8, !PT ;  /* 0x0000000807067812 */ /* 0x000fc400078ef806 */
[C---:B----4-:R-:W-:Y:S01]  /*155d0*/  @!P4 LEA R12, P0, R64.reuse, R236, 0x1 ;  /* 0x000000ec400cc211 */ /* 0x050fe200078008ff */
[----:B------:R-:W-:Y:S01]  /*155e0*/  @!PT LDS RZ, [RZ] ;  /* 0x00000000fffff984 */ /* 0x000fe20000000800 */
[----:B------:R-:W-:Y:S01]  /*155f0*/  @!PT LDS RZ, [RZ] ;  /* 0x00000000fffff984 */ /* 0x000fe20000000800 */
[----:B------:R-:W-:Y:S01]  /*15600*/  @!PT LDS RZ, [RZ] ;  /* 0x00000000fffff984 */ /* 0x000fe20000000800 */
[----:B------:R1:W-:Y:S01]  /*15610*/  @!P5 LDGSTS.E.BYPASS.LTC128B.128 [R249+0x8000], [R236.64] ;  /* 0x08000000ecf9dfae */ /* 0x0003e2000b901d46 */
[----:B------:R-:W-:Y:S02]  /*15620*/  SHF.R.U32.HI R7, RZ, 0x3, R7 ;  /* 0x00000003ff077819 */ /* 0x000fe40000011607 */
[----:B------:R-:W-:Y:S01]  /*15630*/  @!P4 LEA.HI.X R13, R64, R237, R65, 0x1, P0 ;  /* 0x000000ed400dc211 */ /* 0x000fe200000f0c41 */
[----:B------:R1:W-:Y:S01]  /*15640*/  @!P5 LDGSTS.E.BYPASS.LTC128B.128 [R249+0xa000], [R236.64+0x80] ;  /* 0x0a000080ecf9dfae */ /* 0x0003e2000b901d46 */
[----:B------:R-:W-:Y:S02]  /*15650*/  ISETP.GE.AND P0, PT, R2, R5, PT ;  /* 0x000000050200720c */ /* 0x000fe40003f06270 */
[----:B------:R-:W-:Y:S01]  /*15660*/  LOP3.LUT R6, R6, R7, RZ, 0x3c, !PT ;  /* 0x0000000706067212 */ /* 0x000fe200078e3cff */
[----:B------:R1:W-:Y:S04]  /*15670*/  @!P5 LDGSTS.E.BYPASS.LTC128B.128 [R249+0xc000], [R236.64+0x100] ;  /* 0x0c000100ecf9dfae */ /* 0x0003e8000b901d46 */
[----:B------:R1:W-:Y:S01]  /*15680*/  @!P5 LDGSTS.E.BYPASS.LTC128B.128 [R249+0xe000], [R236.64+0x180] ;  /* 0x0e000180ecf9dfae */ /* 0x0003e2000b901d46 */
[----:B------:R-:W-:Y:S01]  /*15690*/  ISETP.GE.AND P5, PT, R142, R5, PT ;  /* 0x000000058e00720c */ /* 0x000fe20003fa6270 */
[----:B------:R-:W-:-:S02]  /*156a0*/  IMAD R229, R63, 0x200, R6 ;  /* 0x000002003fe57824 */ /* 0x000fc400078e0206 */
[----:B------:R4:W-:Y:S01]  /*156b0*/  @!P4 LDGSTS.E.BYPASS.LTC128B.128 [R249+0x8800], [R12.64] ;  /* 0x088000000cf9cfae */ /* 0x0009e2000b901d46 */
[----:B------:R-:W-:Y:S02]  /*156c0*/  IMAD.SHL.U32 R63, R63, 0x8, RZ ;  /* 0x000000083f3f7824 */ /* 0x000fe400078e00ff */
[----:B------:R-:W-:Y:S01]  /*156d0*/  @!P0 IMAD R0, R167, 0x60, RZ ;  /* 0x00000060a7008824 */ /* 0x000fe200078e02ff */
[----:B------:R4:W-:Y:S01]  /*156e0*/  @!P4 LDGSTS.E.BYPASS.LTC128B.128 [R249+0xa800], [R12.64+0x80] ;  /* 0x0a8000800cf9cfae */ /* 0x0009e2000b901d46 */
[----:B------:R-:W-:-:S03]  /*156f0*/  @!P0 IMAD.WIDE.U32 R10, R166, 0x60, R236 ;  /* 0x00000060a60a8825 */ /* 0x000fc600078e00ec */
[----:B------:R4:W-:Y:S01]  /*15700*/  @!P4 LDGSTS.E.BYPASS.LTC128B.128 [R249+0xc800], [R12.64+0x100] ;  /* 0x0c8001000cf9cfae */ /* 0x0009e2000b901d46 */
[----:B------:R-:W-:Y:S02]  /*15710*/  @!P0 IMAD.IADD R15, R0, 0x1, R11 ;  /* 0x00000001000f8824 */ /* 0x000fe400078e020b */
[----:B------:R-:W-:Y:S01]  /*15720*/  @!P0 IMAD.MOV.U32 R14, RZ, RZ, R10 ;  /* 0x000000ffff0e8224 */ /* 0x000fe200078e000a */
[----:B------:R4:W-:Y:S01]  /*15730*/  @!P4 LDGSTS.E.BYPASS.LTC128B.128 [R249+0xe800], [R12.64+0x180] ;  /* 0x0e8001800cf9cfae */ /* 0x0009e2000b901d46 */
[----:B------:R-:W-:Y:S01]  /*15740*/  IMAD.IADD R0, R66, 0x1, -R9 ;  /* 0x0000000142007824 */ /* 0x000fe200078e0a09 */
[----:B----4-:R-:W-:-:S04]  /*15750*/  @!P3 LEA R12, P4, R166, R236, 0x6 ;  /* 0x000000eca60cb211 */ /* 0x010fc800078830ff */
[----:B------:R-:W-:Y:S02]  /*15760*/  @!P3 LEA.HI.X R13, R166, R237, R167, 0x6, P4 ;  /* 0x000000eda60db211 */ /* 0x000fe400020f34a7 */
[----:B------:R-:W-:Y:S01]  /*15770*/  ISETP.GE.AND P4, PT, R2, R5, PT ;  /* 0x000000050200720c */ /* 0x000fe20003f86270 */
[----:B------:R-:W-:Y:S02]  /*15780*/  IMAD.SHL.U32 R5, R0, 0x40, RZ ;  /* 0x0000004000057824 */ /* 0x000fe400078e00ff */
[----:B------:R4:W-:Y:S03]  /*15790*/  @!P3 LDGSTS.E.BYPASS.LTC128B.128 [R249+0x9000], [R12.64] ;  /* 0x090000000cf9bfae */ /* 0x0009e6000b901d46 */
[----:B------:R-:W-:Y:S01]  /*157a0*/  LOP3.LUT R8, R5, 0x1c0, RZ, 0xc0, !PT ;  /* 0x000001c005087812 */ /* 0x000fe200078ec0ff */
[----:B------:R4:W-:Y:S03]  /*157b0*/  @!P3 LDGSTS.E.BYPASS.LTC128B.128 [R249+0xb000], [R12.64+0x80] ;  /* 0x0b0000800cf9bfae */ /* 0x0009e6000b901d46 */
[----:B------:R-:W-:Y:S01]  /*157c0*/  SHF.R.U32.HI R5, RZ, 0x3, R8 ;  /* 0x00000003ff057819 */ /* 0x000fe20000011608 */
[----:B------:R4:W-:Y:S02]  /*157d0*/  @!P3 LDGSTS.E.BYPASS.LTC128B.128 [R249+0xd000], [R12.64+0x100] ;  /* 0x0d0001000cf9bfae */ /* 0x0009e4000b901d46 */
[----:B------:R-:W-:-:S02]  /*157e0*/  @!P4 IMAD R2, R169, 0x60, RZ ;  /* 0x00000060a902c824 */ /* 0x000fc400078e02ff */
[----:B------:R4:W-:Y:S01]  /*157f0*/  @!P3 LDGSTS.E.BYPASS.LTC128B.128 [R249+0xf000], [R12.64+0x180] ;  /* 0x0f0001800cf9bfae */ /* 0x0009e2000b901d46 */
[----:B------:R-:W-:-:S03]  /*15800*/  @!P4 IMAD.WIDE.U32 R10, R168, 0x60, R246 ;  /* 0x00000060a80ac825 */ /* 0x000fc600078e00f6 */
[----:B------:R4:W-:Y:S01]  /*15810*/  @!P0 LDGSTS.E.BYPASS.LTC128B.128 [R249+0x9800], [R14.64] ;  /* 0x098000000ef98fae */ /* 0x0009e2000b901d46 */
[----:B------:R-:W-:Y:S01]  /*15820*/  @!P4 IMAD.IADD R11, R2, 0x1, R11 ;  /* 0x00000001020bc824 */ /* 0x000fe200078e020b */
[----:B------:R-:W-:Y:S02]  /*15830*/  LOP3.LUT R2, R8, 0x8, R63, 0xf8, !PT ;  /* 0x0000000808027812 */ /* 0x000fe400078ef83f */
[----:B------:R4:W-:Y:S02]  /*15840*/  @!P0 LDGSTS.E.BYPASS.LTC128B.128 [R249+0xb800], [R14.64+0x80] ;  /* 0x0b8000800ef98fae */ /* 0x0009e4000b901d46 */
[----:B------:R-:W-:Y:S01]  /*15850*/  LOP3.LUT R2, R2, R5, RZ, 0x3c, !PT ;  /* 0x0000000502027212 */ /* 0x000fe200078e3cff */
[----:B------:R-:W-:Y:S01]  /*15860*/  IMAD R5, R58, 0x400, R31 ;  /* 0x000004003a057824 */ /* 0x000fe200078e021f */
[----:B------:R4:W-:Y:S04]  /*15870*/  @!P0 LDGSTS.E.BYPASS.LTC128B.128 [R249+0xd800], [R14.64+0x100] ;  /* 0x0d8001000ef98fae */ /* 0x0009e8000b901d46 */
[----:B------:R4:W-:Y:S01]  /*15880*/  @!P0 LDGSTS.E.BYPASS.LTC128B.128 [R249+0xf800], [R14.64+0x180] ;  /* 0x0f8001800ef98fae */ /* 0x0009e2000b901d46 */
[----:B------:R-:W-:-:S03]  /*15890*/  @!P2 LEA R6, P0, R61, R246, 0x1 ;  /* 0x000000f63d06a211 */ /* 0x000fc600078008ff */
[----:B------:R-:W0:Y:S01]  /*158a0*/  LDGDEPBAR ;  /* 0x00000000000079af */ /* 0x000e220000000000 */
[-C--:B------:R-:W-:Y:S02]  /*158b0*/  @!P2 LEA.HI.X R7, R61, R247.reuse, R62, 0x1, P0 ;  /* 0x000000f73d07a211 */ /* 0x080fe400000f0c3e */
[C---:B------:R-:W-:Y:S01]  /*158c0*/  @!P1 LEA R8, P0, R168.reuse, R246, 0x6 ;  /* 0x000000f6a8089211 */ /* 0x040fe200078030ff */
[----:B------:R-:W5:Y:S03]  /*158d0*/  LD.E R4, [R28.64+0x188] ;  /* 0x000188061c047980 */ /* 0x000f66000c101900 */
        /* <DEDUP_REMOVED lines=47> */
[----:B------:R3:W-:Y:S01]  /*15bd0*/  @!P4 LDGSTS.E.BYPASS.LTC128B.128 [R249+0x13800], [R10.64+0x80] ;  /* 0x138000800af9cfae */ /* 0x0007e2000b901d46 */
[----:B------:R-:W-:-:S03]  /*15be0*/  R2P PR, R0, 0x6 ;  /* 0x0000000600007804 */ /* 0x000fc60000000000 */
[----:B------:R3:W-:Y:S01]  /*15bf0*/  @!P4 LDGSTS.E.BYPASS.LTC128B.128 [R249+0x15800], [R10.64+0x100] ;  /* 0x158001000af9cfae */ /* 0x0007e2000b901d46 */
[----:B--2---:R-:W-:-:S03]  /*15c00*/  IMAD.MOV.U32 R7, RZ, RZ, 0x10 ;  /* 0x00000010ff077424 */ /* 0x004fc600078e00ff */
[----:B------:R3:W-:Y:S01]  /*15c10*/  @!P4 LDGSTS.E.BYPASS.LTC128B.128 [R249+0x17800], [R10.64+0x180] ;  /* 0x178001800af9cfae */ /* 0x0007e2000b901d46 */
[----:B------:R-:W-:-:S03]  /*15c20*/  IMAD.MOV.U32 R5, RZ, RZ, 0x20 ;  /* 0x00000020ff057424 */ /* 0x000fc600078e00ff */
[----:B------:R-:W-:Y:S04]  /*15c30*/  LDSM.16.M88.4 R64, [R230] ;  /* 0x00000000e640783b */ /* 0x000fe80000000200 */
[----:B------:R-:W2:Y:S01]  /*15c40*/  LDSM.16.M88.4 R32, [R229+0x8000] ;  /* 0x00800000e520783b */ /* 0x000ea20000000200 */
[----:B------:R-:W-:Y:S02]  /*15c50*/  SEL R7, R7, 0xfffffff0, !P1 ;  /* 0xfffffff007077807 */ /* 0x000fe40004800000 */
[----:B------:R-:W-:Y:S01]  /*15c60*/  SEL R5, R5, 0xffffffe0, !P2 ;  /* 0xffffffe005057807 */ /* 0x000fe20005000000 */
[----:B---3--:R-:W3:Y:S01]  /*15c70*/  LDSM.16.M88.4 R20, [R229+0x8800] ;  /* 0x00880000e514783b */ /* 0x008ee20000000200 */
[----:B------:R-:W-:Y:S02]  /*15c80*/  R2P PR, R60, 0x6 ;  /* 0x000000063c007804 */ /* 0x000fe40000000000 */
[----:B------:R-:W-:Y:S01]  /*15c90*/  IADD3 R0, R229, 0x8000, RZ ;  /* 0x00008000e5007810 */ /* 0x000fe20007ffe0ff */
[----:B------:R-:W-:Y:S01]  /*15ca0*/  IMAD R228, R7, 0x2, R230 ;  /* 0x0000000207e47824 */ /* 0x000fe200078e02e6 */
[----:B------:R-:W-:Y:S01]  /*15cb0*/  IADD3 R227, R229, 0x8020, RZ ;  /* 0x00008020e5e37810 */ /* 0x000fe20007ffe0ff */
[----:B------:R-:W1:Y:S04]  /*15cc0*/  LDSM.16.M88.4 R72, [R229+0x9000] ;  /* 0x00900000e548783b */ /* 0x000e680000000200 */
[----:B------:R-:W-:Y:S04]  /*15cd0*/  LDSM.16.M88.4 R44, [R228] ;  /* 0x00000000e42c783b */ /* 0x000fe80000000200 */
[----:B------:R-:W-:Y:S01]  /*15ce0*/  @P1 IADD3 R227, R0, -0x20, RZ ;  /* 0xffffffe000e31810 */ /* 0x000fe20007ffe0ff */
[----:B------:R-:W-:Y:S04]  /*15cf0*/  LDSM.16.M88.4 R40, [R229+0x9800] ;  /* 0x00980000e528783b */ /* 0x000fe80000000200 */
[----:B----4-:R-:W4:Y:S01]  /*15d00*/  LDSM.16.M88.4 R12, [R227] ;  /* 0x00000000e30c783b */ /* 0x010f220000000200 */
[----:B------:R-:W-:-:S03]  /*15d10*/  IMAD.MOV.U32 R0, RZ, RZ, 0x40 ;  /* 0x00000040ff007424 */ /* 0x000fc600078e00ff */
[----:B------:R-:W1:Y:S02]  /*15d20*/  LDSM.16.M88.4 R60, [R227+0x800] ;  /* 0x00080000e33c783b */ /* 0x000e640000000200 */
[----:B------:R-:W-:Y:S01]  /*15d30*/  SEL R0, R0, 0xffffffc0, !P2 ;  /* 0xffffffc000007807 */ /* 0x000fe20005000000 */
[----:B------:R-:W-:Y:S01]  /*15d40*/  IMAD R226, R5, 0x2, R230 ;  /* 0x0000000205e27824 */ /* 0x000fe200078e02e6 */
[----:B------:R-:W1:Y:S03]  /*15d50*/  LDSM.16.M88.4 R52, [R227+0x1000] ;  /* 0x00100000e334783b */ /* 0x000e660000000200 */
[----:B------:R-:W-:Y:S01]  /*15d60*/  IMAD.IADD R224, R229, 0x1, R0 ;  /* 0x00000001e5e07824 */ /* 0x000fe200078e0200 */
[----:B------:R-:W-:Y:S04]  /*15d70*/  LDSM.16.M88.4 R8, [R226] ;  /* 0x00000000e208783b */ /* 0x000fe80000000200 */
[----:B------:R-:W4:Y:S01]  /*15d80*/  LDSM.16.M88.4 R16, [R224+0x8000] ;  /* 0x00800000e010783b */ /* 0x000f220000000200 */
[C---:B--2---:R-:W-:Y:S03]  /*15d90*/  HMMA.16816.F32.BF16 R36, R64.reuse, R32, RZ ;  /* 0x000000204024723c */ /* 0x044fe600000418ff */
[----:B------:R-:W2:Y:S04]  /*15da0*/  LDSM.16.M88.4 R48, [R227+0x1800] ;  /* 0x00180000e330783b */ /* 0x000ea80000000200 */
[----:B------:R-:W-:Y:S01]  /*15db0*/  LDSM.16.M88.4 R88, [R230+0x2000] ;  /* 0x00200000e658783b */ /* 0x000fe20000000200 */
[C---:B------:R-:W-:Y:S03]  /*15dc0*/  HMMA.16816.F32.BF16 R32, R64.reuse, R34, RZ ;  /* 0x000000224020723c */ /* 0x040fe600000418ff */
[----:B------:R-:W-:Y:S04]  /*15dd0*/  LDSM.16.M88.4 R84, [R229+0xb000] ;  /* 0x00b00000e554783b */ /* 0x000fe80000000200 */
[----:B------:R-:W-:Y:S01]  /*15de0*/  LDSM.16.M88.4 R80, [R229+0xb800] ;  /* 0x00b80000e550783b */ /* 0x000fe20000000200 */
[----:B---3--:R-:W-:Y:S01]  /*15df0*/  HMMA.16816.F32.BF16 R24, R64, R20, RZ ;  /* 0x000000144018723c */ /* 0x008fe200000418ff */
[----:B------:R-:W-:-:S02]  /*15e00*/  IMAD.SHL.U32 R30, R57, 0x2, RZ ;  /* 0x00000002391e7824 */ /* 0x000fc400078e00ff */
[----:B------:R-:W0:Y:S05]  /*15e10*/  LDGDEPBAR ;  /* 0x00000000000079af */ /* 0x000e2a0000000000 */
[C---:B------:R-:W-:Y:S08]  /*15e20*/  HMMA.16816.F32.BF16 R20, R64.reuse, R22, RZ ;  /* 0x000000164014723c */ /* 0x040ff000000418ff */
[C---:B-1----:R-:W-:Y:S08]  /*15e30*/  HMMA.16816.F32.BF16 R76, R64.reuse, R72, RZ ;  /* 0x00000048404c723c */ /* 0x042ff000000418ff */
[----:B------:R-:W-:Y:S08]  /*15e40*/  HMMA.16816.F32.BF16 R72, R64, R74, RZ ;  /* 0x0000004a4048723c */ /* 0x000ff000000418ff */
[C---:B----4-:R-:W-:Y:S08]  /*15e50*/  HMMA.16816.F32.BF16 R36, R44.reuse, R12, R36 ;  /* 0x0000000c2c24723c */ /* 0x050ff00000041824 */
[----:B------:R-:W-:Y:S01]  /*15e60*/  HMMA.16816.F32.BF16 R32, R44, R14, R32 ;  /* 0x0000000e2c20723c */ /* 0x000fe20000041820 */
[----:B------:R-:W-:Y:S07]  /*15e70*/  LDSM.16.M88.4 R12, [R224+0x9000] ;  /* 0x00900000e00c783b */ /* 0x000fee0000000200 */
[C---:B------:R-:W-:Y:S08]  /*15e80*/  HMMA.16816.F32.BF16 R68, R64.reuse, R40, RZ ;  /* 0x000000284044723c */ /* 0x040ff000000418ff */
[----:B------:R-:W-:Y:S01]  /*15e90*/  HMMA.16816.F32.BF16 R64, R64, R42, RZ ;  /* 0x0000002a4040723c */ /* 0x000fe200000418ff */
[----:B------:R-:W1:Y:S01]  /*15ea0*/  LDSM.16.M88.4 R40, [R224+0x8800] ;  /* 0x00880000e028783b */ /* 0x000e620000000200 */
[----:B------:R-:W-:-:S06]  /*15eb0*/  IMAD R225, R5, 0x2, R228 ;  /* 0x0000000205e17824 */ /* 0x000fcc00078e02e4 */
[----:B------:R-:W-:Y:S01]  /*15ec0*/  HMMA.16816.F32.BF16 R24, R44, R60, R24 ;  /* 0x0000003c2c18723c */ /* 0x000fe20000041818 */
[----:B------:R-:W-:-:S07]  /*15ed0*/  IMAD.IADD R220, R0, 0x1, R227 ;  /* 0x0000000100dc7824 */ /* 0x000fce00078e02e3 */
[C---:B------:R-:W-:Y:S01]  /*15ee0*/  HMMA.16816.F32.BF16 R20, R44.reuse, R62, R20 ;  /* 0x0000003e2c14723c */ /* 0x040fe20000041814 */
[----:B------:R-:W3:Y:S07]  /*15ef0*/  LDSM.16.M88.4 R60, [R224+0x9800] ;  /* 0x00980000e03c783b */ /* 0x000eee0000000200 */
[C---:B------:R-:W-:Y:S08]  /*15f00*/  HMMA.16816.F32.BF16 R76, R44.reuse, R52, R76 ;  /* 0x000000342c4c723c */ /* 0x040ff0000004184c */
[----:B------:R-:W-:Y:S01]  /*15f10*/  HMMA.16816.F32.BF16 R72, R44, R54, R72 ;  /* 0x000000362c48723c */ /* 0x000fe20000041848 */
[----:B------:R-:W-:Y:S07]  /*15f20*/  LDSM.16.M88.4 R52, [R220] ;  /* 0x00000000dc34783b */ /* 0x000fee0000000200 */
[C---:B------:R-:W-:Y:S08]  /*15f30*/  HMMA.16816.F32.BF16 R36, R8.reuse, R16, R36 ;  /* 0x000000100824723c */ /* 0x040ff00000041824 */
[----:B------:R-:W-:Y:S01]  /*15f40*/  HMMA.16816.F32.BF16 R32, R8, R18, R32 ;  /* 0x000000120820723c */ /* 0x000fe20000041820 */
[----:B------:R-:W4:Y:S07]  /*15f50*/  LDSM.16.M88.4 R16, [R225] ;  /* 0x00000000e110783b */ /* 0x000f2e0000000200 */
[C---:B--2---:R-:W-:Y:S08]  /*15f60*/  HMMA.16816.F32.BF16 R68, R44.reuse, R48, R68 ;  /* 0x000000302c44723c */ /* 0x044ff00000041844 */
[----:B------:R-:W-:Y:S01]  /*15f70*/  HMMA.16816.F32.BF16 R64, R44, R50, R64 ;  /* 0x000000322c40723c */ /* 0x000fe20000041840 */
[----:B------:R-:W2:Y:S04]  /*15f80*/  LDSM.16.M88.4 R48, [R220+0x800] ;  /* 0x00080000dc30783b */ /* 0x000ea80000000200 */
[----:B------:R-:W2:Y:S03]  /*15f90*/  LDSM.16.M88.4 R44, [R220+0x1000] ;  /* 0x00100000dc2c783b */ /* 0x000ea60000000200 */
        /* <DEDUP_REMOVED lines=21> */
[----:B------:R-:W1:Y:S04]  /*160f0*/  LDSM.16.M88.4 R40, [R227+0x3800] ;  /* 0x00380000e328783b */ /* 0x000e680000000200 */
[----:B------:R-:W-:Y:S03]  /*16100*/  LDSM.16.M88.4 R16, [R226+0x2000] ;  /* 0x00200000e210783b */ /* 0x000fe60000000200 */
        /* <DEDUP_REMOVED lines=11> */
[----:B------:R-:W-:Y:S07]  /*161c0*/  LDSM.16.M88.4 R80, [R220+0x3800] ;  /* 0x00380000dc50783b */ /* 0x000fee0000000200 */
[C---:B----4-:R-:W-:Y:S08]  /*161d0*/  HMMA.16816.F32.BF16 R36, R60.reuse, R52, R36 ;  /* 0x000000343c24723c */ /* 0x050ff00000041824 */
[C---:B------:R-:W-:Y:S01]  /*161e0*/  HMMA.16816.F32.BF16 R32, R60.reuse, R54, R32 ;  /* 0x000000363c20723c */ /* 0x040fe20000041820 */
[----:B------:R-:W-:Y:S07]  /*161f0*/  LDSM.16.M88.4 R52, [R224+0xb800] ;  /* 0x00b80000e034783b */ /* 0x000fee0000000200 */
        /* <DEDUP_REMOVED lines=9> */
[----:B------:R-:W-:Y:S03]  /*16290*/  LDSM.16.M88.4 R60, [R230+0x4000] ;  /* 0x00400000e63c783b */ /* 0x000fe60000000200 */
[C---:B------:R-:W-:Y:S08]  /*162a0*/  HMMA.16816.F32.BF16 R36, R16.reuse, R12, R36 ;  /* 0x0000000c1024723c */ /* 0x040ff00000041824 */
        /* <DEDUP_REMOVED lines=53> */
[C---:B------:R-:W-:Y:S08]  /*16600*/  HMMA.16816.F32.BF16 R24, R52.reuse, R40, R24 ;  /* 0x000000283418723c */ /* 0x040ff00000041818 */
[C---:B------:R-:W-:Y:S01]  /*16610*/  HMMA.16816.F32.BF16 R20, R52.reuse, R42, R20 ;  /* 0x0000002a3414723c */ /* 0x040fe20000041814 */
[----:B------:R-:W3:Y:S07]  /*16620*/  LDSM.16.M88.4 R40, [R220+0x5000] ;  /* 0x00500000dc28783b */ /* 0x000eee0000000200 */
[C---:B--2---:R-:W-:Y:S08]  /*16630*/  HMMA.16816.F32.BF16 R76, R52.reuse, R48, R76 ;  /* 0x00000030344c723c */ /* 0x044ff0000004184c */
[C---:B------:R-:W-:Y:S01]  /*16640*/  HMMA.16816.F32.BF16 R72, R52.reuse, R50, R72 ;  /* 0x000000323448723c */ /* 0x040fe20000041848 */
[----:B------:R-:W2:Y:S07]  /*16650*/  LDSM.16.M88.4 R48, [R220+0x5800] ;  /* 0x00580000dc30783b */ /* 0x000eae0000000200 */
[C---:B----4-:R-:W-:Y:S01]  /*16660*/  HMMA.16816.F32.BF16 R80, R52.reuse, R16, R68 ;  /* 0x000000103450723c */ /* 0x050fe20000041844 */
[----:B------:R-:W4:Y:S07]  /*16670*/  LDSM.16.M88.4 R68, [R230+0x6000] ;  /* 0x00600000e644783b */ /* 0x000f2e0000000200 */
        /* <DEDUP_REMOVED lines=15> */
[----:B------:R-:W3:Y:S03]  /*16770*/  LDSM.16.M88.4 R48, [R227+0x6800] ;  /* 0x00680000e330783b */ /* 0x000ee60000000200 */
        /* <DEDUP_REMOVED lines=9> */
[C---:B--2---:R-:W-:Y:S08]  /*16810*/  HMMA.16816.F32.BF16 R80, R68.reuse, R44, R80 ;  /* 0x0000002c4450723c */ /* 0x044ff00000041850 */
[----:B------:R-:W-:Y:S01]  /*16820*/  HMMA.16816.F32.BF16 R64, R68, R46, R64 ;  /* 0x0000002e4440723c */ /* 0x000fe20000041840 */
[----:B------:R-:W-:Y:S01]  /*16830*/  SHF.R.S32.HI R0, RZ, 0x1f, R57 ;  /* 0x0000001fff007819 */ /* 0x000fe20000011439 */
[----:B------:R-:W-:Y:S06]  /*16840*/  LDSM.16.M88.4 R44, [R224+0xf800] ;  /* 0x00f80000e02c783b */ /* 0x000fec0000000200 */
[C---:B------:R-:W-:Y:S08]  /*16850*/  HMMA.16816.F32.BF16 R36, R40.reuse, R8, R36 ;  /* 0x000000082824723c */ /* 0x040ff00000041824 */
[C---:B------:R-:W-:Y:S01]  /*16860*/  HMMA.16816.F32.BF16 R32, R40.reuse, R10, R32 ;  /* 0x0000000a2820723c */ /* 0x040fe20000041820 */
[----:B------:R-:W2:Y:S07]  /*16870*/  LDSM.16.M88.4 R8, [R224+0xf000] ;  /* 0x00f00000e008783b */ /* 0x000eae0000000200 */
[C---:B---3--:R-:W-:Y:S08]  /*16880*/  HMMA.16816.F32.BF16 R24, R40.reuse, R48, R24 ;  /* 0x000000302818723c */ /* 0x048ff00000041818 */
[C---:B------:R-:W-:Y:S08]  /*16890*/  HMMA.16816.F32.BF16 R20, R40.reuse, R50, R20 ;  /* 0x000000322814723c */ /* 0x040ff00000041814 */
[----:B------:R-:W-:Y:S01]  /*168a0*/  HMMA.16816.F32.BF16 R76, R40, R52, R76 ;  /* 0x00000034284c723c */ /* 0x000fe2000004184c */
[----:B------:R-:W-:-:S07]  /*168b0*/  LEA.HI R0, R0, R57, RZ, 0x5 ;  /* 0x0000003900007211 */ /* 0x000fce00078f28ff */
[C---:B------:R-:W-:Y:S08]  /*168c0*/  HMMA.16816.F32.BF16 R72, R40.reuse, R54, R72 ;  /* 0x000000362848723c */ /* 0x040ff00000041848 */
[C---:B------:R-:W-:Y:S08]  /*168d0*/  HMMA.16816.F32.BF16 R80, R40.reuse, R84, R80 ;  /* 0x000000542850723c */ /* 0x040ff00000041850 */
[----:B------:R-:W-:Y:S01]  /*168e0*/  HMMA.16816.F32.BF16 R64, R40, R86, R64 ;  /* 0x000000562840723c */ /* 0x000fe20000041840 */
[----:B------:R-:W-:Y:S07]  /*168f0*/  LDSM.16.M88.4 R40, [R220+0x6000] ;  /* 0x00600000dc28783b */ /* 0x000fee0000000200 */
[C---:B----4-:R-:W-:Y:S08]  /*16900*/  HMMA.16816.F32.BF16 R36, R60.reuse, R16, R36 ;  /* 0x000000103c24723c */ /* 0x050ff00000041824 */
[----:B------:R-:W-:Y:S01]  /*16910*/  HMMA.16816.F32.BF16 R32, R60, R18, R32 ;  /* 0x000000123c20723c */ /* 0x000fe20000041820 */
[----:B------:R-:W3:Y:S01]  /*16920*/  LDSM.16.M88.4 R16, [R225+0x6000] ;  /* 0x00600000e110783b */ /* 0x000ee20000000200 */
[----:B------:R-:W-:-:S06]  /*16930*/  LOP3.LUT R0, R0, 0xffffffe0, RZ, 0xc0, !PT ;  /* 0xffffffe000007812 */ /* 0x000fcc00078ec0ff */
[----:B-1----:R-:W-:Y:S01]  /*16940*/  HMMA.16816.F32.BF16 R24, R60, R12, R24 ;  /* 0x0000000c3c18723c */ /* 0x002fe20000041818 */
[----:B------:R-:W-:-:S07]  /*16950*/  IMAD.IADD R0, R57, 0x1, -R0 ;  /* 0x0000000139007824 */ /* 0x000fce00078e0a00 */
[C---:B------:R-:W-:Y:S01]  /*16960*/  HMMA.16816.F32.BF16 R20, R60.reuse, R14, R20 ;  /* 0x0000000e3c14723c */ /* 0x040fe20000041814 */
[----:B------:R-:W1:Y:S07]  /*16970*/  LDSM.16.M88.4 R12, [R220+0x6800] ;  /* 0x00680000dc0c783b */ /* 0x000e6e0000000200 */
[----:B--2---:R-:W-:Y:S07]  /*16980*/  HMMA.16816.F32.BF16 R76, R60, R8, R76 ;  /* 0x000000083c4c723c */ /* 0x004fee000004184c */
[----:B------:R-:W-:-:S04]  /*16990*/  SHF.R.S32.HI R9, RZ, 0x1f, R0 ;  /* 0x0000001fff097819 */ /* 0x000fc80000011400 */
[----:B------:R-:W-:-:S04]  /*169a0*/  LEA.HI R9, R9, R0, RZ, 0x2 ;  /* 0x0000000009097211 */ /* 0x000fc800078f10ff */
[----:B------:R-:W-:-:S05]  /*169b0*/  SHF.R.S32.HI R9, RZ, 0x2, R9 ;  /* 0x00000002ff097819 */ /* 0x000fca0000011409 */
[----:B------:R-:W-:Y:S01]  /*169c0*/  IMAD R58, R58, 0x10, R9 ;  /* 0x000000103a3a7824 */ /* 0x000fe200078e0209 */
[----:B---3--:R-:W-:Y:S04]  /*169d0*/  HMMA.16816.F32.BF16 R36, R16, R40, R36 ;  /* 0x000000281024723c */ /* 0x008fe80000041824 */
[----:B------:R-:W-:-:S04]  /*169e0*/  IADD3 R59, R58, 0x1, R59 ;  /* 0x000000013a3b7810 */ /* 0x000fc80007ffe03b */
[----:B------:R-:W-:Y:S01]  /*169f0*/  IADD3 R41, R56, R59, -R240 ;  /* 0x0000003b38297210 */ /* 0x000fe20007ffe8f0 */
[----:B------:R-:W-:Y:S01]  /*16a00*/  HMMA.16816.F32.BF16 R72, R60, R10, R72 ;  /* 0x0000000a3c48723c */ /* 0x000fe20000041848 */
[----:B------:R-:W2:Y:S03]  /*16a10*/  LDSM.16.M88.4 R8, [R220+0x7000] ;  /* 0x00700000dc08783b */ /* 0x000ea60000000200 */
[----:B-----5:R-:W-:Y:S01]  /*16a20*/  IMAD.IADD R41, R4, 0x1, R41 ;  /* 0x0000000104297824 */ /* 0x020fe200078e0229 */
[----:B------:R-:W-:-:S03]  /*16a30*/  LOP3.LUT R0, R2, R31, RZ, 0xfc, !PT ;  /* 0x0000001f02007212 */ /* 0x000fc600078efcff */
[----:B------:R-:W-:Y:S01]  /*16a40*/  HMMA.16816.F32.BF16 R32, R16, R42, R32 ;  /* 0x0000002a1020723c */ /* 0x000fe20000041820 */
[C---:B------:R-:W-:Y:S02]  /*16a50*/  IADD3 R165, R41.reuse, 0x8, RZ ;  /* 0x0000000829a57810 */ /* 0x040fe40007ffe0ff */
[----:B------:R-:W-:-:S05]  /*16a60*/  IMNMX R2, R41, R56, PT ;  /* 0x0000003829027217 */ /* 0x000fca0003800200 */
[----:B-1----:R-:W-:Y:S01]  /*16a70*/  HMMA.16816.F32.BF16 R40, R16, R12, R24 ;  /* 0x0000000c1028723c */ /* 0x002fe20000041818 */
[----:B------:R-:W1:Y:S01]  /*16a80*/  LDSM.16.M88.4 R24, [R220+0x7800] ;  /* 0x00780000dc18783b */ /* 0x000e620000000200 */
[----:B------:R-:W-:Y:S01]  /*16a90*/  LOP3.LUT R30, R30, 0x6, RZ, 0xc0, !PT ;  /* 0x000000061e1e7812 */ /* 0x000fe200078ec0ff */
[----:B------:R-:W-:-:S05]  /*16aa0*/  DEPBAR.LE SB0, 0x0 ;  /* 0x000080000000791a */ /* 0x000fca0000000000 */
[----:B------:R-:W-:Y:S01]  /*16ab0*/  HMMA.16816.F32.BF16 R64, R60, R46, R64 ;  /* 0x0000002e3c40723c */ /* 0x000fe20000041840 */
[----:B------:R-:W-:Y:S01]  /*16ac0*/  IMAD.IADD R30, R3, 0x1, R30 ;  /* 0x00000001031e7824 */ /* 0x000fe200078e021e */
[----:B------:R-:W-:-:S06]  /*16ad0*/  IMNMX R165, R165, R56, PT ;  /* 0x00000038a5a57217 */ /* 0x000fcc0003800200 */
[----:B------:R-:W-:Y:S01]  /*16ae0*/  HMMA.16816.F32.BF16 R20, R16, R14, R20 ;  /* 0x0000000e1014723c */ /* 0x000fe20000041814 */
[C---:B------:R-:W-:Y:S02]  /*16af0*/  IADD3 R4, R30.reuse, 0x1, RZ ;  /* 0x000000011e047810 */ /* 0x040fe40007ffe0ff */
[----:B------:R-:W-:-:S05]  /*16b00*/  IADD3 R12, R30, 0x8, RZ ;  /* 0x000000081e0c7810 */ /* 0x000fca0007ffe0ff */
[----:B------:R-:W-:Y:S01]  /*16b10*/  HMMA.16816.F32.BF16 R80, R60, R44, R80 ;  /* 0x0000002c3c50723c */ /* 0x000fe20000041850 */
[----:B------:R-:W-:Y:S02]  /*16b20*/  IADD3 R6, R30, 0x9, RZ ;  /* 0x000000091e067810 */ /* 0x000fe40007ffe0ff */
[C---:B------:R-:W-:Y:S02]  /*16b30*/  ISETP.GE.AND P0, PT, R4.reuse, R2, PT ;  /* 0x000000020400720c */ /* 0x040fe40003f06270 */
[----:B------:R-:W-:-:S03]  /*16b40*/  ISETP.GE.AND P3, PT, R4, R165, PT ;  /* 0x000000a50400720c */ /* 0x000fc60003f66270 */
[C---:B--2---:R-:W-:Y:S01]  /*16b50*/  HMMA.16816.F32.BF16 R76, R16.reuse, R8, R76 ;  /* 0x00000008104c723c */ /* 0x044fe2000004184c */
[----:B------:R-:W-:Y:S02]  /*16b60*/  IADD3 R4, R30, 0x10, RZ ;  /* 0x000000101e047810 */ /* 0x000fe40007ffe0ff */
[-C--:B------:R-:W-:Y:S02]  /*16b70*/  ISETP.GE.AND P4, PT, R12, R2.reuse, PT ;  /* 0x000000020c00720c */ /* 0x080fe40003f86270 */
[C---:B------:R-:W-:Y:S02]  /*16b80*/  ISETP.GE.AND P2, PT, R6.reuse, R2, PT ;  /* 0x000000020600720c */ /* 0x040fe40003f46270 */
[----:B------:R-:W-:Y:S01]  /*16b90*/  ISETP.GE.AND P5, PT, R6, R165, PT ;  /* 0x000000a50600720c */ /* 0x000fe20003fa6270 */
[----:B------:R-:W-:Y:S01]  /*16ba0*/  HMMA.16816.F32.BF16 R72, R16, R10, R72 ;  /* 0x0000000a1048723c */ /* 0x000fe20000041848 */
[----:B------:R-:W-:Y:S02]  /*16bb0*/  IADD3 R6, R30, 0x11, RZ ;  /* 0x000000111e067810 */ /* 0x000fe40007ffe0ff */
[----:B------:R-:W-:-:S02]  /*16bc0*/  FSEL R37, R37, -INF , !P0 ;  /* 0xff80000025257808 */ /* 0x000fc40004000000 */
[-C--:B------:R-:W-:Y:S02]  /*16bd0*/  ISETP.GE.AND P6, PT, R12, R165.reuse, PT ;  /* 0x000000a50c00720c */ /* 0x080fe40003fc6270 */
[CC--:B------:R-:W-:Y:S02]  /*16be0*/  ISETP.GE.AND P1, PT, R4.reuse, R2.reuse, PT ;  /* 0x000000020400720c */ /* 0x0c0fe40003f26270 */
[----:B------:R-:W-:Y:S02]  /*16bf0*/  ISETP.GE.AND P0, PT, R4, R165, PT ;  /* 0x000000a50400720c */ /* 0x000fe40003f06270 */
[----:B------:R-:W-:Y:S02]  /*16c00*/  FSEL R39, R39, -INF , !P3 ;  /* 0xff80000027277808 */ /* 0x000fe40005800000 */
[----:B------:R-:W-:Y:S02]  /*16c10*/  FSEL R32, R32, -INF , !P4 ;  /* 0xff80000020207808 */ /* 0x000fe40006000000 */
[----:B------:R-:W-:Y:S01]  /*16c20*/  IADD3 R4, R30, 0x18, RZ ;  /* 0x000000181e047810 */ /* 0x000fe20007ffe0ff */
[----:B-1----:R-:W-:Y:S01]  /*16c30*/  HMMA.16816.F32.BF16 R64, R16, R26, R64 ;  /* 0x0000001a1040723c */ /* 0x002fe20000041840 */
        /* <DEDUP_REMOVED lines=12> */
[----:B------:R-:W-:-:S02]  /*16d00*/  IADD3 R10, R30, 0x21, RZ ;  /* 0x000000211e0a7810 */ /* 0x000fc40007ffe0ff */
[----:B------:R-:W-:Y:S02]  /*16d10*/  FSEL R8, R42, -INF , !P0 ;  /* 0xff8000002a087808 */ /* 0x000fe40004000000 */
[----:B------:R-:W-:Y:S02]  /*16d20*/  FSEL R6, R41, -INF , !P3 ;  /* 0xff80000029067808 */ /* 0x000fe40005800000 */
[C---:B------:R-:W-:Y:S02]  /*16d30*/  ISETP.GE.AND P0, PT, R9.reuse, R2, PT ;  /* 0x000000020900720c */ /* 0x040fe40003f06270 */
[----:B------:R-:W-:Y:S02]  /*16d40*/  ISETP.GE.AND P3, PT, R9, R165, PT ;  /* 0x000000a50900720c */ /* 0x000fe40003f66270 */
[----:B------:R-:W-:Y:S02]  /*16d50*/  IADD3 R11, R30, 0x28, RZ ;  /* 0x000000281e0b7810 */ /* 0x000fe40007ffe0ff */
[----:B------:R-:W-:-:S02]  /*16d60*/  FSEL R13, R43, -INF , !P4 ;  /* 0xff8000002b0d7808 */ /* 0x000fc40006000000 */
[----:B------:R-:W-:Y:S01]  /*16d70*/  FSEL R9, R20, -INF , !P6 ;  /* 0xff80000014097808 */ /* 0x000fe20007000000 */
[----:B------:R-:W-:Y:S01]  /*16d80*/  HMMA.16816.F32.BF16 R80, R16, R24, R80 ;  /* 0x000000181050723c */ /* 0x000fe20000041850 */
[CC--:B------:R-:W-:Y:S02]  /*16d90*/  ISETP.GE.AND P4, PT, R10.reuse, R2.reuse, PT ;  /* 0x000000020a00720c */ /* 0x0c0fe40003f86270 */
[----:B------:R-:W-:Y:S02]  /*16da0*/  ISETP.GE.AND P6, PT, R10, R165, PT ;  /* 0x000000a50a00720c */ /* 0x000fe40003fc6270 */
[----:B------:R-:W-:Y:S02]  /*16db0*/  FSEL R14, R22, -INF , !P2 ;  /* 0xff800000160e7808 */ /* 0x000fe40005000000 */
[----:B------:R-:W-:Y:S02]  /*16dc0*/  FSEL R10, R21, -INF , !P5 ;  /* 0xff800000150a7808 */ /* 0x000fe40006800000 */
[----:B------:R-:W-:-:S02]  /*16dd0*/  ISETP.GE.AND P2, PT, R11, R2, PT ;  /* 0x000000020b00720c */ /* 0x000fc40003f46270 */
[----:B------:R-:W-:Y:S02]  /*16de0*/  ISETP.GE.AND P5, PT, R11, R165, PT ;  /* 0x000000a50b00720c */ /* 0x000fe40003fa6270 */
[C---:B------:R-:W-:Y:S02]  /*16df0*/  IADD3 R15, R30.reuse, 0x29, RZ ;  /* 0x000000291e0f7810 */ /* 0x040fe40007ffe0ff */
[----:B------:R-:W-:Y:S02]  /*16e00*/  IADD3 R11, R30, 0x30, RZ ;  /* 0x000000301e0b7810 */ /* 0x000fe40007ffe0ff */
[----:B------:R-:W-:Y:S02]  /*16e10*/  FSEL R12, R23, -INF , !P1 ;  /* 0xff800000170c7808 */ /* 0x000fe40004800000 */
[----:B------:R-:W-:Y:S02]  /*16e20*/  FSEL R186, R78, -INF , !P3 ;  /* 0xff8000004eba7808 */ /* 0x000fe40005800000 */
[----:B------:R-:W-:-:S02]  /*16e30*/  FSEL R183, R77, -INF , !P4 ;  /* 0xff8000004db77808 */ /* 0x000fc40006000000 */
[-C--:B------:R-:W-:Y:S02]  /*16e40*/  ISETP.GE.AND P1, PT, R15, R2.reuse, PT ;  /* 0x000000020f00720c */ /* 0x080fe40003f26270 */
[C---:B------:R-:W-:Y:S02]  /*16e50*/  ISETP.GE.AND P3, PT, R11.reuse, R2, PT ;  /* 0x000000020b00720c */ /* 0x040fe40003f66270 */
[----:B------:R-:W-:Y:S02]  /*16e60*/  ISETP.GE.AND P4, PT, R11, R165, PT ;  /* 0x000000a50b00720c */ /* 0x000fe40003f86270 */
[----:B------:R-:W-:Y:S02]  /*16e70*/  IADD3 R11, R30, 0x38, RZ ;  /* 0x000000381e0b7810 */ /* 0x000fe40007ffe0ff */
[----:B------:R-:W-:Y:S02]  /*16e80*/  FSEL R185, R73, -INF , !P1 ;  /* 0xff80000049b97808 */ /* 0x000fe40004800000 */
[----:B------:R-:W-:-:S02]  /*16e90*/  FSEL R182, R76, -INF , !P0 ;  /* 0xff8000004cb67808 */ /* 0x000fc40004000000 */
[-C--:B------:R-:W-:Y:S02]  /*16ea0*/  ISETP.GE.AND P1, PT, R11, R165.reuse, PT ;  /* 0x000000a50b00720c */ /* 0x080fe40003f26270 */
[----:B------:R-:W-:Y:S02]  /*16eb0*/  ISETP.GE.AND P0, PT, R15, R165, PT ;  /* 0x000000a50f00720c */ /* 0x000fe40003f06270 */
[----:B------:R-:W-:Y:S02]  /*16ec0*/  FSEL R31, R66, -INF , !P1 ;  /* 0xff800000421f7808 */ /* 0x000fe40004800000 */
[----:B------:R-:W-:Y:S02]  /*16ed0*/  FSEL R188, R74, -INF , !P5 ;  /* 0xff8000004abc7808 */ /* 0x000fe40006800000 */
[----:B------:R-:W-:Y:S02]  /*16ee0*/  FSEL R189, R75, -INF , !P0 ;  /* 0xff8000004bbd7808 */ /* 0x000fe40004000000 */
[----:B------:R-:W-:-:S02]  /*16ef0*/  ISETP.GT.AND P1, PT, R242, R235, PT ;  /* 0x000000ebf200720c */ /* 0x000fc40003f24270 */
[-C--:B------:R-:W-:Y:S02]  /*16f00*/  ISETP.GE.AND P5, PT, R11, R2.reuse, PT ;  /* 0x000000020b00720c */ /* 0x080fe40003fa6270 */
[C---:B------:R-:W-:Y:S02]  /*16f10*/  ISETP.GE.AND P0, PT, R30.reuse, R2, PT ;  /* 0x000000021e00720c */ /* 0x040fe40003f06270 */
[----:B------:R-:W-:Y:S02]  /*16f20*/  IADD3 R11, R30, 0x39, RZ ;  /* 0x000000391e0b7810 */ /* 0x000fe40007ffe0ff */
[----:B------:R-:W-:Y:S02]  /*16f30*/  FSEL R36, R36, -INF , !P0 ;  /* 0xff80000024247808 */ /* 0x000fe40004000000 */
[----:B------:R-:W-:Y:S02]  /*16f40*/  ISETP.GE.AND P0, PT, R11, R165, PT ;  /* 0x000000a50b00720c */ /* 0x000fe40003f06270 */
[----:B------:R-:W-:-:S02]  /*16f50*/  IADD3 R15, R30, 0x31, RZ ;  /* 0x000000311e0f7810 */ /* 0x000fc40007ffe0ff */
[----:B------:R-:W-:Y:S02]  /*16f60*/  FSEL R196, R80, -INF , !P3 ;  /* 0xff80000050c47808 */ /* 0x000fe40005800000 */
[----:B------:R-:W-:Y:S02]  /*16f70*/  ISETP.GE.AND P3, PT, R30, R165, PT ;  /* 0x000000a51e00720c */ /* 0x000fe40003f66270 */
[----:B------:R-:W-:Y:S02]  /*16f80*/  FSEL R187, R79, -INF , !P6 ;  /* 0xff8000004fbb7808 */ /* 0x000fe40007000000 */
[----:B------:R-:W-:Y:S02]  /*16f90*/  FSEL R184, R72, -INF , !P2 ;  /* 0xff80000048b87808 */ /* 0x000fe40005000000 */
[----:B------:R-:W-:Y:S02]  /*16fa0*/  FSEL R191, R82, -INF , !P4 ;  /* 0xff80000052bf7808 */ /* 0x000fe40006000000 */
[----:B------:R-:W-:Y:S01]  /*16fb0*/  FSEL R30, R67, -INF , !P0 ;  /* 0xff800000431e7808 */ /* 0x000fe20004000000 */
[----:B------:R-:W-:Y:S01]  /*16fc0*/  BSSY B1, `(.L_x_3956) ;  /* 0x000007c000017945 */ /* 0x000fe20003800000 */
[----:B------:R-:W-:-:S02]  /*16fd0*/  ISETP.GE.AND P6, PT, R15, R2, PT ;  /* 0x000000020f00720c */ /* 0x000fc40003fc6270 */
[----:B------:R-:W-:Y:S02]  /*16fe0*/  ISETP.GE.AND P2, PT, R15, R165, PT ;  /* 0x000000a50f00720c */ /* 0x000fe40003f46270 */
[----:B------:R-:W-:Y:S02]  /*16ff0*/  ISETP.GE.AND P4, PT, R11, R2, PT ;  /* 0x000000020b00720c */ /* 0x000fe40003f86270 */
[----:B------:R-:W-:Y:S02]  /*17000*/  ISETP.NE.U32.AND P0, PT, R244, RZ, PT ;  /* 0x000000fff400720c */ /* 0x000fe40003f05070 */
[----:B------:R-:W-:Y:S02]  /*17010*/  FSEL R38, R38, -INF , !P3 ;  /* 0xff80000026267808 */ /* 0x000fe40005800000 */
[----:B------:R-:W-:Y:S02]  /*17020*/  FSEL R194, R81, -INF , !P6 ;  /* 0xff80000051c27808 */ /* 0x000fe40007000000 */
[----:B------:R-:W-:-:S02]  /*17030*/  FSEL R190, R83, -INF , !P2 ;  /* 0xff80000053be7808 */ /* 0x000fc40005000000 */
[----:B------:R-:W-:Y:S02]  /*17040*/  FSEL R192, R64, -INF , !P5 ;  /* 0xff80000040c07808 */ /* 0x000fe40006800000 */
[----:B------:R-:W-:Y:S02]  /*17050*/  FSEL R193, R65, -INF , !P4 ;  /* 0xff80000041c17808 */ /* 0x000fe40006000000 */
        /* <DEDUP_REMOVED lines=15> */
[----:B------:R-:W-:Y:S01]  /*17150*/  IADD3 R208, R227, 0x7800, RZ ;  /* 0x00007800e3d07810 */ /* 0x000fe20007ffe0ff */
        /* <DEDUP_REMOVED lines=24> */
[----:B------:R-:W-:Y:S01]  /*172e0*/  IMAD R24, R20, R16, R15 ;  /* 0x0000001014187224 */ /* 0x000fe200078e020f */
[----:B------:R-:W-:Y:S01]  /*172f0*/  LOP3.LUT R15, RZ, R22, RZ, 0x33, !PT ;  /* 0x00000016ff0f7212 */ /* 0x000fe200078e33ff */
[----:B------:R-:W-:-:S03]  /*17300*/  IMAD R16, R18, R16, R11 ;  /* 0x0000001012107224 */ /* 0x000fc600078e020b */
[C---:B------:R-:W-:Y:S02]  /*17310*/  ISETP.GT.U32.AND P2, PT, R17.reuse, R24, PT ;  /* 0x000000181100720c */ /* 0x040fe40003f44070 */
[----:B------:R-:W-:-:S11]  /*17320*/  ISETP.GT.U32.AND P3, PT, R17, R16, PT ;  /* 0x000000101100720c */ /* 0x000fd60003f64070 */
[----:B------:R-:W-:Y:S01]  /*17330*/  @!P2 IMAD.IADD R24, R24, 0x1, -R17 ;  /* 0x000000011818a824 */ /* 0x000fe200078e0a11 */
[----:B------:R-:W-:Y:S02]  /*17340*/  @!P2 IADD3 R20, R20, 0x1, RZ ;  /* 0x000000011414a810 */ /* 0x000fe40007ffe0ff */
[-C--:B------:R-:W-:Y:S02]  /*17350*/  @!P3 IADD3 R16, R16, -R17.reuse, RZ ;  /* 0x800000111010b210 */ /* 0x080fe40007ffe0ff */
[-C--:B------:R-:W-:Y:S02]  /*17360*/  ISETP.GE.U32.AND P6, PT, R24, R17.reuse, PT ;  /* 0x000000111800720c */ /* 0x080fe40003fc6070 */
[----:B------:R-:W-:Y:S01]  /*17370*/  ISETP.GE.U32.AND P5, PT, R16, R17, PT ;  /* 0x000000111000720c */ /* 0x000fe20003fa6070 */
[----:B------:R-:W2:Y:S01]  /*17380*/  LD.E.64 R24, [R28.64+0x20] ;  /* 0x000020061c187980 */ /* 0x000ea2000c101b00 */
        /* <DEDUP_REMOVED lines=11> */
[----:B------:R-:W-:Y:S02]  /*17440*/  IMAD.WIDE R26, R15, 0x4, R244 ;  /* 0x000000040f1a7825 */ /* 0x000fe400078e02f4 */
        /* <DEDUP_REMOVED lines=13> */
[----:B------:R-:W-:-:S05]  /*17520*/  IMAD R11, R24, R15, R11 ;  /* 0x0000000f180b7224 */ /* 0x000fca00078e020b */
[----:B------:R-:W-:Y:S01]  /*17530*/  IADD3 R18, R23, R11, RZ ;  /* 0x0000000b17127210 */ /* 0x000fe20007ffe0ff */
[----:B------:R-:W-:Y:S01]  /*17540*/  IMAD.MOV.U32 R11, RZ, RZ, R22 ;  /* 0x000000ffff0b7224 */ /* 0x000fe200078e0016 */
[----:B------:R-:W-:Y:S05]  /*17550*/  BRA `(.L_x_3960) ;  /* 0x0000003000007947 */ /* 0x000fea0003800000 */
.L_x_3959:
[----:B------:R-:W2:Y:S02]  /*17560*/  LD.E R11, [R28.64+0x38] ;  /* 0x000038061c0b7980 */ /* 0x000ea4000c101900 */
[----:B--2---:R-:W-:-:S04]  /*17570*/  LEA R11, -R11, RZ, 0x6 ;  /* 0x000000ff0b0b7211 */ /* 0x004fc800078e31ff */
[----:B------:R-:W-:Y:S02]  /*17580*/  SHF.R.S32.HI R18, RZ, 0x1f, R11 ;  /* 0x0000001fff127819 */ /* 0x000fe4000001140b */
.L_x_3960:
[----:B------:R-:W-:Y:S05]  /*17590*/  BSYNC B0 ;  /* 0x0000000000007941 */ /* 0x000fea0003800000 */
.L_x_3958:
        /* <DEDUP_REMOVED lines=30> */
.L_x_3957:
[----:B------:R-:W-:Y:S05]  /*17780*/  BSYNC B1 ;  /* 0x0000000000017941 */ /* 0x000fea0003800000 */
.L_x_3956:
[----:B------:R-:W2:Y:S01]  /*17790*/  LD.E R28, [R28.64+0xdc] ;  /* 0x0000dc061c1c7980 */ /* 0x000ea2000c101900 */
        /* <DEDUP_REMOVED lines=15> */
[----:B------:R-:W-:Y:S02]  /*17890*/  SHF.L.U32 R234, R0, 0x1, RZ ;  /* 0x0000000100ea7819 */ /* 0x000fe400000006ff */
        /* <DEDUP_REMOVED lines=31> */
[----:B-1----:R-:W-:-:S03]  /*17a90*/  FMNMX.FTZ R11, R18, R11, !PT ;  /* 0x0000000b120b7209 */ /* 0x002fc60007810000 */
[----:B------:R-:W-:Y:S04]  /*17aa0*/  LDSM.16.MT88.4 R120, [R231+0x14000] ;  /* 0x01400000e778783b */ /* 0x000fe80000004200 */
[----:B------:R-:W1:Y:S04]  /*17ab0*/  SHFL.BFLY PT, R164, R11, 0x1, 0x1f ;  /* 0x0c201f000ba47f89 */ /* 0x000e6800000e0000 */
[----:B------:R-:W-:Y:S04]  /*17ac0*/  LDSM.16.MT88.4 R128, [R234+0x16000] ;  /* 0x01600000ea80783b */ /* 0x000fe80000004200 */
[----:B------:R-:W-:Y:S04]  /*17ad0*/  LDSM.16.MT88.4 R152, [R233+0x16000] ;  /* 0x01600000e998783b */ /* 0x000fe80000004200 */
[----:B------:R-:W-:Y:S01]  /*17ae0*/  LDSM.16.MT88.4 R140, [R232+0x16000] ;  /* 0x01600000e88c783b */ /* 0x000fe20000004200 */
[----:B---3--:R-:W-:-:S03]  /*17af0*/  FMNMX.FTZ R16, R15, R16, !PT ;  /* 0x000000100f107209 */ /* 0x008fc60007810000 */
[----:B------:R-:W-:Y:S04]  /*17b00*/  LDSM.16.MT88.4 R24, [R231+0x10800] ;  /* 0x01080000e718783b */ /* 0x000fe80000004200 */
[----:B------:R-:W3:Y:S01]  /*17b10*/  SHFL.BFLY PT, R3, R16, 0x1, 0x1f ;  /* 0x0c201f0010037f89 */ /* 0x000ee200000e0000 */
[----:B-1----:R-:W-:-:S03]  /*17b20*/  FMNMX.FTZ R164, R11, R164, !PT ;  /* 0x000000a40ba47209 */ /* 0x002fc60007810000 */
[----:B------:R-:W-:Y:S01]  /*17b30*/  LDSM.16.MT88.4 R20, [R234+0x12800] ;  /* 0x01280000ea14783b */ /* 0x000fe20000004200 */
[----:B------:R-:W-:Y:S02]  /*17b40*/  FSETP.NEU.FTZ.AND P2, PT, R164, -INF , PT ;  /* 0xff800000a400780b */ /* 0x000fe40003f5d000 */
[----:B---3--:R-:W-:Y:S02]  /*17b50*/  FMNMX.FTZ R3, R16, R3, !PT ;  /* 0x0000000310037209 */ /* 0x008fe40007810000 */
        /* <DEDUP_REMOVED lines=27> */
[-CC-:B------:R-:W-:Y:S02]  /*17d10*/  FFMA.FTZ R33, R14, R28.reuse, -R29.reuse ;  /* 0x0000001c0e217223 */ /* 0x180fe4000001081d */
[-C--:B------:R-:W-:Y:S02]  /*17d20*/  FFMA.FTZ R0, R12, R28.reuse, -R29 ;  /* 0x0000001c0c007223 */ /* 0x080fe4000001081d */
[----:B------:R-:W1:Y:S01]  /*17d30*/  LDSM.16.MT88.4 R12, [R232+0x10800] ;  /* 0x01080000e80c783b */ /* 0x000e620000004200 */
[-CC-:B------:R-:W-:Y:S01]  /*17d40*/  FFMA.FTZ R182, R182, R28.reuse, -R195.reuse ;  /* 0x0000001cb6b67223 */ /* 0x180fe200000108c3 */
[----:B------:R-:W-:Y:S01]  /*17d50*/  MUFU.EX2 R181, R181 ;  /* 0x000000b500b57308 */ /* 0x000fe20000000800 */
[----:B------:R-:W-:-:S02]  /*17d60*/  FFMA.FTZ R183, R183, R28, -R195 ;  /* 0x0000001cb7b77223 */ /* 0x000fc400000108c3 */
[-CC-:B------:R-:W-:Y:S02]  /*17d70*/  FFMA.FTZ R184, R184, R28.reuse, -R195.reuse ;  /* 0x0000001cb8b87223 */ /* 0x180fe400000108c3 */
[-C--:B------:R-:W-:Y:S02]  /*17d80*/  FFMA.FTZ R185, R185, R28.reuse, -R195 ;  /* 0x0000001cb9b97223 */ /* 0x080fe400000108c3 */
[-CC-:B------:R-:W-:Y:S01]  /*17d90*/  FFMA.FTZ R186, R186, R28.reuse, -R29.reuse ;  /* 0x0000001cbaba7223 */ /* 0x180fe2000001081d */
        /* <DEDUP_REMOVED lines=328> */
.L_x_3963:
[----:B------:R-:W-:Y:S02]  /*19220*/  ULDC.64 UR4, c[0x0][0x118] ;  /* 0x0000460000047ab9 */ /* 0x000fe40000000a00 */
[----:B------:R-:W2:Y:S02]  /*19230*/  LD.E R6, [R200.64+0x40] ;  /* 0x00004004c8067980 */ /* 0x000ea4000c101900 */
[----:B--2---:R-:W-:-:S04]  /*19240*/  LEA R6, -R6, RZ, 0x6 ;  /* 0x000000ff06067211 */ /* 0x004fc800078e31ff */
[----:B------:R-:W-:Y:S02]  /*19250*/  SHF.R.S32.HI R5, RZ, 0x1f, R6 ;  /* 0x0000001fff057819 */ /* 0x000fe40000011406 */
.L_x_3964:
[----:B------:R-:W-:Y:S05]  /*19260*/  BSYNC B0 ;  /* 0x0000000000007941 */ /* 0x000fea0003800000 */
.L_x_3962:
        /* <DEDUP_REMOVED lines=33> */
[----:B------:R-:W2:Y:S04]  /*19480*/  LDSM.16.M88.4 R4, [R229+0x8800] ;  /* 0x00880000e504783b */ /* 0x000ea80000000200 */
[----:B------:R-:W5:Y:S04]  /*19490*/  LDSM.16.M88.4 R180, [R229+0x9000] ;  /* 0x00900000e5b4783b */ /* 0x000f680000000200 */
[----:B------:R-:W1:Y:S04]  /*194a0*/  LDSM.16.M88.4 R24, [R229+0x9800] ;  /* 0x00980000e518783b */ /* 0x000e680000000200 */
[----:B------:R-:W-:Y:S04]  /*194b0*/  LDSM.16.M88.4 R28, [R228] ;  /* 0x00000000e41c783b */ /* 0x000fe80000000200 */
[----:B------:R-:W1:Y:S04]  /*194c0*/  LDSM.16.M88.4 R20, [R227] ;  /* 0x00000000e314783b */ /* 0x000e680000000200 */
[----:B------:R-:W1:Y:S04]  /*194d0*/  LDSM.16.M88.4 R188, [R222] ;  /* 0x00000000debc783b */ /* 0x000e680000000200 */
[----:B---3--:R-:W3:Y:S04]  /*194e0*/  LDSM.16.M88.4 R32, [R221] ;  /* 0x00000000dd20783b */ /* 0x008ee80000000200 */
[----:B------:R-:W1:Y:S04]  /*194f0*/  LDSM.16.M88.4 R196, [R223] ;  /* 0x00000000dfc4783b */ /* 0x000e680000000200 */
[----:B------:R-:W-:Y:S01]  /*19500*/  LDSM.16.M88.4 R192, [R224+0x8800] ;  /* 0x00880000e0c0783b */ /* 0x000fe20000000200 */
[C---:B----4-:R-:W-:Y:S03]  /*19510*/  HMMA.16816.F32.BF16 R16, R172.reuse, R12, RZ ;  /* 0x0000000cac10723c */ /* 0x050fe600000418ff */
[----:B------:R-:W4:Y:S04]  /*19520*/  S2R R0, SR_TID.X ;  /* 0x0000000000007919 */ /* 0x000f280000002100 */
[----:B------:R-:W0:Y:S01]  /*19530*/  LDGDEPBAR ;  /* 0x00000000000079af */ /* 0x000e220000000000 */
[C---:B------:R-:W-:Y:S08]  /*19540*/  HMMA.16816.F32.BF16 R12, R172.reuse, R14, RZ ;  /* 0x0000000eac0c723c */ /* 0x040ff000000418ff */
[C---:B--2---:R-:W-:Y:S08]  /*19550*/  HMMA.16816.F32.BF16 R8, R172.reuse, R4, RZ ;  /* 0x00000004ac08723c */ /* 0x044ff000000418ff */
[----:B-----5:R-:W-:Y:S01]  /*19560*/  HMMA.16816.F32.BF16 R184, R172, R180, RZ ;  /* 0x000000b4acb8723c */ /* 0x020fe200000418ff */
[----:B----4-:R-:W-:-:S07]  /*19570*/  IMAD.SHL.U32 R0, R0, 0x2, RZ ;  /* 0x0000000200007824 */ /* 0x010fce00078e00ff */
[C---:B------:R-:W-:Y:S08]  /*19580*/  HMMA.16816.F32.BF16 R4, R172.reuse, R6, RZ ;  /* 0x00000006ac04723c */ /* 0x040ff000000418ff */
[C---:B------:R-:W-:Y:S08]  /*19590*/  HMMA.16816.F32.BF16 R180, R172.reuse, R182, RZ ;  /* 0x000000b6acb4723c */ /* 0x040ff000000418ff */
[C---:B-1----:R-:W-:Y:S08]  /*195a0*/  HMMA.16816.F32.BF16 R176, R172.reuse, R24, RZ ;  /* 0x00000018acb0723c */ /* 0x042ff000000418ff */
[----:B------:R-:W-:Y:S01]  /*195b0*/  HMMA.16816.F32.BF16 R172, R172, R26, RZ ;  /* 0x0000001aacac723c */ /* 0x000fe200000418ff */
[----:B------:R-:W-:Y:S07]  /*195c0*/  LDSM.16.M88.4 R24, [R226] ;  /* 0x00000000e218783b */ /* 0x000fee0000000200 */
[C---:B------:R-:W-:Y:S08]  /*195d0*/  HMMA.16816.F32.BF16 R16, R28.reuse, R20, R16 ;  /* 0x000000141c10723c */ /* 0x040ff00000041810 */
[C---:B------:R-:W-:Y:S01]  /*195e0*/  HMMA.16816.F32.BF16 R12, R28.reuse, R22, R12 ;  /* 0x000000161c0c723c */ /* 0x040fe2000004180c */
[----:B------:R-:W1:Y:S07]  /*195f0*/  LDSM.16.M88.4 R20, [R224+0x8000] ;  /* 0x00800000e014783b */ /* 0x000e6e0000000200 */
        /* <DEDUP_REMOVED lines=28> */
[----:B------:R-:W-:Y:S07]  /*197c0*/  LDSM.16.M88.4 R196, [R218] ;  /* 0x00000000dac4783b */ /* 0x000fee0000000200 */
        /* <DEDUP_REMOVED lines=9> */
[----:B------:R-:W1:Y:S07]  /*19860*/  LDSM.16.M88.4 R20, [R219] ;  /* 0x00000000db14783b */ /* 0x000e6e0000000200 */
[C---:B------:R-:W-:Y:S08]  /*19870*/  HMMA.16816.F32.BF16 R8, R24.reuse, R192, R8 ;  /* 0x000000c01808723c */ /* 0x040ff00000041808 */
[C---:B------:R-:W-:Y:S01]  /*19880*/  HMMA.16816.F32.BF16 R4, R24.reuse, R194, R4 ;  /* 0x000000c21804723c */ /* 0x040fe20000041804 */
[----:B------:R-:W4:Y:S07]  /*19890*/  LDSM.16.M88.4 R192, [R217] ;  /* 0x00000000d9c0783b */ /* 0x000f2e0000000200 */
[C---:B--2---:R-:W-:Y:S08]  /*198a0*/  HMMA.16816.F32.BF16 R184, R24.reuse, R188, R184 ;  /* 0x000000bc18b8723c */ /* 0x044ff000000418b8 */
[C---:B------:R-:W-:Y:S01]  /*198b0*/  HMMA.16816.F32.BF16 R180, R24.reuse, R190, R180 ;  /* 0x000000be18b4723c */ /* 0x040fe200000418b4 */
[----:B------:R-:W-:Y:S07]  /*198c0*/  LDSM.16.M88.4 R188, [R226+0x2000] ;  /* 0x00200000e2bc783b */ /* 0x000fee0000000200 */
[C---:B---3--:R-:W-:Y:S08]  /*198d0*/  HMMA.16816.F32.BF16 R176, R24.reuse, R32, R176 ;  /* 0x0000002018b0723c */ /* 0x048ff000000418b0 */
        /* <DEDUP_REMOVED lines=8> */
[----:B------:R-:W5:Y:S07]  /*19960*/  LDSM.16.M88.4 R196, [R224+0xb000] ;  /* 0x00b00000e0c4783b */ /* 0x000f6e0000000200 */
[C---:B----4-:R-:W-:Y:S08]  /*19970*/  HMMA.16816.F32.BF16 R184, R28.reuse, R192, R184 ;  /* 0x000000c01cb8723c */ /* 0x050ff000000418b8 */
[C---:B------:R-:W-:Y:S01]  /*19980*/  HMMA.16816.F32.BF16 R180, R28.reuse, R194, R180 ;  /* 0x000000c21cb4723c */ /* 0x040fe200000418b4 */
[----:B------:R-:W4:Y:S07]  /*19990*/  LDSM.16.M88.4 R192, [R224+0xb800] ;  /* 0x00b80000e0c0783b */ /* 0x000f2e0000000200 */
        /* <DEDUP_REMOVED lines=10> */
[C---:B-----5:R-:W-:Y:S08]  /*19a40*/  HMMA.16816.F32.BF16 R184, R188.reuse, R196, R184 ;  /* 0x000000c4bcb8723c */ /* 0x060ff000000418b8 */
[C---:B------:R-:W-:Y:S01]  /*19a50*/  HMMA.16816.F32.BF16 R180, R188.reuse, R198, R180 ;  /* 0x000000c6bcb4723c */ /* 0x040fe200000418b4 */
[----:B------:R-:W-:Y:S07]  /*19a60*/  LDSM.16.M88.4 R196, [R215] ;  /* 0x00000000d7c4783b */ /* 0x000fee0000000200 */
[C---:B----4-:R-:W-:Y:S08]  /*19a70*/  HMMA.16816.F32.BF16 R176, R188.reuse, R192, R176 ;  /* 0x000000c0bcb0723c */ /* 0x050ff000000418b0 */
[----:B------:R-:W-:Y:S01]  /*19a80*/  HMMA.16816.F32.BF16 R172, R188, R194, R172 ;  /* 0x000000c2bcac723c */ /* 0x000fe200000418ac */
[----:B------:R-:W3:Y:S04]  /*19a90*/  LDSM.16.M88.4 R192, [R220+0x3800] ;  /* 0x00380000dcc0783b */ /* 0x000ee80000000200 */
[----:B------:R-:W-:Y:S03]  /*19aa0*/  LDSM.16.M88.4 R188, [R229+0xc000] ;  /* 0x00c00000e5bc783b */ /* 0x000fe60000000200 */
        /* <DEDUP_REMOVED lines=8> */
[----:B------:R-:W2:Y:S07]  /*19b30*/  LDSM.16.M88.4 R32, [R229+0xd000] ;  /* 0x00d00000e520783b */ /* 0x000eae0000000200 */
[C---:B---3--:R-:W-:Y:S08]  /*19b40*/  HMMA.16816.F32.BF16 R176, R24.reuse, R192, R176 ;  /* 0x000000c018b0723c */ /* 0x048ff000000418b0 */
[----:B------:R-:W-:Y:S01]  /*19b50*/  HMMA.16816.F32.BF16 R172, R24, R194, R172 ;  /* 0x000000c218ac723c */ /* 0x000fe200000418ac */
[----:B------:R-:W3:Y:S04]  /*19b60*/  LDSM.16.M88.4 R24, [R229+0xd800] ;  /* 0x00d80000e518783b */ /* 0x000ee80000000200 */
[----:B------:R-:W-:Y:S03]  /*19b70*/  LDSM.16.M88.4 R192, [R214] ;  /* 0x00000000d6c0783b */ /* 0x000fe60000000200 */
[C---:B-1----:R-:W-:Y:S08]  /*19b80*/  HMMA.16816.F32.BF16 R16, R20.reuse, R188, R16 ;  /* 0x000000bc1410723c */ /* 0x042ff00000041810 */
[C---:B------:R-:W-:Y:S01]  /*19b90*/  HMMA.16816.F32.BF16 R12, R20.reuse, R190, R12 ;  /* 0x000000be140c723c */ /* 0x040fe2000004180c */
[----:B------:R-:W-:Y:S07]  /*19ba0*/  LDSM.16.M88.4 R188, [R213] ;  /* 0x00000000d5bc783b */ /* 0x000fee0000000200 */
[C---:B------:R-:W-:Y:S08]  /*19bb0*/  HMMA.16816.F32.BF16 R8, R20.reuse, R28, R8 ;  /* 0x0000001c1408723c */ /* 0x040ff00000041808 */
[C---:B------:R-:W-:Y:S01]  /*19bc0*/  HMMA.16816.F32.BF16 R4, R20.reuse, R30, R4 ;  /* 0x0000001e1404723c */ /* 0x040fe20000041804 */
[----:B------:R-:W1:Y:S07]  /*19bd0*/  LDSM.16.M88.4 R28, [R228+0x4000] ;  /* 0x00400000e41c783b */ /* 0x000e6e0000000200 */
[C---:B--2---:R-:W-:Y:S08]  /*19be0*/  HMMA.16816.F32.BF16 R184, R20.reuse, R32, R184 ;  /* 0x0000002014b8723c */ /* 0x044ff000000418b8 */
[C---:B------:R-:W-:Y:S01]  /*19bf0*/  HMMA.16816.F32.BF16 R180, R20.reuse, R34, R180 ;  /* 0x0000002214b4723c */ /* 0x040fe200000418b4 */
[----:B------:R-:W2:Y:S07]  /*19c00*/  LDSM.16.M88.4 R32, [R212] ;  /* 0x00000000d420783b */ /* 0x000eae0000000200 */
[C---:B---3--:R-:W-:Y:S08]  /*19c10*/  HMMA.16816.F32.BF16 R176, R20.reuse, R24, R176 ;  /* 0x0000001814b0723c */ /* 0x048ff000000418b0 */
        /* <DEDUP_REMOVED lines=15> */
[----:B------:R-:W-:Y:S03]  /*19d10*/  LDSM.16.M88.4 R196, [R230+0x6000] ;  /* 0x00600000e6c4783b */ /* 0x000fe60000000200 */
[C---:B-1----:R-:W-:Y:S08]  /*19d20*/  HMMA.16816.F32.BF16 R184, R24.reuse, R188, R184 ;  /* 0x000000bc18b8723c */ /* 0x042ff000000418b8 */
[C---:B------:R-:W-:Y:S08]  /*19d30*/  HMMA.16816.F32.BF16 R16, R24.reuse, R20, R16 ;  /* 0x000000141810723c */ /* 0x040ff00000041810 */
[C---:B------:R-:W-:Y:S01]  /*19d40*/  HMMA.16816.F32.BF16 R12, R24.reuse, R22, R12 ;  /* 0x00000016180c723c */ /* 0x040fe2000004180c */
[----:B------:R-:W1:Y:S07]  /*19d50*/  LDSM.16.M88.4 R20, [R220+0x4000] ;  /* 0x00400000dc14783b */ /* 0x000e6e0000000200 */
[C---:B------:R-:W-:Y:S01]  /*19d60*/  HMMA.16816.F32.BF16 R180, R24.reuse, R190, R180 ;  /* 0x000000be18b4723c */ /* 0x040fe200000418b4 */
[----:B------:R-:W4:Y:S07]  /*19d70*/  LDSM.16.M88.4 R188, [R220+0x5000] ;  /* 0x00500000dcbc783b */ /* 0x000f2e0000000200 */
[C---:B---3--:R-:W-:Y:S08]  /*19d80*/  HMMA.16816.F32.BF16 R8, R24.reuse, R192, R8 ;  /* 0x000000c01808723c */ /* 0x048ff00000041808 */
[C---:B------:R-:W-:Y:S01]  /*19d90*/  HMMA.16816.F32.BF16 R4, R24.reuse, R194, R4 ;  /* 0x000000c21804723c */ /* 0x040fe20000041804 */
[----:B------:R-:W3:Y:S07]  /*19da0*/  LDSM.16.M88.4 R192, [R220+0x4800] ;  /* 0x00480000dcc0783b */ /* 0x000eee0000000200 */
[C---:B--2---:R-:W-:Y:S08]  /*19db0*/  HMMA.16816.F32.BF16 R176, R24.reuse, R32, R176 ;  /* 0x0000002018b0723c */ /* 0x044ff000000418b0 */
[----:B------:R-:W-:Y:S01]  /*19dc0*/  HMMA.16816.F32.BF16 R172, R24, R34, R172 ;  /* 0x0000002218ac723c */ /* 0x000fe200000418ac */
[----:B------:R-:W2:Y:S04]  /*19dd0*/  LDSM.16.M88.4 R32, [R220+0x5800] ;  /* 0x00580000dc20783b */ /* 0x000ea80000000200 */
[----:B------:R-:W5:Y:S03]  /*19de0*/  LDSM.16.M88.4 R24, [R229+0xe000] ;  /* 0x00e00000e518783b */ /* 0x000f660000000200 */
        /* <DEDUP_REMOVED lines=9> */
[C---:B--2---:R-:W-:Y:S08]  /*19e80*/  HMMA.16816.F32.BF16 R176, R28.reuse, R32, R176 ;  /* 0x000000201cb0723c */ /* 0x044ff000000418b0 */
[----:B------:R-:W-:Y:S01]  /*19e90*/  HMMA.16816.F32.BF16 R172, R28, R34, R172 ;  /* 0x000000221cac723c */ /* 0x000fe200000418ac */
[----:B------:R-:W-:Y:S04]  /*19ea0*/  LDSM.16.M88.4 R32, [R228+0x6000] ;  /* 0x00600000e420783b */ /* 0x000fe80000000200 */
[----:B------:R-:W2:Y:S03]  /*19eb0*/  LDSM.16.M88.4 R28, [R211] ;  /* 0x00000000d31c783b */ /* 0x000ea60000000200 */
[C---:B-----5:R-:W-:Y:S08]  /*19ec0*/  HMMA.16816.F32.BF16 R16, R196.reuse, R24, R16 ;  /* 0x00000018c410723c */ /* 0x060ff00000041810 */
[C---:B------:R-:W-:Y:S01]  /*19ed0*/  HMMA.16816.F32.BF16 R12, R196.reuse, R26, R12 ;  /* 0x0000001ac40c723c */ /* 0x040fe2000004180c */
[----:B------:R-:W5:Y:S07]  /*19ee0*/  LDSM.16.M88.4 R24, [R210] ;  /* 0x00000000d218783b */ /* 0x000f6e0000000200 */
[C---:B-1----:R-:W-:Y:S08]  /*19ef0*/  HMMA.16816.F32.BF16 R8, R196.reuse, R20, R8 ;  /* 0x00000014c408723c */ /* 0x042ff00000041808 */
[C---:B------:R-:W-:Y:S01]  /*19f00*/  HMMA.16816.F32.BF16 R4, R196.reuse, R22, R4 ;  /* 0x00000016c404723c */ /* 0x040fe20000041804 */
[----:B------:R-:W1:Y:S07]  /*19f10*/  LDSM.16.M88.4 R20, [R209] ;  /* 0x00000000d114783b */ /* 0x000e6e0000000200 */
[C---:B----4-:R-:W-:Y:S08]  /*19f20*/  HMMA.16816.F32.BF16 R176, R196.reuse, R188, R176 ;  /* 0x000000bcc4b0723c */ /* 0x050ff000000418b0 */
[C---:B------:R-:W-:Y:S01]  /*19f30*/  HMMA.16816.F32.BF16 R172, R196.reuse, R190, R172 ;  /* 0x000000bec4ac723c */ /* 0x040fe200000418ac */
[----:B------:R-:W4:Y:S07]  /*19f40*/  LDSM.16.M88.4 R188, [R208] ;  /* 0x00000000d0bc783b */ /* 0x000f2e0000000200 */
[C---:B---3--:R-:W-:Y:S08]  /*19f50*/  HMMA.16816.F32.BF16 R184, R196.reuse, R192, R184 ;  /* 0x000000c0c4b8723c */ /* 0x048ff000000418b8 */
[----:B------:R-:W-:Y:S01]  /*19f60*/  HMMA.16816.F32.BF16 R180, R196, R194, R180 ;  /* 0x000000c2c4b4723c */ /* 0x000fe200000418b4 */
[----:B------:R-:W-:Y:S07]  /*19f70*/  LDSM.16.M88.4 R192, [R226+0x6000] ;  /* 0x00600000e2c0783b */ /* 0x000fee0000000200 */
[C---:B--2---:R-:W-:Y:S08]  /*19f80*/  HMMA.16816.F32.BF16 R16, R32.reuse, R28, R16 ;  /* 0x0000001c2010723c */ /* 0x044ff00000041810 */
[C---:B------:R-:W-:Y:S01]  /*19f90*/  HMMA.16816.F32.BF16 R12, R32.reuse, R30, R12 ;  /* 0x0000001e200c723c */ /* 0x040fe2000004180c */
[----:B------:R-:W2:Y:S07]  /*19fa0*/  LDSM.16.M88.4 R28, [R224+0xe000] ;  /* 0x00e00000e01c783b */ /* 0x000eae0000000200 */
[C---:B-----5:R-:W-:Y:S08]  /*19fb0*/  HMMA.16816.F32.BF16 R8, R32.reuse, R24, R8 ;  /* 0x000000182008723c */ /* 0x060ff00000041808 */
        /* <DEDUP_REMOVED lines=15> */
[C---:B-1----:R-:W-:Y:S08]  /*1a0b0*/  HMMA.16816.F32.BF16 R184, R192.reuse, R20, R184 ;  /* 0x00000014c0b8723c */ /* 0x042ff000000418b8 */
[----:B------:R-:W-:Y:S01]  /*1a0c0*/  HMMA.16816.F32.BF16 R180, R192, R22, R180 ;  /* 0x00000016c0b4723c */ /* 0x000fe200000418b4 */
[----:B------:R-:W1:Y:S07]  /*1a0d0*/  LDSM.16.M88.4 R20, [R220+0x7000] ;  /* 0x00700000dc14783b */ /* 0x000e6e0000000200 */
[C---:B----4-:R-:W-:Y:S07]  /*1a0e0*/  HMMA.16816.F32.BF16 R16, R172.reuse, R32, R16 ;  /* 0x00000020ac10723c */ /* 0x050fee0000041810 */
[----:B------:R-:W-:Y:S01]  /*1a0f0*/  LOP3.LUT R33, R0, 0x6, RZ, 0xc0, !PT ;  /* 0x0000000600217812 */ /* 0x000fe200078ec0ff */
[----:B--2---:R-:W-:Y:S04]  /*1a100*/  HMMA.16816.F32.BF16 R8, R172, R28, R8 ;  /* 0x0000001cac08723c */ /* 0x004fe80000041808 */
[----:B------:R-:W-:-:S04]  /*1a110*/  IMAD R0, R242, 0x40, R33 ;  /* 0x00000040f2007824 */ /* 0x000fc800078e0221 */
[----:B------:R-:W-:Y:S01]  /*1a120*/  HMMA.16816.F32.BF16 R4, R172, R30, R4 ;  /* 0x0000001eac04723c */ /* 0x000fe20000041804 */
[----:B------:R-:W2:Y:S01]  /*1a130*/  LDSM.16.M88.4 R28, [R220+0x7800] ;  /* 0x00780000dc1c783b */ /* 0x000ea20000000200 */
[----:B------:R-:W-:-:S06]  /*1a140*/  DEPBAR.LE SB0, 0x0 ;  /* 0x000080000000791a */ /* 0x000fcc0000000000 */
[----:B------:R-:W-:Y:S08]  /*1a150*/  HMMA.16816.F32.BF16 R12, R172, R34, R12 ;  /* 0x00000022ac0c723c */ /* 0x000ff0000004180c */
[----:B---3--:R-:W-:Y:S07]  /*1a160*/  HMMA.16816.F32.BF16 R176, R192, R24, R176 ;  /* 0x00000018c0b0723c */ /* 0x008fee00000418b0 */
[C---:B------:R-:W-:Y:S01]  /*1a170*/  IADD3 R24, R0.reuse, 0x1, RZ ;  /* 0x0000000100187810 */ /* 0x040fe20007ffe0ff */
[----:B-1----:R-:W-:Y:S01]  /*1a180*/  HMMA.16816.F32.BF16 R184, R172, R20, R184 ;  /* 0x00000014acb8723c */ /* 0x002fe200000418b8 */
[----:B------:R-:W-:-:S02]  /*1a190*/  IADD3 R25, R0, 0x8, RZ ;  /* 0x0000000800197810 */ /* 0x000fc40007ffe0ff */
[CC--:B------:R-:W-:Y:S02]  /*1a1a0*/  ISETP.GE.AND P1, PT, R24.reuse, R2.reuse, PT ;  /* 0x000000021800720c */ /* 0x0c0fe40003f26270 */
[-C--:B------:R-:W-:Y:S02]  /*1a1b0*/  ISETP.GE.AND P4, PT, R24, R165.reuse, PT ;  /* 0x000000a51800720c */ /* 0x080fe40003f86270 */
[C---:B------:R-:W-:Y:S01]  /*1a1c0*/  ISETP.GE.AND P6, PT, R25.reuse, R2, PT ;  /* 0x000000021900720c */ /* 0x040fe20003fc6270 */
[----:B------:R-:W-:Y:S01]  /*1a1d0*/  HMMA.16816.F32.BF16 R180, R172, R22, R180 ;  /* 0x00000016acb4723c */ /* 0x000fe200000418b4 */
[----:B------:R-:W-:Y:S02]  /*1a1e0*/  ISETP.GE.AND P3, PT, R25, R165, PT ;  /* 0x000000a51900720c */ /* 0x000fe40003f66270 */
[C---:B------:R-:W-:Y:S02]  /*1a1f0*/  IADD3 R24, R0.reuse, 0x9, RZ ;  /* 0x0000000900187810 */ /* 0x040fe40007ffe0ff */
[----:B------:R-:W-:-:S02]  /*1a200*/  IADD3 R25, R0, 0x10, RZ ;  /* 0x0000001000197810 */ /* 0x000fc40007ffe0ff */
[----:B------:R-:W-:Y:S01]  /*1a210*/  FSEL R17, R17, -INF , !P1 ;  /* 0xff80000011117808 */ /* 0x000fe20004800000 */
[----:B------:R-:W-:Y:S01]  /*1a220*/  HMMA.16816.F32.BF16 R188, R192, R26, R188 ;  /* 0x0000001ac0bc723c */ /* 0x000fe200000418bc */
[CC--:B------:R-:W-:Y:S02]  /*1a230*/  ISETP.GE.AND P5, PT, R24.reuse, R2.reuse, PT ;  /* 0x000000021800720c */ /* 0x0c0fe40003fa6270 */
[----:B------:R-:W-:Y:S02]  /*1a240*/  ISETP.GE.AND P2, PT, R24, R165, PT ;  /* 0x000000a51800720c */ /* 0x000fe40003f46270 */
[----:B------:R-:W-:Y:S02]  /*1a250*/  ISETP.GE.AND P1, PT, R25, R2, PT ;  /* 0x000000021900720c */ /* 0x000fe40003f26270 */
[C---:B------:R-:W-:Y:S02]  /*1a260*/  IADD3 R24, R0.reuse, 0x11, RZ ;  /* 0x0000001100187810 */ /* 0x040fe40007ffe0ff */
[----:B------:R-:W-:-:S02]  /*1a270*/  IADD3 R20, R0, 0x18, RZ ;  /* 0x0000001800147810 */ /* 0x000fc40007ffe0ff */
[----:B------:R-:W-:Y:S02]  /*1a280*/  FSEL R12, R12, -INF , !P6 ;  /* 0xff8000000c0c7808 */ /* 0x000fe40007000000 */
[----:B------:R-:W-:Y:S02]  /*1a290*/  ISETP.GE.AND P6, PT, R25, R165, PT ;  /* 0x000000a51900720c */ /* 0x000fe40003fc6270 */
[----:B------:R-:W-:Y:S02]  /*1a2a0*/  FSEL R14, R14, -INF , !P3 ;  /* 0xff8000000e0e7808 */ /* 0x000fe40005800000 */
[----:B------:R-:W-:Y:S02]  /*1a2b0*/  FSEL R15, R15, -INF , !P2 ;  /* 0xff8000000f0f7808 */ /* 0x000fe40005000000 */
[----:B------:R-:W-:Y:S02]  /*1a2c0*/  FSEL R203, R8, -INF , !P1 ;  /* 0xff80000008cb7808 */ /* 0x000fe40004800000 */
[----:B------:R-:W-:-:S02]  /*1a2d0*/  ISETP.GE.AND P3, PT, R24, R2, PT ;  /* 0x000000021800720c */ /* 0x000fc40003f66270 */
[----:B------:R-:W-:Y:S01]  /*1a2e0*/  ISETP.GE.AND P2, PT, R20, R2, PT ;  /* 0x000000021400720c */ /* 0x000fe20003f46270 */
[----:B--2---:R-:W-:Y:S01]  /*1a2f0*/  HMMA.16816.F32.BF16 R188, R172, R30, R188 ;  /* 0x0000001eacbc723c */ /* 0x004fe200000418bc */
[----:B------:R-:W-:Y:S02]  /*1a300*/  IADD3 R8, R0, 0x19, RZ ;  /* 0x0000001900087810 */ /* 0x000fe40007ffe0ff */
[----:B------:R-:W-:Y:S01]  /*1a310*/  FSEL R13, R13, -INF , !P5 ;  /* 0xff8000000d0d7808 */ /* 0x000fe20006800000 */
[----:B------:R-:W-:Y:S01]  /*1a320*/  BAR.SYNC.DEFER_BLOCKING 0x0 ;  /* 0x0000000000007b1d */ /* 0x000fe20000010000 */
[-C--:B------:R-:W-:Y:S02]  /*1a330*/  ISETP.GE.AND P5, PT, R24, R165.reuse, PT ;  /* 0x000000a51800720c */ /* 0x080fe40003fa6270 */
[----:B------:R-:W-:Y:S02]  /*1a340*/  ISETP.GE.AND P1, PT, R20, R165, PT ;  /* 0x000000a51400720c */ /* 0x000fe40003f26270 */
[----:B------:R-:W-:-:S02]  /*1a350*/  IADD3 R21, R0, 0x20, RZ ;  /* 0x0000002000157810 */ /* 0x000fc40007ffe0ff */
[----:B------:R-:W-:Y:S02]  /*1a360*/  FSEL R202, R10, -INF , !P6 ;  /* 0xff8000000aca7808 */ /* 0x000fe40007000000 */
[----:B------:R-:W-:Y:S02]  /*1a370*/  ISETP.GE.AND P6, PT, R8, R2, PT ;  /* 0x000000020800720c */ /* 0x000fe40003fc6270 */
[----:B------:R-:W-:Y:S02]  /*1a380*/  FSEL R22, R9, -INF , !P3 ;  /* 0xff80000009167808 */ /* 0x000fe40005800000 */
[----:B------:R-:W-:Y:S02]  /*1a390*/  FSEL R20, R4, -INF , !P2 ;  /* 0xff80000004147808 */ /* 0x000fe40005000000 */
[----:B------:R-:W-:Y:S02]  /*1a3a0*/  ISETP.GE.AND P3, PT, R8, R165, PT ;  /* 0x000000a50800720c */ /* 0x000fe40003f66270 */
[----:B------:R-:W-:-:S02]  /*1a3b0*/  IADD3 R4, R0, 0x21, RZ ;  /* 0x0000002100047810 */ /* 0x000fc40007ffe0ff */
[----:B------:R-:W-:Y:S02]  /*1a3c0*/  FSEL R199, R11, -INF , !P5 ;  /* 0xff8000000bc77808 */ /* 0x000fe40006800000 */
[CC--:B------:R-:W-:Y:S02]  /*1a3d0*/  ISETP.GE.AND P5, PT, R21.reuse, R2.reuse, PT ;  /* 0x000000021500720c */ /* 0x0c0fe40003fa6270 */
[----:B------:R-:W-:Y:S02]  /*1a3e0*/  ISETP.GE.AND P2, PT, R21, R165, PT ;  /* 0x000000a51500720c */ /* 0x000fe40003f46270 */
[----:B------:R-:W-:Y:S02]  /*1a3f0*/  FSEL R25, R6, -INF , !P1 ;  /* 0xff80000006197808 */ /* 0x000fe40004800000 */
[----:B------:R-:W-:Y:S02]  /*1a400*/  FSEL R21, R5, -INF , !P6 ;  /* 0xff80000005157808 */ /* 0x000fe40007000000 */
[----:B------:R-:W-:-:S02]  /*1a410*/  ISETP.GE.AND P1, PT, R4, R2, PT ;  /* 0x000000020400720c */ /* 0x000fc40003f26270 */
[----:B------:R-:W-:Y:S02]  /*1a420*/  ISETP.GE.AND P6, PT, R4, R165, PT ;  /* 0x000000a50400720c */ /* 0x000fe40003fc6270 */
[----:B------:R-:W-:Y:S02]  /*1a430*/  FSEL R24, R7, -INF , !P3 ;  /* 0xff80000007187808 */ /* 0x000fe40005800000 */
[----:B------:R-:W-:Y:S01]  /*1a440*/  HMMA.16816.F32.BF16 R4, R172, R28, R176 ;  /* 0x0000001cac04723c */ /* 0x000fe200000418b0 */
        /* <DEDUP_REMOVED lines=10> */
[-C--:B------:R-:W-:Y:S02]  /*1a4f0*/  ISETP.GE.AND P5, PT, R9, R2.reuse, PT ;  /* 0x000000020900720c */ /* 0x080fe40003fa6270 */
[----:B------:R-:W-:Y:S02]  /*1a500*/  FSEL R31, R183, -INF , !P1 ;  /* 0xff800000b71f7808 */ /* 0x000fe40004800000 */
[-C--:B------:R-:W-:Y:S02]  /*1a510*/  ISETP.GE.AND P1, PT, R0, R2.reuse, PT ;  /* 0x000000020000720c */ /* 0x080fe40003f26270 */
[----:B------:R-:W-:Y:S02]  /*1a520*/  FSEL R29, R5, -INF , !P5 ;  /* 0xff800000051d7808 */ /* 0x000fe40006800000 */
[----:B------:R-:W-:Y:S02]  /*1a530*/  FSEL R5, R16, -INF , !P1 ;  /* 0xff80000010057808 */ /* 0x000fe40004800000 */
[----:B------:R-:W-:-:S02]  /*1a540*/  ISETP.GE.AND P3, PT, R8, R2, PT ;  /* 0x000000020800720c */ /* 0x000fc40003f66270 */
[----:B------:R-:W-:Y:S02]  /*1a550*/  ISETP.GT.AND P1, PT, R242, R235, PT ;  /* 0x000000ebf200720c */ /* 0x000fe40003f24270 */
[----:B------:R-:W-:Y:S02]  /*1a560*/  IADD3 R8, R0, 0x30, RZ ;  /* 0x0000003000087810 */ /* 0x000fe40007ffe0ff */
[----:B------:R-:W-:Y:S02]  /*1a570*/  FSEL R193, R187, -INF , !P6 ;  /* 0xff800000bbc17808 */ /* 0x000fe40007000000 */
[----:B------:R-:W-:Y:S02]  /*1a580*/  FSEL R197, R180, -INF , !P3 ;  /* 0xff800000b4c57808 */ /* 0x000fe40005800000 */
[C---:B------:R-:W-:Y:S02]  /*1a590*/  ISETP.GE.AND P6, PT, R8.reuse, R2, PT ;  /* 0x000000020800720c */ /* 0x040fe40003fc6270 */
[----:B------:R-:W-:-:S02]  /*1a5a0*/  ISETP.GE.AND P3, PT, R8, R165, PT ;  /* 0x000000a50800720c */ /* 0x000fc40003f66270 */
[----:B------:R-:W-:Y:S02]  /*1a5b0*/  FSEL R195, R181, -INF , !P2 ;  /* 0xff800000b5c37808 */ /* 0x000fe40005000000 */
[----:B------:R-:W-:Y:S02]  /*1a5c0*/  FSEL R19, R19, -INF , !P4 ;  /* 0xff80000013137808 */ /* 0x000fe40006000000 */
[-C--:B------:R-:W-:Y:S02]  /*1a5d0*/  ISETP.GE.AND P2, PT, R9, R165.reuse, PT ;  /* 0x000000a50900720c */ /* 0x080fe40003f46270 */
[C---:B------:R-:W-:Y:S02]  /*1a5e0*/  ISETP.GE.AND P4, PT, R0.reuse, R165, PT ;  /* 0x000000a50000720c */ /* 0x040fe40003f86270 */
[C---:B------:R-:W-:Y:S02]  /*1a5f0*/  IADD3 R8, R0.reuse, 0x38, RZ ;  /* 0x0000003800087810 */ /* 0x040fe40007ffe0ff */
[----:B------:R-:W-:-:S02]  /*1a600*/  IADD3 R0, R0, 0x39, RZ ;  /* 0x0000003900007810 */ /* 0x000fc40007ffe0ff */
[----:B------:R-:W-:Y:S02]  /*1a610*/  FSEL R30, R4, -INF , !P6 ;  /* 0xff800000041e7808 */ /* 0x000fe40007000000 */
[----:B------:R-:W-:Y:S02]  /*1a620*/  FSEL R177, R6, -INF , !P3 ;  /* 0xff80000006b17808 */ /* 0x000fe40005800000 */
[----:B------:R-:W-:Y:S02]  /*1a630*/  FSEL R178, R7, -INF , !P2 ;  /* 0xff80000007b27808 */ /* 0x000fe40005000000 */
[CC--:B------:R-:W-:Y:S02]  /*1a640*/  ISETP.GE.AND P6, PT, R8.reuse, R2.reuse, PT ;  /* 0x000000020800720c */ /* 0x0c0fe40003fc6270 */
[----:B------:R-:W-:Y:S02]  /*1a650*/  ISETP.GE.AND P3, PT, R8, R165, PT ;  /* 0x000000a50800720c */ /* 0x000fe40003f66270 */
[----:B------:R-:W-:-:S02]  /*1a660*/  ISETP.GE.AND P5, PT, R0, R2, PT ;  /* 0x000000020000720c */ /* 0x000fc40003fa6270 */
[----:B------:R-:W-:Y:S02]  /*1a670*/  ISETP.GE.AND P2, PT, R0, R165, PT ;  /* 0x000000a50000720c */ /* 0x000fe40003f46270 */
[----:B------:R-:W-:Y:S02]  /*1a680*/  FSEL R18, R18, -INF , !P4 ;  /* 0xff80000012127808 */ /* 0x000fe40006000000 */
[----:B------:R-:W-:Y:S02]  /*1a690*/  FSEL R28, R188, -INF , !P6 ;  /* 0xff800000bc1c7808 */ /* 0x000fe40007000000 */
        /* <DEDUP_REMOVED lines=11> */
[----:B------:R-:W-:Y:S02]  /*1a750*/  IABS R4, R0 ;  /* 0x0000000000047213 */ /* 0x000fe40000000000 */
[----:B------:R-:W-:Y:S02]  /*1a760*/  IABS R2, R9 ;  /* 0x0000000900027213 */ /* 0x000fe40000000000 */
[-C--:B--2---:R-:W-:Y:S02]  /*1a770*/  IABS R6, R11.reuse ;  /* 0x0000000b00067213 */ /* 0x084fe40000000000 */
[----:B------:R-:W-:-:S02]  /*1a780*/  IABS R7, R11 ;  /* 0x0000000b00077213 */ /* 0x000fc40000000000 */
[----:B------:R-:W1:Y:S01]  /*1a790*/  I2F.RP R8, R6 ;  /* 0x0000000600087306 */ /* 0x000e620000209400 */
[-C--:B------:R-:W-:Y:S02]  /*1a7a0*/  LOP3.LUT R0, R0, R11.reuse, RZ, 0x3c, !PT ;  /* 0x0000000b00007212 */ /* 0x080fe400078e3cff */
        /* <DEDUP_REMOVED lines=51> */
.L_x_3968:
[----:B------:R-:W-:Y:S02]  /*1aae0*/  ULDC.64 UR4, c[0x0][0x118] ;  /* 0x0000460000047ab9 */ /* 0x000fe40000000a00 */
[----:B------:R-:W2:Y:S02]  /*1aaf0*/  LD.E R4, [R200.64+0x38] ;  /* 0x00003804c8047980 */ /* 0x000ea4000c101900 */
[----:B--2---:R-:W-:-:S04]  /*1ab00*/  LEA R4, -R4, RZ, 0x6 ;  /* 0x000000ff04047211 */ /* 0x004fc800078e31ff */
[----:B------:R-:W-:Y:S02]  /*1ab10*/  SHF.R.S32.HI R2, RZ, 0x1f, R4 ;  /* 0x0000001fff027819 */ /* 0x000fe40000011404 */
.L_x_3969:
[----:B------:R-:W-:Y:S05]  /*1ab20*/  BSYNC B0 ;  /* 0x0000000000007941 */ /* 0x000fea0003800000 */
.L_x_3967:
        /* <DEDUP_REMOVED lines=31> */
.L_x_3966:
[----:B------:R-:W-:Y:S05]  /*1ad20*/  BSYNC B1 ;  /* 0x0000000000017941 */ /* 0x000fea0003800000 */
.L_x_3965:
[----:B------:R-:W-:Y:S02]  /*1ad30*/  ULDC.64 UR4, c[0x0][0x118] ;  /* 0x0000460000047ab9 */ /* 0x000fe40000000a00 */
[----:B------:R-:W2:Y:S01]  /*1ad40*/  LD.E R176, [R200.64+0xdc] ;  /* 0x0000dc04c8b07980 */ /* 0x000ea2000c101900 */
[----:B------:R-:W-:-:S04]  /*1ad50*/  FMNMX.FTZ R0, R164, R5, !PT ;  /* 0x00000005a4007209 */ /* 0x000fc80007810000 */
[----:B-1----:R-:W-:-:S04]  /*1ad60*/  FMNMX.FTZ R7, R17, R0, !PT ;  /* 0x0000000011077209 */ /* 0x002fc80007810000 */
        /* <DEDUP_REMOVED lines=47> */
[----:B------:R-:W-:-:S03]  /*1b060*/  FSEL R175, R175, RZ, P0 ;  /* 0x000000ffafaf7208 */ /* 0x000fc60000000000 */
[-CC-:B------:R-:W-:Y:S01]  /*1b070*/  FFMA.FTZ R165, R5, R176.reuse, -R181.reuse ;  /* 0x000000b005a57223 */ /* 0x180fe200000108b5 */
[----:B------:R-:W-:Y:S01]  /*1b080*/  FSEL R5, R171, RZ, P2 ;  /* 0x000000ffab057208 */ /* 0x000fe20001000000 */
[-C--:B------:R-:W-:Y:S01]  /*1b090*/  FFMA.FTZ R35, R17, R176.reuse, -R181 ;  /* 0x000000b011237223 */ /* 0x080fe200000108b5 */
[----:B------:R-:W1:Y:S01]  /*1b0a0*/  MUFU.EX2 R3, R3 ;  /* 0x0000000300037308 */ /* 0x000e620000000800 */
[-CC-:B------:R-:W-:Y:S02]  /*1b0b0*/  FFMA.FTZ R32, R18, R176.reuse, -R175.reuse ;  /* 0x000000b012207223 */ /* 0x180fe400000108af */
[-C--:B------:R-:W-:Y:S02]  /*1b0c0*/  FFMA.FTZ R2, R19, R176.reuse, -R175 ;  /* 0x000000b013027223 */ /* 0x080fe400000108af */
[----:B------:R-:W-:Y:S01]  /*1b0d0*/  FADD.FTZ R5, R164, -R5 ;  /* 0x80000005a4057221 */ /* 0x000fe20000010000 */
[----:B------:R-:W2:Y:S01]  /*1b0e0*/  LDSM.16.MT88.4 R16, [R234+0x10000] ;  /* 0x01000000ea10783b */ /* 0x000ea20000004200 */
[-CC-:B------:R-:W-:Y:S01]  /*1b0f0*/  FFMA.FTZ R34, R12, R176.reuse, -R181.reuse ;  /* 0x000000b00c227223 */ /* 0x180fe200000108b5 */
[----:B------:R-:W-:Y:S01]  /*1b100*/  MUFU.EX2 R165, R165 ;  /* 0x000000a500a57308 */ /* 0x000fe20000000800 */
[----:B------:R-:W-:-:S02]  /*1b110*/  FFMA.FTZ R33, R13, R176, -R181 ;  /* 0x000000b00d217223 */ /* 0x000fc400000108b5 */
[-CC-:B------:R-:W-:Y:S02]  /*1b120*/  FFMA.FTZ R0, R14, R176.reuse, -R175.reuse ;  /* 0x000000b00e007223 */ /* 0x180fe400000108af */
[----:B------:R-:W-:Y:S02]  /*1b130*/  FFMA.FTZ R173, R15, R176, -R175 ;  /* 0x000000b00fad7223 */ /* 0x000fe400000108af */
[----:B------:R-:W-:Y:S01]  /*1b140*/  FMUL.FTZ R164, R176, R5 ;  /* 0x00000005b0a47220 */ /* 0x000fe20000410000 */
[----:B------:R-:W3:Y:S01]  /*1b150*/  MUFU.EX2 R35, R35 ;  /* 0x0000002300237308 */ /* 0x000ee20000000800 */
[----:B------:R-:W4:Y:S01]  /*1b160*/  LDSM.16.MT88.4 R12, [R233+0x10000] ;  /* 0x01000000e90c783b */ /* 0x000f220000004200 */
[-C--:B-1----:R-:W-:Y:S02]  /*1b170*/  FMUL.FTZ R46, R46, R3.reuse ;  /* 0x000000032e2e7220 */ /* 0x082fe40000410000 */
        /* <DEDUP_REMOVED lines=32> */
[----:B------:R-:W3:Y:S01]  /*1b380*/  MUFU.EX2 R164, R164 ;  /* 0x000000a400a47308 */ /* 0x000ee20000000800 */
        /* <DEDUP_REMOVED lines=8> */
[----:B------:R-:W-:Y:S02]  /*1b410*/  FMUL.FTZ R83, R83, R3 ;  /* 0x0000000353537220 */ /* 0x000fe40000410000 */
[-C--:B---3--:R-:W-:Y:S02]  /*1b420*/  FMUL.FTZ R44, R44, R164.reuse ;  /* 0x000000a42c2c7220 */ /* 0x088fe40000410000 */
        /* <DEDUP_REMOVED lines=24> */
[C---:B----4-:R-:W-:Y:S01]  /*1b5b0*/  HMMA.16816.F32.BF16 R36, R4.reuse, R12, R36 ;  /* 0x0000000c0424723c */ /* 0x050fe20000041824 */
        /* <DEDUP_REMOVED lines=42> */
[----:B------:R-:W-:Y:S02]  /*1b860*/  FMUL.FTZ R101, R101, R164 ;  /* 0x000000a465657220 */ /* 0x000fe40000410000 */
        /* <DEDUP_REMOVED lines=20> */
[-CC-:B------:R-:W-:Y:S02]  /*1b9b0*/  FFMA.FTZ R183, R22, R176.reuse, -R181.reuse ;  /* 0x000000b016b77223 */ /* 0x180fe400000108b5 */
[-CC-:B------:R-:W-:Y:S02]  /*1b9c0*/  FFMA.FTZ R182, R20, R176.reuse, -R181.reuse ;  /* 0x000000b014b67223 */ /* 0x180fe400000108b5 */
[----:B------:R-:W-:Y:S01]  /*1b9d0*/  FFMA.FTZ R185, R21, R176, -R181 ;  /* 0x000000b015b97223 */ /* 0x000fe200000108b5 */
[----:B------:R-:W-:Y:S01]  /*1b9e0*/  HMMA.16816.F32.BF16 R88, R4, R14, R88 ;  /* 0x0000000e0458723c */ /* 0x000fe20000041858 */
[----:B------:R-:W3:Y:S01]  /*1b9f0*/  LDSM.16.MT88.4 R12, [R232+0x14000] ;  /* 0x01400000e80c783b */ /* 0x000ee20000004200 */
[-C--:B------:R-:W-:Y:S01]  /*1ba00*/  FMUL.FTZ R136, R136, R164.reuse ;  /* 0x000000a488887220 */ /* 0x080fe20000410000 */
[----:B------:R-:W-:Y:S01]  /*1ba10*/  MUFU.EX2 R183, R183 ;  /* 0x000000b700b77308 */ /* 0x000fe20000000800 */
[----:B------:R-:W-:Y:S01]  /*1ba20*/  FMUL.FTZ R137, R137, R164 ;  /* 0x000000a489897220 */ /* 0x000fe20000410000 */
[----:B------:R-:W-:Y:S01]  /*1ba30*/  LDSM.16.MT88.4 R20, [R231+0x16000] ;  /* 0x01600000e714783b */ /* 0x000fe20000004200 */
[----:B------:R-:W-:-:S02]  /*1ba40*/  FMUL.FTZ R138, R138, R3 ;  /* 0x000000038a8a7220 */ /* 0x000fc40000410000 */
[-C--:B------:R-:W-:Y:S01]  /*1ba50*/  FMUL.FTZ R139, R139, R3.reuse ;  /* 0x000000038b8b7220 */ /* 0x080fe20000410000 */
[C---:B-1----:R-:W-:Y:S01]  /*1ba60*/  HMMA.16816.F32.BF16 R116, R4.reuse, R8, R116 ;  /* 0x000000080474723c */ /* 0x042fe20000041874 */
[-C--:B------:R-:W-:Y:S01]  /*1ba70*/  FMUL.FTZ R140, R140, R164.reuse ;  /* 0x000000a48c8c7220 */ /* 0x080fe20000410000 */
[----:B------:R-:W-:Y:S01]  /*1ba80*/  MUFU.EX2 R182, R182 ;  /* 0x000000b600b67308 */ /* 0x000fe20000000800 */
        /* <DEDUP_REMOVED lines=17> */
[-C--:B------:R-:W-:Y:S02]  /*1bba0*/  FFMA.FTZ R180, R203, R176.reuse, -R181 ;  /* 0x000000b0cbb47223 */ /* 0x080fe400000108b5 */
[-CC-:B------:R-:W-:Y:S02]  /*1bbb0*/  FFMA.FTZ R184, R202, R176.reuse, -R175.reuse ;  /* 0x000000b0cab87223 */ /* 0x180fe400000108af */
[C---:B---3--:R-:W-:Y:S01]  /*1bbc0*/  HMMA.16816.F32.BF16 R108, R4.reuse, R12, R108 ;  /* 0x0000000c046c723c */ /* 0x048fe2000004186c */
[-CC-:B------:R-:W-:Y:S01]  /*1bbd0*/  FFMA.FTZ R187, R199, R176.reuse, -R175.reuse ;  /* 0x000000b0c7bb7223 */ /* 0x180fe200000108af */
[----:B------:R-:W3:Y:S01]  /*1bbe0*/  MUFU.EX2 R180, R180 ;  /* 0x000000b400b47308 */ /* 0x000ee20000000800 */
[-CC-:B------:R-:W-:Y:S02]  /*1bbf0*/  FFMA.FTZ R186, R25, R176.reuse, -R175.reuse ;  /* 0x000000b019ba7223 */ /* 0x180fe400000108af */
[----:B------:R-:W-:Y:S02]  /*1bc00*/  FFMA.FTZ R189, R24, R176, -R175 ;  /* 0x000000b018bd7223 */ /* 0x000fe400000108af */
[-C--:B------:R-:W-:Y:S01]  /*1bc10*/  FMUL.FTZ R132, R132, R164.reuse ;  /* 0x000000a484847220 */ /* 0x080fe20000410000 */
[----:B------:R-:W-:Y:S01]  /*1bc20*/  HMMA.16816.F32.BF16 R112, R4, R14, R112 ;  /* 0x0000000e0470723c */ /* 0x000fe20000041870 */
[----:B------:R-:W4:Y:S01]  /*1bc30*/  LDSM.16.MT88.4 R12, [R233+0x16000] ;  /* 0x01600000e90c783b */ /* 0x000f220000004200 */
[----:B------:R-:W-:Y:S01]  /*1bc40*/  MUFU.EX2 R184, R184 ;  /* 0x000000b800b87308 */ /* 0x000fe20000000800 */
[----:B------:R-:W-:-:S02]  /*1bc50*/  FMUL.FTZ R133, R133, R164 ;  /* 0x000000a485857220 */ /* 0x000fc40000410000 */
[-C--:B------:R-:W-:Y:S01]  /*1bc60*/  FMUL.FTZ R134, R134, R3.reuse ;  /* 0x0000000386867220 */ /* 0x080fe20000410000 */
[----:B------:R-:W-:Y:S01]  /*1bc70*/  LDSM.16.MT88.4 R24, [R231+0x10800] ;  /* 0x01080000e718783b */ /* 0x000fe20000004200 */
[-C--:B------:R-:W-:Y:S01]  /*1bc80*/  FMUL.FTZ R135, R135, R3.reuse ;  /* 0x0000000387877220 */ /* 0x080fe20000410000 */
[C---:B-1----:R-:W-:Y:S02]  /*1bc90*/  HMMA.16816.F32.BF16 R136, R4.reuse, R8, R136 ;  /* 0x000000080488723c */ /* 0x042fe40000041888 */
[----:B------:R-:W1:Y:S01]  /*1bca0*/  MUFU.EX2 R187, R187 ;  /* 0x000000bb00bb7308 */ /* 0x000e620000000800 */
[-C--:B------:R-:W-:Y:S02]  /*1bcb0*/  FMUL.FTZ R152, R152, R164.reuse ;  /* 0x000000a498987220 */ /* 0x080fe40000410000 */
[----:B------:R-:W-:Y:S02]  /*1bcc0*/  FMUL.FTZ R153, R153, R164 ;  /* 0x000000a499997220 */ /* 0x000fe40000410000 */
[-C--:B------:R-:W-:Y:S01]  /*1bcd0*/  FMUL.FTZ R154, R154, R3.reuse ;  /* 0x000000039a9a7220 */ /* 0x080fe20000410000 */
[----:B------:R-:W-:Y:S01]  /*1bce0*/  HMMA.16816.F32.BF16 R140, R4, R10, R140 ;  /* 0x0000000a048c723c */ /* 0x000fe2000004188c */
[----:B------:R-:W5:Y:S01]  /*1bcf0*/  LDSM.16.MT88.4 R8, [R232+0x10800] ;  /* 0x01080000e808783b */ /* 0x000f620000004200 */
[----:B------:R-:W-:Y:S01]  /*1bd00*/  MUFU.EX2 R186, R186 ;  /* 0x000000ba00ba7308 */ /* 0x000fe20000000800 */
[----:B------:R-:W-:-:S02]  /*1bd10*/  FMUL.FTZ R155, R155, R3 ;  /* 0x000000039b9b7220 */ /* 0x000fc40000410000 */
[-C--:B------:R-:W-:Y:S02]  /*1bd20*/  FMUL.FTZ R148, R148, R164.reuse ;  /* 0x000000a494947220 */ /* 0x080fe40000410000 */
[-C--:B------:R-:W-:Y:S01]  /*1bd30*/  FMUL.FTZ R149, R149, R164.reuse ;  /* 0x000000a495957220 */ /* 0x080fe20000410000 */
[C---:B--2---:R-:W-:Y:S01]  /*1bd40*/  HMMA.16816.F32.BF16 R124, R4.reuse, R16, R124 ;  /* 0x00000010047c723c */ /* 0x044fe2000004187c */
[-C--:B------:R-:W-:Y:S01]  /*1bd50*/  FMUL.FTZ R150, R150, R3.reuse ;  /* 0x0000000396967220 */ /* 0x080fe20000410000 */
[----:B------:R-:W2:Y:S01]  /*1bd60*/  MUFU.EX2 R189, R189 ;  /* 0x000000bd00bd7308 */ /* 0x000ea20000000800 */
[-C--:B------:R-:W-:Y:S02]  /*1bd70*/  FMUL.FTZ R151, R151, R3.reuse ;  /* 0x0000000397977220 */ /* 0x080fe40000410000 */
[-C--:B------:R-:W-:Y:S02]  /*1bd80*/  FMUL.FTZ R144, R144, R164.reuse ;  /* 0x000000a490907220 */ /* 0x080fe40000410000 */
[----:B------:R-:W-:Y:S01]  /*1bd90*/  FMUL.FTZ R145, R145, R164 ;  /* 0x000000a491917220 */ /* 0x000fe20000410000 */
[----:B------:R-:W-:Y:S01]  /*1bda0*/  HMMA.16816.F32.BF16 R128, R4, R18, R128 ;  /* 0x000000120480723c */ /* 0x000fe20000041880 */
[----:B------:R-:W1:Y:S01]  /*1bdb0*/  LDSM.16.MT88.4 R16, [R234+0x10800] ;  /* 0x01080000ea10783b */ /* 0x000e620000004200 */
[----:B------:R-:W-:-:S02]  /*1bdc0*/  FMUL.FTZ R146, R146, R3 ;  /* 0x0000000392927220 */ /* 0x000fc40000410000 */
[----:B------:R-:W-:Y:S02]  /*1bdd0*/  FMUL.FTZ R147, R147, R3 ;  /* 0x0000000393937220 */ /* 0x000fe40000410000 */
[-CC-:B------:R-:W-:Y:S02]  /*1bde0*/  FFMA.FTZ R190, R197, R176.reuse, -R181.reuse ;  /* 0x000000b0c5be7223 */ /* 0x180fe400000108b5 */
[C---:B----4-:R-:W-:Y:S01]  /*1bdf0*/  HMMA.16816.F32.BF16 R132, R4.reuse, R12, R132 ;  /* 0x0000000c0484723c */ /* 0x050fe20000041884 */
[-CC-:B------:R-:W-:Y:S02]  /*1be00*/  FFMA.FTZ R188, R196, R176.reuse, -R181.reuse ;  /* 0x000000b0c4bc7223 */ /* 0x180fe400000108b5 */
[-CC-:B------:R-:W-:Y:S01]  /*1be10*/  FFMA.FTZ R191, R198, R176.reuse, -R181.reuse ;  /* 0x000000b0c6bf7223 */ /* 0x180fe200000108b5 */
[----:B------:R-:W-:Y:S01]  /*1be20*/  MUFU.EX2 R190, R190 ;  /* 0x000000be00be7308 */ /* 0x000fe20000000800 */
[-C--:B------:R-:W-:Y:S02]  /*1be30*/  FFMA.FTZ R195, R195, R176.reuse, -R181 ;  /* 0x000000b0c3c37223 */ /* 0x080fe400000108b5 */
[-CC-:B------:R-:W-:Y:S01]  /*1be40*/  FFMA.FTZ R194, R194, R176.reuse, -R175.reuse ;  /* 0x000000b0c2c27223 */ /* 0x180fe200000108af */
        /* <DEDUP_REMOVED lines=9> */
[----:B------:R-:W2:Y:S01]  /*1bee0*/  MUFU.EX2 R191, R191 ;  /* 0x000000bf00bf7308 */ /* 0x000ea20000000800 */
[----:B------:R-:W-:-:S02]  /*1bef0*/  FFMA.FTZ R198, R28, R176, -R181 ;  /* 0x000000b01cc67223 */ /* 0x000fc400000108b5 */
[----:B------:R-:W-:Y:S01]  /*1bf00*/  HMMA.16816.F32.BF16 R144, R4, R22, R144 ;  /* 0x000000160490723c */ /* 0x000fe20000041890 */
[----:B------:R-:W4:Y:S01]  /*1bf10*/  LDSM.16.MT88.4 R20, [R234+0x12800] ;  /* 0x01280000ea14783b */ /* 0x000f220000004200 */
[-CC-:B------:R-:W-:Y:S02]  /*1bf20*/  FFMA.FTZ R177, R177, R176.reuse, -R175.reuse ;  /* 0x000000b0b1b17223 */ /* 0x180fe400000108af */
[--C-:B------:R-:W-:Y:S01]  /*1bf30*/  FFMA.FTZ R178, R178, R176, -R175.reuse ;  /* 0x000000b0b2b27223 */ /* 0x100fe200000108af */
[----:B------:R-:W-:Y:S01]  /*1bf40*/  MUFU.EX2 R195, R195 ;  /* 0x000000c300c37308 */ /* 0x000fe20000000800 */
[----:B------:R-:W-:Y:S01]  /*1bf50*/  LDSM.16.MT88.4 R28, [R232+0x17000] ;  /* 0x01700000e81c783b */ /* 0x000fe20000004200 */
[----:B---3--:R-:W-:Y:S01]  /*1bf60*/  F2FP.BF16.PACK_AB R4, R183, R180 ;  /* 0x000000b4b704723e */ /* 0x008fe200000010ff */
[----:B------:R-:W-:Y:S01]  /*1bf70*/  FFMA.FTZ R174, R174, R176, -R175 ;  /* 0x000000b0aeae7223 */ /* 0x000fe200000108af */
[----:B-1----:R-:W-:Y:S01]  /*1bf80*/  F2FP.BF16.PACK_AB R5, R187, R184 ;  /* 0x000000b8bb05723e */ /* 0x002fe200000010ff */
[----:B------:R-:W-:Y:S01]  /*1bf90*/  FFMA.FTZ R179, R179, R176, -R181 ;  /* 0x000000b0b3b37223 */ /* 0x000fe200000108b5 */
[----:B------:R-:W-:Y:S01]  /*1bfa0*/  F2FP.BF16.PACK_AB R6, R185, R182 ;  /* 0x000000b6b906723e */ /* 0x000fe200000010ff */
[----:B------:R-:W-:Y:S01]  /*1bfb0*/  FFMA.FTZ R175, R172, R176, -R175 ;  /* 0x000000b0acaf7223 */ /* 0x000fe200000108af */
[----:B--2---:R-:W-:Y:S01]  /*1bfc0*/  F2FP.BF16.PACK_AB R7, R189, R186 ;  /* 0x000000babd07723e */ /* 0x004fe200000010ff */
[----:B------:R-:W-:Y:S01]  /*1bfd0*/  MUFU.EX2 R194, R194 ;  /* 0x000000c200c27308 */ /* 0x000fe20000000800 */
[----:B------:R-:W-:-:S02]  /*1bfe0*/  FFMA.FTZ R164, R248, R164, R165 ;  /* 0x000000a4f8a47223 */ /* 0x000fc400000100a5 */
[----:B------:R-:W-:Y:S02]  /*1bff0*/  FFMA.FTZ R3, R251, R3, R32 ;  /* 0x00000003fb037223 */ /* 0x000fe40000010020 */
[----:B------:R-:W-:Y:S01]  /*1c000*/  FADD.FTZ R35, R35, R164 ;  /* 0x000000a423237221 */ /* 0x000fe20000010000 */
[C---:B-----5:R-:W-:Y:S01]  /*1c010*/  HMMA.16816.F32.BF16 R44, R4.reuse, R8, R44 ;  /* 0x00000008042c723c */ /* 0x060fe2000004182c */
[----:B------:R-:W-:Y:S01]  /*1c020*/  FADD.FTZ R3, R2, R3 ;  /* 0x0000000302037221 */ /* 0x000fe20000010000 */
[----:B------:R-:W1:Y:S01]  /*1c030*/  MUFU.EX2 R193, R193 ;  /* 0x000000c100c17308 */ /* 0x000e620000000800 */
[----:B------:R-:W-:Y:S01]  /*1c040*/  FADD.FTZ R34, R34, R35 ;  /* 0x0000002322227221 */ /* 0x000fe20000010000 */
[----:B------:R-:W-:Y:S01]  /*1c050*/  MOV R164, R171 ;  /* 0x000000ab00a47202 */ /* 0x000fe20000000f00 */
[----:B------:R-:W-:Y:S01]  /*1c060*/  FADD.FTZ R0, R0, R3 ;  /* 0x0000000300007221 */ /* 0x000fe20000010000 */
[----:B------:R-:W-:Y:S01]  /*1c070*/  MOV R3, R170 ;  /* 0x000000aa00037202 */ /* 0x000fe20000000f00 */
[----:B------:R-:W-:Y:S01]  /*1c080*/  FADD.FTZ R33, R33, R34 ;  /* 0x0000002221217221 */ /* 0x000fe20000010000 */
[----:B------:R-:W-:Y:S01]  /*1c090*/  HMMA.16816.F32.BF16 R48, R4, R10, R48 ;  /* 0x0000000a0430723c */ /* 0x000fe20000041830 */
[----:B------:R-:W2:Y:S01]  /*1c0a0*/  LDSM.16.MT88.4 R8, [R232+0x12800] ;  /* 0x01280000e808783b */ /* 0x000ea20000004200 */
[----:B------:R-:W-:Y:S01]  /*1c0b0*/  MUFU.EX2 R192, R192 ;  /* 0x000000c000c07308 */ /* 0x000fe20000000800 */
[----:B------:R-:W-:-:S02]  /*1c0c0*/  FADD.FTZ R173, R173, R0 ;  /* 0x00000000adad7221 */ /* 0x000fc40000010000 */
[----:B------:R-:W-:Y:S02]  /*1c0d0*/  FADD.FTZ R180, R180, R33 ;  /* 0x00000021b4b47221 */ /* 0x000fe40000010000 */
[----:B------:R-:W-:Y:S01]  /*1c0e0*/  FADD.FTZ R184, R184, R173 ;  /* 0x000000adb8b87221 */ /* 0x000fe20000010000 */
[C---:B------:R-:W-:Y:S01]  /*1c0f0*/  HMMA.16816.F32.BF16 R160, R4.reuse, R16, R160 ;  /* 0x0000001004a0723c */ /* 0x040fe200000418a0 */
[----:B------:R-:W-:Y:S01]  /*1c100*/  FADD.FTZ R183, R183, R180 ;  /* 0x000000b4b7b77221 */ /* 0x000fe20000010000 */
[----:B------:R-:W3:Y:S01]  /*1c110*/  MUFU.EX2 R197, R197 ;  /* 0x000000c500c57308 */ /* 0x000ee20000000800 */
[----:B------:R-:W-:Y:S02]  /*1c120*/  FADD.FTZ R187, R187, R184 ;  /* 0x000000b8bbbb7221 */ /* 0x000fe40000010000 */
[----:B------:R-:W-:Y:S02]  /*1c130*/  FADD.FTZ R182, R182, R183 ;  /* 0x000000b7b6b67221 */ /* 0x000fe40000010000 */
[----:B------:R-:W-:Y:S01]  /*1c140*/  FADD.FTZ R186, R186, R187 ;  /* 0x000000bbbaba7221 */ /* 0x000fe20000010000 */
[----:B------:R-:W-:Y:S01]  /*1c150*/  HMMA.16816.F32.BF16 R156, R4, R18, R156 ;  /* 0x00000012049c723c */ /* 0x000fe2000004189c */
[----:B------:R-:W5:Y:S01]  /*1c160*/  LDSM.16.MT88.4 R16, [R233+0x12800] ;  /* 0x01280000e910783b */ /* 0x000f620000004200 */
[----:B------:R-:W-:Y:S01]  /*1c170*/  MUFU.EX2 R196, R196 ;  /* 0x000000c400c47308 */ /* 0x000fe20000000800 */
[----:B------:R-:W-:-:S02]  /*1c180*/  FADD.FTZ R185, R185, R182 ;  /* 0x000000b6b9b97221 */ /* 0x000fc40000010000 */
[----:B------:R-:W-:-:S03]  /*1c190*/  FADD.FTZ R189, R189, R186 ;  /* 0x000000babdbd7221 */ /* 0x000fc60000010000 */
[C---:B----4-:R-:W-:Y:S02]  /*1c1a0*/  HMMA.16816.F32.BF16 R36, R4.reuse, R12, R36 ;  /* 0x0000000c0424723c */ /* 0x050fe40000041824 */
[----:B------:R-:W4:Y:S06]  /*1c1b0*/  MUFU.EX2 R199, R199 ;  /* 0x000000c700c77308 */ /* 0x000f2c0000000800 */
[C---:B------:R-:W-:Y:S01]  /*1c1c0*/  HMMA.16816.F32.BF16 R40, R4.reuse, R14, R40 ;  /* 0x0000000e0428723c */ /* 0x040fe20000041828 */
[----:B------:R-:W1:Y:S01]  /*1c1d0*/  LDSM.16.MT88.4 R12, [R231+0x12800] ;  /* 0x01280000e70c783b */ /* 0x000e620000004200 */
[----:B------:R-:W-:Y:S06]  /*1c1e0*/  MUFU.EX2 R198, R198 ;  /* 0x000000c600c67308 */ /* 0x000fec0000000800 */
[C---:B------:R-:W-:Y:S02]  /*1c1f0*/  HMMA.16816.F32.BF16 R52, R4.reuse, R24, R52 ;  /* 0x000000180434723c */ /* 0x040fe40000041834 */
[----:B------:R-:W-:Y:S06]  /*1c200*/  MUFU.EX2 R179, R179 ;  /* 0x000000b300b37308 */ /* 0x000fec0000000800 */
[C---:B------:R-:W-:Y:S01]  /*1c210*/  HMMA.16816.F32.BF16 R56, R4.reuse, R26, R56 ;  /* 0x0000001a0438723c */ /* 0x040fe20000041838 */
[----:B------:R-:W1:Y:S01]  /*1c220*/  LDSM.16.MT88.4 R24, [R234+0x14800] ;  /* 0x01480000ea18783b */ /* 0x000e620000004200 */
[----:B------:R-:W-:Y:S06]  /*1c230*/  MUFU.EX2 R177, R177 ;  /* 0x000000b100b17308 */ /* 0x000fec0000000800 */
[C---:B------:R-:W-:Y:S02]  /*1c240*/  HMMA.16816.F32.BF16 R60, R4.reuse, R20, R60 ;  /* 0x00000014043c723c */ /* 0x040fe4000004183c */
[----:B------:R-:W1:Y:S06]  /*1c250*/  MUFU.EX2 R178, R178 ;  /* 0x000000b200b27308 */ /* 0x000e6c0000000800 */
[C---:B------:R-:W-:Y:S01]  /*1c260*/  HMMA.16816.F32.BF16 R64, R4.reuse, R22, R64 ;  /* 0x000000160440723c */ /* 0x040fe20000041840 */
[----:B------:R-:W3:Y:S01]  /*1c270*/  LDSM.16.MT88.4 R20, [R233+0x14800] ;  /* 0x01480000e914783b */ /* 0x000ee20000004200 */
[----:B------:R-:W-:Y:S06]  /*1c280*/  MUFU.EX2 R174, R174 ;  /* 0x000000ae00ae7308 */ /* 0x000fec0000000800 */
[C---:B--2---:R-:W-:Y:S02]  /*1c290*/  HMMA.16816.F32.BF16 R76, R4.reuse, R8, R76 ;  /* 0x00000008044c723c */ /* 0x044fe4000004184c */
[----:B------:R-:W2:Y:S06]  /*1c2a0*/  MUFU.EX2 R175, R175 ;  /* 0x000000af00af7308 */ /* 0x000eac0000000800 */
        /* <DEDUP_REMOVED lines=42> */
[----:B-----5:R-:W-:Y:S01]  /*1c550*/  HMMA.16816.F32.BF16 R36, R4, R16, R36 ;  /* 0x000000100424723c */ /* 0x020fe20000041824 */
        /* <DEDUP_REMOVED lines=46> */
[C---:B------:R-:W-:Y:S08]  /*1c840*/  HMMA.16816.F32.BF16 R148, R4.reuse, R24, R148 ;  /* 0x000000180494723c */ /* 0x040ff00000041894 */
[----:B------:R-:W-:Y:S01]  /*1c850*/  HMMA.16816.F32.BF16 R144, R4, R26, R144 ;  /* 0x0000001a0490723c */ /* 0x000fe20000041890 */
[----:B------:R-:W-:Y:S06]  /*1c860*/  LDSM.16.MT88.4 R24, [R234+0x13800] ;  /* 0x01380000ea18783b */ /* 0x000fec0000004200 */
[----:B----4-:R-:W-:Y:S01]  /*1c870*/  F2FP.BF16.PACK_AB R4, R199, R196 ;  /* 0x000000c4c704723e */ /* 0x010fe200000010ff */
        /* <DEDUP_REMOVED lines=50> */
[C---:B------:R-:W-:Y:S08]  /*1cba0*/  HMMA.16816.F32.BF16 R140, R4.reuse, R14, R140 ;  /* 0x0000000e048c723c */ /* 0x040ff0000004188c */
[C---:B---3--:R-:W-:Y:S08]  /*1cbb0*/  HMMA.16816.F32.BF16 R148, R4.reuse, R16, R148 ;  /* 0x000000100494723c */ /* 0x048ff00000041894 */
[----:B------:R-:W-:Y:S11]  /*1cbc0*/  HMMA.16816.F32.BF16 R144, R4, R18, R144 ;  /* 0x000000120490723c */ /* 0x000ff60000041890 */
[----:B------:R-:W-:Y:S08]  /*1cbd0*/  @!UPT UIADD3 URZ, URZ, URZ, URZ ;  /* 0x0000003f3f3ff290 */ /* 0x000ff0000fffe03f */
.L_x_3961:
        /* <DEDUP_REMOVED lines=9> */
.L_x_3979:
[----:B------:R-:W-:Y:S01]  /*1cc70*/  ULDC.64 UR4, c[0x0][0x40] ;  /* 0x0000100000047ab9 */ /* 0x000fe20000000a00 */
[----:B------:R-:W-:Y:S04]  /*1cc80*/  DEPBAR.LE SB0, 0x0 ;  /* 0x000080000000791a */ /* 0x000fe80000000000 */
[----:B------:R-:W-:Y:S01]  /*1cc90*/  ISETP.NE.U32.AND P0, PT, R244, RZ, PT ;  /* 0x000000fff400720c */ /* 0x000fe20003f05070 */
[----:B------:R-:W-:Y:S01]  /*1cca0*/  UIADD3 UR4, UP0, UR4, 0x160, URZ ;  /* 0x0000016004047890 */ /* 0x000fe2000ff1e03f */
[----:B------:R-:W-:Y:S02]  /*1ccb0*/  IADD3 R242, R242, -0x1, RZ ;  /* 0xfffffffff2f27810 */ /* 0x000fe40007ffe0ff */
        /* <DEDUP_REMOVED lines=30> */
[C---:B------:R-:W-:Y:S02]  /*1cea0*/  IMAD.HI.U32 R9, R10.reuse, R5, RZ ;  /* 0x000000050a097227 */ /* 0x040fe400078e00ff */
[----:B------:R-:W3:Y:S02]  /*1ceb0*/  LD.E.64 R12, [R2.64+0x40] ;  /* 0x00004004020c7980 */ /* 0x000ee4000c101b00 */
        /* <DEDUP_REMOVED lines=39> */
.L_x_3972:
[----:B------:R-:W-:Y:S02]  /*1d130*/  ULDC.64 UR4, c[0x0][0x118] ;  /* 0x0000460000047ab9 */ /* 0x000fe40000000a00 */
[----:B------:R-:W2:Y:S02]  /*1d140*/  LD.E R8, [R2.64+0x40] ;  /* 0x0000400402087980 */ /* 0x000ea4000c101900 */
[----:B--2---:R-:W-:Y:S04]  /*1d150*/  LEA R8, -R8, RZ, 0x6 ;  /* 0x000000ff08087211 */ /* 0x004fe800078e31ff */
[----:B------:R-:W-:Y:S02]  /*1d160*/  SHF.R.S32.HI R7, RZ, 0x1f, R8 ;  /* 0x0000001fff077819 */ /* 0x000fe40000011408 */
.L_x_3973:
[----:B------:R-:W-:Y:S05]  /*1d170*/  BSYNC B0 ;  /* 0x0000000000007941 */ /* 0x000fea0003800000 */
.L_x_3971:
        /* <DEDUP_REMOVED lines=17> */
[----:B------:R2:W-:Y:S01]  /*1d290*/  LDGSTS.E.BYPASS.LTC128B.128 [R249+0x10800], [R12.64] ;  /* 0x108000000cf97fae */ /* 0x0005e2000b901d44 */
[----:B------:R-:W-:Y:S03]  /*1d2a0*/  ISETP.GT.AND P0, PT, R242, R235, PT ;  /* 0x000000ebf200720c */ /* 0x000fe60003f04270 */
        /* <DEDUP_REMOVED lines=229> */
[----:B------:R-:W-:Y:S02]  /*1e100*/  ULDC.64 UR4, c[0x0][0x118] ;  /* 0x0000460000047ab9 */ /* 0x000fe40000000a00 */
[----:B------:R-:W2:Y:S04]  /*1e110*/  LD.E R173, [R2.64+0x170] ;  /* 0x0001700402ad7980 */ /* 0x000ea8000c101900 */
[----:B------:R-:W3:Y:S01]  /*1e120*/  LD.E.64 R176, [R2.64+0x20] ;  /* 0x0000200402b07980 */ /* 0x000ee2000c101b00 */
        /* <DEDUP_REMOVED lines=8> */
[C---:B------:R-:W-:Y:S02]  /*1e1b0*/  IADD3 R171, R164.reuse, -0x40, RZ ;  /* 0xffffffc0a4ab7810 */ /* 0x040fe40007ffe0ff */
[----:B------:R-:W-:Y:S02]  /*1e1c0*/  IABS R169, R164 ;  /* 0x000000a400a97213 */ /* 0x000fe40000000000 */
        /* <DEDUP_REMOVED lines=50> */
.L_x_3977:
[----:B------:R-:W-:Y:S02]  /*1e4f0*/  ULDC.64 UR4, c[0x0][0x118] ;  /* 0x0000460000047ab9 */ /* 0x000fe40000000a00 */
[----:B------:R-:W2:Y:S02]  /*1e500*/  LD.E R170, [R2.64+0x38] ;  /* 0x0000380402aa7980 */ /* 0x000ea4000c101900 */
[----:B--2---:R-:W-:Y:S04]  /*1e510*/  LEA R170, -R170, RZ, 0x6 ;  /* 0x000000ffaaaa7211 */ /* 0x004fe800078e31ff */
[----:B------:R-:W-:Y:S02]  /*1e520*/  SHF.R.S32.HI R169, RZ, 0x1f, R170 ;  /* 0x0000001fffa97819 */ /* 0x000fe400000114aa */
.L_x_3978:
[----:B------:R-:W-:Y:S05]  /*1e530*/  BSYNC B0 ;  /* 0x0000000000007941 */ /* 0x000fea0003800000 */
.L_x_3976:
[----:B------:R-:W2:Y:S01]  /*1e540*/  LDL R164, [R1+0x4] ;  /* 0x0000040001a47983 */ /* 0x000ea20000100800 */
[C---:B------:R-:W-:Y:S01]  /*1e550*/  LEA R236, P0, R170.reuse, R236, 0x1 ;  /* 0x000000ecaaec7211 */ /* 0x040fe200078008ff */
[----:B------:R-:W-:Y:S02]  /*1e560*/  ULDC.64 UR4, c[0x0][0x118] ;  /* 0x0000460000047ab9 */ /* 0x000fe40000000a00 */
[----:B------:R-:W3:Y:S01]  /*1e570*/  LDL R166, [R1] ;  /* 0x0000000001a67983 */ /* 0x000ee20000100800 */
[----:B------:R-:W-:Y:S05]  /*1e580*/  LEA.HI.X R237, R170, R237, R169, 0x1, P0 ;  /* 0x000000edaaed7211 */ /* 0x000fea00000f0ca9 */
        /* <DEDUP_REMOVED lines=8> */
[----:B---3--:R-:W-:Y:S01]  /*1e610*/  IMAD.X R171, R166, 0x1, R237, P0 ;  /* 0x00000001a6ab7824 */ /* 0x008fe200000e06ed */
        /* <DEDUP_REMOVED lines=17> */
.L_x_3975:
[----:B------:R-:W-:Y:S05]  /*1e730*/  BSYNC B1 ;  /* 0x0000000000017941 */ /* 0x000fea0003800000 */
.L_x_3974:
[----:B------:R-:W-:Y:S01]  /*1e740*/  ULDC.64 UR4, c[0x0][0x118] ;  /* 0x0000460000047ab9 */ /* 0x000fe20000000a00 */
[----:B-1----:R-:W-:Y:S01]  /*1e750*/  FMNMX.FTZ R164, R4, R167, !PT ;  /* 0x000000a704a47209 */ /* 0x002fe20007810000 */
        /* <DEDUP_REMOVED lines=67> */
[--C-:B-1----:R-:W-:Y:S02]  /*1eb90*/  FFMA.FTZ R167, R6, R165, -R194.reuse ;  /* 0x000000a506a77223 */ /* 0x102fe400000108c2 */
        /* <DEDUP_REMOVED lines=26> */
[----:B------:R-:W-:Y:S02]  /*1ed40*/  FFMA.FTZ R205, R34, R165, -R194 ;  /* 0x000000a522cd7223 */ /* 0x000fe400000108c2 */
[C---:B------:R-:W-:Y:S01]  /*1ed50*/  FMUL.FTZ R48, R2.reuse, R48 ;  /* 0x0000003002307220 */ /* 0x040fe20000410000 */
[----:B------:R-:W1:Y:S01]  /*1ed60*/  MUFU.EX2 R191, R191 ;  /* 0x000000bf00bf7308 */ /* 0x000e620000000800 */
[----:B------:R-:W-:Y:S02]  /*1ed70*/  FMUL.FTZ R49, R2, R49 ;  /* 0x0000003102317220 */ /* 0x000fe40000410000 */
[----:B------:R-:W-:Y:S01]  /*1ed80*/  FMUL.FTZ R50, R0, R50 ;  /* 0x0000003200327220 */ /* 0x000fe20000410000 */
[----:B----4-:R-:W-:Y:S01]  /*1ed90*/  F2FP.BF16.PACK_AB R161, R188, R167 ;  /* 0x000000a7bca1723e */ /* 0x010fe200000010ff */
        /* <DEDUP_REMOVED lines=24> */
[C---:B------:R-:W-:Y:S01]  /*1ef20*/  FMUL.FTZ R70, R0.reuse, R70 ;  /* 0x0000004600467220 */ /* 0x040fe20000410000 */
[----:B----4-:R-:W-:Y:S01]  /*1ef30*/  F2FP.BF16.PACK_AB R163, R193, R192 ;  /* 0x000000c0c1a3723e */ /* 0x010fe200000010ff */
[----:B------:R-:W-:Y:S02]  /*1ef40*/  FMUL.FTZ R71, R0, R71 ;  /* 0x0000004700477220 */ /* 0x000fe40000410000 */
[C---:B------:R-:W-:Y:S02]  /*1ef50*/  FMUL.FTZ R72, R2.reuse, R72 ;  /* 0x0000004802487220 */ /* 0x040fe40000410000 */
[----:B------:R-:W-:Y:S02]  /*1ef60*/  FMUL.FTZ R73, R2, R73 ;  /* 0x0000004902497220 */ /* 0x000fe40000410000 */
[C---:B---3--:R-:W-:Y:S05]  /*1ef70*/  HMMA.16816.F32.BF16 R4, R160.reuse, R168, R4 ;  /* 0x000000a8a004723c */ /* 0x048fea0000041804 */
        /* <DEDUP_REMOVED lines=83> */
[C---:B------:R-:W-:Y:S04]  /*1f4b0*/  FMUL.FTZ R124, R2.reuse, R124 ;  /* 0x0000007c027c7220 */ /* 0x040fe80000410000 */
[----:B------:R-:W-:Y:S01]  /*1f4c0*/  FMUL.FTZ R125, R2, R125 ;  /* 0x0000007d027d7220 */ /* 0x000fe20000410000 */
[C---:B------:R-:W-:Y:S01]  /*1f4d0*/  HMMA.16816.F32.BF16 R120, R160.reuse, R174, R120 ;  /* 0x000000aea078723c */ /* 0x040fe20000041878 */
[----:B------:R-:W3:Y:S02]  /*1f4e0*/  LDSM.16.MT88.4 R172, [R232+0x16000] ;  /* 0x01600000e8ac783b */ /* 0x000ee40000004200 */
[C---:B------:R-:W-:Y:S02]  /*1f4f0*/  FMUL.FTZ R126, R0.reuse, R126 ;  /* 0x0000007e007e7220 */ /* 0x040fe40000410000 */
[----:B------:R-:W-:Y:S02]  /*1f500*/  FMUL.FTZ R127, R0, R127 ;  /* 0x0000007f007f7220 */ /* 0x000fe40000410000 */
[C---:B------:R-:W-:Y:S02]  /*1f510*/  FMUL.FTZ R128, R2.reuse, R128 ;  /* 0x0000008002807220 */ /* 0x040fe40000410000 */
[----:B------:R-:W-:Y:S03]  /*1f520*/  FMUL.FTZ R129, R2, R129 ;  /* 0x0000008102817220 */ /* 0x000fe60000410000 */
[C---:B--2---:R-:W-:Y:S03]  /*1f530*/  HMMA.16816.F32.BF16 R124, R160.reuse, R156, R124 ;  /* 0x0000009ca07c723c */ /* 0x044fe6000004187c */
[C---:B------:R-:W-:Y:S02]  /*1f540*/  FMUL.FTZ R130, R0.reuse, R130 ;  /* 0x0000008200827220 */ /* 0x040fe40000410000 */
[----:B------:R-:W-:Y:S02]  /*1f550*/  FMUL.FTZ R131, R0, R131 ;  /* 0x0000008300837220 */ /* 0x000fe40000410000 */
[-CC-:B------:R-:W-:Y:S02]  /*1f560*/  FFMA.FTZ R195, R12, R165.reuse, -R196.reuse ;  /* 0x000000a50cc37223 */ /* 0x180fe400000108c4 */
[C---:B------:R-:W-:Y:S03]  /*1f570*/  FMUL.FTZ R12, R2.reuse, R152 ;  /* 0x00000098020c7220 */ /* 0x040fe60000410000 */
[C---:B------:R-:W-:Y:S01]  /*1f580*/  HMMA.16816.F32.BF16 R128, R160.reuse, R158, R128 ;  /* 0x0000009ea080723c */ /* 0x040fe20000041880 */
[----:B------:R-:W-:Y:S01]  /*1f590*/  LDSM.16.MT88.4 R156, [R234+0x10800] ;  /* 0x01080000ea9c783b */ /* 0x000fe20000004200 */
[----:B------:R-:W-:Y:S01]  /*1f5a0*/  MUFU.EX2 R195, R195 ;  /* 0x000000c300c37308 */ /* 0x000fe20000000800 */
[----:B------:R-:W-:Y:S02]  /*1f5b0*/  FFMA.FTZ R198, R13, R165, -R196 ;  /* 0x000000a50dc67223 */ /* 0x000fe400000108c4 */
[----:B------:R-:W-:Y:S02]  /*1f5c0*/  FMUL.FTZ R13, R2, R153 ;  /* 0x00000099020d7220 */ /* 0x000fe40000410000 */
[-CC-:B------:R-:W-:Y:S02]  /*1f5d0*/  FFMA.FTZ R197, R14, R165.reuse, -R194.reuse ;  /* 0x000000a50ec57223 */ /* 0x180fe400000108c2 */
[C---:B------:R-:W-:Y:S03]  /*1f5e0*/  FMUL.FTZ R14, R0.reuse, R154 ;  /* 0x0000009a000e7220 */ /* 0x040fe60000410000 */
[----:B------:R-:W-:Y:S01]  /*1f5f0*/  FFMA.FTZ R200, R15, R165, -R194 ;  /* 0x000000a50fc87223 */ /* 0x000fe200000108c2 */
[----:B------:R-:W2:Y:S01]  /*1f600*/  MUFU.EX2 R198, R198 ;  /* 0x000000c600c67308 */ /* 0x000ea20000000800 */
[----:B------:R-:W-:Y:S02]  /*1f610*/  FMUL.FTZ R15, R0, R155 ;  /* 0x0000009b000f7220 */ /* 0x000fe40000410000 */
[----:B------:R-:W4:Y:S01]  /*1f620*/  LDSM.16.MT88.4 R152, [R231+0x16000] ;  /* 0x01600000e798783b */ /* 0x000f220000004200 */
[C---:B------:R-:W-:Y:S02]  /*1f630*/  FMUL.FTZ R132, R2.reuse, R132 ;  /* 0x0000008402847220 */ /* 0x040fe40000410000 */
[----:B------:R-:W-:Y:S02]  /*1f640*/  FMUL.FTZ R133, R2, R133 ;  /* 0x0000008502857220 */ /* 0x000fe40000410000 */
[C---:B------:R-:W-:Y:S02]  /*1f650*/  FMUL.FTZ R134, R0.reuse, R134 ;  /* 0x0000008600867220 */ /* 0x040fe40000410000 */
[----:B------:R-:W-:Y:S01]  /*1f660*/  FMUL.FTZ R135, R0, R135 ;  /* 0x0000008700877220 */ /* 0x000fe20000410000 */
[----:B------:R-:W-:Y:S01]  /*1f670*/  MUFU.EX2 R197, R197 ;  /* 0x000000c500c57308 */ /* 0x000fe20000000800 */
[C---:B------:R-:W-:Y:S02]  /*1f680*/  FMUL.FTZ R136, R2.reuse, R136 ;  /* 0x0000008802887220 */ /* 0x040fe40000410000 */
[----:B------:R-:W-:Y:S02]  /*1f690*/  FMUL.FTZ R137, R2, R137 ;  /* 0x0000008902897220 */ /* 0x000fe40000410000 */
[C---:B------:R-:W-:Y:S01]  /*1f6a0*/  FMUL.FTZ R138, R0.reuse, R138 ;  /* 0x0000008a008a7220 */ /* 0x040fe20000410000 */
[C---:B-1----:R-:W-:Y:S03]  /*1f6b0*/  HMMA.16816.F32.BF16 R132, R160.reuse, R168, R132 ;  /* 0x000000a8a084723c */ /* 0x042fe60000041884 */
[----:B------:R-:W-:Y:S01]  /*1f6c0*/  FMUL.FTZ R139, R0, R139 ;  /* 0x0000008b008b7220 */ /* 0x000fe20000410000 */
[----:B------:R-:W1:Y:S01]  /*1f6d0*/  MUFU.EX2 R200, R200 ;  /* 0x000000c800c87308 */ /* 0x000e620000000800 */
[-CC-:B------:R-:W-:Y:S02]  /*1f6e0*/  FFMA.FTZ R199, R16, R165.reuse, -R196.reuse ;  /* 0x000000a510c77223 */ /* 0x180fe400000108c4 */
[-C--:B------:R-:W-:Y:S01]  /*1f6f0*/  FFMA.FTZ R202, R17, R165.reuse, -R196 ;  /* 0x000000a511ca7223 */ /* 0x080fe200000108c4 */
[C---:B------:R-:W-:Y:S01]  /*1f700*/  HMMA.16816.F32.BF16 R12, R160.reuse, R170, R12 ;  /* 0x000000aaa00c723c */ /* 0x040fe2000004180c */
[----:B------:R-:W5:Y:S03]  /*1f710*/  LDSM.16.MT88.4 R168, [R233+0x10800] ;  /* 0x01080000e9a8783b */ /* 0x000f660000004200 */
[-CC-:B------:R-:W-:Y:S02]  /*1f720*/  FFMA.FTZ R201, R18, R165.reuse, -R194.reuse ;  /* 0x000000a512c97223 */ /* 0x180fe400000108c2 */
[----:B------:R-:W-:Y:S01]  /*1f730*/  FFMA.FTZ R204, R19, R165, -R194 ;  /* 0x000000a513cc7223 */ /* 0x000fe200000108c2 */
[----:B------:R-:W-:Y:S01]  /*1f740*/  MUFU.EX2 R199, R199 ;  /* 0x000000c700c77308 */ /* 0x000fe20000000800 */
[C---:B---3--:R-:W-:Y:S04]  /*1f750*/  HMMA.16816.F32.BF16 R136, R160.reuse, R172, R136 ;  /* 0x000000aca088723c */ /* 0x048fe80000041888 */
[C---:B------:R-:W-:Y:S02]  /*1f760*/  FMUL.FTZ R140, R2.reuse, R140 ;  /* 0x0000008c028c7220 */ /* 0x040fe40000410000 */
[----:B------:R-:W-:Y:S02]  /*1f770*/  FMUL.FTZ R141, R2, R141 ;  /* 0x0000008d028d7220 */ /* 0x000fe40000410000 */
[C---:B------:R-:W-:Y:S01]  /*1f780*/  FMUL.FTZ R142, R0.reuse, R142 ;  /* 0x0000008e008e7220 */ /* 0x040fe20000410000 */
[----:B------:R-:W3:Y:S03]  /*1f790*/  MUFU.EX2 R202, R202 ;  /* 0x000000ca00ca7308 */ /* 0x000ee60000000800 */
[----:B------:R-:W-:Y:S02]  /*1f7a0*/  FMUL.FTZ R143, R0, R143 ;  /* 0x0000008f008f7220 */ /* 0x000fe40000410000 */
[----:B------:R-:W-:Y:S01]  /*1f7b0*/  FMUL.FTZ R16, R2, R148 ;  /* 0x0000009402107220 */ /* 0x000fe20000410000 */
[----:B--2---:R-:W-:Y:S01]  /*1f7c0*/  F2FP.BF16.PACK_AB R148, R198, R195 ;  /* 0x000000c3c694723e */ /* 0x004fe200000010ff */
[----:B------:R-:W-:Y:S01]  /*1f7d0*/  FMUL.FTZ R17, R2, R149 ;  /* 0x0000009502117220 */ /* 0x000fe20000410000 */
[----:B-1----:R-:W-:Y:S01]  /*1f7e0*/  F2FP.BF16.PACK_AB R149, R200, R197 ;  /* 0x000000c5c895723e */ /* 0x002fe200000010ff */
[C---:B------:R-:W-:Y:S01]  /*1f7f0*/  FMUL.FTZ R18, R0.reuse, R150 ;  /* 0x0000009600127220 */ /* 0x040fe20000410000 */
[C---:B------:R-:W-:Y:S01]  /*1f800*/  HMMA.16816.F32.BF16 R140, R160.reuse, R174, R140 ;  /* 0x000000aea08c723c */ /* 0x040fe2000004188c */
[----:B------:R-:W-:Y:S01]  /*1f810*/  MUFU.EX2 R201, R201 ;  /* 0x000000c900c97308 */ /* 0x000fe20000000800 */
[----:B------:R-:W1:Y:S01]  /*1f820*/  LDSM.16.MT88.4 R172, [R232+0x10800] ;  /* 0x01080000e8ac783b */ /* 0x000e620000004200 */
[----:B------:R-:W-:Y:S02]  /*1f830*/  FMUL.FTZ R19, R0, R151 ;  /* 0x0000009700137220 */ /* 0x000fe40000410000 */
[C---:B------:R-:W-:Y:S02]  /*1f840*/  FMUL.FTZ R144, R2.reuse, R144 ;  /* 0x0000009002907220 */ /* 0x040fe40000410000 */
[----:B------:R-:W-:Y:S02]  /*1f850*/  FMUL.FTZ R145, R2, R145 ;  /* 0x0000009102917220 */ /* 0x000fe40000410000 */
[C---:B------:R-:W-:Y:S01]  /*1f860*/  FMUL.FTZ R146, R0.reuse, R146 ;  /* 0x0000009200927220 */ /* 0x040fe20000410000 */
[C---:B----4-:R-:W-:Y:S01]  /*1f870*/  HMMA.16816.F32.BF16 R16, R160.reuse, R152, R16 ;  /* 0x00000098a010723c */ /* 0x050fe20000041810 */
[----:B------:R-:W2:Y:S02]  /*1f880*/  MUFU.EX2 R204, R204 ;  /* 0x000000cc00cc7308 */ /* 0x000ea40000000800 */
[----:B------:R-:W-:Y:S01]  /*1f890*/  FMUL.FTZ R147, R0, R147 ;  /* 0x0000009300937220 */ /* 0x000fe20000410000 */
[----:B---3--:R-:W-:Y:S01]  /*1f8a0*/  F2FP.BF16.PACK_AB R150, R202, R199 ;  /* 0x000000c7ca96723e */ /* 0x008fe200000010ff */
[----:B------:R-:W-:Y:S02]  /*1f8b0*/  FFMA.FTZ R189, R2, R248, R189 ;  /* 0x000000f802bd7223 */ /* 0x000fe400000100bd */
[----:B------:R-:W-:Y:S02]  /*1f8c0*/  FFMA.FTZ R167, R0, R251, R167 ;  /* 0x000000fb00a77223 */ /* 0x000fe400000100a7 */
[----:B------:R-:W-:Y:S01]  /*1f8d0*/  FADD.FTZ R189, R166, R189 ;  /* 0x000000bda6bd7221 */ /* 0x000fe20000010000 */
[----:B------:R-:W-:Y:S01]  /*1f8e0*/  HMMA.16816.F32.BF16 R144, R160, R154, R144 ;  /* 0x0000009aa090723c */ /* 0x000fe20000041890 */
[----:B------:R-:W3:Y:S02]  /*1f8f0*/  LDSM.16.MT88.4 R152, [R231+0x10800] ;  /* 0x01080000e798783b */ /* 0x000ee40000004200 */
[----:B------:R-:W-:Y:S02]  /*1f900*/  FADD.FTZ R167, R188, R167 ;  /* 0x000000a7bca77221 */ /* 0x000fe40000010000 */
[----:B------:R-:W-:Y:S02]  /*1f910*/  FADD.FTZ R0, R190, R189 ;  /* 0x000000bdbe007221 */ /* 0x000fe40000010000 */
[----:B------:R-:W-:Y:S01]  /*1f920*/  FADD.FTZ R2, R192, R167 ;  /* 0x000000a7c0027221 */ /* 0x000fe20000010000 */
[----:B------:R-:W-:Y:S01]  /*1f930*/  MOV R167, R164 ;  /* 0x000000a400a77202 */ /* 0x000fe20000000f00 */
[----:B------:R-:W4:Y:S03]  /*1f940*/  LDSM.16.MT88.4 R160, [R234+0x12800] ;  /* 0x01280000eaa0783b */ /* 0x000f260000004200 */
[----:B------:R-:W-:Y:S02]  /*1f950*/  FADD.FTZ R0, R191, R0 ;  /* 0x00000000bf007221 */ /* 0x000fe40000010000 */
[----:B------:R-:W-:Y:S01]  /*1f960*/  FADD.FTZ R2, R193, R2 ;  /* 0x00000002c1027221 */ /* 0x000fe20000010000 */
[----:B--2---:R-:W-:Y:S01]  /*1f970*/  F2FP.BF16.PACK_AB R151, R204, R201 ;  /* 0x000000c9cc97723e */ /* 0x004fe200000010ff */
[----:B------:R-:W-:Y:S01]  /*1f980*/  FADD.FTZ R195, R195, R0 ;  /* 0x00000000c3c37221 */ /* 0x000fe20000010000 */
[----:B------:R-:W-:Y:S01]  /*1f990*/  MOV R0, R3 ;  /* 0x0000000300007202 */ /* 0x000fe20000000f00 */
[----:B------:R-:W-:Y:S02]  /*1f9a0*/  FADD.FTZ R197, R197, R2 ;  /* 0x00000002c5c57221 */ /* 0x000fe40000010000 */
[----:B------:R-:W-:Y:S02]  /*1f9b0*/  FADD.FTZ R198, R198, R195 ;  /* 0x000000c3c6c67221 */ /* 0x000fe40000010000 */
[C---:B------:R-:W-:Y:S05]  /*1f9c0*/  HMMA.16816.F32.BF16 R4, R148.reuse, R156, R4 ;  /* 0x0000009c9404723c */ /* 0x040fea0000041804 */
[----:B------:R-:W-:Y:S03]  /*1f9d0*/  FADD.FTZ R200, R200, R197 ;  /* 0x000000c5c8c87221 */ /* 0x000fe60000010000 */
        /* <DEDUP_REMOVED lines=34> */
[----:B------:R-:W2:Y:S03]  /*1fc00*/  MUFU.EX2 R181, R181 ;  /* 0x000000b500b57308 */ /* 0x000ea60000000800 */
[-C--:B------:R-:W-:Y:S03]  /*1fc10*/  FFMA.FTZ R185, R25, R165.reuse, -R196 ;  /* 0x000000a519b97223 */ /* 0x080fe600000108c4 */
[-CC-:B------:R-:W-:Y:S01]  /*1fc20*/  FFMA.FTZ R186, R26, R165.reuse, -R194.reuse ;  /* 0x000000a51aba7223 */ /* 0x180fe200000108c2 */
[C---:B-1----:R-:W-:Y:S03]  /*1fc30*/  HMMA.16816.F32.BF16 R108, R148.reuse, R172, R108 ;  /* 0x000000ac946c723c */ /* 0x042fe6000004186c */
[----:B------:R-:W-:Y:S01]  /*1fc40*/  MUFU.EX2 R182, R182 ;  /* 0x000000b600b67308 */ /* 0x000fe20000000800 */
[-C--:B------:R-:W-:Y:S02]  /*1fc50*/  FFMA.FTZ R187, R27, R165.reuse, -R194 ;  /* 0x000000a51bbb7223 */ /* 0x080fe400000108c2 */
[----:B------:R-:W-:Y:S02]  /*1fc60*/  LDSM.16.MT88.4 R24, [R233+0x11000] ;  /* 0x01100000e918783b */ /* 0x000fe40000004200 */
[C---:B------:R-:W-:Y:S05]  /*1fc70*/  HMMA.16816.F32.BF16 R112, R148.reuse, R174, R112 ;  /* 0x000000ae9470723c */ /* 0x040fea0000041870 */
[----:B------:R-:W1:Y:S01]  /*1fc80*/  MUFU.EX2 R183, R183 ;  /* 0x000000b700b77308 */ /* 0x000e620000000800 */
[----:B------:R-:W-:Y:S02]  /*1fc90*/  LDSM.16.MT88.4 R172, [R232+0x13000] ;  /* 0x01300000e8ac783b */ /* 0x000fe40000004200 */
        /* <DEDUP_REMOVED lines=15> */
[----:B------:R-:W-:Y:S07]  /*1fd90*/  LDSM.16.MT88.4 R168, [R233+0x13000] ;  /* 0x01300000e9a8783b */ /* 0x000fee0000004200 */
[C---:B-----5:R-:W-:Y:S07]  /*1fda0*/  HMMA.16816.F32.BF16 R16, R148.reuse, R20, R16 ;  /* 0x000000149410723c */ /* 0x060fee0000041810 */
[----:B------:R-:W-:Y:S01]  /*1fdb0*/  F2FP.BF16.PACK_AB R20, R181, R180 ;  /* 0x000000b4b514723e */ /* 0x000fe200000010ff */
[----:B------:R-:W-:Y:S01]  /*1fdc0*/  HMMA.16816.F32.BF16 R144, R148, R22, R144 ;  /* 0x000000169490723c */ /* 0x000fe20000041890 */
[----:B------:R-:W4:Y:S03]  /*1fdd0*/  LDSM.16.MT88.4 R148, [R234+0x13000] ;  /* 0x01300000ea94783b */ /* 0x000f260000004200 */
[----:B-1----:R-:W-:Y:S03]  /*1fde0*/  F2FP.BF16.PACK_AB R21, R183, R182 ;  /* 0x000000b6b715723e */ /* 0x002fe600000010ff */
[----:B--2---:R-:W-:Y:S02]  /*1fdf0*/  F2FP.BF16.PACK_AB R22, R185, R184 ;  /* 0x000000b8b916723e */ /* 0x004fe400000010ff */
[----:B------:R-:W-:Y:S07]  /*1fe00*/  F2FP.BF16.PACK_AB R23, R187, R186 ;  /* 0x000000babb17723e */ /* 0x000fee00000010ff */
[C---:B---3--:R-:W-:Y:S08]  /*1fe10*/  HMMA.16816.F32.BF16 R4, R20.reuse, R152, R4 ;  /* 0x000000981404723c */ /* 0x048ff00000041804 */
        /* <DEDUP_REMOVED lines=29> */
[----:B------:R-:W1:Y:S01]  /*1fff0*/  MUFU.EX2 R177, R177 ;  /* 0x000000b100b17308 */ /* 0x000e620000000800 */
[C---:B------:R-:W-:Y:S01]  /*20000*/  HMMA.16816.F32.BF16 R96, R20.reuse, R154, R96 ;  /* 0x0000009a1460723c */ /* 0x040fe20000041860 */
[----:B------:R-:W4:Y:S03]  /*20010*/  LDSM.16.MT88.4 R152, [R234+0x17000] ;  /* 0x01700000ea98783b */ /* 0x000f260000004200 */
[----:B------:R-:W-:Y:S04]  /*20020*/  FFMA.FTZ R194, R35, R165, -R194 ;  /* 0x000000a523c27223 */ /* 0x000fe800000108c2 */
[C---:B--2---:R-:W-:Y:S01]  /*20030*/  HMMA.16816.F32.BF16 R100, R20.reuse, R24, R100 ;  /* 0x000000181464723c */ /* 0x044fe20000041864 */
[----:B------:R-:W-:Y:S01]  /*20040*/  LDSM.16.MT88.4 R28, [R232+0x17000] ;  /* 0x01700000e81c783b */ /* 0x000fe20000004200 */
[----:B------:R-:W-:Y:S06]  /*20050*/  MUFU.EX2 R178, R178 ;  /* 0x000000b200b27308 */ /* 0x000fec0000000800 */
[C---:B------:R-:W-:Y:S01]  /*20060*/  HMMA.16816.F32.BF16 R104, R20.reuse, R26, R104 ;  /* 0x0000001a1468723c */ /* 0x040fe20000041868 */
[----:B------:R-:W2:Y:S03]  /*20070*/  LDSM.16.MT88.4 R24, [R233+0x17000] ;  /* 0x01700000e918783b */ /* 0x000ea60000004200 */
[----:B------:R-:W5:Y:S04]  /*20080*/  MUFU.EX2 R179, R179 ;  /* 0x000000b300b37308 */ /* 0x000f680000000800 */
[C---:B---3--:R-:W-:Y:S01]  /*20090*/  HMMA.16816.F32.BF16 R108, R20.reuse, R148, R108 ;  /* 0x00000094146c723c */ /* 0x048fe2000004186c */
[----:B------:R-:W-:Y:S05]  /*200a0*/  LDSM.16.MT88.4 R32, [R233+0x11800] ;  /* 0x01180000e920783b */ /* 0x000fea0000004200 */
[----:B------:R-:W3:Y:S02]  /*200b0*/  MUFU.EX2 R196, R196 ;  /* 0x000000c400c47308 */ /* 0x000ee40000000800 */
[C---:B------:R-:W-:Y:S01]  /*200c0*/  HMMA.16816.F32.BF16 R112, R20.reuse, R150, R112 ;  /* 0x000000961470723c */ /* 0x040fe20000041870 */
[----:B------:R-:W-:Y:S07]  /*200d0*/  LDSM.16.MT88.4 R148, [R232+0x11800] ;  /* 0x01180000e894783b */ /* 0x000fee0000004200 */
[C---:B------:R-:W-:Y:S01]  /*200e0*/  HMMA.16816.F32.BF16 R116, R20.reuse, R156, R116 ;  /* 0x0000009c1474723c */ /* 0x040fe20000041874 */
[----:B------:R-:W1:Y:S07]  /*200f0*/  MUFU.EX2 R194, R194 ;  /* 0x000000c200c27308 */ /* 0x000e6e0000000800 */
[C---:B------:R-:W-:Y:S01]  /*20100*/  HMMA.16816.F32.BF16 R120, R20.reuse, R158, R120 ;  /* 0x0000009e1478723c */ /* 0x040fe20000041878 */
[----:B------:R-:W1:Y:S07]  /*20110*/  LDSM.16.MT88.4 R156, [R234+0x11800] ;  /* 0x01180000ea9c783b */ /* 0x000e6e0000004200 */
        /* <DEDUP_REMOVED lines=10> */
[----:B------:R-:W-:Y:S07]  /*201c0*/  HMMA.16816.F32.BF16 R144, R20, R162, R144 ;  /* 0x000000a21490723c */ /* 0x000fee0000041890 */
[----:B-1----:R-:W-:Y:S02]  /*201d0*/  F2FP.BF16.PACK_AB R20, R177, R176 ;  /* 0x000000b0b114723e */ /* 0x002fe400000010ff */
[----:B-----5:R-:W-:Y:S03]  /*201e0*/  F2FP.BF16.PACK_AB R21, R179, R178 ;  /* 0x000000b2b315723e */ /* 0x020fe600000010ff */
[----:B---3--:R-:W-:Y:S02]  /*201f0*/  F2FP.BF16.PACK_AB R22, R196, R203 ;  /* 0x000000cbc416723e */ /* 0x008fe400000010ff */
[----:B------:R-:W-:Y:S07]  /*20200*/  F2FP.BF16.PACK_AB R23, R194, R205 ;  /* 0x000000cdc217723e */ /* 0x000fee00000010ff */
[C---:B------:R-:W-:Y:S01]  /*20210*/  HMMA.16816.F32.BF16 R160, R20.reuse, R156, R4 ;  /* 0x0000009c14a0723c */ /* 0x040fe20000041804 */
[----:B------:R-:W1:Y:S07]  /*20220*/  LDSM.16.MT88.4 R4, [R233+0x13800] ;  /* 0x01380000e904783b */ /* 0x000e6e0000004200 */
        /* <DEDUP_REMOVED lines=32> */
[C---:B----4-:R-:W-:Y:S08]  /*20430*/  HMMA.16816.F32.BF16 R132, R20.reuse, R28, R132 ;  /* 0x0000001c1484723c */ /* 0x050ff00000041884 */
[C---:B------:R-:W-:Y:S07]  /*20440*/  HMMA.16816.F32.BF16 R152, R20.reuse, R30, R12 ;  /* 0x0000001e1498723c */ /* 0x040fee000004180c */
[----:B------:R-:W-:Y:S01]  /*20450*/  FADD.FTZ R13, R201, R200 ;  /* 0x000000c8c90d7221 */ /* 0x000fe20000010000 */
[C---:B-1----:R-:W-:Y:S04]  /*20460*/  HMMA.16816.F32.BF16 R136, R20.reuse, R4, R136 ;  /* 0x000000041488723c */ /* 0x042fe80000041888 */
[----:B------:R-:W-:Y:S03]  /*20470*/  FADD.FTZ R13, R204, R13 ;  /* 0x0000000dcc0d7221 */ /* 0x000fe60000010000 */
[----:B------:R-:W-:Y:S01]  /*20480*/  FADD.FTZ R5, R199, R198 ;  /* 0x000000c6c7057221 */ /* 0x000fe20000010000 */
[C---:B------:R-:W-:Y:S04]  /*20490*/  HMMA.16816.F32.BF16 R140, R20.reuse, R6, R140 ;  /* 0x00000006148c723c */ /* 0x040fe8000004188c */
[----:B------:R-:W-:Y:S02]  /*204a0*/  FADD.FTZ R5, R202, R5 ;  /* 0x00000005ca057221 */ /* 0x000fe40000010000 */
[----:B------:R-:W-:Y:S02]  /*204b0*/  FADD.FTZ R182, R182, R13 ;  /* 0x0000000db6b67221 */ /* 0x000fe40000010000 */
[----:B------:R-:W-:Y:S01]  /*204c0*/  FADD.FTZ R180, R180, R5 ;  /* 0x00000005b4b47221 */ /* 0x000fe20000010000 */
[C---:B---3--:R-:W-:Y:S03]  /*204d0*/  HMMA.16816.F32.BF16 R148, R20.reuse, R8, R16 ;  /* 0x000000081494723c */ /* 0x048fe60000041810 */
        /* <DEDUP_REMOVED lines=15> */
[----:B------:R-:W-:-:S05]  /*205d0*/  @P0 BRA `(.L_x_3979) ;  /* 0xffffc69000000947 */ /* 0x000fca000383ffff */
.L_x_3970:
        /* <DEDUP_REMOVED lines=11> */
.L_x_3984:
[----:B---3--:R-:W-:Y:S01]  /*20690*/  FADD.FTZ R11, R10, R248 ;  /* 0x000000f80a0b7221 */ /* 0x008fe20000010000 */
[----:B------:R-:W-:Y:S05]  /*206a0*/  BRA.DIV ~URZ, `(.L_x_3981) ;  /* 0x000019327f007947 */ /* 0x000fea000b800000 */
[----:B------:R-:W3:Y:S04]  /*206b0*/  SHFL.BFLY PT, R12, R251, 0x2, 0x1f ;  /* 0x0c401f00fb0c7f89 */ /* 0x000ee800000e0000 */
[----:B------:R-:W4:Y:S01]  /*206c0*/  SHFL.BFLY PT, R2, R11, 0x1, 0x1f ;  /* 0x0c201f000b027f89 */ /* 0x000f2200000e0000 */
[----:B---3--:R-:W-:Y:S02]  /*206d0*/  FADD.FTZ R12, R12, R251 ;  /* 0x000000fb0c0c7221 */ /* 0x008fe40000010000 */
[----:B----4-:R-:W-:-:S03]  /*206e0*/  FADD.FTZ R2, R11, R2 ;  /* 0x000000020b027221 */ /* 0x010fc60000010000 */
[----:B------:R3:W4:Y:S04]  /*206f0*/  SHFL.BFLY PT, R10, R12, 0x1, 0x1f ;  /* 0x0c201f000c0a7f89 */ /* 0x00072800000e0000 */
.L_x_3985:
[----:B------:R-:W1:Y:S01]  /*20700*/  S2R R9, SR_TID.X ;  /* 0x0000000000097919 */ /* 0x000e620000002100 */
[----:B----4-:R-:W-:-:S03]  /*20710*/  FADD.FTZ R6, R10, R12 ;  /* 0x0000000c0a067221 */ /* 0x010fc60000010000 */
[----:B------:R-:W-:Y:S01]  /*20720*/  BAR.SYNC.DEFER_BLOCKING 0x0 ;  /* 0x0000000000007b1d */ /* 0x000fe20000010000 */
[----:B------:R-:W-:Y:S02]  /*20730*/  FSETP.NE.FTZ.AND P4, PT, R2, RZ, PT ;  /* 0x000000ff0200720b */ /* 0x000fe40003f95000 */
[----:B------:R-:W-:Y:S02]  /*20740*/  FSETP.NE.FTZ.AND P3, PT, R6, RZ, PT ;  /* 0x000000ff0600720b */ /* 0x000fe40003f75000 */
[----:B------:R-:W-:Y:S01]  /*20750*/  MOV R8, 0x3f800000 ;  /* 0x3f80000000087802 */ /* 0x000fe20000000f00 */
[----:B------:R-:W-:Y:S01]  /*20760*/  ULDC.64 UR4, c[0x0][0x118] ;  /* 0x0000460000047ab9 */ /* 0x000fe20000000a00 */
[----:B------:R-:W-:-:S07]  /*20770*/  MOV R7, 0x3f800000 ;  /* 0x3f80000000077802 */ /* 0x000fce0000000f00 */
[----:B------:R-:W4:Y:S01]  /*20780*/  @P4 MUFU.RCP R8, R2 ;  /* 0x0000000200084308 */ /* 0x000f220000001000 */
[----:B-1----:R-:W-:-:S07]  /*20790*/  SHF.R.S32.HI R10, RZ, 0x1f, R9 ;  /* 0x0000001fff0a7819 */ /* 0x002fce0000011409 */
[----:B------:R-:W1:Y:S01]  /*207a0*/  @P3 MUFU.RCP R7, R6 ;  /* 0x0000000600073308 */ /* 0x000e620000001000 */
[CC--:B------:R-:W-:Y:S02]  /*207b0*/  LEA.HI R11, R10.reuse, R9.reuse, RZ, 0x2 ;  /* 0x000000090a0b7211 */ /* 0x0c0fe400078f10ff */
[----:B------:R-:W-:Y:S02]  /*207c0*/  LEA.HI R10, R10, R9, RZ, 0x5 ;  /* 0x000000090a0a7211 */ /* 0x000fe400078f28ff */
[--C-:B---3--:R-:W-:Y:S02]  /*207d0*/  SHF.R.S32.HI R12, RZ, 0x2, R11.reuse ;  /* 0x00000002ff0c7819 */ /* 0x108fe4000001140b */
[----:B------:R-:W-:Y:S01]  /*207e0*/  SHF.R.S32.HI R13, RZ, 0x1f, R11 ;  /* 0x0000001fff0d7819 */ /* 0x000fe2000001140b */
[C---:B----4-:R-:W-:Y:S01]  /*207f0*/  FMUL.FTZ R160, R8.reuse, R160 ;  /* 0x000000a008a07220 */ /* 0x050fe20000410000 */
[----:B------:R-:W-:Y:S01]  /*20800*/  LOP3.LUT R16, R11, 0x1ffffffc, RZ, 0xc0, !PT ;  /* 0x1ffffffc0b107812 */ /* 0x000fe200078ec0ff */
[C---:B------:R-:W-:Y:S01]  /*20810*/  FMUL.FTZ R161, R8.reuse, R161 ;  /* 0x000000a108a17220 */ /* 0x040fe20000410000 */
[----:B------:R-:W-:Y:S01]  /*20820*/  LEA.HI R13, R13, R12, RZ, 0x3 ;  /* 0x0000000c0d0d7211 */ /* 0x000fe200078f18ff */
[C---:B------:R-:W-:Y:S01]  /*20830*/  FMUL.FTZ R156, R8.reuse, R156 ;  /* 0x0000009c089c7220 */ /* 0x040fe20000410000 */
[----:B------:R-:W-:Y:S01]  /*20840*/  SHF.R.S32.HI R11, RZ, 0x5, R10 ;  /* 0x00000005ff0b7819 */ /* 0x000fe2000001140a */
[C---:B------:R-:W-:Y:S01]  /*20850*/  FMUL.FTZ R157, R8.reuse, R157 ;  /* 0x0000009d089d7220 */ /* 0x040fe20000410000 */
[----:B------:R-:W-:Y:S01]  /*20860*/  LOP3.LUT R13, R13, 0xfffffff8, RZ, 0xc0, !PT ;  /* 0xfffffff80d0d7812 */ /* 0x000fe200078ec0ff */
[----:B------:R-:W-:Y:S01]  /*20870*/  FMUL.FTZ R36, R8, R36 ;  /* 0x0000002408247220 */ /* 0x000fe20000410000 */
[----:B------:R-:W-:Y:S01]  /*20880*/  IADD3 R16, -R16, R9, RZ ;  /* 0x0000000910107210 */ /* 0x000fe20007ffe1ff */
[----:B------:R-:W-:Y:S01]  /*20890*/  FMUL.FTZ R37, R8, R37 ;  /* 0x0000002508257220 */ /* 0x000fe20000410000 */
[----:B------:R-:W-:Y:S01]  /*208a0*/  IADD3 R12, R12, -R13, RZ ;  /* 0x8000000d0c0c7210 */ /* 0x000fe20007ffe0ff */
[C---:B------:R-:W-:Y:S01]  /*208b0*/  FMUL.FTZ R40, R8.reuse, R40 ;  /* 0x0000002808287220 */ /* 0x040fe20000410000 */
[----:B------:R-:W-:Y:S01]  /*208c0*/  LEA R13, R11, R16, 0x9 ;  /* 0x000000100b0d7211 */ /* 0x000fe200078e48ff */
[----:B------:R-:W-:Y:S01]  /*208d0*/  FMUL.FTZ R41, R8, R41 ;  /* 0x0000002908297220 */ /* 0x000fe20000410000 */
[----:B------:R-:W-:Y:S01]  /*208e0*/  SHF.L.U32 R14, R12, 0x6, RZ ;  /* 0x000000060c0e7819 */ /* 0x000fe200000006ff */
[----:B------:R-:W-:Y:S01]  /*208f0*/  FMUL.FTZ R44, R8, R44 ;  /* 0x0000002c082c7220 */ /* 0x000fe20000410000 */
[----:B------:R-:W-:Y:S01]  /*20900*/  LOP3.LUT R15, R12, 0x1, RZ, 0xc0, !PT ;  /* 0x000000010c0f7812 */ /* 0x000fe200078ec0ff */
[----:B------:R-:W-:Y:S01]  /*20910*/  FMUL.FTZ R45, R8, R45 ;  /* 0x0000002d082d7220 */ /* 0x000fe20000410000 */
[----:B------:R-:W-:Y:S01]  /*20920*/  LOP3.LUT R14, R14, 0x1c0, RZ, 0xc0, !PT ;  /* 0x000001c00e0e7812 */ /* 0x000fe200078ec0ff */
[C---:B------:R-:W-:Y:S01]  /*20930*/  FMUL.FTZ R48, R8.reuse, R48 ;  /* 0x0000003008307220 */ /* 0x040fe20000410000 */
[----:B------:R-:W-:Y:S01]  /*20940*/  ISETP.NE.U32.AND P0, PT, R15, 0x1, PT ;  /* 0x000000010f00780c */ /* 0x000fe20003f05070 */
[----:B------:R-:W-:Y:S01]  /*20950*/  FMUL.FTZ R49, R8, R49 ;  /* 0x0000003108317220 */ /* 0x000fe20000410000 */
[----:B------:R-:W-:Y:S01]  /*20960*/  LEA.HI R14, R14, R14, RZ, 0x1d ;  /* 0x0000000e0e0e7211 */ /* 0x000fe200078fe8ff */
[----:B------:R-:W-:Y:S01]  /*20970*/  FMUL.FTZ R52, R8, R52 ;  /* 0x0000003408347220 */ /* 0x000fe20000410000 */
[----:B------:R-:W-:Y:S01]  /*20980*/  R2P PR, R12, 0x6 ;  /* 0x000000060c007804 */ /* 0x000fe20000000000 */
[C---:B------:R-:W-:Y:S01]  /*20990*/  FMUL.FTZ R53, R8.reuse, R53 ;  /* 0x0000003508357220 */ /* 0x040fe20000410000 */
[----:B------:R-:W-:Y:S01]  /*209a0*/  LEA R13, R13, R14, 0x1 ;  /* 0x0000000e0d0d7211 */ /* 0x000fe200078e08ff */
[----:B------:R-:W-:-:S02]  /*209b0*/  FMUL.FTZ R56, R8, R56 ;  /* 0x0000003808387220 */ /* 0x000fc40000410000 */
[C---:B------:R-:W-:Y:S01]  /*209c0*/  FMUL.FTZ R57, R8.reuse, R57 ;  /* 0x0000003908397220 */ /* 0x040fe20000410000 */
[----:B------:R-:W-:Y:S01]  /*209d0*/  SHF.L.U32 R12, R13, 0x2, RZ ;  /* 0x000000020d0c7819 */ /* 0x000fe200000006ff */
[C---:B------:R-:W-:Y:S01]  /*209e0*/  FMUL.FTZ R60, R8.reuse, R60 ;  /* 0x0000003c083c7220 */ /* 0x040fe20000410000 */
[----:B------:R-:W-:Y:S01]  /*209f0*/  STS.64 [R13.X4], R160 ;  /* 0x000000a00d007388 */ /* 0x000fe20000004a00 */
[----:B------:R-:W-:Y:S01]  /*20a00*/  FMUL.FTZ R61, R8, R61 ;  /* 0x0000003d083d7220 */ /* 0x000fe20000410000 */
[----:B------:R-:W-:Y:S01]  /*20a10*/  IADD3 R14, R12, -0x20, RZ ;  /* 0xffffffe00c0e7810 */ /* 0x000fe20007ffe0ff */
[----:B------:R-:W-:Y:S01]  /*20a20*/  FMUL.FTZ R64, R8, R64 ;  /* 0x0000004008407220 */ /* 0x000fe20000410000 */
[----:B------:R-:W-:Y:S01]  /*20a30*/  @P0 IADD3 R14, R12, 0x20, RZ ;  /* 0x000000200c0e0810 */ /* 0x000fe20007ffe0ff */
        /* <DEDUP_REMOVED lines=44> */
[----:B------:R-:W-:Y:S01]  /*20d00*/  FMUL.FTZ R145, R8, R145 ;  /* 0x0000009108917220 */ /* 0x000fe20000410000 */
[----:B------:R-:W-:Y:S01]  /*20d10*/  MOV R8, 0x40 ;  /* 0x0000004000087802 */ /* 0x000fe20000000f00 */
[C---:B-1----:R-:W-:Y:S02]  /*20d20*/  FMUL.FTZ R163, R7.reuse, R163 ;  /* 0x000000a307a37220 */ /* 0x042fe40000410000 */
[C---:B------:R-:W-:Y:S02]  /*20d30*/  FMUL.FTZ R162, R7.reuse, R162 ;  /* 0x000000a207a27220 */ /* 0x040fe40000410000 */
[C---:B------:R-:W-:Y:S02]  /*20d40*/  FMUL.FTZ R159, R7.reuse, R159 ;  /* 0x0000009f079f7220 */ /* 0x040fe40000410000 */
        /* <DEDUP_REMOVED lines=63> */
[----:B------:R-:W-:Y:S01]  /*21140*/  FMUL.FTZ R146, R7, R146 ;  /* 0x0000009207927220 */ /* 0x000fe20000410000 */
[----:B------:R-:W-:Y:S02]  /*21150*/  SEL R7, R8, 0xffffffc0, !P1 ;  /* 0xffffffc008077807 */ /* 0x000fe40004800000 */
[----:B------:R-:W-:-:S02]  /*21160*/  MOV R8, 0x80 ;  /* 0x0000008000087802 */ /* 0x000fc40000000f00 */
[----:B------:R-:W-:Y:S02]  /*21170*/  IADD3 R15, R12, R7, RZ ;  /* 0x000000070c0f7210 */ /* 0x000fe40007ffe0ff */
[----:B------:R-:W-:Y:S02]  /*21180*/  SEL R17, R8, 0xffffff80, !P2 ;  /* 0xffffff8008117807 */ /* 0x000fe40005000000 */
[-C--:B------:R-:W-:Y:S01]  /*21190*/  IADD3 R8, R7, R14.reuse, RZ ;  /* 0x0000000e07087210 */ /* 0x080fe20007ffe0ff */
[----:B------:R-:W-:Y:S01]  /*211a0*/  STS.64 [R15], R36 ;  /* 0x000000240f007388 */ /* 0x000fe20000000a00 */
[-C--:B------:R-:W-:Y:S02]  /*211b0*/  IADD3 R16, R12, R17.reuse, RZ ;  /* 0x000000110c107210 */ /* 0x080fe40007ffe0ff */
[----:B------:R-:W-:Y:S01]  /*211c0*/  IADD3 R18, R17, R14, RZ ;  /* 0x0000000e11127210 */ /* 0x000fe20007ffe0ff */
[----:B------:R-:W-:Y:S01]  /*211d0*/  STS.64 [R15+0x800], R38 ;  /* 0x000800260f007388 */ /* 0x000fe20000000a00 */
[----:B------:R-:W-:-:S02]  /*211e0*/  IADD3 R19, R15, R17, RZ ;  /* 0x000000110f137210 */ /* 0x000fc40007ffe0ff */
[----:B------:R-:W-:Y:S01]  /*211f0*/  IADD3 R17, R8, R17, RZ ;  /* 0x0000001108117210 */ /* 0x000fe20007ffe0ff */
        /* <DEDUP_REMOVED lines=44> */
[----:B------:R-:W-:Y:S04]  /*214c0*/  STS.64 [R14+0xc000], R128 ;  /* 0x00c000800e007388 */ /* 0x000fe80000000a00 */
[----:B------:R-:W-:Y:S04]  /*214d0*/  STS.64 [R14+0xc800], R130 ;  /* 0x00c800820e007388 */ /* 0x000fe80000000a00 */
[----:B------:R-:W-:Y:S04]  /*214e0*/  STS.64 [R15+0xc000], R132 ;  /* 0x00c000840f007388 */ /* 0x000fe80000000a00 */
[----:B------:R-:W-:Y:S04]  /*214f0*/  STS.64 [R15+0xc800], R134 ;  /* 0x00c800860f007388 */ /* 0x000fe80000000a00 */
        /* <DEDUP_REMOVED lines=8> */
[----:B------:R4:W-:Y:S04]  /*21580*/  STS.64 [R17+0xc000], R144 ;  /* 0x00c0009011007388 */ /* 0x0009e80000000a00 */
[----:B------:R4:W-:Y:S04]  /*21590*/  STS.64 [R17+0xc800], R146 ;  /* 0x00c8009211007388 */ /* 0x0009e80000000a00 */
[----:B-1----:R1:W2:Y:S04]  /*215a0*/  LD.E.64 R12, [R4.64+0xb0] ;  /* 0x0000b004040c7980 */ /* 0x0022a8000c101b00 */
[----:B---3--:R1:W3:Y:S04]  /*215b0*/  LD.E R8, [R4.64+0x60] ;  /* 0x0000600404087980 */ /* 0x0082e8000c101900 */
[----:B------:R-:W1:Y:S04]  /*215c0*/  S2R R153, SR_TID.X ;  /* 0x0000000000997919 */ /* 0x000e680000002100 */
[----:B------:R1:W5:Y:S04]  /*215d0*/  LD.E R7, [R4.64+0xcc] ;  /* 0x0000cc0404077980 */ /* 0x000368000c101900 */
[----:B------:R1:W5:Y:S04]  /*215e0*/  LD.E.64 R154, [R4.64+0x78] ;  /* 0x00007804049a7980 */ /* 0x000368000c101b00 */
[----:B------:R1:W5:Y:S01]  /*215f0*/  LD.E.64 R156, [R4.64+0xa8] ;  /* 0x0000a804049c7980 */ /* 0x000362000c101b00 */
[----:B------:R-:W-:Y:S01]  /*21600*/  LOP3.LUT R10, R10, 0xffffffe0, RZ, 0xc0, !PT ;  /* 0xffffffe00a0a7812 */ /* 0x000fe200078ec0ff */
[----:B------:R-:W1:Y:S01]  /*21610*/  @P4 MUFU.LG2 R2, R2 ;  /* 0x0000000200024308 */ /* 0x000e620000000c00 */
[----:B----4-:R-:W-:Y:S01]  /*21620*/  SHF.R.S32.HI R144, RZ, 0x1f, R11 ;  /* 0x0000001fff907819 */ /* 0x010fe2000001140b */
[----:B------:R-:W-:Y:S01]  /*21630*/  BSSY B0, `(.L_x_3982) ;  /* 0x0000056000007945 */ /* 0x000fe20003800000 */
[----:B------:R-:W-:-:S02]  /*21640*/  IADD3 R10, R9, -R10, RZ ;  /* 0x8000000a090a7210 */ /* 0x000fc40007ffe0ff */
[----:B------:R-:W-:Y:S01]  /*21650*/  LEA.HI R144, R144, R11, RZ, 0x2 ;  /* 0x0000000b90907211 */ /* 0x000fe200078f10ff */
[----:B------:R-:W-:Y:S01]  /*21660*/  BAR.SYNC.DEFER_BLOCKING 0x0 ;  /* 0x0000000000007b1d */ /* 0x000fe20000010000 */
[----:B------:R-:W-:Y:S02]  /*21670*/  LOP3.LUT P0, RZ, R10, 0x3, RZ, 0xc0, !PT ;  /* 0x000000030aff7812 */ /* 0x000fe4000780c0ff */
[----:B------:R-:W-:Y:S02]  /*21680*/  LOP3.LUT R144, R144, 0xffffffc, RZ, 0xc0, !PT ;  /* 0x0ffffffc90907812 */ /* 0x000fe400078ec0ff */
[----:B-1----:R-:W-:Y:S01]  /*21690*/  SHF.R.S32.HI R14, RZ, 0x1f, R153 ;  /* 0x0000001fff0e7819 */ /* 0x002fe20000011499 */
[----:B------:R-:W1:Y:S01]  /*216a0*/  @P3 MUFU.LG2 R6, R6 ;  /* 0x0000000600063308 */ /* 0x000e620000000c00 */
[----:B------:R-:W-:Y:S02]  /*216b0*/  IADD3 R144, R11, -R144, RZ ;  /* 0x800000900b907210 */ /* 0x000fe40007ffe0ff */
[----:B------:R-:W-:Y:S01]  /*216c0*/  LEA.HI R14, R14, R153, RZ, 0x4 ;  /* 0x000000990e0e7211 */ /* 0x000fe200078f20ff */
[----:B------:R-:W-:Y:S01]  /*216d0*/  @P4 FMUL.FTZ R11, R2, 0.69314718246459960938 ;  /* 0x3f317218020b4820 */ /* 0x000fe20000410000 */
[----:B------:R-:W-:-:S02]  /*216e0*/  MOV R9, 0xff800000 ;  /* 0xff80000000097802 */ /* 0x000fc40000000f00 */
[----:B------:R-:W-:Y:S01]  /*216f0*/  LOP3.LUT R16, R14, 0xfffffff0, RZ, 0xc0, !PT ;  /* 0xfffffff00e107812 */ /* 0x000fe200078ec0ff */
[----:B-----5:R-:W-:Y:S01]  /*21700*/  @P4 FFMA.FTZ R9, R164, R0, R11 ;  /* 0x00000000a4094223 */ /* 0x020fe2000001000b */
[----:B------:R-:W-:Y:S02]  /*21710*/  SHF.R.S32.HI R14, RZ, 0x4, R14 ;  /* 0x00000004ff0e7819 */ /* 0x000fe4000001140e */
[----:B------:R-:W-:Y:S02]  /*21720*/  IADD3 R15, -R16, R153, RZ ;  /* 0x00000099100f7210 */ /* 0x000fe40007ffe1ff */
[----:B------:R-:W-:Y:S02]  /*21730*/  SHF.L.U32 R17, R14, 0x6, RZ ;  /* 0x000000060e117819 */ /* 0x000fe400000006ff */
[----:B------:R-:W-:Y:S01]  /*21740*/  LEA.HI R16, R15, R15, RZ, 0x1 ;  /* 0x0000000f0f107211 */ /* 0x000fe200078f08ff */
[----:B-1----:R-:W-:Y:S01]  /*21750*/  @P3 FMUL.FTZ R6, R6, 0.69314718246459960938 ;  /* 0x3f31721806063820 */ /* 0x002fe20000410000 */
[----:B------:R-:W-:-:S02]  /*21760*/  LOP3.LUT R17, R17, 0x1c0, RZ, 0xc0, !PT ;  /* 0x000001c011117812 */ /* 0x000fc400078ec0ff */
[C---:B------:R-:W-:Y:S02]  /*21770*/  SHF.L.U32 R18, R16.reuse, 0x2, RZ ;  /* 0x0000000210127819 */ /* 0x040fe400000006ff */
[----:B------:R-:W-:Y:S02]  /*21780*/  SHF.R.U32.HI R4, RZ, 0x3, R17 ;  /* 0x00000003ff047819 */ /* 0x000fe40000011611 */
[----:B------:R-:W-:Y:S02]  /*21790*/  LOP3.LUT R5, R17, 0x38, R18, 0xf8, !PT ;  /* 0x0000003811057812 */ /* 0x000fe400078ef812 */
[----:B------:R-:W-:Y:S02]  /*217a0*/  LOP3.LUT R16, R16, 0xffffffe, RZ, 0xc0, !PT ;  /* 0x0ffffffe10107812 */ /* 0x000fe400078ec0ff */
[----:B------:R-:W-:Y:S02]  /*217b0*/  LOP3.LUT R4, R5, R4, RZ, 0x3c, !PT ;  /* 0x0000000405047212 */ /* 0x000fe400078e3cff */
[----:B------:R-:W-:-:S02]  /*217c0*/  IADD3 R145, R15, -R16, RZ ;  /* 0x800000100f917210 */ /* 0x000fc40007ffe0ff */
[----:B------:R-:W-:Y:S01]  /*217d0*/  MOV R10, 0xff800000 ;  /* 0xff800000000a7802 */ /* 0x000fe20000000f00 */
[----:B------:R-:W-:Y:S01]  /*217e0*/  @P3 FFMA.FTZ R10, R3, R0, R6 ;  /* 0x00000000030a3223 */ /* 0x000fe20000010006 */
[----:B------:R-:W-:Y:S02]  /*217f0*/  LEA R145, R145, R4, 0x2 ;  /* 0x0000000491917211 */ /* 0x000fe400078e10ff */
[----:B------:R-:W-:-:S03]  /*21800*/  SHF.R.S32.HI R4, RZ, 0x1f, R153 ;  /* 0x0000001fff047819 */ /* 0x000fc60000011499 */
[----:B------:R1:W4:Y:S01]  /*21810*/  LDS.128 R140, [R145.X4] ;  /* 0x00000000918c7984 */ /* 0x0003220000004c00 */
[----:B------:R-:W-:-:S03]  /*21820*/  LEA.HI R4, R4, R153, RZ, 0x5 ;  /* 0x0000009904047211 */ /* 0x000fc600078f28ff */
[----:B------:R1:W1:Y:S01]  /*21830*/  LDS.128 R136, [R145.X4+0x800] ;  /* 0x0008000091887984 */ /* 0x0002620000004c00 */
[----:B------:R-:W-:-:S03]  /*21840*/  LOP3.LUT R4, R4, 0xffffffe0, RZ, 0xc0, !PT ;  /* 0xffffffe004047812 */ /* 0x000fc600078ec0ff */
[----:B------:R1:W1:Y:S01]  /*21850*/  LDS.128 R132, [R145.X4+0x1000] ;  /* 0x0010000091847984 */ /* 0x0002620000004c00 */
[----:B------:R-:W-:-:S03]  /*21860*/  IADD3 R4, R153, -R4, RZ ;  /* 0x8000000499047210 */ /* 0x000fc60007ffe0ff */
[----:B------:R1:W1:Y:S01]  /*21870*/  LDS.128 R128, [R145.X4+0x1800] ;  /* 0x0018000091807984 */ /* 0x0002620000004c00 */
[----:B------:R-:W-:-:S03]  /*21880*/  SHF.R.S32.HI R5, RZ, 0x1f, R4 ;  /* 0x0000001fff057819 */ /* 0x000fc60000011404 */
[----:B------:R1:W1:Y:S01]  /*21890*/  LDS.128 R124, [R145.X4+0x2000] ;  /* 0x00200000917c7984 */ /* 0x0002620000004c00 */
[----:B------:R-:W-:Y:S02]  /*218a0*/  LEA.HI R5, R5, R4, RZ, 0x2 ;  /* 0x0000000405057211 */ /* 0x000fe400078f10ff */
[----:B------:R-:W-:Y:S01]  /*218b0*/  SHF.L.U32 R4, R239, 0x6, RZ ;  /* 0x00000006ef047819 */ /* 0x000fe200000006ff */
[----:B------:R1:W1:Y:S01]  /*218c0*/  LDS.128 R120, [R145.X4+0x2800] ;  /* 0x0028000091787984 */ /* 0x0002620000004c00 */
[----:B------:R-:W-:-:S03]  /*218d0*/  SHF.R.S32.HI R5, RZ, 0x2, R5 ;  /* 0x00000002ff057819 */ /* 0x000fc60000011405 */
[----:B------:R1:W1:Y:S01]  /*218e0*/  LDS.128 R116, [R145.X4+0x3000] ;  /* 0x0030000091747984 */ /* 0x0002620000004c00 */
[----:B------:R-:W-:-:S03]  /*218f0*/  LEA R5, R144, R5, 0x4 ;  /* 0x0000000590057211 */ /* 0x000fc600078e20ff */
        /* <DEDUP_REMOVED lines=25> */
[----:B--2---:R-:W-:-:S04]  /*21a90*/  IMAD R12, R12, UR8, R243 ;  /* 0x000000080c0c7c24 */ /* 0x004fc8000f8e02f3 */
[----:B---3--:R-:W-:-:S04]  /*21aa0*/  IMAD R8, R12, R8, R241 ;  /* 0x000000080c087224 */ /* 0x008fc800078e02f1 */
[----:B------:R-:W-:Y:S01]  /*21ab0*/  IMAD R8, R13, R8, R4 ;  /* 0x000000080d087224 */ /* 0x000fe200078e0204 */
[----:B------:R-:W-:Y:S05]  /*21ac0*/  @P0 BRA `(.L_x_3983) ;  /* 0x000000c000000947 */ /* 0x000fea0003800000 */
[----:B-1--4-:R-:W-:Y:S01]  /*21ad0*/  IMAD R0, R239, -0x40, R240 ;  /* 0xffffffc0ef007824 */ /* 0x012fe200078e02f0 */
        /* <DEDUP_REMOVED lines=11> */
.L_x_3983:
[----:B-1--4-:R-:W-:Y:S05]  /*21b90*/  BSYNC B0 ;  /* 0x0000000000007941 */ /* 0x012fea0003800000 */
.L_x_3982:
[----:B------:R-:W-:Y:S01]  /*21ba0*/  IMAD.SHL.U32 R2, R15, 0x4, RZ ;  /* 0x000000040f027824 */ /* 0x000fe200078e00ff */
[----:B------:R-:W-:Y:S01]  /*21bb0*/  IADD3 R0, R14, 0x8, RZ ;  /* 0x000000080e007810 */ /* 0x000fe20007ffe0ff */
[----:B------:R-:W-:Y:S01]  /*21bc0*/  IMAD R239, R239, -0x40, R240 ;  /* 0xffffffc0efef7824 */ /* 0x000fe200078e02f0 */
[----:B------:R-:W-:Y:S01]  /*21bd0*/  ULDC.64 UR4, c[0x0][0x118] ;  /* 0x0000460000047ab9 */ /* 0x000fe20000000a00 */
[----:B------:R-:W-:Y:S01]  /*21be0*/  IMAD R7, R8, R7, RZ ;  /* 0x0000000708077224 */ /* 0x000fe200078e02ff */
[----:B------:R-:W-:Y:S02]  /*21bf0*/  SHF.R.S32.HI R3, RZ, 0x1f, R2 ;  /* 0x0000001fff037819 */ /* 0x000fe40000011402 */
[----:B------:R-:W-:-:S02]  /*21c00*/  ISETP.GE.AND P5, PT, R0, R239, PT ;  /* 0x000000ef0000720c */ /* 0x000fc40003fa6270 */
[C---:B------:R-:W-:Y:S01]  /*21c10*/  IADD3 R0, R14.reuse, 0x18, RZ ;  /* 0x000000180e007810 */ /* 0x040fe20007ffe0ff */
[C---:B------:R-:W-:Y:S01]  /*21c20*/  IMAD.WIDE R4, R14.reuse, 0x100, R2 ;  /* 0x000001000e047825 */ /* 0x040fe200078e0202 */
[----:B------:R-:W-:Y:S02]  /*21c30*/  IADD3 R2, R14, 0x10, RZ ;  /* 0x000000100e027810 */ /* 0x000fe40007ffe0ff */
[----:B------:R-:W-:Y:S02]  /*21c40*/  ISETP.GE.AND P3, PT, R0, R239, PT ;  /* 0x000000ef0000720c */ /* 0x000fe40003f66270 */
[----:B------:R-:W-:Y:S02]  /*21c50*/  IADD3 R6, P0, R4, R7, RZ ;  /* 0x0000000704067210 */ /* 0x000fe40007f1e0ff */
[----:B------:R-:W-:Y:S02]  /*21c60*/  IADD3 R0, R14, 0x30, RZ ;  /* 0x000000300e007810 */ /* 0x000fe40007ffe0ff */
[----:B------:R-:W-:-:S02]  /*21c70*/  LEA.HI.X.SX32 R3, R7, R5, 0x1, P0 ;  /* 0x0000000507037211 */ /* 0x000fc400000f0eff */
[----:B------:R-:W-:Y:S02]  /*21c80*/  LEA R8, P0, R6, R154, 0x2 ;  /* 0x0000009a06087211 */ /* 0x000fe400078010ff */
[----:B------:R-:W-:Y:S02]  /*21c90*/  ISETP.GE.AND P4, PT, R2, R239, PT ;  /* 0x000000ef0200720c */ /* 0x000fe40003f86270 */
[----:B------:R-:W-:Y:S02]  /*21ca0*/  LEA.HI.X R9, R6, R155, R3, 0x2, P0 ;  /* 0x0000009b06097211 */ /* 0x000fe400000f1403 */
[-C--:B------:R-:W-:Y:S02]  /*21cb0*/  ISETP.GE.AND P0, PT, R0, R239.reuse, PT ;  /* 0x000000ef0000720c */ /* 0x080fe40003f06270 */
[C---:B------:R-:W-:Y:S01]  /*21cc0*/  ISETP.GE.AND P6, PT, R14.reuse, R239, PT ;  /* 0x000000ef0e00720c */ /* 0x040fe20003fc6270 */
[----:B------:R1:W-:Y:S01]  /*21cd0*/  @!P5 ST.E.128 [R8.64+0x2000], R136 ;  /* 0x002000880800d985 */ /* 0x0003e2000c101d04 */
[----:B------:R-:W-:-:S02]  /*21ce0*/  IADD3 R4, R14, 0x20, RZ ;  /* 0x000000200e047810 */ /* 0x000fc40007ffe0ff */
[C---:B------:R-:W-:Y:S01]  /*21cf0*/  IADD3 R2, R14.reuse, 0x28, RZ ;  /* 0x000000280e027810 */ /* 0x040fe20007ffe0ff */
[----:B------:R1:W-:Y:S01]  /*21d00*/  @!P5 ST.E.128 [R8.64+0x2100], R104 ;  /* 0x002100680800d985 */ /* 0x0003e2000c101d04 */
[----:B------:R-:W-:Y:S02]  /*21d10*/  IADD3 R14, R14, 0x38, RZ ;  /* 0x000000380e0e7810 */ /* 0x000fe40007ffe0ff */
[-C--:B------:R-:W-:Y:S01]  /*21d20*/  ISETP.GE.AND P2, PT, R4, R239.reuse, PT ;  /* 0x000000ef0400720c */ /* 0x080fe20003f46270 */
[----:B------:R1:W-:Y:S01]  /*21d30*/  @!P5 ST.E.128 [R8.64+0x2200], R72 ;  /* 0x002200480800d985 */ /* 0x0003e2000c101d04 */
[----:B------:R-:W-:-:S03]  /*21d40*/  ISETP.GE.AND P1, PT, R2, R239, PT ;  /* 0x000000ef0200720c */ /* 0x000fc60003f26270 */
[----:B------:R1:W-:Y:S04]  /*21d50*/  @!P0 ST.E.128 [R8.64+0xc000], R116 ;  /* 0x00c0007408008985 */ /* 0x0003e8000c101d04 */
[----:B------:R1:W-:Y:S04]  /*21d60*/  @!P0 ST.E.128 [R8.64+0xc100], R84 ;  /* 0x00c1005408008985 */ /* 0x0003e8000c101d04 */
[----:B------:R1:W-:Y:S04]  /*21d70*/  @!P0 ST.E.128 [R8.64+0xc200], R52 ;  /* 0x00c2003408008985 */ /* 0x0003e8000c101d04 */
[----:B------:R1:W-:Y:S01]  /*21d80*/  @!P0 ST.E.128 [R8.64+0xc300], R20 ;  /* 0x00c3001408008985 */ /* 0x0003e2000c101d04 */
[----:B------:R-:W-:Y:S01]  /*21d90*/  ISETP.GE.AND P0, PT, R14, R239, PT ;  /* 0x000000ef0e00720c */ /* 0x000fe20003f06270 */
[----:B------:R-:W-:-:S02]  /*21da0*/  IMAD.MOV.U32 R239, RZ, RZ, 0x0 ;  /* 0x00000000ffef7424 */ /* 0x000fc400078e00ff */
[----:B------:R1:W-:Y:S04]  /*21db0*/  @!P6 ST.E.128 [R8.64+0x100], R108 ;  /* 0x0001006c0800e985 */ /* 0x0003e8000c101d04 */
        /* <DEDUP_REMOVED lines=19> */
[----:B------:R1:W-:Y:S04]  /*21ef0*/  @!P6 ST.E.64 [R8.64], R140 ;  /* 0x0000008c0800e985 */ /* 0x0003e8000c101b04 */
[----:B------:R1:W-:Y:S01]  /*21f00*/  @!P6 ST.E.64 [R8.64+0x8], R142 ;  /* 0x0000088e0800e985 */ /* 0x0003e2000c101b04 */
[----:B------:R-:W-:Y:S05]  /*21f10*/  @P0 RET.REL.NODEC R238 `(_ZN5flash24flash_fwd_splitkv_kernelI23Flash_fwd_kernel_traitsILi256ELi64ELi64ELi4ELb0ELb0EN7cutlass10bfloat16_tE19Flash_kernel_traitsILi256ELi64ELi64ELi4ES3_EELb1ELb0ELb0ELb0ELb1ELb0ELb1ELb1EEEvNS_16Flash_fwd_paramsE) ;  /* 0xfffde0e0ee000950 */ /* 0x000fea0003c3ffff */
[----:B------:R-:W-:Y:S01]  /*21f20*/  MOV R239, 0x0 ;  /* 0x0000000000ef7802 */ /* 0x000fe20000000f00 */
[----:B------:R-:W-:-:S02]  /*21f30*/  ULDC.64 UR4, c[0x0][0x118] ;  /* 0x0000460000047ab9 */ /* 0x000fc40000000a00 */
[----:B------:R2:W-:Y:S04]  /*21f40*/  ST.E.128 [R8.64+0xe000], R112 ;  /* 0x00e0007008007985 */ /* 0x0005e8000c101d04 */
[----:B------:R2:W-:Y:S04]  /*21f50*/  ST.E.128 [R8.64+0xe100], R80 ;  /* 0x00e1005008007985 */ /* 0x0005e8000c101d04 */
[----:B------:R2:W-:Y:S04]  /*21f60*/  ST.E.128 [R8.64+0xe200], R48 ;  /* 0x00e2003008007985 */ /* 0x0005e8000c101d04 */
[----:B------:R2:W-:Y:S01]  /*21f70*/  ST.E.128 [R8.64+0xe300], R16 ;  /* 0x00e3001008007985 */ /* 0x0005e2000c101d04 */
[----:B------:R-:W-:Y:S05]  /*21f80*/  RET.REL.NODEC R238 `(_ZN5flash24flash_fwd_splitkv_kernelI23Flash_fwd_kernel_traitsILi256ELi64ELi64ELi4ELb0ELb0EN7cutlass10bfloat16_tE19Flash_kernel_traitsILi256ELi64ELi64ELi4ES3_EELb1ELb0ELb0ELb0ELb1ELb0ELb1ELb1EEEvNS_16Flash_fwd_paramsE) ;  /* 0xfffde070ee007950 */ /* 0x000fea0003c3ffff */
.L_x_3980:
[----:B------:R-:W-:Y:S01]  /*21f90*/  IMAD.MOV.U32 R12, RZ, RZ, R248 ;  /* 0x000000ffff0c7224 */ /* 0x000fe200078e00f8 */
[----:B------:R-:W-:-:S02]  /*21fa0*/  MOV R9, 0x2 ;  /* 0x0000000200097802 */ /* 0x000fc40000000f00 */
[----:B------:R-:W-:Y:S02]  /*21fb0*/  MOV R8, 0x21fd0 ;  /* 0x00021fd000087802 */ /* 0x000fe40000000f00 */
[----:B-1---5:R-:W-:Y:S05]  /*21fc0*/  CALL.REL.NOINC `($__internal_22_$__cuda_sm70_shflsync_bfly_p) ;  /* 0x000000f000007944 */ /* 0x022fea0003c00000 */
[----:B-12---:R-:W-:Y:S05]  /*21fd0*/  BRA `(.L_x_3984) ;  /* 0xffffe6b000007947 */ /* 0x006fea000383ffff */
.L_x_3981:
[----:B------:R-:W-:Y:S01]  /*21fe0*/  IMAD.MOV.U32 R12, RZ, RZ, R11 ;  /* 0x000000ffff0c7224 */ /* 0x000fe200078e000b */
[----:B------:R-:W-:Y:S02]  /*21ff0*/  MOV R9, 0x1 ;  /* 0x0000000100097802 */ /* 0x000fe40000000f00 */
[----:B------:R-:W-:Y:S02]  /*22000*/  MOV R8, 0x22020 ;  /* 0x0002202000087802 */ /* 0x000fe40000000f00 */
[----:B-12--5:R-:W-:Y:S05]  /*22010*/  CALL.REL.NOINC `($__internal_22_$__cuda_sm70_shflsync_bfly_p) ;  /* 0x000000a000007944 */ /* 0x026fea0003c00000 */
[----:B--2---:R-:W-:Y:S01]  /*22020*/  FADD.FTZ R2, R11, R10 ;  /* 0x0000000a0b027221 */ /* 0x004fe20000010000 */
[----:B-1----:R-:W-:Y:S02]  /*22030*/  MOV R12, R251 ;  /* 0x000000fb000c7202 */ /* 0x002fe40000000f00 */
[----:B------:R-:W-:Y:S02]  /*22040*/  MOV R9, 0x2 ;  /* 0x0000000200097802 */ /* 0x000fe40000000f00 */
[----:B------:R-:W-:Y:S02]  /*22050*/  MOV R8, 0x22070 ;  /* 0x0002207000087802 */ /* 0x000fe40000000f00 */
[----:B------:R-:W-:Y:S05]  /*22060*/  CALL.REL.NOINC `($__internal_22_$__cuda_sm70_shflsync_bfly_p) ;  /* 0x0000005000007944 */ /* 0x000fea0003c00000 */
[----:B-12---:R-:W-:Y:S01]  /*22070*/  FADD.FTZ R12, R251, R10 ;  /* 0x0000000afb0c7221 */ /* 0x006fe20000010000 */
[----:B------:R-:W-:Y:S02]  /*22080*/  MOV R9, 0x1 ;  /* 0x0000000100097802 */ /* 0x000fe40000000f00 */
[----:B------:R-:W-:-:S02]  /*22090*/  MOV R8, 0x220b0 ;  /* 0x000220b000087802 */ /* 0x000fc40000000f00 */
[----:B------:R-:W-:Y:S05]  /*220a0*/  CALL.REL.NOINC `($__internal_22_$__cuda_sm70_shflsync_bfly_p) ;  /* 0x0000001000007944 */ /* 0x000fea0003c00000 */
[----:B-12---:R-:W-:Y:S05]  /*220b0*/  BRA `(.L_x_3985) ;  /* 0xffffe64000007947 */ /* 0x006fea000383ffff */
        .weak           $__internal_22_$__cuda_sm70_shflsync_bfly_p
        .type           $__internal_22_$__cuda_sm70_shflsync_bfly_p,@function
        .size           $__internal_22_$__cuda_sm70_shflsync_bfly_p,(.L_x_4891 - $__internal_22_$__cuda_sm70_shflsync_bfly_p)
$__internal_22_$__cuda_sm70_shflsync_bfly_p:
[----:B------:R-:W-:Y:S01]  /*220c0*/  MOV R14, R8 ;  /* 0x00000008000e7202 */ /* 0x000fe20000000f00 */
[----:B------:R-:W-:Y:S04]  /*220d0*/  WARPSYNC R6 ;  /* 0x0000000600007348 */ /* 0x000fe80003800000 */
[----:B------:R-:W-:Y:S01]  /*220e0*/  MOV R15, 0x0 ;  /* 0x00000000000f7802 */ /* 0x000fe20000000f00 */
[----:B------:R1:W2:Y:S03]  /*220f0*/  SHFL.BFLY PT, R10, R12, R9, R7 ;  /* 0x0c0000090c0a7389 */ /* 0x0002a600000e0007 */
[----:B------:R-:W-:Y:S05]  /*22100*/  RET.REL.NODEC R14 `(_ZN5flash24flash_fwd_splitkv_kernelI23Flash_fwd_kernel_traitsILi256ELi64ELi64ELi4ELb0ELb0EN7cutlass10bfloat16_tE19Flash_kernel_traitsILi256ELi64ELi64ELi4ES3_EELb1ELb0ELb0ELb0ELb1ELb0ELb1ELb1EEEvNS_16Flash_fwd_paramsE) ;  /* 0xfffddef00e007950 */ /* 0x000fea0003c3ffff */
.L_x_3986:
        /* <DEDUP_REMOVED lines=15> */
.L_x_4891:


//--------------------- .text._ZN5flash24flash_fwd_splitkv_kernelI23Flash_fwd_kernel_traitsILi256ELi64ELi64ELi4ELb0ELb0EN7cutlass10bfloat16_tE19Flash_kernel_traitsILi256ELi64ELi64ELi4ES3_EELb1ELb0ELb0ELb0ELb1ELb1ELb1ELb1EEEvNS_16Flash_fwd_paramsE --------------------------
	.section	.text._ZN5flash24flash_fwd_splitkv_kernelI23Flash_fwd_kernel_traitsILi256ELi64ELi64ELi4ELb0ELb0EN7cutlass10bfloat16_tE19Flash_kernel_traitsILi256ELi64ELi64ELi4ES3_EELb1ELb0ELb0ELb0ELb1ELb1ELb1ELb1EEEvNS_16Flash_fwd_paramsE,"ax",@progbits
	.sectioninfo	@"SHI_REGISTERS=255"
	.align	128
        .global         _ZN5flash24flash_fwd_splitkv_kernelI23Flash_fwd_kernel_traitsILi256ELi64ELi64ELi4ELb0ELb0EN7cutlass10bfloat16_tE19Flash_kernel_traitsILi256ELi64ELi64ELi4ES3_EELb1ELb0ELb0ELb0ELb1ELb1ELb1ELb1EEEvNS_16Flash_fwd_paramsE
        .type           _ZN5flash24flash_fwd_splitkv_kernelI23Flash_fwd_kernel_traitsILi256ELi64ELi64ELi4ELb0ELb0EN7cutlass10bfloat16_tE19Flash_kernel_traitsILi256ELi64ELi64ELi4ES3_EELb1ELb0ELb0ELb0ELb1ELb1ELb1ELb1EEEvNS_16Flash_fwd_paramsE,@function
        .size           _ZN5flash24flash_fwd_splitkv_kernelI23Flash_fwd_kernel_traitsILi256ELi64ELi64ELi4ELb0ELb0EN7cutlass10bfloat16_tE19Flash_kernel_traitsILi256ELi64ELi64ELi4ES3_EELb1ELb0ELb0ELb0ELb1ELb1ELb1ELb1EEEvNS_16Flash_fwd_paramsE,(.L_x_4893 - _ZN5flash24flash_fwd_splitkv_kernelI23Flash_fwd_kernel_traitsILi256ELi64ELi64ELi4ELb0ELb0EN7cutlass10bfloat16_tE19Flash_kernel_traitsILi256ELi64ELi64ELi4ES3_EELb1ELb0ELb0ELb0ELb1ELb1ELb1ELb1EEEvNS_16Flash_fwd_paramsE)
        .other          _ZN5flash24flash_fwd_splitkv_kernelI23Flash_fwd_kernel_traitsILi256ELi64ELi64ELi4ELb0ELb0EN7cutlass10bfloat16_tE19Flash_kernel_traitsILi256ELi64ELi64ELi4ES3_EELb1ELb0ELb0ELb0ELb1ELb1ELb1ELb1EEEvNS_16Flash_fwd_paramsE,@"STO_CUDA_ENTRY STV_DEFAULT"
_ZN5flash24flash_fwd_splitkv_kernelI23Flash_fwd_kernel_traitsILi256ELi64ELi64ELi4ELb0ELb0EN7cutlass10bfloat16_tE19Flash_kernel_traitsILi256ELi64ELi64ELi4ES3_EELb1ELb0ELb0ELb0ELb1ELb1ELb1ELb1EEEvNS_16Flash_fwd_paramsE:
.text._ZN5flash24flash_fwd_splitkv_kernelI23Flash_fwd_kernel_traitsILi256ELi64ELi64ELi4ELb0ELb0EN7cutlass10bfloat16_tE19Flash_kernel_traitsILi256ELi64ELi64ELi4ES3_EELb1ELb0ELb0ELb0ELb1ELb1ELb1ELb1EEEvNS_16Flash_fwd_paramsE:
        /* <DEDUP_REMOVED lines=30> */
[----:B---34-:R-:W-:Y:S05]  /*01e0*/  CALL.REL.NOINC `($_ZN5flash24flash_fwd_splitkv_kernelI23Flash_fwd_kernel_traitsILi256ELi64ELi64ELi4ELb0ELb0EN7cutlass10bfloat16_tE19Flash_kernel_traitsILi256ELi64ELi64ELi4ES3_EELb1ELb0ELb0ELb0ELb1ELb1ELb1ELb1EEEvNS_16Flash_fwd_paramsE$_ZN5flash30compute_attn_1rowblock_splitkvI23Flash_fwd_kernel_traitsILi256ELi64ELi64ELi4ELb0ELb0EN7cutlass10bfloat16_tE19Flash_kernel_traitsILi256ELi64ELi64ELi4ES3_EELb1ELb0ELb0ELb0ELb1ELb1ELb1ELb1ENS_16Flash_fwd_paramsEEEvRKT8_iiiii) ;  /* 0x0000002000007944 */ /* 0x018fea0003c00000 */
[----:B------:R-:W-:Y:S05]  /*01f0*/  BSYNC B3 ;  /* 0x0000000000037941 */ /* 0x000fea0003800000 */
.L_x_3987:
[----:B------:R-:W-:Y:S05]  /*0200*/  EXIT ;  /* 0x000000000000794d */ /* 0x000fea0003800000 */
        .type           $_ZN5flash24flash_fwd_splitkv_kernelI23Flash_fwd_kernel_traitsILi256ELi64ELi64ELi4ELb0ELb0EN7cutlass10bfloat16_tE19Flash_kernel_traitsILi256ELi64ELi64ELi4ES3_EELb1ELb0ELb0ELb0ELb1ELb1ELb1ELb1EEEvNS_16Flash_fwd_paramsE$_ZN5flash30compute_attn_1rowblock_splitkvI23Flash_fwd_kernel_traitsILi256ELi64ELi64ELi4ELb0ELb0EN7cutlass10bfloat16_tE19Flash_kernel_traitsILi256ELi64ELi64ELi4ES3_EELb1ELb0ELb0ELb0ELb1ELb1ELb1ELb1ENS_16Flash_fwd_paramsEEEvRKT8_iiiii,@function
        .size           $_ZN5flash24flash_fwd_splitkv_kernelI23Flash_fwd_kernel_traitsILi256ELi64ELi64ELi4ELb0ELb0EN7cutlass10bfloat16_tE19Flash_kernel_traitsILi256ELi64ELi64ELi4ES3_EELb1ELb0ELb0ELb0ELb1ELb1ELb1ELb1EEEvNS_16Flash_fwd_paramsE$_ZN5flash30compute_attn_1rowblock_splitkvI23Flash_fwd_kernel_traitsILi256ELi64ELi64ELi4ELb0ELb0EN7cutlass10bfloat16_tE19Flash_kernel_traitsILi256ELi64ELi64ELi4ES3_EELb1ELb0ELb0ELb0ELb1ELb1ELb1ELb1ENS_16Flash_fwd_paramsEEEvRKT8_iiiii,($__internal_23_$__cuda_sm70_shflsync_bfly_p - $_ZN5flash24flash_fwd_splitkv_kernelI23Flash_fwd_kernel_traitsILi256ELi64ELi64ELi4ELb0ELb0EN7cutlass10bfloat16_tE19Flash_kernel_traitsILi256ELi64ELi64ELi4ES3_EELb1ELb0ELb0ELb0ELb1ELb1ELb1ELb1EEEvNS_16Flash_fwd_paramsE$_ZN5flash30compute_attn_1rowblock_splitkvI23Flash_fwd_kernel_traitsILi256ELi64ELi64ELi4ELb0ELb0EN7cutlass10bfloat16_tE19Flash_kernel_traitsILi256ELi64ELi64ELi4ES3_EELb1ELb0ELb0ELb0ELb1ELb1ELb1ELb1ENS_16Flash_fwd_paramsEEEvRKT8_iiiii)
$_ZN5flash24flash_fwd_splitkv_kernelI23Flash_fwd_kernel_traitsILi256ELi64ELi64ELi4ELb0ELb0EN7cutlass10bfloat16_tE19Flash_kernel_traitsILi256ELi64ELi64ELi4ES3_EELb1ELb0ELb0ELb0ELb1ELb1ELb1ELb1EEEvNS_16Flash_fwd_paramsE$_ZN5flash30compute_attn_1rowblock_splitkvI23Flash_fwd_kernel_traitsILi256ELi64ELi64ELi4ELb0ELb0EN7cutlass10bfloat16_tE19Flash_kernel_traitsILi256ELi64ELi64ELi4ES3_EELb1ELb0ELb0ELb0ELb1ELb1ELb1ELb1ENS_16Flash_fwd_paramsEEEvRKT8_iiiii:
        /* <DEDUP_REMOVED lines=21> */
.L_x_3989:
[----:B------:R-:W-:Y:S05]  /*0360*/  BSYNC B0 ;  /* 0x0000000000007941 */ /* 0x000fea0003800000 */
.L_x_3988:
        /* <DEDUP_REMOVED lines=17> */
.L_x_3991:
[----:B------:R4:W5:Y:S02]  /*0480*/  LD.E R70, [R28.64+0xb8] ;  /* 0x0000b8061c467980 */ /* 0x000964000c101900 */
.L_x_3992:
[----:B------:R-:W-:Y:S05]  /*0490*/  BSYNC B0 ;  /* 0x0000000000007941 */ /* 0x000fea0003800000 */
.L_x_3990:
        /* <DEDUP_REMOVED lines=10> */
.L_x_3994:
[----:B------:R-:W3:Y:S01]  /*0540*/  LD.E.64 R2, [R28.64+0x108] ;  /* 0x000108061c027980 */ /* 0x000ee2000c101b00 */
[----:B------:R-:W-:Y:S01]  /*0550*/  BSSY B0, `(.L_x_3996) ;  /* 0x0000006000007945 */ /* 0x000fe20003800000 */
[----:B---3--:R-:W-:-:S04]  /*0560*/  ISETP.NE.U32.AND P0, PT, R2, RZ, PT ;  /* 0x000000ff0200720c */ /* 0x008fc80003f05070 */
[----:B------:R-:W-:Y:S01]  /*0570*/  ISETP.NE.AND.EX P0, PT, R3, RZ, PT, P0 ;  /* 0x000000ff0300720c */ /* 0x000fe20003f05300 */
[----:B------:R-:W-:-:S12]  /*0580*/  IMAD.MOV.U32 R3, RZ, RZ, RZ ;  /* 0x000000ffff037224 */ /* 0x000fd800078e00ff */
[----:B------:R-:W-:Y:S05]  /*0590*/  @!P0 BRA `(.L_x_3997) ;  /* 0x0000001000008947 */ /* 0x000fea0003800000 */
[----:B------:R1:W5:Y:S02]  /*05a0*/  LD.E R3, [R28.64+0xbc] ;  /* 0x0000bc061c037980 */ /* 0x000364000c101900 */
.L_x_3997:
[----:B------:R-:W-:Y:S05]  /*05b0*/  BSYNC B0 ;  /* 0x0000000000007941 */ /* 0x000fea0003800000 */
.L_x_3996:
[----:B-----5:R-:W-:Y:S02]  /*05c0*/  IADD3 R56, R70, R3, RZ ;  /* 0x0000000346387210 */ /* 0x020fe40007ffe0ff */
.L_x_3995:
[----:B------:R-:W-:Y:S05]  /*05d0*/  BSYNC B1 ;  /* 0x0000000000017941 */ /* 0x000fea0003800000 */
.L_x_3993:
[----:B------:R-:W-:Y:S01]  /*05e0*/  IMAD.SHL.U32 R59, R239, 0x40, RZ ;  /* 0x00000040ef3b7824 */ /* 0x000fe200078e00ff */
[----:B------:R-:W-:Y:S01]  /*05f0*/  MOV R2, R238 ;  /* 0x000000ee00027202 */ /* 0x000fe20000000f00 */
[----:B------:R-:W-:-:S03]  /*0600*/  IMAD.MOV.U32 R3, RZ, RZ, 0x0 ;  /* 0x00000000ff037424 */ /* 0x000fc600078e00ff */
[----:B------:R-:W-:-:S13]  /*0610*/  ISETP.GT.AND P0, PT, R240, R59, PT ;  /* 0x0000003bf000720c */ /* 0x000fda0003f04270 */
[----:B------:R-:W-:Y:S05]  /*0620*/  @!P0 RET.REL.NODEC R2 `(_ZN5flash24flash_fwd_splitkv_kernelI23Flash_fwd_kernel_traitsILi256ELi64ELi64ELi4ELb0ELb0EN7cutlass10bfloat16_tE19Flash_kernel_traitsILi256ELi64ELi64ELi4ES3_EELb1ELb0ELb0ELb0ELb1ELb1ELb1ELb1EEEvNS_16Flash_fwd_paramsE) ;  /* 0xfffff9d002008950 */ /* 0x000fea0003c3ffff */
        /* <DEDUP_REMOVED lines=144> */
[----:B------:R-:W-:Y:S05]  /*0f30*/  @P6 RET.REL.NODEC R238 `(_ZN5flash24flash_fwd_splitkv_kernelI23Flash_fwd_kernel_traitsILi256ELi64ELi64ELi4ELb0ELb0EN7cutlass10bfloat16_tE19Flash_kernel_traitsILi256ELi64ELi64ELi4ES3_EELb1ELb0ELb0ELb0ELb1ELb1ELb1ELb1EEEvNS_16Flash_fwd_paramsE) ;  /* 0xfffff0c0ee006950 */ /* 0x000fea0003c3ffff */
[----:B------:R-:W-:Y:S02]  /*0f40*/  MOV R3, 0xff800000 ;  /* 0xff80000000037802 */ /* 0x000fe40000000f00 */
[----:B------:R-:W-:-:S03]  /*0f50*/  MOV R239, 0x0 ;  /* 0x0000000000ef7802 */ /* 0x000fc60000000f00 */
[----:B------:R2:W-:Y:S01]  /*0f60*/  ST.E [R8.64+0xe0], R3 ;  /* 0x0000e00308007985 */ /* 0x0005e2000c101906 */
[----:B------:R-:W-:Y:S05]  /*0f70*/  RET.REL.NODEC R238 `(_ZN5flash24flash_fwd_splitkv_kernelI23Flash_fwd_kernel_traitsILi256ELi64ELi64ELi4ELb0ELb0EN7cutlass10bfloat16_tE19Flash_kernel_traitsILi256ELi64ELi64ELi4ES3_EELb1ELb0ELb0ELb0ELb1ELb1ELb1ELb1EEEvNS_16Flash_fwd_paramsE) ;  /* 0xfffff080ee007950 */ /* 0x000fea0003c3ffff */
.L_x_3998:
        /* <DEDUP_REMOVED lines=105> */
.L_x_4000:
        /* <DEDUP_REMOVED lines=81> */
.L_x_4001:
[----:B-1----:R-:W-:Y:S05]  /*1b20*/  BSYNC B0 ;  /* 0x0000000000007941 */ /* 0x002fea0003800000 */
.L_x_3999:
        /* <DEDUP_REMOVED lines=247> */
.L_x_4058:
        /* <DEDUP_REMOVED lines=251> */
.L_x_4007:
[----:B------:R-:W-:Y:S05]  /*3a50*/  BSYNC B0 ;  /* 0x0000000000007941 */ /* 0x000fea0003800000 */
.L_x_4006:
        /* <DEDUP_REMOVED lines=192> */
.L_x_4009:
[----:B------:R-:W-:Y:S05]  /*4660*/  BSYNC B0 ;  /* 0x0000000000007941 */ /* 0x000fea0003800000 */
.L_x_4008:
        /* <DEDUP_REMOVED lines=195> */
.L_x_4011:
[----:B------:R-:W-:Y:S05]  /*52a0*/  BSYNC B0 ;  /* 0x0000000000007941 */ /* 0x000fea0003800000 */
.L_x_4010:
        /* <DEDUP_REMOVED lines=197> */
.L_x_4013:
[----:B------:R-:W-:Y:S05]  /*5f00*/  BSYNC B0 ;  /* 0x0000000000007941 */ /* 0x000fea0003800000 */
.L_x_4012:
[----:B------:R-:W2:Y:S02]  /*5f10*/  LD.E R3, [R28.64+0xd0] ;  /* 0x0000d0061c037980 */ /* 0x000ea4000c101900 */
[----:B--2---:R-:W-:Y:S05]  /*5f20*/  IMAD.U32 R3, R3, -0x20, RZ ;  /* 0xffffffe003037824 */ /* 0x004fea00078e00ff */
[C---:B------:R-:W-:Y:S02]  /*5f30*/  LEA R26, P1, R3.reuse, R26, 0x1 ;  /* 0x0000001a031a7211 */ /* 0x040fe400078208ff */
[C---:B------:R-:W-:Y:S02]  /*5f40*/  LEA R52, P0, R3.reuse, R52, 0x1 ;  /* 0x0000003403347211 */ /* 0x040fe400078008ff */
[C---:B------:R-:W-:Y:S02]  /*5f50*/  LEA.HI.X.SX32 R27, R3.reuse, R27, 0x1, P1 ;  /* 0x0000001b031b7211 */ /* 0x040fe400008f0eff */
[----:B------:R-:W-:Y:S01]  /*5f60*/  LEA.HI.X.SX32 R53, R3, R53, 0x1, P0 ;  /* 0x0000003503357211 */ /* 0x000fe200000f0eff */
[----:B------:R-:W-:-:S05]  /*5f70*/  BRA `(.L_x_4014) ;  /* 0x00005e6000007947 */ /* 0x000fca0003800000 */
.L_x_4005:
        /* <DEDUP_REMOVED lines=85> */
.L_x_4018:
[----:B------:R-:W-:Y:S05]  /*64d0*/  BSYNC B0 ;  /* 0x0000000000007941 */ /* 0x000fea0003800000 */
.L_x_4017:
        /* <DEDUP_REMOVED lines=84> */
.L_x_4020:
[----:B------:R-:W-:Y:S05]  /*6a20*/  BSYNC B0 ;  /* 0x0000000000007941 */ /* 0x000fea0003800000 */
.L_x_4019:
        /* <DEDUP_REMOVED lines=83> */
.L_x_4022:
[----:B------:R-:W-:Y:S05]  /*6f60*/  BSYNC B0 ;  /* 0x0000000000007941 */ /* 0x000fea0003800000 */
.L_x_4021:
        /* <DEDUP_REMOVED lines=84> */
.L_x_4024:
[----:B------:R-:W-:Y:S05]  /*74b0*/  BSYNC B0 ;  /* 0x0000000000007941 */ /* 0x000fea0003800000 */
.L_x_4023:
[----:B-----5:R3:W-:Y:S02]  /*74c0*/  ST.E.128 [R156.64+0x180], R8 ;  /* 0x000180089c007985 */ /* 0x0207e4000c101d06 */
.L_x_4016:
[----:B------:R-:W-:Y:S05]  /*74d0*/  BSYNC B1 ;  /* 0x0000000000017941 */ /* 0x000fea0003800000 */
.L_x_4015:
        /* <DEDUP_REMOVED lines=90> */
.L_x_4028:
[----:B------:R-:W-:Y:S05]  /*7a80*/  BSYNC B0 ;  /* 0x0000000000007941 */ /* 0x000fea0003800000 */
.L_x_4027:
        /* <DEDUP_REMOVED lines=92> */
.L_x_4030:
[----:B------:R-:W-:Y:S05]  /*8050*/  BSYNC B0 ;  /* 0x0000000000007941 */ /* 0x000fea0003800000 */
.L_x_4029:
        /* <DEDUP_REMOVED lines=89> */
.L_x_4032:
[----:B------:R-:W-:Y:S05]  /*85f0*/  BSYNC B0 ;  /* 0x0000000000007941 */ /* 0x000fea0003800000 */
.L_x_4031:
        /* <DEDUP_REMOVED lines=90> */
.L_x_4034:
[----:B------:R-:W-:Y:S05]  /*8ba0*/  BSYNC B0 ;  /* 0x0000000000007941 */ /* 0x000fea0003800000 */
.L_x_4033:
[----:B-----5:R3:W-:Y:S02]  /*8bb0*/  ST.E.128 [R42.64+0x180], R8 ;  /* 0x000180082a007985 */ /* 0x0207e4000c101d06 */
.L_x_4026:
[----:B------:R-:W-:Y:S05]  /*8bc0*/  BSYNC B1 ;  /* 0x0000000000017941 */ /* 0x000fea0003800000 */
.L_x_4025:
        /* <DEDUP_REMOVED lines=93> */
.L_x_4038:
[----:B------:R-:W-:Y:S05]  /*91a0*/  BSYNC B0 ;  /* 0x0000000000007941 */ /* 0x000fea0003800000 */
.L_x_4037:
        /* <DEDUP_REMOVED lines=92> */
.L_x_4040:
[----:B------:R-:W-:Y:S05]  /*9770*/  BSYNC B0 ;  /* 0x0000000000007941 */ /* 0x000fea0003800000 */
.L_x_4039:
        /* <DEDUP_REMOVED lines=89> */
.L_x_4042:
[----:B------:R-:W-:Y:S05]  /*9d10*/  BSYNC B0 ;  /* 0x0000000000007941 */ /* 0x000fea0003800000 */
.L_x_4041:
        /* <DEDUP_REMOVED lines=90> */
.L_x_4044:
[----:B------:R-:W-:Y:S05]  /*a2c0*/  BSYNC B0 ;  /* 0x0000000000007941 */ /* 0x000fea0003800000 */
.L_x_4043:
[----:B-----5:R4:W-:Y:S02]  /*a2d0*/  ST.E.128 [R42.64+0x180], R8 ;  /* 0x000180082a007985 */ /* 0x0209e4000c101d06 */
.L_x_4036:
[----:B------:R-:W-:Y:S05]  /*a2e0*/  BSYNC B1 ;  /* 0x0000000000017941 */ /* 0x000fea0003800000 */
.L_x_4035:
        /* <DEDUP_REMOVED lines=94> */
.L_x_4048:
[----:B------:R-:W-:Y:S05]  /*a8d0*/  BSYNC B0 ;  /* 0x0000000000007941 */ /* 0x000fea0003800000 */
.L_x_4047:
        /* <DEDUP_REMOVED lines=93> */
.L_x_4050:
[----:B------:R-:W-:Y:S05]  /*aeb0*/  BSYNC B0 ;  /* 0x0000000000007941 */ /* 0x000fea0003800000 */
.L_x_4049:
        /* <DEDUP_REMOVED lines=89> */
.L_x_4052:
[----:B------:R-:W-:Y:S05]  /*b450*/  BSYNC B0 ;  /* 0x0000000000007941 */ /* 0x000fea0003800000 */
.L_x_4051:
        /* <DEDUP_REMOVED lines=90> */
.L_x_4054:
[----:B------:R-:W-:Y:S05]  /*ba00*/  BSYNC B0 ;  /* 0x0000000000007941 */ /* 0x000fea0003800000 */
.L_x_4053:
[----:B-----5:R4:W-:Y:S02]  /*ba10*/  ST.E.128 [R54.64+0x180], R8 ;  /* 0x0001800836007985 */ /* 0x0209e4000c101d06 */
.L_x_4046:
[----:B------:R-:W-:Y:S05]  /*ba20*/  BSYNC B1 ;  /* 0x0000000000017941 */ /* 0x000fea0003800000 */
.L_x_4045:
[----:B------:R-:W5:Y:S02]  /*ba30*/  LD.E R3, [R28.64+0xd0] ;  /* 0x0000d0061c037980 */ /* 0x000f64000c101900 */
[----:B-----5:R-:W-:Y:S05]  /*ba40*/  IMAD.U32 R3, R3, -0x20, RZ ;  /* 0xffffffe003037824 */ /* 0x020fea00078e00ff */
[C---:B------:R-:W-:Y:S02]  /*ba50*/  LEA R110, P1, R3.reuse, R110, 0x1 ;  /* 0x0000006e036e7211 */ /* 0x040fe400078208ff */
[C---:B------:R-:W-:Y:S02]  /*ba60*/  LEA R108, P0, R3.reuse, R108, 0x1 ;  /* 0x0000006c036c7211 */ /* 0x040fe400078008ff */
[C---:B------:R-:W-:Y:S02]  /*ba70*/  LEA.HI.X.SX32 R111, R3.reuse, R111, 0x1, P1 ;  /* 0x0000006f036f7211 */ /* 0x040fe400008f0eff */
[----:B------:R-:W-:Y:S01]  /*ba80*/  LEA.HI.X.SX32 R109, R3, R109, 0x1, P0 ;  /* 0x0000006d036d7211 */ /* 0x000fe200000f0eff */
[----:B------:R-:W-:-:S05]  /*ba90*/  BRA `(.L_x_4014) ;  /* 0x0000034000007947 */ /* 0x000fca0003800000 */
.L_x_4004:
        /* <DEDUP_REMOVED lines=52> */
.L_x_4014:
[----:B------:R-:W-:Y:S05]  /*bde0*/  BSYNC B2 ;  /* 0x0000000000027941 */ /* 0x000fea0003800000 */
.L_x_4003:
        /* <DEDUP_REMOVED lines=88> */
.L_x_4056:
        /* <DEDUP_REMOVED lines=8> */
.L_x_4057:
[----:B------:R-:W-:Y:S05]  /*c3f0*/  BSYNC B0 ;  /* 0x0000000000007941 */ /* 0x000fea0003800000 */
.L_x_4055:
[----:B------:R-:W-:Y:S04]  /*c400*/  IADD3 R17, R17, -0x1, RZ ;  /* 0xffffffff11117810 */ /* 0x000fe80007ffe0ff */
[----:B------:R-:W-:Y:S11]  /*c410*/  ISETP.GT.AND P0, PT, R17, R75, PT ;  /* 0x0000004b1100720c */ /* 0x000ff60003f04270 */
[----:B------:R-:W-:Y:S02]  /*c420*/  @!UPT UIADD3 URZ, URZ, URZ, URZ ;  /* 0x0000003f3f3ff290 */ /* 0x000fe4000fffe03f */
[----:B------:R-:W-:-:S05]  /*c430*/  @P0 BRA `(.L_x_4058) ;  /* 0xffff666000000947 */ /* 0x000fca000383ffff */
.L_x_4002:
        /* <DEDUP_REMOVED lines=103> */
.L_x_4065:
[----:B------:R-:W-:Y:S05]  /*cab0*/  BSYNC B0 ;  /* 0x0000000000007941 */ /* 0x000fea0003800000 */
.L_x_4064:
        /* <DEDUP_REMOVED lines=44> */
.L_x_4067:
[----:B------:R-:W-:Y:S05]  /*cd80*/  BSYNC B0 ;  /* 0x0000000000007941 */ /* 0x000fea0003800000 */
.L_x_4066:
        /* <DEDUP_REMOVED lines=45> */
.L_x_4069:
[----:B------:R-:W-:Y:S05]  /*d060*/  BSYNC B0 ;  /* 0x0000000000007941 */ /* 0x000fea0003800000 */
.L_x_4068:
        /* <DEDUP_REMOVED lines=44> */
.L_x_4071:
[----:B------:R-:W-:Y:S05]  /*d330*/  BSYNC B0 ;  /* 0x0000000000007941 */ /* 0x000fea0003800000 */
.L_x_4070:
[----:B-----5:R3:W-:Y:S02]  /*d340*/  STS.128 [R249+0x6000], R36 ;  /* 0x00600024f9007388 */ /* 0x0207e40000000c00 */
.L_x_4063:
[----:B------:R-:W-:Y:S05]  /*d350*/  BSYNC B1 ;  /* 0x0000000000017941 */ /* 0x000fea0003800000 */
.L_x_4062:
        /* <DEDUP_REMOVED lines=56> */
.L_x_4075:
[----:B------:R-:W-:Y:S05]  /*d6e0*/  BSYNC B0 ;  /* 0x0000000000007941 */ /* 0x000fea0003800000 */
.L_x_4074:
        /* <DEDUP_REMOVED lines=44> */
.L_x_4077:
[----:B------:R-:W-:Y:S05]  /*d9b0*/  BSYNC B0 ;  /* 0x0000000000007941 */ /* 0x000fea0003800000 */
.L_x_4076:
        /* <DEDUP_REMOVED lines=45> */
.L_x_4079:
[----:B------:R-:W-:Y:S05]  /*dc90*/  BSYNC B0 ;  /* 0x0000000000007941 */ /* 0x000fea0003800000 */
.L_x_4078:
        /* <DEDUP_REMOVED lines=44> */
.L_x_4081:
[----:B------:R-:W-:Y:S05]  /*df60*/  BSYNC B0 ;  /* 0x0000000000007941 */ /* 0x000fea0003800000 */
.L_x_4080:
[----:B-----5:R3:W-:Y:S02]  /*df70*/  STS.128 [R249+0x6800], R36 ;  /* 0x00680024f9007388 */ /* 0x0207e40000000c00 */
.L_x_4073:
[----:B------:R-:W-:Y:S05]  /*df80*/  BSYNC B1 ;  /* 0x0000000000017941 */ /* 0x000fea0003800000 */
.L_x_4072:
        /* <DEDUP_REMOVED lines=57> */
.L_x_4085:
[----:B-1----:R-:W-:Y:S05]  /*e320*/  BSYNC B0 ;  /* 0x0000000000007941 */ /* 0x002fea0003800000 */
.L_x_4084:
        /* <DEDUP_REMOVED lines=46> */
.L_x_4087:
[----:B------:R-:W-:Y:S05]  /*e610*/  BSYNC B0 ;  /* 0x0000000000007941 */ /* 0x000fea0003800000 */
.L_x_4086:
        /* <DEDUP_REMOVED lines=45> */
.L_x_4089:
[----:B------:R-:W-:Y:S05]  /*e8f0*/  BSYNC B0 ;  /* 0x0000000000007941 */ /* 0x000fea0003800000 */
.L_x_4088:
        /* <DEDUP_REMOVED lines=46> */
.L_x_4091:
[----:B------:R-:W-:Y:S05]  /*ebe0*/  BSYNC B0 ;  /* 0x0000000000007941 */ /* 0x000fea0003800000 */
.L_x_4090:
[----:B-----5:R2:W-:Y:S02]  /*ebf0*/  STS.128 [R249+0x7000], R20 ;  /* 0x00700014f9007388 */ /* 0x0205e40000000c00 */
.L_x_4083:
[----:B------:R-:W-:Y:S05]  /*ec00*/  BSYNC B1 ;  /* 0x0000000000017941 */ /* 0x000fea0003800000 */
.L_x_4082:
        /* <DEDUP_REMOVED lines=55> */
.L_x_4094:
[----:B-1----:R-:W-:Y:S05]  /*ef80*/  BSYNC B0 ;  /* 0x0000000000007941 */ /* 0x002fea0003800000 */
.L_x_4093:
        /* <DEDUP_REMOVED lines=44> */
.L_x_4096:
[----:B------:R-:W-:Y:S05]  /*f250*/  BSYNC B0 ;  /* 0x0000000000007941 */ /* 0x000fea0003800000 */
.L_x_4095:
        /* <DEDUP_REMOVED lines=46> */
.L_x_4098:
[----:B------:R-:W-:Y:S05]  /*f540*/  BSYNC B0 ;  /* 0x0000000000007941 */ /* 0x000fea0003800000 */
.L_x_4097:
        /* <DEDUP_REMOVED lines=44> */
.L_x_4100:
[----:B------:R-:W-:Y:S05]  /*f810*/  BSYNC B0 ;  /* 0x0000000000007941 */ /* 0x000fea0003800000 */
.L_x_4099:
[----:B-----5:R1:W-:Y:S01]  /*f820*/  STS.128 [R249+0x7800], R16 ;  /* 0x00780010f9007388 */ /* 0x0203e20000000c00 */
[----:B------:R-:W-:Y:S05]  /*f830*/  BRA `(.L_x_4092) ;  /* 0x00005c4000007947 */ /* 0x000fea0003800000 */
.L_x_4061:
        /* <DEDUP_REMOVED lines=85> */
.L_x_4104:
[----:B------:R-:W-:Y:S05]  /*fd90*/  BSYNC B0 ;  /* 0x0000000000007941 */ /* 0x000fea0003800000 */
.L_x_4103:
        /* <DEDUP_REMOVED lines=85> */
.L_x_4106:
[----:B------:R-:W-:Y:S05]  /*102f0*/  BSYNC B0 ;  /* 0x0000000000007941 */ /* 0x000fea0003800000 */
.L_x_4105:
        /* <DEDUP_REMOVED lines=85> */
.L_x_4108:
[----:B------:R-:W-:Y:S05]  /*10850*/  BSYNC B0 ;  /* 0x0000000000007941 */ /* 0x000fea0003800000 */
.L_x_4107:
        /* <DEDUP_REMOVED lines=86> */
.L_x_4110:
[----:B------:R-:W-:Y:S05]  /*10dc0*/  BSYNC B0 ;  /* 0x0000000000007941 */ /* 0x000fea0003800000 */
.L_x_4109:
[----:B-----5:R3:W-:Y:S02]  /*10dd0*/  STS.128 [R249+0x6000], R44 ;  /* 0x0060002cf9007388 */ /* 0x0207e40000000c00 */
.L_x_4102:
[----:B------:R-:W-:Y:S05]  /*10de0*/  BSYNC B1 ;  /* 0x0000000000017941 */ /* 0x000fea0003800000 */
.L_x_4101:
        /* <DEDUP_REMOVED lines=90> */
.L_x_4114:
[----:B------:R-:W-:Y:S05]  /*11390*/  BSYNC B0 ;  /* 0x0000000000007941 */ /* 0x000fea0003800000 */
.L_x_4113:
        /* <DEDUP_REMOVED lines=88> */
.L_x_4116:
[----:B------:R-:W-:Y:S05]  /*11920*/  BSYNC B0 ;  /* 0x0000000000007941 */ /* 0x000fea0003800000 */
.L_x_4115:
        /* <DEDUP_REMOVED lines=88> */
.L_x_4118:
[----:B------:R-:W-:Y:S05]  /*11eb0*/  BSYNC B0 ;  /* 0x0000000000007941 */ /* 0x000fea0003800000 */
.L_x_4117:
        /* <DEDUP_REMOVED lines=89> */
.L_x_4120:
[----:B------:R-:W-:Y:S05]  /*12450*/  BSYNC B0 ;  /* 0x0000000000007941 */ /* 0x000fea0003800000 */
.L_x_4119:
[----:B-----5:R1:W-:Y:S02]  /*12460*/  STS.128 [R249+0x6800], R32 ;  /* 0x00680020f9007388 */ /* 0x0203e40000000c00 */
.L_x_4112:
[----:B------:R-:W-:Y:S05]  /*12470*/  BSYNC B1 ;  /* 0x0000000000017941 */ /* 0x000fea0003800000 */
.L_x_4111:
        /* <DEDUP_REMOVED lines=91> */
.L_x_4124:
[----:B------:R-:W-:Y:S05]  /*12a30*/  BSYNC B0 ;  /* 0x0000000000007941 */ /* 0x000fea0003800000 */
.L_x_4123:
        /* <DEDUP_REMOVED lines=88> */
.L_x_4126:
[----:B------:R-:W-:Y:S05]  /*12fc0*/  BSYNC B0 ;  /* 0x0000000000007941 */ /* 0x000fea0003800000 */
.L_x_4125:
        /* <DEDUP_REMOVED lines=88> */
.L_x_4128:
[----:B------:R-:W-:Y:S05]  /*13550*/  BSYNC B0 ;  /* 0x0000000000007941 */ /* 0x000fea0003800000 */
.L_x_4127:
        /* <DEDUP_REMOVED lines=88> */
.L_x_4130:
[----:B------:R-:W-:Y:S05]  /*13ae0*/  BSYNC B0 ;  /* 0x0000000000007941 */ /* 0x000fea0003800000 */
.L_x_4129:
[----:B-----5:R1:W-:Y:S02]  /*13af0*/  STS.128 [R249+0x7000], R36 ;  /* 0x00700024f9007388 */ /* 0x0203e40000000c00 */
.L_x_4122:
[----:B------:R-:W-:Y:S05]  /*13b00*/  BSYNC B1 ;  /* 0x0000000000017941 */ /* 0x000fea0003800000 */
.L_x_4121:
        /* <DEDUP_REMOVED lines=90> */
.L_x_4132:
[----:B------:R-:W-:Y:S05]  /*140b0*/  BSYNC B0 ;  /* 0x0000000000007941 */ /* 0x000fea0003800000 */
.L_x_4131:
        /* <DEDUP_REMOVED lines=89> */
.L_x_4134:
[----:B------:R-:W-:Y:S05]  /*14650*/  BSYNC B0 ;  /* 0x0000000000007941 */ /* 0x000fea0003800000 */
.L_x_4133:
        /* <DEDUP_REMOVED lines=89> */
.L_x_4136:
[----:B------:R-:W-:Y:S05]  /*14bf0*/  BSYNC B0 ;  /* 0x0000000000007941 */ /* 0x000fea0003800000 */
.L_x_4135:
        /* <DEDUP_REMOVED lines=89> */
.L_x_4138:
[----:B------:R-:W-:Y:S05]  /*15190*/  BSYNC B0 ;  /* 0x0000000000007941 */ /* 0x000fea0003800000 */
.L_x_4137:
[----:B-----5:R2:W-:Y:S01]  /*151a0*/  STS.128 [R249+0x7800], R20 ;  /* 0x00780014f9007388 */ /* 0x0205e20000000c00 */
[----:B------:R-:W-:Y:S05]  /*151b0*/  BRA `(.L_x_4092) ;  /* 0x000002c000007947 */ /* 0x000fea0003800000 */
.L_x_4060:
        /* <DEDUP_REMOVED lines=44> */
.L_x_4092:
[----:B------:R-:W-:Y:S05]  /*15480*/  BSYNC B2 ;  /* 0x0000000000027941 */ /* 0x000fea0003800000 */
.L_x_4059:
[----:B------:R-:W-:Y:S02]  /*15490*/  IADD3 R242, R170, -0x1, RZ ;  /* 0xffffffffaaf27810 */ /* 0x000fe40007ffe0ff */
[----:B------:R-:W-:-:S02]  /*154a0*/  LEA.HI R0, R63, R63, RZ, 0x1 ;  /* 0x0000003f3f007211 */ /* 0x000fc400078f08ff */
[----:B------:R-:W-:Y:S01]  /*154b0*/  SHF.R.S32.HI R7, RZ, 0x1f, R66 ;  /* 0x0000001fff077819 */ /* 0x000fe20000011442 */
[----:B------:R-:W-:Y:S01]  /*154c0*/  IMAD.SHL.U32 R3, R242, 0x40, RZ ;  /* 0x00000040f2037824 */ /* 0x000fe200078e00ff */
[----:B------:R-:W-:Y:S02]  /*154d0*/  LOP3.LUT R0, R0, 0xfffffffe, RZ, 0xc0, !PT ;  /* 0xfffffffe00007812 */ /* 0x000fe400078ec0ff */
[----:B------:R-:W-:Y:S01]  /*154e0*/  LEA.HI R7, R7, R66, RZ, 0x3 ;  /* 0x0000004207077211 */ /* 0x000fe200078f18ff */
[----:B-1----:R-:W-:Y:S02]  /*154f0*/  IMAD.IADD R5, R56, 0x1, -R3 ;  /* 0x0000000138057824 */ /* 0x002fe400078e0a03 */
[----:B------:R-:W-:Y:S01]  /*15500*/  IMAD.IADD R63, R63, 0x1, -R0 ;  /* 0x000000013f3f7824 */ /* 0x000fe200078e0a00 */
[C---:B------:R-:W-:Y:S01]  /*15510*/  LOP3.LUT R9, R7.reuse, 0xfffffff8, RZ, 0xc0, !PT ;  /* 0xfffffff807097812 */ /* 0x040fe200078ec0ff */
[----:B------:R-:W-:Y:S01]  /*15520*/  IMAD.SHL.U32 R0, R60, 0x40, RZ ;  /* 0x000000403c007824 */ /* 0x000fe200078e00ff */
[-C--:B------:R-:W-:Y:S01]  /*15530*/  ISETP.GE.AND P2, PT, R6, R5.reuse, PT ;  /* 0x000000050600720c */ /* 0x080fe20003f46270 */
[----:B------:R-:W-:Y:S01]  /*15540*/  IMAD.SHL.U32 R31, R7, 0x40, RZ ;  /* 0x00000040071f7824 */ /* 0x000fe200078e00ff */
[-C--:B------:R-:W-:Y:S01]  /*15550*/  ISETP.GE.AND P3, PT, R142, R5.reuse, PT ;  /* 0x000000058e00720c */ /* 0x080fe20003f66270 */
[----:B------:R-:W-:Y:S01]  /*15560*/  IMAD.IADD R9, R66, 0x1, -R9 ;  /* 0x0000000142097824 */ /* 0x000fe200078e0a09 */
[----:B------:R-:W-:-:S02]  /*15570*/  ISETP.GE.AND P1, PT, R8, R5, PT ;  /* 0x000000050800720c */ /* 0x000fc40003f26270 */
[----:B------:R-:W-:Y:S02]  /*15580*/  LOP3.LUT R11, R0, 0x1c0, RZ, 0xc0, !PT ;  /* 0x000001c0000b7812 */ /* 0x000fe400078ec0ff */
[CC--:B------:R-:W-:Y:S01]  /*15590*/  ISETP.GE.AND P6, PT, R142.reuse, R5.reuse, PT ;  /* 0x000000058e00720c */ /* 0x0c0fe20003fc6270 */
[----:B------:R-:W-:Y:S01]  /*155a0*/  IMAD.SHL.U32 R142, R142, 0x8, RZ ;  /* 0x000000088e8e7824 */ /* 0x000fe200078e00ff */
[-C--:B------:R-:W-:Y:S02]  /*155b0*/  ISETP.GE.AND P5, PT, R6, R5.reuse, PT ;  /* 0x000000050600720c */ /* 0x080fe40003fa6270 */
[----:B------:R-:W-:Y:S02]  /*155c0*/  ISETP.GE.AND P4, PT, R8, R5, PT ;  /* 0x000000050800720c */ /* 0x000fe40003f86270 */
[----:B----4-:R-:W-:Y:S01]  /*155d0*/  @!P2 LEA R14, P0, R64, R236, 0x1 ;  /* 0x000000ec400ea211 */ /* 0x010fe200078008ff */
[----:B------:R-:W-:Y:S01]  /*155e0*/  @!PT LDS RZ, [RZ] ;  /* 0x00000000fffff984 */ /* 0x000fe20000000800 */
[----:B------:R-:W-:Y:S01]  /*155f0*/  @!PT LDS RZ, [RZ] ;  /* 0x00000000fffff984 */ /* 0x000fe20000000800 */
[----:B------:R-:W-:Y:S01]  /*15600*/  @!PT LDS RZ, [RZ] ;  /* 0x00000000fffff984 */ /* 0x000fe20000000800 */
[----:B------:R1:W-:Y:S01]  /*15610*/  @!P3 LDGSTS.E.BYPASS.LTC128B.128 [R249+0x8000], [R236.64] ;  /* 0x08000000ecf9bfae */ /* 0x0003e2000b901d46 */
[----:B------:R-:W-:-:S02]  /*15620*/  LOP3.LUT R142, R11, 0x8, R142, 0xf8, !PT ;  /* 0x000000080b8e7812 */ /* 0x000fc400078ef88e */
[----:B------:R-:W-:Y:S01]  /*15630*/  @!P2 LEA.HI.X R15, R64, R237, R65, 0x1, P0 ;  /* 0x000000ed400fa211 */ /* 0x000fe200000f0c41 */
[----:B------:R1:W-:Y:S01]  /*15640*/  @!P3 LDGSTS.E.BYPASS.LTC128B.128 [R249+0xa000], [R236.64+0x80] ;  /* 0x0a000080ecf9bfae */ /* 0x0003e2000b901d46 */
[----:B------:R-:W-:Y:S02]  /*15650*/  ISETP.GE.AND P0, PT, R2, R5, PT ;  /* 0x000000050200720c */ /* 0x000fe40003f06270 */
[----:B------:R-:W-:Y:S01]  /*15660*/  SHF.R.U32.HI R11, RZ, 0x3, R11 ;  /* 0x00000003ff0b7819 */ /* 0x000fe2000001160b */
[----:B------:R1:W-:Y:S01]  /*15670*/  @!P3 LDGSTS.E.BYPASS.LTC128B.128 [R249+0xc000], [R236.64+0x100] ;  /* 0x0c000100ecf9bfae */ /* 0x0003e2000b901d46 */
[----:B------:R-:W-:Y:S02]  /*15680*/  LOP3.LUT R31, R31, 0xfffffe00, RZ, 0xc0, !PT ;  /* 0xfffffe001f1f7812 */ /* 0x000fe400078ec0ff */
[----:B------:R-:W-:Y:S01]  /*15690*/  LOP3.LUT R142, R142, R11, RZ, 0x3c, !PT ;  /* 0x0000000b8e8e7212 */ /* 0x000fe200078e3cff */
[----:B------:R1:W-:Y:S01]  /*156a0*/  @!P3 LDGSTS.E.BYPASS.LTC128B.128 [R249+0xe000], [R236.64+0x180] ;  /* 0x0e000180ecf9bfae */ /* 0x0003e2000b901d46 */
[----:B------:R-:W-:-:S03]  /*156b0*/  ISETP.GE.AND P3, PT, R2, R5, PT ;  /* 0x000000050200720c */ /* 0x000fc60003f66270 */
[----:B------:R4:W-:Y:S01]  /*156c0*/  @!P2 LDGSTS.E.BYPASS.LTC128B.128 [R249+0x8800], [R14.64] ;  /* 0x088000000ef9afae */ /* 0x0009e2000b901d46 */
[----:B------:R-:W-:Y:S02]  /*156d0*/  IMAD R229, R63, 0x200, R142 ;  /* 0x000002003fe57824 */ /* 0x000fe400078e028e */
[----:B------:R-:W-:Y:S01]  /*156e0*/  @!P0 IMAD R0, R167, 0x60, RZ ;  /* 0x00000060a7008824 */ /* 0x000fe200078e02ff */
[----:B------:R4:W-:Y:S01]  /*156f0*/  @!P2 LDGSTS.E.BYPASS.LTC128B.128 [R249+0xa800], [R14.64+0x80] ;  /* 0x0a8000800ef9afae */ /* 0x0009e2000b901d46 */
[----:B------:R-:W-:-:S03]  /*15700*/  @!P0 IMAD.WIDE.U32 R12, R166, 0x60, R236 ;  /* 0x00000060a60c8825 */ /* 0x000fc600078e00ec */
[----:B------:R4:W-:Y:S01]  /*15710*/  @!P2 LDGSTS.E.BYPASS.LTC128B.128 [R249+0xc800], [R14.64+0x100] ;  /* 0x0c8001000ef9afae */ /* 0x0009e2000b901d46 */
[----:B------:R-:W-:Y:S02]  /*15720*/  @!P0 IMAD.IADD R13, R0, 0x1, R13 ;  /* 0x00000001000d8824 */ /* 0x000fe400078e020d */
[----:B------:R-:W-:Y:S01]  /*15730*/  IMAD.SHL.U32 R63, R63, 0x8, RZ ;  /* 0x000000083f3f7824 */ /* 0x000fe200078e00ff */
[----:B------:R4:W-:Y:S01]  /*15740*/  @!P2 LDGSTS.E.BYPASS.LTC128B.128 [R249+0xe800], [R14.64+0x180] ;  /* 0x0e8001800ef9afae */ /* 0x0009e2000b901d46 */
[----:B------:R-:W-:Y:S02]  /*15750*/  @!P3 IMAD R0, R169, 0x60, RZ ;  /* 0x00000060a900b824 */ /* 0x000fe400078e02ff */
[----:B------:R-:W-:Y:S01]  /*15760*/  @!P3 IMAD.WIDE.U32 R10, R168, 0x60, R246 ;  /* 0x00000060a80ab825 */ /* 0x000fe200078e00f6 */
[----:B----4-:R-:W-:-:S04]  /*15770*/  @!P1 LEA R14, P2, R166, R236, 0x6 ;  /* 0x000000eca60e9211 */ /* 0x010fc800078430ff */
[----:B------:R-:W-:-:S05]  /*15780*/  @!P1 LEA.HI.X R15, R166, R237, R167, 0x6, P2 ;  /* 0x000000eda60f9211 */ /* 0x000fca00010f34a7 */
[----:B------:R4:W-:Y:S04]  /*15790*/  @!P1 LDGSTS.E.BYPASS.LTC128B.128 [R249+0x9000], [R14.64] ;  /* 0x090000000ef99fae */ /* 0x0009e8000b901d46 */
[----:B------:R4:W-:Y:S04]  /*157a0*/  @!P1 LDGSTS.E.BYPASS.LTC128B.128 [R249+0xb000], [R14.64+0x80] ;  /* 0x0b0000800ef99fae */ /* 0x0009e8000b901d46 */
[----:B------:R4:W-:Y:S04]  /*157b0*/  @!P1 LDGSTS.E.BYPASS.LTC128B.128 [R249+0xd000], [R14.64+0x100] ;  /* 0x0d0001000ef99fae */ /* 0x0009e8000b901d46 */
[----:B------:R4:W-:Y:S01]  /*157c0*/  @!P1 LDGSTS.E.BYPASS.LTC128B.128 [R249+0xf000], [R14.64+0x180] ;  /* 0x0f0001800ef99fae */ /* 0x0009e2000b901d46 */
[C---:B------:R-:W-:Y:S01]  /*157d0*/  R2P PR, R9.reuse, 0x6 ;  /* 0x0000000609007804 */ /* 0x040fe20000000000 */
[----:B------:R-:W-:-:S02]  /*157e0*/  IMAD.SHL.U32 R9, R9, 0x40, RZ ;  /* 0x0000004009097824 */ /* 0x000fc400078e00ff */
[----:B------:R5:W-:Y:S03]  /*157f0*/  @!P0 LDGSTS.E.BYPASS.LTC128B.128 [R249+0x9800], [R12.64] ;  /* 0x098000000cf98fae */ /* 0x000be6000b901d46 */
[----:B------:R-:W-:Y:S01]  /*15800*/  LOP3.LUT R2, R9, 0x1c0, RZ, 0xc0, !PT ;  /* 0x000001c009027812 */ /* 0x000fe200078ec0ff */
[----:B------:R5:W-:Y:S03]  /*15810*/  @!P0 LDGSTS.E.BYPASS.LTC128B.128 [R249+0xb800], [R12.64+0x80] ;  /* 0x0b8000800cf98fae */ /* 0x000be6000b901d46 */
[----:B------:R-:W-:Y:S01]  /*15820*/  LOP3.LUT R6, R2, 0x8, R63, 0xf8, !PT ;  /* 0x0000000802067812 */ /* 0x000fe200078ef83f */
[----:B------:R5:W-:Y:S01]  /*15830*/  @!P0 LDGSTS.E.BYPASS.LTC128B.128 [R249+0xd800], [R12.64+0x100] ;  /* 0x0d8001000cf98fae */ /* 0x000be2000b901d46 */
[----:B------:R-:W-:-:S03]  /*15840*/  SHF.R.U32.HI R7, RZ, 0x3, R2 ;  /* 0x00000003ff077819 */ /* 0x000fc60000011602 */
[----:B------:R5:W-:Y:S01]  /*15850*/  @!P0 LDGSTS.E.BYPASS.LTC128B.128 [R249+0xf800], [R12.64+0x180] ;  /* 0x0f8001800cf98fae */ /* 0x000be2000b901d46 */
[CC--:B------:R-:W-:Y:S02]  /*15860*/  @!P5 LEA R4, P0, R61.reuse, R246.reuse, 0x1 ;  /* 0x000000f63d04d211 */ /* 0x0c0fe400078008ff */
[----:B------:R-:W-:Y:S01]  /*15870*/  LOP3.LUT R6, R6, R7, RZ, 0x3c, !PT ;  /* 0x0000000706067212 */ /* 0x000fe200078e3cff */
[----:B------:R-:W0:Y:S01]  /*15880*/  LDGDEPBAR ;  /* 0x00000000000079af */ /* 0x000e220000000000 */
[-C--:B------:R-:W-:Y:S01]  /*15890*/  @!P5 LEA.HI.X R5, R61, R247.reuse, R62, 0x1, P0 ;  /* 0x000000f73d05d211 */ /* 0x080fe200000f0c3e */
[----:B------:R-:W-:Y:S01]  /*158a0*/  IMAD R7, R58, 0x400, R31 ;  /* 0x000004003a077824 */ /* 0x000fe200078e021f */
[C---:B------:R-:W-:Y:S01]  /*158b0*/  @!P4 LEA R8, P0, R168.reuse, R246, 0x6 ;  /* 0x000000f6a808c211 */ /* 0x040fe200078030ff */
[----:B--2---:R-:W2:Y:S03]  /*158c0*/  LD.E R2, [R28.64+0x188] ;  /* 0x000188061c027980 */ /* 0x004ea6000c101900 */
[----:B------:R-:W-:Y:S01]  /*158d0*/  @!P4 LEA.HI.X R9, R168, R247, R169, 0x6, P0 ;  /* 0x000000f7a809c211 */ /* 0x000fe200000f34a9 */
[----:B------:R-:W-:-:S02]  /*158e0*/  IMAD.SHL.U32 R229, R229, 0x2, RZ ;  /* 0x00000002e5e57824 */ /* 0x000fc400078e00ff */
[----:B-----5:R-:W-:Y:S01]  /*158f0*/  @!P3 IMAD.IADD R13, R0, 0x1, R11 ;  /* 0x00000001000db824 */ /* 0x020fe200078e020b */
[----:B------:R-:W-:-:S04]  /*15900*/  DEPBAR.LE SB0, 0x0 ;  /* 0x000080000000791a */ /* 0x000fc80000000000 */
[----:B------:R-:W-:Y:S01]  /*15910*/  BAR.SYNC.DEFER_BLOCKING 0x0 ;  /* 0x0000000000007b1d */ /* 0x000fe20000010000 */
[----:B------:R-:W-:Y:S02]  /*15920*/  @!P3 IMAD.MOV.U32 R12, RZ, RZ, R10 ;  /* 0x000000ffff0cb224 */ /* 0x000fe400078e000a */
[----:B------:R-:W-:-:S04]  /*15930*/  IMAD.IADD R230, R6, 0x1, R7 ;  /* 0x0000000106e67824 */ /* 0x000fc800078e0207 */
        /* <DEDUP_REMOVED lines=43> */
[----:B------:R-:W-:-:S03]  /*15bf0*/  IMAD.MOV.U32 R7, RZ, RZ, 0x10 ;  /* 0x00000010ff077424 */ /* 0x000fc600078e00ff */
[----:B------:R4:W-:Y:S01]  /*15c00*/  @!P3 LDGSTS.E.BYPASS.LTC128B.128 [R249+0x15800], [R12.64+0x100] ;  /* 0x158001000cf9bfae */ /* 0x0009e2000b901d46 */
[----:B-----5:R-:W-:-:S03]  /*15c10*/  IMAD.MOV.U32 R5, RZ, RZ, 0x20 ;  /* 0x00000020ff057424 */ /* 0x020fc600078e00ff */
[----:B------:R4:W-:Y:S04]  /*15c20*/  @!P3 LDGSTS.E.BYPASS.LTC128B.128 [R249+0x17800], [R12.64+0x180] ;  /* 0x178001800cf9bfae */ /* 0x0009e8000b901d46 */
[----:B---3--:R-:W-:Y:S04]  /*15c30*/  LDSM.16.M88.4 R8, [R230] ;  /* 0x00000000e608783b */ /* 0x008fe80000000200 */
[----:B------:R-:W3:Y:S04]  /*15c40*/  LDSM.16.M88.4 R20, [R229+0x8000] ;  /* 0x00800000e514783b */ /* 0x000ee80000000200 */
[----:B------:R-:W5:Y:S01]  /*15c50*/  LDSM.16.M88.4 R40, [R229+0x8800] ;  /* 0x00880000e528783b */ /* 0x000f620000000200 */
[----:B------:R-:W-:-:S02]  /*15c60*/  SEL R7, R7, 0xfffffff0, !P1 ;  /* 0xfffffff007077807 */ /* 0x000fc40004800000 */
[----:B------:R-:W-:Y:S01]  /*15c70*/  SEL R5, R5, 0xffffffe0, !P2 ;  /* 0xffffffe005057807 */ /* 0x000fe20005000000 */
[----:B------:R-:W-:Y:S01]  /*15c80*/  LDSM.16.M88.4 R48, [R229+0x9800] ;  /* 0x00980000e530783b */ /* 0x000fe20000000200 */
[----:B------:R-:W-:Y:S02]  /*15c90*/  R2P PR, R60, 0x6 ;  /* 0x000000063c007804 */ /* 0x000fe40000000000 */
[C---:B------:R-:W-:Y:S01]  /*15ca0*/  IADD3 R0, R229.reuse, 0x8000, RZ ;  /* 0x00008000e5007810 */ /* 0x040fe20007ffe0ff */
[----:B------:R-:W1:Y:S01]  /*15cb0*/  LDSM.16.M88.4 R60, [R229+0x9000] ;  /* 0x00900000e53c783b */ /* 0x000e620000000200 */
[----:B------:R-:W-:Y:S01]  /*15cc0*/  IADD3 R227, R229, 0x8020, RZ ;  /* 0x00008020e5e37810 */ /* 0x000fe20007ffe0ff */
[----:B------:R-:W-:Y:S02]  /*15cd0*/  IMAD R228, R7, 0x2, R230 ;  /* 0x0000000207e47824 */ /* 0x000fe400078e02e6 */
[----:B------:R-:W2:Y:S04]  /*15ce0*/  LD.E R4, [R28.64+0x18c] ;  /* 0x00018c061c047980 */ /* 0x000ea8000c101900 */
[----:B----4-:R-:W-:Y:S02]  /*15cf0*/  LDSM.16.M88.4 R12, [R228] ;  /* 0x00000000e40c783b */ /* 0x010fe40000000200 */
[----:B------:R-:W-:-:S02]  /*15d00*/  @P1 IADD3 R227, R0, -0x20, RZ ;  /* 0xffffffe000e31810 */ /* 0x000fc40007ffe0ff */
[----:B------:R-:W0:Y:S04]  /*15d10*/  LDGDEPBAR ;  /* 0x00000000000079af */ /* 0x000e280000000000 */
[----:B------:R-:W4:Y:S04]  /*15d20*/  LDSM.16.M88.4 R44, [R227] ;  /* 0x00000000e32c783b */ /* 0x000f280000000200 */
[----:B------:R-:W4:Y:S01]  /*15d30*/  LDSM.16.M88.4 R24, [R227+0x800] ;  /* 0x00080000e318783b */ /* 0x000f220000000200 */
[----:B------:R-:W-:-:S03]  /*15d40*/  IMAD.MOV.U32 R0, RZ, RZ, 0x40 ;  /* 0x00000040ff007424 */ /* 0x000fc600078e00ff */
[----:B------:R-:W4:Y:S01]  /*15d50*/  LDSM.16.M88.4 R36, [R227+0x1000] ;  /* 0x00100000e324783b */ /* 0x000f220000000200 */
[C---:B---3--:R-:W-:Y:S03]  /*15d60*/  HMMA.16816.F32.BF16 R16, R8.reuse, R20, RZ ;  /* 0x000000140810723c */ /* 0x048fe600000418ff */
[----:B------:R-:W3:Y:S05]  /*15d70*/  LDSM.16.M88.4 R80, [R227+0x1800] ;  /* 0x00180000e350783b */ /* 0x000eea0000000200 */
[----:B-----5:R-:W-:Y:S01]  /*15d80*/  HMMA.16816.F32.BF16 R32, R8, R40, RZ ;  /* 0x000000280820723c */ /* 0x020fe200000418ff */
[----:B------:R-:W-:Y:S01]  /*15d90*/  IMAD R226, R5, 0x2, R230 ;  /* 0x0000000205e27824 */ /* 0x000fe200078e02e6 */
[----:B------:R-:W-:-:S06]  /*15da0*/  SEL R0, R0, 0xffffffc0, !P2 ;  /* 0xffffffc000007807 */ /* 0x000fcc0005000000 */
[C---:B-1----:R-:W-:Y:S08]  /*15db0*/  HMMA.16816.F32.BF16 R64, R8.reuse, R60, RZ ;  /* 0x0000003c0840723c */ /* 0x042ff000000418ff */
[C---:B------:R-:W-:Y:S01]  /*15dc0*/  HMMA.16816.F32.BF16 R52, R8.reuse, R48, RZ ;  /* 0x000000300834723c */ /* 0x040fe200000418ff */
[----:B------:R-:W-:Y:S01]  /*15dd0*/  IMAD R225, R5, 0x2, R228 ;  /* 0x0000000205e17824 */ /* 0x000fe200078e02e4 */
[----:B------:R-:W-:Y:S04]  /*15de0*/  LDSM.16.M88.4 R76, [R226] ;  /* 0x00000000e24c783b */ /* 0x000fe80000000200 */
[----:B------:R-:W-:Y:S02]  /*15df0*/  LDSM.16.M88.4 R88, [R227+0x3000] ;  /* 0x00300000e358783b */ /* 0x000fe40000000200 */
[C---:B------:R-:W-:Y:S02]  /*15e00*/  HMMA.16816.F32.BF16 R20, R8.reuse, R22, RZ ;  /* 0x000000160814723c */ /* 0x040fe400000418ff */
[----:B------:R-:W-:Y:S06]  /*15e10*/  LDSM.16.M88.4 R92, [R227+0x6800] ;  /* 0x00680000e35c783b */ /* 0x000fec0000000200 */
[C---:B------:R-:W-:Y:S01]  /*15e20*/  HMMA.16816.F32.BF16 R40, R8.reuse, R42, RZ ;  /* 0x0000002a0828723c */ /* 0x040fe200000418ff */
[----:B------:R-:W-:Y:S01]  /*15e30*/  IMAD.IADD R224, R229, 0x1, R0 ;  /* 0x00000001e5e07824 */ /* 0x000fe200078e0200 */
[----:B------:R-:W-:Y:S04]  /*15e40*/  LDSM.16.M88.4 R72, [R225] ;  /* 0x00000000e148783b */ /* 0x000fe80000000200 */
[----:B------:R-:W-:Y:S02]  /*15e50*/  LDSM.16.M88.4 R68, [R224+0x8000] ;  /* 0x00800000e044783b */ /* 0x000fe40000000200 */
[C---:B------:R-:W-:Y:S08]  /*15e60*/  HMMA.16816.F32.BF16 R60, R8.reuse, R62, RZ ;  /* 0x0000003e083c723c */ /* 0x040ff000000418ff */
[----:B------:R-:W-:Y:S01]  /*15e70*/  HMMA.16816.F32.BF16 R8, R8, R50, RZ ;  /* 0x000000320808723c */ /* 0x000fe200000418ff */
[----:B------:R-:W1:Y:S07]  /*15e80*/  LDSM.16.M88.4 R48, [R224+0x8800] ;  /* 0x00880000e030783b */ /* 0x000e6e0000000200 */
[C---:B----4-:R-:W-:Y:S08]  /*15e90*/  HMMA.16816.F32.BF16 R16, R12.reuse, R44, R16 ;  /* 0x0000002c0c10723c */ /* 0x050ff00000041810 */
[C---:B------:R-:W-:Y:S01]  /*15ea0*/  HMMA.16816.F32.BF16 R20, R12.reuse, R46, R20 ;  /* 0x0000002e0c14723c */ /* 0x040fe20000041814 */
[----:B------:R-:W4:Y:S07]  /*15eb0*/  LDSM.16.M88.4 R44, [R224+0x9000] ;  /* 0x00900000e02c783b */ /* 0x000f2e0000000200 */
[C---:B------:R-:W-:Y:S08]  /*15ec0*/  HMMA.16816.F32.BF16 R32, R12.reuse, R24, R32 ;  /* 0x000000180c20723c */ /* 0x040ff00000041820 */
[----:B------:R-:W-:Y:S01]  /*15ed0*/  HMMA.16816.F32.BF16 R40, R12, R26, R40 ;  /* 0x0000001a0c28723c */ /* 0x000fe20000041828 */
[----:B------:R-:W5:Y:S01]  /*15ee0*/  LDSM.16.M88.4 R24, [R224+0x9800] ;  /* 0x00980000e018783b */ /* 0x000f620000000200 */
[----:B------:R-:W-:-:S05]  /*15ef0*/  IMAD.IADD R220, R0, 0x1, R227 ;  /* 0x0000000100dc7824 */ /* 0x000fca00078e02e3 */
[----:B------:R-:W-:Y:S01]  /*15f00*/  LDSM.16.M88.4 R84, [R220+0x1000] ;  /* 0x00100000dc54783b */ /* 0x000fe20000000200 */
[C---:B------:R-:W-:Y:S08]  /*15f10*/  HMMA.16816.F32.BF16 R64, R12.reuse, R36, R64 ;  /* 0x000000240c40723c */ /* 0x040ff00000041840 */
[C---:B------:R-:W-:Y:S01]  /*15f20*/  HMMA.16816.F32.BF16 R60, R12.reuse, R38, R60 ;  /* 0x000000260c3c723c */ /* 0x040fe2000004183c */
[----:B------:R-:W-:Y:S07]  /*15f30*/  LDSM.16.M88.4 R36, [R220] ;  /* 0x00000000dc24783b */ /* 0x000fee0000000200 */
[C---:B---3--:R-:W-:Y:S08]  /*15f40*/  HMMA.16816.F32.BF16 R52, R12.reuse, R80, R52 ;  /* 0x000000500c34723c */ /* 0x048ff00000041834 */
        /* <DEDUP_REMOVED lines=14> */
[----:B------:R-:W-:Y:S04]  /*16030*/  LDSM.16.M88.4 R24, [R230+0x2000] ;  /* 0x00200000e618783b */ /* 0x000fe80000000200 */
[----:B------:R-:W1:Y:S03]  /*16040*/  LDSM.16.M88.4 R8, [R229+0xa800] ;  /* 0x00a80000e508783b */ /* 0x000e660000000200 */
[C---:B---3--:R-:W-:Y:S08]  /*16050*/  HMMA.16816.F32.BF16 R32, R72.reuse, R12, R32 ;  /* 0x0000000c4820723c */ /* 0x048ff00000041820 */
        /* <DEDUP_REMOVED lines=27> */
[----:B------:R-:W5:Y:S07]  /*16210*/  LDSM.16.M88.4 R12, [R224+0xb000] ;  /* 0x00b00000e00c783b */ /* 0x000f6e0000000200 */
        /* <DEDUP_REMOVED lines=16> */
[C---:B-----5:R-:W-:Y:S08]  /*16320*/  HMMA.16816.F32.BF16 R64, R80.reuse, R12, R64 ;  /* 0x0000000c5040723c */ /* 0x060ff00000041840 */
        /* <DEDUP_REMOVED lines=22> */
[C---:B----4-:R-:W-:Y:S08]  /*16490*/  HMMA.16816.F32.BF16 R32, R44.reuse, R12, R32 ;  /* 0x0000000c2c20723c */ /* 0x050ff00000041820 */
[----:B------:R-:W-:Y:S01]  /*164a0*/  HMMA.16816.F32.BF16 R40, R44, R14, R40 ;  /* 0x0000000e2c28723c */ /* 0x000fe20000041828 */
[----:B------:R-:W3:Y:S07]  /*164b0*/  LDSM.16.M88.4 R12, [R226+0x4000] ;  /* 0x00400000e20c783b */ /* 0x000eee0000000200 */
[C---:B-1----:R-:W-:Y:S08]  /*164c0*/  HMMA.16816.F32.BF16 R20, R48.reuse, R86, R20 ;  /* 0x000000563014723c */ /* 0x042ff00000041814 */
        /* <DEDUP_REMOVED lines=8> */
[----:B------:R-:W1:Y:S03]  /*16550*/  LDSM.16.M88.4 R44, [R220+0x4000] ;  /* 0x00400000dc2c783b */ /* 0x000e660000000200 */
        /* <DEDUP_REMOVED lines=20> */
[----:B------:R-:W-:Y:S01]  /*166a0*/  HMMA.16816.F32.BF16 R40, R12, R10, R40 ;  /* 0x0000000a0c28723c */ /* 0x000fe20000041828 */
[----:B------:R-:W5:Y:S07]  /*166b0*/  LDSM.16.M88.4 R8, [R220+0x4800] ;  /* 0x00480000dc08783b */ /* 0x000f6e0000000200 */
[C---:B---3--:R-:W-:Y:S08]  /*166c0*/  HMMA.16816.F32.BF16 R20, R72.reuse, R86, R20 ;  /* 0x000000564814723c */ /* 0x048ff00000041814 */
[----:B------:R-:W-:Y:S01]  /*166d0*/  HMMA.16816.F32.BF16 R16, R72, R84, R16 ;  /* 0x000000544810723c */ /* 0x000fe20000041810 */
[----:B------:R-:W-:Y:S07]  /*166e0*/  LDSM.16.M88.4 R84, [R220+0x5800] ;  /* 0x00580000dc54783b */ /* 0x000fee0000000200 */
[C---:B----4-:R-:W-:Y:S08]  /*166f0*/  HMMA.16816.F32.BF16 R52, R12.reuse, R24, R52 ;  /* 0x000000180c34723c */ /* 0x050ff00000041834 */
[----:B------:R-:W-:Y:S01]  /*16700*/  HMMA.16816.F32.BF16 R76, R12, R26, R76 ;  /* 0x0000001a0c4c723c */ /* 0x000fe2000004184c */
[----:B------:R-:W-:Y:S04]  /*16710*/  LDSM.16.M88.4 R12, [R226+0x6000] ;  /* 0x00600000e20c783b */ /* 0x000fe80000000200 */
[----:B------:R-:W3:Y:S03]  /*16720*/  LDSM.16.M88.4 R24, [R224+0xe000] ;  /* 0x00e00000e018783b */ /* 0x000ee60000000200 */
[C---:B-1----:R-:W-:Y:S08]  /*16730*/  HMMA.16816.F32.BF16 R20, R48.reuse, R38, R20 ;  /* 0x000000263014723c */ /* 0x042ff00000041814 */
[----:B------:R-:W-:Y:S01]  /*16740*/  HMMA.16816.F32.BF16 R16, R48, R36, R16 ;  /* 0x000000243010723c */ /* 0x000fe20000041810 */
[----:B------:R-:W-:Y:S07]  /*16750*/  LDSM.16.M88.4 R36, [R224+0xe800] ;  /* 0x00e80000e024783b */ /* 0x000fee0000000200 */
[C---:B-----5:R-:W-:Y:S08]  /*16760*/  HMMA.16816.F32.BF16 R32, R80.reuse, R8, R32 ;  /* 0x000000085020723c */ /* 0x060ff00000041820 */
[C---:B------:R-:W-:Y:S01]  /*16770*/  HMMA.16816.F32.BF16 R40, R80.reuse, R10, R40 ;  /* 0x0000000a5028723c */ /* 0x040fe20000041828 */
[----:B------:R-:W1:Y:S07]  /*16780*/  LDSM.16.M88.4 R8, [R225+0x6000] ;  /* 0x00600000e108783b */ /* 0x000e6e0000000200 */
[C---:B------:R-:W-:Y:S08]  /*16790*/  HMMA.16816.F32.BF16 R64, R80.reuse, R68, R64 ;  /* 0x000000445040723c */ /* 0x040ff00000041840 */
[----:B------:R-:W-:Y:S01]  /*167a0*/  HMMA.16816.F32.BF16 R60, R80, R70, R60 ;  /* 0x00000046503c723c */ /* 0x000fe2000004183c */
[----:B------:R-:W4:Y:S07]  /*167b0*/  LDSM.16.M88.4 R68, [R229+0xf000] ;  /* 0x00f00000e544783b */ /* 0x000f2e0000000200 */
[C---:B---3--:R-:W-:Y:S08]  /*167c0*/  HMMA.16816.F32.BF16 R20, R12.reuse, R26, R20 ;  /* 0x0000001a0c14723c */ /* 0x048ff00000041814 */
[----:B------:R-:W-:Y:S01]  /*167d0*/  HMMA.16816.F32.BF16 R16, R12, R24, R16 ;  /* 0x000000180c10723c */ /* 0x000fe20000041810 */
[----:B------:R-:W-:Y:S07]  /*167e0*/  LDSM.16.M88.4 R24, [R220+0x6800] ;  /* 0x00680000dc18783b */ /* 0x000fee0000000200 */
[C---:B------:R-:W-:Y:S08]  /*167f0*/  HMMA.16816.F32.BF16 R32, R72.reuse, R44, R32 ;  /* 0x0000002c4820723c */ /* 0x040ff00000041820 */
[----:B------:R-:W-:Y:S01]  /*16800*/  HMMA.16816.F32.BF16 R40, R72, R46, R40 ;  /* 0x0000002e4828723c */ /* 0x000fe20000041828 */
[----:B------:R-:W3:Y:S07]  /*16810*/  LDSM.16.M88.4 R44, [R227+0x7000] ;  /* 0x00700000e32c783b */ /* 0x000eee0000000200 */
[C---:B-1----:R-:W-:Y:S08]  /*16820*/  HMMA.16816.F32.BF16 R20, R8.reuse, R90, R20 ;  /* 0x0000005a0814723c */ /* 0x042ff00000041814 */
[----:B------:R-:W-:Y:S01]  /*16830*/  HMMA.16816.F32.BF16 R16, R8, R88, R16 ;  /* 0x000000580810723c */ /* 0x000fe20000041810 */
[----:B------:R-:W1:Y:S07]  /*16840*/  LDSM.16.M88.4 R88, [R229+0xf800] ;  /* 0x00f80000e558783b */ /* 0x000e6e0000000200 */
[----:B----4-:R-:W-:Y:S08]  /*16850*/  HMMA.16816.F32.BF16 R64, R72, R68, R64 ;  /* 0x000000444840723c */ /* 0x010ff00000041840 */
[C---:B------:R-:W-:Y:S08]  /*16860*/  HMMA.16816.F32.BF16 R32, R48.reuse, R92, R32 ;  /* 0x0000005c3020723c */ /* 0x040ff00000041820 */
[----:B------:R-:W-:Y:S01]  /*16870*/  HMMA.16816.F32.BF16 R40, R48, R94, R40 ;  /* 0x0000005e3028723c */ /* 0x000fe20000041828 */
[----:B--2---:R-:W-:-:S07]  /*16880*/  FMUL.FTZ R21, R21, R4 ;  /* 0x0000000415157220 */ /* 0x004fce0000410000 */
[----:B------:R-:W-:Y:S01]  /*16890*/  HMMA.16816.F32.BF16 R52, R80, R84, R52 ;  /* 0x000000545034723c */ /* 0x000fe20000041834 */
[----:B------:R-:W-:-:S07]  /*168a0*/  FMUL.FTZ R30, R16, R4 ;  /* 0x00000004101e7220 */ /* 0x000fce0000410000 */
[----:B------:R-:W-:Y:S01]  /*168b0*/  HMMA.16816.F32.BF16 R76, R80, R86, R76 ;  /* 0x00000056504c723c */ /* 0x000fe2000004184c */
[----:B------:R-:W2:Y:S01]  /*168c0*/  LDSM.16.M88.4 R80, [R224+0xf000] ;  /* 0x00f00000e050783b */ /* 0x000ea20000000200 */
[-C--:B------:R-:W-:Y:S02]  /*168d0*/  FMUL.FTZ R16, R17, R4.reuse ;  /* 0x0000000411107220 */ /* 0x080fe40000410000 */
[-C--:B------:R-:W-:Y:S02]  /*168e0*/  FMUL.FTZ R17, R19, R4.reuse ;  /* 0x0000000413117220 */ /* 0x080fe40000410000 */
[-C--:B------:R-:W-:Y:S02]  /*168f0*/  FMUL.FTZ R19, R20, R4.reuse ;  /* 0x0000000414137220 */ /* 0x080fe40000410000 */
[----:B---3--:R-:W-:Y:S01]  /*16900*/  HMMA.16816.F32.BF16 R64, R48, R44, R64 ;  /* 0x0000002c3040723c */ /* 0x008fe20000041840 */
[----:B------:R3:W-:Y:S01]  /*16910*/  MUFU.TANH R44, R21 ;  /* 0x00000015002c7308 */ /* 0x0007e20000002400 */
[----:B------:R-:W-:-:S05]  /*16920*/  FMUL.FTZ R68, R23, R4 ;  /* 0x0000000417447220 */ /* 0x000fca0000410000 */
[----:B------:R-:W-:Y:S01]  /*16930*/  FMUL.FTZ R45, R22, R4 ;  /* 0x00000004162d7220 */ /* 0x000fe20000410000 */
[C---:B------:R-:W-:Y:S08]  /*16940*/  HMMA.16816.F32.BF16 R32, R12.reuse, R36, R32 ;  /* 0x000000240c20723c */ /* 0x040ff00000041820 */
[----:B------:R-:W-:Y:S01]  /*16950*/  HMMA.16816.F32.BF16 R40, R12, R38, R40 ;  /* 0x000000260c28723c */ /* 0x000fe20000041828 */
[----:B---3--:R-:W3:Y:S04]  /*16960*/  LDSM.16.M88.4 R20, [R227+0x7800] ;  /* 0x00780000e314783b */ /* 0x008ee80000000200 */
[----:B------:R-:W4:Y:S03]  /*16970*/  LDSM.16.M88.4 R36, [R220+0x7000] ;  /* 0x00700000dc24783b */ /* 0x000f260000000200 */
[C---:B------:R-:W-:Y:S08]  /*16980*/  HMMA.16816.F32.BF16 R60, R72.reuse, R70, R60 ;  /* 0x00000046483c723c */ /* 0x040ff0000004183c */
[----:B-1----:R-:W-:Y:S08]  /*16990*/  HMMA.16816.F32.BF16 R52, R72, R88, R52 ;  /* 0x000000584834723c */ /* 0x002ff00000041834 */
[C---:B------:R-:W-:Y:S08]  /*169a0*/  HMMA.16816.F32.BF16 R32, R8.reuse, R24, R32 ;  /* 0x000000180820723c */ /* 0x040ff00000041820 */
[----:B------:R-:W-:Y:S01]  /*169b0*/  HMMA.16816.F32.BF16 R40, R8, R26, R40 ;  /* 0x0000001a0828723c */ /* 0x000fe20000041828 */
[----:B------:R-:W1:Y:S07]  /*169c0*/  LDSM.16.M88.4 R24, [R224+0xf800] ;  /* 0x00f80000e018783b */ /* 0x000e6e0000000200 */
[----:B------:R-:W-:Y:S08]  /*169d0*/  HMMA.16816.F32.BF16 R76, R72, R90, R76 ;  /* 0x0000005a484c723c */ /* 0x000ff0000004184c */
[----:B--2---:R-:W-:Y:S01]  /*169e0*/  HMMA.16816.F32.BF16 R64, R12, R80, R64 ;  /* 0x000000500c40723c */ /* 0x004fe20000041840 */
[----:B------:R-:W-:-:S07]  /*169f0*/  SHF.R.S32.HI R0, RZ, 0x1f, R57 ;  /* 0x0000001fff007819 */ /* 0x000fce0000011439 */
[----:B------:R-:W-:Y:S01]  /*16a00*/  HMMA.16816.F32.BF16 R60, R48, R46, R60 ;  /* 0x0000002e303c723c */ /* 0x000fe2000004183c */
[----:B------:R-:W-:-:S07]  /*16a10*/  LEA.HI R0, R0, R57, RZ, 0x5 ;  /* 0x0000003900007211 */ /* 0x000fce00078f28ff */
[----:B---3--:R-:W-:Y:S01]  /*16a20*/  HMMA.16816.F32.BF16 R52, R48, R20, R52 ;  /* 0x000000143034723c */ /* 0x008fe20000041834 */
[----:B------:R-:W-:-:S07]  /*16a30*/  LOP3.LUT R0, R0, 0xffffffe0, RZ, 0xc0, !PT ;  /* 0xffffffe000007812 */ /* 0x000fce00078ec0ff */
[----:B------:R-:W-:Y:S01]  /*16a40*/  HMMA.16816.F32.BF16 R76, R48, R22, R76 ;  /* 0x00000016304c723c */ /* 0x000fe2000004184c */
[----:B------:R-:W2:Y:S01]  /*16a50*/  LDSM.16.M88.4 R20, [R220+0x7800] ;  /* 0x00780000dc14783b */ /* 0x000ea20000000200 */
[----:B------:R-:W-:Y:S01]  /*16a60*/  IMAD.IADD R0, R57, 0x1, -R0 ;  /* 0x0000000139007824 */ /* 0x000fe200078e0a00 */
[----:B------:R-:W3:Y:S05]  /*16a70*/  MUFU.TANH R17, R17 ;  /* 0x0000001100117308 */ /* 0x000eea0000002400 */
[----:B----4-:R-:W-:Y:S01]  /*16a80*/  HMMA.16816.F32.BF16 R64, R8, R36, R64 ;  /* 0x000000240840723c */ /* 0x010fe20000041840 */
[----:B------:R-:W-:Y:S01]  /*16a90*/  FMUL.FTZ R32, R32, R4 ;  /* 0x0000000420207220 */ /* 0x000fe20000410000 */
[----:B------:R-:W-:-:S05]  /*16aa0*/  DEPBAR.LE SB0, 0x0 ;  /* 0x000080000000791a */ /* 0x000fca0000000000 */
[----:B------:R-:W-:Y:S01]  /*16ab0*/  FMUL.FTZ R36, R41, R4 ;  /* 0x0000000429247220 */ /* 0x000fe20000410000 */
[----:B------:R-:W-:Y:S01]  /*16ac0*/  SHF.R.S32.HI R41, RZ, 0x1f, R0 ;  /* 0x0000001fff297819 */ /* 0x000fe20000011400 */
[----:B------:R-:W-:Y:S03]  /*16ad0*/  HMMA.16816.F32.BF16 R60, R12, R82, R60 ;  /* 0x000000520c3c723c */ /* 0x000fe6000004183c */
[----:B------:R-:W-:-:S04]  /*16ae0*/  LEA.HI R41, R41, R0, RZ, 0x2 ;  /* 0x0000000029297211 */ /* 0x000fc800078f10ff */
[----:B------:R-:W-:Y:S01]  /*16af0*/  SHF.R.S32.HI R41, RZ, 0x2, R41 ;  /* 0x00000002ff297819 */ /* 0x000fe20000011429 */
[----:B-1----:R-:W-:Y:S04]  /*16b00*/  HMMA.16816.F32.BF16 R52, R12, R24, R52 ;  /* 0x000000180c34723c */ /* 0x002fe80000041834 */
[----:B------:R-:W-:-:S04]  /*16b10*/  IMAD R58, R58, 0x10, R41 ;  /* 0x000000103a3a7824 */ /* 0x000fc800078e0229 */
[----:B------:R-:W-:Y:S01]  /*16b20*/  HMMA.16816.F32.BF16 R76, R12, R26, R76 ;  /* 0x0000001a0c4c723c */ /* 0x000fe2000004184c */
[----:B------:R-:W-:Y:S01]  /*16b30*/  IADD3 R59, R58, 0x1, R59 ;  /* 0x000000013a3b7810 */ /* 0x000fe20007ffe03b */
[----:B------:R-:W-:Y:S02]  /*16b40*/  FMUL.FTZ R41, R43, R4 ;  /* 0x000000042b297220 */ /* 0x000fe40000410000 */
[----:B------:R-:W-:Y:S01]  /*16b50*/  IMAD.SHL.U32 R57, R57, 0x2, RZ ;  /* 0x0000000239397824 */ /* 0x000fe200078e00ff */
[----:B------:R-:W-:-:S03]  /*16b60*/  IADD3 R43, R56, R59, -R240 ;  /* 0x0000003b382b7210 */ /* 0x000fc60007ffe8f0 */
[----:B------:R-:W-:Y:S02]  /*16b70*/  HMMA.16816.F32.BF16 R60, R8, R38, R60 ;  /* 0x00000026083c723c */ /* 0x000fe4000004183c */
[----:B------:R-:W-:Y:S01]  /*16b80*/  IMAD.IADD R43, R2, 0x1, R43 ;  /* 0x00000001022b7824 */ /* 0x000fe200078e022b */
[----:B------:R-:W-:Y:S02]  /*16b90*/  LOP3.LUT R2, R57, 0x6, RZ, 0xc0, !PT ;  /* 0x0000000639027812 */ /* 0x000fe400078ec0ff */
[----:B------:R-:W-:-:S03]  /*16ba0*/  LOP3.LUT R0, R6, R31, RZ, 0xfc, !PT ;  /* 0x0000001f06007212 */ /* 0x000fc600078efcff */
[----:B--2---:R-:W-:Y:S01]  /*16bb0*/  HMMA.16816.F32.BF16 R52, R8, R20, R52 ;  /* 0x000000140834723c */ /* 0x004fe20000041834 */
[----:B------:R-:W-:Y:S01]  /*16bc0*/  IMAD.IADD R31, R3, 0x1, R2 ;  /* 0x00000001031f7824 */ /* 0x000fe200078e0202 */
[----:B------:R-:W1:Y:S01]  /*16bd0*/  MUFU.TANH R19, R19 ;  /* 0x0000001300137308 */ /* 0x000e620000002400 */
[----:B------:R-:W-:Y:S01]  /*16be0*/  IADD3 R165, R43, 0x8, RZ ;  /* 0x000000082ba57810 */ /* 0x000fe20007ffe0ff */
[-C--:B------:R-:W-:Y:S02]  /*16bf0*/  FMUL.FTZ R33, R33, R4.reuse ;  /* 0x0000000421217220 */ /* 0x080fe40000410000 */
[----:B------:R-:W-:Y:S01]  /*16c00*/  FMUL.FTZ R34, R34, R4 ;  /* 0x0000000422227220 */ /* 0x000fe20000410000 */
[----:B------:R-:W-:-:S03]  /*16c10*/  IMNMX R2, R43, R56, PT ;  /* 0x000000382b027217 */ /* 0x000fc60003800200 */
[----:B------:R-:W2:Y:S01]  /*16c20*/  MUFU.TANH R16, R16 ;  /* 0x0000001000107308 */ /* 0x000ea20000002400 */
[----:B------:R-:W-:Y:S01]  /*16c30*/  FMUL.FTZ R35, R35, R4 ;  /* 0x0000000423237220 */ /* 0x000fe20000410000 */
[----:B------:R-:W-:Y:S02]  /*16c40*/  IMNMX R165, R165, R56, PT ;  /* 0x00000038a5a57217 */ /* 0x000fe40003800200 */
[C---:B------:R-:W-:Y:S01]  /*16c50*/  IADD3 R6, R31.reuse, 0x1, RZ ;  /* 0x000000011f067810 */ /* 0x040fe20007ffe0ff */
[-C--:B------:R-:W-:Y:S01]  /*16c60*/  FMUL.FTZ R46, R40, R4.reuse ;  /* 0x00000004282e7220 */ /* 0x080fe20000410000 */
[----:B------:R-:W-:Y:S02]  /*16c70*/  HMMA.16816.F32.BF16 R76, R8, R22, R76 ;  /* 0x00000016084c723c */ /* 0x000fe4000004184c */
[----:B------:R-:W4:Y:S01]  /*16c80*/  MUFU.TANH R45, R45 ;  /* 0x0000002d002d7308 */ /* 0x000f220000002400 */
[----:B------:R-:W-:Y:S01]  /*16c90*/  IADD3 R24, R31, 0x8, RZ ;  /* 0x000000081f187810 */ /* 0x000fe20007ffe0ff */
[----:B------:R-:W-:Y:S01]  /*16ca0*/  FMUL.FTZ R40, R42, R4 ;  /* 0x000000042a287220 */ /* 0x000fe20000410000 */
[----:B------:R-:W-:-:S02]  /*16cb0*/  ISETP.GE.AND P6, PT, R6, R2, PT ;  /* 0x000000020600720c */ /* 0x000fc40003fc6270 */
[----:B------:R-:W-:-:S03]  /*16cc0*/  ISETP.GE.AND P3, PT, R6, R165, PT ;  /* 0x000000a50600720c */ /* 0x000fc60003f66270 */
[----:B------:R-:W5:Y:S01]  /*16cd0*/  MUFU.TANH R68, R68 ;  /* 0x0000004400447308 */ /* 0x000f620000002400 */
[----:B------:R-:W-:-:S07]  /*16ce0*/  IADD3 R6, R31, 0x9, RZ ;  /* 0x000000091f067810 */ /* 0x000fce0007ffe0ff */
[----:B------:R-:W1:Y:S01]  /*16cf0*/  MUFU.TANH R32, R32 ;  /* 0x0000002000207308 */ /* 0x000e620000002400 */
[----:B------:R-:W-:Y:S01]  /*16d00*/  ISETP.GE.AND P4, PT, R24, R2, PT ;  /* 0x000000021800720c */ /* 0x000fe20003f86270 */
[----:B------:R-:W-:Y:S01]  /*16d10*/  FMUL.FTZ R64, R64, R4 ;  /* 0x0000000440407220 */ /* 0x000fe20000410000 */
[----:B------:R-:W-:-:S05]  /*16d20*/  ISETP.GE.AND P0, PT, R6, R2, PT ;  /* 0x000000020600720c */ /* 0x000fca0003f06270 */
[----:B------:R-:W-:Y:S01]  /*16d30*/  MUFU.TANH R33, R33 ;  /* 0x0000002100217308 */ /* 0x000fe20000002400 */
[----:B------:R-:W-:Y:S02]  /*16d40*/  ISETP.GE.AND P5, PT, R6, R165, PT ;  /* 0x000000a50600720c */ /* 0x000fe40003fa6270 */
[----:B------:R-:W-:-:S05]  /*16d50*/  IADD3 R12, R31, 0x11, RZ ;  /* 0x000000111f0c7810 */ /* 0x000fca0007ffe0ff */
[----:B------:R-:W1:Y:S01]  /*16d60*/  MUFU.TANH R34, R34 ;  /* 0x0000002200227308 */ /* 0x000e620000002400 */
[----:B------:R-:W-:Y:S02]  /*16d70*/  IADD3 R6, R31, 0x10, RZ ;  /* 0x000000101f067810 */ /* 0x000fe40007ffe0ff */
[----:B------:R-:W-:-:S05]  /*16d80*/  ISETP.GE.AND P1, PT, R24, R165, PT ;  /* 0x000000a51800720c */ /* 0x000fca0003f26270 */
[----:B------:R-:W4:Y:S01]  /*16d90*/  MUFU.TANH R35, R35 ;  /* 0x0000002300237308 */ /* 0x000f220000002400 */
[----:B---3--:R-:W-:-:S07]  /*16da0*/  FSEL R24, R17, -INF , !P3 ;  /* 0xff80000011187808 */ /* 0x008fce0005800000 */
[----:B------:R-:W3:Y:S01]  /*16db0*/  MUFU.TANH R37, R46 ;  /* 0x0000002e00257308 */ /* 0x000ee20000002400 */
[----:B-1----:R-:W-:Y:S01]  /*16dc0*/  FSEL R19, R19, -INF , !P4 ;  /* 0xff80000013137808 */ /* 0x002fe20006000000 */
[-C--:B------:R-:W-:Y:S01]  /*16dd0*/  FMUL.FTZ R65, R65, R4.reuse ;  /* 0x0000000441417220 */ /* 0x080fe20000410000 */
[----:B--2---:R-:W-:Y:S01]  /*16de0*/  FSEL R25, R16, -INF , !P6 ;  /* 0xff80000010197808 */ /* 0x004fe20007000000 */
[----:B------:R-:W-:Y:S01]  /*16df0*/  FMUL.FTZ R66, R66, R4 ;  /* 0x0000000442427220 */ /* 0x000fe20000410000 */
[----:B------:R-:W-:-:S03]  /*16e00*/  ISETP.GE.AND P3, PT, R12, R2, PT ;  /* 0x000000020c00720c */ /* 0x000fc60003f66270 */
[----:B------:R-:W-:Y:S01]  /*16e10*/  MUFU.TANH R36, R36 ;  /* 0x0000002400247308 */ /* 0x000fe20000002400 */
[-C--:B------:R-:W-:Y:S01]  /*16e20*/  ISETP.GE.AND P4, PT, R12, R165.reuse, PT ;  /* 0x000000a50c00720c */ /* 0x080fe20003f86270 */
[----:B------:R-:W-:Y:S01]  /*16e30*/  FMUL.FTZ R67, R67, R4 ;  /* 0x0000000443437220 */ /* 0x000fe20000410000 */
[----:B------:R-:W-:Y:S01]  /*16e40*/  ISETP.GE.AND P2, PT, R6, R2, PT ;  /* 0x000000020600720c */ /* 0x000fe20003f46270 */
[----:B------:R-:W-:Y:S01]  /*16e50*/  FMUL.FTZ R60, R60, R4 ;  /* 0x000000043c3c7220 */ /* 0x000fe20000410000 */
[----:B------:R-:W-:-:S03]  /*16e60*/  ISETP.GE.AND P6, PT, R6, R165, PT ;  /* 0x000000a50600720c */ /* 0x000fc60003fc6270 */
[----:B------:R-:W1:Y:S01]  /*16e70*/  MUFU.TANH R40, R40 ;  /* 0x0000002800287308 */ /* 0x000e620000002400 */
[C---:B------:R-:W-:Y:S02]  /*16e80*/  IADD3 R12, R31.reuse, 0x18, RZ ;  /* 0x000000181f0c7810 */ /* 0x040fe40007ffe0ff */
[----:B------:R-:W-:Y:S01]  /*16e90*/  IADD3 R6, R31, 0x19, RZ ;  /* 0x000000191f067810 */ /* 0x000fe20007ffe0ff */
[----:B------:R-:W-:-:S04]  /*16ea0*/  FMUL.FTZ R52, R52, R4 ;  /* 0x0000000434347220 */ /* 0x000fc80000410000 */
[----:B------:R-:W2:Y:S01]  /*16eb0*/  MUFU.TANH R41, R41 ;  /* 0x0000002900297308 */ /* 0x000ea20000002400 */
[----:B----4-:R-:W-:Y:S02]  /*16ec0*/  FSEL R45, R45, -INF , !P1 ;  /* 0xff8000002d2d7808 */ /* 0x010fe40004800000 */
[----:B------:R-:W-:-:S05]  /*16ed0*/  FSEL R44, R44, -INF , !P0 ;  /* 0xff8000002c2c7808 */ /* 0x000fca0004000000 */
[----:B------:R-:W4:Y:S01]  /*16ee0*/  MUFU.TANH R182, R64 ;  /* 0x0000004000b67308 */ /* 0x000f220000002400 */
[----:B------:R-:W-:Y:S01]  /*16ef0*/  IADD3 R13, R31, 0x20, RZ ;  /* 0x000000201f0d7810 */ /* 0x000fe20007ffe0ff */
[----:B------:R-:W-:Y:S01]  /*16f00*/  FMUL.FTZ R61, R61, R4 ;  /* 0x000000043d3d7220 */ /* 0x000fe20000410000 */
[----:B------:R-:W-:Y:S01]  /*16f10*/  ISETP.GE.AND P1, PT, R12, R2, PT ;  /* 0x000000020c00720c */ /* 0x000fe20003f26270 */
[-C--:B------:R-:W-:Y:S01]  /*16f20*/  FMUL.FTZ R62, R62, R4.reuse ;  /* 0x000000043e3e7220 */ /* 0x080fe20000410000 */
[-C--:B------:R-:W-:Y:S01]  /*16f30*/  ISETP.GE.AND P0, PT, R12, R165.reuse, PT ;  /* 0x000000a50c00720c */ /* 0x080fe20003f06270 */
[-C--:B------:R-:W-:Y:S01]  /*16f40*/  FMUL.FTZ R63, R63, R4.reuse ;  /* 0x000000043f3f7220 */ /* 0x080fe20000410000 */
[----:B-----5:R-:W-:Y:S01]  /*16f50*/  FSEL R68, R68, -INF , !P5 ;  /* 0xff80000044447808 */ /* 0x020fe20006800000 */
[----:B------:R-:W-:Y:S01]  /*16f60*/  MUFU.TANH R183, R65 ;  /* 0x0000004100b77308 */ /* 0x000fe20000002400 */
[----:B------:R-:W-:Y:S01]  /*16f70*/  FSEL R17, R32, -INF , !P2 ;  /* 0xff80000020117808 */ /* 0x000fe20005000000 */
[----:B------:R-:W-:Y:S01]  /*16f80*/  FMUL.FTZ R53, R53, R4 ;  /* 0x0000000435357220 */ /* 0x000fe20000410000 */
[----:B------:R-:W-:Y:S01]  /*16f90*/  ISETP.GE.AND P5, PT, R6, R2, PT ;  /* 0x000000020600720c */ /* 0x000fe20003fa6270 */
[----:B------:R-:W-:Y:S01]  /*16fa0*/  FMUL.FTZ R54, R54, R4 ;  /* 0x0000000436367220 */ /* 0x000fe20000410000 */
[----:B------:R-:W-:-:S02]  /*16fb0*/  ISETP.GE.AND P2, PT, R6, R165, PT ;  /* 0x000000a50600720c */ /* 0x000fc40003f46270 */
[----:B------:R-:W-:Y:S01]  /*16fc0*/  IADD3 R12, R31, 0x21, RZ ;  /* 0x000000211f0c7810 */ /* 0x000fe20007ffe0ff */
[----:B------:R-:W5:Y:S01]  /*16fd0*/  MUFU.TANH R186, R66 ;  /* 0x0000004200ba7308 */ /* 0x000f620000002400 */
[----:B------:R-:W-:Y:S02]  /*16fe0*/  FSEL R15, R34, -INF , !P6 ;  /* 0xff800000220f7808 */ /* 0x000fe40007000000 */
[----:B------:R-:W-:Y:S02]  /*16ff0*/  FSEL R6, R33, -INF , !P3 ;  /* 0xff80000021067808 */ /* 0x000fe40005800000 */
[----:B------:R-:W-:-:S03]  /*17000*/  ISETP.GE.AND P6, PT, R13, R2, PT ;  /* 0x000000020d00720c */ /* 0x000fc60003fc6270 */
[----:B------:R-:W1:Y:S01]  /*17010*/  MUFU.TANH R187, R67 ;  /* 0x0000004300bb7308 */ /* 0x000e620000002400 */
[----:B------:R-:W-:Y:S02]  /*17020*/  ISETP.GE.AND P3, PT, R13, R165, PT ;  /* 0x000000a50d00720c */ /* 0x000fe40003f66270 */
[----:B------:R-:W-:-:S05]  /*17030*/  FSEL R13, R35, -INF , !P4 ;  /* 0xff800000230d7808 */ /* 0x000fca0006000000 */
[----:B------:R-:W2:Y:S01]  /*17040*/  MUFU.TANH R184, R60 ;  /* 0x0000003c00b87308 */ /* 0x000ea20000002400 */
[----:B---3--:R-:W-:Y:S02]  /*17050*/  FSEL R16, R37, -INF , !P1 ;  /* 0xff80000025107808 */ /* 0x008fe40004800000 */
[C---:B------:R-:W-:Y:S02]  /*17060*/  ISETP.GE.AND P4, PT, R12.reuse, R2, PT ;  /* 0x000000020c00720c */ /* 0x040fe40003f86270 */
[----:B------:R-:W-:Y:S02]  /*17070*/  ISETP.GE.AND P1, PT, R12, R165, PT ;  /* 0x000000a50c00720c */ /* 0x000fe40003f26270 */
[C---:B------:R-:W-:Y:S01]  /*17080*/  IADD3 R12, R31.reuse, 0x28, RZ ;  /* 0x000000281f0c7810 */ /* 0x040fe20007ffe0ff */
[----:B------:R-:W-:Y:S01]  /*17090*/  MUFU.TANH R185, R61 ;  /* 0x0000003d00b97308 */ /* 0x000fe20000002400 */
[----:B------:R-:W-:Y:S01]  /*170a0*/  IADD3 R10, R31, 0x29, RZ ;  /* 0x000000291f0a7810 */ /* 0x000fe20007ffe0ff */
[----:B------:R-:W-:Y:S01]  /*170b0*/  FMUL.FTZ R76, R76, R4 ;  /* 0x000000044c4c7220 */ /* 0x000fe20000410000 */
[----:B-1----:R-:W-:-:S05]  /*170c0*/  FSEL R14, R40, -INF , !P0 ;  /* 0xff800000280e7808 */ /* 0x002fca0004000000 */
[----:B------:R-:W1:Y:S01]  /*170d0*/  MUFU.TANH R188, R62 ;  /* 0x0000003e00bc7308 */ /* 0x000e620000002400 */
[----:B------:R-:W-:Y:S02]  /*170e0*/  FSEL R8, R36, -INF , !P5 ;  /* 0xff80000024087808 */ /* 0x000fe40006800000 */
[----:B------:R-:W-:-:S05]  /*170f0*/  ISETP.GE.AND P0, PT, R12, R2, PT ;  /* 0x000000020c00720c */ /* 0x000fca0003f06270 */
[----:B------:R-:W3:Y:S01]  /*17100*/  MUFU.TANH R189, R63 ;  /* 0x0000003f00bd7308 */ /* 0x000ee20000002400 */
[----:B------:R-:W-:-:S07]  /*17110*/  ISETP.GE.AND P5, PT, R12, R165, PT ;  /* 0x000000a50c00720c */ /* 0x000fce0003fa6270 */
[----:B------:R-:W1:Y:S01]  /*17120*/  MUFU.TANH R52, R52 ;  /* 0x0000003400347308 */ /* 0x000e620000002400 */
[----:B--2---:R-:W-:-:S07]  /*17130*/  FSEL R12, R41, -INF , !P2 ;  /* 0xff800000290c7808 */ /* 0x004fce0005000000 */
[----:B------:R-:W-:Y:S01]  /*17140*/  MUFU.TANH R194, R53 ;  /* 0x0000003500c27308 */ /* 0x000fe20000002400 */
[----:B----4-:R-:W-:-:S07]  /*17150*/  FSEL R182, R182, -INF , !P6 ;  /* 0xff800000b6b67808 */ /* 0x010fce0007000000 */
[----:B------:R-:W2:Y:S01]  /*17160*/  MUFU.TANH R191, R54 ;  /* 0x0000003600bf7308 */ /* 0x000ea20000002400 */
[C---:B------:R-:W-:Y:S02]  /*17170*/  ISETP.GE.AND P2, PT, R10.reuse, R2, PT ;  /* 0x000000020a00720c */ /* 0x040fe40003f46270 */
[----:B------:R-:W-:Y:S02]  /*17180*/  ISETP.GE.AND P6, PT, R10, R165, PT ;  /* 0x000000a50a00720c */ /* 0x000fe40003fc6270 */
[C---:B------:R-:W-:Y:S02]  /*17190*/  IADD3 R9, R31.reuse, 0x30, RZ ;  /* 0x000000301f097810 */ /* 0x040fe40007ffe0ff */
[----:B------:R-:W-:Y:S01]  /*171a0*/  IADD3 R10, R31, 0x31, RZ ;  /* 0x000000311f0a7810 */ /* 0x000fe20007ffe0ff */
[----:B------:R-:W4:Y:S01]  /*171b0*/  MUFU.TANH R192, R76 ;  /* 0x0000004c00c07308 */ /* 0x000f220000002400 */
[----:B-----5:R-:W-:Y:S02]  /*171c0*/  FSEL R186, R186, -INF , !P3 ;  /* 0xff800000baba7808 */ /* 0x020fe40005800000 */
[----:B------:R-:W-:-:S02]  /*171d0*/  FSEL R183, R183, -INF , !P4 ;  /* 0xff800000b7b77808 */ /* 0x000fc40006000000 */
[----:B------:R-:W-:Y:S02]  /*171e0*/  FSEL R187, R187, -INF , !P1 ;  /* 0xff800000bbbb7808 */ /* 0x000fe40004800000 */
[----:B------:R-:W-:Y:S02]  /*171f0*/  FSEL R184, R184, -INF , !P0 ;  /* 0xff800000b8b87808 */ /* 0x000fe40004000000 */
[CC--:B------:R-:W-:Y:S02]  /*17200*/  ISETP.GE.AND P3, PT, R9.reuse, R2.reuse, PT ;  /* 0x000000020900720c */ /* 0x0c0fe40003f66270 */
[-C--:B------:R-:W-:Y:S02]  /*17210*/  ISETP.GE.AND P4, PT, R9, R165.reuse, PT ;  /* 0x000000a50900720c */ /* 0x080fe40003f86270 */
[C---:B------:R-:W-:Y:S02]  /*17220*/  ISETP.GE.AND P1, PT, R10.reuse, R2, PT ;  /* 0x000000020a00720c */ /* 0x040fe40003f26270 */
[----:B------:R-:W-:-:S02]  /*17230*/  ISETP.GE.AND P0, PT, R10, R165, PT ;  /* 0x000000a50a00720c */ /* 0x000fc40003f06270 */
[C---:B------:R-:W-:Y:S02]  /*17240*/  IADD3 R9, R31.reuse, 0x38, RZ ;  /* 0x000000381f097810 */ /* 0x040fe40007ffe0ff */
[----:B------:R-:W-:Y:S01]  /*17250*/  IADD3 R10, R31, 0x39, RZ ;  /* 0x000000391f0a7810 */ /* 0x000fe20007ffe0ff */
[----:B------:R-:W-:Y:S01]  /*17260*/  FMUL.FTZ R55, R55, R4 ;  /* 0x0000000437377220 */ /* 0x000fe20000410000 */
[----:B-1----:R-:W-:Y:S02]  /*17270*/  FSEL R188, R188, -INF , !P5 ;  /* 0xff800000bcbc7808 */ /* 0x002fe40006800000 */
[----:B------:R-:W-:Y:S02]  /*17280*/  FSEL R185, R185, -INF , !P2 ;  /* 0xff800000b9b97808 */ /* 0x000fe40005000000 */
[----:B---3--:R-:W-:Y:S02]  /*17290*/  FSEL R189, R189, -INF , !P6 ;  /* 0xff800000bdbd7808 */ /* 0x008fe40007000000 */
[----:B------:R-:W-:-:S02]  /*172a0*/  FSEL R196, R52, -INF , !P3 ;  /* 0xff80000034c47808 */ /* 0x000fc40005800000 */
[----:B--2---:R-:W-:Y:S02]  /*172b0*/  FSEL R191, R191, -INF , !P4 ;  /* 0xff800000bfbf7808 */ /* 0x004fe40006000000 */
[----:B------:R-:W-:Y:S02]  /*172c0*/  FSEL R194, R194, -INF , !P1 ;  /* 0xff800000c2c27808 */ /* 0x000fe40004800000 */
[C---:B------:R-:W-:Y:S02]  /*172d0*/  ISETP.GE.AND P5, PT, R9.reuse, R2, PT ;  /* 0x000000020900720c */ /* 0x040fe40003fa6270 */
[-C--:B------:R-:W-:Y:S01]  /*172e0*/  ISETP.GE.AND P2, PT, R9, R165.reuse, PT ;  /* 0x000000a50900720c */ /* 0x080fe20003f46270 */
[----:B------:R-:W-:Y:S01]  /*172f0*/  FMUL.FTZ R9, R18, R4 ;  /* 0x0000000412097220 */ /* 0x000fe20000410000 */
[C---:B------:R-:W-:Y:S02]  /*17300*/  ISETP.GE.AND P6, PT, R31.reuse, R2, PT ;  /* 0x000000021f00720c */ /* 0x040fe40003fc6270 */
[----:B------:R-:W-:Y:S01]  /*17310*/  ISETP.GE.AND P3, PT, R31, R165, PT ;  /* 0x000000a51f00720c */ /* 0x000fe20003f66270 */
[----:B------:R-:W-:Y:S01]  /*17320*/  FMUL.FTZ R31, R78, R4 ;  /* 0x000000044e1f7220 */ /* 0x000fe20000410000 */
[----:B------:R-:W-:-:S02]  /*17330*/  ISETP.GE.AND P4, PT, R10, R2, PT ;  /* 0x000000020a00720c */ /* 0x000fc40003f86270 */
[----:B------:R-:W-:Y:S01]  /*17340*/  ISETP.GE.AND P1, PT, R10, R165, PT ;  /* 0x000000a50a00720c */ /* 0x000fe20003f26270 */
[-C--:B------:R-:W-:Y:S01]  /*17350*/  FMUL.FTZ R10, R79, R4.reuse ;  /* 0x000000044f0a7220 */ /* 0x080fe20000410000 */
[----:B------:R-:W1:Y:S01]  /*17360*/  MUFU.TANH R190, R55 ;  /* 0x0000003700be7308 */ /* 0x000e620000002400 */
[----:B------:R-:W-:Y:S01]  /*17370*/  FMUL.FTZ R77, R77, R4 ;  /* 0x000000044d4d7220 */ /* 0x000fe20000410000 */
[----:B----4-:R-:W-:Y:S02]  /*17380*/  FSEL R192, R192, -INF , !P5 ;  /* 0xff800000c0c07808 */ /* 0x010fe40006800000 */
[----:B------:R-:W-:-:S04]  /*17390*/  ISETP.GT.AND P5, PT, R242, R235, PT ;  /* 0x000000ebf200720c */ /* 0x000fc80003fa4270 */
[----:B------:R-:W2:Y:S08]  /*173a0*/  MUFU.TANH R30, R30 ;  /* 0x0000001e001e7308 */ /* 0x000eb00000002400 */
[----:B------:R-:W-:Y:S08]  /*173b0*/  MUFU.TANH R9, R9 ;  /* 0x0000000900097308 */ /* 0x000ff00000002400 */
[----:B------:R-:W-:Y:S08]  /*173c0*/  MUFU.TANH R193, R77 ;  /* 0x0000004d00c17308 */ /* 0x000ff00000002400 */
[----:B------:R-:W3:Y:S08]  /*173d0*/  MUFU.TANH R31, R31 ;  /* 0x0000001f001f7308 */ /* 0x000ef00000002400 */
[----:B------:R-:W4:Y:S01]  /*173e0*/  MUFU.TANH R10, R10 ;  /* 0x0000000a000a7308 */ /* 0x000f220000002400 */
[----:B-1----:R-:W-:Y:S01]  /*173f0*/  FSEL R190, R190, -INF , !P0 ;  /* 0xff800000bebe7808 */ /* 0x002fe20004000000 */
[----:B------:R-:W-:Y:S01]  /*17400*/  BSSY B1, `(.L_x_4139) ;  /* 0x0000079000017945 */ /* 0x000fe20003800000 */
[----:B------:R-:W-:-:S02]  /*17410*/  ISETP.NE.U32.AND P0, PT, R244, RZ, PT ;  /* 0x000000fff400720c */ /* 0x000fc40003f05070 */
[----:B--2---:R-:W-:Y:S02]  /*17420*/  FSEL R4, R30, -INF , !P6 ;  /* 0xff8000001e047808 */ /* 0x004fe40007000000 */
        /* <DEDUP_REMOVED lines=16> */
[----:B---3--:R-:W-:-:S02]  /*17530*/  FSEL R31, R31, -INF , !P2 ;  /* 0xff8000001f1f7808 */ /* 0x008fc40005000000 */
[----:B------:R-:W-:Y:S02]  /*17540*/  FSEL R9, R9, -INF , !P3 ;  /* 0xff80000009097808 */ /* 0x000fe40005800000 */
        /* <DEDUP_REMOVED lines=26> */
[-C--:B------:R-:W-:Y:S01]  /*176f0*/  IMAD R27, R23, R11.reuse, R18 ;  /* 0x0000000b171b7224 */ /* 0x080fe200078e0212 */
        /* <DEDUP_REMOVED lines=18> */
[----:B------:R-:W2:Y:S02]  /*17820*/  LD.E.64 R22, [R28.64+0x20] ;  /* 0x000020061c167980 */ /* 0x000ea4000c101b00 */
[C-C-:B------:R-:W-:Y:S02]  /*17830*/  IMAD.WIDE R34, R11.reuse, 0x4, R244.reuse ;  /* 0x000000040b227825 */ /* 0x140fe400078e02f4 */
[----:B------:R-:W3:Y:S02]  /*17840*/  LD.E.64 R20, [R28.64+0x38] ;  /* 0x000038061c147980 */ /* 0x000ee4000c101b00 */
        /* <DEDUP_REMOVED lines=8> */
[----:B----4-:R-:W-:Y:S02]  /*178d0*/  IMAD.IADD R3, R3, 0x1, -R10 ;  /* 0x0000000103037824 */ /* 0x010fe400078e0a0a */
[----:B------:R-:W-:Y:S02]  /*178e0*/  IMAD R18, R20, R18, R11 ;  /* 0x0000001214127224 */ /* 0x000fe400078e020b */
[----:B--2---:R-:W-:Y:S01]  /*178f0*/  IMAD R11, R23, R3, RZ ;  /* 0x00000003170b7224 */ /* 0x004fe200078e02ff */
[----:B------:R-:W-:Y:S01]  /*17900*/  SHF.R.S32.HI R10, RZ, 0x1f, R3 ;  /* 0x0000001fff0a7819 */ /* 0x000fe20000011403 */
[----:B------:R-:W-:-:S04]  /*17910*/  IMAD.IADD R27, R27, 0x1, R18 ;  /* 0x000000011b1b7824 */ /* 0x000fc800078e0212 */
[----:B------:R-:W-:Y:S02]  /*17920*/  IMAD R10, R22, R10, R11 ;  /* 0x0000000a160a7224 */ /* 0x000fe400078e020b */
[----:B------:R-:W-:-:S04]  /*17930*/  IMAD.WIDE.U32 R22, R3, R22, R26 ;  /* 0x0000001603167225 */ /* 0x000fc800078e001a */
[----:B------:R-:W-:Y:S01]  /*17940*/  IMAD.MOV.U32 R11, RZ, RZ, R22 ;  /* 0x000000ffff0b7224 */ /* 0x000fe200078e0016 */
[----:B------:R-:W-:Y:S01]  /*17950*/  IADD3 R18, R23, R10, RZ ;  /* 0x0000000a17127210 */ /* 0x000fe20007ffe0ff */
[----:B------:R-:W-:Y:S05]  /*17960*/  BRA `(.L_x_4143) ;  /* 0x0000003000007947 */ /* 0x000fea0003800000 */
.L_x_4142:
[----:B------:R-:W2:Y:S02]  /*17970*/  LD.E R11, [R28.64+0x38] ;  /* 0x000038061c0b7980 */ /* 0x000ea4000c101900 */
[----:B--2---:R-:W-:-:S04]  /*17980*/  LEA R11, -R11, RZ, 0x6 ;  /* 0x000000ff0b0b7211 */ /* 0x004fc800078e31ff */
[----:B------:R-:W-:Y:S02]  /*17990*/  SHF.R.S32.HI R18, RZ, 0x1f, R11 ;  /* 0x0000001fff127819 */ /* 0x000fe4000001140b */
.L_x_4143:
[----:B------:R-:W-:Y:S05]  /*179a0*/  BSYNC B0 ;  /* 0x0000000000007941 */ /* 0x000fea0003800000 */
.L_x_4141:
        /* <DEDUP_REMOVED lines=30> */
.L_x_4140:
[----:B------:R-:W-:Y:S05]  /*17b90*/  BSYNC B1 ;  /* 0x0000000000017941 */ /* 0x000fea0003800000 */
.L_x_4139:
[----:B------:R-:W2:Y:S01]  /*17ba0*/  LD.E R28, [R28.64+0xdc] ;  /* 0x0000dc061c1c7980 */ /* 0x000ea2000c101900 */
[----:B------:R-:W-:-:S02]  /*17bb0*/  FMNMX.FTZ R10, R4, R25, !PT ;  /* 0x00000019040a7209 */ /* 0x000fc40007810000 */
[----:B------:R-:W-:Y:S02]  /*17bc0*/  SHF.L.U32 R234, R0, 0x1, RZ ;  /* 0x0000000100ea7819 */ /* 0x000fe400000006ff */
[----:B------:R-:W-:Y:S02]  /*17bd0*/  FMNMX.FTZ R3, R19, R10, !PT ;  /* 0x0000000a13037209 */ /* 0x000fe40007810000 */
[-C--:B------:R-:W-:Y:S01]  /*17be0*/  LEA R233, R7, R234.reuse, 0x1 ;  /* 0x000000ea07e97211 */ /* 0x080fe200078e08ff */
[----:B------:R-:W-:Y:S01]  /*17bf0*/  LDSM.16.MT88.4 R156, [R234+0x10000] ;  /* 0x01000000ea9c783b */ /* 0x000fe20000004200 */
[----:B------:R-:W-:Y:S02]  /*17c00*/  FMNMX.FTZ R10, R44, R3, !PT ;  /* 0x000000032c0a7209 */ /* 0x000fe40007810000 */
[----:B------:R-:W-:Y:S01]  /*17c10*/  LEA R232, R5, R234, 0x1 ;  /* 0x000000ea05e87211 */ /* 0x000fe200078e08ff */
        /* <DEDUP_REMOVED lines=37> */
[----:B------:R-:W3:Y:S03]  /*17e70*/  SHFL.BFLY PT, R11, R18, 0x2, 0x1f ;  /* 0x0c401f00120b7f89 */ /* 0x000ee600000e0000 */
[----:B------:R-:W-:Y:S01]  /*17e80*/  FMNMX.FTZ R3, R191, R10, !PT ;  /* 0x0000000abf037209 */ /* 0x000fe20007810000 */
[----:B------:R-:W-:Y:S03]  /*17e90*/  LDSM.16.MT88.4 R120, [R232+0x16000] ;  /* 0x01600000e878783b */ /* 0x000fe60000004200 */
[----:B------:R-:W-:-:S04]  /*17ea0*/  FMNMX.FTZ R10, R190, R3, !PT ;  /* 0x00000003be0a7209 */ /* 0x000fc80007810000 */
[----:B-1----:R-:W-:-:S04]  /*17eb0*/  FMNMX.FTZ R21, R31, R10, !PT ;  /* 0x0000000a1f157209 */ /* 0x002fc80007810000 */
[----:B------:R-:W-:-:S05]  /*17ec0*/  FMNMX.FTZ R21, R30, R21, !PT ;  /* 0x000000151e157209 */ /* 0x000fca0007810000 */
[----:B------:R-:W1:Y:S01]  /*17ed0*/  SHFL.BFLY PT, R10, R21, 0x2, 0x1f ;  /* 0x0c401f00150a7f89 */ /* 0x000e6200000e0000 */
[----:B---3--:R-:W-:-:S05]  /*17ee0*/  FMNMX.FTZ R11, R18, R11, !PT ;  /* 0x0000000b120b7209 */ /* 0x008fca0007810000 */
[----:B------:R-:W3:Y:S01]  /*17ef0*/  SHFL.BFLY PT, R164, R11, 0x1, 0x1f ;  /* 0x0c201f000ba47f89 */ /* 0x000ee200000e0000 */
[----:B-1----:R-:W-:-:S03]  /*17f00*/  FMNMX.FTZ R10, R21, R10, !PT ;  /* 0x0000000a150a7209 */ /* 0x002fc60007810000 */
[----:B------:R-:W-:Y:S04]  /*17f10*/  LDSM.16.MT88.4 R20, [R234+0x12800] ;  /* 0x01280000ea14783b */ /* 0x000fe80000004200 */
[----:B------:R-:W1:Y:S01]  /*17f20*/  SHFL.BFLY PT, R3, R10, 0x1, 0x1f ;  /* 0x0c201f000a037f89 */ /* 0x000e6200000e0000 */
[----:B---3--:R-:W-:-:S04]  /*17f30*/  FMNMX.FTZ R164, R11, R164, !PT ;  /* 0x000000a40ba47209 */ /* 0x008fc80007810000 */
        /* <DEDUP_REMOVED lines=18> */
[-CC-:B------:R-:W-:Y:S02]  /*18060*/  FFMA.FTZ R171, R6, R28.reuse, -R195.reuse ;  /* 0x0000001c06ab7223 */ /* 0x180fe400000108c3 */
[----:B------:R-:W2:Y:S01]  /*18070*/  LDSM.16.MT88.4 R4, [R231+0x16000] ;  /* 0x01600000e704783b */ /* 0x000ea20000004200 */
[-CC-:B------:R-:W-:Y:S02]  /*18080*/  FFMA.FTZ R32, R8, R28.reuse, -R195.reuse ;  /* 0x0000001c08207223 */ /* 0x180fe400000108c3 */
[-CC-:B------:R-:W-:Y:S01]  /*18090*/  FFMA.FTZ R174, R17, R28.reuse, -R195.reuse ;  /* 0x0000001c11ae7223 */ /* 0x180fe200000108c3 */
[----:B------:R-:W3:Y:S01]  /*180a0*/  LDSM.16.MT88.4 R8, [R234+0x10800] ;  /* 0x01080000ea08783b */ /* 0x000ee20000004200 */
[----:B------:R-:W-:Y:S01]  /*180b0*/  MUFU.EX2 R177, R177 ;  /* 0x000000b100b17308 */ /* 0x000fe20000000800 */
[----:B------:R-:W-:-:S02]  /*180c0*/  FFMA.FTZ R35, R16, R28, -R195 ;  /* 0x0000001c10237223 */ /* 0x000fc400000108c3 */
[-CC-:B------:R-:W-:Y:S01]  /*180d0*/  FFMA.FTZ R175, R15, R28.reuse, -R29.reuse ;  /* 0x0000001c0faf7223 */ /* 0x180fe2000001081d */
[----:B------:R-:W-:Y:S01]  /*180e0*/  LDSM.16.MT88.4 R16, [R233+0x10800] ;  /* 0x01080000e910783b */ /* 0x000fe20000004200 */
[-CC-:B------:R-:W-:Y:S02]  /*180f0*/  FFMA.FTZ R34, R13, R28.reuse, -R29.reuse ;  /* 0x0000001c0d227223 */ /* 0x180fe4000001081d */
[-CC-:B------:R-:W-:Y:S01]  /*18100*/  FFMA.FTZ R33, R14, R28.reuse, -R29.reuse ;  /* 0x0000001c0e217223 */ /* 0x180fe2000001081d */
[----:B------:R-:W4:Y:S01]  /*18110*/  MUFU.EX2 R172, R172 ;  /* 0x000000ac00ac7308 */ /* 0x000f220000000800 */
[----:B-1----:R-:W-:Y:S01]  /*18120*/  F2FP.BF16.PACK_AB R128, R176, R179 ;  /* 0x000000b3b080723e */ /* 0x002fe200000010ff */
[-C--:B------:R-:W-:Y:S02]  /*18130*/  FFMA.FTZ R0, R12, R28.reuse, -R29 ;  /* 0x0000001c0c007223 */ /* 0x080fe4000001081d */
[----:B------:R-:W1:Y:S01]  /*18140*/  LDSM.16.MT88.4 R12, [R232+0x10800] ;  /* 0x01080000e80c783b */ /* 0x000e620000004200 */
[----:B------:R-:W-:-:S02]  /*18150*/  FFMA.FTZ R182, R182, R28, -R195 ;  /* 0x0000001cb6b67223 */ /* 0x000fc400000108c3 */
[-CC-:B------:R-:W-:Y:S01]  /*18160*/  FFMA.FTZ R183, R183, R28.reuse, -R195.reuse ;  /* 0x0000001cb7b77223 */ /* 0x180fe200000108c3 */
[----:B------:R-:W-:Y:S01]  /*18170*/  MUFU.EX2 R181, R181 ;  /* 0x000000b500b57308 */ /* 0x000fe20000000800 */
[-CC-:B------:R-:W-:Y:S02]  /*18180*/  FFMA.FTZ R184, R184, R28.reuse, -R195.reuse ;  /* 0x0000001cb8b87223 */ /* 0x180fe400000108c3 */
[-C--:B------:R-:W-:Y:S02]  /*18190*/  FFMA.FTZ R185, R185, R28.reuse, -R195 ;  /* 0x0000001cb9b97223 */ /* 0x080fe400000108c3 */
[-CC-:B------:R-:W-:Y:S02]  /*181a0*/  FFMA.FTZ R186, R186, R28.reuse, -R29.reuse ;  /* 0x0000001cbaba7223 */ /* 0x180fe4000001081d */
[-CC-:B------:R-:W-:Y:S01]  /*181b0*/  FFMA.FTZ R187, R187, R28.reuse, -R29.reuse ;  /* 0x0000001cbbbb7223 */ /* 0x180fe2000001081d */
[----:B------:R-:W5:Y:S01]  /*181c0*/  MUFU.EX2 R178, R178 ;  /* 0x000000b200b27308 */ /* 0x000f620000000800 */
[----:B----4-:R-:W-:Y:S01]  /*181d0*/  F2FP.BF16.PACK_AB R130, R172, R177 ;  /* 0x000000b1ac82723e */ /* 0x010fe200000010ff */
        /* <DEDUP_REMOVED lines=19> */
[----:B------:R-:W4:Y:S01]  /*18310*/  MUFU.EX2 R171, R171 ;  /* 0x000000ab00ab7308 */ /* 0x000f220000000800 */
[----:B------:R-:W-:-:S02]  /*18320*/  FADD.FTZ R180, R180, R181 ;  /* 0x000000b5b4b47221 */ /* 0x000fc40000010000 */
[----:B------:R-:W-:Y:S02]  /*18330*/  FADD.FTZ R177, R172, R177 ;  /* 0x000000b1acb17221 */ /* 0x000fe40000010000 */
        /* <DEDUP_REMOVED lines=303> */
.L_x_4146:
[----:B------:R-:W-:Y:S02]  /*19630*/  ULDC.64 UR4, c[0x0][0x118] ;  /* 0x0000460000047ab9 */ /* 0x000fe40000000a00 */
[----:B------:R-:W2:Y:S02]  /*19640*/  LD.E R6, [R200.64+0x40] ;  /* 0x00004004c8067980 */ /* 0x000ea4000c101900 */
[----:B--2---:R-:W-:-:S04]  /*19650*/  LEA R6, -R6, RZ, 0x6 ;  /* 0x000000ff06067211 */ /* 0x004fc800078e31ff */
[----:B------:R-:W-:Y:S02]  /*19660*/  SHF.R.S32.HI R5, RZ, 0x1f, R6 ;  /* 0x0000001fff057819 */ /* 0x000fe40000011406 */
.L_x_4147:
[----:B------:R-:W-:Y:S05]  /*19670*/  BSYNC B0 ;  /* 0x0000000000007941 */ /* 0x000fea0003800000 */
.L_x_4145:
        /* <DEDUP_REMOVED lines=42> */
[----:B------:R-:W2:Y:S04]  /*19920*/  LD.E R0, [R200.64+0x18c] ;  /* 0x00018c04c8007980 */ /* 0x000ea8000c101900 */
[----:B------:R-:W0:Y:S01]  /*19930*/  LDGDEPBAR ;  /* 0x00000000000079af */ /* 0x000e220000000000 */
[C---:B------:R-:W-:Y:S08]  /*19940*/  HMMA.16816.F32.BF16 R4, R24.reuse, R6, RZ ;  /* 0x000000061804723c */ /* 0x040ff000000418ff */
[C---:B----4-:R-:W-:Y:S08]  /*19950*/  HMMA.16816.F32.BF16 R180, R24.reuse, R176, RZ ;  /* 0x000000b018b4723c */ /* 0x050ff000000418ff */
[C---:B-----5:R-:W-:Y:S08]  /*19960*/  HMMA.16816.F32.BF16 R172, R24.reuse, R32, RZ ;  /* 0x0000002018ac723c */ /* 0x060ff000000418ff */
[C---:B------:R-:W-:Y:S08]  /*19970*/  HMMA.16816.F32.BF16 R176, R24.reuse, R178, RZ ;  /* 0x000000b218b0723c */ /* 0x040ff000000418ff */
[C---:B------:R-:W-:Y:S08]  /*19980*/  HMMA.16816.F32.BF16 R32, R24.reuse, R34, RZ ;  /* 0x000000221820723c */ /* 0x040ff000000418ff */
        /* <DEDUP_REMOVED lines=15> */
[----:B------:R-:W-:Y:S03]  /*19a80*/  LDSM.16.M88.4 R20, [R225] ;  /* 0x00000000e114783b */ /* 0x000fe60000000200 */
[C---:B-1----:R-:W-:Y:S08]  /*19a90*/  HMMA.16816.F32.BF16 R8, R16.reuse, R12, R8 ;  /* 0x0000000c1008723c */ /* 0x042ff00000041808 */
[C---:B------:R-:W-:Y:S01]  /*19aa0*/  HMMA.16816.F32.BF16 R4, R16.reuse, R14, R4 ;  /* 0x0000000e1004723c */ /* 0x040fe20000041804 */
[----:B------:R-:W1:Y:S07]  /*19ab0*/  LDSM.16.M88.4 R12, [R220] ;  /* 0x00000000dc0c783b */ /* 0x000e6e0000000200 */
[C---:B------:R-:W-:Y:S08]  /*19ac0*/  HMMA.16816.F32.BF16 R180, R16.reuse, R192, R180 ;  /* 0x000000c010b4723c */ /* 0x040ff000000418b4 */
[C---:B------:R-:W-:Y:S01]  /*19ad0*/  HMMA.16816.F32.BF16 R176, R16.reuse, R194, R176 ;  /* 0x000000c210b0723c */ /* 0x040fe200000418b0 */
[----:B------:R-:W5:Y:S07]  /*19ae0*/  LDSM.16.M88.4 R192, [R220+0x1000] ;  /* 0x00100000dcc0783b */ /* 0x000f6e0000000200 */
        /* <DEDUP_REMOVED lines=40> */
[C---:B---3--:R-:W-:Y:S08]  /*19d70*/  HMMA.16816.F32.BF16 R28, R20.reuse, R184, R28 ;  /* 0x000000b8141c723c */ /* 0x048ff0000004181c */
[C---:B------:R-:W-:Y:S01]  /*19d80*/  HMMA.16816.F32.BF16 R24, R20.reuse, R186, R24 ;  /* 0x000000ba1418723c */ /* 0x040fe20000041818 */
[----:B------:R-:W3:Y:S07]  /*19d90*/  LDSM.16.M88.4 R184, [R224+0xb000] ;  /* 0x00b00000e0b8783b */ /* 0x000eee0000000200 */
[----:B------:R-:W-:Y:S01]  /*19da0*/  HMMA.16816.F32.BF16 R32, R20, R194, R32 ;  /* 0x000000c21420723c */ /* 0x000fe20000041820 */
[----:B------:R-:W-:Y:S04]  /*19db0*/  LDSM.16.M88.4 R20, [R225+0x2000] ;  /* 0x00200000e114783b */ /* 0x000fe80000000200 */
[----:B------:R-:W5:Y:S03]  /*19dc0*/  LDSM.16.M88.4 R192, [R224+0xb800] ;  /* 0x00b80000e0c0783b */ /* 0x000f660000000200 */
        /* <DEDUP_REMOVED lines=8> */
[----:B------:R-:W3:Y:S07]  /*19e50*/  LDSM.16.M88.4 R184, [R220+0x3000] ;  /* 0x00300000dcb8783b */ /* 0x000eee0000000200 */
[----:B-----5:R-:W-:Y:S08]  /*19e60*/  HMMA.16816.F32.BF16 R28, R188, R192, R28 ;  /* 0x000000c0bc1c723c */ /* 0x020ff0000004181c */
[C---:B----4-:R-:W-:Y:S08]  /*19e70*/  HMMA.16816.F32.BF16 R8, R20.reuse, R16, R8 ;  /* 0x000000101408723c */ /* 0x050ff00000041808 */
[C---:B------:R-:W-:Y:S01]  /*19e80*/  HMMA.16816.F32.BF16 R4, R20.reuse, R18, R4 ;  /* 0x000000121404723c */ /* 0x040fe20000041804 */
[----:B------:R-:W-:Y:S07]  /*19e90*/  LDSM.16.M88.4 R16, [R230+0x4000] ;  /* 0x00400000e610783b */ /* 0x000fee0000000200 */
[C---:B-1----:R-:W-:Y:S08]  /*19ea0*/  HMMA.16816.F32.BF16 R180, R20.reuse, R12, R180 ;  /* 0x0000000c14b4723c */ /* 0x042ff000000418b4 */
[----:B------:R-:W-:Y:S01]  /*19eb0*/  HMMA.16816.F32.BF16 R176, R20, R14, R176 ;  /* 0x0000000e14b0723c */ /* 0x000fe200000418b0 */
[----:B------:R-:W1:Y:S07]  /*19ec0*/  LDSM.16.M88.4 R12, [R229+0xc000] ;  /* 0x00c00000e50c783b */ /* 0x000e6e0000000200 */
[----:B------:R-:W-:Y:S01]  /*19ed0*/  HMMA.16816.F32.BF16 R24, R188, R194, R24 ;  /* 0x000000c2bc18723c */ /* 0x000fe20000041818 */
[----:B------:R-:W4:Y:S04]  /*19ee0*/  LDSM.16.M88.4 R188, [R229+0xd000] ;  /* 0x00d00000e5bc783b */ /* 0x000f280000000200 */
[----:B------:R-:W5:Y:S03]  /*19ef0*/  LDSM.16.M88.4 R192, [R229+0xc800] ;  /* 0x00c80000e5c0783b */ /* 0x000f660000000200 */
        /* <DEDUP_REMOVED lines=9> */
[----:B------:R-:W1:Y:S07]  /*19f90*/  LDSM.16.M88.4 R12, [R215] ;  /* 0x00000000d70c783b */ /* 0x000e6e0000000200 */
[C---:B----4-:R-:W-:Y:S08]  /*19fa0*/  HMMA.16816.F32.BF16 R172, R16.reuse, R188, R172 ;  /* 0x000000bc10ac723c */ /* 0x050ff000000418ac */
[C---:B------:R-:W-:Y:S01]  /*19fb0*/  HMMA.16816.F32.BF16 R32, R16.reuse, R190, R32 ;  /* 0x000000be1020723c */ /* 0x040fe20000041820 */
[----:B------:R-:W4:Y:S07]  /*19fc0*/  LDSM.16.M88.4 R188, [R213] ;  /* 0x00000000d5bc783b */ /* 0x000f2e0000000200 */
[C---:B-----5:R-:W-:Y:S08]  /*19fd0*/  HMMA.16816.F32.BF16 R180, R16.reuse, R192, R180 ;  /* 0x000000c010b4723c */ /* 0x060ff000000418b4 */
[C---:B------:R-:W-:Y:S01]  /*19fe0*/  HMMA.16816.F32.BF16 R176, R16.reuse, R194, R176 ;  /* 0x000000c210b0723c */ /* 0x040fe200000418b0 */
[----:B------:R-:W5:Y:S07]  /*19ff0*/  LDSM.16.M88.4 R192, [R214] ;  /* 0x00000000d6c0783b */ /* 0x000f6e0000000200 */
[C---:B---3--:R-:W-:Y:S08]  /*1a000*/  HMMA.16816.F32.BF16 R28, R16.reuse, R184, R28 ;  /* 0x000000b8101c723c */ /* 0x048ff0000004181c */
[----:B------:R-:W-:Y:S01]  /*1a010*/  HMMA.16816.F32.BF16 R24, R16, R186, R24 ;  /* 0x000000ba1018723c */ /* 0x000fe20000041818 */
[----:B------:R-:W3:Y:S04]  /*1a020*/  LDSM.16.M88.4 R184, [R212] ;  /* 0x00000000d4b8783b */ /* 0x000ee80000000200 */
[----:B------:R-:W-:Y:S03]  /*1a030*/  LDSM.16.M88.4 R16, [R226+0x4000] ;  /* 0x00400000e210783b */ /* 0x000fe60000000200 */
        /* <DEDUP_REMOVED lines=9> */
[C---:B---3--:R-:W-:Y:S08]  /*1a0d0*/  HMMA.16816.F32.BF16 R28, R20.reuse, R184, R28 ;  /* 0x000000b8141c723c */ /* 0x048ff0000004181c */
[----:B------:R-:W-:Y:S01]  /*1a0e0*/  HMMA.16816.F32.BF16 R24, R20, R186, R24 ;  /* 0x000000ba1418723c */ /* 0x000fe20000041818 */
[----:B------:R-:W3:Y:S04]  /*1a0f0*/  LDSM.16.M88.4 R184, [R224+0xd000] ;  /* 0x00d00000e0b8783b */ /* 0x000ee80000000200 */
        /* <DEDUP_REMOVED lines=10> */
[C---:B-----5:R-:W-:Y:S08]  /*1a1a0*/  HMMA.16816.F32.BF16 R28, R16.reuse, R20, R28 ;  /* 0x00000014101c723c */ /* 0x060ff0000004181c */
[----:B------:R-:W-:Y:S01]  /*1a1b0*/  HMMA.16816.F32.BF16 R24, R16, R22, R24 ;  /* 0x000000161018723c */ /* 0x000fe20000041818 */
[----:B------:R-:W-:Y:S04]  /*1a1c0*/  LDSM.16.M88.4 R20, [R230+0x6000] ;  /* 0x00600000e614783b */ /* 0x000fe80000000200 */
[----:B------:R-:W5:Y:S03]  /*1a1d0*/  LDSM.16.M88.4 R16, [R229+0xe000] ;  /* 0x00e00000e510783b */ /* 0x000f660000000200 */
[C---:B-1----:R-:W-:Y:S08]  /*1a1e0*/  HMMA.16816.F32.BF16 R8, R196.reuse, R12, R8 ;  /* 0x0000000cc408723c */ /* 0x042ff00000041808 */
[C---:B------:R-:W-:Y:S01]  /*1a1f0*/  HMMA.16816.F32.BF16 R4, R196.reuse, R14, R4 ;  /* 0x0000000ec404723c */ /* 0x040fe20000041804 */
[----:B------:R-:W-:Y:S07]  /*1a200*/  LDSM.16.M88.4 R12, [R229+0xe800] ;  /* 0x00e80000e50c783b */ /* 0x000fee0000000200 */
[C---:B----4-:R-:W-:Y:S08]  /*1a210*/  HMMA.16816.F32.BF16 R172, R196.reuse, R188, R172 ;  /* 0x000000bcc4ac723c */ /* 0x050ff000000418ac */
[C---:B------:R-:W-:Y:S01]  /*1a220*/  HMMA.16816.F32.BF16 R32, R196.reuse, R190, R32 ;  /* 0x000000bec420723c */ /* 0x040fe20000041820 */
[----:B------:R-:W1:Y:S07]  /*1a230*/  LDSM.16.M88.4 R188, [R229+0xf000] ;  /* 0x00f00000e5bc783b */ /* 0x000e6e0000000200 */
[C---:B------:R-:W-:Y:S08]  /*1a240*/  HMMA.16816.F32.BF16 R180, R196.reuse, R192, R180 ;  /* 0x000000c0c4b4723c */ /* 0x040ff000000418b4 */
[C---:B------:R-:W-:Y:S01]  /*1a250*/  HMMA.16816.F32.BF16 R176, R196.reuse, R194, R176 ;  /* 0x000000c2c4b0723c */ /* 0x040fe200000418b0 */
[----:B------:R-:W4:Y:S07]  /*1a260*/  LDSM.16.M88.4 R192, [R229+0xf800] ;  /* 0x00f80000e5c0783b */ /* 0x000f2e0000000200 */
[C---:B---3--:R-:W-:Y:S08]  /*1a270*/  HMMA.16816.F32.BF16 R28, R196.reuse, R184, R28 ;  /* 0x000000b8c41c723c */ /* 0x048ff0000004181c */
[----:B------:R-:W-:Y:S01]  /*1a280*/  HMMA.16816.F32.BF16 R24, R196, R186, R24 ;  /* 0x000000bac418723c */ /* 0x000fe20000041818 */
[----:B------:R-:W-:Y:S07]  /*1a290*/  LDSM.16.M88.4 R184, [R228+0x6000] ;  /* 0x00600000e4b8783b */ /* 0x000fee0000000200 */
[C---:B-----5:R-:W-:Y:S08]  /*1a2a0*/  HMMA.16816.F32.BF16 R8, R20.reuse, R16, R8 ;  /* 0x000000101408723c */ /* 0x060ff00000041808 */
[C---:B------:R-:W-:Y:S01]  /*1a2b0*/  HMMA.16816.F32.BF16 R4, R20.reuse, R18, R4 ;  /* 0x000000121404723c */ /* 0x040fe20000041804 */
[----:B------:R-:W3:Y:S07]  /*1a2c0*/  LDSM.16.M88.4 R16, [R211] ;  /* 0x00000000d310783b */ /* 0x000eee0000000200 */
[C---:B-1----:R-:W-:Y:S08]  /*1a2d0*/  HMMA.16816.F32.BF16 R172, R20.reuse, R188, R172 ;  /* 0x000000bc14ac723c */ /* 0x042ff000000418ac */
[C---:B------:R-:W-:Y:S01]  /*1a2e0*/  HMMA.16816.F32.BF16 R32, R20.reuse, R190, R32 ;  /* 0x000000be1420723c */ /* 0x040fe20000041820 */
[----:B------:R-:W1:Y:S07]  /*1a2f0*/  LDSM.16.M88.4 R188, [R209] ;  /* 0x00000000d1bc783b */ /* 0x000e6e0000000200 */
[C---:B------:R-:W-:Y:S08]  /*1a300*/  HMMA.16816.F32.BF16 R180, R20.reuse, R12, R180 ;  /* 0x0000000c14b4723c */ /* 0x040ff000000418b4 */
[C---:B------:R-:W-:Y:S01]  /*1a310*/  HMMA.16816.F32.BF16 R176, R20.reuse, R14, R176 ;  /* 0x0000000e14b0723c */ /* 0x040fe200000418b0 */
[----:B------:R-:W5:Y:S07]  /*1a320*/  LDSM.16.M88.4 R12, [R210] ;  /* 0x00000000d20c783b */ /* 0x000f6e0000000200 */
[C---:B----4-:R-:W-:Y:S08]  /*1a330*/  HMMA.16816.F32.BF16 R28, R20.reuse, R192, R28 ;  /* 0x000000c0141c723c */ /* 0x050ff0000004181c */
[----:B------:R-:W-:Y:S01]  /*1a340*/  HMMA.16816.F32.BF16 R24, R20, R194, R24 ;  /* 0x000000c21418723c */ /* 0x000fe20000041818 */
[----:B------:R-:W-:Y:S04]  /*1a350*/  LDSM.16.M88.4 R20, [R226+0x6000] ;  /* 0x00600000e214783b */ /* 0x000fe80000000200 */
[----:B------:R-:W-:Y:S03]  /*1a360*/  LDSM.16.M88.4 R192, [R224+0xe800] ;  /* 0x00e80000e0c0783b */ /* 0x000fe60000000200 */
[C---:B---3--:R-:W-:Y:S08]  /*1a370*/  HMMA.16816.F32.BF16 R8, R184.reuse, R16, R8 ;  /* 0x00000010b808723c */ /* 0x048ff00000041808 */
[C---:B------:R-:W-:Y:S01]  /*1a380*/  HMMA.16816.F32.BF16 R4, R184.reuse, R18, R4 ;  /* 0x00000012b804723c */ /* 0x040fe20000041804 */
[----:B------:R-:W3:Y:S07]  /*1a390*/  LDSM.16.M88.4 R16, [R224+0xe000] ;  /* 0x00e00000e010783b */ /* 0x000eee0000000200 */
[C---:B-1----:R-:W-:Y:S08]  /*1a3a0*/  HMMA.16816.F32.BF16 R172, R184.reuse, R188, R172 ;  /* 0x000000bcb8ac723c */ /* 0x042ff000000418ac */
[C---:B-----5:R-:W-:Y:S08]  /*1a3b0*/  HMMA.16816.F32.BF16 R180, R184.reuse, R12, R180 ;  /* 0x0000000cb8b4723c */ /* 0x060ff000000418b4 */
[C---:B------:R-:W-:Y:S01]  /*1a3c0*/  HMMA.16816.F32.BF16 R176, R184.reuse, R14, R176 ;  /* 0x0000000eb8b0723c */ /* 0x040fe200000418b0 */
[----:B------:R-:W-:Y:S07]  /*1a3d0*/  LDSM.16.M88.4 R12, [R220+0x6000] ;  /* 0x00600000dc0c783b */ /* 0x000fee0000000200 */
[----:B------:R-:W-:Y:S01]  /*1a3e0*/  HMMA.16816.F32.BF16 R188, R184, R190, R32 ;  /* 0x000000beb8bc723c */ /* 0x000fe20000041820 */
[----:B------:R-:W1:Y:S07]  /*1a3f0*/  LDSM.16.M88.4 R32, [R225+0x6000] ;  /* 0x00600000e120783b */ /* 0x000e6e0000000200 */
[C---:B---3--:R-:W-:Y:S08]  /*1a400*/  HMMA.16816.F32.BF16 R8, R20.reuse, R16, R8 ;  /* 0x000000101408723c */ /* 0x048ff00000041808 */
[----:B------:R-:W-:Y:S01]  /*1a410*/  HMMA.16816.F32.BF16 R4, R20, R18, R4 ;  /* 0x000000121404723c */ /* 0x000fe20000041804 */
[----:B------:R-:W3:Y:S11]  /*1a420*/  LDSM.16.M88.4 R16, [R208] ;  /* 0x00000000d010783b */ /* 0x000ef60000000200 */
[----:B------:R-:W-:Y:S04]  /*1a430*/  @!UPT UIADD3 URZ, URZ, URZ, URZ ;  /* 0x0000003f3f3ff290 */ /* 0x000fe8000fffe03f */
[C---:B-1----:R-:W-:Y:S08]  /*1a440*/  HMMA.16816.F32.BF16 R8, R32.reuse, R12, R8 ;  /* 0x0000000c2008723c */ /* 0x042ff00000041808 */
[----:B------:R-:W-:Y:S01]  /*1a450*/  HMMA.16816.F32.BF16 R4, R32, R14, R4 ;  /* 0x0000000e2004723c */ /* 0x000fe20000041804 */
[----:B------:R-:W1:Y:S07]  /*1a460*/  LDSM.16.M88.4 R12, [R220+0x6800] ;  /* 0x00680000dc0c783b */ /* 0x000e6e0000000200 */
[C---:B------:R-:W-:Y:S08]  /*1a470*/  HMMA.16816.F32.BF16 R180, R20.reuse, R192, R180 ;  /* 0x000000c014b4723c */ /* 0x040ff000000418b4 */
[----:B------:R-:W-:Y:S01]  /*1a480*/  HMMA.16816.F32.BF16 R176, R20, R194, R176 ;  /* 0x000000c214b0723c */ /* 0x000fe200000418b0 */
[----:B------:R-:W4:Y:S01]  /*1a490*/  LDSM.16.M88.4 R192, [R224+0xf000] ;  /* 0x00f00000e0c0783b */ /* 0x000f220000000200 */
[----:B--2---:R-:W-:-:S02]  /*1a4a0*/  FMUL.FTZ R170, R9, R0 ;  /* 0x0000000009aa7220 */ /* 0x004fc40000410000 */
[----:B------:R-:W-:-:S04]  /*1a4b0*/  FMUL.FTZ R171, R11, R0 ;  /* 0x000000000bab7220 */ /* 0x000fc80000410000 */
[----:B---3--:R-:W-:Y:S07]  /*1a4c0*/  HMMA.16816.F32.BF16 R28, R184, R16, R28 ;  /* 0x00000010b81c723c */ /* 0x008fee000004181c */
[-C--:B------:R-:W-:Y:S02]  /*1a4d0*/  FMUL.FTZ R16, R8, R0.reuse ;  /* 0x0000000008107220 */ /* 0x080fe40000410000 */
[-C--:B------:R-:W-:Y:S02]  /*1a4e0*/  FMUL.FTZ R17, R10, R0.reuse ;  /* 0x000000000a117220 */ /* 0x080fe40000410000 */
[----:B------:R-:W2:Y:S01]  /*1a4f0*/  LDSM.16.M88.4 R8, [R220+0x7000] ;  /* 0x00700000dc08783b */ /* 0x000ea20000000200 */
[C---:B-1----:R-:W-:Y:S08]  /*1a500*/  HMMA.16816.F32.BF16 R180, R32.reuse, R12, R180 ;  /* 0x0000000c20b4723c */ /* 0x042ff000000418b4 */
[----:B------:R-:W-:Y:S01]  /*1a510*/  HMMA.16816.F32.BF16 R176, R32, R14, R176 ;  /* 0x0000000e20b0723c */ /* 0x000fe200000418b0 */
[----:B------:R-:W1:Y:S07]  /*1a520*/  LDSM.16.M88.4 R12, [R224+0xf800] ;  /* 0x00f80000e00c783b */ /* 0x000e6e0000000200 */
[----:B----4-:R-:W-:Y:S01]  /*1a530*/  HMMA.16816.F32.BF16 R172, R20, R192, R172 ;  /* 0x000000c014ac723c */ /* 0x010fe200000418ac */
[----:B------:R-:W-:-:S02]  /*1a540*/  FMUL.FTZ R4, R4, R0 ;  /* 0x0000000004047220 */ /* 0x000fc40000410000 */
[-C--:B------:R-:W-:Y:S02]  /*1a550*/  FMUL.FTZ R5, R5, R0.reuse ;  /* 0x0000000005057220 */ /* 0x080fe40000410000 */
[-C--:B------:R-:W-:Y:S02]  /*1a560*/  FMUL.FTZ R6, R6, R0.reuse ;  /* 0x0000000006067220 */ /* 0x080fe40000410000 */
[-C--:B------:R-:W-:Y:S01]  /*1a570*/  FMUL.FTZ R7, R7, R0.reuse ;  /* 0x0000000007077220 */ /* 0x080fe20000410000 */
[----:B------:R-:W-:Y:S01]  /*1a580*/  HMMA.16816.F32.BF16 R24, R184, R18, R24 ;  /* 0x00000012b818723c */ /* 0x000fe20000041818 */
[----:B------:R-:W-:Y:S07]  /*1a590*/  MUFU.TANH R192, R4 ;  /* 0x0000000400c07308 */ /* 0x000fee0000002400 */
[----:B------:R-:W-:Y:S01]  /*1a5a0*/  HMMA.16816.F32.BF16 R188, R20, R194, R188 ;  /* 0x000000c214bc723c */ /* 0x000fe200000418bc */
[----:B------:R-:W-:Y:S08]  /*1a5b0*/  MUFU.TANH R193, R5 ;  /* 0x0000000500c17308 */ /* 0x000ff00000002400 */
[----:B------:R-:W-:Y:S01]  /*1a5c0*/  MUFU.TANH R194, R6 ;  /* 0x0000000600c27308 */ /* 0x000fe20000002400 */
[----:B--2---:R-:W-:Y:S07]  /*1a5d0*/  HMMA.16816.F32.BF16 R172, R32, R8, R172 ;  /* 0x0000000820ac723c */ /* 0x004fee00000418ac */
[----:B------:R2:W-:Y:S01]  /*1a5e0*/  MUFU.TANH R195, R7 ;  /* 0x0000000700c37308 */ /* 0x0005e20000002400 */
[----:B-1----:R-:W-:Y:S07]  /*1a5f0*/  HMMA.16816.F32.BF16 R28, R20, R12, R28 ;  /* 0x0000000c141c723c */ /* 0x002fee000004181c */
[----:B------:R-:W-:-:S02]  /*1a600*/  FMUL.FTZ R12, R177, R0 ;  /* 0x00000000b10c7220 */ /* 0x000fc40000410000 */
[----:B------:R-:W1:Y:S04]  /*1a610*/  S2R R177, SR_TID.X ;  /* 0x0000000000b17919 */ /* 0x000e680000002100 */
[----:B--2---:R-:W2:Y:S01]  /*1a620*/  LDSM.16.M88.4 R4, [R220+0x7800] ;  /* 0x00780000dc04783b */ /* 0x004ea20000000200 */
[----:B------:R-:W-:Y:S08]  /*1a630*/  HMMA.16816.F32.BF16 R24, R20, R14, R24 ;  /* 0x0000000e1418723c */ /* 0x000ff00000041818 */
[----:B------:R-:W-:Y:S01]  /*1a640*/  HMMA.16816.F32.BF16 R188, R32, R10, R188 ;  /* 0x0000000a20bc723c */ /* 0x000fe200000418bc */
[----:B------:R-:W3:Y:S01]  /*1a650*/  MUFU.TANH R170, R170 ;  /* 0x000000aa00aa7308 */ /* 0x000ee20000002400 */
[----:B------:R-:W-:Y:S01]  /*1a660*/  FMUL.FTZ R196, R180, R0 ;  /* 0x00000000b4c47220 */ /* 0x000fe20000410000 */
[----:B------:R-:W-:-:S04]  /*1a670*/  DEPBAR.LE SB0, 0x0 ;  /* 0x000080000000791a */ /* 0x000fc80000000000 */
[-C--:B------:R-:W-:Y:S02]  /*1a680*/  FMUL.FTZ R10, R173, R0.reuse ;  /* 0x00000000ad0a7220 */ /* 0x080fe40000410000 */
[----:B-1----:R-:W-:Y:S01]  /*1a690*/  IMAD.SHL.U32 R173, R177, 0x2, RZ ;  /* 0x00000002b1ad7824 */ /* 0x002fe200078e00ff */
[----:B------:R-:W1:Y:S04]  /*1a6a0*/  MUFU.TANH R171, R171 ;  /* 0x000000ab00ab7308 */ /* 0x000e680000002400 */
[----:B------:R-:W-:Y:S01]  /*1a6b0*/  LOP3.LUT R173, R173, 0x6, RZ, 0xc0, !PT ;  /* 0x00000006adad7812 */ /* 0x000fe200078ec0ff */
[-C--:B------:R-:W-:Y:S02]  /*1a6c0*/  FMUL.FTZ R180, R181, R0.reuse ;  /* 0x00000000b5b47220 */ /* 0x080fe40000410000 */
[----:B------:R-:W-:-:S02]  /*1a6d0*/  FMUL.FTZ R9, R183, R0 ;  /* 0x00000000b7097220 */ /* 0x000fc40000410000 */
[----:B------:R-:W-:Y:S02]  /*1a6e0*/  IMAD R18, R242, 0x40, R173 ;  /* 0x00000040f2127824 */ /* 0x000fe400078e02ad */
[-C--:B------:R-:W-:Y:S01]  /*1a6f0*/  FMUL.FTZ R11, R172, R0.reuse ;  /* 0x00000000ac0b7220 */ /* 0x080fe20000410000 */
[----:B------:R-:W4:Y:S01]  /*1a700*/  MUFU.TANH R180, R180 ;  /* 0x000000b400b47308 */ /* 0x000f220000002400 */
[----:B------:R-:W-:Y:S01]  /*1a710*/  FMUL.FTZ R172, R174, R0 ;  /* 0x00000000aeac7220 */ /* 0x000fe20000410000 */
[----:B------:R-:W-:Y:S01]  /*1a720*/  IADD3 R173, R18, 0x1, RZ ;  /* 0x0000000112ad7810 */ /* 0x000fe20007ffe0ff */
[----:B--2---:R-:W-:Y:S05]  /*1a730*/  HMMA.16816.F32.BF16 R28, R32, R4, R28 ;  /* 0x00000004201c723c */ /* 0x004fea000004181c */
[----:B------:R-:W2:Y:S01]  /*1a740*/  MUFU.TANH R9, R9 ;  /* 0x0000000900097308 */ /* 0x000ea20000002400 */
[----:B------:R-:W-:-:S02]  /*1a750*/  ISETP.GE.AND P4, PT, R173, R2, PT ;  /* 0x00000002ad00720c */ /* 0x000fc40003f86270 */
[----:B------:R-:W-:Y:S01]  /*1a760*/  IADD3 R4, R18, 0x9, RZ ;  /* 0x0000000912047810 */ /* 0x000fe20007ffe0ff */
[----:B------:R-:W-:Y:S01]  /*1a770*/  HMMA.16816.F32.BF16 R24, R32, R6, R24 ;  /* 0x000000062018723c */ /* 0x000fe20000041818 */
[-C--:B------:R-:W-:Y:S02]  /*1a780*/  ISETP.GE.AND P1, PT, R173, R165.reuse, PT ;  /* 0x000000a5ad00720c */ /* 0x080fe40003f26270 */
[C---:B------:R-:W-:Y:S02]  /*1a790*/  ISETP.GE.AND P5, PT, R4.reuse, R2, PT ;  /* 0x000000020400720c */ /* 0x040fe40003fa6270 */
[----:B------:R-:W-:Y:S02]  /*1a7a0*/  ISETP.GE.AND P2, PT, R4, R165, PT ;  /* 0x000000a50400720c */ /* 0x000fe40003f46270 */
[C---:B------:R-:W-:Y:S02]  /*1a7b0*/  IADD3 R173, R18.reuse, 0x8, RZ ;  /* 0x0000000812ad7810 */ /* 0x040fe40007ffe0ff */
[----:B------:R-:W-:Y:S01]  /*1a7c0*/  IADD3 R4, R18, 0x10, RZ ;  /* 0x0000001012047810 */ /* 0x000fe20007ffe0ff */
[----:B------:R-:W5:Y:S01]  /*1a7d0*/  MUFU.TANH R11, R11 ;  /* 0x0000000b000b7308 */ /* 0x000f620000002400 */
[----:B---3--:R-:W-:-:S02]  /*1a7e0*/  FSEL R15, R170, -INF , !P4 ;  /* 0xff800000aa0f7808 */ /* 0x008fc40006000000 */
[----:B-1----:R-:W-:Y:S01]  /*1a7f0*/  FSEL R5, R171, -INF , !P1 ;  /* 0xff800000ab057808 */ /* 0x002fe20004800000 */
[----:B------:R-:W-:Y:S01]  /*1a800*/  FMUL.FTZ R8, R176, R0 ;  /* 0x00000000b0087220 */ /* 0x000fe20000410000 */
[----:B------:R-:W-:-:S03]  /*1a810*/  ISETP.GE.AND P6, PT, R173, R2, PT ;  /* 0x00000002ad00720c */ /* 0x000fc60003fc6270 */
[----:B------:R-:W1:Y:S01]  /*1a820*/  MUFU.TANH R172, R172 ;  /* 0x000000ac00ac7308 */ /* 0x000e620000002400 */
[-C--:B------:R-:W-:Y:S02]  /*1a830*/  ISETP.GE.AND P3, PT, R173, R165.reuse, PT ;  /* 0x000000a5ad00720c */ /* 0x080fe40003f66270 */
[C---:B------:R-:W-:Y:S02]  /*1a840*/  ISETP.GE.AND P4, PT, R4.reuse, R2, PT ;  /* 0x000000020400720c */ /* 0x040fe40003f86270 */
[----:B------:R-:W-:Y:S02]  /*1a850*/  ISETP.GE.AND P1, PT, R4, R165, PT ;  /* 0x000000a50400720c */ /* 0x000fe40003f26270 */
[----:B------:R-:W-:Y:S01]  /*1a860*/  IADD3 R4, R18, 0x11, RZ ;  /* 0x0000001112047810 */ /* 0x000fe20007ffe0ff */
[----:B------:R-:W-:Y:S01]  /*1a870*/  FMUL.FTZ R19, R175, R0 ;  /* 0x00000000af137220 */ /* 0x000fe20000410000 */
[----:B------:R-:W-:Y:S02]  /*1a880*/  FSEL R175, R192, -INF , !P6 ;  /* 0xff800000c0af7808 */ /* 0x000fe40007000000 */
[----:B------:R-:W-:-:S02]  /*1a890*/  FSEL R14, R194, -INF , !P3 ;  /* 0xff800000c20e7808 */ /* 0x000fc40005800000 */
[C---:B------:R-:W-:Y:S02]  /*1a8a0*/  ISETP.GE.AND P6, PT, R4.reuse, R2, PT ;  /* 0x000000020400720c */ /* 0x040fe40003fc6270 */
[----:B------:R-:W-:Y:S01]  /*1a8b0*/  ISETP.GE.AND P3, PT, R4, R165, PT ;  /* 0x000000a50400720c */ /* 0x000fe20003f66270 */
[----:B------:R-:W3:Y:S01]  /*1a8c0*/  MUFU.TANH R8, R8 ;  /* 0x0000000800087308 */ /* 0x000ee20000002400 */
[----:B------:R-:W-:Y:S01]  /*1a8d0*/  IADD3 R7, R18, 0x20, RZ ;  /* 0x0000002012077810 */ /* 0x000fe20007ffe0ff */
[-C--:B------:R-:W-:Y:S01]  /*1a8e0*/  FMUL.FTZ R176, R178, R0.reuse ;  /* 0x00000000b2b07220 */ /* 0x080fe20000410000 */
[----:B----4-:R-:W-:Y:S02]  /*1a8f0*/  FSEL R23, R180, -INF , !P6 ;  /* 0xff800000b4177808 */ /* 0x010fe40007000000 */
[----:B--2---:R-:W-:Y:S01]  /*1a900*/  FSEL R187, R9, -INF , !P3 ;  /* 0xff80000009bb7808 */ /* 0x004fe20005800000 */
[----:B------:R-:W-:Y:S01]  /*1a910*/  FMUL.FTZ R28, R28, R0 ;  /* 0x000000001c1c7220 */ /* 0x000fe20000410000 */
[----:B------:R-:W-:-:S02]  /*1a920*/  ISETP.GE.AND P6, PT, R7, R2, PT ;  /* 0x000000020700720c */ /* 0x000fc40003fc6270 */
[----:B------:R-:W-:Y:S01]  /*1a930*/  ISETP.GE.AND P3, PT, R7, R165, PT ;  /* 0x000000a50700720c */ /* 0x000fe20003f66270 */
[-C--:B------:R-:W-:Y:S01]  /*1a940*/  FMUL.FTZ R181, R182, R0.reuse ;  /* 0x00000000b6b57220 */ /* 0x080fe20000410000 */
[----:B------:R-:W-:Y:S01]  /*1a950*/  IADD3 R7, R18, 0x29, RZ ;  /* 0x0000002912077810 */ /* 0x000fe20007ffe0ff */
[----:B------:R-:W2:Y:S01]  /*1a960*/  MUFU.TANH R10, R10 ;  /* 0x0000000a000a7308 */ /* 0x000ea20000002400 */
[-C--:B------:R-:W-:Y:S01]  /*1a970*/  FMUL.FTZ R170, R191, R0.reuse ;  /* 0x00000000bfaa7220 */ /* 0x080fe20000410000 */
[----:B------:R-:W-:Y:S01]  /*1a980*/  FSEL R4, R195, -INF , !P2 ;  /* 0xff800000c3047808 */ /* 0x000fe20005000000 */
[----:B------:R-:W-:Y:S01]  /*1a990*/  FMUL.FTZ R174, R189, R0 ;  /* 0x00000000bdae7220 */ /* 0x000fe20000410000 */
[----:B-----5:R-:W-:Y:S02]  /*1a9a0*/  FSEL R195, R11, -INF , !P6 ;  /* 0xff8000000bc37808 */ /* 0x020fe40007000000 */
[----:B-1----:R-:W-:Y:S02]  /*1a9b0*/  FSEL R191, R172, -INF , !P3 ;  /* 0xff800000acbf7808 */ /* 0x002fe40005800000 */
[----:B------:R-:W1:Y:S01]  /*1a9c0*/  MUFU.TANH R176, R176 ;  /* 0x000000b000b07308 */ /* 0x000e620000002400 */
[----:B------:R-:W-:-:S02]  /*1a9d0*/  IADD3 R21, R18, 0x18, RZ ;  /* 0x0000001812157810 */ /* 0x000fc40007ffe0ff */
[C---:B------:R-:W-:Y:S02]  /*1a9e0*/  ISETP.GE.AND P6, PT, R7.reuse, R2, PT ;  /* 0x000000020700720c */ /* 0x040fe40003fc6270 */
[----:B------:R-:W-:Y:S01]  /*1a9f0*/  ISETP.GE.AND P3, PT, R7, R165, PT ;  /* 0x000000a50700720c */ /* 0x000fe20003f66270 */
[-C--:B------:R-:W-:Y:S01]  /*1aa00*/  FMUL.FTZ R7, R24, R0.reuse ;  /* 0x0000000018077220 */ /* 0x080fe20000410000 */
[----:B------:R-:W-:Y:S01]  /*1aa10*/  FSEL R173, R193, -INF , !P5 ;  /* 0xff800000c1ad7808 */ /* 0x000fe20006800000 */
[----:B------:R-:W-:Y:S01]  /*1aa20*/  FMUL.FTZ R13, R179, R0 ;  /* 0x00000000b30d7220 */ /* 0x000fe20000410000 */
[----:B------:R-:W-:Y:S01]  /*1aa30*/  MUFU.TANH R28, R28 ;  /* 0x0000001c001c7308 */ /* 0x000fe20000002400 */
[----:B------:R-:W-:Y:S01]  /*1aa40*/  ISETP.GE.AND P5, PT, R21, R2, PT ;  /* 0x000000021500720c */ /* 0x000fe20003fa6270 */
[-C--:B------:R-:W-:Y:S01]  /*1aa50*/  FMUL.FTZ R177, R188, R0.reuse ;  /* 0x00000000bcb17220 */ /* 0x080fe20000410000 */
[----:B------:R-:W-:Y:S01]  /*1aa60*/  IADD3 R6, R18, 0x21, RZ ;  /* 0x0000002112067810 */ /* 0x000fe20007ffe0ff */
[----:B------:R-:W-:-:S04]  /*1aa70*/  FMUL.FTZ R188, R190, R0 ;  /* 0x00000000bebc7220 */ /* 0x000fc80000410000 */
[----:B------:R-:W4:Y:S01]  /*1aa80*/  MUFU.TANH R196, R196 ;  /* 0x000000c400c47308 */ /* 0x000f220000002400 */
[----:B------:R-:W-:Y:S02]  /*1aa90*/  ISETP.GE.AND P2, PT, R21, R165, PT ;  /* 0x000000a51500720c */ /* 0x000fe40003f46270 */
[----:B---3--:R-:W-:-:S05]  /*1aaa0*/  FSEL R21, R8, -INF , !P5 ;  /* 0xff80000008157808 */ /* 0x008fca0006800000 */
[----:B------:R-:W3:Y:S01]  /*1aab0*/  MUFU.TANH R181, R181 ;  /* 0x000000b500b57308 */ /* 0x000ee20000002400 */
[----:B------:R-:W-:Y:S02]  /*1aac0*/  ISETP.GE.AND P5, PT, R6, R2, PT ;  /* 0x000000020600720c */ /* 0x000fe40003fa6270 */
[----:B------:R-:W-:-:S05]  /*1aad0*/  IADD3 R9, R18, 0x30, RZ ;  /* 0x0000003012097810 */ /* 0x000fca0007ffe0ff */
[----:B------:R-:W5:Y:S01]  /*1aae0*/  MUFU.TANH R174, R174 ;  /* 0x000000ae00ae7308 */ /* 0x000f620000002400 */
[----:B------:R-:W-:Y:S01]  /*1aaf0*/  FMUL.FTZ R29, R29, R0 ;  /* 0x000000001d1d7220 */ /* 0x000fe20000410000 */
[----:B--2---:R-:W-:-:S06]  /*1ab00*/  FSEL R194, R10, -INF , !P5 ;  /* 0xff8000000ac27808 */ /* 0x004fcc0006800000 */
[----:B------:R-:W-:Y:S01]  /*1ab10*/  MUFU.TANH R7, R7 ;  /* 0x0000000700077308 */ /* 0x000fe20000002400 */
[----:B------:R-:W-:Y:S01]  /*1ab20*/  FMUL.FTZ R30, R30, R0 ;  /* 0x000000001e1e7220 */ /* 0x000fe20000410000 */
[----:B------:R-:W-:-:S06]  /*1ab30*/  ISETP.GE.AND P5, PT, R9, R2, PT ;  /* 0x000000020900720c */ /* 0x000fcc0003fa6270 */
[----:B------:R-:W2:Y:S01]  /*1ab40*/  MUFU.TANH R12, R12 ;  /* 0x0000000c000c7308 */ /* 0x000ea20000002400 */
[----:B------:R-:W-:-:S07]  /*1ab50*/  FMUL.FTZ R31, R31, R0 ;  /* 0x000000001f1f7220 */ /* 0x000fce0000410000 */
[----:B------:R-:W2:Y:S01]  /*1ab60*/  MUFU.TANH R13, R13 ;  /* 0x0000000d000d7308 */ /* 0x000ea20000002400 */
[-C--:B------:R-:W-:Y:S01]  /*1ab70*/  FMUL.FTZ R25, R25, R0.reuse ;  /* 0x0000000019197220 */ /* 0x080fe20000410000 */
[----:B-1----:R-:W-:Y:S01]  /*1ab80*/  FSEL R186, R176, -INF , !P2 ;  /* 0xff800000b0ba7808 */ /* 0x002fe20005000000 */
[-C--:B------:R-:W-:Y:S02]  /*1ab90*/  FMUL.FTZ R26, R26, R0.reuse ;  /* 0x000000001a1a7220 */ /* 0x080fe40000410000 */
[----:B------:R-:W-:Y:S01]  /*1aba0*/  FMUL.FTZ R27, R27, R0 ;  /* 0x000000001b1b7220 */ /* 0x000fe20000410000 */
[C---:B------:R-:W-:Y:S02]  /*1abb0*/  IADD3 R0, R18.reuse, 0x38, RZ ;  /* 0x0000003812007810 */ /* 0x040fe40007ffe0ff */
[----:B------:R-:W1:Y:S01]  /*1abc0*/  MUFU.TANH R19, R19 ;  /* 0x0000001300137308 */ /* 0x000e620000002400 */
[----:B------:R-:W-:Y:S02]  /*1abd0*/  IADD3 R20, R18, 0x19, RZ ;  /* 0x0000001912147810 */ /* 0x000fe40007ffe0ff */
[----:B------:R-:W-:-:S05]  /*1abe0*/  ISETP.GE.AND P2, PT, R6, R165, PT ;  /* 0x000000a50600720c */ /* 0x000fca0003f46270 */
[----:B------:R-:W1:Y:S01]  /*1abf0*/  MUFU.TANH R177, R177 ;  /* 0x000000b100b17308 */ /* 0x000e620000002400 */
[----:B----4-:R-:W-:-:S07]  /*1ac00*/  FSEL R22, R196, -INF , !P4 ;  /* 0xff800000c4167808 */ /* 0x010fce0006000000 */
[----:B------:R-:W4:Y:S01]  /*1ac10*/  MUFU.TANH R188, R188 ;  /* 0x000000bc00bc7308 */ /* 0x000f220000002400 */
[----:B---3--:R-:W-:-:S07]  /*1ac20*/  FSEL R184, R181, -INF , !P1 ;  /* 0xff800000b5b87808 */ /* 0x008fce0004800000 */
[----:B------:R-:W3:Y:S01]  /*1ac30*/  MUFU.TANH R170, R170 ;  /* 0x000000aa00aa7308 */ /* 0x000ee20000002400 */
[C---:B------:R-:W-:Y:S02]  /*1ac40*/  ISETP.GE.AND P4, PT, R20.reuse, R2, PT ;  /* 0x000000021400720c */ /* 0x040fe40003f86270 */
[----:B------:R-:W-:-:S05]  /*1ac50*/  ISETP.GE.AND P1, PT, R20, R165, PT ;  /* 0x000000a51400720c */ /* 0x000fca0003f26270 */
[----:B------:R1:W1:Y:S01]  /*1ac60*/  MUFU.TANH R6, R30 ;  /* 0x0000001e00067308 */ /* 0x0002620000002400 */
[----:B------:R-:W-:Y:S02]  /*1ac70*/  IADD3 R8, R18, 0x28, RZ ;  /* 0x0000002812087810 */ /* 0x000fe40007ffe0ff */
[----:B-----5:R-:W-:-:S05]  /*1ac80*/  FSEL R192, R174, -INF , !P6 ;  /* 0xff800000aec07808 */ /* 0x020fca0007000000 */
[----:B------:R-:W5:Y:S01]  /*1ac90*/  MUFU.TANH R29, R29 ;  /* 0x0000001d001d7308 */ /* 0x000f620000002400 */
[----:B--2---:R-:W-:-:S07]  /*1aca0*/  FSEL R20, R12, -INF , !P4 ;  /* 0xff8000000c147808 */ /* 0x004fce0006000000 */
[----:B------:R3:W2:Y:S01]  /*1acb0*/  MUFU.TANH R178, R31 ;  /* 0x0000001f00b27308 */ /* 0x0006a20000002400 */
[----:B-1----:R-:W-:Y:S02]  /*1acc0*/  FSEL R30, R28, -INF , !P5 ;  /* 0xff8000001c1e7808 */ /* 0x002fe40006800000 */
[-C--:B------:R-:W-:Y:S02]  /*1acd0*/  ISETP.GE.AND P5, PT, R0, R2.reuse, PT ;  /* 0x000000020000720c */ /* 0x080fe40003fa6270 */
[----:B------:R-:W-:Y:S02]  /*1ace0*/  FSEL R189, R13, -INF , !P1 ;  /* 0xff8000000dbd7808 */ /* 0x000fe40004800000 */
[----:B------:R-:W-:Y:S01]  /*1acf0*/  FSEL R28, R7, -INF , !P5 ;  /* 0xff800000071c7808 */ /* 0x000fe20006800000 */
[----:B------:R-:W-:Y:S01]  /*1ad00*/  MUFU.TANH R16, R16 ;  /* 0x0000001000107308 */ /* 0x000fe20000002400 */
[----:B------:R-:W-:Y:S02]  /*1ad10*/  ISETP.GT.AND P5, PT, R242, R235, PT ;  /* 0x000000ebf200720c */ /* 0x000fe40003fa4270 */
[----:B------:R-:W-:-:S02]  /*1ad20*/  ISETP.GE.AND P4, PT, R8, R2, PT ;  /* 0x000000020800720c */ /* 0x000fc40003f86270 */
[----:B------:R-:W-:-:S03]  /*1ad30*/  ISETP.GE.AND P1, PT, R8, R165, PT ;  /* 0x000000a50800720c */ /* 0x000fc60003f26270 */
[----:B------:R-:W-:Y:S01]  /*1ad40*/  MUFU.TANH R17, R17 ;  /* 0x0000001100117308 */ /* 0x000fe20000002400 */
[----:B------:R-:W-:-:S07]  /*1ad50*/  IADD3 R8, R18, 0x31, RZ ;  /* 0x0000003112087810 */ /* 0x000fce0007ffe0ff */
[----:B------:R-:W-:Y:S01]  /*1ad60*/  MUFU.TANH R179, R25 ;  /* 0x0000001900b37308 */ /* 0x000fe20000002400 */
[----:B------:R-:W-:-:S07]  /*1ad70*/  FSEL R190, R19, -INF , !P2 ;  /* 0xff80000013be7808 */ /* 0x000fce0005000000 */
[----:B------:R-:W1:Y:S01]  /*1ad80*/  MUFU.TANH R174, R26 ;  /* 0x0000001a00ae7308 */ /* 0x000e620000002400 */
[----:B------:R-:W-:-:S07]  /*1ad90*/  FSEL R193, R177, -INF , !P4 ;  /* 0xff800000b1c17808 */ /* 0x000fce0006000000 */
[----:B------:R-:W1:Y:S01]  /*1ada0*/  MUFU.TANH R172, R27 ;  /* 0x0000001b00ac7308 */ /* 0x000e620000002400 */
[----:B----4-:R-:W-:Y:S02]  /*1adb0*/  FSEL R188, R188, -INF , !P1 ;  /* 0xff800000bcbc7808 */ /* 0x010fe40004800000 */
[----:B---3--:R-:W-:Y:S01]  /*1adc0*/  FSEL R31, R170, -INF , !P3 ;  /* 0xff800000aa1f7808 */ /* 0x008fe20005800000 */
[----:B------:R-:W-:Y:S01]  /*1add0*/  BAR.SYNC.DEFER_BLOCKING 0x0 ;  /* 0x0000000000007b1d */ /* 0x000fe20000010000 */
[-C--:B------:R-:W-:Y:S02]  /*1ade0*/  ISETP.GE.AND P2, PT, R9, R165.reuse, PT ;  /* 0x000000a50900720c */ /* 0x080fe40003f46270 */
[CC--:B------:R-:W-:Y:S02]  /*1adf0*/  ISETP.GE.AND P4, PT, R8.reuse, R2.reuse, PT ;  /* 0x000000020800720c */ /* 0x0c0fe40003f86270 */
[----:B------:R-:W-:Y:S02]  /*1ae00*/  ISETP.GE.AND P1, PT, R8, R165, PT ;  /* 0x000000a50800720c */ /* 0x000fe40003f26270 */
[----:B------:R-:W-:-:S02]  /*1ae10*/  ISETP.GE.AND P6, PT, R18, R2, PT ;  /* 0x000000021200720c */ /* 0x000fc40003fc6270 */
[CC--:B------:R-:W-:Y:S02]  /*1ae20*/  ISETP.GE.AND P3, PT, R18.reuse, R165.reuse, PT ;  /* 0x000000a51200720c */ /* 0x0c0fe40003f66270 */
[----:B------:R-:W-:Y:S02]  /*1ae30*/  IADD3 R18, R18, 0x39, RZ ;  /* 0x0000003912127810 */ /* 0x000fe40007ffe0ff */
[----:B------:R-:W-:Y:S02]  /*1ae40*/  FSEL R177, R6, -INF , !P2 ;  /* 0xff80000006b17808 */ /* 0x000fe40005000000 */
[----:B-----5:R-:W-:Y:S02]  /*1ae50*/  FSEL R29, R29, -INF , !P4 ;  /* 0xff8000001d1d7808 */ /* 0x020fe40006000000 */
[----:B--2---:R-:W-:Y:S01]  /*1ae60*/  FSEL R178, R178, -INF , !P1 ;  /* 0xff800000b2b27808 */ /* 0x004fe20004800000 */
[----:B------:R-:W-:Y:S01]  /*1ae70*/  BSSY B1, `(.L_x_4148) ;  /* 0x000006e000017945 */ /* 0x000fe20003800000 */
[----:B------:R-:W-:-:S02]  /*1ae80*/  ISETP.GE.AND P2, PT, R0, R165, PT ;  /* 0x000000a50000720c */ /* 0x000fc40003f46270 */
[C---:B------:R-:W-:Y:S02]  /*1ae90*/  ISETP.GE.AND P4, PT, R18.reuse, R2, PT ;  /* 0x000000021200720c */ /* 0x040fe40003f86270 */
[----:B------:R-:W-:Y:S02]  /*1aea0*/  ISETP.GE.AND P1, PT, R18, R165, PT ;  /* 0x000000a51200720c */ /* 0x000fe40003f26270 */
[----:B-1----:R-:W-:Y:S02]  /*1aeb0*/  FSEL R174, R174, -INF , !P2 ;  /* 0xff800000aeae7808 */ /* 0x002fe40005000000 */
[----:B------:R-:W-:Y:S02]  /*1aec0*/  FSEL R7, R16, -INF , !P6 ;  /* 0xff80000010077808 */ /* 0x000fe40007000000 */
[----:B------:R-:W-:Y:S02]  /*1aed0*/  FSEL R179, R179, -INF , !P4 ;  /* 0xff800000b3b37808 */ /* 0x000fe40006000000 */
[----:B------:R-:W-:-:S02]  /*1aee0*/  FSEL R0, R17, -INF , !P3 ;  /* 0xff80000011007808 */ /* 0x000fc40005800000 */
        /* <DEDUP_REMOVED lines=36> */
[----:B------:R-:W2:Y:S01]  /*1b130*/  LD.E.64 R18, [R200.64+0x20] ;  /* 0x00002004c8127980 */ /* 0x000ea2000c101b00 */
[----:B------:R-:W-:Y:S02]  /*1b140*/  @!P3 IADD3 R13, R13, 0x1, RZ ;  /* 0x000000010d0db810 */ /* 0x000fe40007ffe0ff */
[----:B------:R-:W-:-:S02]  /*1b150*/  ISETP.NE.AND P1, PT, R17, RZ, PT ;  /* 0x000000ff1100720c */ /* 0x000fc40003f25270 */
[----:B------:R-:W-:-:S05]  /*1b160*/  LOP3.LUT R9, RZ, R17, RZ, 0x33, !PT ;  /* 0x00000011ff097212 */ /* 0x000fca00078e33ff */
[----:B------:R-:W-:Y:S02]  /*1b170*/  @P6 IADD3 R13, R13, 0x1, RZ ;  /* 0x000000010d0d6810 */ /* 0x000fe40007ffe0ff */
[----:B------:R-:W-:-:S03]  /*1b180*/  @P4 IADD3 R11, R11, 0x1, RZ ;  /* 0x000000010b0b4810 */ /* 0x000fc60007ffe0ff */
[----:B------:R-:W-:Y:S02]  /*1b190*/  @!P2 IMAD.MOV R13, RZ, RZ, -R13 ;  /* 0x000000ffff0da224 */ /* 0x000fe400078e0a0d */
[----:B------:R-:W-:-:S03]  /*1b1a0*/  IMAD.MOV.U32 R6, RZ, RZ, R11 ;  /* 0x000000ffff067224 */ /* 0x000fc600078e000b */
[----:B------:R-:W-:Y:S02]  /*1b1b0*/  SEL R11, R9, R13, !P1 ;  /* 0x0000000d090b7207 */ /* 0x000fe40004800000 */
[----:B------:R-:W-:Y:S01]  /*1b1c0*/  @!P0 IADD3 R6, -R6, RZ, RZ ;  /* 0x000000ff06068210 */ /* 0x000fe20007ffe1ff */
[----:B------:R-:W3:Y:S02]  /*1b1d0*/  LD.E.64 R12, [R200.64+0x38] ;  /* 0x00003804c80c7980 */ /* 0x000ee4000c101b00 */
[----:B------:R-:W-:Y:S01]  /*1b1e0*/  IMAD.WIDE R26, R11, 0x4, R244 ;  /* 0x000000040b1a7825 */ /* 0x000fe200078e02f4 */
[----:B------:R-:W-:-:S04]  /*1b1f0*/  SEL R6, R9, R6, !P1 ;  /* 0x0000000609067207 */ /* 0x000fc80004800000 */
[----:B------:R-:W4:Y:S01]  /*1b200*/  LD.E R9, [R26.64] ;  /* 0x000000041a097980 */ /* 0x000f22000c101900 */
[----:B------:R-:W-:-:S05]  /*1b210*/  IMAD.WIDE R24, R6, 0x4, R244 ;  /* 0x0000000406187825 */ /* 0x000fca00078e02f4 */
        /* <DEDUP_REMOVED lines=15> */
.L_x_4151:
[----:B------:R-:W-:Y:S02]  /*1b310*/  ULDC.64 UR4, c[0x0][0x118] ;  /* 0x0000460000047ab9 */ /* 0x000fe40000000a00 */
[----:B------:R-:W2:Y:S02]  /*1b320*/  LD.E R8, [R200.64+0x38] ;  /* 0x00003804c8087980 */ /* 0x000ea4000c101900 */
[----:B--2---:R-:W-:-:S04]  /*1b330*/  LEA R8, -R8, RZ, 0x6 ;  /* 0x000000ff08087211 */ /* 0x004fc800078e31ff */
[----:B------:R-:W-:Y:S02]  /*1b340*/  SHF.R.S32.HI R6, RZ, 0x1f, R8 ;  /* 0x0000001fff067819 */ /* 0x000fe40000011408 */
.L_x_4152:
[----:B------:R-:W-:Y:S05]  /*1b350*/  BSYNC B0 ;  /* 0x0000000000007941 */ /* 0x000fea0003800000 */
.L_x_4150:
        /* <DEDUP_REMOVED lines=31> */
.L_x_4149:
[----:B------:R-:W-:Y:S05]  /*1b550*/  BSYNC B1 ;  /* 0x0000000000017941 */ /* 0x000fea0003800000 */
.L_x_4148:
[----:B------:R-:W-:Y:S01]  /*1b560*/  ULDC.64 UR4, c[0x0][0x118] ;  /* 0x0000460000047ab9 */ /* 0x000fe20000000a00 */
[----:B------:R-:W-:Y:S01]  /*1b570*/  FMNMX.FTZ R2, R164, R7, !PT ;  /* 0x00000007a4027209 */ /* 0x000fe20007810000 */
[----:B------:R-:W2:Y:S01]  /*1b580*/  LD.E R176, [R200.64+0xdc] ;  /* 0x0000dc04c8b07980 */ /* 0x000ea2000c101900 */
[----:B------:R-:W-:-:S02]  /*1b590*/  FMNMX.FTZ R6, R3, R0, !PT ;  /* 0x0000000003067209 */ /* 0x000fc40007810000 */
[----:B------:R-:W-:Y:S01]  /*1b5a0*/  FMNMX.FTZ R2, R15, R2, !PT ;  /* 0x000000020f027209 */ /* 0x000fe20007810000 */
[----:B------:R-:W-:Y:S01]  /*1b5b0*/  LDSM.16.MT88.4 R16, [R234+0x10000] ;  /* 0x01000000ea10783b */ /* 0x000fe20000004200 */
[----:B-1----:R-:W-:Y:S02]  /*1b5c0*/  FMNMX.FTZ R11, R5, R6, !PT ;  /* 0x00000006050b7209 */ /* 0x002fe40007810000 */
        /* <DEDUP_REMOVED lines=37> */
[----:B---3--:R-:W-:Y:S02]  /*1b820*/  FMNMX.FTZ R170, R9, R170, !PT ;  /* 0x000000aa09aa7209 */ /* 0x008fe40007810000 */
[----:B------:R-:W1:Y:S02]  /*1b830*/  LDSM.16.MT88.4 R8, [R232+0x10000] ;  /* 0x01000000e808783b */ /* 0x000e640000004200 */
[----:B------:R-:W-:Y:S01]  /*1b840*/  FSETP.NEU.FTZ.AND P0, PT, R170, -INF , PT ;  /* 0xff800000aa00780b */ /* 0x000fe20003f1d000 */
[C---:B--2---:R-:W-:Y:S02]  /*1b850*/  FMUL.FTZ R181, R176.reuse, R171 ;  /* 0x000000abb0b57220 */ /* 0x044fe40000410000 */
[----:B------:R-:W-:-:S03]  /*1b860*/  FMUL.FTZ R2, R176, R170 ;  /* 0x000000aab0027220 */ /* 0x000fc60000410000 */
[----:B------:R-:W-:-:S05]  /*1b870*/  FSEL R181, R181, RZ, P1 ;  /* 0x000000ffb5b57208 */ /* 0x000fca0000800000 */
[-CC-:B------:R-:W-:Y:S01]  /*1b880*/  FFMA.FTZ R34, R175, R176.reuse, -R181.reuse ;  /* 0x000000b0af227223 */ /* 0x180fe200000108b5 */
[----:B------:R-:W-:Y:S01]  /*1b890*/  FSEL R175, R2, RZ, P0 ;  /* 0x000000ff02af7208 */ /* 0x000fe20000000000 */
[-CC-:B------:R-:W-:Y:S02]  /*1b8a0*/  FFMA.FTZ R33, R173, R176.reuse, -R181.reuse ;  /* 0x000000b0ad217223 */ /* 0x180fe400000108b5 */
[-C--:B------:R-:W-:Y:S02]  /*1b8b0*/  FFMA.FTZ R165, R7, R176.reuse, -R181 ;  /* 0x000000b007a57223 */ /* 0x080fe400000108b5 */
[-CC-:B------:R-:W-:Y:S01]  /*1b8c0*/  FFMA.FTZ R2, R5, R176.reuse, -R175.reuse ;  /* 0x000000b005027223 */ /* 0x180fe200000108af */
[----:B------:R-:W-:Y:S01]  /*1b8d0*/  FSEL R5, R171, RZ, P1 ;  /* 0x000000ffab057208 */ /* 0x000fe20000800000 */
[-CC-:B------:R-:W-:Y:S01]  /*1b8e0*/  FFMA.FTZ R173, R4, R176.reuse, -R175.reuse ;  /* 0x000000b004ad7223 */ /* 0x180fe200000108af */
[----:B------:R-:W-:Y:S01]  /*1b8f0*/  FSEL R4, R170, RZ, P0 ;  /* 0x000000ffaa047208 */ /* 0x000fe20000000000 */
[----:B------:R-:W-:Y:S01]  /*1b900*/  FFMA.FTZ R32, R0, R176, -R175 ;  /* 0x000000b000207223 */ /* 0x000fe200000108af */
[----:B------:R-:W-:Y:S01]  /*1b910*/  MUFU.EX2 R165, R165 ;  /* 0x000000a500a57308 */ /* 0x000fe20000000800 */
[----:B------:R-:W-:-:S02]  /*1b920*/  FADD.FTZ R5, R164, -R5 ;  /* 0x80000005a4057221 */ /* 0x000fc40000010000 */
[----:B------:R-:W-:Y:S02]  /*1b930*/  FADD.FTZ R3, R3, -R4 ;  /* 0x8000000403037221 */ /* 0x000fe40000010000 */
[-C--:B------:R-:W-:Y:S02]  /*1b940*/  FFMA.FTZ R35, R15, R176.reuse, -R181 ;  /* 0x000000b00f237223 */ /* 0x080fe400000108b5 */
[-C--:B------:R-:W-:Y:S01]  /*1b950*/  FFMA.FTZ R0, R14, R176.reuse, -R175 ;  /* 0x000000b00e007223 */ /* 0x080fe200000108af */
[----:B------:R-:W-:Y:S01]  /*1b960*/  MUFU.EX2 R34, R34 ;  /* 0x0000002200227308 */ /* 0x000fe20000000800 */
[C---:B------:R-:W-:Y:S01]  /*1b970*/  FMUL.FTZ R164, R176.reuse, R5 ;  /* 0x00000005b0a47220 */ /* 0x040fe20000410000 */
[----:B------:R-:W2:Y:S01]  /*1b980*/  LDSM.16.MT88.4 R12, [R233+0x10000] ;  /* 0x01000000e90c783b */ /* 0x000ea20000004200 */
[----:B------:R-:W-:Y:S02]  /*1b990*/  FMUL.FTZ R3, R176, R3 ;  /* 0x00000003b0037220 */ /* 0x000fe40000410000 */
[----:B------:R-:W-:-:S02]  /*1b9a0*/  FFMA.FTZ R180, R22, R176, -R181 ;  /* 0x000000b016b47223 */ /* 0x000fc400000108b5 */
[-CC-:B------:R-:W-:Y:S01]  /*1b9b0*/  FFMA.FTZ R183, R23, R176.reuse, -R181.reuse ;  /* 0x000000b017b77223 */ /* 0x180fe200000108b5 */
[----:B------:R-:W3:Y:S01]  /*1b9c0*/  MUFU.EX2 R35, R35 ;  /* 0x0000002300237308 */ /* 0x000ee20000000800 */
[-CC-:B------:R-:W-:Y:S02]  /*1b9d0*/  FFMA.FTZ R182, R21, R176.reuse, -R181.reuse ;  /* 0x000000b015b67223 */ /* 0x180fe400000108b5 */
[-C--:B------:R-:W-:Y:S02]  /*1b9e0*/  FFMA.FTZ R185, R20, R176.reuse, -R181 ;  /* 0x000000b014b97223 */ /* 0x080fe400000108b5 */
[----:B------:R-:W-:Y:S01]  /*1b9f0*/  LDSM.16.MT88.4 R20, [R231+0x16000] ;  /* 0x01600000e714783b */ /* 0x000fe20000004200 */
[-CC-:B------:R-:W-:Y:S02]  /*1ba00*/  FFMA.FTZ R184, R184, R176.reuse, -R175.reuse ;  /* 0x000000b0b8b87223 */ /* 0x180fe400000108af */
[----:B------:R-:W4:Y:S01]  /*1ba10*/  MUFU.EX2 R33, R33 ;  /* 0x0000002100217308 */ /* 0x000f220000000800 */
[----:B------:R-:W-:-:S02]  /*1ba20*/  FFMA.FTZ R187, R187, R176, -R175 ;  /* 0x000000b0bbbb7223 */ /* 0x000fc400000108af */
[-CC-:B------:R-:W-:Y:S02]  /*1ba30*/  FFMA.FTZ R186, R186, R176.reuse, -R175.reuse ;  /* 0x000000b0baba7223 */ /* 0x180fe400000108af */
[-C--:B------:R-:W-:Y:S02]  /*1ba40*/  FFMA.FTZ R189, R189, R176.reuse, -R175 ;  /* 0x000000b0bdbd7223 */ /* 0x080fe400000108af */
[-CC-:B------:R-:W-:Y:S01]  /*1ba50*/  FFMA.FTZ R195, R195, R176.reuse, -R181.reuse ;  /* 0x000000b0c3c37223 */ /* 0x180fe200000108b5 */
[----:B------:R-:W-:Y:S01]  /*1ba60*/  MUFU.EX2 R32, R32 ;  /* 0x0000002000207308 */ /* 0x000fe20000000800 */
[----:B---3--:R-:W-:Y:S01]  /*1ba70*/  F2FP.BF16.PACK_AB R4, R35, R165 ;  /* 0x000000a52304723e */ /* 0x008fe200000010ff */
[-CC-:B------:R-:W-:Y:S02]  /*1ba80*/  FFMA.FTZ R194, R194, R176.reuse, -R181.reuse ;  /* 0x000000b0c2c27223 */ /* 0x180fe400000108b5 */
[-CC-:B------:R-:W-:Y:S02]  /*1ba90*/  FFMA.FTZ R193, R193, R176.reuse, -R181.reuse ;  /* 0x000000b0c1c17223 */ /* 0x180fe400000108b5 */
[----:B------:R-:W-:-:S02]  /*1baa0*/  FFMA.FTZ R192, R192, R176, -R181 ;  /* 0x000000b0c0c07223 */ /* 0x000fc400000108b5 */
[----:B------:R-:W3:Y:S01]  /*1bab0*/  MUFU.EX2 R2, R2 ;  /* 0x0000000200027308 */ /* 0x000ee20000000800 */
[----:B----4-:R-:W-:Y:S01]  /*1bac0*/  F2FP.BF16.PACK_AB R6, R33, R34 ;  /* 0x000000222106723e */ /* 0x010fe200000010ff */
[-CC-:B------:R-:W-:Y:S02]  /*1bad0*/  FFMA.FTZ R191, R191, R176.reuse, -R175.reuse ;  /* 0x000000b0bfbf7223 */ /* 0x180fe400000108af */
[-CC-:B------:R-:W-:Y:S02]  /*1bae0*/  FFMA.FTZ R190, R190, R176.reuse, -R175.reuse ;  /* 0x000000b0bebe7223 */ /* 0x180fe400000108af */
[-CC-:B------:R-:W-:Y:S02]  /*1baf0*/  FFMA.FTZ R188, R188, R176.reuse, -R175.reuse ;  /* 0x000000b0bcbc7223 */ /* 0x180fe400000108af */
[----:B------:R-:W-:Y:S01]  /*1bb00*/  MUFU.EX2 R0, R0 ;  /* 0x0000000000007308 */ /* 0x000fe20000000800 */
[-C--:B------:R-:W-:Y:S02]  /*1bb10*/  FFMA.FTZ R197, R31, R176.reuse, -R175 ;  /* 0x000000b01fc57223 */ /* 0x080fe400000108af */
[----:B------:R-:W-:-:S02]  /*1bb20*/  FFMA.FTZ R196, R30, R176, -R181 ;  /* 0x000000b01ec47223 */ /* 0x000fc400000108b5 */
[-CC-:B------:R-:W-:Y:S02]  /*1bb30*/  FFMA.FTZ R199, R29, R176.reuse, -R181.reuse ;  /* 0x000000b01dc77223 */ /* 0x180fe400000108b5 */
[----:B------:R-:W-:Y:S01]  /*1bb40*/  FFMA.FTZ R198, R28, R176, -R181 ;  /* 0x000000b01cc67223 */ /* 0x000fe200000108b5 */
[----:B------:R-:W4:Y:S01]  /*1bb50*/  MUFU.EX2 R173, R173 ;  /* 0x000000ad00ad7308 */ /* 0x000f220000000800 */
[----:B---3--:R-:W-:Y:S01]  /*1bb60*/  F2FP.BF16.PACK_AB R5, R2, R32 ;  /* 0x000000200205723e */ /* 0x008fe200000010ff */
[----:B------:R-:W-:Y:S01]  /*1bb70*/  LDSM.16.MT88.4 R28, [R232+0x17000] ;  /* 0x01700000e81c783b */ /* 0x000fe20000004200 */
[-CC-:B------:R-:W-:Y:S02]  /*1bb80*/  FFMA.FTZ R177, R177, R176.reuse, -R175.reuse ;  /* 0x000000b0b1b17223 */ /* 0x180fe400000108af */
[-CC-:B------:R-:W-:Y:S02]  /*1bb90*/  FFMA.FTZ R178, R178, R176.reuse, -R175.reuse ;  /* 0x000000b0b2b27223 */ /* 0x180fe400000108af */
[-C--:B------:R-:W-:Y:S01]  /*1bba0*/  FFMA.FTZ R174, R174, R176.reuse, -R175 ;  /* 0x000000b0aeae7223 */ /* 0x080fe200000108af */
[----:B------:R-:W3:Y:S01]  /*1bbb0*/  MUFU.EX2 R164, R164 ;  /* 0x000000a400a47308 */ /* 0x000ee20000000800 */
[----:B------:R-:W-:-:S02]  /*1bbc0*/  FFMA.FTZ R179, R179, R176, -R181 ;  /* 0x000000b0b3b37223 */ /* 0x000fc400000108b5 */
        /* <DEDUP_REMOVED lines=38> */
[-C--:B------:R-:W-:Y:S02]  /*1be30*/  FMUL.FTZ R151, R151, R3.reuse ;  /* 0x0000000397977220 */ /* 0x080fe40000410000 */
[C---:B--2---:R-:W-:Y:S01]  /*1be40*/  HMMA.16816.F32.BF16 R152, R4.reuse, R12, R152 ;  /* 0x0000000c0498723c */ /* 0x044fe20000041898 */
[-C--:B------:R-:W-:Y:S02]  /*1be50*/  FMUL.FTZ R44, R44, R164.reuse ;  /* 0x000000a42c2c7220 */ /* 0x080fe40000410000 */
[-C--:B------:R-:W-:Y:S02]  /*1be60*/  FMUL.FTZ R45, R45, R164.reuse ;  /* 0x000000a42d2d7220 */ /* 0x080fe40000410000 */
[-C--:B------:R-:W-:Y:S01]  /*1be70*/  FMUL.FTZ R46, R46, R3.reuse ;  /* 0x000000032e2e7220 */ /* 0x080fe20000410000 */
[----:B------:R-:W-:Y:S01]  /*1be80*/  MUFU.EX2 R186, R186 ;  /* 0x000000ba00ba7308 */ /* 0x000fe20000000800 */
[----:B------:R-:W-:Y:S01]  /*1be90*/  FMUL.FTZ R47, R47, R3 ;  /* 0x000000032f2f7220 */ /* 0x000fe20000410000 */
[----:B------:R-:W-:Y:S01]  /*1bea0*/  HMMA.16816.F32.BF16 R148, R4, R14, R148 ;  /* 0x0000000e0494723c */ /* 0x000fe20000041894 */
[----:B------:R-:W2:Y:S01]  /*1beb0*/  LDSM.16.MT88.4 R12, [R234+0x12000] ;  /* 0x01200000ea0c783b */ /* 0x000ea20000004200 */
[----:B------:R-:W-:-:S02]  /*1bec0*/  FMUL.FTZ R48, R48, R164 ;  /* 0x000000a430307220 */ /* 0x000fc40000410000 */
[-C--:B------:R-:W-:Y:S02]  /*1bed0*/  FMUL.FTZ R49, R49, R164.reuse ;  /* 0x000000a431317220 */ /* 0x080fe40000410000 */
[-C--:B------:R-:W-:Y:S01]  /*1bee0*/  FMUL.FTZ R50, R50, R3.reuse ;  /* 0x0000000332327220 */ /* 0x080fe20000410000 */
[----:B------:R-:W2:Y:S01]  /*1bef0*/  MUFU.EX2 R189, R189 ;  /* 0x000000bd00bd7308 */ /* 0x000ea20000000800 */
[-C--:B------:R-:W-:Y:S01]  /*1bf00*/  FMUL.FTZ R51, R51, R3.reuse ;  /* 0x0000000333337220 */ /* 0x080fe20000410000 */
[C---:B-1----:R-:W-:Y:S01]  /*1bf10*/  HMMA.16816.F32.BF16 R44, R4.reuse, R8, R44 ;  /* 0x00000008042c723c */ /* 0x042fe2000004182c */
[-C--:B------:R-:W-:Y:S02]  /*1bf20*/  FMUL.FTZ R136, R136, R164.reuse ;  /* 0x000000a488887220 */ /* 0x080fe40000410000 */
[-C--:B------:R-:W-:Y:S02]  /*1bf30*/  FMUL.FTZ R137, R137, R164.reuse ;  /* 0x000000a489897220 */ /* 0x080fe40000410000 */
        /* <DEDUP_REMOVED lines=8> */
[----:B------:R-:W-:Y:S01]  /*1bfc0*/  MUFU.EX2 R194, R194 ;  /* 0x000000c200c27308 */ /* 0x000fe20000000800 */
[-C--:B------:R-:W-:Y:S01]  /*1bfd0*/  FMUL.FTZ R135, R135, R3.reuse ;  /* 0x0000000387877220 */ /* 0x080fe20000410000 */
[C---:B----4-:R-:W-:Y:S01]  /*1bfe0*/  HMMA.16816.F32.BF16 R136, R4.reuse, R16, R136 ;  /* 0x000000100488723c */ /* 0x050fe20000041888 */
[-C--:B------:R-:W-:Y:S02]  /*1bff0*/  FMUL.FTZ R36, R36, R164.reuse ;  /* 0x000000a424247220 */ /* 0x080fe40000410000 */
[-C--:B------:R-:W-:Y:S02]  /*1c000*/  FMUL.FTZ R37, R37, R164.reuse ;  /* 0x000000a425257220 */ /* 0x080fe40000410000 */
[-C--:B------:R-:W-:Y:S01]  /*1c010*/  FMUL.FTZ R38, R38, R3.reuse ;  /* 0x0000000326267220 */ /* 0x080fe20000410000 */
[----:B------:R-:W-:Y:S01]  /*1c020*/  MUFU.EX2 R193, R193 ;  /* 0x000000c100c17308 */ /* 0x000fe20000000800 */
[----:B------:R-:W-:Y:S01]  /*1c030*/  FMUL.FTZ R39, R39, R3 ;  /* 0x0000000327277220 */ /* 0x000fe20000410000 */
[----:B------:R-:W-:Y:S01]  /*1c040*/  HMMA.16816.F32.BF16 R132, R4, R18, R132 ;  /* 0x000000120484723c */ /* 0x000fe20000041884 */
[----:B------:R-:W4:Y:S01]  /*1c050*/  LDSM.16.MT88.4 R16, [R232+0x12000] ;  /* 0x01200000e810783b */ /* 0x000f220000004200 */
        /* <DEDUP_REMOVED lines=8> */
[-C--:B------:R-:W-:Y:S01]  /*1c0e0*/  FMUL.FTZ R70, R70, R3.reuse ;  /* 0x0000000346467220 */ /* 0x080fe20000410000 */
[----:B------:R-:W2:Y:S01]  /*1c0f0*/  MUFU.EX2 R191, R191 ;  /* 0x000000bf00bf7308 */ /* 0x000ea20000000800 */
        /* <DEDUP_REMOVED lines=32> */
[----:B------:R-:W1:Y:S01]  /*1c300*/  MUFU.EX2 R199, R199 ;  /* 0x000000c700c77308 */ /* 0x000e620000000800 */
[-C--:B------:R-:W-:Y:S01]  /*1c310*/  FMUL.FTZ R67, R67, R3.reuse ;  /* 0x0000000343437220 */ /* 0x080fe20000410000 */
        /* <DEDUP_REMOVED lines=11> */
[----:B------:R-:W-:Y:S01]  /*1c3d0*/  MUFU.EX2 R179, R179 ;  /* 0x000000b300b37308 */ /* 0x000fe20000000800 */
        /* <DEDUP_REMOVED lines=27> */
[----:B--2---:R-:W-:Y:S01]  /*1c590*/  HMMA.16816.F32.BF16 R84, R4, R12, R84 ;  /* 0x0000000c0454723c */ /* 0x004fe20000041854 */
[-C--:B------:R-:W-:Y:S02]  /*1c5a0*/  FMUL.FTZ R116, R116, R164.reuse ;  /* 0x000000a474747220 */ /* 0x080fe40000410000 */
[----:B------:R-:W-:Y:S02]  /*1c5b0*/  FMUL.FTZ R117, R117, R164 ;  /* 0x000000a475757220 */ /* 0x000fe40000410000 */
[----:B------:R-:W-:-:S02]  /*1c5c0*/  FMUL.FTZ R118, R118, R3 ;  /* 0x0000000376767220 */ /* 0x000fc40000410000 */
[-C--:B------:R-:W-:Y:S01]  /*1c5d0*/  FMUL.FTZ R119, R119, R3.reuse ;  /* 0x0000000377777220 */ /* 0x080fe20000410000 */
[C---:B------:R-:W-:Y:S01]  /*1c5e0*/  HMMA.16816.F32.BF16 R88, R4.reuse, R14, R88 ;  /* 0x0000000e0458723c */ /* 0x040fe20000041858 */
[----:B------:R-:W2:Y:S01]  /*1c5f0*/  LDSM.16.MT88.4 R12, [R233+0x16000] ;  /* 0x01600000e90c783b */ /* 0x000ea20000004200 */
[-C--:B------:R-:W-:Y:S02]  /*1c600*/  FMUL.FTZ R120, R120, R164.reuse ;  /* 0x000000a478787220 */ /* 0x080fe40000410000 */
        /* <DEDUP_REMOVED lines=9> */
[-C--:B------:R-:W-:Y:S01]  /*1c6a0*/  FMUL.FTZ R104, R104, R164.reuse ;  /* 0x000000a468687220 */ /* 0x080fe20000410000 */
[----:B------:R-:W1:Y:S01]  /*1c6b0*/  LDSM.16.MT88.4 R8, [R232+0x10800] ;  /* 0x01080000e808783b */ /* 0x000e620000004200 */
        /* <DEDUP_REMOVED lines=25> */
[----:B------:R-:W-:Y:S01]  /*1c850*/  HMMA.16816.F32.BF16 R124, R4, R20, R124 ;  /* 0x00000014047c723c */ /* 0x000fe2000004187c */
[----:B------:R-:W-:-:S02]  /*1c860*/  FFMA.FTZ R164, R248, R164, R165 ;  /* 0x000000a4f8a47223 */ /* 0x000fc400000100a5 */
[----:B------:R-:W-:Y:S02]  /*1c870*/  FFMA.FTZ R3, R251, R3, R32 ;  /* 0x00000003fb037223 */ /* 0x000fe40000010020 */
[----:B------:R-:W-:Y:S01]  /*1c880*/  FADD.FTZ R35, R35, R164 ;  /* 0x000000a423237221 */ /* 0x000fe20000010000 */
[----:B------:R-:W-:Y:S01]  /*1c890*/  MOV R164, R171 ;  /* 0x000000ab00a47202 */ /* 0x000fe20000000f00 */
        /* <DEDUP_REMOVED lines=18> */
[----:B------:R-:W-:Y:S02]  /*1c9c0*/  FADD.FTZ R0, R185, R0 ;  /* 0x00000000b9007221 */ /* 0x000fe40000010000 */
[----:B------:R-:W-:-:S03]  /*1c9d0*/  FADD.FTZ R2, R189, R2 ;  /* 0x00000002bd027221 */ /* 0x000fc60000010000 */
[----:B------:R-:W-:Y:S01]  /*1c9e0*/  HMMA.16816.F32.BF16 R140, R4, R10, R140 ;  /* 0x0000000a048c723c */ /* 0x000fe2000004188c */
[----:B------:R-:W1:Y:S01]  /*1c9f0*/  LDSM.16.MT88.4 R8, [R232+0x12800] ;  /* 0x01280000e808783b */ /* 0x000e620000004200 */
[----:B------:R-:W-:-:S04]  /*1ca00*/  FADD.FTZ R3, R191, R2 ;  /* 0x00000002bf037221 */ /* 0x000fc80000010000 */
[----:B------:R-:W-:Y:S02]  /*1ca10*/  FADD.FTZ R3, R190, R3 ;  /* 0x00000003be037221 */ /* 0x000fe40000010000 */
        /* <DEDUP_REMOVED lines=51> */
[C---:B------:R-:W-:Y:S01]  /*1cd50*/  F2FP.BF16.PACK_AB R7, R197.reuse, R188 ;  /* 0x000000bcc507723e */ /* 0x040fe200000010ff */
[----:B------:R-:W-:-:S02]  /*1cd60*/  FADD.FTZ R0, R197, R0 ;  /* 0x00000000c5007221 */ /* 0x000fc40000010000 */
        /* <DEDUP_REMOVED lines=104> */
[----:B------:R-:W-:Y:S11]  /*1d3f0*/  HMMA.16816.F32.BF16 R128, R4, R18, R128 ;  /* 0x000000120480723c */ /* 0x000ff60000041880 */
[----:B------:R-:W-:Y:S08]  /*1d400*/  @!UPT UIADD3 URZ, URZ, URZ, URZ ;  /* 0x0000003f3f3ff290 */ /* 0x000ff0000fffe03f */
.L_x_4144:
        /* <DEDUP_REMOVED lines=9> */
.L_x_4162:
        /* <DEDUP_REMOVED lines=76> */
.L_x_4155:
[----:B------:R-:W-:Y:S02]  /*1d960*/  ULDC.64 UR4, c[0x0][0x118] ;  /* 0x0000460000047ab9 */ /* 0x000fe40000000a00 */
[----:B------:R-:W2:Y:S02]  /*1d970*/  LD.E R8, [R2.64+0x40] ;  /* 0x0000400402087980 */ /* 0x000ea4000c101900 */
[----:B--2---:R-:W-:Y:S04]  /*1d980*/  LEA R8, -R8, RZ, 0x6 ;  /* 0x000000ff08087211 */ /* 0x004fe800078e31ff */
[----:B------:R-:W-:Y:S02]  /*1d990*/  SHF.R.S32.HI R7, RZ, 0x1f, R8 ;  /* 0x0000001fff077819 */ /* 0x000fe40000011408 */
.L_x_4156:
[----:B------:R-:W-:Y:S05]  /*1d9a0*/  BSYNC B0 ;  /* 0x0000000000007941 */ /* 0x000fea0003800000 */
.L_x_4154:
        /* <DEDUP_REMOVED lines=17> */
[----:B------:R-:W-:Y:S04]  /*1dac0*/  ISETP.GT.AND P0, PT, R242, R235, PT ;  /* 0x000000ebf200720c */ /* 0x000fe80003f04270 */
        /* <DEDUP_REMOVED lines=294> */
[----:B------:R-:W-:Y:S02]  /*1ed30*/  ULDC.64 UR4, c[0x0][0x118] ;  /* 0x0000460000047ab9 */ /* 0x000fe40000000a00 */
[----:B-1----:R-:W2:Y:S04]  /*1ed40*/  LD.E R13, [R2.64+0x170] ;  /* 0x00017004020d7980 */ /* 0x002ea8000c101900 */
[----:B---3--:R-:W3:Y:S01]  /*1ed50*/  LD.E.64 R16, [R2.64+0x20] ;  /* 0x0000200402107980 */ /* 0x008ee2000c101b00 */
        /* <DEDUP_REMOVED lines=10> */
[-C--:B------:R-:W-:Y:S04]  /*1ee00*/  LOP3.LUT R4, R4, R13.reuse, RZ, 0x3c, !PT ;  /* 0x0000000d04047212 */ /* 0x080fe800078e3cff */
[----:B------:R-:W-:Y:S02]  /*1ee10*/  ISETP.GE.AND P2, PT, R4, RZ, PT ;  /* 0x000000ff0400720c */ /* 0x000fe40003f46270 */
[-C--:B------:R-:W-:Y:S01]  /*1ee20*/  LOP3.LUT R4, RZ, R13.reuse, RZ, 0x33, !PT ;  /* 0x0000000dff047212 */ /* 0x080fe200078e33ff */
        /* <DEDUP_REMOVED lines=47> */
.L_x_4160:
[----:B------:R-:W-:Y:S02]  /*1f120*/  ULDC.64 UR4, c[0x0][0x118] ;  /* 0x0000460000047ab9 */ /* 0x000fe40000000a00 */
[----:B------:R-:W2:Y:S02]  /*1f130*/  LD.E R8, [R2.64+0x38] ;  /* 0x0000380402087980 */ /* 0x000ea4000c101900 */
[----:B--2---:R-:W-:Y:S04]  /*1f140*/  LEA R8, -R8, RZ, 0x6 ;  /* 0x000000ff08087211 */ /* 0x004fe800078e31ff */
[----:B------:R-:W-:Y:S02]  /*1f150*/  SHF.R.S32.HI R7, RZ, 0x1f, R8 ;  /* 0x0000001fff077819 */ /* 0x000fe40000011408 */
.L_x_4161:
[----:B------:R-:W-:Y:S05]  /*1f160*/  BSYNC B0 ;  /* 0x0000000000007941 */ /* 0x000fea0003800000 */
.L_x_4159:
[----:B------:R-:W2:Y:S01]  /*1f170*/  LDL R4, [R1+0x4] ;  /* 0x0000040001047983 */ /* 0x000ea20000100800 */
[C---:B------:R-:W-:Y:S01]  /*1f180*/  LEA R236, P0, R8.reuse, R236, 0x1 ;  /* 0x000000ec08ec7211 */ /* 0x040fe200078008ff */
[----:B------:R-:W-:Y:S02]  /*1f190*/  ULDC.64 UR4, c[0x0][0x118] ;  /* 0x0000460000047ab9 */ /* 0x000fe40000000a00 */
[----:B------:R-:W4:Y:S01]  /*1f1a0*/  LDL R10, [R1] ;  /* 0x00000000010a7983 */ /* 0x000f220000100800 */
        /* <DEDUP_REMOVED lines=27> */
.L_x_4158:
[----:B--2-4-:R-:W-:Y:S05]  /*1f360*/  BSYNC B1 ;  /* 0x0000000000017941 */ /* 0x014fea0003800000 */
.L_x_4157:
        /* <DEDUP_REMOVED lines=46> */
[----:B---3--:R-:W-:Y:S01]  /*1f650*/  FMNMX.FTZ R3, R4, R3, !PT ;  /* 0x0000000304037209 */ /* 0x008fe20007810000 */
[C---:B--2---:R-:W-:Y:S04]  /*1f660*/  FMUL.FTZ R189, R166.reuse, R164 ;  /* 0x000000a4a6bd7220 */ /* 0x044fe80000410000 */
[C---:B------:R-:W-:Y:S02]  /*1f670*/  FMUL.FTZ R4, R166.reuse, R3 ;  /* 0x00000003a6047220 */ /* 0x040fe40000410000 */
[----:B------:R-:W-:Y:S01]  /*1f680*/  FMUL.FTZ R2, R166, R5 ;  /* 0x00000005a6027220 */ /* 0x000fe20000410000 */
[----:B------:R-:W-:Y:S01]  /*1f690*/  FSEL R189, R189, RZ, P0 ;  /* 0x000000ffbdbd7208 */ /* 0x000fe20000000000 */
[C---:B------:R-:W-:Y:S01]  /*1f6a0*/  FADD.FTZ R5, -R3.reuse, R0 ;  /* 0x0000000003057221 */ /* 0x040fe20000010100 */
[----:B------:R-:W-:Y:S03]  /*1f6b0*/  FSETP.NEU.FTZ.AND P0, PT, R3, -INF , PT ;  /* 0xff8000000300780b */ /* 0x000fe60003f1d000 */
[-CC-:B------:R-:W-:Y:S01]  /*1f6c0*/  FFMA.FTZ R185, R177, R166.reuse, -R189.reuse ;  /* 0x000000a6b1b97223 */ /* 0x180fe200000108bd */
[----:B------:R-:W-:Y:S01]  /*1f6d0*/  FSEL R177, R4, RZ, P0 ;  /* 0x000000ff04b17208 */ /* 0x000fe20000000000 */
[----:B------:R-:W-:Y:S01]  /*1f6e0*/  FMUL.FTZ R0, R166, R5 ;  /* 0x00000005a6007220 */ /* 0x000fe20000410000 */
[----:B------:R-:W1:Y:S01]  /*1f6f0*/  MUFU.EX2 R2, R2 ;  /* 0x0000000200027308 */ /* 0x000e620000000800 */
[-C--:B------:R-:W-:Y:S01]  /*1f700*/  FFMA.FTZ R187, R182, R166.reuse, -R189 ;  /* 0x000000a6b6bb7223 */ /* 0x080fe200000108bd */
[----:B------:R-:W-:Y:S01]  /*1f710*/  ISETP.GT.AND P0, PT, R242, R235, PT ;  /* 0x000000ebf200720c */ /* 0x000fe20003f04270 */
[-CC-:B------:R-:W-:Y:S02]  /*1f720*/  FFMA.FTZ R182, R183, R166.reuse, -R177.reuse ;  /* 0x000000a6b7b67223 */ /* 0x180fe400000108b1 */
[-CC-:B------:R-:W-:Y:S02]  /*1f730*/  FFMA.FTZ R181, R181, R166.reuse, -R177.reuse ;  /* 0x000000a6b5b57223 */ /* 0x180fe400000108b1 */
[-C--:B------:R-:W-:Y:S02]  /*1f740*/  FFMA.FTZ R167, R197, R166.reuse, -R177 ;  /* 0x000000a6c5a77223 */ /* 0x080fe400000108b1 */
[-C--:B------:R-:W-:Y:S01]  /*1f750*/  FFMA.FTZ R184, R180, R166.reuse, -R189 ;  /* 0x000000a6b4b87223 */ /* 0x080fe200000108bd */
[----:B------:R-:W2:Y:S01]  /*1f760*/  MUFU.EX2 R0, R0 ;  /* 0x0000000000007308 */ /* 0x000ea20000000800 */
[-C--:B------:R-:W-:Y:S02]  /*1f770*/  FFMA.FTZ R180, R205, R166.reuse, -R177 ;  /* 0x000000a6cdb47223 */ /* 0x080fe400000108b1 */
[-CC-:B------:R-:W-:Y:S02]  /*1f780*/  FFMA.FTZ R183, R206, R166.reuse, -R189.reuse ;  /* 0x000000a6ceb77223 */ /* 0x180fe400000108bd */
[-C--:B------:R-:W-:Y:S02]  /*1f790*/  FFMA.FTZ R195, R175, R166.reuse, -R189 ;  /* 0x000000a6afc37223 */ /* 0x080fe400000108bd */
[-CC-:B------:R-:W-:Y:S02]  /*1f7a0*/  FFMA.FTZ R192, R173, R166.reuse, -R177.reuse ;  /* 0x000000a6adc07223 */ /* 0x180fe400000108b1 */
[-C--:B------:R-:W-:Y:S01]  /*1f7b0*/  FFMA.FTZ R197, R172, R166.reuse, -R177 ;  /* 0x000000a6acc57223 */ /* 0x080fe200000108b1 */
[----:B------:R-:W-:Y:S01]  /*1f7c0*/  MUFU.EX2 R187, R187 ;  /* 0x000000bb00bb7308 */ /* 0x000fe20000000800 */
[-CC-:B------:R-:W-:Y:S02]  /*1f7d0*/  FFMA.FTZ R179, R179, R166.reuse, -R189.reuse ;  /* 0x000000a6b3b37223 */ /* 0x180fe400000108bd */
        /* <DEDUP_REMOVED lines=174> */
[-C--:B------:R-:W-:Y:S02]  /*202c0*/  FFMA.FTZ R193, R190, R166.reuse, -R177 ;  /* 0x000000a6bec17223 */ /* 0x080fe400000108b1 */
[C---:B------:R-:W-:Y:S01]  /*202d0*/  HMMA.16816.F32.BF16 R104, R160.reuse, R134, R104 ;  /* 0x00000086a068723c */ /* 0x040fe20000041868 */
[----:B------:R-:W2:Y:S01]  /*202e0*/  LDSM.16.MT88.4 R132, [R231+0x16000] ;  /* 0x01600000e784783b */ /* 0x000ea20000004200 */
[----:B------:R-:W-:Y:S02]  /*202f0*/  MUFU.EX2 R188, R188 ;  /* 0x000000bc00bc7308 */ /* 0x000fe40000000800 */
[--C-:B------:R-:W-:Y:S02]  /*20300*/  FFMA.FTZ R190, R174, R166, -R189.reuse ;  /* 0x000000a6aebe7223 */ /* 0x100fe400000108bd */
[C---:B------:R-:W-:Y:S02]  /*20310*/  FMUL.FTZ R120, R2.reuse, R120 ;  /* 0x0000007802787220 */ /* 0x040fe40000410000 */
[C---:B---3--:R-:W-:Y:S01]  /*20320*/  HMMA.16816.F32.BF16 R108, R160.reuse, R140, R108 ;  /* 0x0000008ca06c723c */ /* 0x048fe2000004186c */
[----:B------:R-:W-:Y:S03]  /*20330*/  LDSM.16.MT88.4 R172, [R233+0x14800] ;  /* 0x01480000e9ac783b */ /* 0x000fe60000004200 */
[----:B------:R-:W-:Y:S01]  /*20340*/  FMUL.FTZ R121, R2, R121 ;  /* 0x0000007902797220 */ /* 0x000fe20000410000 */
[----:B------:R-:W3:Y:S01]  /*20350*/  MUFU.EX2 R193, R193 ;  /* 0x000000c100c17308 */ /* 0x000ee20000000800 */
[C---:B------:R-:W-:Y:S02]  /*20360*/  FMUL.FTZ R122, R0.reuse, R122 ;  /* 0x0000007a007a7220 */ /* 0x040fe40000410000 */
[C---:B------:R-:W-:Y:S01]  /*20370*/  HMMA.16816.F32.BF16 R112, R160.reuse, R142, R112 ;  /* 0x0000008ea070723c */ /* 0x040fe20000041870 */
[----:B------:R-:W4:Y:S03]  /*20380*/  LDSM.16.MT88.4 R140, [R234+0x10800] ;  /* 0x01080000ea8c783b */ /* 0x000f260000004200 */
[----:B------:R-:W-:Y:S02]  /*20390*/  FMUL.FTZ R123, R0, R123 ;  /* 0x0000007b007b7220 */ /* 0x000fe40000410000 */
[C---:B------:R-:W-:Y:S01]  /*203a0*/  FMUL.FTZ R124, R2.reuse, R124 ;  /* 0x0000007c027c7220 */ /* 0x040fe20000410000 */
[----:B------:R-:W5:Y:S01]  /*203b0*/  MUFU.EX2 R190, R190 ;  /* 0x000000be00be7308 */ /* 0x000f620000000800 */
[----:B------:R-:W-:Y:S01]  /*203c0*/  FMUL.FTZ R125, R2, R125 ;  /* 0x0000007d027d7220 */ /* 0x000fe20000410000 */
[C---:B-1----:R-:W-:Y:S03]  /*203d0*/  HMMA.16816.F32.BF16 R116, R160.reuse, R136, R116 ;  /* 0x00000088a074723c */ /* 0x042fe60000041874 */
[-CC-:B------:R-:W-:Y:S02]  /*203e0*/  FFMA.FTZ R186, R186, R166.reuse, -R189.reuse ;  /* 0x000000a6baba7223 */ /* 0x180fe400000108bd */
[----:B------:R-:W-:Y:S02]  /*203f0*/  FFMA.FTZ R191, R191, R166, -R189 ;  /* 0x000000a6bfbf7223 */ /* 0x000fe400000108bd */
[C---:B------:R-:W-:Y:S01]  /*20400*/  FMUL.FTZ R126, R0.reuse, R126 ;  /* 0x0000007e007e7220 */ /* 0x040fe20000410000 */
[C---:B------:R-:W-:Y:S01]  /*20410*/  HMMA.16816.F32.BF16 R120, R160.reuse, R138, R120 ;  /* 0x0000008aa078723c */ /* 0x040fe20000041878 */
[----:B------:R-:W-:Y:S01]  /*20420*/  MUFU.EX2 R186, R186 ;  /* 0x000000ba00ba7308 */ /* 0x000fe20000000800 */
[----:B------:R-:W1:Y:S02]  /*20430*/  LDSM.16.MT88.4 R136, [R233+0x10800] ;  /* 0x01080000e988783b */ /* 0x000e640000004200 */
        /* <DEDUP_REMOVED lines=8> */
[-CC-:B------:R-:W-:Y:S04]  /*204c0*/  FFMA.FTZ R202, R202, R166.reuse, -R177.reuse ;  /* 0x000000a6caca7223 */ /* 0x180fe800000108b1 */
[----:B------:R-:W-:Y:S01]  /*204d0*/  HMMA.16816.F32.BF16 R128, R160, R134, R128 ;  /* 0x00000086a080723c */ /* 0x000fe20000041880 */
[----:B------:R-:W-:Y:S01]  /*204e0*/  LDSM.16.MT88.4 R160, [R234+0x14800] ;  /* 0x01480000eaa0783b */ /* 0x000fe20000004200 */
[----:B------:R-:W-:Y:S01]  /*204f0*/  MUFU.EX2 R202, R202 ;  /* 0x000000ca00ca7308 */ /* 0x000fe20000000800 */
[-CC-:B------:R-:W-:Y:S02]  /*20500*/  FFMA.FTZ R205, R200, R166.reuse, -R177.reuse ;  /* 0x000000a6c8cd7223 */ /* 0x180fe400000108b1 */
[-CC-:B------:R-:W-:Y:S02]  /*20510*/  FFMA.FTZ R198, R198, R166.reuse, -R177.reuse ;  /* 0x000000a6c6c67223 */ /* 0x180fe400000108b1 */
[----:B-----5:R-:W-:Y:S01]  /*20520*/  F2FP.BF16.PACK_AB R134, R190, R195 ;  /* 0x000000c3be86723e */ /* 0x020fe200000010ff */
[--C-:B------:R-:W-:Y:S01]  /*20530*/  FFMA.FTZ R169, R169, R166, -R177.reuse ;  /* 0x000000a6a9a97223 */ /* 0x100fe200000108b1 */
[----:B------:R-:W-:Y:S03]  /*20540*/  F2FP.BF16.PACK_AB R135, R197, R192 ;  /* 0x000000c0c587723e */ /* 0x000fe600000010ff */
[----:B------:R-:W-:Y:S01]  /*20550*/  FFMA.FTZ R206, R168, R166, -R177 ;  /* 0x000000a6a8ce7223 */ /* 0x000fe200000108b1 */
[----:B--2---:R-:W-:Y:S01]  /*20560*/  F2FP.BF16.PACK_AB R132, R191, R186 ;  /* 0x000000babf84723e */ /* 0x004fe200000010ff */
[-CC-:B------:R-:W-:Y:S01]  /*20570*/  FFMA.FTZ R194, R203, R166.reuse, -R189.reuse ;  /* 0x000000a6cbc27223 */ /* 0x180fe200000108bd */
[----:B------:R-:W-:Y:S01]  /*20580*/  MUFU.EX2 R205, R205 ;  /* 0x000000cd00cd7308 */ /* 0x000fe20000000800 */
[-C--:B------:R-:W-:Y:S02]  /*20590*/  FFMA.FTZ R203, R204, R166.reuse, -R189 ;  /* 0x000000a6cccb7223 */ /* 0x080fe400000108bd */
[-C--:B------:R-:W-:Y:S02]  /*205a0*/  FFMA.FTZ R204, R170, R166.reuse, -R177 ;  /* 0x000000a6aacc7223 */ /* 0x080fe400000108b1 */
[C---:B----4-:R-:W-:Y:S05]  /*205b0*/  HMMA.16816.F32.BF16 R4, R132.reuse, R140, R4 ;  /* 0x0000008c8404723c */ /* 0x050fea0000041804 */
[-C--:B------:R-:W-:Y:S01]  /*205c0*/  FFMA.FTZ R200, R201, R166.reuse, -R189 ;  /* 0x000000a6c9c87223 */ /* 0x080fe200000108bd */
[----:B------:R-:W-:Y:S01]  /*205d0*/  MUFU.EX2 R194, R194 ;  /* 0x000000c200c27308 */ /* 0x000fe20000000800 */
[-C--:B------:R-:W-:Y:S01]  /*205e0*/  FFMA.FTZ R201, R196, R166.reuse, -R177 ;  /* 0x000000a6c4c97223 */ /* 0x080fe200000108b1 */
[C---:B------:R-:W-:Y:S01]  /*205f0*/  HMMA.16816.F32.BF16 R8, R132.reuse, R142, R8 ;  /* 0x0000008e8408723c */ /* 0x040fe20000041808 */
[----:B------:R-:W2:Y:S03]  /*20600*/  LDSM.16.MT88.4 R140, [R233+0x12800] ;  /* 0x01280000e98c783b */ /* 0x000ea60000004200 */
[-C--:B------:R-:W-:Y:S02]  /*20610*/  FFMA.FTZ R196, R176, R166.reuse, -R189 ;  /* 0x000000a6b0c47223 */ /* 0x080fe400000108bd */
[-C--:B------:R-:W-:Y:S02]  /*20620*/  FFMA.FTZ R177, R165, R166.reuse, -R177 ;  /* 0x000000a6a5b17223 */ /* 0x080fe400000108b1 */
[C---:B-1----:R-:W-:Y:S01]  /*20630*/  HMMA.16816.F32.BF16 R12, R132.reuse, R136, R12 ;  /* 0x00000088840c723c */ /* 0x042fe2000004180c */
[----:B------:R-:W-:Y:S03]  /*20640*/  MUFU.EX2 R203, R203 ;  /* 0x000000cb00cb7308 */ /* 0x000fe60000000800 */
[-CC-:B------:R-:W-:Y:S02]  /*20650*/  FFMA.FTZ R199, R199, R166.reuse, -R189.reuse ;  /* 0x000000a6c7c77223 */ /* 0x180fe400000108bd */
[----:B------:R-:W-:Y:S02]  /*20660*/  FFMA.FTZ R189, R171, R166, -R189 ;  /* 0x000000a6abbd7223 */ /* 0x000fe400000108bd */
[C---:B------:R-:W-:Y:S01]  /*20670*/  HMMA.16816.F32.BF16 R16, R132.reuse, R138, R16 ;  /* 0x0000008a8410723c */ /* 0x040fe20000041810 */
[----:B------:R-:W1:Y:S02]  /*20680*/  LDSM.16.MT88.4 R136, [R231+0x12800] ;  /* 0x01280000e788783b */ /* 0x000e640000004200 */
[----:B------:R-:W-:Y:S01]  /*20690*/  MUFU.EX2 R165, R177 ;  /* 0x000000b100a57308 */ /* 0x000fe20000000800 */
[----:B------:R-:W-:Y:S02]  /*206a0*/  FFMA.FTZ R187, R2, R248, R187 ;  /* 0x000000f802bb7223 */ /* 0x000fe400000100bb */
[----:B------:R-:W-:Y:S02]  /*206b0*/  FFMA.FTZ R182, R0, R251, R182 ;  /* 0x000000fb00b67223 */ /* 0x000fe400000100b6 */
[C---:B------:R-:W-:Y:S04]  /*206c0*/  HMMA.16816.F32.BF16 R20, R132.reuse, R144, R20 ;  /* 0x000000908414723c */ /* 0x040fe80000041814 */
[----:B------:R-:W-:Y:S01]  /*206d0*/  FADD.FTZ R187, R185, R187 ;  /* 0x000000bbb9bb7221 */ /* 0x000fe20000010000 */
[----:B------:R-:W-:Y:S01]  /*206e0*/  MUFU.EX2 R200, R200 ;  /* 0x000000c800c87308 */ /* 0x000fe20000000800 */
[----:B------:R-:W-:Y:S02]  /*206f0*/  FADD.FTZ R181, R181, R182 ;  /* 0x000000b6b5b57221 */ /* 0x000fe40000010000 */
[C---:B------:R-:W-:Y:S01]  /*20700*/  HMMA.16816.F32.BF16 R24, R132.reuse, R146, R24 ;  /* 0x000000928418723c */ /* 0x040fe20000041818 */
[----:B------:R-:W3:Y:S03]  /*20710*/  LDSM.16.MT88.4 R144, [R232+0x14800] ;  /* 0x01480000e890783b */ /* 0x000ee60000004200 */
[----:B------:R-:W-:Y:S02]  /*20720*/  FADD.FTZ R184, R184, R187 ;  /* 0x000000bbb8b87221 */ /* 0x000fe40000010000 */
[----:B------:R-:W-:Y:S01]  /*20730*/  FADD.FTZ R180, R180, R181 ;  /* 0x000000b5b4b47221 */ /* 0x000fe20000010000 */
[----:B------:R-:W-:Y:S01]  /*20740*/  MUFU.EX2 R199, R199 ;  /* 0x000000c700c77308 */ /* 0x000fe20000000800 */
[C---:B------:R-:W-:Y:S04]  /*20750*/  HMMA.16816.F32.BF16 R28, R132.reuse, R148, R28 ;  /* 0x00000094841c723c */ /* 0x040fe8000004181c */
[----:B------:R-:W-:Y:S02]  /*20760*/  FADD.FTZ R183, R183, R184 ;  /* 0x000000b8b7b77221 */ /* 0x000fe40000010000 */
[----:B------:R-:W-:Y:S02]  /*20770*/  FADD.FTZ R167, R167, R180 ;  /* 0x000000b4a7a77221 */ /* 0x000fe40000010000 */
[C---:B------:R-:W-:Y:S01]  /*20780*/  HMMA.16816.F32.BF16 R32, R132.reuse, R150, R32 ;  /* 0x000000968420723c */ /* 0x040fe20000041820 */
[----:B------:R-:W4:Y:S01]  /*20790*/  LDSM.16.MT88.4 R148, [R231+0x14800] ;  /* 0x01480000e794783b */ /* 0x000f220000004200 */
[----:B------:R-:W-:Y:S02]  /*207a0*/  MUFU.EX2 R198, R198 ;  /* 0x000000c600c67308 */ /* 0x000fe40000000800 */
[----:B------:R-:W-:Y:S02]  /*207b0*/  FADD.FTZ R0, R186, R183 ;  /* 0x000000b7ba007221 */ /* 0x000fe40000010000 */
[----:B------:R-:W-:Y:S01]  /*207c0*/  FADD.FTZ R188, R188, R167 ;  /* 0x000000a7bcbc7221 */ /* 0x000fe20000010000 */
[----:B------:R-:W-:Y:S01]  /*207d0*/  MOV R167, R164 ;  /* 0x000000a400a77202 */ /* 0x000fe20000000f00 */
[C---:B------:R-:W-:Y:S04]  /*207e0*/  HMMA.16816.F32.BF16 R36, R132.reuse, R152, R36 ;  /* 0x000000988424723c */ /* 0x040fe80000041824 */
[----:B------:R-:W-:Y:S01]  /*207f0*/  MUFU.EX2 R201, R201 ;  /* 0x000000c900c97308 */ /* 0x000fe20000000800 */
[----:B------:R-:W-:Y:S02]  /*20800*/  FADD.FTZ R0, R191, R0 ;  /* 0x00000000bf007221 */ /* 0x000fe40000010000 */
[----:B------:R-:W-:Y:S01]  /*20810*/  FADD.FTZ R193, R193, R188 ;  /* 0x000000bcc1c17221 */ /* 0x000fe20000010000 */
[C---:B------:R-:W-:Y:S01]  /*20820*/  HMMA.16816.F32.BF16 R40, R132.reuse, R154, R40 ;  /* 0x0000009a8428723c */ /* 0x040fe20000041828 */
[----:B------:R-:W-:Y:S03]  /*20830*/  LDSM.16.MT88.4 R152, [R232+0x11000] ;  /* 0x01100000e898783b */ /* 0x000fe60000004200 */
[----:B------:R-:W-:Y:S02]  /*20840*/  FADD.FTZ R192, R192, R193 ;  /* 0x000000c1c0c07221 */ /* 0x000fe40000010000 */
[----:B------:R-:W5:Y:S02]  /*20850*/  MUFU.EX2 R196, R196 ;  /* 0x000000c400c47308 */ /* 0x000f640000000800 */
[C---:B--2---:R-:W-:Y:S04]  /*20860*/  HMMA.16816.F32.BF16 R44, R132.reuse, R140, R44 ;  /* 0x0000008c842c723c */ /* 0x044fe8000004182c */
[----:B------:R-:W-:Y:S04]  /*20870*/  FADD.FTZ R197, R197, R192 ;  /* 0x000000c0c5c57221 */ /* 0x000fe80000010000 */
[C---:B------:R-:W-:Y:S01]  /*20880*/  HMMA.16816.F32.BF16 R48, R132.reuse, R142, R48 ;  /* 0x0000008e8430723c */ /* 0x040fe20000041830 */
[----:B------:R-:W2:Y:S01]  /*20890*/  LDSM.16.MT88.4 R140, [R234+0x16800] ;  /* 0x01680000ea8c783b */ /* 0x000ea20000004200 */
[----:B------:R-:W2:Y:S06]  /*208a0*/  MUFU.EX2 R204, R204 ;  /* 0x000000cc00cc7308 */ /* 0x000eac0000000800 */
[C---:B------:R-:W-:Y:S04]  /*208b0*/  HMMA.16816.F32.BF16 R52, R132.reuse, R156, R52 ;  /* 0x0000009c8434723c */ /* 0x040fe80000041834 */
[----:B------:R-:W2:Y:S01]  /*208c0*/  MUFU.EX2 R206, R206 ;  /* 0x000000ce00ce7308 */ /* 0x000ea20000000800 */
[----:B-----5:R-:W-:Y:S03]  /*208d0*/  F2FP.BF16.PACK_AB R168, R207, R196 ;  /* 0x000000c4cfa8723e */ /* 0x020fe600000010ff */
[C---:B------:R-:W-:Y:S01]  /*208e0*/  HMMA.16816.F32.BF16 R56, R132.reuse, R158, R56 ;  /* 0x0000009e8438723c */ /* 0x040fe20000041838 */
[----:B------:R-:W-:Y:S05]  /*208f0*/  LDSM.16.MT88.4 R156, [R233+0x13000] ;  /* 0x01300000e99c783b */ /* 0x000fea0000004200 */
[----:B------:R-:W-:Y:S02]  /*20900*/  MUFU.EX2 R189, R189 ;  /* 0x000000bd00bd7308 */ /* 0x000fe40000000800 */
        /* <DEDUP_REMOVED lines=25> */
[----:B------:R-:W-:Y:S01]  /*20aa0*/  HMMA.16816.F32.BF16 R128, R132, R150, R128 ;  /* 0x000000968480723c */ /* 0x000fe20000041880 */
[----:B------:R-:W3:Y:S06]  /*20ab0*/  LDSM.16.MT88.4 R148, [R234+0x13000] ;  /* 0x01300000ea94783b */ /* 0x000eec0000004200 */
[----:B------:R-:W-:Y:S02]  /*20ac0*/  F2FP.BF16.PACK_AB R132, R203, R194 ;  /* 0x000000c2cb84723e */ /* 0x000fe400000010ff */
[----:B------:R-:W-:Y:S03]  /*20ad0*/  F2FP.BF16.PACK_AB R133, R205, R202 ;  /* 0x000000cacd85723e */ /* 0x000fe600000010ff */
[----:B------:R-:W-:Y:S01]  /*20ae0*/  F2FP.BF16.PACK_AB R134, R199, R200 ;  /* 0x000000c8c786723e */ /* 0x000fe200000010ff */
[----:B------:R-:W-:Y:S01]  /*20af0*/  FADD.FTZ R202, R202, R197 ;  /* 0x000000c5caca7221 */ /* 0x000fe20000010000 */
[----:B------:R-:W-:Y:S03]  /*20b00*/  F2FP.BF16.PACK_AB R135, R201, R198 ;  /* 0x000000c6c987723e */ /* 0x000fe600000010ff */
[----:B------:R-:W-:Y:S04]  /*20b10*/  FADD.FTZ R205, R205, R202 ;  /* 0x000000cacdcd7221 */ /* 0x000fe80000010000 */
[C---:B-1----:R-:W-:Y:S03]  /*20b20*/  HMMA.16816.F32.BF16 R4, R132.reuse, R136, R4 ;  /* 0x000000888404723c */ /* 0x042fe60000041804 */
[----:B------:R-:W-:Y:S04]  /*20b30*/  FADD.FTZ R198, R198, R205 ;  /* 0x000000cdc6c67221 */ /* 0x000fe80000010000 */
[----:B------:R-:W-:Y:S01]  /*20b40*/  FADD.FTZ R201, R201, R198 ;  /* 0x000000c6c9c97221 */ /* 0x000fe20000010000 */
[C---:B------:R-:W-:Y:S01]  /*20b50*/  HMMA.16816.F32.BF16 R8, R132.reuse, R138, R8 ;  /* 0x0000008a8408723c */ /* 0x040fe20000041808 */
[----:B------:R-:W1:Y:S03]  /*20b60*/  LDSM.16.MT88.4 R136, [R234+0x15000] ;  /* 0x01500000ea88783b */ /* 0x000e660000004200 */
[----:B------:R-:W-:Y:S04]  /*20b70*/  FADD.FTZ R201, R204, R201 ;  /* 0x000000c9ccc97221 */ /* 0x000fe80000010000 */
[C---:B------:R-:W-:Y:S04]  /*20b80*/  HMMA.16816.F32.BF16 R12, R132.reuse, R140, R12 ;  /* 0x0000008c840c723c */ /* 0x040fe8000004180c */
[C---:B------:R-:W-:Y:S04]  /*20b90*/  FADD.FTZ R201, R206.reuse, R201 ;  /* 0x000000c9cec97221 */ /* 0x040fe80000010000 */
        /* <DEDUP_REMOVED lines=14> */
[C---:B------:R-:W-:Y:S01]  /*20c80*/  HMMA.16816.F32.BF16 R52, R132.reuse, R160, R52 ;  /* 0x000000a08434723c */ /* 0x040fe20000041834 */
[----:B------:R5:W-:Y:S07]  /*20c90*/  MUFU.EX2 R161, R179 ;  /* 0x000000b300a17308 */ /* 0x000bee0000000800 */
[C---:B------:R-:W-:Y:S03]  /*20ca0*/  HMMA.16816.F32.BF16 R56, R132.reuse, R162, R56 ;  /* 0x000000a28438723c */ /* 0x040fe60000041838 */
[----:B------:R-:W2:Y:S05]  /*20cb0*/  MUFU.EX2 R160, R169 ;  /* 0x000000a900a07308 */ /* 0x000eaa0000000800 */
[C---:B------:R-:W-:Y:S08]  /*20cc0*/  HMMA.16816.F32.BF16 R60, R132.reuse, R172, R60 ;  /* 0x000000ac843c723c */ /* 0x040ff0000004183c */
[C---:B------:R-:W-:Y:S01]  /*20cd0*/  HMMA.16816.F32.BF16 R64, R132.reuse, R174, R64 ;  /* 0x000000ae8440723c */ /* 0x040fe20000041840 */
[----:B------:R-:W-:Y:S07]  /*20ce0*/  LDSM.16.MT88.4 R172, [R231+0x11800] ;  /* 0x01180000e7ac783b */ /* 0x000fee0000004200 */
[C---:B-1----:R-:W-:Y:S01]  /*20cf0*/  HMMA.16816.F32.BF16 R68, R132.reuse, R136, R68 ;  /* 0x000000888444723c */ /* 0x042fe20000041844 */
[----:B-----5:R-:W-:Y:S03]  /*20d00*/  LDSM.16.MT88.4 R176, [R234+0x13800] ;  /* 0x01380000eab0783b */ /* 0x020fe60000004200 */
[----:B--2---:R-:W-:Y:S02]  /*20d10*/  MOV R166, R160 ;  /* 0x000000a000a67202 */ /* 0x004fe40000000f00 */
[----:B------:R-:W-:Y:S02]  /*20d20*/  F2FP.BF16.PACK_AB R169, R206, R204 ;  /* 0x000000cccea9723e */ /* 0x000fe400000010ff */
[C---:B------:R-:W-:Y:S01]  /*20d30*/  HMMA.16816.F32.BF16 R72, R132.reuse, R138, R72 ;  /* 0x0000008a8448723c */ /* 0x040fe20000041848 */
[----:B------:R-:W1:Y:S03]  /*20d40*/  LDSM.16.MT88.4 R136, [R234+0x17000] ;  /* 0x01700000ea88783b */ /* 0x000e660000004200 */
[----:B------:R-:W-:Y:S04]  /*20d50*/  F2FP.BF16.PACK_AB R171, R165, R166 ;  /* 0x000000a6a5ab723e */ /* 0x000fe800000010ff */
        /* <DEDUP_REMOVED lines=14> */
[C---:B------:R-:W-:Y:S08]  /*20e40*/  HMMA.16816.F32.BF16 R116, R132.reuse, R152, R116 ;  /* 0x000000988474723c */ /* 0x040ff00000041874 */
[C---:B------:R-:W-:Y:S08]  /*20e50*/  HMMA.16816.F32.BF16 R120, R132.reuse, R154, R120 ;  /* 0x0000009a8478723c */ /* 0x040ff00000041878 */
[C---:B------:R-:W-:Y:S08]  /*20e60*/  HMMA.16816.F32.BF16 R124, R132.reuse, R156, R124 ;  /* 0x0000009c847c723c */ /* 0x040ff0000004187c */
[----:B------:R-:W-:Y:S07]  /*20e70*/  HMMA.16816.F32.BF16 R128, R132, R158, R128 ;  /* 0x0000009e8480723c */ /* 0x000fee0000041880 */
[----:B------:R-:W-:Y:S05]  /*20e80*/  MOV R135, R161 ;  /* 0x000000a100877202 */ /* 0x000fea0000000f00 */
[-C--:B------:R-:W-:Y:S07]  /*20e90*/  F2FP.BF16.PACK_AB R170, R189, R135.reuse ;  /* 0x00000087bdaa723e */ /* 0x080fee00000010ff */
[C---:B----4-:R-:W-:Y:S01]  /*20ea0*/  HMMA.16816.F32.BF16 R160, R168.reuse, R144, R4 ;  /* 0x00000090a8a0723c */ /* 0x050fe20000041804 */
[----:B------:R-:W2:Y:S07]  /*20eb0*/  LDSM.16.MT88.4 R4, [R233+0x13800] ;  /* 0x01380000e904783b */ /* 0x000eae0000004200 */
[C---:B------:R-:W-:Y:S01]  /*20ec0*/  HMMA.16816.F32.BF16 R156, R168.reuse, R146, R8 ;  /* 0x00000092a89c723c */ /* 0x040fe20000041808 */
[----:B------:R-:W4:Y:S07]  /*20ed0*/  LDSM.16.MT88.4 R8, [R232+0x13800] ;  /* 0x01380000e808783b */ /* 0x000f2e0000004200 */
[C---:B---3--:R-:W-:Y:S01]  /*20ee0*/  HMMA.16816.F32.BF16 R152, R168.reuse, R148, R12 ;  /* 0x00000094a898723c */ /* 0x048fe2000004180c */
[----:B------:R-:W3:Y:S07]  /*20ef0*/  LDSM.16.MT88.4 R12, [R231+0x13800] ;  /* 0x01380000e70c783b */ /* 0x000eee0000004200 */
[C---:B------:R-:W-:Y:S01]  /*20f00*/  HMMA.16816.F32.BF16 R148, R168.reuse, R150, R16 ;  /* 0x00000096a894723c */ /* 0x040fe20000041810 */
[----:B------:R-:W5:Y:S07]  /*20f10*/  LDSM.16.MT88.4 R16, [R234+0x15800] ;  /* 0x01580000ea10783b */ /* 0x000f6e0000004200 */
[C---:B-1----:R-:W-:Y:S01]  /*20f20*/  HMMA.16816.F32.BF16 R144, R168.reuse, R136, R20 ;  /* 0x00000088a890723c */ /* 0x042fe20000041814 */
[----:B------:R-:W1:Y:S07]  /*20f30*/  LDSM.16.MT88.4 R20, [R233+0x15800] ;  /* 0x01580000e914783b */ /* 0x000e6e0000004200 */
[C---:B------:R-:W-:Y:S01]  /*20f40*/  HMMA.16816.F32.BF16 R140, R168.reuse, R138, R24 ;  /* 0x0000008aa88c723c */ /* 0x040fe20000041818 */
[----:B------:R-:W1:Y:S07]  /*20f50*/  LDSM.16.MT88.4 R24, [R232+0x15800] ;  /* 0x01580000e818783b */ /* 0x000e6e0000004200 */
[C---:B------:R-:W-:Y:S01]  /*20f60*/  HMMA.16816.F32.BF16 R136, R168.reuse, R172, R28 ;  /* 0x000000aca888723c */ /* 0x040fe2000004181c */
[----:B------:R-:W1:Y:S06]  /*20f70*/  LDSM.16.MT88.4 R28, [R231+0x15800] ;  /* 0x01580000e71c783b */ /* 0x000e6c0000004200 */
[----:B------:R-:W-:Y:S02]  /*20f80*/  MOV R173, R135 ;  /* 0x0000008700ad7202 */ /* 0x000fe40000000f00 */
[C---:B------:R-:W-:Y:S01]  /*20f90*/  HMMA.16816.F32.BF16 R132, R168.reuse, R174, R32 ;  /* 0x000000aea884723c */ /* 0x040fe20000041820 */
[----:B------:R-:W1:Y:S07]  /*20fa0*/  LDSM.16.MT88.4 R32, [R234+0x17800] ;  /* 0x01780000ea20783b */ /* 0x000e6e0000004200 */
[C---:B------:R-:W-:Y:S07]  /*20fb0*/  HMMA.16816.F32.BF16 R36, R168.reuse, R176, R36 ;  /* 0x000000b0a824723c */ /* 0x040fee0000041824 */
[----:B------:R-:W-:Y:S01]  /*20fc0*/  MOV R177, R173 ;  /* 0x000000ad00b17202 */ /* 0x000fe20000000f00 */
        /* <DEDUP_REMOVED lines=9> */
[C---:B------:R-:W-:Y:S08]  /*21060*/  HMMA.16816.F32.BF16 R64, R168.reuse, R14, R64 ;  /* 0x0000000ea840723c */ /* 0x040ff00000041840 */
[C---:B-----5:R-:W-:Y:S08]  /*21070*/  HMMA.16816.F32.BF16 R68, R168.reuse, R16, R68 ;  /* 0x00000010a844723c */ /* 0x060ff00000041844 */
        /* <DEDUP_REMOVED lines=11> */
[C---:B--2---:R-:W-:Y:S07]  /*21130*/  HMMA.16816.F32.BF16 R116, R168.reuse, R4, R116 ;  /* 0x00000004a874723c */ /* 0x044fee0000041874 */
[----:B------:R-:W-:Y:S01]  /*21140*/  FADD.FTZ R5, R195, R0 ;  /* 0x00000000c3057221 */ /* 0x000fe20000010000 */
[C---:B------:R-:W-:Y:S04]  /*21150*/  HMMA.16816.F32.BF16 R120, R168.reuse, R6, R120 ;  /* 0x00000006a878723c */ /* 0x040fe80000041878 */
[----:B------:R-:W-:Y:S02]  /*21160*/  FADD.FTZ R5, R190, R5 ;  /* 0x00000005be057221 */ /* 0x000fe40000010000 */
[----:B------:R-:W-:Y:S02]  /*21170*/  FADD.FTZ R0, R166, R201 ;  /* 0x000000c9a6007221 */ /* 0x000fe40000010000 */
[----:B------:R-:W-:Y:S01]  /*21180*/  FADD.FTZ R194, R194, R5 ;  /* 0x00000005c2c27221 */ /* 0x000fe20000010000 */
[C---:B----4-:R-:W-:Y:S03]  /*21190*/  HMMA.16816.F32.BF16 R124, R168.reuse, R8, R124 ;  /* 0x00000008a87c723c */ /* 0x050fe6000004187c */
[----:B------:R-:W-:Y:S02]  /*211a0*/  FADD.FTZ R203, R203, R194 ;  /* 0x000000c2cbcb7221 */ /* 0x000fe40000010000 */
[----:B------:R-:W-:Y:S01]  /*211b0*/  FADD.FTZ R251, R165, R0 ;  /* 0x00000000a5fb7221 */ /* 0x000fe20000010000 */
[----:B------:R-:W-:Y:S01]  /*211c0*/  MOV R0, R3 ;  /* 0x0000000300007202 */ /* 0x000fe20000000f00 */
[----:B------:R-:W-:Y:S01]  /*211d0*/  FADD.FTZ R200, R200, R203 ;  /* 0x000000cbc8c87221 */ /* 0x000fe20000010000 */
[----:B------:R-:W-:Y:S04]  /*211e0*/  HMMA.16816.F32.BF16 R128, R168, R10, R128 ;  /* 0x0000000aa880723c */ /* 0x000fe80000041880 */
[----:B------:R-:W-:Y:S04]  /*211f0*/  FADD.FTZ R199, R199, R200 ;  /* 0x000000c8c7c77221 */ /* 0x000fe80000010000 */
[----:B------:R-:W-:Y:S04]  /*21200*/  FADD.FTZ R196, R196, R199 ;  /* 0x000000c7c4c47221 */ /* 0x000fe80000010000 */
[----:B------:R-:W-:Y:S04]  /*21210*/  FADD.FTZ R196, R207, R196 ;  /* 0x000000c4cfc47221 */ /* 0x000fe80000010000 */
[----:B------:R-:W-:Y:S04]  /*21220*/  FADD.FTZ R196, R177, R196 ;  /* 0x000000c4b1c47221 */ /* 0x000fe80000010000 */
[----:B------:R-:W-:Y:S01]  /*21230*/  FADD.FTZ R248, R189, R196 ;  /* 0x000000c4bdf87221 */ /* 0x000fe20000010000 */
[----:B------:R-:W-:-:S05]  /*21240*/  @P0 BRA `(.L_x_4162) ;  /* 0xffffc25000000947 */ /* 0x000fca000383ffff */
.L_x_4153:
        /* <DEDUP_REMOVED lines=11> */
.L_x_4167:
[----:B---3--:R-:W-:Y:S01]  /*21300*/  FADD.FTZ R11, R10, R248 ;  /* 0x000000f80a0b7221 */ /* 0x008fe20000010000 */
[----:B------:R-:W-:Y:S05]  /*21310*/  BRA.DIV ~URZ, `(.L_x_4164) ;  /* 0x000019327f007947 */ /* 0x000fea000b800000 */
[----:B------:R-:W3:Y:S04]  /*21320*/  SHFL.BFLY PT, R12, R251, 0x2, 0x1f ;  /* 0x0c401f00fb0c7f89 */ /* 0x000ee800000e0000 */
[----:B------:R-:W4:Y:S01]  /*21330*/  SHFL.BFLY PT, R2, R11, 0x1, 0x1f ;  /* 0x0c201f000b027f89 */ /* 0x000f2200000e0000 */
[----:B---3--:R-:W-:Y:S02]  /*21340*/  FADD.FTZ R12, R12, R251 ;  /* 0x000000fb0c0c7221 */ /* 0x008fe40000010000 */
[----:B----4-:R-:W-:-:S03]  /*21350*/  FADD.FTZ R2, R11, R2 ;  /* 0x000000020b027221 */ /* 0x010fc60000010000 */
[----:B------:R3:W4:Y:S04]  /*21360*/  SHFL.BFLY PT, R10, R12, 0x1, 0x1f ;  /* 0x0c201f000c0a7f89 */ /* 0x00072800000e0000 */
.L_x_4168:
        /* <DEDUP_REMOVED lines=242> */
[----:B------:R-:W-:Y:S01]  /*22290*/  SHF.R.S32.HI R144, RZ, 0x1f, R11 ;  /* 0x0000001fff907819 */ /* 0x000fe2000001140b */
        /* <DEDUP_REMOVED lines=16> */
[----:B----4-:R-:W-:Y:S02]  /*223a0*/  SHF.L.U32 R18, R15, 0x6, RZ ;  /* 0x000000060f127819 */ /* 0x010fe400000006ff */
[----:B------:R-:W-:Y:S01]  /*223b0*/  LEA.HI R16, R14, R14, RZ, 0x1 ;  /* 0x0000000e0e107211 */ /* 0x000fe200078f08ff */
[----:B-1----:R-:W-:Y:S01]  /*223c0*/  @P3 FMUL.FTZ R6, R6, 0.69314718246459960938 ;  /* 0x3f31721806063820 */ /* 0x002fe20000410000 */
[----:B------:R-:W-:-:S02]  /*223d0*/  LOP3.LUT R18, R18, 0x1c0, RZ, 0xc0, !PT ;  /* 0x000001c012127812 */ /* 0x000fc400078ec0ff */
[----:B------:R-:W-:Y:S02]  /*223e0*/  SHF.L.U32 R17, R16, 0x2, RZ ;  /* 0x0000000210117819 */ /* 0x000fe400000006ff */
        /* <DEDUP_REMOVED lines=65> */
.L_x_4166:
[----:B-1--4-:R-:W-:Y:S05]  /*22800*/  BSYNC B0 ;  /* 0x0000000000007941 */ /* 0x012fea0003800000 */
.L_x_4165:
[----:B------:R-:W-:Y:S01]  /*22810*/  IMAD.SHL.U32 R4, R14, 0x4, RZ ;  /* 0x000000040e047824 */ /* 0x000fe200078e00ff */
[----:B------:R-:W-:Y:S01]  /*22820*/  IADD3 R3, R15, 0x8, RZ ;  /* 0x000000080f037810 */ /* 0x000fe20007ffe0ff */
[----:B------:R-:W-:Y:S01]  /*22830*/  IMAD R240, R239, -0x40, R240 ;  /* 0xffffffc0eff07824 */ /* 0x000fe200078e02f0 */
[----:B------:R-:W-:Y:S01]  /*22840*/  ULDC.64 UR4, c[0x0][0x118] ;  /* 0x0000460000047ab9 */ /* 0x000fe20000000a00 */
[----:B------:R-:W-:Y:S01]  /*22850*/  IMAD R7, R8, R7, RZ ;  /* 0x0000000708077224 */ /* 0x000fe200078e02ff */
[----:B------:R-:W-:Y:S01]  /*22860*/  SHF.R.S32.HI R5, RZ, 0x1f, R4 ;  /* 0x0000001fff057819 */ /* 0x000fe20000011404 */
[----:B------:R-:W-:Y:S01]  /*22870*/  IMAD.MOV.U32 R239, RZ, RZ, 0x0 ;  /* 0x00000000ffef7424 */ /* 0x000fe200078e00ff */
        /* <DEDUP_REMOVED lines=9> */
[-C--:B------:R-:W-:Y:S02]  /*22910*/  ISETP.GE.AND P4, PT, R5, R240.reuse, PT ;  /* 0x000000f00500720c */ /* 0x080fe40003f86270 */
        /* <DEDUP_REMOVED lines=15> */
[----:B------:R-:W-:-:S03]  /*22a10*/  ISETP.GE.AND P0, PT, R15, R240, PT ;  /* 0x000000f00f00720c */ /* 0x000fc60003f06270 */
        /* <DEDUP_REMOVED lines=22> */
[----:B------:R-:W-:Y:S05]  /*22b80*/  @P0 RET.REL.NODEC R238 `(_ZN5flash24flash_fwd_splitkv_kernelI23Flash_fwd_kernel_traitsILi256ELi64ELi64ELi4ELb0ELb0EN7cutlass10bfloat16_tE19Flash_kernel_traitsILi256ELi64ELi64ELi4ES3_EELb1ELb0ELb0ELb0ELb1ELb1ELb1ELb1EEEvNS_16Flash_fwd_paramsE) ;  /* 0xfffdd470ee000950 */ /* 0x000fea0003c3ffff */
[----:B------:R-:W-:Y:S01]  /*22b90*/  MOV R239, 0x0 ;  /* 0x0000000000ef7802 */ /* 0x000fe20000000f00 */
[----:B------:R-:W-:-:S02]  /*22ba0*/  ULDC.64 UR4, c[0x0][0x118] ;  /* 0x0000460000047ab9 */ /* 0x000fc40000000a00 */
[----:B------:R2:W-:Y:S04]  /*22bb0*/  ST.E.128 [R8.64+0xe000], R112 ;  /* 0x00e0007008007985 */ /* 0x0005e8000c101d04 */
[----:B------:R2:W-:Y:S04]  /*22bc0*/  ST.E.128 [R8.64+0xe100], R80 ;  /* 0x00e1005008007985 */ /* 0x0005e8000c101d04 */
[----:B------:R2:W-:Y:S04]  /*22bd0*/  ST.E.128 [R8.64+0xe200], R48 ;  /* 0x00e2003008007985 */ /* 0x0005e8000c101d04 */
[----:B------:R2:W-:Y:S01]  /*22be0*/  ST.E.128 [R8.64+0xe300], R16 ;  /* 0x00e3001008007985 */ /* 0x0005e2000c101d04 */
[----:B------:R-:W-:Y:S05]  /*22bf0*/  RET.REL.NODEC R238 `(_ZN5flash24flash_fwd_splitkv_kernelI23Flash_fwd_kernel_traitsILi256ELi64ELi64ELi4ELb0ELb0EN7cutlass10bfloat16_tE19Flash_kernel_traitsILi256ELi64ELi64ELi4ES3_EELb1ELb0ELb0ELb0ELb1ELb1ELb1ELb1EEEvNS_16Flash_fwd_paramsE) ;  /* 0xfffdd400ee007950 */ /* 0x000fea0003c3ffff */
.L_x_4163:
[----:B------:R-:W-:Y:S01]  /*22c00*/  IMAD.MOV.U32 R12, RZ, RZ, R248 ;  /* 0x000000ffff0c7224 */ /* 0x000fe200078e00f8 */
[----:B------:R-:W-:-:S02]  /*22c10*/  MOV R9, 0x2 ;  /* 0x0000000200097802 */ /* 0x000fc40000000f00 */
[----:B------:R-:W-:Y:S02]  /*22c20*/  MOV R8, 0x22c40 ;  /* 0x00022c4000087802 */ /* 0x000fe40000000f00 */
[----:B-1---5:R-:W-:Y:S05]  /*22c30*/  CALL.REL.NOINC `($__internal_23_$__cuda_sm70_shflsync_bfly_p) ;  /* 0x000000f000007944 */ /* 0x022fea0003c00000 */
[----:B-12---:R-:W-:Y:S05]  /*22c40*/  BRA `(.L_x_4167) ;  /* 0xffffe6b000007947 */ /* 0x006fea000383ffff */
.L_x_4164:
[----:B------:R-:W-:Y:S01]  /*22c50*/  IMAD.MOV.U32 R12, RZ, RZ, R11 ;  /* 0x000000ffff0c7224 */ /* 0x000fe200078e000b */
[----:B------:R-:W-:Y:S02]  /*22c60*/  MOV R9, 0x1 ;  /* 0x0000000100097802 */ /* 0x000fe40000000f00 */
[----:B------:R-:W-:Y:S02]  /*22c70*/  MOV R8, 0x22c90 ;  /* 0x00022c9000087802 */ /* 0x000fe40000000f00 */
[----:B-12--5:R-:W-:Y:S05]  /*22c80*/  CALL.REL.NOINC `($__internal_23_$__cuda_sm70_shflsync_bfly_p) ;  /* 0x000000a000007944 */ /* 0x026fea0003c00000 */
[----:B--2---:R-:W-:Y:S01]  /*22c90*/  FADD.FTZ R2, R11, R10 ;  /* 0x0000000a0b027221 */ /* 0x004fe20000010000 */
[----:B-1----:R-:W-:Y:S02]  /*22ca0*/  MOV R12, R251 ;  /* 0x000000fb000c7202 */ /* 0x002fe40000000f00 */
[----:B------:R-:W-:Y:S02]  /*22cb0*/  MOV R9, 0x2 ;  /* 0x0000000200097802 */ /* 0x000fe40000000f00 */
[----:B------:R-:W-:Y:S02]  /*22cc0*/  MOV R8, 0x22ce0 ;  /* 0x00022ce000087802 */ /* 0x000fe40000000f00 */
[----:B------:R-:W-:Y:S05]  /*22cd0*/  CALL.REL.NOINC `($__internal_23_$__cuda_sm70_shflsync_bfly_p) ;  /* 0x0000005000007944 */ /* 0x000fea0003c00000 */
[----:B-12---:R-:W-:Y:S01]  /*22ce0*/  FADD.FTZ R12, R251, R10 ;  /* 0x0000000afb0c7221 */ /* 0x006fe20000010000 */
[----:B------:R-:W-:Y:S02]  /*22cf0*/  MOV R9, 0x1 ;  /* 0x0000000100097802 */ /* 0x000fe40000000f00 */
[----:B------:R-:W-:-:S02]  /*22d00*/  MOV R8, 0x22d20 ;  /* 0x00022d2000087802 */ /* 0x000fc40000000f00 */
[----:B------:R-:W-:Y:S05]  /*22d10*/  CALL.REL.NOINC `($__internal_23_$__cuda_sm70_shflsync_bfly_p) ;  /* 0x0000001000007944 */ /* 0x000fea0003c00000 */
[----:B-12---:R-:W-:Y:S05]  /*22d20*/  BRA `(.L_x_4168) ;  /* 0xffffe64000007947 */ /* 0x006fea000383ffff */
        .weak           $__internal_23_$__cuda_sm70_shflsync_bfly_p
        .type           $__internal_23_$__cuda_sm70_shflsync_bfly_p,@function
        .size           $__internal_23_$__cuda_sm70_shflsync_bfly_p,(.L_x_4893 - $__internal_23_$__cuda_sm70_shflsync_bfly_p)
$__internal_23_$__cuda_sm70_shflsync_bfly_p:
[----:B------:R-:W-:Y:S01]  /*22d30*/  MOV R14, R8 ;  /* 0x00000008000e7202 */ /* 0x000fe20000000f00 */
[----:B------:R-:W-:Y:S04]  /*22d40*/  WARPSYNC R6 ;  /* 0x0000000600007348 */ /* 0x000fe80003800000 */
[----:B------:R-:W-:Y:S01]  /*22d50*/  MOV R15, 0x0 ;  /* 0x00000000000f7802 */ /* 0x000fe20000000f00 */
[----:B------:R1:W2:Y:S03]  /*22d60*/  SHFL.BFLY PT, R10, R12, R9, R7 ;  /* 0x0c0000090c0a7389 */ /* 0x0002a600000e0007 */
[----:B------:R-:W-:Y:S05]  /*22d70*/  RET.REL.NODEC R14 `(_ZN5flash24flash_fwd_splitkv_kernelI23Flash_fwd_kernel_traitsILi256ELi64ELi64ELi4ELb0ELb0EN7cutlass10bfloat16_tE19Flash_kernel_traitsILi256ELi64ELi64ELi4ES3_EELb1ELb0ELb0ELb0ELb1ELb1ELb1ELb1EEEvNS_16Flash_fwd_paramsE) ;  /* 0xfffdd2800e007950 */ /* 0x000fea0003c3ffff */
.L_x_4169:
        /* <DEDUP_REMOVED lines=16> */
.L_x_4893:


//--------------------- .text._ZN5flash24flash_fwd_splitkv_kernelI23Flash_fwd_kernel_traitsILi256ELi64ELi64ELi4ELb0ELb0EN7cutlass10bfloat16_tE19Flash_kernel_traitsILi256ELi64ELi64ELi4ES3_EELb1ELb0ELb1ELb0ELb0ELb0ELb1ELb1EEEvNS_16Flash_fwd_paramsE --------------------------
	.section	.text._ZN5flash24flash_fwd_splitkv_kernelI23Flash_fwd_kernel_traitsILi256ELi64ELi64ELi4ELb0ELb0EN7cutlass10bfloat16_tE19Flash_kernel_traitsILi256ELi64ELi64ELi4ES3_EELb1ELb0ELb1ELb0ELb0ELb0ELb1ELb1EEEvNS_16Flash_fwd_paramsE,"ax",@progbits
	.sectioninfo	@"SHI_REGISTERS=255"
	.align	128
        .global         _ZN5flash24flash_fwd_splitkv_kernelI23Flash_fwd_kernel_traitsILi256ELi64ELi64ELi4ELb0ELb0EN7cutlass10bfloat16_tE19Flash_kernel_traitsILi256ELi64ELi64ELi4ES3_EELb1ELb0ELb1ELb0ELb0ELb0ELb1ELb1EEEvNS_16Flash_fwd_paramsE
        .type           _ZN5flash24flash_fwd_splitkv_kernelI23Flash_fwd_kernel_traitsILi256ELi64ELi64ELi4ELb0ELb0EN7cutlass10bfloat16_tE19Flash_kernel_traitsILi256ELi64ELi64ELi4ES3_EELb1ELb0ELb1ELb0ELb0ELb0ELb1ELb1EEEvNS_16Flash_fwd_paramsE,@function
        .size           _ZN5flash24flash_fwd_splitkv_kernelI23Flash_fwd_kernel_traitsILi256ELi64ELi64ELi4ELb0ELb0EN7cutlass10bfloat16_tE19Flash_kernel_traitsILi256ELi64ELi64ELi4ES3_EELb1ELb0ELb1ELb0ELb0ELb0ELb1ELb1EEEvNS_16Flash_fwd_paramsE,(.L_x_4895 - _ZN5flash24flash_fwd_splitkv_kernelI23Flash_fwd_kernel_traitsILi256ELi64ELi64ELi4ELb0ELb0EN7cutlass10bfloat16_tE19Flash_kernel_traitsILi256ELi64ELi64ELi4ES3_EELb1ELb0ELb1ELb0ELb0ELb0ELb1ELb1EEEvNS_16Flash_fwd_paramsE)
        .other          _ZN5flash24flash_fwd_splitkv_kernelI23Flash_fwd_kernel_traitsILi256ELi64ELi64ELi4ELb0ELb0EN7cutlass10bfloat16_tE19Flash_kernel_traitsILi256ELi64ELi64ELi4ES3_EELb1ELb0ELb1ELb0ELb0ELb0ELb1ELb1EEEvNS_16Flash_fwd_paramsE,@"STO_CUDA_ENTRY STV_DEFAULT"
_ZN5flash24flash_fwd_splitkv_kernelI23Flash_fwd_kernel_traitsILi256ELi64ELi64ELi4ELb0ELb0EN7cutlass10bfloat16_tE19Flash_kernel_traitsILi256ELi64ELi64ELi4ES3_EELb1ELb0ELb1ELb0ELb0ELb0ELb1ELb1EEEvNS_16Flash_fwd_paramsE:
.text._ZN5flash24flash_fwd_splitkv_kernelI23Flash_fwd_kernel_traitsILi256ELi64ELi64ELi4ELb0ELb0EN7cutlass10bfloat16_tE19Flash_kernel_traitsILi256ELi64ELi64ELi4ES3_EELb1ELb0ELb1ELb0ELb0ELb0ELb1ELb1EEEvNS_16Flash_fwd_paramsE:
        /* <DEDUP_REMOVED lines=9> */
[----:B------:R-:W-:-:S03]  /*0090*/  MOV R238, 0x1e0 ;  /* 0x000001e000ee7802 */ /* 0x000fc60000000f00 */
        /* <DEDUP_REMOVED lines=19> */
[----:B---34-:R-:W-:Y:S05]  /*01d0*/  CALL.REL.NOINC `($_ZN5flash24flash_fwd_splitkv_kernelI23Flash_fwd_kernel_traitsILi256ELi64ELi64ELi4ELb0ELb0EN7cutlass10bfloat16_tE19Flash_kernel_traitsILi256ELi64ELi64ELi4ES3_EELb1ELb0ELb1ELb0ELb0ELb0ELb1ELb1EEEvNS_16Flash_fwd_paramsE$_ZN5flash30compute_attn_1rowblock_splitkvI23Flash_fwd_kernel_traitsILi256ELi64ELi64ELi4ELb0ELb0EN7cutlass10bfloat16_tE19Flash_kernel_traitsILi256ELi64ELi64ELi4ES3_EELb1ELb0ELb1ELb0ELb0ELb0ELb1ELb1ENS_16Flash_fwd_paramsEEEvRKT8_iiiii) ;  /* 0x0000002000007944 */ /* 0x018fea0003c00000 */
[----:B------:R-:W-:Y:S05]  /*01e0*/  BSYNC B4 ;  /* 0x0000000000047941 */ /* 0x000fea0003800000 */
.L_x_4170:
[----:B------:R-:W-:Y:S05]  /*01f0*/  EXIT ;  /* 0x000000000000794d */ /* 0x000fea0003800000 */
        .type           $_ZN5flash24flash_fwd_splitkv_kernelI23Flash_fwd_kernel_traitsILi256ELi64ELi64ELi4ELb0ELb0EN7cutlass10bfloat16_tE19Flash_kernel_traitsILi256ELi64ELi64ELi4ES3_EELb1ELb0ELb1ELb0ELb0ELb0ELb1ELb1EEEvNS_16Flash_fwd_paramsE$_ZN5flash30compute_attn_1rowblock_splitkvI23Flash_fwd_kernel_traitsILi256ELi64ELi64ELi4ELb0ELb0EN7cutlass10bfloat16_tE19Flash_kernel_traitsILi256ELi64ELi64ELi4ES3_EELb1ELb0ELb1ELb0ELb0ELb0ELb1ELb1ENS_16Flash_fwd_paramsEEEvRKT8_iiiii,@function
        .size           $_ZN5flash24flash_fwd_splitkv_kernelI23Flash_fwd_kernel_traitsILi256ELi64ELi64ELi4ELb0ELb0EN7cutlass10bfloat16_tE19Flash_kernel_traitsILi256ELi64ELi64ELi4ES3_EELb1ELb0ELb1ELb0ELb0ELb0ELb1ELb1EEEvNS_16Flash_fwd_paramsE$_ZN5flash30compute_attn_1rowblock_splitkvI23Flash_fwd_kernel_traitsILi256ELi64ELi64ELi4ELb0ELb0EN7cutlass10bfloat16_tE19Flash_kernel_traitsILi256ELi64ELi64ELi4ES3_EELb1ELb0ELb1ELb0ELb0ELb0ELb1ELb1ENS_16Flash_fwd_paramsEEEvRKT8_iiiii,($__internal_24_$__cuda_sm70_shflsync_bfly_p - $_ZN5flash24flash_fwd_splitkv_kernelI23Flash_fwd_kernel_traitsILi256ELi64ELi64ELi4ELb0ELb0EN7cutlass10bfloat16_tE19Flash_kernel_traitsILi256ELi64ELi64ELi4ES3_EELb1ELb0ELb1ELb0ELb0ELb0ELb1ELb1EEEvNS_16Flash_fwd_paramsE$_ZN5flash30compute_attn_1rowblock_splitkvI23Flash_fwd_kernel_traitsILi256ELi64ELi64ELi4ELb0ELb0EN7cutlass10bfloat16_tE19Flash_kernel_traitsILi256ELi64ELi64ELi4ES3_EELb1ELb0ELb1ELb0ELb0ELb0ELb1ELb1ENS_16Flash_fwd_paramsEEEvRKT8_iiiii)
$_ZN5flash24flash_fwd_splitkv_kernelI23Flash_fwd_kernel_traitsILi256ELi64ELi64ELi4ELb0ELb0EN7cutlass10bfloat16_tE19Flash_kernel_traitsILi256ELi64ELi64ELi4ES3_EELb1ELb0ELb1ELb0ELb0ELb0ELb1ELb1EEEvNS_16Flash_fwd_paramsE$_ZN5flash30compute_attn_1rowblock_splitkvI23Flash_fwd_kernel_traitsILi256ELi64ELi64ELi4ELb0ELb0EN7cutlass10bfloat16_tE19Flash_kernel_traitsILi256ELi64ELi64ELi4ES3_EELb1ELb0ELb1ELb0ELb0ELb0ELb1ELb1ENS_16Flash_fwd_paramsEEEvRKT8_iiiii:
        /* <DEDUP_REMOVED lines=20> */
.L_x_4172:
[----:B------:R-:W-:Y:S05]  /*0340*/  BSYNC B0 ;  /* 0x0000000000007941 */ /* 0x000fea0003800000 */
.L_x_4171:
        /* <DEDUP_REMOVED lines=17> */
.L_x_4174:
[----:B------:R3:W5:Y:S02]  /*0460*/  LD.E R3, [R14.64+0xb8] ;  /* 0x0000b8060e037980 */ /* 0x000764000c101900 */
.L_x_4175:
[----:B------:R-:W-:Y:S05]  /*0470*/  BSYNC B0 ;  /* 0x0000000000007941 */ /* 0x000fea0003800000 */
.L_x_4173:
        /* <DEDUP_REMOVED lines=10> */
.L_x_4177:
[----:B------:R-:W2:Y:S01]  /*0520*/  LD.E.64 R2, [R14.64+0x108] ;  /* 0x000108060e027980 */ /* 0x000ea2000c101b00 */
[----:B------:R-:W-:Y:S01]  /*0530*/  BSSY B0, `(.L_x_4179) ;  /* 0x0000006000007945 */ /* 0x000fe20003800000 */
[----:B--2---:R-:W-:-:S04]  /*0540*/  ISETP.NE.U32.AND P0, PT, R2, RZ, PT ;  /* 0x000000ff0200720c */ /* 0x004fc80003f05070 */
[----:B------:R-:W-:Y:S01]  /*0550*/  ISETP.NE.AND.EX P0, PT, R3, RZ, PT, P0 ;  /* 0x000000ff0300720c */ /* 0x000fe20003f05300 */
[----:B------:R-:W-:-:S12]  /*0560*/  IMAD.MOV.U32 R3, RZ, RZ, RZ ;  /* 0x000000ffff037224 */ /* 0x000fd800078e00ff */
[----:B------:R-:W-:Y:S05]  /*0570*/  @!P0 BRA `(.L_x_4180) ;  /* 0x0000001000008947 */ /* 0x000fea0003800000 */
[----:B------:R2:W5:Y:S02]  /*0580*/  LD.E R3, [R14.64+0xbc] ;  /* 0x0000bc060e037980 */ /* 0x000564000c101900 */
.L_x_4180:
[----:B------:R-:W-:Y:S05]  /*0590*/  BSYNC B0 ;  /* 0x0000000000007941 */ /* 0x000fea0003800000 */
.L_x_4179:
[----:B-----5:R-:W-:Y:S02]  /*05a0*/  IADD3 R68, R78, R3, RZ ;  /* 0x000000034e447210 */ /* 0x020fe40007ffe0ff */
.L_x_4178:
[----:B------:R-:W-:Y:S05]  /*05b0*/  BSYNC B1 ;  /* 0x0000000000017941 */ /* 0x000fea0003800000 */
.L_x_4176:
[----:B------:R-:W-:Y:S01]  /*05c0*/  IMAD.SHL.U32 R71, R239, 0x40, RZ ;  /* 0x00000040ef477824 */ /* 0x000fe200078e00ff */
[----:B------:R-:W-:Y:S01]  /*05d0*/  MOV R2, R238 ;  /* 0x000000ee00027202 */ /* 0x000fe20000000f00 */
[----:B------:R-:W-:-:S03]  /*05e0*/  IMAD.MOV.U32 R3, RZ, RZ, 0x0 ;  /* 0x00000000ff037424 */ /* 0x000fc600078e00ff */
[----:B------:R-:W-:-:S13]  /*05f0*/  ISETP.GT.AND P0, PT, R240, R71, PT ;  /* 0x00000047f000720c */ /* 0x000fda0003f04270 */
[----:B------:R-:W-:Y:S05]  /*0600*/  @!P0 RET.REL.NODEC R2 `(_ZN5flash24flash_fwd_splitkv_kernelI23Flash_fwd_kernel_traitsILi256ELi64ELi64ELi4ELb0ELb0EN7cutlass10bfloat16_tE19Flash_kernel_traitsILi256ELi64ELi64ELi4ES3_EELb1ELb0ELb1ELb0ELb0ELb0ELb1ELb1EEEvNS_16Flash_fwd_paramsE) ;  /* 0xfffff9f002008950 */ /* 0x000fea0003c3ffff */
[----:B------:R-:W3:Y:S04]  /*0610*/  LD.E R0, [R14.64+0xb8] ;  /* 0x0000b8060e007980 */ /* 0x000ee8000c101900 */
[----:B------:R-:W4:Y:S01]  /*0620*/  LD.E R5, [R14.64+0x188] ;  /* 0x000188060e057980 */ /* 0x000f22000c101900 */
[----:B------:R-:W-:-:S03]  /*0630*/  IABS R3, c[0x0][0x10] ;  /* 0x0000040000037a13 */ /* 0x000fc60000000000 */
[----:B------:R-:W1:Y:S01]  /*0640*/  S2R R73, SR_TID.X ;  /* 0x0000000000497919 */ /* 0x000e620000002100 */
[----:B------:R-:W5:Y:S08]  /*0650*/  I2F.RP R2, R3 ;  /* 0x0000000300027306 */ /* 0x000f700000209400 */
[----:B-----5:R-:W5:Y:S02]  /*0660*/  MUFU.RCP R8, R2 ;  /* 0x0000000200087308 */ /* 0x020f640000001000 */
[----:B-----5:R-:W-:-:S06]  /*0670*/  IADD3 R8, R8, 0xffffffe, RZ ;  /* 0x0ffffffe08087810 */ /* 0x020fcc0007ffe0ff */
[----:B------:R-:W5:Y:S02]  /*0680*/  F2I.FTZ.U32.TRUNC.NTZ R9, R8 ;  /* 0x0000000800097305 */ /* 0x000f64000021f000 */
[----:B-----5:R-:W-:Y:S02]  /*0690*/  IMAD.MOV R4, RZ, RZ, -R9 ;  /* 0x000000ffff047224 */ /* 0x020fe400078e0a09 */
[----:B------:R-:W-:Y:S02]  /*06a0*/  IMAD.MOV.U32 R8, RZ, RZ, RZ ;  /* 0x000000ffff087224 */ /* 0x000fe400078e00ff */
[----:B------:R-:W-:-:S04]  /*06b0*/  IMAD R4, R4, R3, RZ ;  /* 0x0000000304047224 */ /* 0x000fc800078e02ff */
[----:B------:R-:W-:Y:S01]  /*06c0*/  IMAD.HI.U32 R4, R9, R4, R8 ;  /* 0x0000000409047227 */ /* 0x000fe200078e0008 */
[----:B---3--:R-:W-:-:S04]  /*06d0*/  IADD3 R0, R0, 0x3f, RZ ;  /* 0x0000003f00007810 */ /* 0x008fc80007ffe0ff */
        /* <DEDUP_REMOVED lines=44> */
[----:B------:R-:W-:-:S04]  /*09a0*/  IMAD.IADD R73, R73, 0x1, -R6 ;  /* 0x0000000149497824 */ /* 0x000fc800078e0a06 */
[----:B------:R-:W-:Y:S02]  /*09b0*/  IMAD.SHL.U32 R6, R73, 0x4, RZ ;  /* 0x0000000449067824 */ /* 0x000fe400078e00ff */
[----:B---3--:R-:W-:-:S04]  /*09c0*/  IMAD R2, R2, UR8, R241 ;  /* 0x0000000802027c24 */ /* 0x008fc8000f8e02f1 */
[----:B----4-:R-:W-:Y:S01]  /*09d0*/  IMAD R2, R2, R7, R242 ;  /* 0x0000000702027224 */ /* 0x010fe200078e02f2 */
[----:B------:R-:W-:-:S03]  /*09e0*/  SHF.R.S32.HI R7, RZ, 0x1f, R6 ;  /* 0x0000001fff077819 */ /* 0x000fc60000011406 */
[----:B------:R-:W-:Y:S01]  /*09f0*/  IMAD R3, R3, R2, R71 ;  /* 0x0000000203037224 */ /* 0x000fe200078e0247 */
[----:B------:R-:W-:Y:S01]  /*0a00*/  SHF.R.S32.HI R2, RZ, 0x4, R9 ;  /* 0x00000004ff027819 */ /* 0x000fe20000011409 */
[----:B------:R-:W-:Y:S02]  /*0a10*/  IMAD.IADD R71, R240, 0x1, -R71 ;  /* 0x00000001f0477824 */ /* 0x000fe400078e0a47 */
[----:B--2---:R-:W-:Y:S02]  /*0a20*/  IMAD R8, R3, R8, RZ ;  /* 0x0000000803087224 */ /* 0x004fe400078e02ff */
[C---:B------:R-:W-:Y:S01]  /*0a30*/  IMAD.WIDE R12, R2.reuse, 0x100, R6 ;  /* 0x00000100020c7825 */ /* 0x040fe200078e0206 */
[----:B------:R-:W-:-:S04]  /*0a40*/  ISETP.GE.AND P1, PT, R2, R71, PT ;  /* 0x000000470200720c */ /* 0x000fc80003f26270 */
        /* <DEDUP_REMOVED lines=16> */
.L_x_4183:
[----:B-1----:R-:W-:Y:S05]  /*0b50*/  BSYNC B0 ;  /* 0x0000000000007941 */ /* 0x002fea0003800000 */
.L_x_4182:
        /* <DEDUP_REMOVED lines=12> */
.L_x_4185:
[----:B------:R-:W-:Y:S05]  /*0c20*/  BSYNC B0 ;  /* 0x0000000000007941 */ /* 0x000fea0003800000 */
.L_x_4184:
        /* <DEDUP_REMOVED lines=12> */
.L_x_4187:
[----:B------:R-:W-:Y:S05]  /*0cf0*/  BSYNC B0 ;  /* 0x0000000000007941 */ /* 0x000fea0003800000 */
.L_x_4186:
        /* <DEDUP_REMOVED lines=12> */
.L_x_4189:
[----:B------:R-:W-:Y:S05]  /*0dc0*/  BSYNC B0 ;  /* 0x0000000000007941 */ /* 0x000fea0003800000 */
.L_x_4188:
        /* <DEDUP_REMOVED lines=12> */
.L_x_4191:
[----:B------:R-:W-:Y:S05]  /*0e90*/  BSYNC B0 ;  /* 0x0000000000007941 */ /* 0x000fea0003800000 */
.L_x_4190:
        /* <DEDUP_REMOVED lines=12> */
.L_x_4193:
[----:B------:R-:W-:Y:S05]  /*0f60*/  BSYNC B0 ;  /* 0x0000000000007941 */ /* 0x000fea0003800000 */
.L_x_4192:
        /* <DEDUP_REMOVED lines=12> */
.L_x_4195:
[----:B------:R-:W-:Y:S05]  /*1030*/  BSYNC B0 ;  /* 0x0000000000007941 */ /* 0x000fea0003800000 */
.L_x_4194:
        /* <DEDUP_REMOVED lines=12> */
.L_x_4197:
[----:B------:R-:W-:Y:S05]  /*1100*/  BSYNC B0 ;  /* 0x0000000000007941 */ /* 0x000fea0003800000 */
.L_x_4196:
        /* <DEDUP_REMOVED lines=29> */
[----:B------:R-:W-:Y:S05]  /*12e0*/  @P6 RET.REL.NODEC R238 `(_ZN5flash24flash_fwd_splitkv_kernelI23Flash_fwd_kernel_traitsILi256ELi64ELi64ELi4ELb0ELb0EN7cutlass10bfloat16_tE19Flash_kernel_traitsILi256ELi64ELi64ELi4ES3_EELb1ELb0ELb1ELb0ELb0ELb0ELb1ELb1EEEvNS_16Flash_fwd_paramsE) ;  /* 0xffffed10ee006950 */ /* 0x000fea0003c3ffff */
[----:B-1----:R-:W-:Y:S02]  /*12f0*/  MOV R5, 0xff800000 ;  /* 0xff80000000057802 */ /* 0x002fe40000000f00 */
[----:B------:R-:W-:-:S03]  /*1300*/  MOV R239, 0x0 ;  /* 0x0000000000ef7802 */ /* 0x000fc60000000f00 */
[----:B------:R1:W-:Y:S01]  /*1310*/  ST.E [R2.64+0xe0], R5 ;  /* 0x0000e00502007985 */ /* 0x0003e2000c101906 */
[----:B------:R-:W-:Y:S05]  /*1320*/  RET.REL.NODEC R238 `(_ZN5flash24flash_fwd_splitkv_kernelI23Flash_fwd_kernel_traitsILi256ELi64ELi64ELi4ELb0ELb0EN7cutlass10bfloat16_tE19Flash_kernel_traitsILi256ELi64ELi64ELi4ES3_EELb1ELb0ELb1ELb0ELb0ELb0ELb1ELb1EEEvNS_16Flash_fwd_paramsE) ;  /* 0xffffecd0ee007950 */ /* 0x000fea0003c3ffff */
.L_x_4181:
        /* <DEDUP_REMOVED lines=39> */
[----:B------:R-:W-:-:S04]  /*15a0*/  IMAD R7, R7, R4, RZ ;  /* 0x0000000407077224 */ /* 0x000fc800078e02ff */
[----:B------:R-:W-:Y:S01]  /*15b0*/  IMAD.HI.U32 R7, R9, R7, R8 ;  /* 0x0000000709077227 */ /* 0x000fe200078e0008 */
[----:B------:R-:W-:Y:S01]  /*15c0*/  IADD3 R0, RZ, -R0, RZ ;  /* 0x80000000ff007210 */ /* 0x000fe20007ffe0ff */
[----:B------:R-:W3:Y:S04]  /*15d0*/  LD.E.64 R8, [R14.64+0x28] ;  /* 0x000028060e087980 */ /* 0x000ee8000c101b00 */
[----:B-----5:R-:W-:-:S04]  /*15e0*/  IMAD.HI.U32 R11, R7, R2, RZ ;  /* 0x00000002070b7227 */ /* 0x020fc800078e00ff */
        /* <DEDUP_REMOVED lines=36> */
[----:B--2---:R-:W-:Y:S02]  /*1830*/  IMAD R4, R67, R12, RZ ;  /* 0x0000000c43047224 */ /* 0x004fe400078e02ff */
[----:B------:R-:W-:-:S06]  /*1840*/  @P3 IADD3 R16, R16, 0x1, RZ ;  /* 0x0000000110103810 */ /* 0x000fcc0007ffe0ff */
[----:B------:R-:W-:Y:S02]  /*1850*/  @!P0 IMAD.MOV R16, RZ, RZ, -R16 ;  /* 0x000000ffff108224 */ /* 0x000fe400078e0a10 */
[----:B------:R-:W-:-:S04]  /*1860*/  @!P1 LOP3.LUT R16, RZ, R3, RZ, 0x33, !PT ;  /* 0x00000003ff109212 */ /* 0x000fc800078e33ff */
[----:B------:R-:W-:Y:S02]  /*1870*/  SHF.R.S32.HI R13, RZ, 0x1f, R16 ;  /* 0x0000001fff0d7819 */ /* 0x000fe40000011410 */
[----:B---3--:R-:W-:Y:S01]  /*1880*/  SHF.R.S32.HI R0, RZ, 0x1f, R2 ;  /* 0x0000001fff007819 */ /* 0x008fe20000011402 */
[-C--:B------:R-:W-:Y:S02]  /*1890*/  IMAD R7, R19, R2.reuse, RZ ;  /* 0x0000000213077224 */ /* 0x080fe400078e02ff */
[----:B------:R-:W-:-:S04]  /*18a0*/  IMAD.WIDE.U32 R10, R18, R2, RZ ;  /* 0x00000002120a7225 */ /* 0x000fc800078e00ff */
[----:B------:R-:W-:Y:S01]  /*18b0*/  IMAD R7, R18, R0, R7 ;  /* 0x0000000012077224 */ /* 0x000fe200078e0207 */
[----:B------:R-:W-:-:S04]  /*18c0*/  SHF.R.S32.HI R19, RZ, 0x1f, R12 ;  /* 0x0000001fff137819 */ /* 0x000fc8000001140c */
[----:B------:R-:W-:Y:S01]  /*18d0*/  IADD3 R11, R11, R7, RZ ;  /* 0x000000070b0b7210 */ /* 0x000fe20007ffe0ff */
[----:B------:R-:W-:-:S04]  /*18e0*/  IMAD R4, R66, R19, R4 ;  /* 0x0000001342047224 */ /* 0x000fc800078e0204 */
[----:B------:R-:W-:-:S04]  /*18f0*/  IMAD.WIDE.U32 R10, R12, R66, R10 ;  /* 0x000000420c0a7225 */ /* 0x000fc800078e000a */
[----:B------:R-:W-:Y:S01]  /*1900*/  IMAD R3, R9, R2, RZ ;  /* 0x0000000209037224 */ /* 0x000fe200078e02ff */
[----:B------:R-:W-:Y:S01]  /*1910*/  IADD3 R11, R11, R4, RZ ;  /* 0x000000040b0b7210 */ /* 0x000fe20007ffe0ff */
[----:B------:R-:W-:Y:S02]  /*1920*/  IMAD R4, R23, R16, RZ ;  /* 0x0000001017047224 */ /* 0x000fe400078e02ff */
        /* <DEDUP_REMOVED lines=9> */
.L_x_4199:
        /* <DEDUP_REMOVED lines=28> */
[----:B-----5:R-:W-:-:S04]  /*1b80*/  @!P4 SHF.R.S32.HI R5, RZ, 0x1f, R11 ;  /* 0x0000001fff05c819 */ /* 0x020fc8000001140b */
[----:B------:R-:W-:Y:S01]  /*1b90*/  @!P4 IADD3 R25, R25, R4, RZ ;  /* 0x000000041919c210 */ /* 0x000fe20007ffe0ff */
[----:B------:R-:W-:Y:S02]  /*1ba0*/  @!P0 IMAD.IADD R0, R0, 0x1, -R3 ;  /* 0x0000000100008824 */ /* 0x000fe400078e0a03 */
[----:B--2---:R-:W-:Y:S02]  /*1bb0*/  @!P4 IMAD R4, R19, R11, RZ ;  /* 0x0000000b1304c224 */ /* 0x004fe400078e02ff */
[-C--:B------:R-:W-:Y:S01]  /*1bc0*/  @P4 IMAD.WIDE.U32 R26, R66, R8.reuse, RZ ;  /* 0x00000008421a4225 */ /* 0x080fe200078e00ff */
[----:B------:R-:W-:Y:S02]  /*1bd0*/  ISETP.GE.U32.AND P3, PT, R0, R3, PT ;  /* 0x000000030000720c */ /* 0x000fe40003f66070 */
[----:B------:R-:W-:Y:S01]  /*1be0*/  LOP3.LUT R0, R242, R7, RZ, 0x3c, !PT ;  /* 0x00000007f2007212 */ /* 0x000fe200078e3cff */
[----:B------:R-:W-:Y:S02]  /*1bf0*/  @!P4 IMAD R4, R18, R5, R4 ;  /* 0x000000051204c224 */ /* 0x000fe400078e0204 */
[----:B------:R-:W-:-:S02]  /*1c00*/  @P4 IMAD R9, R67, R8, RZ ;  /* 0x0000000843094224 */ /* 0x000fc400078e02ff */
[----:B------:R-:W-:Y:S01]  /*1c10*/  @!P4 IMAD.WIDE.U32 R18, R18, R11, R24 ;  /* 0x0000000b1212c225 */ /* 0x000fe200078e0018 */
[----:B------:R-:W-:Y:S02]  /*1c20*/  @P4 MOV R10, R26 ;  /* 0x0000001a000a4202 */ /* 0x000fe40000000f00 */
[----:B------:R-:W-:Y:S01]  /*1c30*/  ISETP.GE.AND P1, PT, R0, RZ, PT ;  /* 0x000000ff0000720c */ /* 0x000fe20003f26270 */
[----:B------:R-:W-:Y:S01]  /*1c40*/  @P4 IMAD.IADD R9, R27, 0x1, R9 ;  /* 0x000000011b094824 */ /* 0x000fe200078e0209 */
[----:B------:R-:W-:Y:S02]  /*1c50*/  @!P0 IADD3 R2, R2, 0x1, RZ ;  /* 0x0000000102028810 */ /* 0x000fe40007ffe0ff */
[----:B------:R-:W-:Y:S02]  /*1c60*/  @!P4 IADD3 R9, R19, R4, RZ ;  /* 0x000000041309c210 */ /* 0x000fe40007ffe0ff */
[----:B------:R-:W-:Y:S02]  /*1c70*/  LEA R5, R166, 0xffffffc0, 0x6 ;  /* 0xffffffc0a6057811 */ /* 0x000fe400078e30ff */
[----:B------:R-:W-:-:S02]  /*1c80*/  @!P4 MOV R10, R18 ;  /* 0x00000012000ac202 */ /* 0x000fc40000000f00 */
[----:B------:R-:W-:Y:S01]  /*1c90*/  ISETP.NE.AND P0, PT, R7, RZ, PT ;  /* 0x000000ff0700720c */ /* 0x000fe20003f05270 */
[----:B------:R-:W-:Y:S01]  /*1ca0*/  IMAD R8, R67, R5, RZ ;  /* 0x0000000543087224 */ /* 0x000fe200078e02ff */
[----:B------:R-:W-:Y:S01]  /*1cb0*/  SHF.R.S32.HI R19, RZ, 0x1f, R5 ;  /* 0x0000001fff137819 */ /* 0x000fe20000011405 */
[----:B------:R-:W-:Y:S01]  /*1cc0*/  IMAD.MOV.U32 R26, RZ, RZ, R10 ;  /* 0x000000ffff1a7224 */ /* 0x000fe200078e000a */
[----:B------:R-:W-:Y:S01]  /*1cd0*/  MOV R27, R9 ;  /* 0x00000009001b7202 */ /* 0x000fe20000000f00 */
[----:B------:R-:W-:Y:S01]  /*1ce0*/  @!P4 IMAD R4, R65, R12, RZ ;  /* 0x0000000c4104c224 */ /* 0x000fe200078e02ff */
[----:B------:R-:W-:Y:S02]  /*1cf0*/  @!P4 SHF.R.S32.HI R3, RZ, 0x1f, R12 ;  /* 0x0000001fff03c819 */ /* 0x000fe4000001140c */
[----:B------:R-:W-:Y:S01]  /*1d00*/  @P3 IADD3 R2, R2, 0x1, RZ ;  /* 0x0000000102023810 */ /* 0x000fe20007ffe0ff */
[----:B------:R-:W-:Y:S02]  /*1d10*/  IMAD R8, R19, R66, R8 ;  /* 0x0000004213087224 */ /* 0x000fe400078e0208 */
[----:B------:R-:W-:-:S04]  /*1d20*/  IMAD.WIDE.U32 R26, R66, R5, R26 ;  /* 0x00000005421a7225 */ /* 0x000fc800078e001a */
[----:B------:R-:W-:Y:S01]  /*1d30*/  @!P4 IMAD.WIDE.U32 R24, R64, R12, RZ ;  /* 0x0000000c4018c225 */ /* 0x000fe200078e00ff */
[----:B------:R-:W-:Y:S02]  /*1d40*/  @P4 IADD3 R12, R12, R13, RZ ;  /* 0x0000000d0c0c4210 */ /* 0x000fe40007ffe0ff */
[----:B------:R-:W-:Y:S01]  /*1d50*/  @!P4 SHF.R.S32.HI R13, RZ, 0x1f, R11 ;  /* 0x0000001fff0dc819 */ /* 0x000fe2000001140b */
[----:B------:R-:W-:Y:S02]  /*1d60*/  @!P4 IMAD R3, R3, R64, R4 ;  /* 0x000000400303c224 */ /* 0x000fe400078e0204 */
[----:B------:R-:W-:Y:S01]  /*1d70*/  @!P1 IMAD.MOV R2, RZ, RZ, -R2 ;  /* 0x000000ffff029224 */ /* 0x000fe200078e0a02 */
[----:B------:R-:W-:Y:S01]  /*1d80*/  @!P0 LOP3.LUT R2, RZ, R7, RZ, 0x33, !PT ;  /* 0x00000007ff028212 */ /* 0x000fe200078e33ff */
[----:B------:R-:W-:Y:S01]  /*1d90*/  @!P4 IMAD R0, R23, R11, RZ ;  /* 0x0000000b1700c224 */ /* 0x000fe200078e02ff */
[----:B------:R-:W-:Y:S01]  /*1da0*/  IADD3 R9, R27, R8, RZ ;  /* 0x000000081b097210 */ /* 0x000fe20007ffe0ff */
[----:B------:R-:W-:Y:S01]  /*1db0*/  @!P4 IMAD.IADD R25, R25, 0x1, R3 ;  /* 0x000000011919c824 */ /* 0x000fe200078e0203 */
[----:B------:R-:W-:Y:S01]  /*1dc0*/  MOV R8, R26 ;  /* 0x0000001a00087202 */ /* 0x000fe20000000f00 */
[----:B------:R-:W-:-:S02]  /*1dd0*/  @P4 IMAD R3, R65, R12, RZ ;  /* 0x0000000c41034224 */ /* 0x000fc400078e02ff */
[----:B------:R-:W-:-:S04]  /*1de0*/  @P4 IMAD.WIDE.U32 R26, R64, R12, RZ ;  /* 0x0000000c401a4225 */ /* 0x000fc800078e00ff */
[----:B------:R-:W-:Y:S01]  /*1df0*/  @!P4 IMAD R0, R22, R13, R0 ;  /* 0x0000000d1600c224 */ /* 0x000fe200078e0200 */
[----:B------:R-:W-:Y:S01]  /*1e00*/  SHF.R.S32.HI R13, RZ, 0x1f, R2 ;  /* 0x0000001fff0d7819 */ /* 0x000fe20000011402 */
[----:B------:R-:W-:Y:S01]  /*1e10*/  IMAD R4, R17, R2, RZ ;  /* 0x0000000211047224 */ /* 0x000fe200078e02ff */
[----:B------:R-:W-:Y:S01]  /*1e20*/  @P4 IADD3 R17, R27, R3, RZ ;  /* 0x000000031b114210 */ /* 0x000fe20007ffe0ff */
        /* <DEDUP_REMOVED lines=10> */
.L_x_4200:
[----:B-1----:R-:W-:Y:S05]  /*1ed0*/  BSYNC B0 ;  /* 0x0000000000007941 */ /* 0x002fea0003800000 */
.L_x_4198:
        /* <DEDUP_REMOVED lines=17> */
[----:B------:R-:W-:Y:S02]  /*1ff0*/  LEA.HI R2, R2, R7, RZ, 0x3 ;  /* 0x0000000702027211 */ /* 0x000fe400078f18ff */
[----:B------:R-:W-:Y:S02]  /*2000*/  SHF.R.S32.HI R72, RZ, 0x4, R11 ;  /* 0x00000004ff487819 */ /* 0x000fe4000001140b */
[----:B------:R-:W-:Y:S01]  /*2010*/  LOP3.LUT R10, R2, 0xfffffff8, RZ, 0xc0, !PT ;  /* 0xfffffff8020a7812 */ /* 0x000fe200078ec0ff */
[----:B------:R-:W-:Y:S01]  /*2020*/  IMAD.SHL.U32 R18, R70, 0x8, RZ ;  /* 0x0000000846127824 */ /* 0x000fe200078e00ff */
[----:B------:R-:W-:Y:S02]  /*2030*/  LEA.HI R11, R11, R72, RZ, 0x1 ;  /* 0x000000480b0b7211 */ /* 0x000fe400078f08ff */
[----:B------:R-:W-:Y:S01]  /*2040*/  SHF.R.S32.HI R178, RZ, 0x3, R178 ;  /* 0x00000003ffb27819 */ /* 0x000fe200000114b2 */
[----:B------:R-:W-:Y:S01]  /*2050*/  IMAD.IADD R7, R7, 0x1, -R10 ;  /* 0x0000000107077824 */ /* 0x000fe200078e0a0a */
[----:B------:R-:W-:Y:S01]  /*2060*/  IADD3 R30, P0, R18, R22, RZ ;  /* 0x00000016121e7210 */ /* 0x000fe20007f1e0ff */
[----:B------:R-:W-:Y:S01]  /*2070*/  IMAD R10, R19, R64, RZ ;  /* 0x00000040130a7224 */ /* 0x000fe200078e02ff */
[----:B------:R-:W-:-:S02]  /*2080*/  SHF.R.S32.HI R19, RZ, 0x1f, R18 ;  /* 0x0000001fff137819 */ /* 0x000fc40000011412 */
[----:B------:R-:W-:Y:S01]  /*2090*/  LOP3.LUT R11, R11, 0xfffffffe, RZ, 0xc0, !PT ;  /* 0xfffffffe0b0b7812 */ /* 0x000fe200078ec0ff */
[----:B-1----:R-:W-:Y:S02]  /*20a0*/  IMAD.SHL.U32 R21, R178, 0x40, RZ ;  /* 0x00000040b2157824 */ /* 0x002fe400078e00ff */
[----:B------:R-:W-:Y:S02]  /*20b0*/  IMAD.X R31, R19, 0x1, R17, P0 ;  /* 0x00000001131f7824 */ /* 0x000fe400000e0611 */
[----:B------:R-:W-:Y:S02]  /*20c0*/  IMAD.IADD R72, R72, 0x1, -R11 ;  /* 0x0000000148487824 */ /* 0x000fe400078e0a0b */
[----:B------:R-:W-:Y:S01]  /*20d0*/  IMAD.SHL.U32 R11, R7, 0x40, RZ ;  /* 0x00000040070b7824 */ /* 0x000fe200078e00ff */
[----:B------:R-:W-:Y:S01]  /*20e0*/  LOP3.LUT R21, R21, 0x1c0, RZ, 0xc0, !PT ;  /* 0x000001c015157812 */ /* 0x000fe200078ec0ff */
[C---:B------:R-:W-:Y:S02]  /*20f0*/  IMAD R10, R12.reuse, R65, R10 ;  /* 0x000000410c0a7224 */ /* 0x040fe400078e020a */
[----:B------:R-:W-:Y:S01]  /*2100*/  IMAD.WIDE.U32 R30, R12, R64, R30 ;  /* 0x000000400c1e7225 */ /* 0x000fe200078e001e */
[----:B------:R-:W-:-:S03]  /*2110*/  LOP3.LUT R11, R11, 0x1c0, RZ, 0xc0, !PT ;  /* 0x000001c00b0b7812 */ /* 0x000fc600078ec0ff */
[----:B------:R-:W-:Y:S01]  /*2120*/  IMAD.SHL.U32 R12, R72, 0x8, RZ ;  /* 0x00000008480c7824 */ /* 0x000fe200078e00ff */
[----:B------:R-:W-:Y:S01]  /*2130*/  LOP3.LUT R22, R21, 0x38, R18, 0xf8, !PT ;  /* 0x0000003815167812 */ /* 0x000fe200078ef812 */
[----:B------:R-:W-:Y:S01]  /*2140*/  IMAD.IADD R31, R31, 0x1, R10 ;  /* 0x000000011f1f7824 */ /* 0x000fe200078e020a */
[----:B------:R-:W-:Y:S01]  /*2150*/  SHF.R.U32.HI R21, RZ, 0x3, R21 ;  /* 0x00000003ff157819 */ /* 0x000fe20000011615 */
[----:B------:R-:W-:Y:S01]  /*2160*/  IMAD R10, R29, R16, RZ ;  /* 0x000000101d0a7224 */ /* 0x000fe200078e02ff */
[----:B------:R-:W-:Y:S02]  /*2170*/  LOP3.LUT R12, R11, 0x8, R12, 0xf8, !PT ;  /* 0x000000080b0c7812 */ /* 0x000fe400078ef80c */
[----:B------:R-:W-:Y:S01]  /*2180*/  SHF.R.U32.HI R11, RZ, 0x3, R11 ;  /* 0x00000003ff0b7819 */ /* 0x000fe2000001160b */
[-C--:B------:R-:W-:Y:S01]  /*2190*/  IMAD R10, R13, R28.reuse, R10 ;  /* 0x0000001c0d0a7224 */ /* 0x080fe200078e020a */
[----:B------:R-:W-:Y:S01]  /*21a0*/  LOP3.LUT R21, R22, R21, RZ, 0x3c, !PT ;  /* 0x0000001516157212 */ /* 0x000fe200078e3cff */
[----:B------:R-:W-:Y:S01]  /*21b0*/  IMAD.WIDE.U32 R22, R16, R28, R30 ;  /* 0x0000001c10167225 */ /* 0x000fe200078e001e */
[----:B------:R-:W-:-:S02]  /*21c0*/  LOP3.LUT P4, RZ, R7, 0x4, RZ, 0xc0, !PT ;  /* 0x0000000407ff7812 */ /* 0x000fc4000788c0ff */
[----:B------:R-:W-:Y:S02]  /*21d0*/  LOP3.LUT P3, RZ, R7, 0x2, RZ, 0xc0, !PT ;  /* 0x0000000207ff7812 */ /* 0x000fe4000786c0ff */
[----:B------:R-:W-:Y:S02]  /*21e0*/  SHF.R.S32.HI R74, RZ, 0x1f, R241 ;  /* 0x0000001fff4a7819 */ /* 0x000fe400000114f1 */
[----:B------:R-:W-:Y:S01]  /*21f0*/  LOP3.LUT R56, R12, R11, RZ, 0x3c, !PT ;  /* 0x0000000b0c387212 */ /* 0x000fe200078e3cff */
[----:B------:R-:W-:Y:S01]  /*2200*/  IMAD.IADD R23, R23, 0x1, R10 ;  /* 0x0000000117177824 */ /* 0x000fe200078e020a */
[----:B------:R-:W-:Y:S01]  /*2210*/  SHF.R.S32.HI R179, RZ, 0x1f, R178 ;  /* 0x0000001fffb37819 */ /* 0x000fe200000114b2 */
[----:B------:R-:W-:Y:S02]  /*2220*/  IMAD R189, R65, R178, RZ ;  /* 0x000000b241bd7224 */ /* 0x000fe400078e02ff */
[----:B------:R-:W-:-:S04]  /*2230*/  IMAD.WIDE.U32 R22, R178, R64, R22 ;  /* 0x00000040b2167225 */ /* 0x000fc800078e0016 */
[----:B------:R-:W-:Y:S01]  /*2240*/  IMAD R189, R179, R64, R189 ;  /* 0x00000040b3bd7224 */ /* 0x000fe200078e02bd */
[----:B------:R-:W-:-:S03]  /*2250*/  IADD3 R12, R18, 0x40, RZ ;  /* 0x00000040120c7810 */ /* 0x000fc60007ffe0ff */
[----:B------:R-:W-:Y:S01]  /*2260*/  IMAD.IADD R189, R23, 0x1, R189 ;  /* 0x0000000117bd7824 */ /* 0x000fe200078e02bd */
[----:B------:R-:W-:Y:S02]  /*2270*/  LEA.HI R17, R0, R73, RZ, 0x6 ;  /* 0x0000004900117211 */ /* 0x000fe400078f30ff */
[----:B------:R-:W-:-:S03]  /*2280*/  SHF.R.S32.HI R177, RZ, 0x1f, R242 ;  /* 0x0000001fffb17819 */ /* 0x000fc600000114f2 */
[----:B------:R-:W-:Y:S02]  /*2290*/  IMAD.SHL.U32 R176, R17, 0x8, RZ ;  /* 0x0000000811b07824 */ /* 0x000fe400078e00ff */
[----:B------:R-:W-:Y:S02]  /*22a0*/  IMAD.SHL.U32 R17, R2, 0x40, RZ ;  /* 0x0000004002117824 */ /* 0x000fe400078e00ff */
        /* <DEDUP_REMOVED lines=8> */
[----:B------:R-:W-:Y:S01]  /*2330*/  IMAD.SHL.U32 R233, R66, 0x10, RZ ;  /* 0x0000001042e97824 */ /* 0x000fe200078e00ff */
[----:B------:R-:W-:Y:S01]  /*2340*/  LOP3.LUT R56, R56, 0xfffffe00, R17, 0xf8, !PT ;  /* 0xfffffe0038387812 */ /* 0x000fe200078ef811 */
[----:B------:R-:W-:Y:S01]  /*2350*/  IMAD.SHL.U32 R231, R64, 0x10, RZ ;  /* 0x0000001040e77824 */ /* 0x000fe200078e00ff */
[----:B------:R-:W-:Y:S01]  /*2360*/  SHF.L.U64.HI R234, R66, 0x4, R67 ;  /* 0x0000000442ea7819 */ /* 0x000fe20000010243 */
[----:B------:R-:W-:Y:S01]  /*2370*/  IMAD.IADD R75, R73, 0x1, -R0 ;  /* 0x00000001494b7824 */ /* 0x000fe200078e0a00 */
[----:B------:R-:W-:Y:S01]  /*2380*/  SHF.L.U64.HI R232, R64, 0x4, R65 ;  /* 0x0000000440e87819 */ /* 0x000fe20000010241 */
[----:B------:R-:W-:Y:S01]  /*2390*/  IMAD.SHL.U32 R77, R70, 0x4, RZ ;  /* 0x00000004464d7824 */ /* 0x000fe200078e00ff */
[----:B------:R-:W-:-:S02]  /*23a0*/  SHF.R.S32.HI R69, RZ, 0x5, R69 ;  /* 0x00000005ff457819 */ /* 0x000fc40000011445 */
[----:B------:R-:W-:Y:S02]  /*23b0*/  SEL R57, R57, 0xfffffff0, !P3 ;  /* 0xfffffff039397807 */ /* 0x000fe40005800000 */
[----:B------:R-:W-:Y:S01]  /*23c0*/  SEL R55, R55, 0xffffffe0, !P4 ;  /* 0xffffffe037377807 */ /* 0x000fe20006000000 */
[----:B--2---:R-:W-:-:S04]  /*23d0*/  @P5 IMAD.WIDE.U32 R28, R192, R6, RZ ;  /* 0x00000006c01c5225 */ /* 0x004fc800078e00ff */
[----:B------:R-:W-:Y:S02]  /*23e0*/  @P5 IMAD R11, R193, R6, RZ ;  /* 0x00000006c10b5224 */ /* 0x000fe400078e02ff */
[----:B---3--:R-:W-:-:S04]  /*23f0*/  @!P5 IMAD R7, R27, R241, RZ ;  /* 0x000000f11b07d224 */ /* 0x008fc800078e02ff */
[C---:B------:R-:W-:Y:S02]  /*2400*/  @!P5 IMAD R6, R26.reuse, R74, R7 ;  /* 0x0000004a1a06d224 */ /* 0x040fe400078e0207 */
[----:B------:R-:W-:-:S04]  /*2410*/  @!P5 IMAD.WIDE.U32 R26, R26, R241, RZ ;  /* 0x000000f11a1ad225 */ /* 0x000fc800078e00ff */
[----:B------:R-:W-:Y:S02]  /*2420*/  @P5 IMAD.MOV.U32 R7, RZ, RZ, R28 ;  /* 0x000000ffff075224 */ /* 0x000fe400078e001c */
[----:B------:R-:W-:Y:S01]  /*2430*/  @!P5 IMAD.MOV.U32 R7, RZ, RZ, R26 ;  /* 0x000000ffff07d224 */ /* 0x000fe200078e001a */
[----:B------:R-:W-:Y:S01]  /*2440*/  LEA R188, P0, R22, R24, 0x1 ;  /* 0x0000001816bc7211 */ /* 0x000fe200078008ff */
[----:B------:R-:W-:Y:S02]  /*2450*/  @P5 IMAD.IADD R11, R29, 0x1, R11 ;  /* 0x000000011d0b5824 */ /* 0x000fe400078e020b */
[----:B------:R-:W-:Y:S01]  /*2460*/  @!P5 IMAD.IADD R11, R27, 0x1, R6 ;  /* 0x000000011b0bd824 */ /* 0x000fe200078e0206 */
[----:B------:R-:W-:Y:S02]  /*2470*/  IADD3 R10, P1, R18, R7, RZ ;  /* 0x00000007120a7210 */ /* 0x000fe40007f3e0ff */
[----:B------:R-:W-:Y:S02]  /*2480*/  LEA.HI.X R189, R22, R25, R189, 0x1, P0 ;  /* 0x0000001916bd7211 */ /* 0x000fe400000f0cbd */
[-C--:B----4-:R-:W-:Y:S01]  /*2490*/  ISETP.GE.AND P0, PT, R12, R79.reuse, PT ;  /* 0x0000004f0c00720c */ /* 0x090fe20003f06270 */
[----:B------:R-:W-:Y:S01]  /*24a0*/  IMAD.X R11, R19, 0x1, R11, P1 ;  /* 0x00000001130b7824 */ /* 0x000fe200008e060b */
[----:B------:R-:W-:Y:S01]  /*24b0*/  ISETP.GE.AND P1, PT, R18, R79, PT ;  /* 0x0000004f1200720c */ /* 0x000fe20003f26270 */
[----:B------:R-:W-:Y:S01]  /*24c0*/  IMAD R7, R9, R242, RZ ;  /* 0x000000f209077224 */ /* 0x000fe200078e02ff */
[----:B------:R-:W-:Y:S01]  /*24d0*/  SEL R2, RZ, 0xffffffff, P0 ;  /* 0xffffffffff027807 */ /* 0x000fe20000000000 */
[----:B------:R-:W-:Y:S01]  /*24e0*/  IMAD.WIDE.U32 R22, R242, R8, R10 ;  /* 0x00000008f2167225 */ /* 0x000fe200078e000a */
[----:B------:R-:W-:-:S02]  /*24f0*/  IADD3 R11, R18, 0x80, RZ ;  /* 0x00000080120b7810 */ /* 0x000fc40007ffe0ff */
[----:B------:R-:W-:Y:S01]  /*2500*/  IADD3 R10, R18, 0xc0, RZ ;  /* 0x000000c0120a7810 */ /* 0x000fe20007ffe0ff */
[----:B------:R-:W-:Y:S01]  /*2510*/  IMAD R7, R8, R177, R7 ;  /* 0x000000b108077224 */ /* 0x000fe200078e0207 */
[----:B------:R-:W-:Y:S01]  /*2520*/  SEL R9, RZ, 0x1, P1 ;  /* 0x00000001ff097807 */ /* 0x000fe20000800000 */
[----:B------:R-:W-:Y:S01]  /*2530*/  IMAD.SHL.U32 R2, R2, 0x2, RZ ;  /* 0x0000000202027824 */ /* 0x000fe200078e00ff */
[-C--:B------:R-:W-:Y:S02]  /*2540*/  ISETP.GE.AND P1, PT, R11, R79.reuse, PT ;  /* 0x0000004f0b00720c */ /* 0x080fe40003f26270 */
[----:B------:R-:W-:Y:S01]  /*2550*/  ISETP.GE.AND P0, PT, R10, R79, PT ;  /* 0x0000004f0a00720c */ /* 0x000fe20003f06270 */
[----:B------:R-:W-:Y:S01]  /*2560*/  IMAD.IADD R23, R23, 0x1, R7 ;  /* 0x0000000117177824 */ /* 0x000fe200078e0207 */
[----:B------:R-:W-:Y:S02]  /*2570*/  LOP3.LUT R2, R2, 0x2, R9, 0xe2, !PT ;  /* 0x0000000202027812 */ /* 0x000fe400078ee209 */
[----:B------:R-:W-:-:S02]  /*2580*/  SEL R7, RZ, 0x4, P1 ;  /* 0x00000004ff077807 */ /* 0x000fc40000800000 */
[----:B------:R-:W-:-:S04]  /*2590*/  SEL R76, RZ, 0x8, P0 ;  /* 0x00000008ff4c7807 */ /* 0x000fc80000000000 */
[----:B------:R-:W-:Y:S02]  /*25a0*/  LOP3.LUT R76, R76, R2, R7, 0xfe, !PT ;  /* 0x000000024c4c7212 */ /* 0x000fe400078efe07 */
[----:B------:R-:W-:-:S04]  /*25b0*/  SHF.R.S32.HI R7, RZ, 0x1f, R78 ;  /* 0x0000001fff077819 */ /* 0x000fc8000001144e */
[----:B------:R-:W-:-:S04]  /*25c0*/  LEA.HI R2, R7, R78, RZ, 0x6 ;  /* 0x0000004e07027211 */ /* 0x000fc800078f30ff */
[----:B------:R-:W-:Y:S02]  /*25d0*/  SHF.R.S32.HI R2, RZ, 0x6, R2 ;  /* 0x00000006ff027819 */ /* 0x000fe40000011402 */
[----:B------:R-:W-:Y:S02]  /*25e0*/  IADD3 R180, P0, R18, R4, RZ ;  /* 0x0000000412b47210 */ /* 0x000fe40007f1e0ff */
[----:B------:R-:W-:-:S04]  /*25f0*/  IMNMX R103, R235, R2, !PT ;  /* 0x00000002eb677217 */ /* 0x000fc80007800200 */
[----:B------:R-:W-:Y:S01]  /*2600*/  ISETP.GT.AND P1, PT, R166, R103, PT ;  /* 0x00000067a600720c */ /* 0x000fe20003f24270 */
[----:B------:R-:W-:Y:S02]  /*2610*/  IMAD.X R181, R19, 0x1, R3, P0 ;  /* 0x0000000113b57824 */ /* 0x000fe400000e0603 */
[----:B------:R-:W-:Y:S02]  /*2620*/  IMAD R191, R187, R192, RZ ;  /* 0x000000c0bbbf7224 */ /* 0x000fe400078e02ff */
[----:B------:R-:W-:-:S04]  /*2630*/  IMAD.WIDE.U32 R180, R178, R66, R180 ;  /* 0x00000042b2b47225 */ /* 0x000fc800078e00b4 */
[----:B------:R-:W-:Y:S01]  /*2640*/  IMAD R191, R186, R193, R191 ;  /* 0x000000c1babf7224 */ /* 0x000fe200078e02bf */
[----:B------:R-:W-:Y:S01]  /*2650*/  LEA R236, P0, R180, R184, 0x1 ;  /* 0x000000b8b4ec7211 */ /* 0x000fe200078008ff */
[----:B------:R-:W-:Y:S02]  /*2660*/  IMAD.IADD R183, R181, 0x1, R183 ;  /* 0x00000001b5b77824 */ /* 0x000fe400078e02b7 */
[----:B------:R-:W-:-:S03]  /*2670*/  IMAD.WIDE.U32 R186, R186, R192, R22 ;  /* 0x000000c0baba7225 */ /* 0x000fc600078e0016 */
        /* <DEDUP_REMOVED lines=17> */
[----:B------:R-:W-:Y:S01]  /*2790*/  IMAD.WIDE.U32 R196, R64, 0x60, RZ ;  /* 0x0000006040c47825 */ /* 0x000fe200078e00ff */
        /* <DEDUP_REMOVED lines=157> */
.L_x_4319:
        /* <DEDUP_REMOVED lines=22> */
.L_x_4203:
[----:B------:R-:W-:Y:S05]  /*32d0*/  BSYNC B0 ;  /* 0x0000000000007941 */ /* 0x000fea0003800000 */
.L_x_4202:
        /* <DEDUP_REMOVED lines=21> */
.L_x_4205:
[----:B------:R-:W-:Y:S05]  /*3430*/  BSYNC B0 ;  /* 0x0000000000007941 */ /* 0x000fea0003800000 */
.L_x_4204:
        /* <DEDUP_REMOVED lines=21> */
.L_x_4207:
[----:B------:R-:W-:Y:S05]  /*3590*/  BSYNC B0 ;  /* 0x0000000000007941 */ /* 0x000fea0003800000 */
.L_x_4206:
        /* <DEDUP_REMOVED lines=21> */
.L_x_4209:
[----:B------:R-:W-:Y:S05]  /*36f0*/  BSYNC B0 ;  /* 0x0000000000007941 */ /* 0x000fea0003800000 */
.L_x_4208:
        /* <DEDUP_REMOVED lines=65> */
.L_x_4216:
[----:B------:R-:W-:Y:S05]  /*3b10*/  BSYNC B0 ;  /* 0x0000000000007941 */ /* 0x000fea0003800000 */
.L_x_4215:
        /* <DEDUP_REMOVED lines=50> */
.L_x_4218:
[----:B------:R-:W-:Y:S05]  /*3e40*/  BSYNC B0 ;  /* 0x0000000000007941 */ /* 0x000fea0003800000 */
.L_x_4217:
        /* <DEDUP_REMOVED lines=50> */
.L_x_4220:
[----:B------:R-:W-:Y:S05]  /*4170*/  BSYNC B0 ;  /* 0x0000000000007941 */ /* 0x000fea0003800000 */
.L_x_4219:
        /* <DEDUP_REMOVED lines=49> */
.L_x_4214:
[----:B------:R-:W-:Y:S05]  /*4490*/  BSYNC B1 ;  /* 0x0000000000017941 */ /* 0x000fea0003800000 */
.L_x_4213:
        /* <DEDUP_REMOVED lines=63> */
.L_x_4224:
[----:B------:R-:W-:Y:S05]  /*4890*/  BSYNC B0 ;  /* 0x0000000000007941 */ /* 0x000fea0003800000 */
.L_x_4223:
        /* <DEDUP_REMOVED lines=53> */
.L_x_4226:
[----:B------:R-:W-:Y:S05]  /*4bf0*/  BSYNC B0 ;  /* 0x0000000000007941 */ /* 0x000fea0003800000 */
.L_x_4225:
        /* <DEDUP_REMOVED lines=53> */
.L_x_4228:
[----:B------:R-:W-:Y:S05]  /*4f50*/  BSYNC B0 ;  /* 0x0000000000007941 */ /* 0x000fea0003800000 */
.L_x_4227:
        /* <DEDUP_REMOVED lines=52> */
.L_x_4222:
[----:B------:R-:W-:Y:S05]  /*52a0*/  BSYNC B1 ;  /* 0x0000000000017941 */ /* 0x000fea0003800000 */
.L_x_4221:
        /* <DEDUP_REMOVED lines=63> */
.L_x_4232:
[----:B------:R-:W-:Y:S05]  /*56a0*/  BSYNC B0 ;  /* 0x0000000000007941 */ /* 0x000fea0003800000 */
.L_x_4231:
        /* <DEDUP_REMOVED lines=53> */
.L_x_4234:
[----:B------:R-:W-:Y:S05]  /*5a00*/  BSYNC B0 ;  /* 0x0000000000007941 */ /* 0x000fea0003800000 */
.L_x_4233:
        /* <DEDUP_REMOVED lines=53> */
.L_x_4236:
[----:B------:R-:W-:Y:S05]  /*5d60*/  BSYNC B0 ;  /* 0x0000000000007941 */ /* 0x000fea0003800000 */
.L_x_4235:
        /* <DEDUP_REMOVED lines=52> */
.L_x_4230:
[----:B------:R-:W-:Y:S05]  /*60b0*/  BSYNC B1 ;  /* 0x0000000000017941 */ /* 0x000fea0003800000 */
.L_x_4229:
        /* <DEDUP_REMOVED lines=65> */
.L_x_4240:
[----:B------:R-:W-:Y:S05]  /*64d0*/  BSYNC B0 ;  /* 0x0000000000007941 */ /* 0x000fea0003800000 */
.L_x_4239:
        /* <DEDUP_REMOVED lines=53> */
.L_x_4242:
[----:B------:R-:W-:Y:S05]  /*6830*/  BSYNC B0 ;  /* 0x0000000000007941 */ /* 0x000fea0003800000 */
.L_x_4241:
        /* <DEDUP_REMOVED lines=53> */
.L_x_4244:
[----:B------:R-:W-:Y:S05]  /*6b90*/  BSYNC B0 ;  /* 0x0000000000007941 */ /* 0x000fea0003800000 */
.L_x_4243:
        /* <DEDUP_REMOVED lines=52> */
.L_x_4238:
[----:B------:R-:W-:Y:S05]  /*6ee0*/  BSYNC B1 ;  /* 0x0000000000017941 */ /* 0x000fea0003800000 */
.L_x_4237:
[----:B-1----:R-:W2:Y:S02]  /*6ef0*/  LD.E R3, [R14.64+0xd0] ;  /* 0x0000d0060e037980 */ /* 0x002ea4000c101900 */
[----:B--2---:R-:W-:Y:S05]  /*6f00*/  IMAD.U32 R3, R3, -0x20, RZ ;  /* 0xffffffe003037824 */ /* 0x004fea00078e00ff */
[C---:B------:R-:W-:Y:S02]  /*6f10*/  LEA R20, P1, R3.reuse, R20, 0x1 ;  /* 0x0000001403147211 */ /* 0x040fe400078208ff */
[C---:B------:R-:W-:Y:S02]  /*6f20*/  LEA R58, P0, R3.reuse, R58, 0x1 ;  /* 0x0000003a033a7211 */ /* 0x040fe400078008ff */
[C---:B------:R-:W-:Y:S02]  /*6f30*/  LEA.HI.X.SX32 R21, R3.reuse, R21, 0x1, P1 ;  /* 0x0000001503157211 */ /* 0x040fe400008f0eff */
[----:B------:R-:W-:Y:S01]  /*6f40*/  LEA.HI.X.SX32 R59, R3, R59, 0x1, P0 ;  /* 0x0000003b033b7211 */ /* 0x000fe200000f0eff */
[----:B------:R-:W-:-:S05]  /*6f50*/  BRA `(.L_x_4245) ;  /* 0x0000680000007947 */ /* 0x000fca0003800000 */
.L_x_4212:
        /* <DEDUP_REMOVED lines=89> */
.L_x_4251:
[----:B------:R-:W-:Y:S05]  /*74f0*/  BSYNC B0 ;  /* 0x0000000000007941 */ /* 0x000fea0003800000 */
.L_x_4250:
[----:B-----5:R3:W-:Y:S02]  /*7500*/  ST.E.128 [R140.64], R44 ;  /* 0x0000002c8c007985 */ /* 0x0207e4000c101d06 */
.L_x_4249:
[----:B------:R-:W-:Y:S05]  /*7510*/  BSYNC B1 ;  /* 0x0000000000017941 */ /* 0x000fea0003800000 */
.L_x_4248:
        /* <DEDUP_REMOVED lines=87> */
.L_x_4255:
[----:B------:R-:W-:Y:S05]  /*7a90*/  BSYNC B0 ;  /* 0x0000000000007941 */ /* 0x000fea0003800000 */
.L_x_4254:
[----:B-----5:R4:W-:Y:S02]  /*7aa0*/  ST.E.128 [R140.64+0x80], R44 ;  /* 0x0000802c8c007985 */ /* 0x0209e4000c101d06 */
.L_x_4253:
[----:B------:R-:W-:Y:S05]  /*7ab0*/  BSYNC B1 ;  /* 0x0000000000017941 */ /* 0x000fea0003800000 */
.L_x_4252:
        /* <DEDUP_REMOVED lines=87> */
.L_x_4259:
[----:B------:R-:W-:Y:S05]  /*8030*/  BSYNC B0 ;  /* 0x0000000000007941 */ /* 0x000fea0003800000 */
.L_x_4258:
[----:B-----5:R4:W-:Y:S02]  /*8040*/  ST.E.128 [R140.64+0x100], R44 ;  /* 0x0001002c8c007985 */ /* 0x0209e4000c101d06 */
.L_x_4257:
[----:B------:R-:W-:Y:S05]  /*8050*/  BSYNC B1 ;  /* 0x0000000000017941 */ /* 0x000fea0003800000 */
.L_x_4256:
        /* <DEDUP_REMOVED lines=86> */
.L_x_4261:
[----:B------:R-:W-:Y:S05]  /*85c0*/  BSYNC B0 ;  /* 0x0000000000007941 */ /* 0x000fea0003800000 */
.L_x_4260:
[----:B-----5:R4:W-:Y:S02]  /*85d0*/  ST.E.128 [R140.64+0x180], R44 ;  /* 0x0001802c8c007985 */ /* 0x0209e4000c101d06 */
.L_x_4247:
[----:B------:R-:W-:Y:S05]  /*85e0*/  BSYNC B2 ;  /* 0x0000000000027941 */ /* 0x000fea0003800000 */
.L_x_4246:
        /* <DEDUP_REMOVED lines=97> */
.L_x_4267:
[----:B------:R-:W-:Y:S05]  /*8c00*/  BSYNC B0 ;  /* 0x0000000000007941 */ /* 0x000fea0003800000 */
.L_x_4266:
[C---:B-1----:R-:W-:Y:S04]  /*8c10*/  LEA R2, P0, R233.reuse, R140, 0x1 ;  /* 0x0000008ce9027211 */ /* 0x042fe800078008ff */
[----:B------:R-:W-:Y:S05]  /*8c20*/  LEA.HI.X R3, R233, R141, R234, 0x1, P0 ;  /* 0x0000008de9037211 */ /* 0x000fea00000f0cea */
[----:B-----5:R1:W-:Y:S04]  /*8c30*/  ST.E.128 [R2.64], R48 ;  /* 0x0000003002007985 */ /* 0x0203e8000c101d06 */
.L_x_4265:
[----:B------:R-:W-:Y:S05]  /*8c40*/  BSYNC B1 ;  /* 0x0000000000017941 */ /* 0x000fea0003800000 */
.L_x_4264:
        /* <DEDUP_REMOVED lines=92> */
.L_x_4271:
[----:B------:R-:W-:Y:S05]  /*9210*/  BSYNC B0 ;  /* 0x0000000000007941 */ /* 0x000fea0003800000 */
.L_x_4270:
[C---:B------:R-:W-:Y:S04]  /*9220*/  LEA R2, P0, R100.reuse, R140, 0x1 ;  /* 0x0000008c64027211 */ /* 0x040fe800078008ff */
[----:B------:R-:W-:Y:S05]  /*9230*/  LEA.HI.X R3, R100, R141, R99, 0x1, P0 ;  /* 0x0000008d64037211 */ /* 0x000fea00000f0c63 */
[----:B-----5:R1:W-:Y:S04]  /*9240*/  ST.E.128 [R2.64], R48 ;  /* 0x0000003002007985 */ /* 0x0203e8000c101d06 */
.L_x_4269:
[----:B------:R-:W-:Y:S05]  /*9250*/  BSYNC B1 ;  /* 0x0000000000017941 */ /* 0x000fea0003800000 */
.L_x_4268:
        /* <DEDUP_REMOVED lines=92> */
.L_x_4275:
[----:B------:R-:W-:Y:S05]  /*9820*/  BSYNC B0 ;  /* 0x0000000000007941 */ /* 0x000fea0003800000 */
.L_x_4274:
[C---:B------:R-:W-:Y:S04]  /*9830*/  LEA R2, P0, R96.reuse, R140, 0x1 ;  /* 0x0000008c60027211 */ /* 0x040fe800078008ff */
[----:B------:R-:W-:Y:S05]  /*9840*/  LEA.HI.X R3, R96, R141, R95, 0x1, P0 ;  /* 0x0000008d60037211 */ /* 0x000fea00000f0c5f */
[----:B-----5:R1:W-:Y:S04]  /*9850*/  ST.E.128 [R2.64], R48 ;  /* 0x0000003002007985 */ /* 0x0203e8000c101d06 */
.L_x_4273:
[----:B------:R-:W-:Y:S05]  /*9860*/  BSYNC B1 ;  /* 0x0000000000017941 */ /* 0x000fea0003800000 */
.L_x_4272:
        /* <DEDUP_REMOVED lines=91> */
.L_x_4277:
[----:B------:R-:W-:Y:S05]  /*9e20*/  BSYNC B0 ;  /* 0x0000000000007941 */ /* 0x000fea0003800000 */
.L_x_4276:
[C---:B------:R-:W-:Y:S04]  /*9e30*/  LEA R2, P0, R90.reuse, R140, 0x1 ;  /* 0x0000008c5a027211 */ /* 0x040fe800078008ff */
[----:B------:R-:W-:Y:S05]  /*9e40*/  LEA.HI.X R3, R90, R141, R89, 0x1, P0 ;  /* 0x0000008d5a037211 */ /* 0x000fea00000f0c59 */
[----:B-----5:R1:W-:Y:S04]  /*9e50*/  ST.E.128 [R2.64], R48 ;  /* 0x0000003002007985 */ /* 0x0203e8000c101d06 */
.L_x_4263:
[----:B------:R-:W-:Y:S05]  /*9e60*/  BSYNC B2 ;  /* 0x0000000000027941 */ /* 0x000fea0003800000 */
.L_x_4262:
        /* <DEDUP_REMOVED lines=97> */
.L_x_4283:
[----:B------:R-:W-:Y:S05]  /*a480*/  BSYNC B0 ;  /* 0x0000000000007941 */ /* 0x000fea0003800000 */
.L_x_4282:
[C---:B------:R-:W-:Y:S04]  /*a490*/  LEA R2, P0, R101.reuse, R140, 0x1 ;  /* 0x0000008c65027211 */ /* 0x040fe800078008ff */
[----:B------:R-:W-:Y:S05]  /*a4a0*/  LEA.HI.X R3, R101, R141, R102, 0x1, P0 ;  /* 0x0000008d65037211 */ /* 0x000fea00000f0c66 */
[----:B-----5:R1:W-:Y:S04]  /*a4b0*/  ST.E.128 [R2.64], R48 ;  /* 0x0000003002007985 */ /* 0x0203e8000c101d06 */
.L_x_4281:
[----:B------:R-:W-:Y:S05]  /*a4c0*/  BSYNC B1 ;  /* 0x0000000000017941 */ /* 0x000fea0003800000 */
.L_x_4280:
        /* <DEDUP_REMOVED lines=28> */
[----:B-1----:R-:W-:Y:S02]  /*a690*/  LEA R208, P0, R205, R136, 0x1 ;  /* 0x00000088cdd07211 */ /* 0x002fe400078008ff */
[-C--:B------:R-:W-:Y:S01]  /*a6a0*/  LEA.HI.X.SX32 R54, R207, R150.reuse, 0x1, P2 ;  /* 0x00000096cf367211 */ /* 0x080fe200010f0eff */
        /* <DEDUP_REMOVED lines=62> */
.L_x_4287:
[----:B------:R-:W-:Y:S05]  /*aa90*/  BSYNC B0 ;  /* 0x0000000000007941 */ /* 0x000fea0003800000 */
.L_x_4286:
[C---:B------:R-:W-:Y:S04]  /*aaa0*/  LEA R2, P0, R98.reuse, R140, 0x1 ;  /* 0x0000008c62027211 */ /* 0x040fe800078008ff */
[----:B------:R-:W-:Y:S05]  /*aab0*/  LEA.HI.X R3, R98, R141, R97, 0x1, P0 ;  /* 0x0000008d62037211 */ /* 0x000fea00000f0c61 */
[----:B-----5:R1:W-:Y:S04]  /*aac0*/  ST.E.128 [R2.64], R48 ;  /* 0x0000003002007985 */ /* 0x0203e8000c101d06 */
.L_x_4285:
[----:B------:R-:W-:Y:S05]  /*aad0*/  BSYNC B1 ;  /* 0x0000000000017941 */ /* 0x000fea0003800000 */
.L_x_4284:
        /* <DEDUP_REMOVED lines=30> */
[----:B------:R-:W-:Y:S01]  /*acc0*/  IMAD.MOV.U32 R205, RZ, RZ, RZ ;  /* 0x000000ffffcd7224 */ /* 0x000fe200078e00ff */
[----:B------:R-:W-:Y:S01]  /*acd0*/  @P1 IADD3 R205, -R54, RZ, RZ ;  /* 0x000000ff36cd1210 */ /* 0x000fe20007ffe1ff */
[----:B------:R-:W3:Y:S01]  /*ace0*/  LD.E.128 R24, [R22.64] ;  /* 0x0000000616187980 */ /* 0x000ee2000c101d00 */
        /* <DEDUP_REMOVED lines=25> */
[C---:B--2---:R-:W-:Y:S01]  /*ae80*/  LOP3.LUT R40, R60.reuse, 0xffff0000, RZ, 0xc0, !PT ;  /* 0xffff00003c287812 */ /* 0x044fe200078ec0ff */
[----:B------:R-:W-:Y:S01]  /*ae90*/  IMAD.U32 R38, R60, 0x10000, RZ ;  /* 0x000100003c267824 */ /* 0x000fe200078e00ff */
[----:B------:R-:W-:Y:S01]  /*aea0*/  SHF.L.U32 R25, R211, 0x10, RZ ;  /* 0x00000010d3197819 */ /* 0x000fe200000006ff */
        /* <DEDUP_REMOVED lines=31> */
.L_x_4291:
[----:B------:R-:W-:Y:S05]  /*b0a0*/  BSYNC B0 ;  /* 0x0000000000007941 */ /* 0x000fea0003800000 */
.L_x_4290:
[C---:B------:R-:W-:Y:S04]  /*b0b0*/  LEA R2, P0, R94.reuse, R140, 0x1 ;  /* 0x0000008c5e027211 */ /* 0x040fe800078008ff */
[----:B------:R-:W-:Y:S05]  /*b0c0*/  LEA.HI.X R3, R94, R141, R93, 0x1, P0 ;  /* 0x0000008d5e037211 */ /* 0x000fea00000f0c5d */
[----:B-----5:R1:W-:Y:S04]  /*b0d0*/  ST.E.128 [R2.64], R48 ;  /* 0x0000003002007985 */ /* 0x0203e8000c101d06 */
.L_x_4289:
[----:B------:R-:W-:Y:S05]  /*b0e0*/  BSYNC B1 ;  /* 0x0000000000017941 */ /* 0x000fea0003800000 */
.L_x_4288:
        /* <DEDUP_REMOVED lines=91> */
.L_x_4293:
[----:B------:R-:W-:Y:S05]  /*b6a0*/  BSYNC B0 ;  /* 0x0000000000007941 */ /* 0x000fea0003800000 */
.L_x_4292:
[C---:B------:R-:W-:Y:S04]  /*b6b0*/  LEA R2, P0, R88.reuse, R140, 0x1 ;  /* 0x0000008c58027211 */ /* 0x040fe800078008ff */
[----:B------:R-:W-:Y:S05]  /*b6c0*/  LEA.HI.X R3, R88, R141, R87, 0x1, P0 ;  /* 0x0000008d58037211 */ /* 0x000fea00000f0c57 */
[----:B-----5:R1:W-:Y:S04]  /*b6d0*/  ST.E.128 [R2.64], R48 ;  /* 0x0000003002007985 */ /* 0x0203e8000c101d06 */
.L_x_4279:
[----:B------:R-:W-:Y:S05]  /*b6e0*/  BSYNC B2 ;  /* 0x0000000000027941 */ /* 0x000fea0003800000 */
.L_x_4278:
        /* <DEDUP_REMOVED lines=98> */
.L_x_4299:
[----:B------:R-:W-:Y:S05]  /*bd10*/  BSYNC B0 ;  /* 0x0000000000007941 */ /* 0x000fea0003800000 */
.L_x_4298:
[----:B------:R-:W-:Y:S02]  /*bd20*/  IMAD R0, R67, 0x60, RZ ;  /* 0x0000006043007824 */ /* 0x000fe400078e02ff */
[----:B------:R-:W-:Y:S05]  /*bd30*/  IMAD.WIDE.U32 R2, R66, 0x60, R140 ;  /* 0x0000006042027825 */ /* 0x000fea00078e008c */
[----:B------:R-:W-:Y:S05]  /*bd40*/  IADD3 R3, R3, R0, RZ ;  /* 0x0000000003037210 */ /* 0x000fea0007ffe0ff */
[----:B-----5:R1:W-:Y:S02]  /*bd50*/  ST.E.128 [R2.64], R48 ;  /* 0x0000003002007985 */ /* 0x0203e4000c101d06 */
.L_x_4297:
[----:B------:R-:W-:Y:S05]  /*bd60*/  BSYNC B1 ;  /* 0x0000000000017941 */ /* 0x000fea0003800000 */
.L_x_4296:
        /* <DEDUP_REMOVED lines=92> */
.L_x_4303:
[----:B------:R-:W-:Y:S05]  /*c330*/  BSYNC B0 ;  /* 0x0000000000007941 */ /* 0x000fea0003800000 */
.L_x_4302:
[C---:B------:R-:W-:Y:S04]  /*c340*/  LEA R2, P0, R92.reuse, R140, 0x1 ;  /* 0x0000008c5c027211 */ /* 0x040fe800078008ff */
[----:B------:R-:W-:Y:S05]  /*c350*/  LEA.HI.X R3, R92, R141, R91, 0x1, P0 ;  /* 0x0000008d5c037211 */ /* 0x000fea00000f0c5b */
[----:B-----5:R1:W-:Y:S04]  /*c360*/  ST.E.128 [R2.64], R48 ;  /* 0x0000003002007985 */ /* 0x0203e8000c101d06 */
.L_x_4301:
[----:B------:R-:W-:Y:S05]  /*c370*/  BSYNC B1 ;  /* 0x0000000000017941 */ /* 0x000fea0003800000 */
.L_x_4300:
        /* <DEDUP_REMOVED lines=92> */
.L_x_4307:
[----:B------:R-:W-:Y:S05]  /*c940*/  BSYNC B0 ;  /* 0x0000000000007941 */ /* 0x000fea0003800000 */
.L_x_4306:
[C---:B------:R-:W-:Y:S04]  /*c950*/  LEA R2, P0, R86.reuse, R140, 0x1 ;  /* 0x0000008c56027211 */ /* 0x040fe800078008ff */
[----:B------:R-:W-:Y:S05]  /*c960*/  LEA.HI.X R3, R86, R141, R85, 0x1, P0 ;  /* 0x0000008d56037211 */ /* 0x000fea00000f0c55 */
[----:B-----5:R1:W-:Y:S04]  /*c970*/  ST.E.128 [R2.64], R48 ;  /* 0x0000003002007985 */ /* 0x0203e8000c101d06 */
.L_x_4305:
[----:B------:R-:W-:Y:S05]  /*c980*/  BSYNC B1 ;  /* 0x0000000000017941 */ /* 0x000fea0003800000 */
.L_x_4304:
        /* <DEDUP_REMOVED lines=91> */
.L_x_4309:
[----:B------:R-:W-:Y:S05]  /*cf40*/  BSYNC B0 ;  /* 0x0000000000007941 */ /* 0x000fea0003800000 */
.L_x_4308:
[C---:B-1----:R-:W-:Y:S04]  /*cf50*/  LEA R2, P0, R84.reuse, R140, 0x1 ;  /* 0x0000008c54027211 */ /* 0x042fe800078008ff */
[----:B------:R-:W-:Y:S05]  /*cf60*/  LEA.HI.X R3, R84, R141, R83, 0x1, P0 ;  /* 0x0000008d54037211 */ /* 0x000fea00000f0c53 */
[----:B-----5:R1:W-:Y:S04]  /*cf70*/  ST.E.128 [R2.64], R24 ;  /* 0x0000001802007985 */ /* 0x0203e8000c101d06 */
.L_x_4295:
[----:B------:R-:W-:Y:S05]  /*cf80*/  BSYNC B2 ;  /* 0x0000000000027941 */ /* 0x000fea0003800000 */
.L_x_4294:
[----:B-12---:R-:W2:Y:S02]  /*cf90*/  LD.E R3, [R14.64+0xd0] ;  /* 0x0000d0060e037980 */ /* 0x006ea4000c101900 */
[----:B--2---:R-:W-:Y:S05]  /*cfa0*/  IMAD.U32 R3, R3, -0x20, RZ ;  /* 0xffffffe003037824 */ /* 0x004fea00078e00ff */
[C---:B------:R-:W-:Y:S02]  /*cfb0*/  LEA R138, P1, R3.reuse, R138, 0x1 ;  /* 0x0000008a038a7211 */ /* 0x040fe400078208ff */
[C---:B------:R-:W-:Y:S02]  /*cfc0*/  LEA R136, P0, R3.reuse, R136, 0x1 ;  /* 0x0000008803887211 */ /* 0x040fe400078008ff */
[C---:B------:R-:W-:Y:S02]  /*cfd0*/  LEA.HI.X.SX32 R139, R3.reuse, R139, 0x1, P1 ;  /* 0x0000008b038b7211 */ /* 0x040fe400008f0eff */
[----:B------:R-:W-:Y:S01]  /*cfe0*/  LEA.HI.X.SX32 R137, R3, R137, 0x1, P0 ;  /* 0x0000008903897211 */ /* 0x000fe200000f0eff */
[----:B------:R-:W-:-:S05]  /*cff0*/  BRA `(.L_x_4245) ;  /* 0x0000076000007947 */ /* 0x000fca0003800000 */
.L_x_4211:
        /* <DEDUP_REMOVED lines=14> */
.L_x_4311:
[----:B------:R-:W-:Y:S05]  /*d0e0*/  BSYNC B0 ;  /* 0x0000000000007941 */ /* 0x000fea0003800000 */
.L_x_4310:
        /* <DEDUP_REMOVED lines=33> */
.L_x_4313:
[----:B------:R-:W-:Y:S05]  /*d300*/  BSYNC B0 ;  /* 0x0000000000007941 */ /* 0x000fea0003800000 */
.L_x_4312:
        /* <DEDUP_REMOVED lines=33> */
.L_x_4315:
[----:B------:R-:W-:Y:S05]  /*d520*/  BSYNC B0 ;  /* 0x0000000000007941 */ /* 0x000fea0003800000 */
.L_x_4314:
        /* <DEDUP_REMOVED lines=35> */
.L_x_4245:
[----:B------:R-:W-:Y:S05]  /*d760*/  BSYNC B3 ;  /* 0x0000000000037941 */ /* 0x000fea0003800000 */
.L_x_4210:
        /* <DEDUP_REMOVED lines=89> */
.L_x_4317:
        /* <DEDUP_REMOVED lines=8> */
.L_x_4318:
[----:B------:R-:W-:Y:S05]  /*dd80*/  BSYNC B0 ;  /* 0x0000000000007941 */ /* 0x000fea0003800000 */
.L_x_4316:
[----:B------:R-:W-:Y:S04]  /*dd90*/  IADD3 R9, R9, -0x1, RZ ;  /* 0xffffffff09097810 */ /* 0x000fe80007ffe0ff */
[----:B------:R-:W-:Y:S11]  /*dda0*/  ISETP.GT.AND P0, PT, R9, R103, PT ;  /* 0x000000670900720c */ /* 0x000ff60003f04270 */
[----:B------:R-:W-:Y:S02]  /*ddb0*/  @!UPT UIADD3 URZ, URZ, URZ, URZ ;  /* 0x0000003f3f3ff290 */ /* 0x000fe4000fffe03f */
[----:B------:R-:W-:-:S05]  /*ddc0*/  @P0 BRA `(.L_x_4319) ;  /* 0xffff53a000000947 */ /* 0x000fca000383ffff */
.L_x_4201:
        /* <DEDUP_REMOVED lines=14> */
[----:B------:R1:W5:Y:S01]  /*deb0*/  LD.E.64 R36, [R14.64+0x150] ;  /* 0x000150060e247980 */ /* 0x000362000c101b00 */
[----:B--2---:R-:W-:-:S04]  /*dec0*/  ISETP.NE.U32.AND P1, PT, R4, RZ, PT ;  /* 0x000000ff0400720c */ /* 0x004fc80003f25070 */
[----:B------:R-:W-:-:S13]  /*ded0*/  ISETP.NE.AND.EX P1, PT, R5, RZ, PT, P1 ;  /* 0x000000ff0500720c */ /* 0x000fda0003f25310 */
[----:B-----5:R-:W-:-:S04]  /*dee0*/  @P1 LEA R20, P0, R241, R4, 0x2 ;  /* 0x00000004f1141211 */ /* 0x020fc800078010ff */
[----:B------:R-:W-:-:S05]  /*def0*/  @P1 LEA.HI.X R21, R241, R5, R74, 0x2, P0 ;  /* 0x00000005f1151211 */ /* 0x000fca00000f144a */
[----:B----4-:R2:W4:Y:S01]  /*df00*/  @P1 LD.E R2, [R20.64] ;  /* 0x0000000614021980 */ /* 0x010522000c101900 */
[----:B------:R-:W-:Y:S02]  /*df10*/  LEA.HI R13, R7, R7, RZ, 0x1 ;  /* 0x00000007070d7211 */ /* 0x000fe400078f08ff */
[----:B------:R-:W-:Y:S02]  /*df20*/  IADD3 R3, P1, R3, R186, RZ ;  /* 0x000000ba03037210 */ /* 0x000fe40007f3e0ff */
[----:B------:R-:W-:Y:S02]  /*df30*/  SHF.R.S32.HI R13, RZ, 0x1, R13 ;  /* 0x00000001ff0d7819 */ /* 0x000fe4000001140d */
[----:B---3--:R-:W-:Y:S01]  /*df40*/  ISETP.NE.AND P4, PT, R0, RZ, PT ;  /* 0x000000ff0000720c */ /* 0x008fe20003f85270 */
[----:B------:R-:W-:Y:S01]  /*df50*/  IMAD.MOV.U32 R190, RZ, RZ, R186 ;  /* 0x000000ffffbe7224 */ /* 0x000fe200078e00ba */
[----:B------:R-:W-:Y:S02]  /*df60*/  LEA R48, P2, R186, R194, 0x1 ;  /* 0x000000c2ba307211 */ /* 0x000fe400078408ff */
[----:B------:R-:W-:Y:S01]  /*df70*/  LEA R5, P0, R192, R186, 0x5 ;  /* 0x000000bac0057211 */ /* 0x000fe200078028ff */
[--C-:B------:R-:W-:Y:S01]  /*df80*/  IMAD.X R6, R17, 0x1, R191.reuse, P1 ;  /* 0x0000000111067824 */ /* 0x100fe200008e06bf */
[----:B------:R-:W-:Y:S01]  /*df90*/  LEA.HI.X R49, R186, R195, R191, 0x1, P2 ;  /* 0x000000c3ba317211 */ /* 0x000fe200010f0cbf */
[----:B------:R-:W-:Y:S01]  /*dfa0*/  IMAD R4, R193, 0x30, RZ ;  /* 0x00000030c1047824 */ /* 0x000fe200078e02ff */
[C---:B------:R-:W-:Y:S01]  /*dfb0*/  LEA.HI.X R8, R192.reuse, R191, R193, 0x5, P0 ;  /* 0x000000bfc0087211 */ /* 0x040fe200000f2cc1 */
[----:B------:R-:W-:Y:S01]  /*dfc0*/  IMAD.WIDE.U32 R190, R192, 0x30, R190 ;  /* 0x00000030c0be7825 */ /* 0x000fe200078e00be */
[----:B------:R-:W-:-:S02]  /*dfd0*/  LEA R46, P1, R3, R194, 0x1 ;  /* 0x000000c2032e7211 */ /* 0x000fc400078208ff */
[-C--:B------:R-:W-:Y:S01]  /*dfe0*/  LEA R42, P0, R5, R194.reuse, 0x1 ;  /* 0x000000c2052a7211 */ /* 0x080fe200078008ff */
[----:B------:R-:W-:Y:S02]  /*dff0*/  IMAD.IADD R17, R240, 0x1, -R71 ;  /* 0x00000001f0117824 */ /* 0x000fe400078e0a47 */
[C---:B--2---:R-:W-:Y:S01]  /*e000*/  IMAD R20, R178.reuse, R13, R77 ;  /* 0x0000000db2147224 */ /* 0x044fe200078e024d */
[-C--:B------:R-:W-:Y:S01]  /*e010*/  LEA.HI.X R47, R3, R195.reuse, R6, 0x1, P1 ;  /* 0x000000c3032f7211 */ /* 0x080fe200008f0c06 */
[----:B------:R-:W-:Y:S01]  /*e020*/  IMAD.IADD R3, R191, 0x1, R4 ;  /* 0x00000001bf037824 */ /* 0x000fe200078e0204 */
[----:B------:R-:W-:Y:S02]  /*e030*/  LEA.HI.X R43, R5, R195, R8, 0x1, P0 ;  /* 0x000000c3052b7211 */ /* 0x000fe400000f0c08 */
[----:B------:R-:W-:Y:S02]  /*e040*/  ISETP.GE.AND P0, PT, R178, R17, PT ;  /* 0x00000011b200720c */ /* 0x000fe40003f06270 */
[----:B------:R-:W-:Y:S01]  /*e050*/  LEA R40, P1, R190, R194, 0x1 ;  /* 0x000000c2be287211 */ /* 0x000fe200078208ff */
[----:B------:R-:W-:Y:S01]  /*e060*/  IMAD.SHL.U32 R45, R13, 0x10, RZ ;  /* 0x000000100d2d7824 */ /* 0x000fe200078e00ff */
[----:B------:R-:W-:-:S02]  /*e070*/  ISETP.GT.AND P0, PT, R73, -0x8, !P0 ;  /* 0xfffffff84900780c */ /* 0x000fc40004704270 */
[----:B------:R-:W-:Y:S02]  /*e080*/  LEA.HI.X R41, R190, R195, R3, 0x1, P1 ;  /* 0x000000c3be297211 */ /* 0x000fe400008f0c03 */
[----:B----4-:R-:W-:-:S05]  /*e090*/  IADD3 R2, R2, R78, R71 ;  /* 0x0000004e02027210 */ /* 0x010fca0007ffe047 */
        /* <DEDUP_REMOVED lines=63> */
.L_x_4328:
[----:B------:R-:W-:Y:S05]  /*e490*/  BSYNC B0 ;  /* 0x0000000000007941 */ /* 0x000fea0003800000 */
.L_x_4327:
[----:B-----5:R3:W-:Y:S02]  /*e4a0*/  STS.128 [R243], R24 ;  /* 0x00000018f3007388 */ /* 0x0207e40000000c00 */
.L_x_4326:
[----:B------:R-:W-:Y:S05]  /*e4b0*/  BSYNC B1 ;  /* 0x0000000000017941 */ /* 0x000fea0003800000 */
.L_x_4325:
        /* <DEDUP_REMOVED lines=47> */
.L_x_4332:
[----:B------:R-:W-:Y:S05]  /*e7b0*/  BSYNC B0 ;  /* 0x0000000000007941 */ /* 0x000fea0003800000 */
.L_x_4331:
[----:B-----5:R1:W-:Y:S02]  /*e7c0*/  STS.128 [R243+0x2000], R24 ;  /* 0x00200018f3007388 */ /* 0x0203e40000000c00 */
.L_x_4330:
[----:B------:R-:W-:Y:S05]  /*e7d0*/  BSYNC B1 ;  /* 0x0000000000017941 */ /* 0x000fea0003800000 */
.L_x_4329:
        /* <DEDUP_REMOVED lines=20> */
[----:B--2---:R-:W-:Y:S01]  /*e920*/  LOP3.LUT R29, R4, 0xffff0000, RZ, 0xc0, !PT ;  /* 0xffff0000041d7812 */ /* 0x004fe200078ec0ff */
        /* <DEDUP_REMOVED lines=26> */
.L_x_4336:
[----:B------:R-:W-:Y:S05]  /*ead0*/  BSYNC B0 ;  /* 0x0000000000007941 */ /* 0x000fea0003800000 */
.L_x_4335:
[----:B-----5:R3:W-:Y:S02]  /*eae0*/  STS.128 [R243+0x4000], R24 ;  /* 0x00400018f3007388 */ /* 0x0207e40000000c00 */
.L_x_4334:
[----:B------:R-:W-:Y:S05]  /*eaf0*/  BSYNC B1 ;  /* 0x0000000000017941 */ /* 0x000fea0003800000 */
.L_x_4333:
        /* <DEDUP_REMOVED lines=46> */
.L_x_4338:
[----:B------:R-:W-:Y:S05]  /*ede0*/  BSYNC B0 ;  /* 0x0000000000007941 */ /* 0x000fea0003800000 */
.L_x_4337:
[----:B-----5:R3:W-:Y:S02]  /*edf0*/  STS.128 [R243+0x6000], R24 ;  /* 0x00600018f3007388 */ /* 0x0207e40000000c00 */
.L_x_4324:
[----:B------:R-:W-:Y:S05]  /*ee00*/  BSYNC B2 ;  /* 0x0000000000027941 */ /* 0x000fea0003800000 */
.L_x_4323:
        /* <DEDUP_REMOVED lines=60> */
.L_x_4344:
[----:B------:R-:W-:Y:S05]  /*f1d0*/  BSYNC B0 ;  /* 0x0000000000007941 */ /* 0x000fea0003800000 */
.L_x_4343:
[----:B-----5:R3:W-:Y:S02]  /*f1e0*/  STS.128 [R243+0x800], R24 ;  /* 0x00080018f3007388 */ /* 0x0207e40000000c00 */
.L_x_4342:
[----:B------:R-:W-:Y:S05]  /*f1f0*/  BSYNC B1 ;  /* 0x0000000000017941 */ /* 0x000fea0003800000 */
.L_x_4341:
        /* <DEDUP_REMOVED lines=47> */
.L_x_4348:
[----:B------:R-:W-:Y:S05]  /*f4f0*/  BSYNC B0 ;  /* 0x0000000000007941 */ /* 0x000fea0003800000 */
.L_x_4347:
[----:B-----5:R3:W-:Y:S02]  /*f500*/  STS.128 [R243+0x2800], R24 ;  /* 0x00280018f3007388 */ /* 0x0207e40000000c00 */
.L_x_4346:
[----:B------:R-:W-:Y:S05]  /*f510*/  BSYNC B1 ;  /* 0x0000000000017941 */ /* 0x000fea0003800000 */
.L_x_4345:
        /* <DEDUP_REMOVED lines=47> */
.L_x_4352:
[----:B------:R-:W-:Y:S05]  /*f810*/  BSYNC B0 ;  /* 0x0000000000007941 */ /* 0x000fea0003800000 */
.L_x_4351:
[----:B-----5:R3:W-:Y:S02]  /*f820*/  STS.128 [R243+0x4800], R24 ;  /* 0x00480018f3007388 */ /* 0x0207e40000000c00 */
.L_x_4350:
[----:B------:R-:W-:Y:S05]  /*f830*/  BSYNC B1 ;  /* 0x0000000000017941 */ /* 0x000fea0003800000 */
.L_x_4349:
        /* <DEDUP_REMOVED lines=40> */
[C---:B------:R-:W-:Y:S01]  /*fac0*/  FFMA.FTZ R22, R26.reuse, R5, -R22 ;  /* 0x000000051a167223 */ /* 0x040fe20000010816 */
[----:B------:R-:W-:Y:S01]  /*fad0*/  F2FP.BF16.PACK_AB R47, R29, R28 ;  /* 0x0000001c1d2f723e */ /* 0x000fe200000010ff */
[----:B------:R-:W-:Y:S01]  /*fae0*/  FFMA.FTZ R3, R26, R3, R46 ;  /* 0x000000031a037223 */ /* 0x000fe2000001002e */
[----:B------:R-:W-:-:S04]  /*faf0*/  F2FP.BF16.PACK_AB R44, R21, R8 ;  /* 0x00000008152c723e */ /* 0x000fc800000010ff */
[----:B------:R-:W-:Y:S02]  /*fb00*/  F2FP.BF16.PACK_AB R46, R3, R22 ;  /* 0x00000016032e723e */ /* 0x000fe400000010ff */
.L_x_4354:
[----:B------:R-:W-:Y:S05]  /*fb10*/  BSYNC B0 ;  /* 0x0000000000007941 */ /* 0x000fea0003800000 */
.L_x_4353:
[----:B-----5:R1:W-:Y:S02]  /*fb20*/  STS.128 [R243+0x6800], R44 ;  /* 0x0068002cf3007388 */ /* 0x0203e40000000c00 */
.L_x_4340:
[----:B------:R-:W-:Y:S05]  /*fb30*/  BSYNC B2 ;  /* 0x0000000000027941 */ /* 0x000fea0003800000 */
.L_x_4339:
        /* <DEDUP_REMOVED lines=24> */
[C---:B-----5:R-:W-:Y:S01]  /*fcc0*/  LOP3.LUT R0, R25.reuse, 0xffff0000, RZ, 0xc0, !PT ;  /* 0xffff000019007812 */ /* 0x060fe200078ec0ff */
[----:B------:R-:W-:Y:S01]  /*fcd0*/  IMAD.U32 R35, R26, 0x10000, RZ ;  /* 0x000100001a237824 */ /* 0x000fe200078e00ff */
[----:B------:R-:W-:Y:S02]  /*fce0*/  SHF.L.U32 R21, R25, 0x10, RZ ;  /* 0x0000001019157819 */ /* 0x000fe400000006ff */
[C---:B------:R-:W-:Y:S02]  /*fcf0*/  SHF.L.U32 R25, R24.reuse, 0x10, RZ ;  /* 0x0000001018197819 */ /* 0x040fe400000006ff */
[----:B------:R-:W-:-:S02]  /*fd00*/  LOP3.LUT R44, R24, 0xffff0000, RZ, 0xc0, !PT ;  /* 0xffff0000182c7812 */ /* 0x000fc400078ec0ff */
        /* <DEDUP_REMOVED lines=8> */
[----:B------:R-:W-:Y:S01]  /*fd90*/  IMAD.U32 R4, R4, 0x10000, RZ ;  /* 0x0001000004047824 */ /* 0x000fe200078e00ff */
[----:B------:R-:W-:Y:S01]  /*fda0*/  SHF.L.U32 R2, R2, 0x10, RZ ;  /* 0x0000001002027819 */ /* 0x000fe200000006ff */
[----:B------:R-:W-:-:S02]  /*fdb0*/  FMUL.FTZ R0, R0, R33 ;  /* 0x0000002100007220 */ /* 0x000fc40000410000 */
[C---:B------:R-:W-:Y:S02]  /*fdc0*/  FFMA.FTZ R24, R21.reuse, R33, -R24 ;  /* 0x0000002115187223 */ /* 0x040fe40000010818 */
[----:B------:R-:W-:Y:S01]  /*fdd0*/  FFMA.FTZ R21, R21, R30, R0 ;  /* 0x0000001e15157223 */ /* 0x000fe20000010000 */
[----:B------:R-:W-:Y:S01]  /*fde0*/  SHF.L.U32 R0, R3, 0x10, RZ ;  /* 0x0000001003007819 */ /* 0x000fe200000006ff */
[C---:B------:R-:W-:Y:S01]  /*fdf0*/  FMUL.FTZ R26, R32.reuse, R27 ;  /* 0x0000001b201a7220 */ /* 0x040fe20000410000 */
[----:B------:R-:W-:Y:S01]  /*fe00*/  SHF.L.U32 R30, R5, 0x10, RZ ;  /* 0x00000010051e7819 */ /* 0x000fe200000006ff */
[----:B------:R-:W-:Y:S02]  /*fe10*/  FMUL.FTZ R32, R32, R31 ;  /* 0x0000001f20207220 */ /* 0x000fe40000410000 */
        /* <DEDUP_REMOVED lines=14> */
.L_x_4360:
[----:B------:R-:W-:Y:S05]  /*ff00*/  BSYNC B0 ;  /* 0x0000000000007941 */ /* 0x000fea0003800000 */
.L_x_4359:
[----:B-----5:R3:W-:Y:S02]  /*ff10*/  STS.128 [R243+0x1000], R24 ;  /* 0x00100018f3007388 */ /* 0x0207e40000000c00 */
.L_x_4358:
[----:B------:R-:W-:Y:S05]  /*ff20*/  BSYNC B1 ;  /* 0x0000000000017941 */ /* 0x000fea0003800000 */
.L_x_4357:
        /* <DEDUP_REMOVED lines=46> */
.L_x_4364:
[----:B------:R-:W-:Y:S05]  /*10210*/  BSYNC B0 ;  /* 0x0000000000007941 */ /* 0x000fea0003800000 */
.L_x_4363:
[----:B-----5:R3:W-:Y:S02]  /*10220*/  STS.128 [R243+0x3000], R24 ;  /* 0x00300018f3007388 */ /* 0x0207e40000000c00 */
.L_x_4362:
[----:B------:R-:W-:Y:S05]  /*10230*/  BSYNC B1 ;  /* 0x0000000000017941 */ /* 0x000fea0003800000 */
.L_x_4361:
        /* <DEDUP_REMOVED lines=46> */
.L_x_4368:
[----:B------:R-:W-:Y:S05]  /*10520*/  BSYNC B0 ;  /* 0x0000000000007941 */ /* 0x000fea0003800000 */
.L_x_4367:
[----:B-----5:R3:W-:Y:S02]  /*10530*/  STS.128 [R243+0x5000], R24 ;  /* 0x00500018f3007388 */ /* 0x0207e40000000c00 */
.L_x_4366:
[----:B------:R-:W-:Y:S05]  /*10540*/  BSYNC B1 ;  /* 0x0000000000017941 */ /* 0x000fea0003800000 */
.L_x_4365:
        /* <DEDUP_REMOVED lines=9> */
[C---:B-----5:R-:W-:Y:S01]  /*105e0*/  IMAD.U32 R32, R27.reuse, 0x10000, RZ ;  /* 0x000100001b207824 */ /* 0x060fe200078e00ff */
[----:B------:R-:W-:Y:S02]  /*105f0*/  LOP3.LUT R30, R27, 0xffff0000, RZ, 0xc0, !PT ;  /* 0xffff00001b1e7812 */ /* 0x000fe400078ec0ff */
[C---:B------:R-:W-:Y:S02]  /*10600*/  LOP3.LUT R0, R25.reuse, 0xffff0000, RZ, 0xc0, !PT ;  /* 0xffff000019007812 */ /* 0x040fe400078ec0ff */
[----:B------:R-:W-:-:S02]  /*10610*/  SHF.L.U32 R21, R25, 0x10, RZ ;  /* 0x0000001019157819 */ /* 0x000fc400000006ff */
[C---:B------:R-:W-:Y:S02]  /*10620*/  LOP3.LUT R34, R24.reuse, 0xffff0000, RZ, 0xc0, !PT ;  /* 0xffff000018227812 */ /* 0x040fe400078ec0ff */
[----:B------:R-:W-:Y:S02]  /*10630*/  SHF.L.U32 R25, R24, 0x10, RZ ;  /* 0x0000001018197819 */ /* 0x000fe400000006ff */
[C---:B------:R-:W-:Y:S02]  /*10640*/  SHF.L.U32 R33, R26.reuse, 0x10, RZ ;  /* 0x000000101a217819 */ /* 0x040fe400000006ff */
[----:B---3--:R-:W-:Y:S02]  /*10650*/  LOP3.LUT R28, R26, 0xffff0000, RZ, 0xc0, !PT ;  /* 0xffff00001a1c7812 */ /* 0x008fe400078ec0ff */
[C---:B--2---:R-:W-:Y:S01]  /*10660*/  LOP3.LUT R27, R2.reuse, 0xffff0000, RZ, 0xc0, !PT ;  /* 0xffff0000021b7812 */ /* 0x044fe200078ec0ff */
[----:B------:R-:W-:Y:S01]  /*10670*/  IMAD.U32 R2, R2, 0x10000, RZ ;  /* 0x0001000002027824 */ /* 0x000fe200078e00ff */
[----:B------:R-:W-:-:S02]  /*10680*/  LOP3.LUT R24, R3, 0xffff0000, RZ, 0xc0, !PT ;  /* 0xffff000003187812 */ /* 0x000fc400078ec0ff */
[----:B----4-:R-:W-:Y:S01]  /*10690*/  LOP3.LUT R31, R4, 0xffff0000, RZ, 0xc0, !PT ;  /* 0xffff0000041f7812 */ /* 0x010fe200078ec0ff */
[----:B------:R-:W-:Y:S01]  /*106a0*/  FMUL.FTZ R22, R0, R27 ;  /* 0x0000001b00167220 */ /* 0x000fe20000410000 */
[C---:B------:R-:W-:Y:S01]  /*106b0*/  LOP3.LUT R23, R5.reuse, 0xffff0000, RZ, 0xc0, !PT ;  /* 0xffff000005177812 */ /* 0x040fe200078ec0ff */
[----:B------:R-:W-:Y:S01]  /*106c0*/  IMAD.U32 R5, R5, 0x10000, RZ ;  /* 0x0001000005057824 */ /* 0x000fe200078e00ff */
[----:B------:R-:W-:Y:S01]  /*106d0*/  SHF.L.U32 R4, R4, 0x10, RZ ;  /* 0x0000001004047819 */ /* 0x000fe200000006ff */
[-C--:B------:R-:W-:Y:S01]  /*106e0*/  FMUL.FTZ R0, R0, R31.reuse ;  /* 0x0000001f00007220 */ /* 0x080fe20000410000 */
[----:B------:R-:W-:Y:S01]  /*106f0*/  SHF.L.U32 R3, R3, 0x10, RZ ;  /* 0x0000001003037819 */ /* 0x000fe200000006ff */
[C---:B------:R-:W-:Y:S02]  /*10700*/  FFMA.FTZ R22, R21.reuse, R31, -R22 ;  /* 0x0000001f15167223 */ /* 0x040fe40000010816 */
[----:B------:R-:W-:Y:S02]  /*10710*/  FFMA.FTZ R21, R21, R27, R0 ;  /* 0x0000001b15157223 */ /* 0x000fe40000010000 */
[----:B------:R-:W-:-:S02]  /*10720*/  FMUL.FTZ R27, R30, R23 ;  /* 0x000000171e1b7220 */ /* 0x000fc40000410000 */
[C---:B------:R-:W-:Y:S01]  /*10730*/  FMUL.FTZ R0, R34.reuse, R2 ;  /* 0x0000000222007220 */ /* 0x040fe20000410000 */
[----:B------:R-:W-:Y:S01]  /*10740*/  F2FP.BF16.PACK_AB R21, R21, R22 ;  /* 0x000000161515723e */ /* 0x000fe200000010ff */
[----:B------:R-:W-:Y:S02]  /*10750*/  FMUL.FTZ R34, R34, R4 ;  /* 0x0000000422227220 */ /* 0x000fe40000410000 */
[-C--:B------:R-:W-:Y:S02]  /*10760*/  FMUL.FTZ R26, R30, R24.reuse ;  /* 0x000000181e1a7220 */ /* 0x080fe40000410000 */
[----:B------:R-:W-:Y:S02]  /*10770*/  FFMA.FTZ R27, R32, R24, R27 ;  /* 0x00000018201b7223 */ /* 0x000fe4000001001b */
[C---:B------:R-:W-:Y:S02]  /*10780*/  FMUL.FTZ R24, R28.reuse, R3 ;  /* 0x000000031c187220 */ /* 0x040fe40000410000 */
[----:B------:R-:W-:-:S02]  /*10790*/  FMUL.FTZ R28, R28, R5 ;  /* 0x000000051c1c7220 */ /* 0x000fc40000410000 */
[C---:B------:R-:W-:Y:S02]  /*107a0*/  FFMA.FTZ R0, R25.reuse, R4, -R0 ;  /* 0x0000000419007223 */ /* 0x040fe40000010800 */
[----:B------:R-:W-:Y:S02]  /*107b0*/  FFMA.FTZ R25, R25, R2, R34 ;  /* 0x0000000219197223 */ /* 0x000fe40000010022 */
[----:B------:R-:W-:Y:S02]  /*107c0*/  FFMA.FTZ R26, R32, R23, -R26 ;  /* 0x00000017201a7223 */ /* 0x000fe4000001081a */
[----:B------:R-:W-:Y:S01]  /*107d0*/  FFMA.FTZ R24, R33, R5, -R24 ;  /* 0x0000000521187223 */ /* 0x000fe20000010818 */
[----:B------:R-:W-:Y:S01]  /*107e0*/  F2FP.BF16.PACK_AB R0, R25, R0 ;  /* 0x000000001900723e */ /* 0x000fe200000010ff */
[----:B------:R-:W-:Y:S01]  /*107f0*/  FFMA.FTZ R3, R33, R3, R28 ;  /* 0x0000000321037223 */ /* 0x000fe2000001001c */
[----:B------:R-:W-:Y:S02]  /*10800*/  F2FP.BF16.PACK_AB R27, R27, R26 ;  /* 0x0000001a1b1b723e */ /* 0x000fe400000010ff */
[----:B------:R-:W-:-:S02]  /*10810*/  MOV R25, R21 ;  /* 0x0000001500197202 */ /* 0x000fc40000000f00 */
[----:B------:R-:W-:Y:S02]  /*10820*/  F2FP.BF16.PACK_AB R26, R3, R24 ;  /* 0x00000018031a723e */ /* 0x000fe400000010ff */
[----:B------:R-:W-:Y:S02]  /*10830*/  MOV R24, R0 ;  /* 0x0000000000187202 */ /* 0x000fe40000000f00 */
.L_x_4370:
[----:B------:R-:W-:Y:S05]  /*10840*/  BSYNC B0 ;  /* 0x0000000000007941 */ /* 0x000fea0003800000 */
.L_x_4369:
[----:B-----5:R3:W-:Y:S02]  /*10850*/  STS.128 [R243+0x7000], R24 ;  /* 0x00700018f3007388 */ /* 0x0207e40000000c00 */
.L_x_4356:
[----:B------:R-:W-:Y:S05]  /*10860*/  BSYNC B2 ;  /* 0x0000000000027941 */ /* 0x000fea0003800000 */
.L_x_4355:
        /* <DEDUP_REMOVED lines=26> */
[----:B------:R-:W-:Y:S02]  /*10a10*/  LOP3.LUT R0, R21, 0xffff0000, RZ, 0xc0, !PT ;  /* 0xffff000015007812 */ /* 0x000fe400078ec0ff */
[----:B------:R-:W-:-:S02]  /*10a20*/  SHF.L.U32 R30, R23, 0x10, RZ ;  /* 0x00000010171e7819 */ /* 0x000fc400000006ff */
[----:B------:R-:W-:Y:S02]  /*10a30*/  LOP3.LUT R28, R23, 0xffff0000, RZ, 0xc0, !PT ;  /* 0xffff0000171c7812 */ /* 0x000fe400078ec0ff */
[----:B------:R-:W-:Y:S02]  /*10a40*/  SHF.L.U32 R5, R21, 0x10, RZ ;  /* 0x0000001015057819 */ /* 0x000fe400000006ff */
[----:B------:R-:W-:Y:S02]  /*10a50*/  LOP3.LUT R32, R22, 0xffff0000, RZ, 0xc0, !PT ;  /* 0xffff000016207812 */ /* 0x000fe400078ec0ff */
[C---:B--2---:R-:W-:Y:S02]  /*10a60*/  LOP3.LUT R20, R2.reuse, 0xffff0000, RZ, 0xc0, !PT ;  /* 0xffff000002147812 */ /* 0x044fe400078ec0ff */
[----:B------:R-:W-:Y:S02]  /*10a70*/  SHF.L.U32 R2, R2, 0x10, RZ ;  /* 0x0000001002027819 */ /* 0x000fe400000006ff */
[----:B---3--:R-:W-:Y:S01]  /*10a80*/  LOP3.LUT R23, R16, 0xffff0000, RZ, 0xc0, !PT ;  /* 0xffff000010177812 */ /* 0x008fe200078ec0ff */
        /* <DEDUP_REMOVED lines=26> */
.L_x_4375:
[----:B------:R-:W-:Y:S05]  /*10c30*/  BSYNC B0 ;  /* 0x0000000000007941 */ /* 0x000fea0003800000 */
.L_x_4374:
[----:B-----5:R1:W-:Y:S02]  /*10c40*/  STS.128 [R243+0x1800], R20 ;  /* 0x00180014f3007388 */ /* 0x0203e40000000c00 */
.L_x_4373:
[----:B------:R-:W-:Y:S05]  /*10c50*/  BSYNC B1 ;  /* 0x0000000000017941 */ /* 0x000fea0003800000 */
.L_x_4372:
        /* <DEDUP_REMOVED lines=11> */
[----:B------:R-:W-:Y:S01]  /*10d10*/  IMAD.U32 R29, R18, 0x10000, RZ ;  /* 0x00010000121d7824 */ /* 0x000fe200078e00ff */
[----:B------:R-:W-:Y:S02]  /*10d20*/  SHF.L.U32 R5, R17, 0x10, RZ ;  /* 0x0000001011057819 */ /* 0x000fe400000006ff */
[C---:B------:R-:W-:Y:S02]  /*10d30*/  SHF.L.U32 R17, R16.reuse, 0x10, RZ ;  /* 0x0000001010117819 */ /* 0x040fe400000006ff */
[----:B------:R-:W-:-:S02]  /*10d40*/  LOP3.LUT R30, R16, 0xffff0000, RZ, 0xc0, !PT ;  /* 0xffff0000101e7812 */ /* 0x000fc400078ec0ff */
[C---:B------:R-:W-:Y:S02]  /*10d50*/  SHF.L.U32 R28, R19.reuse, 0x10, RZ ;  /* 0x00000010131c7819 */ /* 0x040fe400000006ff */
[----:B-1----:R-:W-:Y:S02]  /*10d60*/  LOP3.LUT R22, R19, 0xffff0000, RZ, 0xc0, !PT ;  /* 0xffff000013167812 */ /* 0x002fe400078ec0ff */
[----:B------:R-:W-:Y:S02]  /*10d70*/  LOP3.LUT R31, R18, 0xffff0000, RZ, 0xc0, !PT ;  /* 0xffff0000121f7812 */ /* 0x000fe400078ec0ff */
[----:B--2---:R-:W-:Y:S02]  /*10d80*/  LOP3.LUT R20, R2, 0xffff0000, RZ, 0xc0, !PT ;  /* 0xffff000002147812 */ /* 0x004fe400078ec0ff */
[----:B------:R-:W-:Y:S02]  /*10d90*/  LOP3.LUT R19, R3, 0xffff0000, RZ, 0xc0, !PT ;  /* 0xffff000003137812 */ /* 0x000fe400078ec0ff */
[----:B---3--:R-:W-:Y:S01]  /*10da0*/  LOP3.LUT R23, R12, 0xffff0000, RZ, 0xc0, !PT ;  /* 0xffff00000c177812 */ /* 0x008fe200078ec0ff */
        /* <DEDUP_REMOVED lines=25> */
.L_x_4379:
[----:B------:R-:W-:Y:S05]  /*10f40*/  BSYNC B0 ;  /* 0x0000000000007941 */ /* 0x000fea0003800000 */
.L_x_4378:
[----:B-----5:R1:W-:Y:S02]  /*10f50*/  STS.128 [R243+0x3800], R16 ;  /* 0x00380010f3007388 */ /* 0x0203e40000000c00 */
.L_x_4377:
[----:B------:R-:W-:Y:S05]  /*10f60*/  BSYNC B1 ;  /* 0x0000000000017941 */ /* 0x000fea0003800000 */
.L_x_4376:
        /* <DEDUP_REMOVED lines=10> */
[C---:B-----5:R-:W-:Y:S01]  /*11010*/  IMAD.U32 R23, R19.reuse, 0x10000, RZ ;  /* 0x0001000013177824 */ /* 0x060fe200078e00ff */
[----:B------:R-:W-:Y:S02]  /*11020*/  LOP3.LUT R22, R19, 0xffff0000, RZ, 0xc0, !PT ;  /* 0xffff000013167812 */ /* 0x000fe400078ec0ff */
[C---:B------:R-:W-:Y:S02]  /*11030*/  LOP3.LUT R0, R17.reuse, 0xffff0000, RZ, 0xc0, !PT ;  /* 0xffff000011007812 */ /* 0x040fe400078ec0ff */
[----:B------:R-:W-:-:S02]  /*11040*/  SHF.L.U32 R5, R17, 0x10, RZ ;  /* 0x0000001011057819 */ /* 0x000fc400000006ff */
[C---:B------:R-:W-:Y:S02]  /*11050*/  SHF.L.U32 R11, R16.reuse, 0x10, RZ ;  /* 0x00000010100b7819 */ /* 0x040fe400000006ff */
[----:B------:R-:W-:Y:S02]  /*11060*/  LOP3.LUT R29, R16, 0xffff0000, RZ, 0xc0, !PT ;  /* 0xffff0000101d7812 */ /* 0x000fe400078ec0ff */
[C---:B------:R-:W-:Y:S02]  /*11070*/  LOP3.LUT R30, R18.reuse, 0xffff0000, RZ, 0xc0, !PT ;  /* 0xffff0000121e7812 */ /* 0x040fe400078ec0ff */
[----:B------:R-:W-:Y:S02]  /*11080*/  SHF.L.U32 R28, R18, 0x10, RZ ;  /* 0x00000010121c7819 */ /* 0x000fe400000006ff */
[C---:B--2---:R-:W-:Y:S01]  /*11090*/  LOP3.LUT R19, R2.reuse, 0xffff0000, RZ, 0xc0, !PT ;  /* 0xffff000002137812 */ /* 0x044fe200078ec0ff */
[----:B------:R-:W-:Y:S01]  /*110a0*/  IMAD.U32 R2, R2, 0x10000, RZ ;  /* 0x0001000002027824 */ /* 0x000fe200078e00ff */
[----:B------:R-:W-:-:S02]  /*110b0*/  LOP3.LUT R17, R3, 0xffff0000, RZ, 0xc0, !PT ;  /* 0xffff000003117812 */ /* 0x000fc400078ec0ff */
[----:B---3--:R-:W-:Y:S01]  /*110c0*/  LOP3.LUT R21, R12, 0xffff0000, RZ, 0xc0, !PT ;  /* 0xffff00000c157812 */ /* 0x008fe200078ec0ff */
        /* <DEDUP_REMOVED lines=11> */
[----:B------:R-:W-:Y:S01]  /*11180*/  FMUL.FTZ R0, R29, R2 ;  /* 0x000000021d007220 */ /* 0x000fe20000410000 */
[----:B------:R-:W-:Y:S01]  /*11190*/  F2FP.BF16.PACK_AB R5, R5, R16 ;  /* 0x000000100505723e */ /* 0x000fe200000010ff */
[----:B------:R-:W-:Y:S02]  /*111a0*/  FMUL.FTZ R30, R30, R13 ;  /* 0x0000000d1e1e7220 */ /* 0x000fe40000410000 */
[C---:B------:R-:W-:Y:S02]  /*111b0*/  FFMA.FTZ R18, R23.reuse, R20, -R18 ;  /* 0x0000001417127223 */ /* 0x040fe40000010812 */
[----:B------:R-:W-:-:S02]  /*111c0*/  FFMA.FTZ R17, R23, R17, R22 ;  /* 0x0000001117117223 */ /* 0x000fc40000010016 */
[-C--:B------:R-:W-:Y:S02]  /*111d0*/  FMUL.FTZ R29, R29, R12.reuse ;  /* 0x0000000c1d1d7220 */ /* 0x080fe40000410000 */
        /* <DEDUP_REMOVED lines=8> */
[----:B------:R-:W-:Y:S02]  /*11260*/  MOV R19, R2 ;  /* 0x0000000200137202 */ /* 0x000fe40000000f00 */
.L_x_4383:
[----:B------:R-:W-:Y:S05]  /*11270*/  BSYNC B0 ;  /* 0x0000000000007941 */ /* 0x000fea0003800000 */
.L_x_4382:
[----:B-----5:R1:W-:Y:S02]  /*11280*/  STS.128 [R243+0x5800], R16 ;  /* 0x00580010f3007388 */ /* 0x0203e40000000c00 */
.L_x_4381:
[----:B------:R-:W-:Y:S05]  /*11290*/  BSYNC B1 ;  /* 0x0000000000017941 */ /* 0x000fea0003800000 */
.L_x_4380:
        /* <DEDUP_REMOVED lines=45> */
.L_x_4385:
[----:B------:R-:W-:Y:S05]  /*11570*/  BSYNC B0 ;  /* 0x0000000000007941 */ /* 0x000fea0003800000 */
.L_x_4384:
[----:B-----5:R1:W-:Y:S01]  /*11580*/  STS.128 [R243+0x7800], R40 ;  /* 0x00780028f3007388 */ /* 0x0203e20000000c00 */
[----:B------:R-:W-:Y:S05]  /*11590*/  BRA `(.L_x_4371) ;  /* 0x0000672000007947 */ /* 0x000fea0003800000 */
.L_x_4322:
        /* <DEDUP_REMOVED lines=62> */
[----:B------:R-:W-:Y:S02]  /*11980*/  @!P1 FADD.FTZ R27, -R27, -RZ ;  /* 0x800000ff1b1b9221 */ /* 0x000fe40000010100 */
[----:B------:R-:W-:Y:S01]  /*11990*/  FMUL.FTZ R53, R44, R53 ;  /* 0x000000352c357220 */ /* 0x000fe20000410000 */
[----:B------:R-:W-:Y:S01]  /*119a0*/  LOP3.LUT R44, R29, 0xffff0000, RZ, 0xc0, !PT ;  /* 0xffff00001d2c7812 */ /* 0x000fe200078ec0ff */
[----:B------:R-:W-:Y:S02]  /*119b0*/  FMUL.FTZ R25, R22, R25 ;  /* 0x0000001916197220 */ /* 0x000fe40000410000 */
        /* <DEDUP_REMOVED lines=23> */
.L_x_4391:
[----:B------:R-:W-:Y:S05]  /*11b30*/  BSYNC B0 ;  /* 0x0000000000007941 */ /* 0x000fea0003800000 */
.L_x_4390:
[----:B-----5:R3:W-:Y:S02]  /*11b40*/  STS.128 [R243], R32 ;  /* 0x00000020f3007388 */ /* 0x0207e40000000c00 */
.L_x_4389:
[----:B------:R-:W-:Y:S05]  /*11b50*/  BSYNC B1 ;  /* 0x0000000000017941 */ /* 0x000fea0003800000 */
.L_x_4388:
        /* <DEDUP_REMOVED lines=59> */
[----:B----4-:R-:W-:Y:S01]  /*11f10*/  SHF.L.U32 R20, R29, 0x10, RZ ;  /* 0x000000101d147819 */ /* 0x010fe200000006ff */
        /* <DEDUP_REMOVED lines=27> */
.L_x_4395:
[----:B------:R-:W-:Y:S05]  /*120d0*/  BSYNC B0 ;  /* 0x0000000000007941 */ /* 0x000fea0003800000 */
.L_x_4394:
[----:B-----5:R1:W-:Y:S02]  /*120e0*/  STS.128 [R243+0x2000], R32 ;  /* 0x00200020f3007388 */ /* 0x0203e40000000c00 */
.L_x_4393:
[----:B------:R-:W-:Y:S05]  /*120f0*/  BSYNC B1 ;  /* 0x0000000000017941 */ /* 0x000fea0003800000 */
.L_x_4392:
        /* <DEDUP_REMOVED lines=87> */
.L_x_4399:
[----:B------:R-:W-:Y:S05]  /*12670*/  BSYNC B0 ;  /* 0x0000000000007941 */ /* 0x000fea0003800000 */
.L_x_4398:
[----:B-----5:R3:W-:Y:S02]  /*12680*/  STS.128 [R243+0x4000], R32 ;  /* 0x00400020f3007388 */ /* 0x0207e40000000c00 */
.L_x_4397:
[----:B------:R-:W-:Y:S05]  /*12690*/  BSYNC B1 ;  /* 0x0000000000017941 */ /* 0x000fea0003800000 */
.L_x_4396:
        /* <DEDUP_REMOVED lines=86> */
.L_x_4401:
[----:B------:R-:W-:Y:S05]  /*12c00*/  BSYNC B0 ;  /* 0x0000000000007941 */ /* 0x000fea0003800000 */
.L_x_4400:
[----:B-----5:R3:W-:Y:S02]  /*12c10*/  STS.128 [R243+0x6000], R32 ;  /* 0x00600020f3007388 */ /* 0x0207e40000000c00 */
.L_x_4387:
[----:B------:R-:W-:Y:S05]  /*12c20*/  BSYNC B2 ;  /* 0x0000000000027941 */ /* 0x000fea0003800000 */
.L_x_4386:
        /* <DEDUP_REMOVED lines=27> */
[----:B------:R-:W3:Y:S03]  /*12de0*/  LD.E.128 R24, [R24.64] ;  /* 0x0000000618187980 */ /* 0x000ee6000c101d00 */
[C---:B------:R-:W-:Y:S01]  /*12df0*/  IADD3 R29, P1, R5.reuse, R4, RZ ;  /* 0x00000004051d7210 */ /* 0x040fe20007f3e0ff */
[----:B--2---:R-:W2:Y:S03]  /*12e00*/  LD.E.128 R20, [R20.64] ;  /* 0x0000000614147980 */ /* 0x004ea6000c101d00 */
[----:B------:R-:W-:Y:S02]  /*12e10*/  LEA.HI.X.SX32 R3, R5, R3, 0x1, P1 ;  /* 0x0000000305037211 */ /* 0x000fe400008f0eff */
[----:B------:R-:W-:-:S04]  /*12e20*/  LEA R28, P1, R29, R38, 0x1 ;  /* 0x000000261d1c7211 */ /* 0x000fc800078208ff */
        /* <DEDUP_REMOVED lines=35> */
[C---:B----4-:R-:W-:Y:S01]  /*13060*/  LOP3.LUT R34, R29.reuse, 0xffff0000, RZ, 0xc0, !PT ;  /* 0xffff00001d227812 */ /* 0x050fe200078ec0ff */
[----:B------:R-:W-:Y:S01]  /*13070*/  FMUL.FTZ R25, R20, R25 ;  /* 0x0000001914197220 */ /* 0x000fe20000410000 */
[----:B------:R-:W-:Y:S01]  /*13080*/  SHF.L.U32 R20, R29, 0x10, RZ ;  /* 0x000000101d147819 */ /* 0x000fe200000006ff */
        /* <DEDUP_REMOVED lines=21> */
[----:B------:R-:W-:Y:S01]  /*131e0*/  FFMA.FTZ R8, R8, R30, R27 ;  /* 0x0000001e08087223 */ /* 0x000fe2000001001b */
[----:B------:R-:W-:-:S04]  /*131f0*/  F2FP.BF16.PACK_AB R34, R16, R29 ;  /* 0x0000001d1022723e */ /* 0x000fc800000010ff */
[----:B------:R-:W-:Y:S02]  /*13200*/  F2FP.BF16.PACK_AB R35, R8, R25 ;  /* 0x000000190823723e */ /* 0x000fe400000010ff */
.L_x_4407:
[----:B------:R-:W-:Y:S05]  /*13210*/  BSYNC B0 ;  /* 0x0000000000007941 */ /* 0x000fea0003800000 */
.L_x_4406:
[----:B-----5:R3:W-:Y:S02]  /*13220*/  STS.128 [R243+0x800], R32 ;  /* 0x00080020f3007388 */ /* 0x0207e40000000c00 */
.L_x_4405:
[----:B------:R-:W-:Y:S05]  /*13230*/  BSYNC B1 ;  /* 0x0000000000017941 */ /* 0x000fea0003800000 */
.L_x_4404:
        /* <DEDUP_REMOVED lines=25> */
[----:B--2---:R-:W2:Y:S03]  /*133d0*/  LD.E.128 R20, [R20.64+0x80] ;  /* 0x0000800614147980 */ /* 0x004ea6000c101d00 */
        /* <DEDUP_REMOVED lines=64> */
.L_x_4411:
[----:B------:R-:W-:Y:S05]  /*137e0*/  BSYNC B0 ;  /* 0x0000000000007941 */ /* 0x000fea0003800000 */
.L_x_4410:
[----:B-----5:R3:W-:Y:S02]  /*137f0*/  STS.128 [R243+0x2800], R32 ;  /* 0x00280020f3007388 */ /* 0x0207e40000000c00 */
.L_x_4409:
[----:B------:R-:W-:Y:S05]  /*13800*/  BSYNC B1 ;  /* 0x0000000000017941 */ /* 0x000fea0003800000 */
.L_x_4408:
        /* <DEDUP_REMOVED lines=90> */
.L_x_4415:
[----:B------:R-:W-:Y:S05]  /*13db0*/  BSYNC B0 ;  /* 0x0000000000007941 */ /* 0x000fea0003800000 */
.L_x_4414:
[----:B-----5:R3:W-:Y:S02]  /*13dc0*/  STS.128 [R243+0x4800], R32 ;  /* 0x00480020f3007388 */ /* 0x0207e40000000c00 */
.L_x_4413:
[----:B------:R-:W-:Y:S05]  /*13dd0*/  BSYNC B1 ;  /* 0x0000000000017941 */ /* 0x000fea0003800000 */
.L_x_4412:
        /* <DEDUP_REMOVED lines=23> */
[----:B-1-3--:R-:W-:-:S04]  /*13f50*/  IADD3 R33, P1, R5, R4, RZ ;  /* 0x0000000405217210 */ /* 0x00afc80007f3e0ff */
[----:B------:R-:W-:Y:S01]  /*13f60*/  LEA.HI.X.SX32 R3, R5, R3, 0x1, P1 ;  /* 0x0000000305037211 */ /* 0x000fe200008f0eff */
[----:B------:R-:W3:Y:S01]  /*13f70*/  LD.E.128 R24, [R24.64] ;  /* 0x0000000618187980 */ /* 0x000ee2000c101d00 */
        /* <DEDUP_REMOVED lines=12> */
[----:B------:R-:W-:Y:S02]  /*14040*/  LOP3.LUT R28, R28, 0xffff0000, RZ, 0xc0, !PT ;  /* 0xffff00001c1c7812 */ /* 0x000fe400078ec0ff */
[----:B------:R-:W-:Y:S02]  /*14050*/  LOP3.LUT R48, R29, 0xffff0000, RZ, 0xc0, !PT ;  /* 0xffff00001d307812 */ /* 0x000fe400078ec0ff */
[----:B---3--:R-:W-:Y:S02]  /*14060*/  LOP3.LUT R23, R24, 0xffff0000, RZ, 0xc0, !PT ;  /* 0xffff000018177812 */ /* 0x008fe400078ec0ff */
[C---:B------:R-:W-:Y:S01]  /*14070*/  SHF.L.U32 R22, R25.reuse, 0x10, RZ ;  /* 0x0000001019167819 */ /* 0x040fe200000006ff */
[----:B------:R-:W-:Y:S01]  /*14080*/  IMAD.U32 R46, R26, 0x10000, RZ ;  /* 0x000100001a2e7824 */ /* 0x000fe200078e00ff */
[----:B------:R-:W-:Y:S01]  /*14090*/  LOP3.LUT R47, R25, 0xffff0000, RZ, 0xc0, !PT ;  /* 0xffff0000192f7812 */ /* 0x000fe200078ec0ff */
[----:B------:R-:W-:Y:S01]  /*140a0*/  IMAD.U32 R44, R24, 0x10000, RZ ;  /* 0x00010000182c7824 */ /* 0x000fe200078e00ff */
[----:B------:R-:W-:Y:S01]  /*140b0*/  LOP3.LUT R25, R26, 0xffff0000, RZ, 0xc0, !PT ;  /* 0xffff00001a197812 */ /* 0x000fe200078ec0ff */
[C---:B------:R-:W-:Y:S01]  /*140c0*/  IMAD.U32 R24, R27.reuse, 0x10000, RZ ;  /* 0x000100001b187824 */ /* 0x040fe200078e00ff */
[----:B------:R-:W-:Y:S01]  /*140d0*/  LOP3.LUT R26, R27, 0xffff0000, RZ, 0xc0, !PT ;  /* 0xffff00001b1a7812 */ /* 0x000fe200078ec0ff */
[----:B------:R-:W-:Y:S01]  /*140e0*/  IMAD.U32 R27, R29, 0x10000, RZ ;  /* 0x000100001d1b7824 */ /* 0x000fe200078e00ff */
[----:B------:R-:W-:Y:S01]  /*140f0*/  SHF.L.U32 R51, R30, 0x10, RZ ;  /* 0x000000101e337819 */ /* 0x000fe200000006ff */
[----:B------:R-:W-:-:S02]  /*14100*/  @!P0 FADD.FTZ R23, -R23, -RZ ;  /* 0x800000ff17178221 */ /* 0x000fc40000010100 */
        /* <DEDUP_REMOVED lines=8> */
[C---:B----4-:R-:W-:Y:S01]  /*14190*/  SHF.L.U32 R28, R32.reuse, 0x10, RZ ;  /* 0x00000010201c7819 */ /* 0x050fe200000006ff */
[----:B------:R-:W-:Y:S01]  /*141a0*/  FMUL.FTZ R22, R27, R22 ;  /* 0x000000161b167220 */ /* 0x000fe20000410000 */
[----:B------:R-:W-:Y:S01]  /*141b0*/  LOP3.LUT R27, R32, 0xffff0000, RZ, 0xc0, !PT ;  /* 0xffff0000201b7812 */ /* 0x000fe200078ec0ff */
[----:B------:R-:W-:-:S02]  /*141c0*/  @!P0 FADD.FTZ R46, -R46, -RZ ;  /* 0x800000ff2e2e8221 */ /* 0x000fc40000010100 */
[----:B------:R-:W-:Y:S02]  /*141d0*/  @!P0 FADD.FTZ R24, -R24, -RZ ;  /* 0x800000ff18188221 */ /* 0x000fe40000010100 */
[----:B------:R-:W-:Y:S02]  /*141e0*/  @!P0 FADD.FTZ R47, -R47, -RZ ;  /* 0x800000ff2f2f8221 */ /* 0x000fe40000010100 */
[----:B------:R-:W-:Y:S01]  /*141f0*/  FMUL.FTZ R44, R49, R44 ;  /* 0x0000002c312c7220 */ /* 0x000fe20000410000 */
[----:B------:R-:W-:Y:S01]  /*14200*/  SHF.L.U32 R32, R34, 0x10, RZ ;  /* 0x0000001022207819 */ /* 0x000fe200000006ff */
[----:B------:R-:W-:Y:S01]  /*14210*/  FMUL.FTZ R25, R30, R25 ;  /* 0x000000191e197220 */ /* 0x000fe20000410000 */
[----:B------:R-:W-:Y:S01]  /*14220*/  LOP3.LUT R30, R34, 0xffff0000, RZ, 0xc0, !PT ;  /* 0xffff0000221e7812 */ /* 0x000fe200078ec0ff */
[----:B------:R-:W-:Y:S01]  /*14230*/  FMUL.FTZ R31, R31, R26 ;  /* 0x0000001a1f1f7220 */ /* 0x000fe20000410000 */
[----:B------:R-:W-:Y:S01]  /*14240*/  LOP3.LUT R34, R35, 0xffff0000, RZ, 0xc0, !PT ;  /* 0xffff000023227812 */ /* 0x000fe200078ec0ff */
[C---:B------:R-:W-:Y:S01]  /*14250*/  IMAD.U32 R26, R33.reuse, 0x10000, RZ ;  /* 0x00010000211a7824 */ /* 0x040fe200078e00ff */
[----:B------:R-:W-:Y:S01]  /*14260*/  LOP3.LUT R33, R33, 0xffff0000, RZ, 0xc0, !PT ;  /* 0xffff000021217812 */ /* 0x000fe200078ec0ff */
[----:B------:R-:W-:-:S02]  /*14270*/  FMUL.FTZ R51, R51, R46 ;  /* 0x0000002e33337220 */ /* 0x000fc40000410000 */
[----:B------:R-:W-:Y:S02]  /*14280*/  FMUL.FTZ R24, R29, R24 ;  /* 0x000000181d187220 */ /* 0x000fe40000410000 */
        /* <DEDUP_REMOVED lines=15> */
.L_x_4417:
[----:B------:R-:W-:Y:S05]  /*14380*/  BSYNC B0 ;  /* 0x0000000000007941 */ /* 0x000fea0003800000 */
.L_x_4416:
[----:B-----5:R1:W-:Y:S02]  /*14390*/  STS.128 [R243+0x6800], R20 ;  /* 0x00680014f3007388 */ /* 0x0203e40000000c00 */
.L_x_4403:
[----:B------:R-:W-:Y:S05]  /*143a0*/  BSYNC B2 ;  /* 0x0000000000027941 */ /* 0x000fea0003800000 */
.L_x_4402:
        /* <DEDUP_REMOVED lines=23> */
[----:B------:R-:W-:-:S04]  /*14520*/  LEA R24, P1, R23, R36, 0x1 ;  /* 0x0000002417187211 */ /* 0x000fc800078208ff */
[----:B------:R-:W-:Y:S01]  /*14530*/  LEA.HI.X R25, R23, R37, R21, 0x1, P1 ;  /* 0x0000002517197211 */ /* 0x000fe200008f0c15 */
[----:B------:R-:W-:Y:S01]  /*14540*/  IMAD.WIDE R20, R5, 0x2, R42 ;  /* 0x0000000205147825 */ /* 0x000fe200078e022a */
[----:B------:R-:W-:-:S03]  /*14550*/  MOV R5, RZ ;  /* 0x000000ff00057202 */ /* 0x000fc60000000f00 */
[----:B------:R-:W-:Y:S01]  /*14560*/  @P0 IMAD.MOV R5, RZ, RZ, -R13 ;  /* 0x000000ffff050224 */ /* 0x000fe200078e0a0d */
[----:B------:R-:W3:Y:S04]  /*14570*/  LD.E.128 R24, [R24.64] ;  /* 0x0000000618187980 */ /* 0x000ee8000c101d00 */
[C---:B------:R-:W-:Y:S01]  /*14580*/  IADD3 R29, P1, R5.reuse, R4, RZ ;  /* 0x00000004051d7210 */ /* 0x040fe20007f3e0ff */
[----:B--2---:R-:W2:Y:S03]  /*14590*/  LD.E.128 R20, [R20.64] ;  /* 0x0000000614147980 */ /* 0x004ea6000c101d00 */
        /* <DEDUP_REMOVED lines=64> */
.L_x_4423:
[----:B------:R-:W-:Y:S05]  /*149a0*/  BSYNC B0 ;  /* 0x0000000000007941 */ /* 0x000fea0003800000 */
.L_x_4422:
[----:B-----5:R3:W-:Y:S02]  /*149b0*/  STS.128 [R243+0x1000], R32 ;  /* 0x00100020f3007388 */ /* 0x0207e40000000c00 */
.L_x_4421:
[----:B------:R-:W-:Y:S05]  /*149c0*/  BSYNC B1 ;  /* 0x0000000000017941 */ /* 0x000fea0003800000 */
.L_x_4420:
        /* <DEDUP_REMOVED lines=90> */
.L_x_4427:
[----:B------:R-:W-:Y:S05]  /*14f70*/  BSYNC B0 ;  /* 0x0000000000007941 */ /* 0x000fea0003800000 */
.L_x_4426:
[----:B-----5:R3:W-:Y:S02]  /*14f80*/  STS.128 [R243+0x3000], R32 ;  /* 0x00300020f3007388 */ /* 0x0207e40000000c00 */
.L_x_4425:
[----:B------:R-:W-:Y:S05]  /*14f90*/  BSYNC B1 ;  /* 0x0000000000017941 */ /* 0x000fea0003800000 */
.L_x_4424:
        /* <DEDUP_REMOVED lines=90> */
.L_x_4431:
[----:B------:R-:W-:Y:S05]  /*15540*/  BSYNC B0 ;  /* 0x0000000000007941 */ /* 0x000fea0003800000 */
.L_x_4430:
[----:B-----5:R3:W-:Y:S02]  /*15550*/  STS.128 [R243+0x5000], R32 ;  /* 0x00500020f3007388 */ /* 0x0207e40000000c00 */
.L_x_4429:
[----:B------:R-:W-:Y:S05]  /*15560*/  BSYNC B1 ;  /* 0x0000000000017941 */ /* 0x000fea0003800000 */
.L_x_4428:
        /* <DEDUP_REMOVED lines=23> */
[----:B---3--:R-:W-:-:S04]  /*156e0*/  IADD3 R33, P1, R5, R4, RZ ;  /* 0x0000000405217210 */ /* 0x008fc80007f3e0ff */
[----:B------:R-:W3:Y:S01]  /*156f0*/  LD.E.128 R20, [R20.64] ;  /* 0x0000000614147980 */ /* 0x000ee2000c101d00 */
        /* <DEDUP_REMOVED lines=15> */
[C---:B---3--:R-:W-:Y:S01]  /*157f0*/  IMAD.U32 R27, R20.reuse, 0x10000, RZ ;  /* 0x00010000141b7824 */ /* 0x048fe200078e00ff */
[----:B------:R-:W-:Y:S01]  /*15800*/  LOP3.LUT R26, R20, 0xffff0000, RZ, 0xc0, !PT ;  /* 0xffff0000141a7812 */ /* 0x000fe200078ec0ff */
[C---:B------:R-:W-:Y:S01]  /*15810*/  IMAD.U32 R44, R22.reuse, 0x10000, RZ ;  /* 0x00010000162c7824 */ /* 0x040fe200078e00ff */
[C---:B------:R-:W-:Y:S02]  /*15820*/  SHF.L.U32 R20, R21.reuse, 0x10, RZ ;  /* 0x0000001015147819 */ /* 0x040fe400000006ff */
[----:B------:R-:W-:Y:S01]  /*15830*/  LOP3.LUT R45, R21, 0xffff0000, RZ, 0xc0, !PT ;  /* 0xffff0000152d7812 */ /* 0x000fe200078ec0ff */
[C---:B------:R-:W-:Y:S01]  /*15840*/  IMAD.U32 R21, R23.reuse, 0x10000, RZ ;  /* 0x0001000017157824 */ /* 0x040fe200078e00ff */
[----:B------:R-:W-:Y:S02]  /*15850*/  LOP3.LUT R22, R22, 0xffff0000, RZ, 0xc0, !PT ;  /* 0xffff000016167812 */ /* 0x000fe400078ec0ff */
[----:B------:R-:W-:Y:S01]  /*15860*/  LOP3.LUT R23, R23, 0xffff0000, RZ, 0xc0, !PT ;  /* 0xffff000017177812 */ /* 0x000fe200078ec0ff */
[----:B------:R-:W-:Y:S01]  /*15870*/  @!P0 FADD.FTZ R21, -R21, -RZ ;  /* 0x800000ff15158221 */ /* 0x000fe20000010100 */
[----:B------:R-:W-:Y:S01]  /*15880*/  LOP3.LUT R49, R28, 0xffff0000, RZ, 0xc0, !PT ;  /* 0xffff00001c317812 */ /* 0x000fe200078ec0ff */
[----:B------:R-:W-:Y:S01]  /*15890*/  IMAD.U32 R28, R31, 0x10000, RZ ;  /* 0x000100001f1c7824 */ /* 0x000fe200078e00ff */
        /* <DEDUP_REMOVED lines=11> */
[----:B----4-:R-:W-:Y:S01]  /*15950*/  SHF.L.U32 R22, R32, 0x10, RZ ;  /* 0x0000001020167819 */ /* 0x010fe200000006ff */
[----:B------:R-:W-:Y:S01]  /*15960*/  FMUL.FTZ R28, R28, R21 ;  /* 0x000000151c1c7220 */ /* 0x000fe20000410000 */
[----:B------:R-:W-:Y:S01]  /*15970*/  LOP3.LUT R21, R32, 0xffff0000, RZ, 0xc0, !PT ;  /* 0xffff000020157812 */ /* 0x000fe200078ec0ff */
[----:B------:R-:W-:Y:S01]  /*15980*/  FMUL.FTZ R46, R46, R27 ;  /* 0x0000001b2e2e7220 */ /* 0x000fe20000410000 */
[----:B------:R-:W-:Y:S01]  /*15990*/  LOP3.LUT R32, R33, 0xffff0000, RZ, 0xc0, !PT ;  /* 0xffff000021207812 */ /* 0x000fe200078ec0ff */
[----:B------:R-:W-:Y:S01]  /*159a0*/  FMUL.FTZ R49, R49, R26 ;  /* 0x0000001a31317220 */ /* 0x000fe20000410000 */
[----:B------:R-:W-:Y:S01]  /*159b0*/  LOP3.LUT R27, R34, 0xffff0000, RZ, 0xc0, !PT ;  /* 0xffff0000221b7812 */ /* 0x000fe200078ec0ff */
[----:B------:R-:W-:-:S02]  /*159c0*/  FMUL.FTZ R47, R47, R20 ;  /* 0x000000142f2f7220 */ /* 0x000fc40000410000 */
[----:B------:R-:W-:Y:S01]  /*159d0*/  FMUL.FTZ R23, R30, R23 ;  /* 0x000000171e177220 */ /* 0x000fe20000410000 */
[----:B------:R-:W-:Y:S01]  /*159e0*/  SHF.L.U32 R30, R34, 0x10, RZ ;  /* 0x00000010221e7819 */ /* 0x000fe200000006ff */
[----:B------:R-:W-:Y:S02]  /*159f0*/  FMUL.FTZ R48, R48, R45 ;  /* 0x0000002d30307220 */ /* 0x000fe40000410000 */
[----:B------:R-:W-:Y:S02]  /*15a00*/  IMAD.U32 R20, R33, 0x10000, RZ ;  /* 0x0001000021147824 */ /* 0x000fe400078e00ff */
[----:B------:R-:W-:Y:S01]  /*15a10*/  FMUL.FTZ R44, R51, R44 ;  /* 0x0000002c332c7220 */ /* 0x000fe20000410000 */
[----:B------:R-:W-:Y:S01]  /*15a20*/  LOP3.LUT R34, R35, 0xffff0000, RZ, 0xc0, !PT ;  /* 0xffff000023227812 */ /* 0x000fe200078ec0ff */
[----:B------:R-:W-:Y:S02]  /*15a30*/  FFMA.FTZ R5, R5, R22, R46 ;  /* 0x0000001605057223 */ /* 0x000fe4000001002e */
[----:B------:R-:W-:-:S02]  /*15a40*/  FFMA.FTZ R4, R4, R21, R49 ;  /* 0x0000001504047223 */ /* 0x000fc40000010031 */
        /* <DEDUP_REMOVED lines=9> */
[----:B------:R-:W-:-:S02]  /*15ae0*/  F2FP.BF16.PACK_AB R3, R24, R25 ;  /* 0x000000191803723e */ /* 0x000fc400000010ff */
[----:B------:R-:W-:Y:S01]  /*15af0*/  MOV R24, R4 ;  /* 0x0000000400187202 */ /* 0x000fe20000000f00 */
[----:B------:R-:W-:Y:S01]  /*15b00*/  IMAD.MOV.U32 R25, RZ, RZ, R5 ;  /* 0x000000ffff197224 */ /* 0x000fe200078e0005 */
[----:B------:R-:W-:Y:S02]  /*15b10*/  F2FP.BF16.PACK_AB R27, R23, R26 ;  /* 0x0000001a171b723e */ /* 0x000fe400000010ff */
[----:B------:R-:W-:Y:S02]  /*15b20*/  MOV R26, R3 ;  /* 0x00000003001a7202 */ /* 0x000fe40000000f00 */
.L_x_4433:
[----:B------:R-:W-:Y:S05]  /*15b30*/  BSYNC B0 ;  /* 0x0000000000007941 */ /* 0x000fea0003800000 */
.L_x_4432:
[----:B-----5:R1:W-:Y:S02]  /*15b40*/  STS.128 [R243+0x7000], R24 ;  /* 0x00700018f3007388 */ /* 0x0203e40000000c00 */
.L_x_4419:
[----:B------:R-:W-:Y:S05]  /*15b50*/  BSYNC B2 ;  /* 0x0000000000027941 */ /* 0x000fea0003800000 */
.L_x_4418:
        /* <DEDUP_REMOVED lines=19> */
[----:B------:R-:W-:Y:S02]  /*15c90*/  IMAD.MOV.U32 R28, RZ, RZ, RZ ;  /* 0x000000ffff1c7224 */ /* 0x000fe400078e00ff */
[----:B------:R-:W-:Y:S01]  /*15ca0*/  @P0 IMAD.MOV R17, RZ, RZ, -R13 ;  /* 0x000000ffff110224 */ /* 0x000fe200078e0a0d */
[C---:B------:R-:W-:Y:S02]  /*15cb0*/  IADD3 R25, P1, R16.reuse, R5, RZ ;  /* 0x0000000510197210 */ /* 0x040fe40007f3e0ff */
[----:B------:R-:W-:Y:S02]  /*15cc0*/  @P0 IADD3 R28, -R13, RZ, RZ ;  /* 0x000000ff0d1c0210 */ /* 0x000fe40007ffe1ff */
[----:B------:R-:W-:Y:S02]  /*15cd0*/  LEA.HI.X.SX32 R19, R16, R3, 0x1, P1 ;  /* 0x0000000310137211 */ /* 0x000fe400008f0eff */
[----:B------:R-:W-:Y:S01]  /*15ce0*/  LEA R24, P1, R25, R36, 0x1 ;  /* 0x0000002419187211 */ /* 0x000fe200078208ff */
[----:B------:R-:W-:-:S03]  /*15cf0*/  IMAD.WIDE R16, R17, 0x2, R40 ;  /* 0x0000000211107825 */ /* 0x000fc600078e0228 */
[----:B------:R-:W-:Y:S02]  /*15d00*/  LEA.HI.X R25, R25, R37, R19, 0x1, P1 ;  /* 0x0000002519197211 */ /* 0x000fe400008f0c13 */
[C---:B------:R-:W-:Y:S01]  /*15d10*/  IADD3 R5, P1, R28.reuse, R5, RZ ;  /* 0x000000051c057210 */ /* 0x040fe20007f3e0ff */
[----:B--2---:R-:W2:Y:S03]  /*15d20*/  LD.E.128 R16, [R16.64] ;  /* 0x0000000610107980 */ /* 0x004ea6000c101d00 */
        /* <DEDUP_REMOVED lines=13> */
[----:B--2---:R-:W-:Y:S02]  /*15e00*/  IMAD.U32 R46, R16, 0x10000, RZ ;  /* 0x00010000102e7824 */ /* 0x004fe400078e00ff */
[C---:B---3--:R-:W-:Y:S01]  /*15e10*/  IMAD.U32 R35, R24.reuse, 0x10000, RZ ;  /* 0x0001000018237824 */ /* 0x048fe200078e00ff */
[----:B------:R-:W-:Y:S02]  /*15e20*/  LOP3.LUT R23, R24, 0xffff0000, RZ, 0xc0, !PT ;  /* 0xffff000018177812 */ /* 0x000fe400078ec0ff */
[C---:B------:R-:W-:Y:S01]  /*15e30*/  SHF.L.U32 R22, R25.reuse, 0x10, RZ ;  /* 0x0000001019167819 */ /* 0x040fe200000006ff */
[----:B------:R-:W-:Y:S01]  /*15e40*/  IMAD.U32 R43, R26, 0x10000, RZ ;  /* 0x000100001a2b7824 */ /* 0x000fe200078e00ff */
[----:B------:R-:W-:Y:S02]  /*15e50*/  LOP3.LUT R44, R25, 0xffff0000, RZ, 0xc0, !PT ;  /* 0xffff0000192c7812 */ /* 0x000fe400078ec0ff */
[----:B------:R-:W-:-:S02]  /*15e60*/  SHF.L.U32 R24, R27, 0x10, RZ ;  /* 0x000000101b187819 */ /* 0x000fc400000006ff */
[----:B------:R-:W-:Y:S02]  /*15e70*/  LOP3.LUT R25, R26, 0xffff0000, RZ, 0xc0, !PT ;  /* 0xffff00001a197812 */ /* 0x000fe400078ec0ff */
[----:B------:R-:W-:Y:S01]  /*15e80*/  LOP3.LUT R26, R27, 0xffff0000, RZ, 0xc0, !PT ;  /* 0xffff00001b1a7812 */ /* 0x000fe200078ec0ff */
[----:B------:R-:W-:Y:S01]  /*15e90*/  @!P0 FADD.FTZ R23, -R23, -RZ ;  /* 0x800000ff17178221 */ /* 0x000fe20000010100 */
[----:B------:R-:W-:Y:S01]  /*15ea0*/  LOP3.LUT R16, R16, 0xffff0000, RZ, 0xc0, !PT ;  /* 0xffff000010107812 */ /* 0x000fe200078ec0ff */
[----:B------:R-:W-:Y:S01]  /*15eb0*/  @!P0 FADD.FTZ R22, -R22, -RZ ;  /* 0x800000ff16168221 */ /* 0x000fe20000010100 */
[C---:B------:R-:W-:Y:S02]  /*15ec0*/  SHF.L.U32 R27, R17.reuse, 0x10, RZ ;  /* 0x00000010111b7819 */ /* 0x040fe400000006ff */
[----:B------:R-:W-:Y:S01]  /*15ed0*/  LOP3.LUT R45, R17, 0xffff0000, RZ, 0xc0, !PT ;  /* 0xffff0000112d7812 */ /* 0x000fe200078ec0ff */
[----:B------:R-:W-:Y:S01]  /*15ee0*/  @!P0 FADD.FTZ R24, -R24, -RZ ;  /* 0x800000ff18188221 */ /* 0x000fe20000010100 */
[C---:B------:R-:W-:Y:S01]  /*15ef0*/  SHF.L.U32 R17, R19.reuse, 0x10, RZ ;  /* 0x0000001013117819 */ /* 0x040fe200000006ff */
[C---:B------:R-:W-:Y:S01]  /*15f00*/  IMAD.U32 R48, R18.reuse, 0x10000, RZ ;  /* 0x0001000012307824 */ /* 0x040fe200078e00ff */
[----:B------:R-:W-:Y:S01]  /*15f10*/  LOP3.LUT R19, R19, 0xffff0000, RZ, 0xc0, !PT ;  /* 0xffff000013137812 */ /* 0x000fe200078ec0ff */
[----:B------:R-:W-:Y:S01]  /*15f20*/  @!P0 FADD.FTZ R35, -R35, -RZ ;  /* 0x800000ff23238221 */ /* 0x000fe20000010100 */
[----:B------:R-:W-:Y:S01]  /*15f30*/  LOP3.LUT R18, R18, 0xffff0000, RZ, 0xc0, !PT ;  /* 0xffff000012127812 */ /* 0x000fe200078ec0ff */
[----:B------:R-:W-:-:S02]  /*15f40*/  @!P0 FADD.FTZ R44, -R44, -RZ ;  /* 0x800000ff2c2c8221 */ /* 0x000fc40000010100 */
[----:B------:R-:W-:Y:S02]  /*15f50*/  @!P0 FADD.FTZ R26, -R26, -RZ ;  /* 0x800000ff1a1a8221 */ /* 0x000fe40000010100 */
[----:B------:R-:W-:Y:S01]  /*15f60*/  FMUL.FTZ R16, R16, R23 ;  /* 0x0000001710107220 */ /* 0x000fe20000410000 */
[----:B----4-:R-:W-:Y:S01]  /*15f70*/  LOP3.LUT R23, R28, 0xffff0000, RZ, 0xc0, !PT ;  /* 0xffff00001c177812 */ /* 0x010fe200078ec0ff */
[----:B------:R-:W-:Y:S01]  /*15f80*/  FMUL.FTZ R27, R27, R22 ;  /* 0x000000161b1b7220 */ /* 0x000fe20000410000 */
[----:B------:R-:W-:Y:S01]  /*15f90*/  SHF.L.U32 R22, R29, 0x10, RZ ;  /* 0x000000101d167819 */ /* 0x000fe200000006ff */
[----:B------:R-:W-:Y:S01]  /*15fa0*/  @!P0 FADD.FTZ R25, -R25, -RZ ;  /* 0x800000ff19198221 */ /* 0x000fe20000010100 */
[----:B------:R-:W-:Y:S01]  /*15fb0*/  LOP3.LUT R29, R29, 0xffff0000, RZ, 0xc0, !PT ;  /* 0xffff00001d1d7812 */ /* 0x000fe200078ec0ff */
[----:B------:R-:W-:Y:S02]  /*15fc0*/  FMUL.FTZ R17, R17, R24 ;  /* 0x0000001811117220 */ /* 0x000fe40000410000 */
[----:B------:R-:W-:-:S02]  /*15fd0*/  FMUL.FTZ R35, R46, R35 ;  /* 0x000000232e237220 */ /* 0x000fc40000410000 */
[----:B------:R-:W-:Y:S02]  /*15fe0*/  @!P0 FADD.FTZ R43, -R43, -RZ ;  /* 0x800000ff2b2b8221 */ /* 0x000fe40000010100 */
[----:B------:R-:W-:Y:S02]  /*15ff0*/  IMAD.U32 R24, R28, 0x10000, RZ ;  /* 0x000100001c187824 */ /* 0x000fe400078e00ff */
[----:B------:R-:W-:Y:S02]  /*16000*/  FMUL.FTZ R44, R45, R44 ;  /* 0x0000002c2d2c7220 */ /* 0x000fe40000410000 */
[----:B------:R-:W-:Y:S01]  /*16010*/  FMUL.FTZ R19, R19, R26 ;  /* 0x0000001a13137220 */ /* 0x000fe20000410000 */
[----:B------:R-:W-:Y:S01]  /*16020*/  LOP3.LUT R26, R30, 0xffff0000, RZ, 0xc0, !PT ;  /* 0xffff00001e1a7812 */ /* 0x000fe200078ec0ff */
        /* <DEDUP_REMOVED lines=16> */
[----:B------:R-:W-:Y:S01]  /*16130*/  F2FP.BF16.PACK_AB R23, R20, R17 ;  /* 0x000000111417723e */ /* 0x000fe200000010ff */
[----:B------:R-:W-:Y:S01]  /*16140*/  IMAD.MOV.U32 R20, RZ, RZ, R5 ;  /* 0x000000ffff147224 */ /* 0x000fe200078e0005 */
[----:B------:R-:W-:Y:S02]  /*16150*/  MOV R21, R16 ;  /* 0x0000001000157202 */ /* 0x000fe40000000f00 */
.L_x_4437:
[----:B------:R-:W-:Y:S05]  /*16160*/  BSYNC B0 ;  /* 0x0000000000007941 */ /* 0x000fea0003800000 */
.L_x_4436:
[----:B-----5:R1:W-:Y:S02]  /*16170*/  STS.128 [R243+0x1800], R20 ;  /* 0x00180014f3007388 */ /* 0x0203e40000000c00 */
.L_x_4435:
[----:B------:R-:W-:Y:S05]  /*16180*/  BSYNC B1 ;  /* 0x0000000000017941 */ /* 0x000fea0003800000 */
.L_x_4434:
        /* <DEDUP_REMOVED lines=8> */
[----:B------:R-:W-:Y:S01]  /*16210*/  ISETP.GE.AND P0, PT, R12, R13, PT ;  /* 0x0000000d0c00720c */ /* 0x000fe20003f06270 */
[----:B------:R-:W-:Y:S02]  /*16220*/  IMAD.MOV.U32 R12, RZ, RZ, 0x30 ;  /* 0x00000030ff0c7424 */ /* 0x000fe400078e00ff */
[----:B-1----:R-:W-:Y:S02]  /*16230*/  IMAD.MOV.U32 R21, RZ, RZ, R13 ;  /* 0x000000ffff157224 */ /* 0x002fe400078e000d */
        /* <DEDUP_REMOVED lines=8> */
[----:B------:R-:W-:Y:S01]  /*162c0*/  MOV R12, RZ ;  /* 0x000000ff000c7202 */ /* 0x000fe20000000f00 */
[----:B------:R-:W-:Y:S01]  /*162d0*/  @P0 IMAD.MOV R12, RZ, RZ, -R13 ;  /* 0x000000ffff0c0224 */ /* 0x000fe200078e0a0d */
[----:B------:R-:W-:Y:S01]  /*162e0*/  LEA R24, P1, R25, R36, 0x1 ;  /* 0x0000002419187211 */ /* 0x000fe200078208ff */
[----:B------:R-:W-:-:S03]  /*162f0*/  IMAD.WIDE R20, R21, 0x2, R40 ;  /* 0x0000000215147825 */ /* 0x000fc600078e0228 */
[----:B------:R-:W-:Y:S02]  /*16300*/  LEA.HI.X R25, R25, R37, R23, 0x1, P1 ;  /* 0x0000002519197211 */ /* 0x000fe400008f0c17 */
[C---:B------:R-:W-:Y:S01]  /*16310*/  IADD3 R5, P1, R12.reuse, R5, RZ ;  /* 0x000000050c057210 */ /* 0x040fe20007f3e0ff */
[----:B--2---:R-:W2:Y:S03]  /*16320*/  LD.E.128 R20, [R20.64+0x80] ;  /* 0x0000800614147980 */ /* 0x004ea6000c101d00 */
        /* <DEDUP_REMOVED lines=14> */
[C---:B---3--:R-:W-:Y:S01]  /*16410*/  LOP3.LUT R19, R24.reuse, 0xffff0000, RZ, 0xc0, !PT ;  /* 0xffff000018137812 */ /* 0x048fe200078ec0ff */
[C---:B------:R-:W-:Y:S01]  /*16420*/  IMAD.U32 R18, R25.reuse, 0x10000, RZ ;  /* 0x0001000019127824 */ /* 0x040fe200078e00ff */
[----:B------:R-:W-:Y:S02]  /*16430*/  LOP3.LUT R43, R25, 0xffff0000, RZ, 0xc0, !PT ;  /* 0xffff0000192b7812 */ /* 0x000fe400078ec0ff */
[----:B------:R-:W-:Y:S01]  /*16440*/  SHF.L.U32 R34, R24, 0x10, RZ ;  /* 0x0000001018227819 */ /* 0x000fe200000006ff */
[----:B------:R-:W-:Y:S01]  /*16450*/  IMAD.U32 R24, R27, 0x10000, RZ ;  /* 0x000100001b187824 */ /* 0x000fe200078e00ff */
[----:B------:R-:W-:Y:S01]  /*16460*/  LOP3.LUT R25, R26, 0xffff0000, RZ, 0xc0, !PT ;  /* 0xffff00001a197812 */ /* 0x000fe200078ec0ff */
[----:B------:R-:W-:Y:S01]  /*16470*/  @!P0 FADD.FTZ R19, -R19, -RZ ;  /* 0x800000ff13138221 */ /* 0x000fe20000010100 */
[----:B------:R-:W-:-:S02]  /*16480*/  LOP3.LUT R20, R20, 0xffff0000, RZ, 0xc0, !PT ;  /* 0xffff000014147812 */ /* 0x000fc400078ec0ff */
[----:B------:R-:W-:Y:S02]  /*16490*/  SHF.L.U32 R42, R26, 0x10, RZ ;  /* 0x000000101a2a7819 */ /* 0x000fe400000006ff */
[----:B------:R-:W-:Y:S01]  /*164a0*/  LOP3.LUT R26, R27, 0xffff0000, RZ, 0xc0, !PT ;  /* 0xffff00001b1a7812 */ /* 0x000fe200078ec0ff */
[C---:B------:R-:W-:Y:S01]  /*164b0*/  IMAD.U32 R27, R21.reuse, 0x10000, RZ ;  /* 0x00010000151b7824 */ /* 0x040fe200078e00ff */
[----:B------:R-:W-:Y:S01]  /*164c0*/  SHF.L.U32 R47, R22, 0x10, RZ ;  /* 0x00000010162f7819 */ /* 0x000fe200000006ff */
[----:B------:R-:W-:Y:S01]  /*164d0*/  @!P0 FADD.FTZ R18, -R18, -RZ ;  /* 0x800000ff12128221 */ /* 0x000fe20000010100 */
[----:B------:R-:W-:Y:S01]  /*164e0*/  LOP3.LUT R44, R21, 0xffff0000, RZ, 0xc0, !PT ;  /* 0xffff0000152c7812 */ /* 0x000fe200078ec0ff */
[----:B------:R-:W-:Y:S01]  /*164f0*/  IMAD.U32 R21, R23, 0x10000, RZ ;  /* 0x0001000017157824 */ /* 0x000fe200078e00ff */
[----:B------:R-:W-:Y:S01]  /*16500*/  LOP3.LUT R22, R22, 0xffff0000, RZ, 0xc0, !PT ;  /* 0xffff000016167812 */ /* 0x000fe200078ec0ff */
[----:B------:R-:W-:Y:S02]  /*16510*/  @!P0 FADD.FTZ R43, -R43, -RZ ;  /* 0x800000ff2b2b8221 */ /* 0x000fe40000010100 */
[----:B------:R-:W-:-:S02]  /*16520*/  @!P0 FADD.FTZ R25, -R25, -RZ ;  /* 0x800000ff19198221 */ /* 0x000fc40000010100 */
[----:B------:R-:W-:Y:S01]  /*16530*/  @!P0 FADD.FTZ R24, -R24, -RZ ;  /* 0x800000ff18188221 */ /* 0x000fe20000010100 */
[----:B------:R-:W-:Y:S01]  /*16540*/  LOP3.LUT R23, R23, 0xffff0000, RZ, 0xc0, !PT ;  /* 0xffff000017177812 */ /* 0x000fe200078ec0ff */
[----:B------:R-:W-:Y:S02]  /*16550*/  FMUL.FTZ R20, R20, R19 ;  /* 0x0000001314147220 */ /* 0x000fe40000410000 */
[C---:B----4-:R-:W-:Y:S01]  /*16560*/  IMAD.U32 R19, R29.reuse, 0x10000, RZ ;  /* 0x000100001d137824 */ /* 0x050fe200078e00ff */
[----:B------:R-:W-:Y:S01]  /*16570*/  LOP3.LUT R29, R29, 0xffff0000, RZ, 0xc0, !PT ;  /* 0xffff00001d1d7812 */ /* 0x000fe200078ec0ff */
[----:B------:R-:W-:Y:S02]  /*16580*/  @!P0 FADD.FTZ R42, -R42, -RZ ;  /* 0x800000ff2a2a8221 */ /* 0x000fe40000010100 */
[----:B------:R-:W-:Y:S02]  /*16590*/  @!P0 FADD.FTZ R26, -R26, -RZ ;  /* 0x800000ff1a1a8221 */ /* 0x000fe40000010100 */
[----:B------:R-:W-:-:S02]  /*165a0*/  @!P0 FADD.FTZ R34, -R34, -RZ ;  /* 0x800000ff22228221 */ /* 0x000fc40000010100 */
[----:B------:R-:W-:Y:S02]  /*165b0*/  FMUL.FTZ R18, R27, R18 ;  /* 0x000000121b127220 */ /* 0x000fe40000410000 */
[----:B------:R-:W-:Y:S02]  /*165c0*/  FMUL.FTZ R44, R44, R43 ;  /* 0x0000002b2c2c7220 */ /* 0x000fe40000410000 */
[----:B------:R-:W-:Y:S01]  /*165d0*/  FMUL.FTZ R22, R22, R25 ;  /* 0x0000001916167220 */ /* 0x000fe20000410000 */
[C---:B------:R-:W-:Y:S01]  /*165e0*/  SHF.L.U32 R25, R28.reuse, 0x10, RZ ;  /* 0x000000101c197819 */ /* 0x040fe200000006ff */
[----:B------:R-:W-:Y:S01]  /*165f0*/  FMUL.FTZ R24, R21, R24 ;  /* 0x0000001815187220 */ /* 0x000fe20000410000 */
[----:B------:R-:W-:Y:S01]  /*16600*/  LOP3.LUT R21, R28, 0xffff0000, RZ, 0xc0, !PT ;  /* 0xffff00001c157812 */ /* 0x000fe200078ec0ff */
        /* <DEDUP_REMOVED lines=20> */
.L_x_4441:
[----:B------:R-:W-:Y:S05]  /*16750*/  BSYNC B0 ;  /* 0x0000000000007941 */ /* 0x000fea0003800000 */
.L_x_4440:
[----:B-----5:R1:W-:Y:S02]  /*16760*/  STS.128 [R243+0x3800], R16 ;  /* 0x00380010f3007388 */ /* 0x0203e40000000c00 */
.L_x_4439:
[----:B------:R-:W-:Y:S05]  /*16770*/  BSYNC B1 ;  /* 0x0000000000017941 */ /* 0x000fea0003800000 */
.L_x_4438:
        /* <DEDUP_REMOVED lines=21> */
[----:B------:R-:W-:-:S04]  /*168d0*/  LEA R24, P1, R23, R36, 0x1 ;  /* 0x0000002417187211 */ /* 0x000fc800078208ff */
[----:B------:R-:W-:Y:S02]  /*168e0*/  LEA.HI.X R25, R23, R37, R21, 0x1, P1 ;  /* 0x0000002517197211 */ /* 0x000fe400008f0c15 */
[----:B------:R-:W-:Y:S01]  /*168f0*/  IADD3 R5, P1, R12, R5, RZ ;  /* 0x000000050c057210 */ /* 0x000fe20007f3e0ff */
[----:B------:R-:W-:-:S03]  /*16900*/  IMAD.WIDE R20, R11, 0x2, R40 ;  /* 0x000000020b147825 */ /* 0x000fc600078e0228 */
[----:B------:R-:W-:Y:S01]  /*16910*/  LEA.HI.X.SX32 R3, R12, R3, 0x1, P1 ;  /* 0x000000030c037211 */ /* 0x000fe200008f0eff */
[----:B--2---:R-:W2:Y:S01]  /*16920*/  LD.E.128 R24, [R24.64] ;  /* 0x0000000618187980 */ /* 0x004ea2000c101d00 */
[----:B------:R-:W-:-:S03]  /*16930*/  LEA R28, P1, R5, R38, 0x1 ;  /* 0x00000026051c7211 */ /* 0x000fc600078208ff */
[----:B---3--:R-:W3:Y:S01]  /*16940*/  LD.E.128 R20, [R20.64+0x100] ;  /* 0x0001000614147980 */ /* 0x008ee2000c101d00 */
        /* <DEDUP_REMOVED lines=64> */
.L_x_4445:
[----:B------:R-:W-:Y:S05]  /*16d50*/  BSYNC B0 ;  /* 0x0000000000007941 */ /* 0x000fea0003800000 */
.L_x_4444:
[----:B-----5:R1:W-:Y:S02]  /*16d60*/  STS.128 [R243+0x5800], R16 ;  /* 0x00580010f3007388 */ /* 0x0203e40000000c00 */
.L_x_4443:
[----:B------:R-:W-:Y:S05]  /*16d70*/  BSYNC B1 ;  /* 0x0000000000017941 */ /* 0x000fea0003800000 */
.L_x_4442:
        /* <DEDUP_REMOVED lines=46> */
[----:B---3--:R-:W-:Y:S01]  /*17060*/  IMAD.U32 R34, R26, 0x10000, RZ ;  /* 0x000100001a227824 */ /* 0x008fe200078e00ff */
[----:B------:R-:W-:-:S02]  /*17070*/  SHF.L.U32 R13, R23, 0x10, RZ ;  /* 0x00000010170d7819 */ /* 0x000fc400000006ff */
        /* <DEDUP_REMOVED lines=44> */
.L_x_4447:
[----:B------:R-:W-:Y:S05]  /*17340*/  BSYNC B0 ;  /* 0x0000000000007941 */ /* 0x000fea0003800000 */
.L_x_4446:
[----:B-----5:R1:W-:Y:S01]  /*17350*/  STS.128 [R243+0x7800], R16 ;  /* 0x00780010f3007388 */ /* 0x0203e20000000c00 */
[----:B------:R-:W-:Y:S05]  /*17360*/  BRA `(.L_x_4371) ;  /* 0x0000095000007947 */ /* 0x000fea0003800000 */
.L_x_4321:
        /* <DEDUP_REMOVED lines=37> */
.L_x_4449:
[----:B------:R-:W-:Y:S05]  /*175c0*/  BSYNC B0 ;  /* 0x0000000000007941 */ /* 0x000fea0003800000 */
.L_x_4448:
        /* <DEDUP_REMOVED lines=36> */
.L_x_4451:
[----:B------:R-:W-:Y:S05]  /*17810*/  BSYNC B0 ;  /* 0x0000000000007941 */ /* 0x000fea0003800000 */
.L_x_4450:
        /* <DEDUP_REMOVED lines=36> */
.L_x_4453:
[----:B------:R-:W-:Y:S05]  /*17a60*/  BSYNC B0 ;  /* 0x0000000000007941 */ /* 0x000fea0003800000 */
.L_x_4452:
        /* <DEDUP_REMOVED lines=37> */
.L_x_4371:
[----:B------:R-:W-:Y:S05]  /*17cc0*/  BSYNC B3 ;  /* 0x0000000000037941 */ /* 0x000fea0003800000 */
.L_x_4320:
[----:B------:R-:W-:Y:S01]  /*17cd0*/  IADD3 R246, R166, -0x1, RZ ;  /* 0xffffffffa6f67810 */ /* 0x000fe20007ffe0ff */
[----:B------:R-:W-:Y:S01]  /*17ce0*/  BSSY B0, `(.L_x_4454) ;  /* 0x0000021000007945 */ /* 0x000fe20003800000 */
[----:B------:R-:W-:-:S03]  /*17cf0*/  LOP3.LUT R247, R76, 0xff, RZ, 0xc0, !PT ;  /* 0x000000ff4cf77812 */ /* 0x000fc600078ec0ff */
[----:B-1----:R-:W-:-:S04]  /*17d00*/  IMAD.SHL.U32 R13, R246, 0x40, RZ ;  /* 0x00000040f60d7824 */ /* 0x002fc800078e00ff */
[----:B------:R-:W-:-:S05]  /*17d10*/  IMAD.IADD R5, R68, 0x1, -R13 ;  /* 0x0000000144057824 */ /* 0x000fca00078e0a0d */
[----:B------:R-:W-:-:S13]  /*17d20*/  ISETP.GE.AND P0, PT, R178, R5, PT ;  /* 0x00000005b200720c */ /* 0x000fda0003f06270 */
[----:B------:R-:W-:Y:S05]  /*17d30*/  @P0 BRA `(.L_x_4455) ;  /* 0x000001b000000947 */ /* 0x000fea0003800000 */
[C---:B------:R-:W-:Y:S02]  /*17d40*/  LOP3.LUT R0, R247.reuse, 0x1, RZ, 0xc0, !PT ;  /* 0x00000001f7007812 */ /* 0x040fe400078ec0ff */
[----:B------:R-:W-:Y:S02]  /*17d50*/  R2P PR, R247, 0xe ;  /* 0x0000000ef7007804 */ /* 0x000fe40000000000 */
[----:B------:R-:W-:-:S11]  /*17d60*/  ISETP.NE.U32.AND P0, PT, R0, 0x1, PT ;  /* 0x000000010000780c */ /* 0x000fd60003f05070 */
[----:B------:R-:W-:Y:S01]  /*17d70*/  @P1 IMAD.MOV.U32 R10, RZ, RZ, R236 ;  /* 0x000000ffff0a1224 */ /* 0x000fe200078e00ec */
[----:B--2---:R-:W-:Y:S01]  /*17d80*/  @P2 MOV R2, R236 ;  /* 0x000000ec00022202 */ /* 0x004fe20000000f00 */
        /* <DEDUP_REMOVED lines=22> */
.L_x_4455:
[----:B------:R-:W-:Y:S05]  /*17ef0*/  BSYNC B0 ;  /* 0x0000000000007941 */ /* 0x000fea0003800000 */
.L_x_4454:
        /* <DEDUP_REMOVED lines=38> */
.L_x_4457:
[----:B------:R-:W-:Y:S05]  /*18160*/  BSYNC B0 ;  /* 0x0000000000007941 */ /* 0x000fea0003800000 */
.L_x_4456:
        /* <DEDUP_REMOVED lines=40> */
.L_x_4459:
[----:B------:R-:W-:Y:S05]  /*183f0*/  BSYNC B0 ;  /* 0x0000000000007941 */ /* 0x000fea0003800000 */
.L_x_4458:
        /* <DEDUP_REMOVED lines=11> */
[----:B-12---:R-:W-:-:S04]  /*184b0*/  IMAD.IADD R3, R183, 0x1, R0 ;  /* 0x00000001b7037824 */ /* 0x006fc800078e0200 */
[-C--:B------:R-:W-:Y:S02]  /*184c0*/  @P4 LEA R18, P6, R182, R184.reuse, 0x1 ;  /* 0x000000b8b6124211 */ /* 0x080fe400078c08ff */
        /* <DEDUP_REMOVED lines=28> */
.L_x_4461:
[----:B------:R-:W-:Y:S05]  /*18690*/  BSYNC B0 ;  /* 0x0000000000007941 */ /* 0x000fea0003800000 */
.L_x_4460:
        /* <DEDUP_REMOVED lines=56> */
.L_x_4463:
[----:B-1----:R-:W-:Y:S05]  /*18a20*/  BSYNC B0 ;  /* 0x0000000000007941 */ /* 0x002fea0003800000 */
.L_x_4462:
        /* <DEDUP_REMOVED lines=40> */
.L_x_4465:
[----:B------:R-:W-:Y:S05]  /*18cb0*/  BSYNC B0 ;  /* 0x0000000000007941 */ /* 0x000fea0003800000 */
.L_x_4464:
        /* <DEDUP_REMOVED lines=42> */
.L_x_4467:
[----:B------:R-:W-:Y:S05]  /*18f60*/  BSYNC B0 ;  /* 0x0000000000007941 */ /* 0x000fea0003800000 */
.L_x_4466:
        /* <DEDUP_REMOVED lines=47> */
.L_x_4469:
[----:B------:R-:W-:Y:S05]  /*19260*/  BSYNC B0 ;  /* 0x0000000000007941 */ /* 0x000fea0003800000 */
.L_x_4468:
[C---:B------:R-:W-:Y:S01]  /*19270*/  IMAD.SHL.U32 R2, R70.reuse, 0x40, RZ ;  /* 0x0000004046027824 */ /* 0x040fe200078e00ff */
[----:B------:R-:W-:Y:S01]  /*19280*/  R2P PR, R70, 0x6 ;  /* 0x0000000646007804 */ /* 0x000fe20000000000 */
[----:B------:R-:W-:Y:S01]  /*19290*/  IMAD.SHL.U32 R178, R178, 0x8, RZ ;  /* 0x00000008b2b27824 */ /* 0x000fe200078e00ff */
[----:B------:R-:W0:Y:S01]  /*192a0*/  LDGDEPBAR ;  /* 0x00000000000079af */ /* 0x000e220000000000 */
[C---:B------:R-:W-:Y:S01]  /*192b0*/  IMAD R226, R69.reuse, 0x400, R56 ;  /* 0x0000040045e27824 */ /* 0x040fe200078e0238 */
[----:B--2---:R-:W-:Y:S01]  /*192c0*/  LOP3.LUT R5, R2, 0x1c0, RZ, 0xc0, !PT ;  /* 0x000001c002057812 */ /* 0x004fe200078ec0ff */
        /* <DEDUP_REMOVED lines=11> */
[----:B------:R-:W-:Y:S01]  /*19380*/  LDSM.16.M88.4 R44, [R224] ;  /* 0x00000000e02c783b */ /* 0x000fe20000000200 */
[----:B------:R-:W-:-:S02]  /*19390*/  IADD3 R71, R12, 0x1, R71 ;  /* 0x000000010c477810 */ /* 0x000fc40007ffe047 */
[----:B------:R-:W-:Y:S01]  /*193a0*/  IMAD R225, R72, 0x200, R225 ;  /* 0x0000020048e17824 */ /* 0x000fe200078e02e1 */
[----:B------:R-:W-:Y:S03]  /*193b0*/  LDSM.16.M88.4 R76, [R222] ;  /* 0x00000000de4c783b */ /* 0x000fe60000000200 */
[----:B------:R-:W-:-:S05]  /*193c0*/  IMAD.SHL.U32 R225, R225, 0x2, RZ ;  /* 0x00000002e1e17824 */ /* 0x000fca00078e00ff */
[----:B------:R-:W2:Y:S01]  /*193d0*/  LDSM.16.M88.4 R36, [R225+0x8000] ;  /* 0x00800000e124783b */ /* 0x000ea20000000200 */
[C---:B------:R-:W-:Y:S02]  /*193e0*/  IADD3 R2, R225.reuse, 0x8000, RZ ;  /* 0x00008000e1027810 */ /* 0x040fe40007ffe0ff */
[----:B------:R-:W-:Y:S01]  /*193f0*/  IADD3 R223, R225, 0x8020, RZ ;  /* 0x00008020e1df7810 */ /* 0x000fe20007ffe0ff */
[----:B------:R-:W1:Y:S01]  /*19400*/  LDSM.16.M88.4 R28, [R225+0x8800] ;  /* 0x00880000e11c783b */ /* 0x000e620000000200 */
        /* <DEDUP_REMOVED lines=8> */
[----:B------:R-:W3:Y:S01]  /*19490*/  LDSM.16.M88.4 R8, [R223] ;  /* 0x00000000df08783b */ /* 0x000ee20000000200 */
[----:B------:R-:W-:Y:S01]  /*194a0*/  IMAD.IADD R220, R225, 0x1, R2 ;  /* 0x00000001e1dc7824 */ /* 0x000fe200078e0202 */
[C---:B------:R-:W-:Y:S01]  /*194b0*/  IADD3 R215, R223.reuse, 0x2000, RZ ;  /* 0x00002000dfd77810 */ /* 0x040fe20007ffe0ff */
[----:B------:R-:W-:Y:S01]  /*194c0*/  IMAD.IADD R216, R2, 0x1, R223 ;  /* 0x0000000102d87824 */ /* 0x000fe200078e02df */
[----:B------:R-:W3:Y:S01]  /*194d0*/  LDSM.16.M88.4 R4, [R223+0x800] ;  /* 0x00080000df04783b */ /* 0x000ee20000000200 */
[----:B------:R-:W-:Y:S02]  /*194e0*/  IADD3 R2, R68, R71, -R240 ;  /* 0x0000004744027210 */ /* 0x000fe40007ffe8f0 */
[C---:B------:R-:W-:Y:S01]  /*194f0*/  IADD3 R214, R223.reuse, 0x2800, RZ ;  /* 0x00002800dfd67810 */ /* 0x040fe20007ffe0ff */
[----:B------:R-:W3:Y:S01]  /*19500*/  LDSM.16.M88.4 R96, [R223+0x1000] ;  /* 0x00100000df60783b */ /* 0x000ee20000000200 */
[----:B------:R-:W-:Y:S01]  /*19510*/  IADD3 R213, R223, 0x3000, RZ ;  /* 0x00003000dfd57810 */ /* 0x000fe20007ffe0ff */
[----:B-----5:R-:W-:Y:S01]  /*19520*/  IMAD.IADD R3, R3, 0x1, R2 ;  /* 0x0000000103037824 */ /* 0x020fe200078e0202 */
[C---:B------:R-:W-:Y:S01]  /*19530*/  IADD3 R212, R223.reuse, 0x3800, RZ ;  /* 0x00003800dfd47810 */ /* 0x040fe20007ffe0ff */
[----:B------:R-:W3:Y:S01]  /*19540*/  LDSM.16.M88.4 R60, [R223+0x1800] ;  /* 0x00180000df3c783b */ /* 0x000ee20000000200 */
[----:B------:R-:W-:-:S02]  /*19550*/  IADD3 R211, R223, 0x4000, RZ ;  /* 0x00004000dfd37810 */ /* 0x000fc40007ffe0ff */
[----:B------:R-:W-:Y:S01]  /*19560*/  IMNMX R2, R3, R68, PT ;  /* 0x0000004403027217 */ /* 0x000fe20003800200 */
[----:B------:R-:W3:Y:S01]  /*19570*/  LDSM.16.M88.4 R20, [R220+0x8000] ;  /* 0x00800000dc14783b */ /* 0x000ee20000000200 */
[C---:B------:R-:W-:Y:S02]  /*19580*/  IADD3 R210, R223.reuse, 0x4800, RZ ;  /* 0x00004800dfd27810 */ /* 0x040fe40007ffe0ff */
[C---:B------:R-:W-:Y:S01]  /*19590*/  IADD3 R209, R223.reuse, 0x5000, RZ ;  /* 0x00005000dfd17810 */ /* 0x040fe20007ffe0ff */
[----:B------:R-:W4:Y:S01]  /*195a0*/  LDSM.16.M88.4 R16, [R220+0x8800] ;  /* 0x00880000dc10783b */ /* 0x000f220000000200 */
[C---:B------:R-:W-:Y:S02]  /*195b0*/  IADD3 R208, R223.reuse, 0x5800, RZ ;  /* 0x00005800dfd07810 */ /* 0x040fe40007ffe0ff */
[C---:B------:R-:W-:Y:S01]  /*195c0*/  IADD3 R207, R223.reuse, 0x6000, RZ ;  /* 0x00006000dfcf7810 */ /* 0x040fe20007ffe0ff */
[----:B--2---:R-:W-:Y:S01]  /*195d0*/  HMMA.16816.F32.BF16 R40, R64, R36, RZ ;  /* 0x000000244028723c */ /* 0x004fe200000418ff */
[----:B------:R-:W2:Y:S01]  /*195e0*/  LDSM.16.M88.4 R92, [R220+0x9000] ;  /* 0x00900000dc5c783b */ /* 0x000ea20000000200 */
[----:B------:R-:W-:-:S02]  /*195f0*/  IADD3 R206, R223, 0x6800, RZ ;  /* 0x00006800dfce7810 */ /* 0x000fc40007ffe0ff */
[C---:B------:R-:W-:Y:S01]  /*19600*/  IADD3 R205, R223.reuse, 0x7000, RZ ;  /* 0x00007000dfcd7810 */ /* 0x040fe20007ffe0ff */
[----:B------:R-:W2:Y:S01]  /*19610*/  LDSM.16.M88.4 R88, [R220+0x9800] ;  /* 0x00980000dc58783b */ /* 0x000ea20000000200 */
[----:B------:R-:W-:Y:S02]  /*19620*/  IADD3 R204, R223, 0x7800, RZ ;  /* 0x00007800dfcc7810 */ /* 0x000fe40007ffe0ff */
[C---:B-1----:R-:W-:Y:S01]  /*19630*/  HMMA.16816.F32.BF16 R32, R64.reuse, R28, RZ ;  /* 0x0000001c4020723c */ /* 0x042fe200000418ff */
        /* <DEDUP_REMOVED lines=8> */
[C---:B------:R-:W-:Y:S08]  /*196c0*/  HMMA.16816.F32.BF16 R40, R44.reuse, R8, R40 ;  /* 0x000000082c28723c */ /* 0x040ff00000041828 */
        /* <DEDUP_REMOVED lines=73> */
[C---:B--2---:R-:W-:Y:S08]  /*19b60*/  HMMA.16816.F32.BF16 R80, R16.reuse, R20, R80 ;  /* 0x000000141050723c */ /* 0x044ff00000041850 */
[----:B------:R-:W-:Y:S01]  /*19b70*/  HMMA.16816.F32.BF16 R76, R16, R22, R76 ;  /* 0x00000016104c723c */ /* 0x000fe2000004184c */
[----:B------:R-:W-:Y:S04]  /*19b80*/  LDSM.16.M88.4 R20, [R224+0x4000] ;  /* 0x00400000e014783b */ /* 0x000fe80000000200 */
[----:B------:R-:W2:Y:S03]  /*19b90*/  LDSM.16.M88.4 R16, [R223+0x4000] ;  /* 0x00400000df10783b */ /* 0x000ea60000000200 */
[C---:B-1----:R-:W-:Y:S08]  /*19ba0*/  HMMA.16816.F32.BF16 R40, R92.reuse, R8, R40 ;  /* 0x000000085c28723c */ /* 0x042ff00000041828 */
[C---:B------:R-:W-:Y:S01]  /*19bb0*/  HMMA.16816.F32.BF16 R36, R92.reuse, R10, R36 ;  /* 0x0000000a5c24723c */ /* 0x040fe20000041824 */
[----:B------:R-:W1:Y:S07]  /*19bc0*/  LDSM.16.M88.4 R8, [R223+0x4800] ;  /* 0x00480000df08783b */ /* 0x000e6e0000000200 */
        /* <DEDUP_REMOVED lines=57> */
[----:B------:R-:W4:Y:S07]  /*19f60*/  LDSM.16.M88.4 R20, [R223+0x6800] ;  /* 0x00680000df14783b */ /* 0x000f2e0000000200 */
        /* <DEDUP_REMOVED lines=15> */
[C---:B----4-:R-:W-:Y:S01]  /*1a060*/  HMMA.16816.F32.BF16 R48, R72.reuse, R20, R32 ;  /* 0x000000144830723c */ /* 0x050fe20000041820 */
        /* <DEDUP_REMOVED lines=10> */
[----:B------:R-:W-:Y:S01]  /*1a110*/  HMMA.16816.F32.BF16 R48, R4, R44, R48 ;  /* 0x0000002c0430723c */ /* 0x000fe20000041830 */
[----:B------:R-:W-:Y:S07]  /*1a120*/  I2F R45, R52 ;  /* 0x00000034002d7306 */ /* 0x000fee0000201400 */
[----:B---3--:R-:W-:Y:S08]  /*1a130*/  HMMA.16816.F32.BF16 R40, R20, R28, R40 ;  /* 0x0000001c1428723c */ /* 0x008ff00000041828 */
[----:B------:R-:W-:Y:S07]  /*1a140*/  HMMA.16816.F32.BF16 R80, R72, R24, R80 ;  /* 0x000000184850723c */ /* 0x000fee0000041850 */
[----:B------:R-:W-:Y:S01]  /*1a150*/  IADD3 R25, R3, 0x8, RZ ;  /* 0x0000000803197810 */ /* 0x000fe20007ffe0ff */
[----:B------:R-:W-:Y:S01]  /*1a160*/  HMMA.16816.F32.BF16 R36, R20, R30, R36 ;  /* 0x0000001e1424723c */ /* 0x000fe20000041824 */
[----:B------:R-:W-:-:S02]  /*1a170*/  IADD3 R24, R52, 0x1, RZ ;  /* 0x0000000134187810 */ /* 0x000fc40007ffe0ff */
[----:B------:R-:W-:Y:S02]  /*1a180*/  IMNMX R3, R25, R68, PT ;  /* 0x0000004419037217 */ /* 0x000fe40003800200 */
[----:B------:R-:W3:Y:S01]  /*1a190*/  I2F R12, R24 ;  /* 0x00000018000c7306 */ /* 0x000ee20000201400 */
[C---:B------:R-:W-:Y:S02]  /*1a1a0*/  ISETP.GE.AND P6, PT, R24.reuse, R2, PT ;  /* 0x000000021800720c */ /* 0x040fe40003fc6270 */
[----:B------:R-:W-:Y:S01]  /*1a1b0*/  HMMA.16816.F32.BF16 R60, R4, R46, R60 ;  /* 0x0000002e043c723c */ /* 0x000fe2000004183c */
[----:B------:R-:W-:Y:S02]  /*1a1c0*/  ISETP.GE.AND P4, PT, R24, R3, PT ;  /* 0x000000031800720c */ /* 0x000fe40003f86270 */
[----:B------:R-:W-:-:S04]  /*1a1d0*/  IADD3 R30, R52, 0x9, RZ ;  /* 0x00000009341e7810 */ /* 0x000fc80007ffe0ff */
[----:B------:R4:W1:Y:S01]  /*1a1e0*/  I2F R28, R30 ;  /* 0x0000001e001c7306 */ /* 0x0008620000201400 */
[----:B------:R-:W-:Y:S01]  /*1a1f0*/  HMMA.16816.F32.BF16 R64, R4, R32, R64 ;  /* 0x000000200440723c */ /* 0x000fe20000041840 */
[C---:B------:R-:W-:Y:S02]  /*1a200*/  ISETP.GE.AND P0, PT, R30.reuse, R2, PT ;  /* 0x000000021e00720c */ /* 0x040fe40003f06270 */
[----:B------:R-:W-:Y:S01]  /*1a210*/  ISETP.GE.AND P1, PT, R30, R3, PT ;  /* 0x000000031e00720c */ /* 0x000fe20003f26270 */
[----:B---3--:R-:W-:-:S03]  /*1a220*/  FFMA.FTZ R41, R0, R12, R41 ;  /* 0x0000000c00297223 */ /* 0x008fc60000010029 */
[C---:B------:R-:W-:Y:S01]  /*1a230*/  IADD3 R32, R52.reuse, 0x8, RZ ;  /* 0x0000000834207810 */ /* 0x040fe20007ffe0ff */
[----:B------:R-:W-:Y:S01]  /*1a240*/  HMMA.16816.F32.BF16 R76, R72, R26, R76 ;  /* 0x0000001a484c723c */ /* 0x000fe2000004184c */
[----:B------:R-:W3:Y:S01]  /*1a250*/  LDSM.16.M88.4 R24, [R216+0x7000] ;  /* 0x00700000d818783b */ /* 0x000ee20000000200 */
[----:B------:R-:W-:Y:S01]  /*1a260*/  IADD3 R33, R52, 0x10, RZ ;  /* 0x0000001034217810 */ /* 0x000fe20007ffe0ff */
[----:B------:R-:W2:Y:S01]  /*1a270*/  I2F R29, R32 ;  /* 0x00000020001d7306 */ /* 0x000ea20000201400 */
[----:B------:R-:W-:Y:S01]  /*1a280*/  FFMA.FTZ R43, R0, R12, R43 ;  /* 0x0000000c002b7223 */ /* 0x000fe2000001002b */
[----:B------:R-:W-:Y:S02]  /*1a290*/  ISETP.GE.AND P5, PT, R32, R2, PT ;  /* 0x000000022000720c */ /* 0x000fe40003fa6270 */
[----:B----4-:R-:W-:Y:S01]  /*1a2a0*/  FSEL R30, R41, -INF , !P6 ;  /* 0xff800000291e7808 */ /* 0x010fe20007000000 */
[----:B-1----:R-:W-:Y:S01]  /*1a2b0*/  HMMA.16816.F32.BF16 R48, R20, R8, R48 ;  /* 0x000000081430723c */ /* 0x002fe20000041830 */
[----:B------:R-:W-:Y:S01]  /*1a2c0*/  FFMA.FTZ R37, R0, R28, R37 ;  /* 0x0000001c00257223 */ /* 0x000fe20000010025 */
[----:B------:R-:W-:Y:S01]  /*1a2d0*/  ISETP.GE.AND P2, PT, R32, R3, PT ;  /* 0x000000032000720c */ /* 0x000fe20003f46270 */
[----:B------:R-:W1:Y:S01]  /*1a2e0*/  I2F R9, R33 ;  /* 0x0000002100097306 */ /* 0x000e620000201400 */
[----:B------:R-:W-:-:S02]  /*1a2f0*/  ISETP.GE.AND P3, PT, R33, R2, PT ;  /* 0x000000022100720c */ /* 0x000fc40003f66270 */
[----:B------:R-:W-:Y:S02]  /*1a300*/  FSEL R37, R37, -INF , !P0 ;  /* 0xff80000025257808 */ /* 0x000fe40004000000 */
[----:B------:R-:W-:Y:S01]  /*1a310*/  HMMA.16816.F32.BF16 R60, R20, R10, R60 ;  /* 0x0000000a143c723c */ /* 0x000fe2000004183c */
[----:B------:R-:W-:Y:S01]  /*1a320*/  IADD3 R8, R52, 0x11, RZ ;  /* 0x0000001134087810 */ /* 0x000fe20007ffe0ff */
[C---:B--2---:R-:W-:Y:S01]  /*1a330*/  FFMA.FTZ R41, R0.reuse, R29, R36 ;  /* 0x0000001d00297223 */ /* 0x044fe20000010024 */
[----:B------:R-:W-:Y:S01]  /*1a340*/  ISETP.GE.AND P6, PT, R33, R3, PT ;  /* 0x000000032100720c */ /* 0x000fe20003fc6270 */
[----:B------:R-:W-:Y:S01]  /*1a350*/  FFMA.FTZ R36, R0, R29, R38 ;  /* 0x0000001d00247223 */ /* 0x000fe20000010026 */
[----:B------:R-:W-:Y:S01]  /*1a360*/  FSEL R38, R43, -INF , !P4 ;  /* 0xff8000002b267808 */ /* 0x000fe20006000000 */
[----:B------:R-:W2:Y:S01]  /*1a370*/  I2F R31, R8 ;  /* 0x00000008001f7306 */ /* 0x000ea20000201400 */
[----:B------:R-:W-:Y:S01]  /*1a380*/  IADD3 R10, R52, 0x18, RZ ;  /* 0x00000018340a7810 */ /* 0x000fe20007ffe0ff */
[----:B------:R-:W-:Y:S01]  /*1a390*/  HMMA.16816.F32.BF16 R84, R4, R34, R84 ;  /* 0x000000220454723c */ /* 0x000fe20000041854 */
[----:B------:R-:W-:-:S02]  /*1a3a0*/  FSEL R41, R41, -INF , !P5 ;  /* 0xff80000029297808 */ /* 0x000fc40006800000 */
[----:B------:R-:W-:Y:S02]  /*1a3b0*/  FSEL R36, R36, -INF , !P2 ;  /* 0xff80000024247808 */ /* 0x000fe40005000000 */
[CC--:B------:R-:W-:Y:S01]  /*1a3c0*/  ISETP.GE.AND P4, PT, R8.reuse, R2.reuse, PT ;  /* 0x000000020800720c */ /* 0x0c0fe20003f86270 */
[----:B------:R4:W-:Y:S01]  /*1a3d0*/  I2F R29, R10 ;  /* 0x0000000a001d7306 */ /* 0x0009e20000201400 */
[----:B------:R-:W-:Y:S01]  /*1a3e0*/  ISETP.GE.AND P5, PT, R8, R3, PT ;  /* 0x000000030800720c */ /* 0x000fe20003fa6270 */
[-C--:B-1----:R-:W-:Y:S01]  /*1a3f0*/  FFMA.FTZ R32, R0, R9.reuse, R48 ;  /* 0x0000000900207223 */ /* 0x082fe20000010030 */
[----:B------:R-:W-:Y:S01]  /*1a400*/  ISETP.GE.AND P2, PT, R10, R2, PT ;  /* 0x000000020a00720c */ /* 0x000fe20003f46270 */
[----:B------:R-:W-:Y:S01]  /*1a410*/  FFMA.FTZ R12, R0, R9, R50 ;  /* 0x00000009000c7223 */ /* 0x000fe20000010032 */
[----:B------:R-:W-:Y:S01]  /*1a420*/  ISETP.GE.AND P0, PT, R10, R3, PT ;  /* 0x000000030a00720c */ /* 0x000fe20003f06270 */
[----:B------:R-:W-:Y:S01]  /*1a430*/  FFMA.FTZ R35, R0, R28, R39 ;  /* 0x0000001c00237223 */ /* 0x000fe20000010027 */
[----:B------:R-:W-:Y:S01]  /*1a440*/  IADD3 R28, R52, 0x19, RZ ;  /* 0x00000019341c7810 */ /* 0x000fe20007ffe0ff */
[----:B------:R-:W-:Y:S01]  /*1a450*/  HMMA.16816.F32.BF16 R80, R4, R16, R80 ;  /* 0x000000100450723c */ /* 0x000fe20000041850 */
[-C--:B--2---:R-:W-:Y:S01]  /*1a460*/  FFMA.FTZ R33, R0, R31.reuse, R49 ;  /* 0x0000001f00217223 */ /* 0x084fe20000010031 */
[----:B------:R-:W-:Y:S01]  /*1a470*/  FSEL R12, R12, -INF , !P6 ;  /* 0xff8000000c0c7808 */ /* 0x000fe20007000000 */
[----:B------:R-:W1:Y:S01]  /*1a480*/  I2F R16, R28 ;  /* 0x0000001c00107306 */ /* 0x000e620000201400 */
[----:B------:R-:W-:Y:S01]  /*1a490*/  FFMA.FTZ R51, R0, R31, R51 ;  /* 0x0000001f00337223 */ /* 0x000fe20000010033 */
[----:B------:R-:W-:-:S02]  /*1a4a0*/  FSEL R35, R35, -INF , !P1 ;  /* 0xff80000023237808 */ /* 0x000fc40004800000 */
[----:B------:R-:W-:Y:S01]  /*1a4b0*/  IADD3 R17, R52, 0x20, RZ ;  /* 0x0000002034117810 */ /* 0x000fe20007ffe0ff */
[----:B----4-:R-:W2:Y:S01]  /*1a4c0*/  LDSM.16.M88.4 R8, [R216+0x7800] ;  /* 0x00780000d808783b */ /* 0x010ea20000000200 */
[----:B---3--:R-:W-:Y:S01]  /*1a4d0*/  HMMA.16816.F32.BF16 R64, R20, R24, R64 ;  /* 0x000000181440723c */ /* 0x008fe20000041840 */
[----:B------:R-:W-:Y:S01]  /*1a4e0*/  ISETP.GE.AND P1, PT, R28, R2, PT ;  /* 0x000000021c00720c */ /* 0x000fe20003f26270 */
[----:B------:R3:W4:Y:S01]  /*1a4f0*/  I2F R25, R17 ;  /* 0x0000001100197306 */ /* 0x0007220000201400 */
[----:B------:R-:W-:Y:S01]  /*1a500*/  FSEL R33, R33, -INF , !P4 ;  /* 0xff80000021217808 */ /* 0x000fe20006000000 */
[----:B------:R-:W-:-:S04]  /*1a510*/  DEPBAR.LE SB0, 0x0 ;  /* 0x000080000000791a */ /* 0x000fc80000000000 */
[----:B------:R-:W-:Y:S01]  /*1a520*/  HMMA.16816.F32.BF16 R76, R4, R18, R76 ;  /* 0x00000012044c723c */ /* 0x000fe2000004184c */
[----:B------:R-:W-:Y:S01]  /*1a530*/  IADD3 R24, R52, 0x21, RZ ;  /* 0x0000002134187810 */ /* 0x000fe20007ffe0ff */
[C---:B-1----:R-:W-:Y:S01]  /*1a540*/  FFMA.FTZ R34, R0.reuse, R16, R61 ;  /* 0x0000001000227223 */ /* 0x042fe2000001003d */
[C---:B------:R-:W-:Y:S01]  /*1a550*/  ISETP.GE.AND P6, PT, R17.reuse, R2, PT ;  /* 0x000000021100720c */ /* 0x040fe20003fc6270 */
[C---:B------:R-:W-:Y:S01]  /*1a560*/  FFMA.FTZ R16, R0.reuse, R16, R63 ;  /* 0x0000001000107223 */ /* 0x040fe2000001003f */
[----:B------:R-:W1:Y:S01]  /*1a570*/  I2F R4, R24 ;  /* 0x0000001800047306 */ /* 0x000e620000201400 */
[----:B------:R-:W-:Y:S01]  /*1a580*/  ISETP.GE.AND P4, PT, R17, R3, PT ;  /* 0x000000031100720c */ /* 0x000fe20003f86270 */
[-C--:B------:R-:W-:Y:S01]  /*1a590*/  FFMA.FTZ R19, R0, R29.reuse, R60 ;  /* 0x0000001d00137223 */ /* 0x080fe2000001003c */
[----:B------:R-:W-:Y:S01]  /*1a5a0*/  IADD3 R6, R52, 0x28, RZ ;  /* 0x0000002834067810 */ /* 0x000fe20007ffe0ff */
[----:B------:R-:W-:Y:S01]  /*1a5b0*/  FFMA.FTZ R18, R0, R29, R62 ;  /* 0x0000001d00127223 */ /* 0x000fe2000001003e */
[----:B------:R-:W-:Y:S01]  /*1a5c0*/  HMMA.16816.F32.BF16 R84, R20, R26, R84 ;  /* 0x0000001a1454723c */ /* 0x000fe20000041854 */
[----:B---3--:R-:W-:-:S02]  /*1a5d0*/  FSEL R17, R51, -INF , !P5 ;  /* 0xff80000033117808 */ /* 0x008fc40006800000 */
[----:B------:R-:W-:Y:S01]  /*1a5e0*/  FSEL R19, R19, -INF , !P2 ;  /* 0xff80000013137808 */ /* 0x000fe20005000000 */
[----:B------:R3:W2:Y:S01]  /*1a5f0*/  I2F R7, R6 ;  /* 0x0000000600077306 */ /* 0x0006a20000201400 */
[----:B------:R-:W-:Y:S01]  /*1a600*/  ISETP.GE.AND P5, PT, R24, R2, PT ;  /* 0x000000021800720c */ /* 0x000fe20003fa6270 */
[----:B----4-:R-:W-:Y:S01]  /*1a610*/  FFMA.FTZ R64, R0, R25, R64 ;  /* 0x0000001900407223 */ /* 0x010fe20000010040 */
[----:B------:R-:W-:Y:S01]  /*1a620*/  ISETP.GE.AND P2, PT, R24, R3, PT ;  /* 0x000000031800720c */ /* 0x000fe20003f46270 */
[----:B------:R-:W-:Y:S01]  /*1a630*/  FFMA.FTZ R27, R0, R25, R66 ;  /* 0x00000019001b7223 */ /* 0x000fe20000010042 */
[----:B------:R-:W-:Y:S02]  /*1a640*/  FSEL R18, R18, -INF , !P0 ;  /* 0xff80000012127808 */ /* 0x000fe40004000000 */
[----:B------:R-:W-:Y:S01]  /*1a650*/  FSEL R34, R34, -INF , !P1 ;  /* 0xff80000022227808 */ /* 0x000fe20004800000 */
[-C--:B-1----:R-:W-:Y:S01]  /*1a660*/  FFMA.FTZ R65, R0, R4.reuse, R65 ;  /* 0x0000000400417223 */ /* 0x082fe20000010041 */
[----:B------:R-:W-:Y:S01]  /*1a670*/  IADD3 R24, R52, 0x29, RZ ;  /* 0x0000002934187810 */ /* 0x000fe20007ffe0ff */
[----:B------:R-:W-:Y:S01]  /*1a680*/  FFMA.FTZ R26, R0, R4, R67 ;  /* 0x00000004001a7223 */ /* 0x000fe20000010043 */
[----:B------:R-:W-:-:S02]  /*1a690*/  ISETP.GE.AND P0, PT, R6, R2, PT ;  /* 0x000000020600720c */ /* 0x000fc40003f06270 */
[----:B------:R-:W-:Y:S01]  /*1a6a0*/  ISETP.GE.AND P1, PT, R6, R3, PT ;  /* 0x000000030600720c */ /* 0x000fe20003f26270 */
[----:B------:R-:W1:Y:S01]  /*1a6b0*/  I2F R5, R24 ;  /* 0x0000001800057306 */ /* 0x000e620000201400 */
[----:B------:R-:W-:Y:S02]  /*1a6c0*/  FSEL R27, R27, -INF , !P4 ;  /* 0xff8000001b1b7808 */ /* 0x000fe40006000000 */
[----:B---3--:R-:W-:Y:S01]  /*1a6d0*/  IADD3 R6, R52, 0x30, RZ ;  /* 0x0000003034067810 */ /* 0x008fe20007ffe0ff */
[C---:B--2---:R-:W-:Y:S01]  /*1a6e0*/  HMMA.16816.F32.BF16 R76, R20.reuse, R10, R76 ;  /* 0x0000000a144c723c */ /* 0x044fe2000004184c */
[----:B------:R-:W-:Y:S01]  /*1a6f0*/  FSEL R180, R65, -INF , !P5 ;  /* 0xff80000041b47808 */ /* 0x000fe20006800000 */
[-C--:B------:R-:W-:Y:S01]  /*1a700*/  FFMA.FTZ R25, R0, R7.reuse, R86 ;  /* 0x0000000700197223 */ /* 0x080fe20000010056 */
[----:B------:R-:W-:Y:S01]  /*1a710*/  ISETP.GE.AND P4, PT, R6, R2, PT ;  /* 0x000000020600720c */ /* 0x000fe20003f86270 */
[----:B------:R-:W-:Y:S01]  /*1a720*/  FFMA.FTZ R84, R0, R7, R84 ;  /* 0x0000000700547223 */ /* 0x000fe20000010054 */
[----:B------:R-:W-:Y:S01]  /*1a730*/  ISETP.GE.AND P5, PT, R6, R3, PT ;  /* 0x000000030600720c */ /* 0x000fe20003fa6270 */
[----:B------:R-:W-:Y:S01]  /*1a740*/  FFMA.FTZ R7, R0, R45, R40 ;  /* 0x0000002d00077223 */ /* 0x000fe20000010028 */
[----:B------:R-:W-:Y:S01]  /*1a750*/  FSEL R32, R32, -INF , !P3 ;  /* 0xff80000020207808 */ /* 0x000fe20005800000 */
[----:B------:R-:W-:Y:S01]  /*1a760*/  HMMA.16816.F32.BF16 R80, R20, R8, R80 ;  /* 0x000000081450723c */ /* 0x000fe20000041850 */
[----:B------:R2:W3:Y:S01]  /*1a770*/  I2F R9, R6 ;  /* 0x0000000600097306 */ /* 0x0004e20000201400 */
[----:B------:R-:W-:-:S02]  /*1a780*/  ISETP.GE.AND P3, PT, R28, R3, PT ;  /* 0x000000031c00720c */ /* 0x000fc40003f66270 */
[----:B------:R-:W-:Y:S01]  /*1a790*/  FSEL R179, R64, -INF , !P6 ;  /* 0xff80000040b37808 */ /* 0x000fe20007000000 */
[----:B-1----:R-:W-:Y:S01]  /*1a7a0*/  FFMA.FTZ R85, R0, R5, R85 ;  /* 0x0000000500557223 */ /* 0x002fe20000010055 */
[----:B------:R-:W-:Y:S02]  /*1a7b0*/  FSEL R16, R16, -INF , !P3 ;  /* 0xff80000010107808 */ /* 0x000fe40005800000 */
[----:B------:R-:W-:Y:S02]  /*1a7c0*/  IADD3 R8, R52, 0x31, RZ ;  /* 0x0000003134087810 */ /* 0x000fe40007ffe0ff */
[C---:B------:R-:W-:Y:S02]  /*1a7d0*/  ISETP.GE.AND P3, PT, R24.reuse, R2, PT ;  /* 0x000000021800720c */ /* 0x040fe40003f66270 */
[----:B------:R-:W-:Y:S01]  /*1a7e0*/  ISETP.GE.AND P6, PT, R24, R3, PT ;  /* 0x000000031800720c */ /* 0x000fe20003fc6270 */
[----:B------:R-:W1:Y:S01]  /*1a7f0*/  I2F R4, R8 ;  /* 0x0000000800047306 */ /* 0x000e620000201400 */
[----:B------:R-:W-:Y:S01]  /*1a800*/  FFMA.FTZ R24, R0, R5, R87 ;  /* 0x0000000500187223 */ /* 0x000fe20000010057 */
[----:B------:R-:W-:-:S02]  /*1a810*/  IADD3 R5, R52, 0x39, RZ ;  /* 0x0000003934057810 */ /* 0x000fc40007ffe0ff */
[----:B--2---:R-:W-:Y:S02]  /*1a820*/  IADD3 R6, R52, 0x38, RZ ;  /* 0x0000003834067810 */ /* 0x004fe40007ffe0ff */
[----:B------:R-:W-:Y:S02]  /*1a830*/  FSEL R25, R25, -INF , !P1 ;  /* 0xff80000019197808 */ /* 0x000fe40004800000 */
[----:B------:R-:W2:Y:S01]  /*1a840*/  I2F R29, R6 ;  /* 0x00000006001d7306 */ /* 0x000ea20000201400 */
[-C--:B------:R-:W-:Y:S02]  /*1a850*/  ISETP.GE.AND P1, PT, R6, R2.reuse, PT ;  /* 0x000000020600720c */ /* 0x080fe40003f26270 */
[----:B------:R-:W-:Y:S01]  /*1a860*/  FSEL R26, R26, -INF , !P2 ;  /* 0xff8000001a1a7808 */ /* 0x000fe20005000000 */
[-C--:B---3--:R-:W-:Y:S01]  /*1a870*/  FFMA.FTZ R82, R0, R9.reuse, R82 ;  /* 0x0000000900527223 */ /* 0x088fe20000010052 */
[----:B------:R-:W-:Y:S01]  /*1a880*/  ISETP.GE.AND P2, PT, R8, R2, PT ;  /* 0x000000020800720c */ /* 0x000fe20003f46270 */
[----:B------:R-:W-:Y:S01]  /*1a890*/  FFMA.FTZ R80, R0, R9, R80 ;  /* 0x0000000900507223 */ /* 0x000fe20000010050 */
[----:B------:R-:W-:Y:S01]  /*1a8a0*/  FSEL R181, R84, -INF , !P0 ;  /* 0xff80000054b57808 */ /* 0x000fe20004000000 */
[----:B------:R-:W3:Y:S01]  /*1a8b0*/  I2F R28, R5 ;  /* 0x00000005001c7306 */ /* 0x000ee20000201400 */
[-C--:B-1----:R-:W-:Y:S01]  /*1a8c0*/  FFMA.FTZ R81, R0, R4.reuse, R81 ;  /* 0x0000000400517223 */ /* 0x082fe20000010051 */
[----:B------:R-:W-:Y:S01]  /*1a8d0*/  ISETP.GE.AND P0, PT, R8, R3, PT ;  /* 0x000000030800720c */ /* 0x000fe20003f06270 */
[----:B------:R-:W-:Y:S01]  /*1a8e0*/  FFMA.FTZ R83, R0, R4, R83 ;  /* 0x0000000400537223 */ /* 0x000fe20000010053 */
[----:B------:R-:W-:-:S02]  /*1a8f0*/  FSEL R187, R82, -INF , !P5 ;  /* 0xff80000052bb7808 */ /* 0x000fc40006800000 */
[----:B------:R-:W-:Y:S01]  /*1a900*/  FSEL R193, R81, -INF , !P2 ;  /* 0xff80000051c17808 */ /* 0x000fe20005000000 */
[CC--:B--2---:R-:W-:Y:S01]  /*1a910*/  FFMA.FTZ R76, R0.reuse, R29.reuse, R76 ;  /* 0x0000001d004c7223 */ /* 0x0c4fe2000001004c */
[C---:B------:R-:W-:Y:S01]  /*1a920*/  ISETP.GE.AND P5, PT, R5.reuse, R2, PT ;  /* 0x000000020500720c */ /* 0x040fe20003fa6270 */
[----:B------:R-:W-:Y:S01]  /*1a930*/  FFMA.FTZ R29, R0, R29, R78 ;  /* 0x0000001d001d7223 */ /* 0x000fe2000001004e */
[----:B------:R-:W-:Y:S01]  /*1a940*/  BAR.SYNC.DEFER_BLOCKING 0x0 ;  /* 0x0000000000007b1d */ /* 0x000fe20000010000 */
[----:B------:R-:W-:Y:S02]  /*1a950*/  ISETP.GE.AND P2, PT, R5, R3, PT ;  /* 0x000000030500720c */ /* 0x000fe40003f46270 */
[----:B------:R-:W-:Y:S02]  /*1a960*/  FSEL R191, R76, -INF , !P1 ;  /* 0xff8000004cbf7808 */ /* 0x000fe40004800000 */
[----:B------:R-:W-:Y:S01]  /*1a970*/  ISETP.GT.AND P1, PT, R246, R235, PT ;  /* 0x000000ebf600720c */ /* 0x000fe20003f24270 */
[CC--:B---3--:R-:W-:Y:S01]  /*1a980*/  FFMA.FTZ R77, R0.reuse, R28.reuse, R77 ;  /* 0x0000001c004d7223 */ /* 0x0c8fe2000001004d */
[----:B------:R-:W-:Y:S01]  /*1a990*/  FSEL R182, R85, -INF , !P3 ;  /* 0xff80000055b67808 */ /* 0x000fe20005800000 */
[----:B------:R-:W-:Y:S01]  /*1a9a0*/  FFMA.FTZ R5, R0, R45, R42 ;  /* 0x0000002d00057223 */ /* 0x000fe2000001002a */
[----:B------:R-:W-:Y:S01]  /*1a9b0*/  FSEL R24, R24, -INF , !P6 ;  /* 0xff80000018187808 */ /* 0x000fe20007000000 */
[----:B------:R-:W-:Y:S01]  /*1a9c0*/  FFMA.FTZ R28, R0, R28, R79 ;  /* 0x0000001c001c7223 */ /* 0x000fe2000001004f */
[----:B------:R-:W-:-:S02]  /*1a9d0*/  FSEL R195, R80, -INF , !P4 ;  /* 0xff80000050c37808 */ /* 0x000fc40006000000 */
[----:B------:R-:W-:Y:S02]  /*1a9e0*/  FSEL R184, R83, -INF , !P0 ;  /* 0xff80000053b87808 */ /* 0x000fe40004000000 */
[-C--:B------:R-:W-:Y:S02]  /*1a9f0*/  ISETP.GE.AND P3, PT, R6, R3.reuse, PT ;  /* 0x000000030600720c */ /* 0x080fe40003f66270 */
[C---:B------:R-:W-:Y:S02]  /*1aa00*/  ISETP.GE.AND P6, PT, R52.reuse, R2, PT ;  /* 0x000000023400720c */ /* 0x040fe40003fc6270 */
[----:B------:R-:W-:Y:S02]  /*1aa10*/  ISETP.GE.AND P4, PT, R52, R3, PT ;  /* 0x000000033400720c */ /* 0x000fe40003f86270 */
[----:B------:R-:W-:Y:S02]  /*1aa20*/  ISETP.NE.U32.AND P0, PT, R244, RZ, PT ;  /* 0x000000fff400720c */ /* 0x000fe40003f05070 */
[----:B------:R-:W-:-:S02]  /*1aa30*/  FSEL R29, R29, -INF , !P3 ;  /* 0xff8000001d1d7808 */ /* 0x000fc40005800000 */
        /* <DEDUP_REMOVED lines=68> */
.L_x_4473:
[----:B------:R-:W2:Y:S02]  /*1ae80*/  LD.E R6, [R14.64+0x38] ;  /* 0x000038060e067980 */ /* 0x000ea4000c101900 */
[----:B--2---:R-:W-:-:S04]  /*1ae90*/  LEA R6, -R6, RZ, 0x6 ;  /* 0x000000ff06067211 */ /* 0x004fc800078e31ff */
[----:B------:R-:W-:Y:S02]  /*1aea0*/  SHF.R.S32.HI R4, RZ, 0x1f, R6 ;  /* 0x0000001fff047819 */ /* 0x000fe40000011406 */
.L_x_4474:
[----:B------:R-:W-:Y:S05]  /*1aeb0*/  BSYNC B0 ;  /* 0x0000000000007941 */ /* 0x000fea0003800000 */
.L_x_4472:
        /* <DEDUP_REMOVED lines=119> */
.L_x_4471:
[----:B------:R-:W-:Y:S05]  /*1b630*/  BSYNC B1 ;  /* 0x0000000000017941 */ /* 0x000fea0003800000 */
.L_x_4470:
        /* <DEDUP_REMOVED lines=18> */
[----:B------:R-:W-:Y:S01]  /*1b760*/  LEA R227, R55, R229, 0x1 ;  /* 0x000000e537e37211 */ /* 0x000fe200078e08ff */
        /* <DEDUP_REMOVED lines=29> */
[----:B------:R-:W-:Y:S04]  /*1b940*/  LDSM.16.MT88.4 R136, [R229+0x16000] ;  /* 0x01600000e588783b */ /* 0x000fe80000004200 */
[----:B------:R-:W3:Y:S04]  /*1b950*/  SHFL.BFLY PT, R9, R6, 0x2, 0x1f ;  /* 0x0c401f0006097f89 */ /* 0x000ee800000e0000 */
[----:B------:R-:W-:Y:S01]  /*1b960*/  LDSM.16.MT88.4 R152, [R228+0x16000] ;  /* 0x01600000e498783b */ /* 0x000fe20000004200 */
[----:B-1----:R-:W-:-:S03]  /*1b970*/  FMNMX.FTZ R4, R11, R4, !PT ;  /* 0x000000040b047209 */ /* 0x002fc60007810000 */
[----:B------:R-:W-:Y:S04]  /*1b980*/  LDSM.16.MT88.4 R20, [R227+0x10800] ;  /* 0x01080000e314783b */ /* 0x000fe80000004200 */
[----:B------:R-:W1:Y:S01]  /*1b990*/  SHFL.BFLY PT, R165, R4, 0x1, 0x1f ;  /* 0x0c201f0004a57f89 */ /* 0x000e6200000e0000 */
[----:B---3--:R-:W-:-:S05]  /*1b9a0*/  FMNMX.FTZ R9, R6, R9, !PT ;  /* 0x0000000906097209 */ /* 0x008fca0007810000 */
[----:B------:R-:W3:Y:S01]  /*1b9b0*/  SHFL.BFLY PT, R164, R9, 0x1, 0x1f ;  /* 0x0c201f0009a47f89 */ /* 0x000ee200000e0000 */
[----:B-1----:R-:W-:-:S04]  /*1b9c0*/  FMNMX.FTZ R165, R4, R165, !PT ;  /* 0x000000a504a57209 */ /* 0x002fc80007810000 */
[----:B------:R-:W-:Y:S02]  /*1b9d0*/  FSETP.NEU.FTZ.AND P2, PT, R165, -INF , PT ;  /* 0xff800000a500780b */ /* 0x000fe40003f5d000 */
[----:B---3--:R-:W-:Y:S02]  /*1b9e0*/  FMNMX.FTZ R164, R9, R164, !PT ;  /* 0x000000a409a47209 */ /* 0x008fe40007810000 */
[----:B------:R-:W-:Y:S01]  /*1b9f0*/  LDSM.16.MT88.4 R8, [R229+0x10800] ;  /* 0x01080000e508783b */ /* 0x000fe20000004200 */
[----:B--2---:R-:W-:-:S05]  /*1ba00*/  FMUL.FTZ R194, R31, R165 ;  /* 0x000000a51fc27220 */ /* 0x004fca0000410000 */
[----:B------:R-:W-:Y:S02]  /*1ba10*/  FSEL R194, R194, RZ, P2 ;  /* 0x000000ffc2c27208 */ /* 0x000fe40001000000 */
[----:B------:R-:W-:-:S03]  /*1ba20*/  FSETP.NEU.FTZ.AND P2, PT, R164, -INF , PT ;  /* 0xff800000a400780b */ /* 0x000fc60003f5d000 */
[-CC-:B------:R-:W-:Y:S02]  /*1ba30*/  FFMA.FTZ R174, R41, R31.reuse, -R194.reuse ;  /* 0x0000001f29ae7223 */ /* 0x180fe400000108c2 */
[-CC-:B------:R-:W-:Y:S01]  /*1ba40*/  FFMA.FTZ R173, R30, R31.reuse, -R194.reuse ;  /* 0x0000001f1ead7223 */ /* 0x180fe200000108c2 */
[----:B------:R-:W1:Y:S01]  /*1ba50*/  LDSM.16.MT88.4 R40, [R229+0x10000] ;  /* 0x01000000e528783b */ /* 0x000e620000004200 */
[----:B------:R-:W-:Y:S02]  /*1ba60*/  FMUL.FTZ R30, R31, R164 ;  /* 0x000000a41f1e7220 */ /* 0x000fe40000410000 */
[-CC-:B------:R-:W-:Y:S01]  /*1ba70*/  FFMA.FTZ R176, R7, R31.reuse, -R194.reuse ;  /* 0x0000001f07b07223 */ /* 0x180fe200000108c2 */
[----:B------:R-:W-:Y:S01]  /*1ba80*/  MUFU.EX2 R174, R174 ;  /* 0x000000ae00ae7308 */ /* 0x000fe20000000800 */
[-CC-:B------:R-:W-:Y:S01]  /*1ba90*/  FFMA.FTZ R169, R37, R31.reuse, -R194.reuse ;  /* 0x0000001f25a97223 */ /* 0x180fe200000108c2 */
[----:B------:R-:W-:Y:S01]  /*1baa0*/  FSEL R30, R30, RZ, P2 ;  /* 0x000000ff1e1e7208 */ /* 0x000fe20001000000 */
[----:B------:R-:W-:-:S02]  /*1bab0*/  FFMA.FTZ R167, R33, R31, -R194 ;  /* 0x0000001f21a77223 */ /* 0x000fc400000108c2 */
[-C--:B------:R-:W-:Y:S02]  /*1bac0*/  FFMA.FTZ R172, R32, R31.reuse, -R194 ;  /* 0x0000001f20ac7223 */ /* 0x080fe400000108c2 */
[-CC-:B------:R-:W-:Y:S01]  /*1bad0*/  FFMA.FTZ R178, R5, R31.reuse, -R30.reuse ;  /* 0x0000001f05b27223 */ /* 0x180fe2000001081e */
[----:B------:R-:W-:Y:S01]  /*1bae0*/  MUFU.EX2 R176, R176 ;  /* 0x000000b000b07308 */ /* 0x000fe20000000800 */
[-CC-:B------:R-:W-:Y:S01]  /*1baf0*/  FFMA.FTZ R175, R38, R31.reuse, -R30.reuse ;  /* 0x0000001f26af7223 */ /* 0x180fe2000001081e */
[----:B------:R-:W2:Y:S01]  /*1bb00*/  LDSM.16.MT88.4 R4, [R227+0x16000] ;  /* 0x01600000e304783b */ /* 0x000ea20000004200 */
[-CC-:B------:R-:W-:Y:S02]  /*1bb10*/  FFMA.FTZ R177, R36, R31.reuse, -R30.reuse ;  /* 0x0000001f24b17223 */ /* 0x180fe4000001081e */
[-CC-:B------:R-:W-:Y:S02]  /*1bb20*/  FFMA.FTZ R170, R35, R31.reuse, -R30.reuse ;  /* 0x0000001f23aa7223 */ /* 0x180fe4000001081e */
[-C--:B------:R-:W-:Y:S01]  /*1bb30*/  FFMA.FTZ R171, R12, R31.reuse, -R30 ;  /* 0x0000001f0cab7223 */ /* 0x080fe2000001081e */
[----:B------:R-:W3:Y:S01]  /*1bb40*/  MUFU.EX2 R173, R173 ;  /* 0x000000ad00ad7308 */ /* 0x000ee20000000800 */
[----:B------:R-:W4:Y:S01]  /*1bb50*/  LDSM.16.MT88.4 R12, [R230+0x10800] ;  /* 0x01080000e60c783b */ /* 0x000f220000004200 */
[----:B------:R-:W-:-:S02]  /*1bb60*/  FFMA.FTZ R33, R34, R31, -R194 ;  /* 0x0000001f22217223 */ /* 0x000fc400000108c2 */
[-C--:B------:R-:W-:Y:S02]  /*1bb70*/  FFMA.FTZ R168, R19, R31.reuse, -R194 ;  /* 0x0000001f13a87223 */ /* 0x080fe400000108c2 */
[-CC-:B------:R-:W-:Y:S02]  /*1bb80*/  FFMA.FTZ R34, R17, R31.reuse, -R30.reuse ;  /* 0x0000001f11227223 */ /* 0x180fe4000001081e */
[----:B------:R-:W5:Y:S01]  /*1bb90*/  MUFU.EX2 R169, R169 ;  /* 0x000000a900a97308 */ /* 0x000f620000000800 */
[-CC-:B------:R-:W-:Y:S02]  /*1bba0*/  FFMA.FTZ R35, R18, R31.reuse, -R30.reuse ;  /* 0x0000001f12237223 */ /* 0x180fe4000001081e */
[-C--:B------:R-:W-:Y:S02]  /*1bbb0*/  FFMA.FTZ R32, R16, R31.reuse, -R30 ;  /* 0x0000001f10207223 */ /* 0x080fe4000001081e */
[----:B------:R-:W1:Y:S01]  /*1bbc0*/  LDSM.16.MT88.4 R16, [R228+0x10800] ;  /* 0x01080000e410783b */ /* 0x000e620000004200 */
[----:B------:R-:W-:-:S02]  /*1bbd0*/  FFMA.FTZ R179, R179, R31, -R194 ;  /* 0x0000001fb3b37223 */ /* 0x000fc400000108c2 */
[----:B------:R-:W-:Y:S01]  /*1bbe0*/  MUFU.EX2 R178, R178 ;  /* 0x000000b200b27308 */ /* 0x000fe20000000800 */
[----:B---3--:R-:W-:Y:S01]  /*1bbf0*/  F2FP.BF16.PACK_AB R144, R173, R176 ;  /* 0x000000b0ad90723e */ /* 0x008fe200000010ff */
[-CC-:B------:R-:W-:Y:S02]  /*1bc00*/  FFMA.FTZ R180, R180, R31.reuse, -R194.reuse ;  /* 0x0000001fb4b47223 */ /* 0x180fe400000108c2 */
[-CC-:B------:R-:W-:Y:S02]  /*1bc10*/  FFMA.FTZ R181, R181, R31.reuse, -R194.reuse ;  /* 0x0000001fb5b57223 */ /* 0x180fe400000108c2 */
[-C--:B------:R-:W-:Y:S02]  /*1bc20*/  FFMA.FTZ R182, R182, R31.reuse, -R194 ;  /* 0x0000001fb6b67223 */ /* 0x080fe400000108c2 */
[----:B------:R-:W3:Y:S01]  /*1bc30*/  MUFU.EX2 R175, R175 ;  /* 0x000000af00af7308 */ /* 0x000ee20000000800 */
[----:B-----5:R-:W-:Y:S01]  /*1bc40*/  F2FP.BF16.PACK_AB R146, R169, R174 ;  /* 0x000000aea992723e */ /* 0x020fe200000010ff */
[----:B------:R-:W-:-:S02]  /*1bc50*/  FFMA.FTZ R183, R27, R31, -R30 ;  /* 0x0000001f1bb77223 */ /* 0x000fc4000001081e */
[-CC-:B------:R-:W-:Y:S02]  /*1bc60*/  FFMA.FTZ R186, R26, R31.reuse, -R30.reuse ;  /* 0x0000001f1aba7223 */ /* 0x180fe4000001081e */
[-CC-:B------:R-:W-:Y:S02]  /*1bc70*/  FFMA.FTZ R185, R25, R31.reuse, -R30.reuse ;  /* 0x0000001f19b97223 */ /* 0x180fe4000001081e */
[----:B------:R-:W-:Y:S01]  /*1bc80*/  MUFU.EX2 R177, R177 ;  /* 0x000000b100b17308 */ /* 0x000fe20000000800 */
[-C--:B------:R-:W-:Y:S02]  /*1bc90*/  FFMA.FTZ R190, R24, R31.reuse, -R30 ;  /* 0x0000001f18be7223 */ /* 0x080fe4000001081e */
[----:B------:R-:W-:Y:S01]  /*1bca0*/  LDSM.16.MT88.4 R24, [R227+0x11000] ;  /* 0x01100000e318783b */ /* 0x000fe20000004200 */
[-CC-:B------:R-:W-:Y:S02]  /*1bcb0*/  FFMA.FTZ R248, R192, R31.reuse, -R194.reuse ;  /* 0x0000001fc0f87223 */ /* 0x180fe400000108c2 */
[----:B------:R-:W-:-:S02]  /*1bcc0*/  FFMA.FTZ R195, R195, R31, -R194 ;  /* 0x0000001fc3c37223 */ /* 0x000fc400000108c2 */
[----:B------:R-:W5:Y:S01]  /*1bcd0*/  MUFU.EX2 R170, R170 ;  /* 0x000000aa00aa7308 */ /* 0x000f620000000800 */
[----:B---3--:R-:W-:Y:S01]  /*1bce0*/  F2FP.BF16.PACK_AB R145, R175, R178 ;  /* 0x000000b2af91723e */ /* 0x008fe200000010ff */
[-CC-:B------:R-:W-:Y:S02]  /*1bcf0*/  FFMA.FTZ R196, R193, R31.reuse, -R194.reuse ;  /* 0x0000001fc1c47223 */ /* 0x180fe400000108c2 */
[-C--:B------:R-:W-:Y:S02]  /*1bd00*/  FFMA.FTZ R191, R191, R31.reuse, -R194 ;  /* 0x0000001fbfbf7223 */ /* 0x080fe400000108c2 */
[-CC-:B------:R-:W-:Y:S02]  /*1bd10*/  FFMA.FTZ R187, R187, R31.reuse, -R30.reuse ;  /* 0x0000001fbbbb7223 */ /* 0x180fe4000001081e */
[----:B------:R-:W-:Y:S01]  /*1bd20*/  MUFU.EX2 R172, R172 ;  /* 0x000000ac00ac7308 */ /* 0x000fe20000000800 */
[-CC-:B------:R-:W-:Y:S02]  /*1bd30*/  FFMA.FTZ R184, R184, R31.reuse, -R30.reuse ;  /* 0x0000001fb8b87223 */ /* 0x180fe4000001081e */
[----:B------:R-:W-:-:S02]  /*1bd40*/  FFMA.FTZ R192, R29, R31, -R30 ;  /* 0x0000001f1dc07223 */ /* 0x000fc4000001081e */
[----:B------:R-:W-:Y:S02]  /*1bd50*/  FFMA.FTZ R249, R28, R31, -R30 ;  /* 0x0000001f1cf97223 */ /* 0x000fe4000001081e */
[----:B------:R-:W-:Y:S01]  /*1bd60*/  FADD.FTZ R173, R176, R173 ;  /* 0x000000adb0ad7221 */ /* 0x000fe20000010000 */
[----:B-----5:R-:W-:Y:S01]  /*1bd70*/  F2FP.BF16.PACK_AB R147, R170, R177 ;  /* 0x000000b1aa93723e */ /* 0x020fe200000010ff */
[----:B------:R-:W3:Y:S01]  /*1bd80*/  MUFU.EX2 R167, R167 ;  /* 0x000000a700a77308 */ /* 0x000ee20000000800 */
[----:B------:R-:W-:Y:S01]  /*1bd90*/  FADD.FTZ R178, R178, R175 ;  /* 0x000000afb2b27221 */ /* 0x000fe20000010000 */
[----:B------:R-:W-:Y:S01]  /*1bda0*/  LDSM.16.MT88.4 R28, [R227+0x11800] ;  /* 0x01180000e31c783b */ /* 0x000fe20000004200 */
[----:B------:R-:W-:Y:S02]  /*1bdb0*/  FADD.FTZ R174, R174, R173 ;  /* 0x000000adaeae7221 */ /* 0x000fe40000010000 */
[----:B------:R-:W-:Y:S01]  /*1bdc0*/  FADD.FTZ R177, R177, R178 ;  /* 0x000000b2b1b17221 */ /* 0x000fe20000010000 */
[----:B------:R-:W-:Y:S01]  /*1bdd0*/  HMMA.16816.F32.BF16 R160, R144, R156, RZ ;  /* 0x0000009c90a0723c */ /* 0x000fe200000418ff */
[----:B------:R-:W-:Y:S01]  /*1bde0*/  FADD.FTZ R169, R169, R174 ;  /* 0x000000aea9a97221 */ /* 0x000fe20000010000 */
[----:B------:R-:W-:Y:S01]  /*1bdf0*/  MUFU.EX2 R168, R168 ;  /* 0x000000a800a87308 */ /* 0x000fe20000000800 */
[----:B------:R-:W-:-:S05]  /*1be00*/  FADD.FTZ R170, R170, R177 ;  /* 0x000000b1aaaa7221 */ /* 0x000fca0000010000 */
[C---:B-1----:R-:W-:Y:S02]  /*1be10*/  HMMA.16816.F32.BF16 R36, R144.reuse, R40, RZ ;  /* 0x000000289024723c */ /* 0x042fe400000418ff */
        /* <DEDUP_REMOVED lines=50> */
[----:B---3--:R-:W-:Y:S01]  /*1c140*/  F2FP.BF16.PACK_AB R4, R167, R172 ;  /* 0x000000aca704723e */ /* 0x008fe200000010ff */
        /* <DEDUP_REMOVED lines=116> */
[----:B------:R-:W5:Y:S07]  /*1c890*/  LDSM.16.MT88.4 R24, [R230+0x13800] ;  /* 0x01380000e618783b */ /* 0x000f6e0000004200 */
        /* <DEDUP_REMOVED lines=21> */
[C---:B----4-:R-:W-:Y:S08]  /*1c9f0*/  HMMA.16816.F32.BF16 R36, R4.reuse, R16, R36 ;  /* 0x000000100424723c */ /* 0x050ff00000041824 */
[C---:B------:R-:W-:Y:S01]  /*1ca00*/  HMMA.16816.F32.BF16 R40, R4.reuse, R18, R40 ;  /* 0x000000120428723c */ /* 0x040fe20000041828 */
[----:B------:R-:W3:Y:S07]  /*1ca10*/  LDSM.16.MT88.4 R16, [R230+0x15800] ;  /* 0x01580000e610783b */ /* 0x000eee0000004200 */
[C---:B-----5:R-:W-:Y:S08]  /*1ca20*/  HMMA.16816.F32.BF16 R60, R4.reuse, R24, R60 ;  /* 0x00000018043c723c */ /* 0x060ff0000004183c */
        /* <DEDUP_REMOVED lines=22> */
[C---:B----4-:R-:W-:Y:S08]  /*1cb90*/  HMMA.16816.F32.BF16 R108, R4.reuse, R24, R108 ;  /* 0x00000018046c723c */ /* 0x050ff0000004186c */
[C---:B------:R-:W-:Y:S08]  /*1cba0*/  HMMA.16816.F32.BF16 R112, R4.reuse, R26, R112 ;  /* 0x0000001a0470723c */ /* 0x040ff00000041870 */
[C---:B-----5:R-:W-:Y:S08]  /*1cbb0*/  HMMA.16816.F32.BF16 R116, R4.reuse, R20, R116 ;  /* 0x000000140474723c */ /* 0x060ff00000041874 */
        /* <DEDUP_REMOVED lines=81> */
.L_x_4477:
[----:B------:R-:W-:Y:S02]  /*1d0d0*/  ULDC.64 UR4, c[0x0][0x118] ;  /* 0x0000460000047ab9 */ /* 0x000fe40000000a00 */
[----:B------:R-:W2:Y:S02]  /*1d0e0*/  LD.E R6, [R196.64+0x40] ;  /* 0x00004004c4067980 */ /* 0x000ea4000c101900 */
[----:B--2---:R-:W-:-:S04]  /*1d0f0*/  LEA R6, -R6, RZ, 0x6 ;  /* 0x000000ff06067211 */ /* 0x004fc800078e31ff */
[----:B------:R-:W-:Y:S02]  /*1d100*/  SHF.R.S32.HI R4, RZ, 0x1f, R6 ;  /* 0x0000001fff047819 */ /* 0x000fe40000011406 */
.L_x_4478:
[----:B------:R-:W-:Y:S05]  /*1d110*/  BSYNC B0 ;  /* 0x0000000000007941 */ /* 0x000fea0003800000 */
.L_x_4476:
[C---:B------:R-:W-:Y:S01]  /*1d120*/  LOP3.LUT P6, RZ, R247.reuse, 0x1, RZ, 0xc0, !PT ;  /* 0x00000001f7ff7812 */ /* 0x040fe200078cc0ff */
[----:B------:R-:W-:Y:S01]  /*1d130*/  ULDC.64 UR4, c[0x0][0x118] ;  /* 0x0000460000047ab9 */ /* 0x000fe20000000a00 */
[C---:B------:R-:W-:Y:S01]  /*1d140*/  LOP3.LUT P4, RZ, R247.reuse, 0x2, RZ, 0xc0, !PT ;  /* 0x00000002f7ff7812 */ /* 0x040fe2000788c0ff */
[----:B------:R-:W-:Y:S01]  /*1d150*/  BSSY B1, `(.L_x_4479) ;  /* 0x0000299000017945 */ /* 0x000fe20003800000 */
        /* <DEDUP_REMOVED lines=123> */
[----:B--2---:R-:W4:Y:S04]  /*1d910*/  LDSM.16.M88.4 R4, [R225+0x9000] ;  /* 0x00900000e104783b */ /* 0x004f280000000200 */
[----:B------:R-:W2:Y:S04]  /*1d920*/  LDSM.16.M88.4 R168, [R225+0x9800] ;  /* 0x00980000e1a8783b */ /* 0x000ea80000000200 */
[----:B------:R-:W-:Y:S04]  /*1d930*/  LDSM.16.M88.4 R32, [R224] ;  /* 0x00000000e020783b */ /* 0x000fe80000000200 */
[----:B-1----:R-:W1:Y:S04]  /*1d940*/  LDSM.16.M88.4 R28, [R223] ;  /* 0x00000000df1c783b */ /* 0x002e680000000200 */
[----:B------:R-:W1:Y:S04]  /*1d950*/  LDSM.16.M88.4 R188, [R219] ;  /* 0x00000000dbbc783b */ /* 0x000e680000000200 */
[----:B------:R-:W1:Y:S04]  /*1d960*/  LDSM.16.M88.4 R176, [R218] ;  /* 0x00000000dab0783b */ /* 0x000e680000000200 */
[----:B------:R-:W1:Y:S04]  /*1d970*/  LDSM.16.M88.4 R172, [R217] ;  /* 0x00000000d9ac783b */ /* 0x000e680000000200 */
[----:B------:R-:W-:Y:S01]  /*1d980*/  LDSM.16.M88.4 R192, [R220+0xa800] ;  /* 0x00a80000dcc0783b */ /* 0x000fe20000000200 */
[C---:B-----5:R-:W-:Y:S03]  /*1d990*/  HMMA.16816.F32.BF16 R24, R180.reuse, R20, RZ ;  /* 0x00000014b418723c */ /* 0x060fe600000418ff */
[----:B------:R-:W0:Y:S05]  /*1d9a0*/  LDGDEPBAR ;  /* 0x00000000000079af */ /* 0x000e2a0000000000 */
[C---:B------:R-:W-:Y:S08]  /*1d9b0*/  HMMA.16816.F32.BF16 R20, R180.reuse, R22, RZ ;  /* 0x00000016b414723c */ /* 0x040ff000000418ff */
[C---:B---3--:R-:W-:Y:S08]  /*1d9c0*/  HMMA.16816.F32.BF16 R16, R180.reuse, R12, RZ ;  /* 0x0000000cb410723c */ /* 0x048ff000000418ff */
[C---:B----4-:R-:W-:Y:S08]  /*1d9d0*/  HMMA.16816.F32.BF16 R8, R180.reuse, R4, RZ ;  /* 0x00000004b408723c */ /* 0x050ff000000418ff */
[C---:B------:R-:W-:Y:S08]  /*1d9e0*/  HMMA.16816.F32.BF16 R12, R180.reuse, R14, RZ ;  /* 0x0000000eb40c723c */ /* 0x040ff000000418ff */
        /* <DEDUP_REMOVED lines=54> */
[----:B------:R-:W4:Y:S04]  /*1dd50*/  LDSM.16.M88.4 R168, [R212] ;  /* 0x00000000d4a8783b */ /* 0x000f280000000200 */
        /* <DEDUP_REMOVED lines=36> */
[C---:B--2---:R-:W-:Y:S08]  /*1dfa0*/  HMMA.16816.F32.BF16 R184, R168.reuse, R176, R184 ;  /* 0x000000b0a8b8723c */ /* 0x044ff000000418b8 */
[----:B------:R-:W-:Y:S01]  /*1dfb0*/  HMMA.16816.F32.BF16 R180, R168, R178, R180 ;  /* 0x000000b2a8b4723c */ /* 0x000fe200000418b4 */
[----:B------:R-:W2:Y:S04]  /*1dfc0*/  LDSM.16.M88.4 R176, [R225+0xd800] ;  /* 0x00d80000e1b0783b */ /* 0x000ea80000000200 */
[----:B------:R-:W4:Y:S03]  /*1dfd0*/  LDSM.16.M88.4 R168, [R211] ;  /* 0x00000000d3a8783b */ /* 0x000f260000000200 */
[C---:B---3--:R-:W-:Y:S08]  /*1dfe0*/  HMMA.16816.F32.BF16 R24, R172.reuse, R32, R24 ;  /* 0x00000020ac18723c */ /* 0x048ff00000041818 */
        /* <DEDUP_REMOVED lines=8> */
[C---:B--2---:R-:W-:Y:S08]  /*1e070*/  HMMA.16816.F32.BF16 R184, R172.reuse, R176, R184 ;  /* 0x000000b0acb8723c */ /* 0x044ff000000418b8 */
[----:B------:R-:W-:Y:S01]  /*1e080*/  HMMA.16816.F32.BF16 R180, R172, R178, R180 ;  /* 0x000000b2acb4723c */ /* 0x000fe200000418b4 */
[----:B------:R-:W-:Y:S04]  /*1e090*/  LDSM.16.M88.4 R176, [R222+0x4000] ;  /* 0x00400000deb0783b */ /* 0x000fe80000000200 */
[----:B------:R-:W2:Y:S03]  /*1e0a0*/  LDSM.16.M88.4 R172, [R220+0xc000] ;  /* 0x00c00000dcac783b */ /* 0x000ea60000000200 */
        /* <DEDUP_REMOVED lines=8> */
[----:B------:R-:W1:Y:S07]  /*1e130*/  LDSM.16.M88.4 R28, [R220+0xd800] ;  /* 0x00d80000dc1c783b */ /* 0x000e6e0000000200 */
[C---:B-----5:R-:W-:Y:S08]  /*1e140*/  HMMA.16816.F32.BF16 R184, R192.reuse, R188, R184 ;  /* 0x000000bcc0b8723c */ /* 0x060ff000000418b8 */
[----:B------:R-:W-:Y:S01]  /*1e150*/  HMMA.16816.F32.BF16 R180, R192, R190, R180 ;  /* 0x000000bec0b4723c */ /* 0x000fe200000418b4 */
[----:B------:R-:W-:Y:S07]  /*1e160*/  LDSM.16.M88.4 R188, [R216+0x5000] ;  /* 0x00500000d8bc783b */ /* 0x000fee0000000200 */
        /* <DEDUP_REMOVED lines=13> */
[C---:B--2---:R-:W-:Y:S08]  /*1e240*/  HMMA.16816.F32.BF16 R8, R172.reuse, R188, R8 ;  /* 0x000000bcac08723c */ /* 0x044ff00000041808 */
[C---:B----4-:R-:W-:Y:S08]  /*1e250*/  HMMA.16816.F32.BF16 R24, R172.reuse, R168, R24 ;  /* 0x000000a8ac18723c */ /* 0x050ff00000041818 */
        /* <DEDUP_REMOVED lines=8> */
[----:B------:R-:W-:Y:S01]  /*1e2e0*/  HMMA.16816.F32.BF16 R4, R172, R190, R4 ;  /* 0x000000beac04723c */ /* 0x000fe20000041804 */
[----:B------:R-:W4:Y:S04]  /*1e2f0*/  LDSM.16.M88.4 R188, [R225+0xf000] ;  /* 0x00f00000e1bc783b */ /* 0x000f280000000200 */
[----:B------:R-:W-:Y:S03]  /*1e300*/  LDSM.16.M88.4 R172, [R224+0x6000] ;  /* 0x00600000e0ac783b */ /* 0x000fe60000000200 */
        /* <DEDUP_REMOVED lines=8> */
[----:B------:R-:W1:Y:S07]  /*1e390*/  LDSM.16.M88.4 R28, [R204] ;  /* 0x00000000cc1c783b */ /* 0x000e6e0000000200 */
[C---:B----4-:R-:W-:Y:S08]  /*1e3a0*/  HMMA.16816.F32.BF16 R8, R168.reuse, R188, R8 ;  /* 0x000000bca808723c */ /* 0x050ff00000041808 */
[----:B------:R-:W-:Y:S01]  /*1e3b0*/  HMMA.16816.F32.BF16 R4, R168, R190, R4 ;  /* 0x000000bea804723c */ /* 0x000fe20000041804 */
[----:B------:R-:W4:Y:S04]  /*1e3c0*/  LDSM.16.M88.4 R188, [R205] ;  /* 0x00000000cdbc783b */ /* 0x000f280000000200 */
[----:B------:R-:W-:Y:S03]  /*1e3d0*/  LDSM.16.M88.4 R168, [R222+0x6000] ;  /* 0x00600000dea8783b */ /* 0x000fe60000000200 */
[C---:B--2---:R-:W-:Y:S08]  /*1e3e0*/  HMMA.16816.F32.BF16 R16, R172.reuse, R176, R16 ;  /* 0x000000b0ac10723c */ /* 0x044ff00000041810 */
[C---:B---3--:R-:W-:Y:S08]  /*1e3f0*/  HMMA.16816.F32.BF16 R24, R172.reuse, R32, R24 ;  /* 0x00000020ac18723c */ /* 0x048ff00000041818 */
[C---:B------:R-:W-:Y:S01]  /*1e400*/  HMMA.16816.F32.BF16 R20, R172.reuse, R34, R20 ;  /* 0x00000022ac14723c */ /* 0x040fe20000041814 */
[----:B------:R-:W2:Y:S07]  /*1e410*/  LDSM.16.M88.4 R32, [R220+0xe000] ;  /* 0x00e00000dc20783b */ /* 0x000eae0000000200 */
[C---:B------:R-:W-:Y:S01]  /*1e420*/  HMMA.16816.F32.BF16 R12, R172.reuse, R178, R12 ;  /* 0x000000b2ac0c723c */ /* 0x040fe2000004180c */
[----:B------:R-:W3:Y:S07]  /*1e430*/  LDSM.16.M88.4 R176, [R220+0xe800] ;  /* 0x00e80000dcb0783b */ /* 0x000eee0000000200 */
[C---:B-1----:R-:W-:Y:S08]  /*1e440*/  HMMA.16816.F32.BF16 R184, R172.reuse, R28, R184 ;  /* 0x0000001cacb8723c */ /* 0x042ff000000418b8 */
[C---:B------:R-:W-:Y:S01]  /*1e450*/  HMMA.16816.F32.BF16 R180, R172.reuse, R30, R180 ;  /* 0x0000001eacb4723c */ /* 0x040fe200000418b4 */
[----:B------:R-:W1:Y:S07]  /*1e460*/  LDSM.16.M88.4 R28, [R220+0xf000] ;  /* 0x00f00000dc1c783b */ /* 0x000e6e0000000200 */
[C---:B----4-:R-:W-:Y:S01]  /*1e470*/  HMMA.16816.F32.BF16 R8, R172.reuse, R188, R8 ;  /* 0x000000bcac08723c */ /* 0x050fe20000041808 */
[----:B------:R-:W4:Y:S07]  /*1e480*/  S2R R188, SR_TID.X ;  /* 0x0000000000bc7919 */ /* 0x000f2e0000002100 */
[----:B------:R-:W-:Y:S01]  /*1e490*/  HMMA.16816.F32.BF16 R4, R172, R190, R4 ;  /* 0x000000beac04723c */ /* 0x000fe20000041804 */
[----:B------:R-:W-:Y:S07]  /*1e4a0*/  LDSM.16.M88.4 R172, [R221+0x6000] ;  /* 0x00600000ddac783b */ /* 0x000fee0000000200 */
[C---:B--2---:R-:W-:Y:S08]  /*1e4b0*/  HMMA.16816.F32.BF16 R24, R168.reuse, R32, R24 ;  /* 0x00000020a818723c */ /* 0x044ff00000041818 */
[----:B------:R-:W-:Y:S01]  /*1e4c0*/  HMMA.16816.F32.BF16 R20, R168, R34, R20 ;  /* 0x00000022a814723c */ /* 0x000fe20000041814 */
[----:B------:R-:W2:Y:S01]  /*1e4d0*/  LDSM.16.M88.4 R32, [R216+0x6000] ;  /* 0x00600000d820783b */ /* 0x000ea20000000200 */
[----:B----4-:R-:W-:-:S06]  /*1e4e0*/  IMAD.SHL.U32 R188, R188, 0x2, RZ ;  /* 0x00000002bcbc7824 */ /* 0x010fcc00078e00ff */
[C---:B---3--:R-:W-:Y:S08]  /*1e4f0*/  HMMA.16816.F32.BF16 R16, R168.reuse, R176, R16 ;  /* 0x000000b0a810723c */ /* 0x048ff00000041810 */
[C---:B------:R-:W-:Y:S01]  /*1e500*/  HMMA.16816.F32.BF16 R12, R168.reuse, R178, R12 ;  /* 0x000000b2a80c723c */ /* 0x040fe2000004180c */
[----:B------:R-:W3:Y:S07]  /*1e510*/  LDSM.16.M88.4 R176, [R220+0xf800] ;  /* 0x00f80000dcb0783b */ /* 0x000eee0000000200 */
[C---:B-1----:R-:W-:Y:S08]  /*1e520*/  HMMA.16816.F32.BF16 R8, R168.reuse, R28, R8 ;  /* 0x0000001ca808723c */ /* 0x042ff00000041808 */
[----:B------:R-:W-:Y:S01]  /*1e530*/  HMMA.16816.F32.BF16 R4, R168, R30, R4 ;  /* 0x0000001ea804723c */ /* 0x000fe20000041804 */
[----:B------:R-:W1:Y:S07]  /*1e540*/  LDSM.16.M88.4 R28, [R216+0x6800] ;  /* 0x00680000d81c783b */ /* 0x000e6e0000000200 */
[C---:B--2---:R-:W-:Y:S07]  /*1e550*/  HMMA.16816.F32.BF16 R24, R172.reuse, R32, R24 ;  /* 0x00000020ac18723c */ /* 0x044fee0000041818 */
[----:B------:R-:W-:Y:S01]  /*1e560*/  LOP3.LUT R33, R188, 0x6, RZ, 0xc0, !PT ;  /* 0x00000006bc217812 */ /* 0x000fe200078ec0ff */
[----:B------:R-:W-:Y:S04]  /*1e570*/  HMMA.16816.F32.BF16 R20, R172, R34, R20 ;  /* 0x00000022ac14723c */ /* 0x000fe80000041814 */
[----:B------:R-:W-:-:S02]  /*1e580*/  IMAD R188, R246, 0x40, R33 ;  /* 0x00000040f6bc7824 */ /* 0x000fc400078e0221 */
[----:B------:R-:W2:Y:S02]  /*1e590*/  LDSM.16.M88.4 R32, [R216+0x7000] ;  /* 0x00700000d820783b */ /* 0x000ea40000000200 */
[----:B---3--:R-:W-:Y:S01]  /*1e5a0*/  HMMA.16816.F32.BF16 R184, R168, R176, R184 ;  /* 0x000000b0a8b8723c */ /* 0x008fe200000418b8 */
[----:B------:R-:W-:-:S04]  /*1e5b0*/  IADD3 R190, R188, 0x1, RZ ;  /* 0x00000001bcbe7810 */ /* 0x000fc80007ffe0ff */
[----:B------:R-:W3:Y:S01]  /*1e5c0*/  I2F R189, R190 ;  /* 0x000000be00bd7306 */ /* 0x000ee20000201400 */
[-C--:B------:R-:W-:Y:S02]  /*1e5d0*/  ISETP.GE.AND P6, PT, R190, R2.reuse, PT ;  /* 0x00000002be00720c */ /* 0x080fe40003fc6270 */
[----:B------:R-:W-:Y:S01]  /*1e5e0*/  HMMA.16816.F32.BF16 R180, R168, R178, R180 ;  /* 0x000000b2a8b4723c */ /* 0x000fe200000418b4 */
[----:B------:R-:W-:Y:S02]  /*1e5f0*/  IADD3 R176, R188, 0x8, RZ ;  /* 0x00000008bcb07810 */ /* 0x000fe40007ffe0ff */
[----:B------:R-:W-:Y:S02]  /*1e600*/  ISETP.GE.AND P5, PT, R190, R3, PT ;  /* 0x00000003be00720c */ /* 0x000fe40003fa6270 */
[----:B------:R-:W4:Y:S01]  /*1e610*/  I2F R177, R176 ;  /* 0x000000b000b17306 */ /* 0x000f220000201400 */
[----:B------:R-:W-:Y:S02]  /*1e620*/  ISETP.GE.AND P1, PT, R176, R2, PT ;  /* 0x00000002b000720c */ /* 0x000fe40003f26270 */
[----:B------:R-:W-:Y:S01]  /*1e630*/  IADD3 R170, R188, 0x9, RZ ;  /* 0x00000009bcaa7810 */ /* 0x000fe20007ffe0ff */
[----:B-1----:R-:W-:Y:S04]  /*1e640*/  HMMA.16816.F32.BF16 R16, R172, R28, R16 ;  /* 0x0000001cac10723c */ /* 0x002fe80000041810 */
[----:B------:R-:W1:Y:S01]  /*1e650*/  I2F R168, R170 ;  /* 0x000000aa00a87306 */ /* 0x000e620000201400 */
[----:B---3--:R-:W-:-:S02]  /*1e660*/  FFMA.FTZ R25, R0, R189, R25 ;  /* 0x000000bd00197223 */ /* 0x008fc40000010019 */
[----:B------:R-:W-:Y:S01]  /*1e670*/  IADD3 R29, R188, 0x10, RZ ;  /* 0x00000010bc1d7810 */ /* 0x000fe20007ffe0ff */
[----:B------:R-:W-:Y:S01]  /*1e680*/  FFMA.FTZ R169, R0, R189, R27 ;  /* 0x000000bd00a97223 */ /* 0x000fe2000001001b */
[----:B------:R-:W-:Y:S01]  /*1e690*/  IADD3 R28, R188, 0x11, RZ ;  /* 0x00000011bc1c7810 */ /* 0x000fe20007ffe0ff */
[C---:B------:R-:W-:Y:S01]  /*1e6a0*/  HMMA.16816.F32.BF16 R12, R172.reuse, R30, R12 ;  /* 0x0000001eac0c723c */ /* 0x040fe2000004180c */
[----:B------:R-:W-:Y:S01]  /*1e6b0*/  FSEL R203, R25, -INF , !P6 ;  /* 0xff80000019cb7808 */ /* 0x000fe20007000000 */
[----:B------:R-:W3:Y:S01]  /*1e6c0*/  I2F R27, R29 ;  /* 0x0000001d001b7306 */ /* 0x000ee20000201400 */
[CC--:B----4-:R-:W-:Y:S01]  /*1e6d0*/  FFMA.FTZ R20, R0.reuse, R177.reuse, R20 ;  /* 0x000000b100147223 */ /* 0x0d0fe20000010014 */
[----:B------:R-:W-:Y:S01]  /*1e6e0*/  FSEL R169, R169, -INF , !P5 ;  /* 0xff800000a9a97808 */ /* 0x000fe20006800000 */
[----:B------:R-:W-:Y:S01]  /*1e6f0*/  FFMA.FTZ R22, R0, R177, R22 ;  /* 0x000000b100167223 */ /* 0x000fe20000010016 */
[----:B------:R-:W-:Y:S01]  /*1e700*/  ISETP.GE.AND P6, PT, R176, R3, PT ;  /* 0x00000003b000720c */ /* 0x000fe20003fc6270 */
[----:B------:R-:W-:Y:S01]  /*1e710*/  IMAD.MOV.U32 R189, RZ, RZ, R167 ;  /* 0x000000ffffbd7224 */ /* 0x000fe200078e00a7 */
[----:B------:R-:W-:Y:S01]  /*1e720*/  ISETP.GE.AND P5, PT, R170, R2, PT ;  /* 0x00000002aa00720c */ /* 0x000fe20003fa6270 */
[-C--:B-1----:R-:W-:Y:S01]  /*1e730*/  FFMA.FTZ R21, R0, R168.reuse, R21 ;  /* 0x000000a800157223 */ /* 0x082fe20000010015 */
[----:B------:R-:W1:Y:S01]  /*1e740*/  I2F R25, R28 ;  /* 0x0000001c00197306 */ /* 0x000e620000201400 */
[----:B------:R-:W-:Y:S01]  /*1e750*/  FSEL R202, R20, -INF , !P1 ;  /* 0xff80000014ca7808 */ /* 0x000fe20004800000 */
[----:B------:R-:W-:Y:S01]  /*1e760*/  FFMA.FTZ R168, R0, R168, R23 ;  /* 0x000000a800a87223 */ /* 0x000fe20000010017 */
[----:B------:R-:W-:Y:S01]  /*1e770*/  FSEL R250, R22, -INF , !P6 ;  /* 0xff80000016fa7808 */ /* 0x000fe20007000000 */
[----:B--2---:R-:W-:Y:S01]  /*1e780*/  HMMA.16816.F32.BF16 R8, R172, R32, R8 ;  /* 0x00000020ac08723c */ /* 0x004fe20000041808 */
[----:B------:R-:W-:-:S02]  /*1e790*/  FSEL R251, R21, -INF , !P5 ;  /* 0xff80000015fb7808 */ /* 0x000fc40006800000 */
[----:B------:R-:W2:Y:S01]  /*1e7a0*/  LDSM.16.M88.4 R20, [R216+0x7800] ;  /* 0x00780000d814783b */ /* 0x000ea20000000200 */
[----:B------:R-:W-:Y:S01]  /*1e7b0*/  IADD3 R30, R188, 0x18, RZ ;  /* 0x00000018bc1e7810 */ /* 0x000fe20007ffe0ff */
[CC--:B---3--:R-:W-:Y:S01]  /*1e7c0*/  FFMA.FTZ R177, R0.reuse, R27.reuse, R16 ;  /* 0x0000001b00b17223 */ /* 0x0c8fe20000010010 */
[C---:B------:R-:W-:Y:S01]  /*1e7d0*/  ISETP.GE.AND P6, PT, R29.reuse, R2, PT ;  /* 0x000000021d00720c */ /* 0x040fe20003fc6270 */
[----:B------:R-:W-:Y:S01]  /*1e7e0*/  FFMA.FTZ R199, R0, R27, R18 ;  /* 0x0000001b00c77223 */ /* 0x000fe20000010012 */
[-C--:B------:R-:W-:Y:S01]  /*1e7f0*/  ISETP.GE.AND P5, PT, R29, R3.reuse, PT ;  /* 0x000000031d00720c */ /* 0x080fe20003fa6270 */
[----:B------:R-:W-:Y:S01]  /*1e800*/  HMMA.16816.F32.BF16 R4, R172, R34, R4 ;  /* 0x00000022ac04723c */ /* 0x000fe20000041804 */
[----:B------:R-:W-:Y:S01]  /*1e810*/  ISETP.GE.AND P1, PT, R170, R3, PT ;  /* 0x00000003aa00720c */ /* 0x000fe20003f26270 */
[----:B------:R-:W3:Y:S01]  /*1e820*/  I2F R29, R30 ;  /* 0x0000001e001d7306 */ /* 0x000ee20000201400 */
[----:B------:R-:W-:Y:S01]  /*1e830*/  IADD3 R31, R188, 0x19, RZ ;  /* 0x00000019bc1f7810 */ /* 0x000fe20007ffe0ff */
[-C--:B-1----:R-:W-:Y:S01]  /*1e840*/  FFMA.FTZ R201, R0, R25.reuse, R17 ;  /* 0x0000001900c97223 */ /* 0x082fe20000010011 */
[----:B------:R-:W-:Y:S01]  /*1e850*/  IADD3 R18, R188, 0x20, RZ ;  /* 0x00000020bc127810 */ /* 0x000fe20007ffe0ff */
[----:B------:R-:W-:Y:S01]  /*1e860*/  FFMA.FTZ R195, R0, R25, R19 ;  /* 0x0000001900c37223 */ /* 0x000fe20000010013 */
[----:B------:R-:W-:Y:S01]  /*1e870*/  FSEL R16, R168, -INF , !P1 ;  /* 0xff800000a8107808 */ /* 0x000fe20004800000 */
[----:B------:R-:W-:-:S04]  /*1e880*/  DEPBAR.LE SB0, 0x0 ;  /* 0x000080000000791a */ /* 0x000fc80000000000 */
[----:B------:R-:W-:Y:S01]  /*1e890*/  FSEL R177, R177, -INF , !P6 ;  /* 0xff800000b1b17808 */ /* 0x000fe20007000000 */
[----:B------:R-:W1:Y:S01]  /*1e8a0*/  I2F R17, R18 ;  /* 0x0000001200117306 */ /* 0x000e620000201400 */
[CC--:B------:R-:W-:Y:S02]  /*1e8b0*/  ISETP.GE.AND P1, PT, R28.reuse, R2.reuse, PT ;  /* 0x000000021c00720c */ /* 0x0c0fe40003f26270 */
[----:B------:R-:W-:Y:S02]  /*1e8c0*/  ISETP.GE.AND P6, PT, R28, R3, PT ;  /* 0x000000031c00720c */ /* 0x000fe40003fc6270 */
[----:B------:R-:W-:Y:S01]  /*1e8d0*/  FSEL R199, R199, -INF , !P5 ;  /* 0xff800000c7c77808 */ /* 0x000fe20006800000 */
[-C--:B---3--:R-:W-:Y:S01]  /*1e8e0*/  FFMA.FTZ R12, R0, R29.reuse, R12 ;  /* 0x0000001d000c7223 */ /* 0x088fe2000001000c */
[----:B------:R-:W-:Y:S01]  /*1e8f0*/  ISETP.GE.AND P5, PT, R30, R2, PT ;  /* 0x000000021e00720c */ /* 0x000fe20003fa6270 */
[----:B------:R-:W3:Y:S01]  /*1e900*/  I2F R28, R31 ;  /* 0x0000001f001c7306 */ /* 0x000ee20000201400 */
[----:B------:R-:W-:Y:S01]  /*1e910*/  FSEL R201, R201, -INF , !P1 ;  /* 0xff800000c9c97808 */ /* 0x000fe20004800000 */
[----:B------:R-:W-:Y:S01]  /*1e920*/  FFMA.FTZ R198, R0, R29, R14 ;  /* 0x0000001d00c67223 */ /* 0x000fe2000001000e */
[----:B------:R-:W-:-:S02]  /*1e930*/  IADD3 R19, R188, 0x21, RZ ;  /* 0x00000021bc137810 */ /* 0x000fc40007ffe0ff */
[----:B------:R-:W-:Y:S02]  /*1e940*/  ISETP.GE.AND P1, PT, R30, R3, PT ;  /* 0x000000031e00720c */ /* 0x000fe40003f26270 */
[----:B------:R-:W-:Y:S01]  /*1e950*/  IADD3 R14, R188, 0x28, RZ ;  /* 0x00000028bc0e7810 */ /* 0x000fe20007ffe0ff */
[-C--:B-1----:R-:W-:Y:S01]  /*1e960*/  FFMA.FTZ R8, R0, R17.reuse, R8 ;  /* 0x0000001100087223 */ /* 0x082fe20000010008 */
[----:B------:R-:W-:Y:S01]  /*1e970*/  FSEL R179, R12, -INF , !P5 ;  /* 0xff8000000cb37808 */ /* 0x000fe20006800000 */
[----:B------:R-:W-:Y:S01]  /*1e980*/  FFMA.FTZ R27, R0, R17, R10 ;  /* 0x00000011001b7223 */ /* 0x000fe2000001000a */
[----:B------:R-:W1:Y:S01]  /*1e990*/  I2F R12, R19 ;  /* 0x00000013000c7306 */ /* 0x000e620000201400 */
[----:B------:R-:W-:Y:S01]  /*1e9a0*/  FSEL R198, R198, -INF , !P1 ;  /* 0xff800000c6c67808 */ /* 0x000fe20004800000 */
[----:B--2---:R-:W-:Y:S01]  /*1e9b0*/  HMMA.16816.F32.BF16 R184, R172, R20, R184 ;  /* 0x00000014acb8723c */ /* 0x004fe200000418b8 */
[----:B------:R-:W-:Y:S01]  /*1e9c0*/  ISETP.GE.AND P1, PT, R18, R2, PT ;  /* 0x000000021200720c */ /* 0x000fe20003f26270 */
[CC--:B---3--:R-:W-:Y:S01]  /*1e9d0*/  FFMA.FTZ R200, R0.reuse, R28.reuse, R13 ;  /* 0x0000001c00c87223 */ /* 0x0c8fe2000001000d */
[----:B------:R-:W-:Y:S01]  /*1e9e0*/  FSEL R195, R195, -INF , !P6 ;  /* 0xff800000c3c37808 */ /* 0x000fe20007000000 */
[----:B------:R-:W-:-:S02]  /*1e9f0*/  FFMA.FTZ R190, R0, R28, R15 ;  /* 0x0000001c00be7223 */ /* 0x000fc4000001000f */
[----:B------:R-:W2:Y:S01]  /*1ea00*/  I2F R13, R14 ;  /* 0x0000000e000d7306 */ /* 0x000ea20000201400 */
[----:B------:R-:W-:Y:S01]  /*1ea10*/  IADD3 R15, R188, 0x29, RZ ;  /* 0x00000029bc0f7810 */ /* 0x000fe20007ffe0ff */
[----:B------:R-:W-:Y:S01]  /*1ea20*/  HMMA.16816.F32.BF16 R180, R172, R22, R180 ;  /* 0x00000016acb4723c */ /* 0x000fe200000418b4 */
[----:B------:R-:W-:Y:S02]  /*1ea30*/  FSEL R191, R8, -INF , !P1 ;  /* 0xff80000008bf7808 */ /* 0x000fe40004800000 */
[----:B------:R-:W-:Y:S02]  /*1ea40*/  ISETP.GE.AND P6, PT, R31, R2, PT ;  /* 0x000000021f00720c */ /* 0x000fe40003fc6270 */
[----:B------:R-:W-:Y:S01]  /*1ea50*/  IADD3 R10, R188, 0x30, RZ ;  /* 0x00000030bc0a7810 */ /* 0x000fe20007ffe0ff */
[----:B------:R-:W3:Y:S01]  /*1ea60*/  I2F R8, R15 ;  /* 0x0000000f00087306 */ /* 0x000ee20000201400 */
[----:B------:R-:W-:Y:S01]  /*1ea70*/  FSEL R200, R200, -INF , !P6 ;  /* 0xff800000c8c87808 */ /* 0x000fe20007000000 */
[-C--:B-1----:R-:W-:Y:S01]  /*1ea80*/  FFMA.FTZ R11, R0, R12.reuse, R11 ;  /* 0x0000000c000b7223 */ /* 0x082fe2000001000b */
[-C--:B------:R-:W-:Y:S01]  /*1ea90*/  ISETP.GE.AND P6, PT, R18, R3.reuse, PT ;  /* 0x000000031200720c */ /* 0x080fe20003fc6270 */
[----:B------:R-:W-:Y:S01]  /*1eaa0*/  FFMA.FTZ R193, R0, R12, R9 ;  /* 0x0000000c00c17223 */ /* 0x000fe20000010009 */
[----:B------:R-:W-:-:S02]  /*1eab0*/  ISETP.GE.AND P1, PT, R19, R3, PT ;  /* 0x000000031300720c */ /* 0x000fc40003f26270 */
[----:B------:R-:W-:Y:S01]  /*1eac0*/  FSEL R27, R27, -INF , !P6 ;  /* 0xff8000001b1b7808 */ /* 0x000fe20007000000 */
[-C--:B--2---:R-:W-:Y:S01]  /*1ead0*/  FFMA.FTZ R192, R0, R13.reuse, R4 ;  /* 0x0000000d00c07223 */ /* 0x084fe20000010004 */
[----:B------:R-:W-:Y:S01]  /*1eae0*/  IADD3 R4, R188, 0x31, RZ ;  /* 0x00000031bc047810 */ /* 0x000fe20007ffe0ff */
[----:B------:R-:W1:Y:S01]  /*1eaf0*/  I2F R9, R10 ;  /* 0x0000000a00097306 */ /* 0x000e620000201400 */
[----:B------:R-:W-:Y:S01]  /*1eb00*/  ISETP.GE.AND P6, PT, R14, R2, PT ;  /* 0x000000020e00720c */ /* 0x000fe20003fc6270 */
[C---:B------:R-:W-:Y:S01]  /*1eb10*/  FFMA.FTZ R6, R0.reuse, R13, R6 ;  /* 0x0000000d00067223 */ /* 0x040fe20000010006 */
[-C--:B------:R-:W-:Y:S02]  /*1eb20*/  ISETP.GE.AND P5, PT, R31, R3.reuse, PT ;  /* 0x000000031f00720c */ /* 0x080fe40003fa6270 */
[----:B------:R-:W-:Y:S01]  /*1eb30*/  FSEL R25, R11, -INF , !P1 ;  /* 0xff8000000b197808 */ /* 0x000fe20004800000 */
[-C--:B---3--:R-:W-:Y:S01]  /*1eb40*/  FFMA.FTZ R7, R0, R8.reuse, R7 ;  /* 0x0000000800077223 */ /* 0x088fe20000010007 */
[----:B------:R-:W-:Y:S01]  /*1eb50*/  IADD3 R12, R188, 0x38, RZ ;  /* 0x00000038bc0c7810 */ /* 0x000fe20007ffe0ff */
[----:B------:R-:W2:Y:S01]  /*1eb60*/  I2F R11, R4 ;  /* 0x00000004000b7306 */ /* 0x000ea20000201400 */
[----:B------:R-:W-:Y:S01]  /*1eb70*/  FSEL R192, R192, -INF , !P6 ;  /* 0xff800000c0c07808 */ /* 0x000fe20007000000 */
[----:B------:R-:W-:Y:S01]  /*1eb80*/  FFMA.FTZ R194, R0, R8, R5 ;  /* 0x0000000800c27223 */ /* 0x000fe20000010005 */
[----:B------:R-:W-:-:S02]  /*1eb90*/  ISETP.GE.AND P6, PT, R15, R3, PT ;  /* 0x000000030f00720c */ /* 0x000fc40003fc6270 */
[----:B------:R-:W-:Y:S02]  /*1eba0*/  FSEL R190, R190, -INF , !P5 ;  /* 0xff800000bebe7808 */ /* 0x000fe40006800000 */
[-C--:B------:R-:W-:Y:S01]  /*1ebb0*/  ISETP.GE.AND P5, PT, R19, R2.reuse, PT ;  /* 0x000000021300720c */ /* 0x080fe20003fa6270 */
[----:B------:R-:W3:Y:S01]  /*1ebc0*/  I2F R5, R12 ;  /* 0x0000000c00057306 */ /* 0x000ee20000201400 */
[----:B------:R-:W-:Y:S01]  /*1ebd0*/  FSEL R31, R7, -INF , !P6 ;  /* 0xff800000071f7808 */ /* 0x000fe20007000000 */
[CC--:B-1----:R-:W-:Y:S01]  /*1ebe0*/  FFMA.FTZ R29, R0.reuse, R9.reuse, R184 ;  /* 0x00000009001d7223 */ /* 0x0c2fe200000100b8 */
[----:B------:R-:W-:Y:S01]  /*1ebf0*/  FSEL R193, R193, -INF , !P5 ;  /* 0xff800000c1c17808 */ /* 0x000fe20006800000 */
[----:B------:R-:W-:Y:S01]  /*1ec00*/  FFMA.FTZ R175, R0, R9, R186 ;  /* 0x0000000900af7223 */ /* 0x000fe200000100ba */
[----:B------:R-:W-:Y:S02]  /*1ec10*/  ISETP.GE.AND P5, PT, R14, R3, PT ;  /* 0x000000030e00720c */ /* 0x000fe40003fa6270 */
[-C--:B------:R-:W-:Y:S01]  /*1ec20*/  ISETP.GE.AND P1, PT, R15, R2.reuse, PT ;  /* 0x000000020f00720c */ /* 0x080fe20003f26270 */
[----:B------:R-:W1:Y:S01]  /*1ec30*/  I2F R7, R188 ;  /* 0x000000bc00077306 */ /* 0x000e620000201400 */
[----:B------:R-:W-:Y:S01]  /*1ec40*/  FSEL R30, R6, -INF , !P5 ;  /* 0xff800000061e7808 */ /* 0x000fe20006800000 */
[-C--:B--2---:R-:W-:Y:S01]  /*1ec50*/  FFMA.FTZ R28, R0, R11.reuse, R185 ;  /* 0x0000000b001c7223 */ /* 0x084fe200000100b9 */
[-C--:B------:R-:W-:Y:S01]  /*1ec60*/  ISETP.GE.AND P5, PT, R10, R2.reuse, PT ;  /* 0x000000020a00720c */ /* 0x080fe20003fa6270 */
[----:B------:R-:W-:Y:S01]  /*1ec70*/  FFMA.FTZ R174, R0, R11, R187 ;  /* 0x0000000b00ae7223 */ /* 0x000fe200000100bb */
[----:B------:R-:W-:Y:S01]  /*1ec80*/  FSEL R194, R194, -INF , !P1 ;  /* 0xff800000c2c27808 */ /* 0x000fe20004800000 */
[----:B------:R-:W-:Y:S01]  /*1ec90*/  BAR.SYNC.DEFER_BLOCKING 0x0 ;  /* 0x0000000000007b1d */ /* 0x000fe20000010000 */
[----:B------:R-:W-:Y:S01]  /*1eca0*/  ISETP.GE.AND P1, PT, R10, R3, PT ;  /* 0x000000030a00720c */ /* 0x000fe20003f26270 */
[-C--:B---3--:R-:W-:Y:S01]  /*1ecb0*/  FFMA.FTZ R176, R0, R5.reuse, R180 ;  /* 0x0000000500b07223 */ /* 0x088fe200000100b4 */
[----:B------:R-:W-:Y:S01]  /*1ecc0*/  ISETP.GE.AND P6, PT, R4, R2, PT ;  /* 0x000000020400720c */ /* 0x000fe20003fc6270 */
[----:B------:R-:W-:Y:S01]  /*1ecd0*/  FFMA.FTZ R171, R0, R5, R182 ;  /* 0x0000000500ab7223 */ /* 0x000fe200000100b6 */
[----:B------:R-:W-:-:S02]  /*1ece0*/  FSEL R29, R29, -INF , !P5 ;  /* 0xff8000001d1d7808 */ /* 0x000fc40006800000 */
[----:B------:R-:W-:Y:S02]  /*1ecf0*/  ISETP.GE.AND P5, PT, R4, R3, PT ;  /* 0x000000030400720c */ /* 0x000fe40003fa6270 */
[----:B------:R-:W-:Y:S01]  /*1ed00*/  FSEL R175, R175, -INF , !P1 ;  /* 0xff800000afaf7808 */ /* 0x000fe20004800000 */
[-C--:B-1----:R-:W-:Y:S01]  /*1ed10*/  FFMA.FTZ R24, R0, R7.reuse, R24 ;  /* 0x0000000700187223 */ /* 0x082fe20000010018 */
[----:B------:R-:W-:Y:S01]  /*1ed20*/  ISETP.GE.AND P1, PT, R12, R2, PT ;  /* 0x000000020c00720c */ /* 0x000fe20003f26270 */
[----:B------:R-:W-:Y:S01]  /*1ed30*/  FFMA.FTZ R26, R0, R7, R26 ;  /* 0x00000007001a7223 */ /* 0x000fe2000001001a */
[----:B------:R-:W-:Y:S02]  /*1ed40*/  FSEL R28, R28, -INF , !P6 ;  /* 0xff8000001c1c7808 */ /* 0x000fe40007000000 */
[----:B------:R-:W-:Y:S02]  /*1ed50*/  IADD3 R4, R188, 0x39, RZ ;  /* 0x00000039bc047810 */ /* 0x000fe40007ffe0ff */
[----:B------:R-:W-:-:S02]  /*1ed60*/  ISETP.GE.AND P6, PT, R12, R3, PT ;  /* 0x000000030c00720c */ /* 0x000fc40003fc6270 */
[----:B------:R-:W-:Y:S01]  /*1ed70*/  FSEL R174, R174, -INF , !P5 ;  /* 0xff800000aeae7808 */ /* 0x000fe20006800000 */
[----:B------:R-:W1:Y:S01]  /*1ed80*/  I2F R5, R4 ;  /* 0x0000000400057306 */ /* 0x000e620000201400 */
[-C--:B------:R-:W-:Y:S02]  /*1ed90*/  ISETP.GE.AND P5, PT, R188, R2.reuse, PT ;  /* 0x00000002bc00720c */ /* 0x080fe40003fa6270 */
[----:B------:R-:W-:Y:S02]  /*1eda0*/  FSEL R176, R176, -INF , !P1 ;  /* 0xff800000b0b07808 */ /* 0x000fe40004800000 */
[----:B------:R-:W-:Y:S01]  /*1edb0*/  ISETP.GE.AND P1, PT, R188, R3, PT ;  /* 0x00000003bc00720c */ /* 0x000fe20003f26270 */
[----:B------:R-:W-:Y:S01]  /*1edc0*/  IMAD.MOV.U32 R188, RZ, RZ, R166 ;  /* 0x000000ffffbc7224 */ /* 0x000fe200078e00a6 */
[----:B------:R-:W-:Y:S02]  /*1edd0*/  FSEL R171, R171, -INF , !P6 ;  /* 0xff800000abab7808 */ /* 0x000fe40007000000 */
[----:B------:R-:W-:-:S02]  /*1ede0*/  ISETP.GE.AND P6, PT, R4, R2, PT ;  /* 0x000000020400720c */ /* 0x000fc40003fc6270 */
[----:B------:R-:W-:Y:S02]  /*1edf0*/  FSEL R2, R24, -INF , !P5 ;  /* 0xff80000018027808 */ /* 0x000fe40006800000 */
[----:B------:R-:W-:Y:S02]  /*1ee00*/  ISETP.GE.AND P5, PT, R4, R3, PT ;  /* 0x000000030400720c */ /* 0x000fe40003fa6270 */
[----:B------:R-:W-:Y:S01]  /*1ee10*/  FSEL R3, R26, -INF , !P1 ;  /* 0xff8000001a037808 */ /* 0x000fe20004800000 */
[----:B-1----:R-:W-:Y:S01]  /*1ee20*/  FFMA.FTZ R178, R0, R5, R181 ;  /* 0x0000000500b27223 */ /* 0x002fe200000100b5 */
[----:B------:R-:W-:Y:S01]  /*1ee30*/  ISETP.GT.AND P1, PT, R246, R235, PT ;  /* 0x000000ebf600720c */ /* 0x000fe20003f24270 */
[----:B------:R-:W-:-:S03]  /*1ee40*/  FFMA.FTZ R170, R0, R5, R183 ;  /* 0x0000000500aa7223 */ /* 0x000fc600000100b7 */
[----:B------:R-:W-:Y:S02]  /*1ee50*/  FSEL R178, R178, -INF , !P6 ;  /* 0xff800000b2b27808 */ /* 0x000fe40007000000 */
[----:B------:R-:W-:-:S07]  /*1ee60*/  FSEL R170, R170, -INF , !P5 ;  /* 0xff800000aaaa7808 */ /* 0x000fce0006800000 */
        /* <DEDUP_REMOVED lines=33> */
[----:B------:R-:W-:Y:S02]  /*1f080*/  @!P0 IADD3 R11, R11, 0x1, RZ ;  /* 0x000000010b0b8810 */ /* 0x000fe40007ffe0ff */
[----:B------:R-:W-:Y:S02]  /*1f090*/  ISETP.GE.AND P0, PT, R9, RZ, PT ;  /* 0x000000ff0900720c */ /* 0x000fe40003f06270 */
[----:B------:R-:W-:-:S02]  /*1f0a0*/  ISETP.GE.U32.AND P6, PT, R13, R8, PT ;  /* 0x000000080d00720c */ /* 0x000fc40003fc6070 */
[----:B------:R-:W2:Y:S04]  /*1f0b0*/  LD.E.64 R8, [R196.64+0x38] ;  /* 0x00003804c4087980 */ /* 0x000ea8000c101b00 */
[----:B------:R-:W-:Y:S02]  /*1f0c0*/  @P5 IADD3 R10, R10, 0x1, RZ ;  /* 0x000000010a0a5810 */ /* 0x000fe40007ffe0ff */
[----:B------:R-:W-:-:S05]  /*1f0d0*/  ISETP.GE.AND P5, PT, R5, RZ, PT ;  /* 0x000000ff0500720c */ /* 0x000fca0003fa6270 */
[----:B------:R-:W-:Y:S02]  /*1f0e0*/  @P6 IADD3 R11, R11, 0x1, RZ ;  /* 0x000000010b0b6810 */ /* 0x000fe40007ffe0ff */
[----:B------:R-:W-:Y:S02]  /*1f0f0*/  ISETP.NE.AND P6, PT, R14, RZ, PT ;  /* 0x000000ff0e00720c */ /* 0x000fe40003fc5270 */
[----:B------:R-:W-:-:S04]  /*1f100*/  @!P0 IADD3 R11, -R11, RZ, RZ ;  /* 0x000000ff0b0b8210 */ /* 0x000fc80007ffe1ff */
[----:B------:R-:W-:-:S05]  /*1f110*/  @!P5 IMAD.MOV R10, RZ, RZ, -R10 ;  /* 0x000000ffff0ad224 */ /* 0x000fca00078e0a0a */
[C---:B------:R-:W-:Y:S02]  /*1f120*/  SEL R7, R6.reuse, R10, !P6 ;  /* 0x0000000a06077207 */ /* 0x040fe40007000000 */
[----:B------:R-:W-:Y:S02]  /*1f130*/  SEL R6, R6, R11, !P6 ;  /* 0x0000000b06067207 */ /* 0x000fe40007000000 */
[----:B------:R-:W3:Y:S01]  /*1f140*/  LD.E.64 R10, [R196.64+0x20] ;  /* 0x00002004c40a7980 */ /* 0x000ee2000c101b00 */
[----:B------:R-:W-:-:S04]  /*1f150*/  IMAD.WIDE R18, R7, 0x4, R244 ;  /* 0x0000000407127825 */ /* 0x000fc800078e02f4 */
[----:B------:R-:W-:Y:S01]  /*1f160*/  IMAD.WIDE R12, R6, 0x4, R244 ;  /* 0x00000004060c7825 */ /* 0x000fe200078e02f4 */
[----:B------:R-:W4:Y:S04]  /*1f170*/  LD.E R5, [R18.64] ;  /* 0x0000000412057980 */ /* 0x000f28000c101900 */
[----:B------:R-:W4:Y:S01]  /*1f180*/  LD.E R4, [R12.64] ;  /* 0x000000040c047980 */ /* 0x000f22000c101900 */
[----:B------:R-:W-:-:S04]  /*1f190*/  IMAD.IADD R7, R7, 0x1, -R6 ;  /* 0x0000000107077824 */ /* 0x000fc800078e0a06 */
[----:B------:R-:W-:-:S05]  /*1f1a0*/  IMAD R14, R14, R7, -0x40 ;  /* 0xffffffc00e0e7424 */ /* 0x000fca00078e0207 */
[----:B------:R-:W-:Y:S01]  /*1f1b0*/  SHF.R.S32.HI R7, RZ, 0x1f, R14 ;  /* 0x0000001fff077819 */ /* 0x000fe2000001140e */
[-C--:B--2---:R-:W-:Y:S02]  /*1f1c0*/  IMAD R6, R9, R14.reuse, RZ ;  /* 0x0000000e09067224 */ /* 0x084fe400078e02ff */
[----:B------:R-:W-:-:S04]  /*1f1d0*/  IMAD.WIDE.U32 R14, R8, R14, RZ ;  /* 0x0000000e080e7225 */ /* 0x000fc800078e00ff */
[----:B------:R-:W-:-:S05]  /*1f1e0*/  IMAD R6, R8, R7, R6 ;  /* 0x0000000708067224 */ /* 0x000fca00078e0206 */
[----:B------:R-:W-:Y:S01]  /*1f1f0*/  IADD3 R15, R15, R6, RZ ;  /* 0x000000060f0f7210 */ /* 0x000fe20007ffe0ff */
[----:B----4-:R-:W-:-:S04]  /*1f200*/  IMAD.IADD R5, R4, 0x1, -R5 ;  /* 0x0000000104057824 */ /* 0x010fc800078e0a05 */
[----:B---3--:R-:W-:Y:S01]  /*1f210*/  IMAD R7, R11, R5, RZ ;  /* 0x000000050b077224 */ /* 0x008fe200078e02ff */
[----:B------:R-:W-:Y:S01]  /*1f220*/  SHF.R.S32.HI R4, RZ, 0x1f, R5 ;  /* 0x0000001fff047819 */ /* 0x000fe20000011405 */
[----:B------:R-:W-:-:S04]  /*1f230*/  IMAD.WIDE.U32 R8, R5, R10, R14 ;  /* 0x0000000a05087225 */ /* 0x000fc800078e000e */
[----:B------:R-:W-:-:S04]  /*1f240*/  IMAD R4, R10, R4, R7 ;  /* 0x000000040a047224 */ /* 0x000fc800078e0207 */
[----:B------:R-:W-:Y:S01]  /*1f250*/  IMAD.IADD R9, R9, 0x1, R4 ;  /* 0x0000000109097824 */ /* 0x000fe200078e0204 */
[----:B------:R-:W-:Y:S05]  /*1f260*/  BRA `(.L_x_4483) ;  /* 0x0000004000007947 */ /* 0x000fea0003800000 */
.L_x_4482:
[----:B------:R-:W-:Y:S02]  /*1f270*/  ULDC.64 UR4, c[0x0][0x118] ;  /* 0x0000460000047ab9 */ /* 0x000fe40000000a00 */
[----:B------:R-:W2:Y:S02]  /*1f280*/  LD.E R8, [R196.64+0x38] ;  /* 0x00003804c4087980 */ /* 0x000ea4000c101900 */
[----:B--2---:R-:W-:-:S04]  /*1f290*/  LEA R8, -R8, RZ, 0x6 ;  /* 0x000000ff08087211 */ /* 0x004fc800078e31ff */
[----:B------:R-:W-:Y:S02]  /*1f2a0*/  SHF.R.S32.HI R9, RZ, 0x1f, R8 ;  /* 0x0000001fff097819 */ /* 0x000fe40000011408 */
.L_x_4483:
[----:B------:R-:W-:Y:S05]  /*1f2b0*/  BSYNC B0 ;  /* 0x0000000000007941 */ /* 0x000fea0003800000 */
.L_x_4481:
        /* <DEDUP_REMOVED lines=8> */
[----:B------:R-:W-:Y:S02]  /*1f340*/  @P4 LEA.HI.X R15, R5, R237, R4, 0x1, P5 ;  /* 0x000000ed050f4211 */ /* 0x000fe400028f0c04 */
[----:B------:R-:W-:Y:S01]  /*1f350*/  @P3 LEA R12, P5, R7, R236, 0x1 ;  /* 0x000000ec070c3211 */ /* 0x000fe200078a08ff */
[----:B------:R-:W-:Y:S01]  /*1f360*/  @P3 IMAD.X R4, R9, 0x1, R234, P0 ;  /* 0x0000000109043824 */ /* 0x000fe200000e06ea */
[----:B------:R-:W-:Y:S02]  /*1f370*/  @P2 IADD3 R5, P0, R8, R233, RZ ;  /* 0x000000e908052210 */ /* 0x000fe40007f1e0ff */
[----:B------:R-:W-:Y:S02]  /*1f380*/  ISETP.NE.U32.AND P6, PT, R6, 0x1, PT ;  /* 0x000000010600780c */ /* 0x000fe40003fc5070 */
[----:B------:R-:W-:Y:S01]  /*1f390*/  @P3 LEA.HI.X R13, R7, R237, R4, 0x1, P5 ;  /* 0x000000ed070d3211 */ /* 0x000fe200028f0c04 */
[----:B------:R-:W-:Y:S01]  /*1f3a0*/  @P2 IMAD.X R4, R9, 0x1, R234, P0 ;  /* 0x0000000109042824 */ /* 0x000fe200000e06ea */
[----:B------:R-:W-:-:S04]  /*1f3b0*/  IADD3 R7, P5, P0, R233, R233, R8 ;  /* 0x000000e9e9077210 */ /* 0x000fc800078be008 */
[----:B------:R-:W-:Y:S02]  /*1f3c0*/  IADD3.X R6, R234, R234, R9, P5, P0 ;  /* 0x000000eaea067210 */ /* 0x000fe40002fe0409 */
[----:B------:R-:W-:-:S03]  /*1f3d0*/  @P2 LEA R10, P0, R5, R236, 0x1 ;  /* 0x000000ec050a2211 */ /* 0x000fc600078008ff */
[-C--:B------:R-:W-:Y:S01]  /*1f3e0*/  @!P6 LEA R18, P5, R7, R236.reuse, 0x1 ;  /* 0x000000ec0712e211 */ /* 0x080fe200078a08ff */
[----:B------:R-:W-:Y:S01]  /*1f3f0*/  @!PT LDS RZ, [RZ] ;  /* 0x00000000fffff984 */ /* 0x000fe20000000800 */
[----:B------:R-:W-:Y:S01]  /*1f400*/  @!PT LDS RZ, [RZ] ;  /* 0x00000000fffff984 */ /* 0x000fe20000000800 */
[----:B------:R-:W-:Y:S01]  /*1f410*/  @!PT LDS RZ, [RZ] ;  /* 0x00000000fffff984 */ /* 0x000fe20000000800 */
[----:B------:R1:W-:Y:S01]  /*1f420*/  @!P6 LDGSTS.E.BYPASS.LTC128B.128 [R243+0x8000], [R20.64] ;  /* 0x0800000014f3efae */ /* 0x0003e2000b901d44 */
[-C--:B------:R-:W-:Y:S01]  /*1f430*/  @P2 LEA.HI.X R11, R5, R237.reuse, R4, 0x1, P0 ;  /* 0x000000ed050b2211 */ /* 0x080fe200000f0c04 */
[----:B------:R-:W-:Y:S01]  /*1f440*/  @P4 IMAD.MOV.U32 R5, RZ, RZ, R21 ;  /* 0x000000ffff054224 */ /* 0x000fe200078e0015 */
[CC--:B------:R-:W-:Y:S01]  /*1f450*/  @P4 LEA R34, P0, R7.reuse, R236.reuse, 0x1 ;  /* 0x000000ec07224211 */ /* 0x0c0fe200078008ff */
[----:B------:R1:W-:Y:S01]  /*1f460*/  @P6 STS.128 [R243+0x8000], RZ ;  /* 0x008000fff3006388 */ /* 0x0003e20000000c00 */
[CCC-:B------:R-:W-:Y:S02]  /*1f470*/  @!P6 LEA.HI.X R19, R7.reuse, R237.reuse, R6.reuse, 0x1, P5 ;  /* 0x000000ed0713e211 */ /* 0x1c0fe400028f0c06 */
[C---:B------:R-:W-:Y:S02]  /*1f480*/  @P4 LEA.HI.X R35, R7.reuse, R237, R6, 0x1, P0 ;  /* 0x000000ed07234211 */ /* 0x040fe400000f0c06 */
[----:B------:R-:W-:-:S02]  /*1f490*/  @P3 LEA R32, P5, R7, R236, 0x1 ;  /* 0x000000ec07203211 */ /* 0x000fc400078a08ff */
[C---:B------:R-:W-:Y:S02]  /*1f4a0*/  @P2 LEA R22, P0, R7.reuse, R236, 0x1 ;  /* 0x000000ec07162211 */ /* 0x040fe400078008ff */
[CCC-:B------:R-:W-:Y:S02]  /*1f4b0*/  @P3 LEA.HI.X R33, R7.reuse, R237.reuse, R6.reuse, 0x1, P5 ;  /* 0x000000ed07213211 */ /* 0x1c0fe400028f0c06 */
[C---:B------:R-:W-:Y:S02]  /*1f4c0*/  @P2 LEA.HI.X R23, R7.reuse, R237, R6, 0x1, P0 ;  /* 0x000000ed07172211 */ /* 0x040fe400000f0c06 */
[-C--:B------:R-:W-:Y:S02]  /*1f4d0*/  IADD3 R4, P5, R7, R233.reuse, RZ ;  /* 0x000000e907047210 */ /* 0x080fe40007fbe0ff */
[----:B------:R-:W-:-:S03]  /*1f4e0*/  @!P6 IADD3 R8, P0, R8, R233, RZ ;  /* 0x000000e90808e210 */ /* 0x000fc60007f1e0ff */
[--C-:B------:R-:W-:Y:S01]  /*1f4f0*/  IMAD.X R6, R6, 0x1, R234.reuse, P5 ;  /* 0x0000000106067824 */ /* 0x100fe200028e06ea */
[CC--:B------:R-:W-:Y:S01]  /*1f500*/  @!P6 LEA R182, P5, R4.reuse, R236.reuse, 0x1 ;  /* 0x000000ec04b6e211 */ /* 0x0c0fe200078a08ff */
[----:B------:R-:W-:Y:S01]  /*1f510*/  @!P6 IMAD.X R9, R9, 0x1, R234, P0 ;  /* 0x000000010909e824 */ /* 0x000fe200000e06ea */
[CC--:B------:R-:W-:Y:S02]  /*1f520*/  @P4 LEA R180, P0, R4.reuse, R236.reuse, 0x1 ;  /* 0x000000ec04b44211 */ /* 0x0c0fe400078008ff */
[CCC-:B------:R-:W-:Y:S02]  /*1f530*/  @!P6 LEA.HI.X R183, R4.reuse, R237.reuse, R6.reuse, 0x1, P5 ;  /* 0x000000ed04b7e211 */ /* 0x1c0fe400028f0c06 */
[C---:B------:R-:W-:Y:S02]  /*1f540*/  @P4 LEA.HI.X R181, R4.reuse, R237, R6, 0x1, P0 ;  /* 0x000000ed04b54211 */ /* 0x040fe400000f0c06 */
[CC--:B------:R-:W-:Y:S02]  /*1f550*/  @P3 LEA R172, P5, R4.reuse, R236.reuse, 0x1 ;  /* 0x000000ec04ac3211 */ /* 0x0c0fe400078a08ff */
[----:B------:R-:W-:-:S02]  /*1f560*/  @P2 LEA R166, P0, R4, R236, 0x1 ;  /* 0x000000ec04a62211 */ /* 0x000fc400078008ff */
[CCC-:B------:R-:W-:Y:S02]  /*1f570*/  @P3 LEA.HI.X R173, R4.reuse, R237.reuse, R6.reuse, 0x1, P5 ;  /* 0x000000ed04ad3211 */ /* 0x1c0fe400028f0c06 */
        /* <DEDUP_REMOVED lines=86> */
.L_x_4480:
[----:B------:R-:W-:Y:S05]  /*1fae0*/  BSYNC B1 ;  /* 0x0000000000017941 */ /* 0x000fea0003800000 */
.L_x_4479:
[----:B------:R-:W-:Y:S01]  /*1faf0*/  ULDC.64 UR4, c[0x0][0x118] ;  /* 0x0000460000047ab9 */ /* 0x000fe20000000a00 */
[----:B-1----:R-:W-:Y:S01]  /*1fb00*/  FMNMX.FTZ R4, R165, R2, !PT ;  /* 0x00000002a5047209 */ /* 0x002fe20007810000 */
[----:B------:R-:W2:Y:S01]  /*1fb10*/  LD.E R173, [R196.64+0xdc] ;  /* 0x0000dc04c4ad7980 */ /* 0x000ea2000c101900 */
[----:B------:R-:W-:-:S02]  /*1fb20*/  FMNMX.FTZ R6, R164, R3, !PT ;  /* 0x00000003a4067209 */ /* 0x000fc40007810000 */
[----:B------:R-:W-:Y:S01]  /*1fb30*/  FMNMX.FTZ R5, R203, R4, !PT ;  /* 0x00000004cb057209 */ /* 0x000fe20007810000 */
[----:B------:R-:W-:Y:S03]  /*1fb40*/  LDSM.16.MT88.4 R8, [R230+0x10000] ;  /* 0x01000000e608783b */ /* 0x000fe60000004200 */
[----:B------:R-:W-:Y:S01]  /*1fb50*/  FMNMX.FTZ R4, R202, R5, !PT ;  /* 0x00000005ca047209 */ /* 0x000fe20007810000 */
[----:B------:R-:W-:Y:S01]  /*1fb60*/  LDSM.16.MT88.4 R12, [R228+0x10000] ;  /* 0x01000000e40c783b */ /* 0x000fe20000004200 */
[----:B------:R-:W-:Y:S02]  /*1fb70*/  FMNMX.FTZ R5, R169, R6, !PT ;  /* 0x00000006a9057209 */ /* 0x000fe40007810000 */
[----:B------:R-:W-:Y:S01]  /*1fb80*/  FMNMX.FTZ R4, R251, R4, !PT ;  /* 0x00000004fb047209 */ /* 0x000fe20007810000 */
[----:B------:R-:W-:Y:S01]  /*1fb90*/  LDSM.16.MT88.4 R20, [R230+0x10800] ;  /* 0x01080000e614783b */ /* 0x000fe20000004200 */
[----:B------:R-:W-:-:S02]  /*1fba0*/  FMNMX.FTZ R5, R250, R5, !PT ;  /* 0x00000005fa057209 */ /* 0x000fc40007810000 */
        /* <DEDUP_REMOVED lines=34> */
[----:B------:R-:W-:Y:S02]  /*1fdd0*/  FSEL R4, R168, RZ, P2 ;  /* 0x000000ffa8047208 */ /* 0x000fe40001000000 */
[----:B------:R-:W-:-:S03]  /*1fde0*/  FSETP.NEU.FTZ.AND P0, PT, R167, -INF , PT ;  /* 0xff800000a700780b */ /* 0x000fc60003f1d000 */
[----:B------:R-:W-:Y:S01]  /*1fdf0*/  FADD.FTZ R4, R165, -R4 ;  /* 0x80000004a5047221 */ /* 0x000fe20000010000 */
[----:B------:R-:W-:Y:S01]  /*1fe00*/  FSEL R5, R167, RZ, P0 ;  /* 0x000000ffa7057208 */ /* 0x000fe20000000000 */
[C---:B--2---:R-:W-:Y:S02]  /*1fe10*/  FMUL.FTZ R172, R173.reuse, R167 ;  /* 0x000000a7adac7220 */ /* 0x044fe40000410000 */
[----:B------:R-:W-:-:S03]  /*1fe20*/  FMUL.FTZ R180, R173, R168 ;  /* 0x000000a8adb47220 */ /* 0x000fc60000410000 */
[----:B------:R-:W-:Y:S02]  /*1fe30*/  FSEL R172, R172, RZ, P0 ;  /* 0x000000ffacac7208 */ /* 0x000fe40000000000 */
[----:B------:R-:W-:-:S03]  /*1fe40*/  FSEL R180, R180, RZ, P2 ;  /* 0x000000ffb4b47208 */ /* 0x000fc60001000000 */
[-CC-:B------:R-:W-:Y:S02]  /*1fe50*/  FFMA.FTZ R32, R3, R173.reuse, -R172.reuse ;  /* 0x000000ad03207223 */ /* 0x180fe400000108ac */
[-C--:B------:R-:W-:Y:S02]  /*1fe60*/  FFMA.FTZ R3, R169, R173.reuse, -R172 ;  /* 0x000000ada9037223 */ /* 0x080fe400000108ac */
[----:B------:R-:W-:Y:S02]  /*1fe70*/  FMUL.FTZ R169, R173, R4 ;  /* 0x00000004ada97220 */ /* 0x000fe40000410000 */
[----:B------:R-:W-:Y:S01]  /*1fe80*/  FADD.FTZ R4, R164, -R5 ;  /* 0x80000005a4047221 */ /* 0x000fe20000010000 */
[----:B------:R-:W-:Y:S01]  /*1fe90*/  MUFU.EX2 R32, R32 ;  /* 0x0000002000207308 */ /* 0x000fe20000000800 */
[-CC-:B------:R-:W-:Y:S02]  /*1fea0*/  FFMA.FTZ R166, R2, R173.reuse, -R180.reuse ;  /* 0x000000ad02a67223 */ /* 0x180fe400000108b4 */
[----:B------:R-:W-:-:S02]  /*1feb0*/  FFMA.FTZ R35, R203, R173, -R180 ;  /* 0x000000adcb237223 */ /* 0x000fc400000108b4 */
[-CC-:B------:R-:W-:Y:S02]  /*1fec0*/  FFMA.FTZ R34, R202, R173.reuse, -R180.reuse ;  /* 0x000000adca227223 */ /* 0x180fe400000108b4 */
[-C--:B------:R-:W-:Y:S01]  /*1fed0*/  FFMA.FTZ R33, R251, R173.reuse, -R180 ;  /* 0x000000adfb217223 */ /* 0x080fe200000108b4 */
[----:B------:R-:W-:Y:S01]  /*1fee0*/  MUFU.EX2 R166, R166 ;  /* 0x000000a600a67308 */ /* 0x000fe20000000800 */
[-CC-:B------:R-:W-:Y:S02]  /*1fef0*/  FFMA.FTZ R2, R250, R173.reuse, -R172.reuse ;  /* 0x000000adfa027223 */ /* 0x180fe400000108ac */
[-C--:B------:R-:W-:Y:S02]  /*1ff00*/  FFMA.FTZ R165, R16, R173.reuse, -R172 ;  /* 0x000000ad10a57223 */ /* 0x080fe400000108ac */
[----:B------:R-:W-:Y:S01]  /*1ff10*/  FMUL.FTZ R164, R173, R4 ;  /* 0x00000004ada47220 */ /* 0x000fe20000410000 */
[----:B------:R-:W1:Y:S01]  /*1ff20*/  LDSM.16.MT88.4 R16, [R229+0x10000] ;  /* 0x01000000e510783b */ /* 0x000e620000004200 */
[-CC-:B------:R-:W-:Y:S01]  /*1ff30*/  FFMA.FTZ R177, R177, R173.reuse, -R180.reuse ;  /* 0x000000adb1b17223 */ /* 0x180fe200000108b4 */
[----:B------:R-:W2:Y:S01]  /*1ff40*/  MUFU.EX2 R35, R35 ;  /* 0x0000002300237308 */ /* 0x000ea20000000800 */
[----:B------:R-:W-:-:S02]  /*1ff50*/  FFMA.FTZ R182, R201, R173, -R180 ;  /* 0x000000adc9b67223 */ /* 0x000fc400000108b4 */
[-CC-:B------:R-:W-:Y:S02]  /*1ff60*/  FFMA.FTZ R179, R179, R173.reuse, -R180.reuse ;  /* 0x000000adb3b37223 */ /* 0x180fe400000108b4 */
[-C--:B------:R-:W-:Y:S02]  /*1ff70*/  FFMA.FTZ R184, R200, R173.reuse, -R180 ;  /* 0x000000adc8b87223 */ /* 0x080fe400000108b4 */
[-CC-:B------:R-:W-:Y:S01]  /*1ff80*/  FFMA.FTZ R181, R199, R173.reuse, -R172.reuse ;  /* 0x000000adc7b57223 */ /* 0x180fe200000108ac */
[----:B------:R-:W-:Y:S01]  /*1ff90*/  MUFU.EX2 R34, R34 ;  /* 0x0000002200227308 */ /* 0x000fe20000000800 */
[-CC-:B------:R-:W-:Y:S02]  /*1ffa0*/  FFMA.FTZ R186, R195, R173.reuse, -R172.reuse ;  /* 0x000000adc3ba7223 */ /* 0x180fe400000108ac */
[-CC-:B------:R-:W-:Y:S02]  /*1ffb0*/  FFMA.FTZ R183, R198, R173.reuse, -R172.reuse ;  /* 0x000000adc6b77223 */ /* 0x180fe400000108ac */
[----:B------:R-:W-:-:S02]  /*1ffc0*/  FFMA.FTZ R190, R190, R173, -R172 ;  /* 0x000000adbebe7223 */ /* 0x000fc400000108ac */
[-CC-:B------:R-:W-:Y:S01]  /*1ffd0*/  FFMA.FTZ R187, R192, R173.reuse, -R180.reuse ;  /* 0x000000adc0bb7223 */ /* 0x180fe200000108b4 */
[----:B------:R-:W3:Y:S01]  /*1ffe0*/  MUFU.EX2 R33, R33 ;  /* 0x0000002100217308 */ /* 0x000ee20000000800 */
[----:B--2---:R-:W-:Y:S01]  /*1fff0*/  F2FP.BF16.PACK_AB R4, R35, R166 ;  /* 0x000000a62304723e */ /* 0x004fe200000010ff */
[-CC-:B------:R-:W-:Y:S02]  /*20000*/  FFMA.FTZ R185, R191, R173.reuse, -R180.reuse ;  /* 0x000000adbfb97223 */ /* 0x180fe400000108b4 */
[-C--:B------:R-:W-:Y:S02]  /*20010*/  FFMA.FTZ R192, R194, R173.reuse, -R180 ;  /* 0x000000adc2c07223 */ /* 0x080fe400000108b4 */
[-CC-:B------:R-:W-:Y:S02]  /*20020*/  FFMA.FTZ R191, R27, R173.reuse, -R172.reuse ;  /* 0x000000ad1bbf7223 */ /* 0x180fe400000108ac */
[----:B------:R-:W2:Y:S01]  /*20030*/  MUFU.EX2 R3, R3 ;  /* 0x0000000300037308 */ /* 0x000ea20000000800 */
[----:B------:R-:W-:-:S02]  /*20040*/  FFMA.FTZ R194, R25, R173, -R172 ;  /* 0x000000ad19c27223 */ /* 0x000fc400000108ac */
[----:B------:R-:W-:Y:S01]  /*20050*/  LDSM.16.MT88.4 R24, [R230+0x11000] ;  /* 0x01100000e618783b */ /* 0x000fe20000004200 */
[-C--:B------:R-:W-:Y:S02]  /*20060*/  FFMA.FTZ R196, R193, R173.reuse, -R180 ;  /* 0x000000adc1c47223 */ /* 0x080fe400000108b4 */
[-CC-:B------:R-:W-:Y:S02]  /*20070*/  FFMA.FTZ R193, R30, R173.reuse, -R172.reuse ;  /* 0x000000ad1ec17223 */ /* 0x180fe400000108ac */
[----:B------:R-:W-:Y:S01]  /*20080*/  MUFU.EX2 R2, R2 ;  /* 0x0000000200027308 */ /* 0x000fe20000000800 */
[----:B---3--:R-:W-:Y:S01]  /*20090*/  F2FP.BF16.PACK_AB R6, R33, R34 ;  /* 0x000000222106723e */ /* 0x008fe200000010ff */
[-C--:B------:R-:W-:Y:S02]  /*200a0*/  FFMA.FTZ R198, R31, R173.reuse, -R172 ;  /* 0x000000ad1fc67223 */ /* 0x080fe400000108ac */
[-CC-:B------:R-:W-:Y:S02]  /*200b0*/  FFMA.FTZ R195, R29, R173.reuse, -R180.reuse ;  /* 0x000000ad1dc37223 */ /* 0x180fe400000108b4 */
[----:B------:R-:W-:-:S02]  /*200c0*/  FFMA.FTZ R200, R28, R173, -R180 ;  /* 0x000000ad1cc87223 */ /* 0x000fc400000108b4 */
[----:B------:R-:W3:Y:S01]  /*200d0*/  MUFU.EX2 R165, R165 ;  /* 0x000000a500a57308 */ /* 0x000ee20000000800 */
[----:B--2---:R-:W-:Y:S01]  /*200e0*/  F2FP.BF16.PACK_AB R5, R3, R32 ;  /* 0x000000200305723e */ /* 0x004fe200000010ff */
[----:B------:R-:W-:Y:S01]  /*200f0*/  LDSM.16.MT88.4 R28, [R227+0x17000] ;  /* 0x01700000e31c783b */ /* 0x000fe20000004200 */
[-CC-:B------:R-:W-:Y:S02]  /*20100*/  FFMA.FTZ R176, R176, R173.reuse, -R180.reuse ;  /* 0x000000adb0b07223 */ /* 0x180fe400000108b4 */
[-C--:B------:R-:W-:Y:S02]  /*20110*/  FFMA.FTZ R197, R178, R173.reuse, -R180 ;  /* 0x000000adb2c57223 */ /* 0x080fe400000108b4 */
[-CC-:B------:R-:W-:Y:S01]  /*20120*/  FFMA.FTZ R175, R175, R173.reuse, -R172.reuse ;  /* 0x000000adafaf7223 */ /* 0x180fe200000108ac */
[----:B------:R-:W2:Y:S01]  /*20130*/  MUFU.EX2 R169, R169 ;  /* 0x000000a900a97308 */ /* 0x000ea20000000800 */
[-CC-:B------:R-:W-:Y:S02]  /*20140*/  FFMA.FTZ R174, R174, R173.reuse, -R172.reuse ;  /* 0x000000adaeae7223 */ /* 0x180fe400000108ac */
[----:B------:R-:W-:-:S02]  /*20150*/  FFMA.FTZ R171, R171, R173, -R172 ;  /* 0x000000adabab7223 */ /* 0x000fc400000108ac */
        /* <DEDUP_REMOVED lines=26> */
[-C--:B------:R-:W-:Y:S02]  /*20300*/  FMUL.FTZ R36, R36, R169.reuse ;  /* 0x000000a924247220 */ /* 0x080fe40000410000 */
[-C--:B------:R-:W-:Y:S01]  /*20310*/  FMUL.FTZ R37, R37, R169.reuse ;  /* 0x000000a925257220 */ /* 0x080fe20000410000 */
[----:B------:R-:W-:Y:S01]  /*20320*/  MUFU.EX2 R181, R181 ;  /* 0x000000b500b57308 */ /* 0x000fe20000000800 */
[-C--:B------:R-:W-:Y:S02]  /*20330*/  FMUL.FTZ R38, R38, R164.reuse ;  /* 0x000000a426267220 */ /* 0x080fe40000410000 */
[----:B------:R-:W-:Y:S02]  /*20340*/  FMUL.FTZ R39, R39, R164 ;  /* 0x000000a427277220 */ /* 0x000fe40000410000 */
[----:B------:R-:W-:-:S02]  /*20350*/  FMUL.FTZ R40, R40, R169 ;  /* 0x000000a928287220 */ /* 0x000fc40000410000 */
[-C--:B------:R-:W-:Y:S01]  /*20360*/  FMUL.FTZ R41, R41, R169.reuse ;  /* 0x000000a929297220 */ /* 0x080fe20000410000 */
[----:B------:R-:W4:Y:S01]  /*20370*/  MUFU.EX2 R186, R186 ;  /* 0x000000ba00ba7308 */ /* 0x000f220000000800 */
[-C--:B------:R-:W-:Y:S01]  /*20380*/  FMUL.FTZ R42, R42, R164.reuse ;  /* 0x000000a42a2a7220 */ /* 0x080fe20000410000 */
[C---:B-1----:R-:W-:Y:S01]  /*20390*/  HMMA.16816.F32.BF16 R36, R4.reuse, R16, R36 ;  /* 0x000000100424723c */ /* 0x042fe20000041824 */
[-C--:B------:R-:W-:Y:S02]  /*203a0*/  FMUL.FTZ R43, R43, R164.reuse ;  /* 0x000000a42b2b7220 */ /* 0x080fe40000410000 */
[-C--:B------:R-:W-:Y:S02]  /*203b0*/  FMUL.FTZ R44, R44, R169.reuse ;  /* 0x000000a92c2c7220 */ /* 0x080fe40000410000 */
[-C--:B------:R-:W-:Y:S01]  /*203c0*/  FMUL.FTZ R45, R45, R169.reuse ;  /* 0x000000a92d2d7220 */ /* 0x080fe20000410000 */
[----:B------:R-:W-:Y:S01]  /*203d0*/  MUFU.EX2 R183, R183 ;  /* 0x000000b700b77308 */ /* 0x000fe20000000800 */
[-C--:B------:R-:W-:Y:S01]  /*203e0*/  FMUL.FTZ R46, R46, R164.reuse ;  /* 0x000000a42e2e7220 */ /* 0x080fe20000410000 */
[----:B------:R-:W-:Y:S01]  /*203f0*/  HMMA.16816.F32.BF16 R40, R4, R18, R40 ;  /* 0x000000120428723c */ /* 0x000fe20000041828 */
[----:B------:R-:W-:Y:S01]  /*20400*/  FMUL.FTZ R47, R47, R164 ;  /* 0x000000a42f2f7220 */ /* 0x000fe20000410000 */
[----:B------:R-:W1:Y:S01]  /*20410*/  LDSM.16.MT88.4 R16, [R230+0x12000] ;  /* 0x01200000e610783b */ /* 0x000e620000004200 */
[----:B------:R-:W-:-:S02]  /*20420*/  FMUL.FTZ R48, R48, R169 ;  /* 0x000000a930307220 */ /* 0x000fc40000410000 */
[-C--:B------:R-:W-:Y:S01]  /*20430*/  FMUL.FTZ R49, R49, R169.reuse ;  /* 0x000000a931317220 */ /* 0x080fe20000410000 */
[----:B------:R-:W5:Y:S01]  /*20440*/  MUFU.EX2 R190, R190 ;  /* 0x000000be00be7308 */ /* 0x000f620000000800 */
[-C--:B------:R-:W-:Y:S01]  /*20450*/  FMUL.FTZ R50, R50, R164.reuse ;  /* 0x000000a432327220 */ /* 0x080fe20000410000 */
[C---:B------:R-:W-:Y:S01]  /*20460*/  HMMA.16816.F32.BF16 R44, R4.reuse, R12, R44 ;  /* 0x0000000c042c723c */ /* 0x040fe2000004182c */
[-C--:B------:R-:W-:Y:S02]  /*20470*/  FMUL.FTZ R51, R51, R164.reuse ;  /* 0x000000a433337220 */ /* 0x080fe40000410000 */
[-C--:B------:R-:W-:Y:S02]  /*20480*/  FMUL.FTZ R76, R76, R169.reuse ;  /* 0x000000a94c4c7220 */ /* 0x080fe40000410000 */
[----:B------:R-:W-:Y:S01]  /*20490*/  FMUL.FTZ R77, R77, R169 ;  /* 0x000000a94d4d7220 */ /* 0x000fe20000410000 */
[----:B------:R-:W-:Y:S01]  /*204a0*/  MUFU.EX2 R185, R185 ;  /* 0x000000b900b97308 */ /* 0x000fe20000000800 */
[-C--:B------:R-:W-:Y:S01]  /*204b0*/  FMUL.FTZ R78, R78, R164.reuse ;  /* 0x000000a44e4e7220 */ /* 0x080fe20000410000 */
[----:B---3--:R-:W-:Y:S01]  /*204c0*/  HMMA.16816.F32.BF16 R52, R4, R8, R52 ;  /* 0x000000080434723c */ /* 0x008fe20000041834 */
[----:B------:R-:W-:-:S02]  /*204d0*/  FMUL.FTZ R79, R79, R164 ;  /* 0x000000a44f4f7220 */ /* 0x000fc40000410000 */
[-C--:B------:R-:W-:Y:S02]  /*204e0*/  FMUL.FTZ R80, R80, R169.reuse ;  /* 0x000000a950507220 */ /* 0x080fe40000410000 */
[-C--:B------:R-:W-:Y:S01]  /*204f0*/  FMUL.FTZ R81, R81, R169.reuse ;  /* 0x000000a951517220 */ /* 0x080fe20000410000 */
[----:B------:R-:W3:Y:S01]  /*20500*/  MUFU.EX2 R196, R196 ;  /* 0x000000c400c47308 */ /* 0x000ee20000000800 */
[-C--:B------:R-:W-:Y:S01]  /*20510*/  FMUL.FTZ R82, R82, R164.reuse ;  /* 0x000000a452527220 */ /* 0x080fe20000410000 */
[C---:B------:R-:W-:Y:S01]  /*20520*/  HMMA.16816.F32.BF16 R56, R4.reuse, R10, R56 ;  /* 0x0000000a0438723c */ /* 0x040fe20000041838 */
[----:B------:R-:W2:Y:S01]  /*20530*/  LDSM.16.MT88.4 R8, [R228+0x12000] ;  /* 0x01200000e408783b */ /* 0x000ea20000004200 */
[-C--:B------:R-:W-:Y:S02]  /*20540*/  FMUL.FTZ R83, R83, R164.reuse ;  /* 0x000000a453537220 */ /* 0x080fe40000410000 */
[-C--:B------:R-:W-:Y:S02]  /*20550*/  FMUL.FTZ R60, R60, R169.reuse ;  /* 0x000000a93c3c7220 */ /* 0x080fe40000410000 */
[----:B------:R-:W-:Y:S01]  /*20560*/  FMUL.FTZ R61, R61, R169 ;  /* 0x000000a93d3d7220 */ /* 0x000fe20000410000 */
[----:B------:R-:W-:Y:S01]  /*20570*/  MUFU.EX2 R187, R187 ;  /* 0x000000bb00bb7308 */ /* 0x000fe20000000800 */
[----:B------:R-:W-:Y:S01]  /*20580*/  HMMA.16816.F32.BF16 R48, R4, R14, R48 ;  /* 0x0000000e0430723c */ /* 0x000fe20000041830 */
[----:B------:R-:W3:Y:S01]  /*20590*/  LDSM.16.MT88.4 R12, [R229+0x12000] ;  /* 0x01200000e50c783b */ /* 0x000ee20000004200 */
[----:B------:R-:W-:-:S02]  /*205a0*/  FMUL.FTZ R62, R62, R164 ;  /* 0x000000a43e3e7220 */ /* 0x000fc40000410000 */
[-C--:B------:R-:W-:Y:S02]  /*205b0*/  FMUL.FTZ R63, R63, R164.reuse ;  /* 0x000000a43f3f7220 */ /* 0x080fe40000410000 */
[-C--:B------:R-:W-:Y:S01]  /*205c0*/  FMUL.FTZ R64, R64, R169.reuse ;  /* 0x000000a940407220 */ /* 0x080fe20000410000 */
[----:B------:R-:W-:Y:S01]  /*205d0*/  MUFU.EX2 R192, R192 ;  /* 0x000000c000c07308 */ /* 0x000fe20000000800 */
[-C--:B------:R-:W-:Y:S02]  /*205e0*/  FMUL.FTZ R65, R65, R169.reuse ;  /* 0x000000a941417220 */ /* 0x080fe40000410000 */
[-C--:B------:R-:W-:Y:S01]  /*205f0*/  FMUL.FTZ R66, R66, R164.reuse ;  /* 0x000000a442427220 */ /* 0x080fe20000410000 */
[----:B-1----:R-:W-:Y:S01]  /*20600*/  HMMA.16816.F32.BF16 R60, R4, R16, R60 ;  /* 0x00000010043c723c */ /* 0x002fe2000004183c */
[----:B------:R-:W-:Y:S02]  /*20610*/  FMUL.FTZ R67, R67, R164 ;  /* 0x000000a443437220 */ /* 0x000fe40000410000 */
[-C--:B------:R-:W-:Y:S01]  /*20620*/  FMUL.FTZ R68, R68, R169.reuse ;  /* 0x000000a944447220 */ /* 0x080fe20000410000 */
[----:B------:R-:W-:Y:S01]  /*20630*/  MUFU.EX2 R191, R191 ;  /* 0x000000bf00bf7308 */ /* 0x000fe20000000800 */
[----:B------:R-:W-:-:S02]  /*20640*/  FMUL.FTZ R69, R69, R169 ;  /* 0x000000a945457220 */ /* 0x000fc40000410000 */
[-C--:B------:R-:W-:Y:S01]  /*20650*/  FMUL.FTZ R70, R70, R164.reuse ;  /* 0x000000a446467220 */ /* 0x080fe20000410000 */
[----:B------:R-:W-:Y:S01]  /*20660*/  HMMA.16816.F32.BF16 R64, R4, R18, R64 ;  /* 0x000000120440723c */ /* 0x000fe20000041840 */
[-C--:B------:R-:W-:Y:S01]  /*20670*/  FMUL.FTZ R71, R71, R164.reuse ;  /* 0x000000a447477220 */ /* 0x080fe20000410000 */
[----:B------:R-:W1:Y:S01]  /*20680*/  LDSM.16.MT88.4 R16, [R227+0x12000] ;  /* 0x01200000e310783b */ /* 0x000e620000004200 */
[-C--:B------:R-:W-:Y:S01]  /*20690*/  FMUL.FTZ R72, R72, R169.reuse ;  /* 0x000000a948487220 */ /* 0x080fe20000410000 */
[----:B------:R-:W1:Y:S01]  /*206a0*/  MUFU.EX2 R194, R194 ;  /* 0x000000c200c27308 */ /* 0x000e620000000800 */
[----:B------:R-:W-:Y:S02]  /*206b0*/  FMUL.FTZ R73, R73, R169 ;  /* 0x000000a949497220 */ /* 0x000fe40000410000 */
[-C--:B------:R-:W-:Y:S02]  /*206c0*/  FMUL.FTZ R74, R74, R164.reuse ;  /* 0x000000a44a4a7220 */ /* 0x080fe40000410000 */
[----:B------:R-:W-:-:S02]  /*206d0*/  FMUL.FTZ R75, R75, R164 ;  /* 0x000000a44b4b7220 */ /* 0x000fc40000410000 */
        /* <DEDUP_REMOVED lines=14> */
[----:B------:R-:W-:Y:S01]  /*207c0*/  MUFU.EX2 R195, R195 ;  /* 0x000000c300c37308 */ /* 0x000fe20000000800 */
[C---:B---3--:R-:W-:Y:S01]  /*207d0*/  HMMA.16816.F32.BF16 R68, R4.reuse, R12, R68 ;  /* 0x0000000c0444723c */ /* 0x048fe20000041844 */
[-C--:B------:R-:W-:Y:S02]  /*207e0*/  FMUL.FTZ R85, R85, R169.reuse ;  /* 0x000000a955557220 */ /* 0x080fe40000410000 */
[-C--:B------:R-:W-:Y:S02]  /*207f0*/  FMUL.FTZ R86, R86, R164.reuse ;  /* 0x000000a456567220 */ /* 0x080fe40000410000 */
[-C--:B------:R-:W-:Y:S02]  /*20800*/  FMUL.FTZ R87, R87, R164.reuse ;  /* 0x000000a457577220 */ /* 0x080fe40000410000 */
[-C--:B------:R-:W-:Y:S01]  /*20810*/  FMUL.FTZ R88, R88, R169.reuse ;  /* 0x000000a958587220 */ /* 0x080fe20000410000 */
[----:B------:R-:W-:Y:S01]  /*20820*/  HMMA.16816.F32.BF16 R72, R4, R14, R72 ;  /* 0x0000000e0448723c */ /* 0x000fe20000041848 */
[----:B------:R-:W3:Y:S01]  /*20830*/  LDSM.16.MT88.4 R12, [R230+0x14000] ;  /* 0x01400000e60c783b */ /* 0x000ee20000004200 */
[----:B------:R-:W-:Y:S01]  /*20840*/  FMUL.FTZ R89, R89, R169 ;  /* 0x000000a959597220 */ /* 0x000fe20000410000 */
[----:B------:R-:W2:Y:S01]  /*20850*/  MUFU.EX2 R200, R200 ;  /* 0x000000c800c87308 */ /* 0x000ea20000000800 */
        /* <DEDUP_REMOVED lines=28> */
[C---:B---3--:R-:W-:Y:S01]  /*20a20*/  HMMA.16816.F32.BF16 R92, R4.reuse, R12, R92 ;  /* 0x0000000c045c723c */ /* 0x048fe2000004185c */
[-C--:B------:R-:W-:Y:S02]  /*20a30*/  FMUL.FTZ R108, R108, R169.reuse ;  /* 0x000000a96c6c7220 */ /* 0x080fe40000410000 */
[-C--:B------:R-:W-:Y:S02]  /*20a40*/  FMUL.FTZ R109, R109, R169.reuse ;  /* 0x000000a96d6d7220 */ /* 0x080fe40000410000 */
[-C--:B------:R-:W-:Y:S01]  /*20a50*/  FMUL.FTZ R110, R110, R164.reuse ;  /* 0x000000a46e6e7220 */ /* 0x080fe20000410000 */
[----:B------:R-:W-:Y:S01]  /*20a60*/  MUFU.EX2 R171, R171 ;  /* 0x000000ab00ab7308 */ /* 0x000fe20000000800 */
[----:B------:R-:W-:Y:S01]  /*20a70*/  FMUL.FTZ R111, R111, R164 ;  /* 0x000000a46f6f7220 */ /* 0x000fe20000410000 */
[----:B------:R-:W-:Y:S01]  /*20a80*/  HMMA.16816.F32.BF16 R96, R4, R14, R96 ;  /* 0x0000000e0460723c */ /* 0x000fe20000041860 */
[----:B------:R-:W3:Y:S01]  /*20a90*/  LDSM.16.MT88.4 R12, [R227+0x14000] ;  /* 0x01400000e30c783b */ /* 0x000ee20000004200 */
[----:B------:R-:W-:-:S02]  /*20aa0*/  FMUL.FTZ R112, R112, R169 ;  /* 0x000000a970707220 */ /* 0x000fc40000410000 */
[-C--:B------:R-:W-:Y:S02]  /*20ab0*/  FMUL.FTZ R113, R113, R169.reuse ;  /* 0x000000a971717220 */ /* 0x080fe40000410000 */
[-C--:B------:R-:W-:Y:S01]  /*20ac0*/  FMUL.FTZ R114, R114, R164.reuse ;  /* 0x000000a472727220 */ /* 0x080fe20000410000 */
[----:B------:R-:W2:Y:S01]  /*20ad0*/  MUFU.EX2 R170, R170 ;  /* 0x000000aa00aa7308 */ /* 0x000ea20000000800 */
[-C--:B------:R-:W-:Y:S02]  /*20ae0*/  FMUL.FTZ R115, R115, R164.reuse ;  /* 0x000000a473737220 */ /* 0x080fe40000410000 */
[-C--:B------:R-:W-:Y:S01]  /*20af0*/  FMUL.FTZ R116, R116, R169.reuse ;  /* 0x000000a974747220 */ /* 0x080fe20000410000 */
[----:B-1----:R-:W-:Y:S01]  /*20b00*/  HMMA.16816.F32.BF16 R108, R4, R16, R108 ;  /* 0x00000010046c723c */ /* 0x002fe2000004186c */
[----:B------:R-:W-:Y:S02]  /*20b10*/  FMUL.FTZ R117, R117, R169 ;  /* 0x000000a975757220 */ /* 0x000fe40000410000 */
[----:B------:R-:W-:-:S02]  /*20b20*/  FMUL.FTZ R118, R118, R164 ;  /* 0x000000a476767220 */ /* 0x000fc40000410000 */
[-C--:B------:R-:W-:Y:S02]  /*20b30*/  FMUL.FTZ R119, R119, R164.reuse ;  /* 0x000000a477777220 */ /* 0x080fe40000410000 */
[-C--:B------:R-:W-:Y:S01]  /*20b40*/  FMUL.FTZ R120, R120, R169.reuse ;  /* 0x000000a978787220 */ /* 0x080fe20000410000 */
[C---:B------:R-:W-:Y:S01]  /*20b50*/  HMMA.16816.F32.BF16 R112, R4.reuse, R18, R112 ;  /* 0x000000120470723c */ /* 0x040fe20000041870 */
[-C--:B------:R-:W-:Y:S01]  /*20b60*/  FMUL.FTZ R121, R121, R169.reuse ;  /* 0x000000a979797220 */ /* 0x080fe20000410000 */
[----:B------:R-:W1:Y:S01]  /*20b70*/  LDSM.16.MT88.4 R16, [R229+0x16000] ;  /* 0x01600000e510783b */ /* 0x000e620000004200 */
[-C--:B------:R-:W-:Y:S02]  /*20b80*/  FMUL.FTZ R122, R122, R164.reuse ;  /* 0x000000a47a7a7220 */ /* 0x080fe40000410000 */
[----:B------:R-:W-:Y:S02]  /*20b90*/  FMUL.FTZ R123, R123, R164 ;  /* 0x000000a47b7b7220 */ /* 0x000fe40000410000 */
[-C--:B------:R-:W-:Y:S01]  /*20ba0*/  FMUL.FTZ R148, R148, R169.reuse ;  /* 0x000000a994947220 */ /* 0x080fe20000410000 */
        /* <DEDUP_REMOVED lines=32> */
[----:B------:R-:W-:Y:S01]  /*20db0*/  FFMA.FTZ R166, R248, R169, R166 ;  /* 0x000000a9f8a67223 */ /* 0x000fe200000100a6 */
[----:B--2---:R-:W-:Y:S01]  /*20dc0*/  HMMA.16816.F32.BF16 R148, R4, R8, R148 ;  /* 0x000000080494723c */ /* 0x004fe20000041894 */
[----:B------:R-:W-:Y:S01]  /*20dd0*/  FFMA.FTZ R32, R249, R164, R32 ;  /* 0x000000a4f9207223 */ /* 0x000fe20000010020 */
[----:B------:R-:W-:Y:S01]  /*20de0*/  MOV R164, R167 ;  /* 0x000000a700a47202 */ /* 0x000fe20000000f00 */
[----:B------:R-:W-:-:S02]  /*20df0*/  FADD.FTZ R35, R35, R166 ;  /* 0x000000a623237221 */ /* 0x000fc40000010000 */
[----:B------:R-:W-:Y:S02]  /*20e00*/  FADD.FTZ R3, R3, R32 ;  /* 0x0000002003037221 */ /* 0x000fe40000010000 */
[----:B------:R-:W-:Y:S01]  /*20e10*/  FADD.FTZ R34, R34, R35 ;  /* 0x0000002322227221 */ /* 0x000fe20000010000 */
[C---:B------:R-:W-:Y:S01]  /*20e20*/  HMMA.16816.F32.BF16 R144, R4.reuse, R10, R144 ;  /* 0x0000000a0490723c */ /* 0x040fe20000041890 */
[----:B------:R-:W1:Y:S07]  /*20e30*/  LDSM.16.MT88.4 R8, [R227+0x10800] ;  /* 0x01080000e308783b */ /* 0x000e6e0000004200 */
[C---:B---3--:R-:W-:Y:S08]  /*20e40*/  HMMA.16816.F32.BF16 R140, R4.reuse, R12, R140 ;  /* 0x0000000c048c723c */ /* 0x048ff0000004188c */
[----:B------:R-:W-:Y:S01]  /*20e50*/  HMMA.16816.F32.BF16 R152, R4, R14, R152 ;  /* 0x0000000e0498723c */ /* 0x000fe20000041898 */
[----:B------:R-:W2:Y:S06]  /*20e60*/  LDSM.16.MT88.4 R12, [R228+0x10800] ;  /* 0x01080000e40c783b */ /* 0x000eac0000004200 */
[----:B------:R-:W-:-:S02]  /*20e70*/  F2FP.BF16.PACK_AB R4, R182, R177 ;  /* 0x000000b1b604723e */ /* 0x000fc400000010ff */
[----:B----4-:R-:W-:Y:S02]  /*20e80*/  F2FP.BF16.PACK_AB R5, R186, R181 ;  /* 0x000000b5ba05723e */ /* 0x010fe400000010ff */
[----:B------:R-:W-:Y:S02]  /*20e90*/  F2FP.BF16.PACK_AB R6, R184, R179 ;  /* 0x000000b3b806723e */ /* 0x000fe400000010ff */
[----:B-----5:R-:W-:-:S07]  /*20ea0*/  F2FP.BF16.PACK_AB R7, R190, R183 ;  /* 0x000000b7be07723e */ /* 0x020fce00000010ff */
        /* <DEDUP_REMOVED lines=46> */
[----:B------:R-:W-:Y:S01]  /*21190*/  HMMA.16816.F32.BF16 R152, R4, R14, R152 ;  /* 0x0000000e0498723c */ /* 0x000fe20000041898 */
[----:B------:R-:W2:Y:S06]  /*211a0*/  LDSM.16.MT88.4 R12, [R228+0x11000] ;  /* 0x01100000e40c783b */ /* 0x000eac0000004200 */
[----:B------:R-:W-:-:S02]  /*211b0*/  F2FP.BF16.PACK_AB R4, R196, R185 ;  /* 0x000000b9c404723e */ /* 0x000fc400000010ff */
[----:B------:R-:W-:Y:S02]  /*211c0*/  F2FP.BF16.PACK_AB R5, R194, R191 ;  /* 0x000000bfc205723e */ /* 0x000fe400000010ff */
[----:B------:R-:W-:Y:S02]  /*211d0*/  F2FP.BF16.PACK_AB R6, R192, R187 ;  /* 0x000000bbc006723e */ /* 0x000fe400000010ff */
[----:B------:R-:W-:-:S07]  /*211e0*/  F2FP.BF16.PACK_AB R7, R198, R193 ;  /* 0x000000c1c607723e */ /* 0x000fce00000010ff */
        /* <DEDUP_REMOVED lines=36> */
[C---:B--2---:R-:W-:Y:S08]  /*21430*/  HMMA.16816.F32.BF16 R116, R4.reuse, R12, R116 ;  /* 0x0000000c0474723c */ /* 0x044ff00000041874 */
[C---:B------:R-:W-:Y:S01]  /*21440*/  HMMA.16816.F32.BF16 R120, R4.reuse, R14, R120 ;  /* 0x0000000e0478723c */ /* 0x040fe20000041878 */
[----:B------:R-:W-:Y:S07]  /*21450*/  LDSM.16.MT88.4 R12, [R227+0x11800] ;  /* 0x01180000e30c783b */ /* 0x000fee0000004200 */
[C---:B-----5:R-:W-:Y:S08]  /*21460*/  HMMA.16816.F32.BF16 R132, R4.reuse, R20, R132 ;  /* 0x000000140484723c */ /* 0x060ff00000041884 */
[C---:B------:R-:W-:Y:S01]  /*21470*/  HMMA.16816.F32.BF16 R136, R4.reuse, R22, R136 ;  /* 0x000000160488723c */ /* 0x040fe20000041888 */
[----:B------:R-:W2:Y:S07]  /*21480*/  LDSM.16.MT88.4 R20, [R230+0x11800] ;  /* 0x01180000e614783b */ /* 0x000eae0000004200 */
[C---:B---3--:R-:W-:Y:S08]  /*21490*/  HMMA.16816.F32.BF16 R140, R4.reuse, R24, R140 ;  /* 0x00000018048c723c */ /* 0x048ff0000004188c */
[C---:B------:R-:W-:Y:S01]  /*214a0*/  HMMA.16816.F32.BF16 R152, R4.reuse, R26, R152 ;  /* 0x0000001a0498723c */ /* 0x040fe20000041898 */
[----:B------:R-:W3:Y:S07]  /*214b0*/  LDSM.16.MT88.4 R24, [R229+0x13800] ;  /* 0x01380000e518783b */ /* 0x000eee0000004200 */
        /* <DEDUP_REMOVED lines=37> */
[C---:B-1----:R-:W-:Y:S07]  /*21710*/  HMMA.16816.F32.BF16 R132, R4.reuse, R8, R132 ;  /* 0x000000080484723c */ /* 0x042fee0000041884 */
[----:B------:R-:W-:Y:S01]  /*21720*/  FADD.FTZ R8, R2, R3 ;  /* 0x0000000302087221 */ /* 0x000fe20000010000 */
[----:B------:R-:W-:Y:S01]  /*21730*/  HMMA.16816.F32.BF16 R60, R4, R28, R60 ;  /* 0x0000001c043c723c */ /* 0x000fe2000004183c */
[----:B------:R-:W-:-:S02]  /*21740*/  FADD.FTZ R2, R33, R34 ;  /* 0x0000002221027221 */ /* 0x000fc40000010000 */
[----:B------:R-:W-:Y:S01]  /*21750*/  FADD.FTZ R8, R165, R8 ;  /* 0x00000008a5087221 */ /* 0x000fe20000010000 */
[----:B------:R-:W-:Y:S01]  /*21760*/  MOV R165, R168 ;  /* 0x000000a800a57202 */ /* 0x000fe20000000f00 */
[----:B------:R-:W-:Y:S02]  /*21770*/  FADD.FTZ R177, R177, R2 ;  /* 0x00000002b1b17221 */ /* 0x000fe40000010000 */
[----:B------:R-:W-:Y:S01]  /*21780*/  FADD.FTZ R181, R181, R8 ;  /* 0x00000008b5b57221 */ /* 0x000fe20000010000 */
[----:B------:R-:W-:Y:S01]  /*21790*/  HMMA.16816.F32.BF16 R64, R4, R30, R64 ;  /* 0x0000001e0440723c */ /* 0x000fe20000041840 */
[----:B------:R-:W-:Y:S02]  /*217a0*/  FADD.FTZ R182, R182, R177 ;  /* 0x000000b1b6b67221 */ /* 0x000fe40000010000 */
[----:B------:R-:W-:Y:S02]  /*217b0*/  FADD.FTZ R186, R186, R181 ;  /* 0x000000b5baba7221 */ /* 0x000fe40000010000 */
[----:B------:R-:W-:-:S02]  /*217c0*/  FADD.FTZ R179, R179, R182 ;  /* 0x000000b6b3b37221 */ /* 0x000fc40000010000 */
[----:B------:R-:W-:Y:S01]  /*217d0*/  FADD.FTZ R183, R183, R186 ;  /* 0x000000bab7b77221 */ /* 0x000fe20000010000 */
[C---:B--2---:R-:W-:Y:S01]  /*217e0*/  HMMA.16816.F32.BF16 R116, R4.reuse, R20, R116 ;  /* 0x000000140474723c */ /* 0x044fe20000041874 */
[----:B------:R-:W-:Y:S02]  /*217f0*/  FADD.FTZ R184, R184, R179 ;  /* 0x000000b3b8b87221 */ /* 0x000fe40000010000 */
[----:B------:R-:W-:Y:S02]  /*21800*/  FADD.FTZ R190, R190, R183 ;  /* 0x000000b7bebe7221 */ /* 0x000fe40000010000 */
[----:B------:R-:W-:Y:S02]  /*21810*/  FADD.FTZ R185, R185, R184 ;  /* 0x000000b8b9b97221 */ /* 0x000fe40000010000 */
[----:B------:R-:W-:Y:S01]  /*21820*/  FADD.FTZ R191, R191, R190 ;  /* 0x000000bebfbf7221 */ /* 0x000fe20000010000 */
[----:B------:R-:W-:Y:S01]  /*21830*/  HMMA.16816.F32.BF16 R120, R4, R22, R120 ;  /* 0x000000160478723c */ /* 0x000fe20000041878 */
[----:B------:R-:W-:-:S02]  /*21840*/  FADD.FTZ R196, R196, R185 ;  /* 0x000000b9c4c47221 */ /* 0x000fc40000010000 */
[----:B------:R-:W-:Y:S02]  /*21850*/  FADD.FTZ R194, R194, R191 ;  /* 0x000000bfc2c27221 */ /* 0x000fe40000010000 */
[----:B------:R-:W-:Y:S02]  /*21860*/  FADD.FTZ R187, R187, R196 ;  /* 0x000000c4bbbb7221 */ /* 0x000fe40000010000 */
[----:B------:R-:W-:Y:S01]  /*21870*/  FADD.FTZ R193, R193, R194 ;  /* 0x000000c2c1c17221 */ /* 0x000fe20000010000 */
[----:B----4-:R-:W-:Y:S01]  /*21880*/  HMMA.16816.F32.BF16 R124, R4, R16, R124 ;  /* 0x00000010047c723c */ /* 0x010fe2000004187c */
[----:B------:R-:W-:Y:S02]  /*21890*/  FADD.FTZ R192, R192, R187 ;  /* 0x000000bbc0c07221 */ /* 0x000fe40000010000 */
[----:B------:R-:W-:Y:S02]  /*218a0*/  FADD.FTZ R198, R198, R193 ;  /* 0x000000c1c6c67221 */ /* 0x000fe40000010000 */
[----:B------:R-:W-:-:S02]  /*218b0*/  FADD.FTZ R195, R195, R192 ;  /* 0x000000c0c3c37221 */ /* 0x000fc40000010000 */
[----:B------:R-:W-:Y:S01]  /*218c0*/  FADD.FTZ R175, R175, R198 ;  /* 0x000000c6afaf7221 */ /* 0x000fe20000010000 */
[C---:B------:R-:W-:Y:S01]  /*218d0*/  HMMA.16816.F32.BF16 R128, R4.reuse, R18, R128 ;  /* 0x000000120480723c */ /* 0x040fe20000041880 */
[----:B------:R-:W-:Y:S02]  /*218e0*/  FADD.FTZ R195, R200, R195 ;  /* 0x000000c3c8c37221 */ /* 0x000fe40000010000 */
[----:B------:R-:W-:Y:S02]  /*218f0*/  FADD.FTZ R174, R174, R175 ;  /* 0x000000afaeae7221 */ /* 0x000fe40000010000 */
[----:B------:R-:W-:Y:S02]  /*21900*/  FADD.FTZ R176, R176, R195 ;  /* 0x000000c3b0b07221 */ /* 0x000fe40000010000 */
[----:B------:R-:W-:Y:S01]  /*21910*/  FADD.FTZ R171, R171, R174 ;  /* 0x000000aeabab7221 */ /* 0x000fe20000010000 */
[----:B------:R-:W-:Y:S01]  /*21920*/  HMMA.16816.F32.BF16 R136, R4, R10, R136 ;  /* 0x0000000a0488723c */ /* 0x000fe20000041888 */
[----:B------:R-:W-:-:S02]  /*21930*/  FADD.FTZ R248, R197, R176 ;  /* 0x000000b0c5f87221 */ /* 0x000fc40000010000 */
[----:B------:R-:W-:-:S05]  /*21940*/  FADD.FTZ R249, R170, R171 ;  /* 0x000000abaaf97221 */ /* 0x000fca0000010000 */
[C---:B---3--:R-:W-:Y:S08]  /*21950*/  HMMA.16816.F32.BF16 R140, R4.reuse, R24, R140 ;  /* 0x00000018048c723c */ /* 0x048ff0000004188c */
[C---:B------:R-:W-:Y:S08]  /*21960*/  HMMA.16816.F32.BF16 R152, R4.reuse, R26, R152 ;  /* 0x0000001a0498723c */ /* 0x040ff00000041898 */
[C---:B-----5:R-:W-:Y:S08]  /*21970*/  HMMA.16816.F32.BF16 R148, R4.reuse, R12, R148 ;  /* 0x0000000c0494723c */ /* 0x060ff00000041894 */
[----:B------:R-:W-:Y:S11]  /*21980*/  HMMA.16816.F32.BF16 R144, R4, R14, R144 ;  /* 0x0000000e0490723c */ /* 0x000ff60000041890 */
[----:B------:R-:W-:Y:S08]  /*21990*/  @!UPT UIADD3 URZ, URZ, URZ, URZ ;  /* 0x0000003f3f3ff290 */ /* 0x000ff0000fffe03f */
.L_x_4475:
[----:B------:R-:W-:Y:S05]  /*219a0*/  @!P1 BRA `(.L_x_4484) ;  /* 0x000048e000009947 */ /* 0x000fea0003800000 */
[----:B------:R-:W-:Y:S02]  /*219b0*/  MOV R167, R164 ;  /* 0x000000a400a77202 */ /* 0x000fe40000000f00 */
[----:B------:R-:W-:-:S02]  /*219c0*/  MOV R3, R165 ;  /* 0x000000a500037202 */ /* 0x000fc40000000f00 */
.L_x_4493:
        /* <DEDUP_REMOVED lines=24> */
[----:B------:R-:W-:Y:S02]  /*21b50*/  IABS R4, R2 ;  /* 0x0000000200047213 */ /* 0x000fe40000000000 */
[C---:B------:R-:W-:Y:S02]  /*21b60*/  IADD3 R10, R2.reuse, 0x40, RZ ;  /* 0x00000040020a7810 */ /* 0x040fe40007ffe0ff */
[-C--:B------:R-:W-:Y:S04]  /*21b70*/  LOP3.LUT R2, R2, R11.reuse, RZ, 0x3c, !PT ;  /* 0x0000000b02027212 */ /* 0x080fe800078e3cff */
[----:B------:R-:W-:Y:S02]  /*21b80*/  ISETP.GE.AND P0, PT, R2, RZ, PT ;  /* 0x000000ff0200720c */ /* 0x000fe40003f06270 */
[----:B------:R-:W-:Y:S01]  /*21b90*/  LOP3.LUT R2, RZ, R11, RZ, 0x33, !PT ;  /* 0x0000000bff027212 */ /* 0x000fe200078e33ff */
        /* <DEDUP_REMOVED lines=48> */
.L_x_4486:
[----:B------:R-:W-:Y:S02]  /*21ea0*/  ULDC.64 UR4, c[0x0][0x118] ;  /* 0x0000460000047ab9 */ /* 0x000fe40000000a00 */
[----:B------:R-:W2:Y:S02]  /*21eb0*/  LD.E R6, [R164.64+0x40] ;  /* 0x00004004a4067980 */ /* 0x000ea4000c101900 */
[----:B--2---:R-:W-:Y:S04]  /*21ec0*/  LEA R6, -R6, RZ, 0x6 ;  /* 0x000000ff06067211 */ /* 0x004fe800078e31ff */
[----:B------:R-:W-:Y:S02]  /*21ed0*/  SHF.R.S32.HI R2, RZ, 0x1f, R6 ;  /* 0x0000001fff027819 */ /* 0x000fe40000011406 */
.L_x_4487:
[----:B------:R-:W-:Y:S05]  /*21ee0*/  BSYNC B0 ;  /* 0x0000000000007941 */ /* 0x000fea0003800000 */
.L_x_4485:
        /* <DEDUP_REMOVED lines=120> */
[----:B---3--:R-:W4:Y:S04]  /*22670*/  LDSM.16.M88.4 R8, [R225+0x8000] ;  /* 0x00800000e108783b */ /* 0x008f280000000200 */
[----:B-1----:R-:W2:Y:S04]  /*22680*/  LDSM.16.M88.4 R16, [R225+0x8800] ;  /* 0x00880000e110783b */ /* 0x002ea80000000200 */
[----:B------:R-:W5:Y:S04]  /*22690*/  LDSM.16.M88.4 R24, [R225+0x9000] ;  /* 0x00900000e118783b */ /* 0x000f680000000200 */
[----:B------:R-:W0:Y:S04]  /*226a0*/  LDGDEPBAR ;  /* 0x00000000000079af */ /* 0x000e280000000000 */
[----:B------:R-:W1:Y:S04]  /*226b0*/  LDSM.16.M88.4 R168, [R225+0x9800] ;  /* 0x00980000e1a8783b */ /* 0x000e680000000200 */
[----:B------:R-:W-:Y:S04]  /*226c0*/  LDSM.16.M88.4 R172, [R224] ;  /* 0x00000000e0ac783b */ /* 0x000fe80000000200 */
[----:B------:R-:W3:Y:S04]  /*226d0*/  LDSM.16.M88.4 R176, [R223] ;  /* 0x00000000dfb0783b */ /* 0x000ee80000000200 */
[----:B------:R-:W1:Y:S04]  /*226e0*/  LDSM.16.M88.4 R180, [R219] ;  /* 0x00000000dbb4783b */ /* 0x000e680000000200 */
[----:B------:R-:W1:Y:S04]  /*226f0*/  LDSM.16.M88.4 R184, [R218] ;  /* 0x00000000dab8783b */ /* 0x000e680000000200 */
[----:B------:R-:W1:Y:S01]  /*22700*/  LDSM.16.M88.4 R188, [R217] ;  /* 0x00000000d9bc783b */ /* 0x000e620000000200 */
[C---:B----4-:R-:W-:Y:S03]  /*22710*/  HMMA.16816.F32.BF16 R4, R32.reuse, R8, RZ ;  /* 0x000000082004723c */ /* 0x050fe600000418ff */
[----:B------:R-:W-:Y:S04]  /*22720*/  LDSM.16.M88.4 R192, [R222] ;  /* 0x00000000dec0783b */ /* 0x000fe80000000200 */
[----:B------:R-:W4:Y:S01]  /*22730*/  LDSM.16.M88.4 R196, [R220+0x8000] ;  /* 0x00800000dcc4783b */ /* 0x000f220000000200 */
[C---:B------:R-:W-:Y:S03]  /*22740*/  HMMA.16816.F32.BF16 R8, R32.reuse, R10, RZ ;  /* 0x0000000a2008723c */ /* 0x040fe600000418ff */
[----:B------:R-:W3:Y:S05]  /*22750*/  LDSM.16.M88.4 R200, [R220+0x8800] ;  /* 0x00880000dcc8783b */ /* 0x000eea0000000200 */
[C---:B--2---:R-:W-:Y:S08]  /*22760*/  HMMA.16816.F32.BF16 R12, R32.reuse, R16, RZ ;  /* 0x00000010200c723c */ /* 0x044ff000000418ff */
[C---:B------:R-:W-:Y:S08]  /*22770*/  HMMA.16816.F32.BF16 R16, R32.reuse, R18, RZ ;  /* 0x000000122010723c */ /* 0x040ff000000418ff */
[C---:B-----5:R-:W-:Y:S08]  /*22780*/  HMMA.16816.F32.BF16 R20, R32.reuse, R24, RZ ;  /* 0x000000182014723c */ /* 0x060ff000000418ff */
[C---:B------:R-:W-:Y:S08]  /*22790*/  HMMA.16816.F32.BF16 R24, R32.reuse, R26, RZ ;  /* 0x0000001a2018723c */ /* 0x040ff000000418ff */
[C---:B-1----:R-:W-:Y:S08]  /*227a0*/  HMMA.16816.F32.BF16 R28, R32.reuse, R168, RZ ;  /* 0x000000a8201c723c */ /* 0x042ff000000418ff */
[----:B------:R-:W-:Y:S01]  /*227b0*/  HMMA.16816.F32.BF16 R32, R32, R170, RZ ;  /* 0x000000aa2020723c */ /* 0x000fe200000418ff */
[----:B------:R-:W1:Y:S07]  /*227c0*/  LDSM.16.M88.4 R168, [R220+0x9000] ;  /* 0x00900000dca8783b */ /* 0x000e6e0000000200 */
[C---:B---3--:R-:W-:Y:S08]  /*227d0*/  HMMA.16816.F32.BF16 R4, R172.reuse, R176, R4 ;  /* 0x000000b0ac04723c */ /* 0x048ff00000041804 */
        /* <DEDUP_REMOVED lines=175> */
[C---:B-----5:R-:W-:Y:S08]  /*232d0*/  HMMA.16816.F32.BF16 R20, R192.reuse, R184, R20 ;  /* 0x000000b8c014723c */ /* 0x060ff00000041814 */
[C---:B------:R-:W-:Y:S08]  /*232e0*/  HMMA.16816.F32.BF16 R24, R192.reuse, R186, R24 ;  /* 0x000000bac018723c */ /* 0x040ff00000041818 */
[C---:B---3--:R-:W-:Y:S08]  /*232f0*/  HMMA.16816.F32.BF16 R28, R192.reuse, R196, R28 ;  /* 0x000000c4c01c723c */ /* 0x048ff0000004181c */
[----:B------:R-:W-:Y:S08]  /*23300*/  HMMA.16816.F32.BF16 R32, R192, R198, R32 ;  /* 0x000000c6c020723c */ /* 0x000ff00000041820 */
[C---:B-1----:R-:W-:Y:S08]  /*23310*/  HMMA.16816.F32.BF16 R4, R168.reuse, R172, R4 ;  /* 0x000000aca804723c */ /* 0x042ff00000041804 */
[C---:B------:R-:W-:Y:S08]  /*23320*/  HMMA.16816.F32.BF16 R8, R168.reuse, R174, R8 ;  /* 0x000000aea808723c */ /* 0x040ff00000041808 */
[C---:B------:R-:W-:Y:S08]  /*23330*/  HMMA.16816.F32.BF16 R12, R168.reuse, R180, R12 ;  /* 0x000000b4a80c723c */ /* 0x040ff0000004180c */
[C---:B------:R-:W-:Y:S08]  /*23340*/  HMMA.16816.F32.BF16 R16, R168.reuse, R182, R16 ;  /* 0x000000b6a810723c */ /* 0x040ff00000041810 */
[C---:B------:R-:W-:Y:S07]  /*23350*/  HMMA.16816.F32.BF16 R20, R168.reuse, R188, R20 ;  /* 0x000000bca814723c */ /* 0x040fee0000041814 */
[----:B------:R-:W-:Y:S01]  /*23360*/  IMAD.MOV.U32 R188, RZ, RZ, R250 ;  /* 0x000000ffffbc7224 */ /* 0x000fe200078e00fa */
[C---:B------:R-:W-:Y:S04]  /*23370*/  HMMA.16816.F32.BF16 R24, R168.reuse, R190, R24 ;  /* 0x000000bea818723c */ /* 0x040fe80000041818 */
[----:B------:R-:W-:Y:S04]  /*23380*/  IMAD.MOV.U32 R189, RZ, RZ, R251 ;  /* 0x000000ffffbd7224 */ /* 0x000fe800078e00fb */
        /* <DEDUP_REMOVED lines=12> */
[----:B------:R-:W-:Y:S02]  /*23450*/  IADD3 R172, R166, -0x40, RZ ;  /* 0xffffffc0a6ac7810 */ /* 0x000fe40007ffe0ff */
[----:B------:R-:W3:Y:S02]  /*23460*/  LD.E.64 R178, [R164.64+0x20] ;  /* 0x00002004a4b27980 */ /* 0x000ee4000c101b00 */
[----:B------:R-:W-:Y:S02]  /*23470*/  IABS R168, R172 ;  /* 0x000000ac00a87213 */ /* 0x000fe40000000000 */
[-C--:B--2---:R-:W-:Y:S02]  /*23480*/  IABS R171, R175.reuse ;  /* 0x000000af00ab7213 */ /* 0x084fe40000000000 */
[-C--:B------:R-:W-:Y:S02]  /*23490*/  IABS R169, R175.reuse ;  /* 0x000000af00a97213 */ /* 0x080fe40000000000 */
[----:B------:R-:W1:Y:S01]  /*234a0*/  I2F.RP R170, R171 ;  /* 0x000000ab00aa7306 */ /* 0x000e620000209400 */
[----:B------:R-:W-:Y:S02]  /*234b0*/  LOP3.LUT R172, R172, R175, RZ, 0x3c, !PT ;  /* 0x000000afacac7212 */ /* 0x000fe400078e3cff */
        /* <DEDUP_REMOVED lines=46> */
[----:B----4-:R-:W-:Y:S02]  /*237a0*/  IMAD.IADD R171, R2, 0x1, -R169 ;  /* 0x0000000102ab7824 */ /* 0x010fe400078e0aa9 */
[----:B------:R-:W-:Y:S02]  /*237b0*/  IMAD.IADD R169, R173, 0x1, R166 ;  /* 0x00000001ada97824 */ /* 0x000fe400078e02a6 */
[----:B---3--:R-:W-:Y:S01]  /*237c0*/  IMAD R173, R179, R171, RZ ;  /* 0x000000abb3ad7224 */ /* 0x008fe200078e02ff */
[----:B------:R-:W-:Y:S01]  /*237d0*/  SHF.R.S32.HI R2, RZ, 0x1f, R171 ;  /* 0x0000001fff027819 */ /* 0x000fe200000114ab */
[----:B------:R-:W-:Y:S04]  /*237e0*/  IMAD.WIDE.U32 R168, R171, R178, R168 ;  /* 0x000000b2aba87225 */ /* 0x000fe800078e00a8 */
[----:B------:R-:W-:Y:S04]  /*237f0*/  IMAD R173, R178, R2, R173 ;  /* 0x00000002b2ad7224 */ /* 0x000fe800078e02ad */
[----:B------:R-:W-:Y:S01]  /*23800*/  IMAD.IADD R2, R169, 0x1, R173 ;  /* 0x00000001a9027824 */ /* 0x000fe200078e02ad */
[----:B------:R-:W-:-:S05]  /*23810*/  BRA `(.L_x_4492) ;  /* 0x0000004000007947 */ /* 0x000fca0003800000 */
.L_x_4491:
[----:B------:R-:W-:Y:S02]  /*23820*/  ULDC.64 UR4, c[0x0][0x118] ;  /* 0x0000460000047ab9 */ /* 0x000fe40000000a00 */
[----:B------:R-:W2:Y:S02]  /*23830*/  LD.E R168, [R164.64+0x38] ;  /* 0x00003804a4a87980 */ /* 0x000ea4000c101900 */
[----:B--2---:R-:W-:Y:S04]  /*23840*/  LEA R168, -R168, RZ, 0x6 ;  /* 0x000000ffa8a87211 */ /* 0x004fe800078e31ff */
[----:B------:R-:W-:Y:S02]  /*23850*/  SHF.R.S32.HI R2, RZ, 0x1f, R168 ;  /* 0x0000001fff027819 */ /* 0x000fe400000114a8 */
.L_x_4492:
[----:B------:R-:W-:Y:S05]  /*23860*/  BSYNC B0 ;  /* 0x0000000000007941 */ /* 0x000fea0003800000 */
.L_x_4490:
        /* <DEDUP_REMOVED lines=116> */
.L_x_4489:
[----:B------:R-:W-:Y:S05]  /*23fb0*/  BSYNC B1 ;  /* 0x0000000000017941 */ /* 0x000fea0003800000 */
.L_x_4488:
[----:B------:R-:W-:Y:S01]  /*23fc0*/  ULDC.64 UR4, c[0x0][0x118] ;  /* 0x0000460000047ab9 */ /* 0x000fe20000000a00 */
[----:B-1----:R-:W1:Y:S08]  /*23fd0*/  S2R R169, SR_TID.X ;  /* 0x0000000000a97919 */ /* 0x002e700000002100 */
[----:B------:R2:W3:Y:S04]  /*23fe0*/  LD.E R166, [R164.64+0xdc] ;  /* 0x0000dc04a4a67980 */ /* 0x0004e8000c101900 */
[----:B------:R-:W-:Y:S08]  /*23ff0*/  LDSM.16.MT88.4 R180, [R230+0x14800] ;  /* 0x01480000e6b4783b */ /* 0x000ff00000004200 */
[----:B------:R-:W-:Y:S01]  /*24000*/  LDSM.16.MT88.4 R184, [R229+0x14800] ;  /* 0x01480000e5b8783b */ /* 0x000fe20000004200 */
[----:B-1----:R-:W-:Y:S04]  /*24010*/  SHF.L.U32 R169, R169, 0x1, RZ ;  /* 0x00000001a9a97819 */ /* 0x002fe800000006ff */
        /* <DEDUP_REMOVED lines=9> */
[----:B------:R-:W4:Y:S01]  /*240b0*/  I2F R176, R176 ;  /* 0x000000b000b07306 */ /* 0x000f220000201400 */
[C---:B------:R-:W-:Y:S02]  /*240c0*/  IADD3 R172, R2.reuse, 0x19, RZ ;  /* 0x0000001902ac7810 */ /* 0x040fe40007ffe0ff */
[C---:B------:R-:W-:Y:S02]  /*240d0*/  IADD3 R173, R2.reuse, 0x20, RZ ;  /* 0x0000002002ad7810 */ /* 0x040fe40007ffe0ff */
[C---:B------:R-:W-:Y:S02]  /*240e0*/  IADD3 R168, R2.reuse, 0x21, RZ ;  /* 0x0000002102a87810 */ /* 0x040fe40007ffe0ff */
[C---:B------:R-:W-:Y:S02]  /*240f0*/  IADD3 R169, R2.reuse, 0x28, RZ ;  /* 0x0000002802a97810 */ /* 0x040fe40007ffe0ff */
[C---:B--2---:R-:W-:Y:S01]  /*24100*/  IADD3 R164, R2.reuse, 0x29, RZ ;  /* 0x0000002902a47810 */ /* 0x044fe20007ffe0ff */
[----:B------:R-:W2:Y:S01]  /*24110*/  I2F R177, R177 ;  /* 0x000000b100b17306 */ /* 0x000ea20000201400 */
[----:B------:R-:W-:Y:S01]  /*24120*/  IADD3 R165, R2, 0x30, RZ ;  /* 0x0000003002a57810 */ /* 0x000fe20007ffe0ff */
[CC--:B-1----:R-:W-:Y:S02]  /*24130*/  FFMA.FTZ R6, R0.reuse, R179.reuse, R6 ;  /* 0x000000b300067223 */ /* 0x0c2fe40000010006 */
[C---:B------:R-:W-:Y:S06]  /*24140*/  FFMA.FTZ R4, R0.reuse, R179, R4 ;  /* 0x000000b300047223 */ /* 0x040fec0000010004 */
[----:B------:R-:W1:Y:S01]  /*24150*/  I2F R174, R174 ;  /* 0x000000ae00ae7306 */ /* 0x000e620000201400 */
[CC--:B----4-:R-:W-:Y:S02]  /*24160*/  FFMA.FTZ R7, R0.reuse, R176.reuse, R7 ;  /* 0x000000b000077223 */ /* 0x0d0fe40000010007 */
[----:B------:R-:W-:Y:S01]  /*24170*/  FFMA.FTZ R5, R0, R176, R5 ;  /* 0x000000b000057223 */ /* 0x000fe20000010005 */
[----:B------:R-:W-:Y:S06]  /*24180*/  FMNMX.FTZ R176, R6, R167, !PT ;  /* 0x000000a706b07209 */ /* 0x000fec0007810000 */
[----:B------:R-:W4:Y:S01]  /*24190*/  I2F R171, R171 ;  /* 0x000000ab00ab7306 */ /* 0x000f220000201400 */
[CC--:B--2---:R-:W-:Y:S02]  /*241a0*/  FFMA.FTZ R10, R0.reuse, R177.reuse, R10 ;  /* 0x000000b1000a7223 */ /* 0x0c4fe4000001000a */
[----:B------:R-:W-:Y:S01]  /*241b0*/  FFMA.FTZ R8, R0, R177, R8 ;  /* 0x000000b100087223 */ /* 0x000fe20000010008 */
[----:B------:R-:W-:Y:S02]  /*241c0*/  FMNMX.FTZ R177, R7, R176, !PT ;  /* 0x000000b007b17209 */ /* 0x000fe40007810000 */
[----:B------:R-:W-:Y:S04]  /*241d0*/  FMNMX.FTZ R176, R4, R3, !PT ;  /* 0x0000000304b07209 */ /* 0x000fe80007810000 */
[----:B------:R-:W2:Y:S01]  /*241e0*/  I2F R170, R170 ;  /* 0x000000aa00aa7306 */ /* 0x000ea20000201400 */
[----:B------:R-:W-:Y:S02]  /*241f0*/  FMNMX.FTZ R178, R10, R177, !PT ;  /* 0x000000b10ab27209 */ /* 0x000fe40007810000 */
[----:B------:R-:W-:Y:S01]  /*24200*/  FMNMX.FTZ R177, R5, R176, !PT ;  /* 0x000000b005b17209 */ /* 0x000fe20007810000 */
[CC--:B-1----:R-:W-:Y:S02]  /*24210*/  FFMA.FTZ R15, R0.reuse, R174.reuse, R15 ;  /* 0x000000ae000f7223 */ /* 0x0c2fe4000001000f */
[----:B------:R-:W-:Y:S01]  /*24220*/  FFMA.FTZ R13, R0, R174, R13 ;  /* 0x000000ae000d7223 */ /* 0x000fe2000001000d */
[----:B------:R-:W-:Y:S03]  /*24230*/  IADD3 R174, R2, 0x38, RZ ;  /* 0x0000003802ae7810 */ /* 0x000fe60007ffe0ff */
[----:B------:R-:W1:Y:S01]  /*24240*/  I2F R175, R175 ;  /* 0x000000af00af7306 */ /* 0x000e620000201400 */
[CC--:B----4-:R-:W-:Y:S02]  /*24250*/  FFMA.FTZ R18, R0.reuse, R171.reuse, R18 ;  /* 0x000000ab00127223 */ /* 0x0d0fe40000010012 */
[C---:B------:R-:W-:Y:S07]  /*24260*/  FFMA.FTZ R16, R0.reuse, R171, R16 ;  /* 0x000000ab00107223 */ /* 0x040fee0000010010 */
[----:B------:R-:W4:Y:S01]  /*24270*/  I2F R172, R172 ;  /* 0x000000ac00ac7306 */ /* 0x000f220000201400 */
[CC--:B--2---:R-:W-:Y:S02]  /*24280*/  FFMA.FTZ R11, R0.reuse, R170.reuse, R11 ;  /* 0x000000aa000b7223 */ /* 0x0c4fe4000001000b */
[----:B------:R-:W-:Y:S01]  /*24290*/  FFMA.FTZ R9, R0, R170, R9 ;  /* 0x000000aa00097223 */ /* 0x000fe20000010009 */
[C---:B------:R-:W-:Y:S02]  /*242a0*/  IADD3 R170, R2.reuse, 0x31, RZ ;  /* 0x0000003102aa7810 */ /* 0x040fe40007ffe0ff */
[----:B------:R-:W-:Y:S04]  /*242b0*/  IADD3 R2, R2, 0x39, RZ ;  /* 0x0000003902027810 */ /* 0x000fe80007ffe0ff */
[----:B------:R-:W2:Y:S01]  /*242c0*/  I2F R173, R173 ;  /* 0x000000ad00ad7306 */ /* 0x000ea20000201400 */
[CC--:B-1----:R-:W-:Y:S02]  /*242d0*/  FFMA.FTZ R14, R0.reuse, R175.reuse, R14 ;  /* 0x000000af000e7223 */ /* 0x0c2fe4000001000e */
[----:B------:R-:W-:Y:S01]  /*242e0*/  FFMA.FTZ R12, R0, R175, R12 ;  /* 0x000000af000c7223 */ /* 0x000fe2000001000c */
[----:B------:R-:W-:Y:S02]  /*242f0*/  FMNMX.FTZ R175, R11, R178, !PT ;  /* 0x000000b20baf7209 */ /* 0x000fe40007810000 */
[----:B------:R-:W-:Y:S04]  /*24300*/  FMNMX.FTZ R178, R8, R177, !PT ;  /* 0x000000b108b27209 */ /* 0x000fe80007810000 */
[----:B------:R-:W1:Y:S01]  /*24310*/  I2F R168, R168 ;  /* 0x000000a800a87306 */ /* 0x000e620000201400 */
[----:B------:R-:W-:Y:S02]  /*24320*/  FMNMX.FTZ R176, R14, R175, !PT ;  /* 0x000000af0eb07209 */ /* 0x000fe40007810000 */
[----:B------:R-:W-:Y:S01]  /*24330*/  FMNMX.FTZ R175, R9, R178, !PT ;  /* 0x000000b209af7209 */ /* 0x000fe20007810000 */
[C---:B----4-:R-:W-:Y:S01]  /*24340*/  FFMA.FTZ R19, R0.reuse, R172, R19 ;  /* 0x000000ac00137223 */ /* 0x050fe20000010013 */
[----:B------:R-:W-:Y:S01]  /*24350*/  FMNMX.FTZ R177, R15, R176, !PT ;  /* 0x000000b00fb17209 */ /* 0x000fe20007810000 */
[----:B------:R-:W-:Y:S01]  /*24360*/  FFMA.FTZ R17, R0, R172, R17 ;  /* 0x000000ac00117223 */ /* 0x000fe20000010011 */
[----:B------:R-:W-:Y:S02]  /*24370*/  FMNMX.FTZ R172, R12, R175, !PT ;  /* 0x000000af0cac7209 */ /* 0x000fe40007810000 */
[----:B------:R-:W-:Y:S01]  /*24380*/  FMNMX.FTZ R176, R18, R177, !PT ;  /* 0x000000b112b07209 */ /* 0x000fe20007810000 */
[----:B------:R4:W5:Y:S01]  /*24390*/  I2F R171, R174 ;  /* 0x000000ae00ab7306 */ /* 0x0009620000201400 */
[----:B------:R-:W-:Y:S02]  /*243a0*/  FMNMX.FTZ R175, R13, R172, !PT ;  /* 0x000000ac0daf7209 */ /* 0x000fe40007810000 */
[----:B------:R-:W-:Y:S01]  /*243b0*/  FMNMX.FTZ R177, R19, R176, !PT ;  /* 0x000000b013b17209 */ /* 0x000fe20007810000 */
[----:B--2---:R-:W-:Y:S01]  /*243c0*/  FFMA.FTZ R22, R0, R173, R22 ;  /* 0x000000ad00167223 */ /* 0x004fe20000010016 */
[----:B------:R-:W-:Y:S01]  /*243d0*/  FMNMX.FTZ R172, R16, R175, !PT ;  /* 0x000000af10ac7209 */ /* 0x000fe20007810000 */
[C---:B------:R-:W-:Y:S03]  /*243e0*/  FFMA.FTZ R20, R0.reuse, R173, R20 ;  /* 0x000000ad00147223 */ /* 0x040fe60000010014 */
[----:B------:R-:W-:Y:S01]  /*243f0*/  FMNMX.FTZ R173, R17, R172, !PT ;  /* 0x000000ac11ad7209 */ /* 0x000fe20007810000 */
[----:B------:R-:W2:Y:S01]  /*24400*/  I2F R169, R169 ;  /* 0x000000a900a97306 */ /* 0x000ea20000201400 */
[CC--:B-1----:R-:W-:Y:S02]  /*24410*/  FFMA.FTZ R23, R0.reuse, R168.reuse, R23 ;  /* 0x000000a800177223 */ /* 0x0c2fe40000010017 */
[----:B------:R-:W-:Y:S01]  /*24420*/  FFMA.FTZ R21, R0, R168, R21 ;  /* 0x000000a800157223 */ /* 0x000fe20000010015 */
[----:B------:R-:W-:Y:S06]  /*24430*/  FMNMX.FTZ R168, R20, R173, !PT ;  /* 0x000000ad14a87209 */ /* 0x000fec0007810000 */
[----:B------:R-:W1:Y:S01]  /*24440*/  I2F R164, R164 ;  /* 0x000000a400a47306 */ /* 0x000e620000201400 */
[----:B----4-:R-:W-:Y:S01]  /*24450*/  FMNMX.FTZ R174, R22, R177, !PT ;  /* 0x000000b116ae7209 */ /* 0x010fe20007810000 */
[CC--:B-----5:R-:W-:Y:S01]  /*24460*/  FFMA.FTZ R34, R0.reuse, R171.reuse, R34 ;  /* 0x000000ab00227223 */ /* 0x0e0fe20000010022 */
[----:B------:R-:W-:Y:S01]  /*24470*/  LDSM.16.MT88.4 R176, [R228+0x10000] ;  /* 0x01000000e4b0783b */ /* 0x000fe20000004200 */
[C---:B------:R-:W-:Y:S01]  /*24480*/  FFMA.FTZ R32, R0.reuse, R171, R32 ;  /* 0x000000ab00207223 */ /* 0x040fe20000010020 */
[----:B------:R-:W-:Y:S05]  /*24490*/  FMNMX.FTZ R175, R23, R174, !PT ;  /* 0x000000ae17af7209 */ /* 0x000fea0007810000 */
[----:B------:R-:W4:Y:S01]  /*244a0*/  I2F R165, R165 ;  /* 0x000000a500a57306 */ /* 0x000f220000201400 */
[CC--:B--2---:R-:W-:Y:S02]  /*244b0*/  FFMA.FTZ R26, R0.reuse, R169.reuse, R26 ;  /* 0x000000a9001a7223 */ /* 0x0c4fe4000001001a */
[----:B------:R-:W-:Y:S01]  /*244c0*/  FFMA.FTZ R24, R0, R169, R24 ;  /* 0x000000a900187223 */ /* 0x000fe20000010018 */
[----:B------:R-:W-:Y:S02]  /*244d0*/  FMNMX.FTZ R169, R21, R168, !PT ;  /* 0x000000a815a97209 */ /* 0x000fe40007810000 */
[----:B------:R-:W-:Y:S04]  /*244e0*/  FMNMX.FTZ R172, R26, R175, !PT ;  /* 0x000000af1aac7209 */ /* 0x000fe80007810000 */
[----:B------:R-:W2:Y:S01]  /*244f0*/  I2F R170, R170 ;  /* 0x000000aa00aa7306 */ /* 0x000ea20000201400 */
[CC--:B-1----:R-:W-:Y:S02]  /*24500*/  FFMA.FTZ R27, R0.reuse, R164.reuse, R27 ;  /* 0x000000a4001b7223 */ /* 0x0c2fe4000001001b */
[----:B------:R-:W-:Y:S01]  /*24510*/  FFMA.FTZ R25, R0, R164, R25 ;  /* 0x000000a400197223 */ /* 0x000fe20000010019 */
[----:B------:R-:W-:Y:S02]  /*24520*/  FMNMX.FTZ R164, R24, R169, !PT ;  /* 0x000000a918a47209 */ /* 0x000fe40007810000 */
[----:B------:R-:W-:Y:S04]  /*24530*/  FMNMX.FTZ R173, R27, R172, !PT ;  /* 0x000000ac1bad7209 */ /* 0x000fe80007810000 */
[----:B------:R-:W1:Y:S01]  /*24540*/  I2F R2, R2 ;  /* 0x0000000200027306 */ /* 0x000e620000201400 */
[----:B------:R-:W-:Y:S01]  /*24550*/  FMNMX.FTZ R169, R25, R164, !PT ;  /* 0x000000a419a97209 */ /* 0x000fe20007810000 */
[CC--:B----4-:R-:W-:Y:S02]  /*24560*/  FFMA.FTZ R30, R0.reuse, R165.reuse, R30 ;  /* 0x000000a5001e7223 */ /* 0x0d0fe4000001001e */
[----:B------:R-:W-:Y:S03]  /*24570*/  FFMA.FTZ R28, R0, R165, R28 ;  /* 0x000000a5001c7223 */ /* 0x000fe6000001001c */
[----:B------:R-:W-:Y:S01]  /*24580*/  FMNMX.FTZ R168, R30, R173, !PT ;  /* 0x000000ad1ea87209 */ /* 0x000fe20007810000 */
[CC--:B--2---:R-:W-:Y:S02]  /*24590*/  FFMA.FTZ R31, R0.reuse, R170.reuse, R31 ;  /* 0x000000aa001f7223 */ /* 0x0c4fe4000001001f */
[----:B------:R-:W-:Y:S01]  /*245a0*/  FFMA.FTZ R29, R0, R170, R29 ;  /* 0x000000aa001d7223 */ /* 0x000fe2000001001d */
[----:B------:R-:W-:Y:S02]  /*245b0*/  FMNMX.FTZ R170, R28, R169, !PT ;  /* 0x000000a91caa7209 */ /* 0x000fe40007810000 */
[----:B------:R-:W-:Y:S04]  /*245c0*/  FMNMX.FTZ R165, R31, R168, !PT ;  /* 0x000000a81fa57209 */ /* 0x000fe80007810000 */
[----:B------:R-:W-:Y:S01]  /*245d0*/  FMNMX.FTZ R164, R34, R165, !PT ;  /* 0x000000a522a47209 */ /* 0x000fe20007810000 */
[C---:B-1----:R-:W-:Y:S01]  /*245e0*/  FFMA.FTZ R35, R0.reuse, R2, R35 ;  /* 0x0000000200237223 */ /* 0x042fe20000010023 */
[----:B------:R-:W-:Y:S01]  /*245f0*/  FMNMX.FTZ R165, R29, R170, !PT ;  /* 0x000000aa1da57209 */ /* 0x000fe20007810000 */
[----:B------:R-:W-:Y:S03]  /*24600*/  FFMA.FTZ R33, R0, R2, R33 ;  /* 0x0000000200217223 */ /* 0x000fe60000010021 */
        /* <DEDUP_REMOVED lines=8> */
[----:B------:R-:W2:Y:S08]  /*24690*/  SHFL.BFLY PT, R165, R170, 0x1, 0x1f ;  /* 0x0c201f00aaa57f89 */ /* 0x000eb000000e0000 */
[----:B------:R-:W-:Y:S01]  /*246a0*/  LDSM.16.MT88.4 R172, [R229+0x10000] ;  /* 0x01000000e5ac783b */ /* 0x000fe20000004200 */
        /* <DEDUP_REMOVED lines=16> */
[----:B------:R-:W-:Y:S01]  /*247b0*/  ISETP.GT.AND P0, PT, R246, R235, PT ;  /* 0x000000ebf600720c */ /* 0x000fe20003f04270 */
[-CC-:B------:R-:W-:Y:S02]  /*247c0*/  FFMA.FTZ R196, R4, R166.reuse, -R199.reuse ;  /* 0x000000a604c47223 */ /* 0x180fe400000108c7 */
[-CC-:B------:R-:W-:Y:S02]  /*247d0*/  FFMA.FTZ R195, R5, R166.reuse, -R199.reuse ;  /* 0x000000a605c37223 */ /* 0x180fe400000108c7 */
[-CC-:B------:R-:W-:Y:S02]  /*247e0*/  FFMA.FTZ R194, R8, R166.reuse, -R199.reuse ;  /* 0x000000a608c27223 */ /* 0x180fe400000108c7 */
[-C--:B------:R-:W-:Y:S01]  /*247f0*/  FFMA.FTZ R193, R9, R166.reuse, -R199 ;  /* 0x000000a609c17223 */ /* 0x080fe200000108c7 */
[----:B------:R-:W-:Y:S01]  /*24800*/  MUFU.EX2 R192, R192 ;  /* 0x000000c000c07308 */ /* 0x000fe20000000800 */
[----:B------:R-:W-:Y:S02]  /*24810*/  FMUL.FTZ R3, R166, R167 ;  /* 0x000000a7a6037220 */ /* 0x000fe40000410000 */
[-CC-:B------:R-:W-:Y:S02]  /*24820*/  FFMA.FTZ R167, R11, R166.reuse, -R197.reuse ;  /* 0x000000a60ba77223 */ /* 0x180fe400000108c5 */
        /* <DEDUP_REMOVED lines=22> */
[----:B------:R-:W-:Y:S02]  /*24990*/  FMUL.FTZ R9, R3, R157 ;  /* 0x0000009d03097220 */ /* 0x000fe40000410000 */
[----:B------:R-:W4:Y:S01]  /*249a0*/  LDSM.16.MT88.4 R156, [R227+0x10000] ;  /* 0x01000000e39c783b */ /* 0x000f220000004200 */
        /* <DEDUP_REMOVED lines=11> */
[C---:B------:R-:W-:Y:S02]  /*24a60*/  FMUL.FTZ R47, R2.reuse, R47 ;  /* 0x0000002f022f7220 */ /* 0x040fe40000410000 */
[----:B------:R-:W-:Y:S01]  /*24a70*/  FMUL.FTZ R44, R3, R44 ;  /* 0x0000002c032c7220 */ /* 0x000fe20000410000 */
[----:B---3--:R-:W-:Y:S01]  /*24a80*/  F2FP.BF16.PACK_AB R163, R167, R190 ;  /* 0x000000bea7a3723e */ /* 0x008fe200000010ff */
        /* <DEDUP_REMOVED lines=35> */
[----:B------:R-:W-:Y:S02]  /*24cc0*/  MUFU.EX2 R202, R202 ;  /* 0x000000ca00ca7308 */ /* 0x000fe40000000800 */
[C---:B------:R-:W-:Y:S02]  /*24cd0*/  FMUL.FTZ R74, R2.reuse, R74 ;  /* 0x0000004a024a7220 */ /* 0x040fe40000410000 */
[C---:B------:R-:W-:Y:S02]  /*24ce0*/  FMUL.FTZ R75, R2.reuse, R75 ;  /* 0x0000004b024b7220 */ /* 0x040fe40000410000 */
[C---:B------:R-:W-:Y:S04]  /*24cf0*/  HMMA.16816.F32.BF16 R36, R160.reuse, R172, R36 ;  /* 0x000000aca024723c */ /* 0x040fe80000041824 */
[C---:B------:R-:W-:Y:S01]  /*24d00*/  FMUL.FTZ R72, R3.reuse, R72 ;  /* 0x0000004803487220 */ /* 0x040fe20000410000 */
[----:B------:R-:W2:Y:S01]  /*24d10*/  MUFU.EX2 R251, R251 ;  /* 0x000000fb00fb7308 */ /* 0x000ea20000000800 */
[C---:B------:R-:W-:Y:S02]  /*24d20*/  FMUL.FTZ R73, R3.reuse, R73 ;  /* 0x0000004903497220 */ /* 0x040fe40000410000 */
[C---:B------:R-:W-:Y:S01]  /*24d30*/  HMMA.16816.F32.BF16 R40, R160.reuse, R174, R40 ;  /* 0x000000aea028723c */ /* 0x040fe20000041828 */
[----:B------:R-:W3:Y:S03]  /*24d40*/  LDSM.16.MT88.4 R172, [R229+0x12000] ;  /* 0x01200000e5ac783b */ /* 0x000ee60000004200 */
[C---:B------:R-:W-:Y:S02]  /*24d50*/  FMUL.FTZ R78, R2.reuse, R78 ;  /* 0x0000004e024e7220 */ /* 0x040fe40000410000 */
[C---:B------:R-:W-:Y:S02]  /*24d60*/  FMUL.FTZ R79, R2.reuse, R79 ;  /* 0x0000004f024f7220 */ /* 0x040fe40000410000 */
[C---:B------:R-:W-:Y:S04]  /*24d70*/  HMMA.16816.F32.BF16 R44, R160.reuse, R176, R44 ;  /* 0x000000b0a02c723c */ /* 0x040fe8000004182c */
[C---:B------:R-:W-:Y:S02]  /*24d80*/  FMUL.FTZ R76, R3.reuse, R76 ;  /* 0x0000004c034c7220 */ /* 0x040fe40000410000 */
[C---:B------:R-:W-:Y:S02]  /*24d90*/  FMUL.FTZ R77, R3.reuse, R77 ;  /* 0x0000004d034d7220 */ /* 0x040fe40000410000 */
[C---:B------:R-:W-:Y:S01]  /*24da0*/  HMMA.16816.F32.BF16 R48, R160.reuse, R178, R48 ;  /* 0x000000b2a030723c */ /* 0x040fe20000041830 */
[----:B------:R-:W-:Y:S03]  /*24db0*/  LDSM.16.MT88.4 R176, [R227+0x12800] ;  /* 0x01280000e3b0783b */ /* 0x000fe60000004200 */
        /* <DEDUP_REMOVED lines=24> */
[C---:B----4-:R-:W-:Y:S03]  /*24f40*/  HMMA.16816.F32.BF16 R76, R160.reuse, R156, R76 ;  /* 0x0000009ca04c723c */ /* 0x050fe6000004184c */
[C---:B------:R-:W-:Y:S02]  /*24f50*/  FMUL.FTZ R93, R3.reuse, R93 ;  /* 0x0000005d035d7220 */ /* 0x040fe40000410000 */
[C---:B------:R-:W-:Y:S02]  /*24f60*/  FMUL.FTZ R98, R2.reuse, R98 ;  /* 0x0000006202627220 */ /* 0x040fe40000410000 */
[C---:B------:R-:W-:Y:S01]  /*24f70*/  FMUL.FTZ R99, R2.reuse, R99 ;  /* 0x0000006302637220 */ /* 0x040fe20000410000 */
        /* <DEDUP_REMOVED lines=69> */
[-C--:B------:R-:W-:Y:S02]  /*253d0*/  FFMA.FTZ R203, R19, R166.reuse, -R197 ;  /* 0x000000a613cb7223 */ /* 0x080fe400000108c5 */
[-CC-:B------:R-:W-:Y:S03]  /*253e0*/  FFMA.FTZ R250, R16, R166.reuse, -R199.reuse ;  /* 0x000000a610fa7223 */ /* 0x180fe600000108c7 */
[C---:B---3--:R-:W-:Y:S01]  /*253f0*/  HMMA.16816.F32.BF16 R140, R160.reuse, R172, R140 ;  /* 0x000000aca08c723c */ /* 0x048fe2000004188c */
[----:B------:R-:W3:Y:S02]  /*25400*/  MUFU.EX2 R203, R203 ;  /* 0x000000cb00cb7308 */ /* 0x000ee40000000800 */
[----:B------:R-:W-:Y:S02]  /*25410*/  FFMA.FTZ R252, R17, R166, -R199 ;  /* 0x000000a611fc7223 */ /* 0x000fe400000108c7 */
[C---:B------:R-:W-:Y:S02]  /*25420*/  FMUL.FTZ R18, R2.reuse, R150 ;  /* 0x0000009602127220 */ /* 0x040fe40000410000 */
[C---:B------:R-:W-:Y:S01]  /*25430*/  FMUL.FTZ R19, R2.reuse, R151 ;  /* 0x0000009702137220 */ /* 0x040fe20000410000 */
[C---:B------:R-:W-:Y:S01]  /*25440*/  HMMA.16816.F32.BF16 R12, R160.reuse, R174, R12 ;  /* 0x000000aea00c723c */ /* 0x040fe2000004180c */
[----:B------:R-:W5:Y:S02]  /*25450*/  LDSM.16.MT88.4 R172, [R228+0x10800] ;  /* 0x01080000e4ac783b */ /* 0x000f640000004200 */
[----:B------:R-:W-:Y:S01]  /*25460*/  MUFU.EX2 R250, R250 ;  /* 0x000000fa00fa7308 */ /* 0x000fe20000000800 */
[----:B------:R-:W-:Y:S01]  /*25470*/  FMUL.FTZ R16, R3, R148 ;  /* 0x0000009403107220 */ /* 0x000fe20000410000 */
[----:B--2---:R-:W-:Y:S01]  /*25480*/  F2FP.BF16.PACK_AB R148, R251, R202 ;  /* 0x000000cafb94723e */ /* 0x004fe200000010ff */
[----:B------:R-:W-:Y:S01]  /*25490*/  FMUL.FTZ R17, R3, R149 ;  /* 0x0000009503117220 */ /* 0x000fe20000410000 */
[----:B------:R-:W-:Y:S01]  /*254a0*/  F2FP.BF16.PACK_AB R149, R201, R198 ;  /* 0x000000c6c995723e */ /* 0x000fe200000010ff */
[C---:B------:R-:W-:Y:S04]  /*254b0*/  FMUL.FTZ R146, R2.reuse, R146 ;  /* 0x0000009202927220 */ /* 0x040fe80000410000 */
[C---:B------:R-:W-:Y:S01]  /*254c0*/  FMUL.FTZ R147, R2.reuse, R147 ;  /* 0x0000009302937220 */ /* 0x040fe20000410000 */
[C---:B----4-:R-:W-:Y:S01]  /*254d0*/  HMMA.16816.F32.BF16 R16, R160.reuse, R156, R16 ;  /* 0x0000009ca010723c */ /* 0x050fe20000041810 */
[----:B------:R-:W2:Y:S02]  /*254e0*/  MUFU.EX2 R252, R252 ;  /* 0x000000fc00fc7308 */ /* 0x000ea40000000800 */
[----:B------:R-:W-:Y:S01]  /*254f0*/  FMUL.FTZ R144, R3, R144 ;  /* 0x0000009003907220 */ /* 0x000fe20000410000 */
[----:B---3--:R-:W-:Y:S01]  /*25500*/  F2FP.BF16.PACK_AB R151, R203, R200 ;  /* 0x000000c8cb97723e */ /* 0x008fe200000010ff */
[C---:B------:R-:W-:Y:S02]  /*25510*/  FMUL.FTZ R145, R3.reuse, R145 ;  /* 0x0000009103917220 */ /* 0x040fe40000410000 */
[----:B------:R-:W-:Y:S02]  /*25520*/  FFMA.FTZ R196, R3, R248, R196 ;  /* 0x000000f803c47223 */ /* 0x000fe400000100c4 */
        /* <DEDUP_REMOVED lines=9> */
[----:B------:R-:W-:Y:S02]  /*255c0*/  FADD.FTZ R193, R193, R194 ;  /* 0x000000c2c1c17221 */ /* 0x000fe40000010000 */
[----:B------:R-:W-:Y:S02]  /*255d0*/  FADD.FTZ R167, R167, R190 ;  /* 0x000000bea7a77221 */ /* 0x000fe40000010000 */
[----:B------:R-:W-:Y:S02]  /*255e0*/  FADD.FTZ R202, R202, R193 ;  /* 0x000000c1caca7221 */ /* 0x000fe40000010000 */
[C---:B------:R-:W-:Y:S05]  /*255f0*/  HMMA.16816.F32.BF16 R4, R148.reuse, R152, R4 ;  /* 0x000000989404723c */ /* 0x040fea0000041804 */
[----:B------:R-:W-:Y:S01]  /*25600*/  FADD.FTZ R198, R198, R167 ;  /* 0x000000a7c6c67221 */ /* 0x000fe20000010000 */
[----:B------:R-:W-:Y:S01]  /*25610*/  MOV R167, R164 ;  /* 0x000000a400a77202 */ /* 0x000fe20000000f00 */
        /* <DEDUP_REMOVED lines=32> */
[-CC-:B------:R-:W-:Y:S01]  /*25820*/  FFMA.FTZ R181, R23, R166.reuse, -R197.reuse ;  /* 0x000000a617b57223 */ /* 0x180fe200000108c5 */
[----:B------:R-:W-:Y:S02]  /*25830*/  MUFU.EX2 R180, R180 ;  /* 0x000000b400b47308 */ /* 0x000fe40000000800 */
[-CC-:B------:R-:W-:Y:S01]  /*25840*/  FFMA.FTZ R182, R26, R166.reuse, -R197.reuse ;  /* 0x000000a61ab67223 */ /* 0x180fe200000108c5 */
[C---:B------:R-:W-:Y:S04]  /*25850*/  HMMA.16816.F32.BF16 R100, R148.reuse, R184, R100 ;  /* 0x000000b89464723c */ /* 0x040fe80000041864 */
[-C--:B------:R-:W-:Y:S03]  /*25860*/  FFMA.FTZ R183, R27, R166.reuse, -R197 ;  /* 0x000000a61bb77223 */ /* 0x080fe600000108c5 */
[-CC-:B------:R-:W-:Y:S01]  /*25870*/  FFMA.FTZ R184, R20, R166.reuse, -R199.reuse ;  /* 0x000000a614b87223 */ /* 0x180fe200000108c7 */
[C---:B------:R-:W-:Y:S01]  /*25880*/  HMMA.16816.F32.BF16 R104, R148.reuse, R186, R104 ;  /* 0x000000ba9468723c */ /* 0x040fe20000041868 */
[----:B------:R-:W3:Y:S03]  /*25890*/  MUFU.EX2 R181, R181 ;  /* 0x000000b500b57308 */ /* 0x000ee60000000800 */
[-CC-:B------:R-:W-:Y:S03]  /*258a0*/  FFMA.FTZ R185, R21, R166.reuse, -R199.reuse ;  /* 0x000000a615b97223 */ /* 0x180fe600000108c7 */
[-CC-:B------:R-:W-:Y:S01]  /*258b0*/  FFMA.FTZ R186, R24, R166.reuse, -R199.reuse ;  /* 0x000000a618ba7223 */ /* 0x180fe200000108c7 */
[C---:B-----5:R-:W-:Y:S03]  /*258c0*/  HMMA.16816.F32.BF16 R108, R148.reuse, R172, R108 ;  /* 0x000000ac946c723c */ /* 0x060fe6000004186c */
[----:B------:R-:W-:Y:S01]  /*258d0*/  MUFU.EX2 R182, R182 ;  /* 0x000000b600b67308 */ /* 0x000fe20000000800 */
[----:B------:R-:W-:Y:S02]  /*258e0*/  FFMA.FTZ R187, R25, R166, -R199 ;  /* 0x000000a619bb7223 */ /* 0x000fe400000108c7 */
[----:B------:R-:W-:Y:S02]  /*258f0*/  LDSM.16.MT88.4 R24, [R229+0x11000] ;  /* 0x01100000e518783b */ /* 0x000fe40000004200 */
[C---:B------:R-:W-:Y:S05]  /*25900*/  HMMA.16816.F32.BF16 R112, R148.reuse, R174, R112 ;  /* 0x000000ae9470723c */ /* 0x040fea0000041870 */
[----:B------:R-:W4:Y:S01]  /*25910*/  MUFU.EX2 R183, R183 ;  /* 0x000000b700b77308 */ /* 0x000f220000000800 */
[----:B------:R-:W-:Y:S02]  /*25920*/  LDSM.16.MT88.4 R172, [R230+0x15000] ;  /* 0x01500000e6ac783b */ /* 0x000fe40000004200 */
[C---:B--2---:R-:W-:Y:S04]  /*25930*/  HMMA.16816.F32.BF16 R116, R148.reuse, R152, R116 ;  /* 0x000000989474723c */ /* 0x044fe80000041874 */
[C---:B---3--:R-:W-:Y:S01]  /*25940*/  F2FP.BF16.PACK_AB R21, R181.reuse, R180 ;  /* 0x000000b4b515723e */ /* 0x048fe200000010ff */
[----:B------:R-:W-:Y:S02]  /*25950*/  FADD.FTZ R180, R180, R203 ;  /* 0x000000cbb4b47221 */ /* 0x000fe40000010000 */
[----:B------:R-:W-:Y:S01]  /*25960*/  MUFU.EX2 R184, R184 ;  /* 0x000000b800b87308 */ /* 0x000fe20000000800 */
[C---:B------:R-:W-:Y:S01]  /*25970*/  HMMA.16816.F32.BF16 R120, R148.reuse, R154, R120 ;  /* 0x0000009a9478723c */ /* 0x040fe20000041878 */
[----:B------:R-:W2:Y:S03]  /*25980*/  LDSM.16.MT88.4 R152, [R227+0x16800] ;  /* 0x01680000e398783b */ /* 0x000ea60000004200 */
[----:B------:R-:W-:Y:S04]  /*25990*/  FADD.FTZ R181, R181, R180 ;  /* 0x000000b4b5b57221 */ /* 0x000fe80000010000 */
[C---:B------:R-:W-:Y:S01]  /*259a0*/  HMMA.16816.F32.BF16 R124, R148.reuse, R156, R124 ;  /* 0x0000009c947c723c */ /* 0x040fe2000004187c */
[----:B------:R-:W3:Y:S03]  /*259b0*/  MUFU.EX2 R185, R185 ;  /* 0x000000b900b97308 */ /* 0x000ee60000000800 */
[C---:B----4-:R-:W-:Y:S01]  /*259c0*/  F2FP.BF16.PACK_AB R23, R183.reuse, R182 ;  /* 0x000000b6b717723e */ /* 0x050fe200000010ff */
[----:B------:R-:W-:Y:S03]  /*259d0*/  FADD.FTZ R182, R182, R181 ;  /* 0x000000b5b6b67221 */ /* 0x000fe60000010000 */
[C---:B------:R-:W-:Y:S01]  /*259e0*/  HMMA.16816.F32.BF16 R128, R148.reuse, R158, R128 ;  /* 0x0000009e9480723c */ /* 0x040fe20000041880 */
[----:B------:R-:W4:Y:S02]  /*259f0*/  LDSM.16.MT88.4 R156, [R230+0x11000] ;  /* 0x01100000e69c783b */ /* 0x000f240000004200 */
[----:B------:R-:W-:Y:S01]  /*25a00*/  MUFU.EX2 R186, R186 ;  /* 0x000000ba00ba7308 */ /* 0x000fe20000000800 */
[----:B------:R-:W-:Y:S04]  /*25a10*/  FADD.FTZ R183, R183, R182 ;  /* 0x000000b6b7b77221 */ /* 0x000fe80000010000 */
[C---:B------:R-:W-:Y:S05]  /*25a20*/  HMMA.16816.F32.BF16 R132, R148.reuse, R160, R132 ;  /* 0x000000a09484723c */ /* 0x040fea0000041884 */
[----:B------:R-:W5:Y:S03]  /*25a30*/  MUFU.EX2 R187, R187 ;  /* 0x000000bb00bb7308 */ /* 0x000f660000000800 */
[C---:B------:R-:W-:Y:S01]  /*25a40*/  HMMA.16816.F32.BF16 R136, R148.reuse, R162, R136 ;  /* 0x000000a29488723c */ /* 0x040fe20000041888 */
[----:B------:R-:W4:Y:S03]  /*25a50*/  LDSM.16.MT88.4 R160, [R228+0x11000] ;  /* 0x01100000e4a0783b */ /* 0x000f260000004200 */
[C---:B---3--:R-:W-:Y:S01]  /*25a60*/  F2FP.BF16.PACK_AB R20, R185.reuse, R184 ;  /* 0x000000b8b914723e */ /* 0x048fe200000010ff */
[----:B------:R-:W-:Y:S01]  /*25a70*/  FADD.FTZ R184, R184, R3 ;  /* 0x00000003b8b87221 */ /* 0x000fe20000010000 */
[----:B------:R-:W-:Y:S02]  /*25a80*/  MOV R3, R165 ;  /* 0x000000a500037202 */ /* 0x000fe40000000f00 */
[C---:B-1----:R-:W-:Y:S04]  /*25a90*/  HMMA.16816.F32.BF16 R140, R148.reuse, R168, R140 ;  /* 0x000000a8948c723c */ /* 0x042fe8000004188c */
[----:B------:R-:W-:Y:S04]  /*25aa0*/  FADD.FTZ R185, R185, R184 ;  /* 0x000000b8b9b97221 */ /* 0x000fe80000010000 */
[C---:B------:R-:W-:Y:S01]  /*25ab0*/  HMMA.16816.F32.BF16 R12, R148.reuse, R170, R12 ;  /* 0x000000aa940c723c */ /* 0x040fe2000004180c */
[----:B------:R-:W-:Y:S03]  /*25ac0*/  LDSM.16.MT88.4 R168, [R227+0x13000] ;  /* 0x01300000e3a8783b */ /* 0x000fe60000004200 */
[C---:B-----5:R-:W-:Y:S01]  /*25ad0*/  F2FP.BF16.PACK_AB R22, R187.reuse, R186 ;  /* 0x000000babb16723e */ /* 0x060fe200000010ff */
[----:B------:R-:W-:Y:S03]  /*25ae0*/  FADD.FTZ R186, R186, R185 ;  /* 0x000000b9baba7221 */ /* 0x000fe60000010000 */
[C---:B--2---:R-:W-:Y:S04]  /*25af0*/  HMMA.16816.F32.BF16 R16, R148.reuse, R152, R16 ;  /* 0x000000989410723c */ /* 0x044fe80000041810 */
[----:B------:R-:W-:Y:S04]  /*25b00*/  FADD.FTZ R187, R187, R186 ;  /* 0x000000babbbb7221 */ /* 0x000fe80000010000 */
[----:B------:R-:W-:Y:S01]  /*25b10*/  HMMA.16816.F32.BF16 R144, R148, R154, R144 ;  /* 0x0000009a9490723c */ /* 0x000fe20000041890 */
[----:B------:R-:W1:Y:S07]  /*25b20*/  LDSM.16.MT88.4 R148, [R227+0x11000] ;  /* 0x01100000e394783b */ /* 0x000e6e0000004200 */
[C---:B----4-:R-:W-:Y:S01]  /*25b30*/  HMMA.16816.F32.BF16 R4, R20.reuse, R156, R4 ;  /* 0x0000009c1404723c */ /* 0x050fe20000041804 */
        /* <DEDUP_REMOVED lines=14> */
[----:B------:R-:W-:Y:S07]  /*25c20*/  LDSM.16.MT88.4 R152, [R229+0x17000] ;  /* 0x01700000e598783b */ /* 0x000fee0000004200 */
[C---:B---3--:R-:W-:Y:S08]  /*25c30*/  HMMA.16816.F32.BF16 R68, R20.reuse, R156, R68 ;  /* 0x0000009c1444723c */ /* 0x048ff00000041844 */
        /* <DEDUP_REMOVED lines=15> */
[-CC-:B------:R-:W-:Y:S02]  /*25d30*/  FFMA.FTZ R175, R29, R166.reuse, -R199.reuse ;  /* 0x000000a61daf7223 */ /* 0x180fe400000108c7 */
[----:B------:R-:W3:Y:S01]  /*25d40*/  LDSM.16.MT88.4 R28, [R228+0x17000] ;  /* 0x01700000e41c783b */ /* 0x000ee20000004200 */
[-CC-:B------:R-:W-:Y:S01]  /*25d50*/  FFMA.FTZ R176, R32, R166.reuse, -R199.reuse ;  /* 0x000000a620b07223 */ /* 0x180fe200000108c7 */
[C---:B------:R-:W-:Y:S01]  /*25d60*/  HMMA.16816.F32.BF16 R104, R20.reuse, R178, R104 ;  /* 0x000000b21468723c */ /* 0x040fe20000041868 */
[----:B------:R-:W4:Y:S03]  /*25d70*/  MUFU.EX2 R173, R173 ;  /* 0x000000ad00ad7308 */ /* 0x000f260000000800 */
[-C--:B------:R-:W-:Y:S02]  /*25d80*/  FFMA.FTZ R199, R33, R166.reuse, -R199 ;  /* 0x000000a621c77223 */ /* 0x080fe400000108c7 */
[-CC-:B------:R-:W-:Y:S02]  /*25d90*/  FFMA.FTZ R177, R34, R166.reuse, -R197.reuse ;  /* 0x000000a622b17223 */ /* 0x180fe400000108c5 */
[C---:B-----5:R-:W-:Y:S03]  /*25da0*/  HMMA.16816.F32.BF16 R108, R20.reuse, R160, R108 ;  /* 0x000000a0146c723c */ /* 0x060fe6000004186c */
[----:B------:R-:W-:Y:S01]  /*25db0*/  MUFU.EX2 R174, R174 ;  /* 0x000000ae00ae7308 */ /* 0x000fe20000000800 */
[----:B------:R-:W-:Y:S02]  /*25dc0*/  FFMA.FTZ R197, R35, R166, -R197 ;  /* 0x000000a623c57223 */ /* 0x000fe400000108c5 */
[----:B------:R-:W-:Y:S02]  /*25dd0*/  LDSM.16.MT88.4 R32, [R228+0x11800] ;  /* 0x01180000e420783b */ /* 0x000fe40000004200 */
[C---:B------:R-:W-:Y:S05]  /*25de0*/  HMMA.16816.F32.BF16 R112, R20.reuse, R162, R112 ;  /* 0x000000a21470723c */ /* 0x040fea0000041870 */
[----:B------:R-:W5:Y:S03]  /*25df0*/  MUFU.EX2 R175, R175 ;  /* 0x000000af00af7308 */ /* 0x000f660000000800 */
[C---:B-1----:R-:W-:Y:S07]  /*25e00*/  HMMA.16816.F32.BF16 R116, R20.reuse, R148, R116 ;  /* 0x000000941474723c */ /* 0x042fee0000041874 */
[----:B------:R-:W-:Y:S01]  /*25e10*/  MUFU.EX2 R176, R176 ;  /* 0x000000b000b07308 */ /* 0x000fe20000000800 */
[C---:B------:R-:W-:Y:S01]  /*25e20*/  HMMA.16816.F32.BF16 R120, R20.reuse, R150, R120 ;  /* 0x000000961478723c */ /* 0x040fe20000041878 */
[----:B------:R-:W1:Y:S07]  /*25e30*/  LDSM.16.MT88.4 R148, [R227+0x17000] ;  /* 0x01700000e394783b */ /* 0x000e6e0000004200 */
[C---:B--2---:R-:W-:Y:S01]  /*25e40*/  HMMA.16816.F32.BF16 R124, R20.reuse, R24, R124 ;  /* 0x00000018147c723c */ /* 0x044fe2000004187c */
[----:B------:R-:W2:Y:S07]  /*25e50*/  MUFU.EX2 R199, R199 ;  /* 0x000000c700c77308 */ /* 0x000eae0000000800 */
[C---:B------:R-:W-:Y:S01]  /*25e60*/  HMMA.16816.F32.BF16 R128, R20.reuse, R26, R128 ;  /* 0x0000001a1480723c */ /* 0x040fe20000041880 */
[----:B------:R-:W2:Y:S02]  /*25e70*/  LDSM.16.MT88.4 R24, [R229+0x11800] ;  /* 0x01180000e518783b */ /* 0x000ea40000004200 */
[----:B------:R-:W-:Y:S05]  /*25e80*/  MUFU.EX2 R177, R177 ;  /* 0x000000b100b17308 */ /* 0x000fea0000000800 */
[C---:B------:R-:W-:Y:S05]  /*25e90*/  HMMA.16816.F32.BF16 R132, R20.reuse, R152, R132 ;  /* 0x000000981484723c */ /* 0x040fea0000041884 */
[----:B------:R-:W1:Y:S03]  /*25ea0*/  MUFU.EX2 R166, R197 ;  /* 0x000000c500a67308 */ /* 0x000e660000000800 */
[C---:B------:R-:W-:Y:S01]  /*25eb0*/  HMMA.16816.F32.BF16 R136, R20.reuse, R154, R136 ;  /* 0x0000009a1488723c */ /* 0x040fe20000041888 */
[----:B------:R-:W2:Y:S07]  /*25ec0*/  LDSM.16.MT88.4 R152, [R227+0x11800] ;  /* 0x01180000e398783b */ /* 0x000eae0000004200 */
[C---:B---3--:R-:W-:Y:S08]  /*25ed0*/  HMMA.16816.F32.BF16 R140, R20.reuse, R28, R140 ;  /* 0x0000001c148c723c */ /* 0x048ff0000004188c */
[C---:B------:R-:W-:Y:S01]  /*25ee0*/  HMMA.16816.F32.BF16 R12, R20.reuse, R30, R12 ;  /* 0x0000001e140c723c */ /* 0x040fe2000004180c */
[----:B------:R-:W3:Y:S07]  /*25ef0*/  LDSM.16.MT88.4 R28, [R230+0x13800] ;  /* 0x01380000e61c783b */ /* 0x000eee0000004200 */
[C---:B-1----:R-:W-:Y:S08]  /*25f00*/  HMMA.16816.F32.BF16 R16, R20.reuse, R148, R16 ;  /* 0x000000941410723c */ /* 0x042ff00000041810 */
[----:B------:R-:W-:Y:S01]  /*25f10*/  HMMA.16816.F32.BF16 R144, R20, R150, R144 ;  /* 0x000000961490723c */ /* 0x000fe20000041890 */
[----:B------:R-:W-:Y:S06]  /*25f20*/  LDSM.16.MT88.4 R148, [R229+0x15800] ;  /* 0x01580000e594783b */ /* 0x000fec0000004200 */
[----:B----4-:R-:W-:Y:S01]  /*25f30*/  F2FP.BF16.PACK_AB R21, R173, R172 ;  /* 0x000000acad15723e */ /* 0x010fe200000010ff */
[----:B------:R-:W-:Y:S01]  /*25f40*/  FADD.FTZ R172, R172, R183 ;  /* 0x000000b7acac7221 */ /* 0x000fe20000010000 */
[----:B-----5:R-:W-:Y:S03]  /*25f50*/  F2FP.BF16.PACK_AB R20, R175, R174 ;  /* 0x000000aeaf14723e */ /* 0x020fe600000010ff */
        /* <DEDUP_REMOVED lines=51> */
.L_x_4484:
        /* <DEDUP_REMOVED lines=11> */
.L_x_4512:
[----:B---3--:R-:W-:Y:S01]  /*26340*/  FADD.FTZ R9, R10, R248 ;  /* 0x000000f80a097221 */ /* 0x008fe20000010000 */
[----:B------:R-:W-:Y:S05]  /*26350*/  BRA.DIV ~URZ, `(.L_x_4495) ;  /* 0x00001e327f007947 */ /* 0x000fea000b800000 */
[----:B------:R-:W3:Y:S04]  /*26360*/  SHFL.BFLY PT, R6, R249, 0x2, 0x1f ;  /* 0x0c401f00f9067f89 */ /* 0x000ee800000e0000 */
[----:B------:R-:W4:Y:S01]  /*26370*/  SHFL.BFLY PT, R4, R9, 0x1, 0x1f ;  /* 0x0c201f0009047f89 */ /* 0x000f2200000e0000 */
[----:B---3--:R-:W-:Y:S02]  /*26380*/  FADD.FTZ R11, R6, R249 ;  /* 0x000000f9060b7221 */ /* 0x008fe40000010000 */
[----:B----4-:R-:W-:-:S03]  /*26390*/  FADD.FTZ R4, R9, R4 ;  /* 0x0000000409047221 */ /* 0x010fc60000010000 */
[----:B------:R3:W4:Y:S04]  /*263a0*/  SHFL.BFLY PT, R10, R11, 0x1, 0x1f ;  /* 0x0c201f000b0a7f89 */ /* 0x00072800000e0000 */
.L_x_4513:
        /* <DEDUP_REMOVED lines=11> */
[----:B------:R-:W-:-:S04]  /*26460*/  LEA.HI R10, R9, R8, RZ, 0x2 ;  /* 0x00000008090a7211 */ /* 0x000fc800078f10ff */
[--C-:B------:R-:W-:Y:S02]  /*26470*/  SHF.R.S32.HI R12, RZ, 0x2, R10.reuse ;  /* 0x00000002ff0c7819 */ /* 0x100fe4000001140a */
[----:B---3--:R-:W-:Y:S01]  /*26480*/  SHF.R.S32.HI R11, RZ, 0x1f, R10 ;  /* 0x0000001fff0b7819 */ /* 0x008fe2000001140a */
[C---:B----4-:R-:W-:Y:S01]  /*26490*/  FMUL.FTZ R160, R7.reuse, R160 ;  /* 0x000000a007a07220 */ /* 0x050fe20000410000 */
        /* <DEDUP_REMOVED lines=83> */
[C---:B-1----:R-:W-:Y:S02]  /*269d0*/  FMUL.FTZ R163, R6.reuse, R163 ;  /* 0x000000a306a37220 */ /* 0x042fe40000410000 */
        /* <DEDUP_REMOVED lines=11> */
[----:B------:R1:W-:Y:S01]  /*26a90*/  STS.64 [R14], R156 ;  /* 0x0000009c0e007388 */ /* 0x0003e20000000a00 */
        /* <DEDUP_REMOVED lines=63> */
[-C--:B------:R-:W-:Y:S02]  /*26e90*/  IADD3 R12, R12, R17.reuse, RZ ;  /* 0x000000110c0c7210 */ /* 0x080fe40007ffe0ff */
        /* <DEDUP_REMOVED lines=53> */
[----:B------:R4:W-:Y:S04]  /*271f0*/  STS.64 [R18+0xc000], R152 ;  /* 0x00c0009812007388 */ /* 0x0009e80000000a00 */
[----:B------:R-:W-:Y:S04]  /*27200*/  STS.64 [R18+0xc800], R154 ;  /* 0x00c8009a12007388 */ /* 0x000fe80000000a00 */
[----:B------:R-:W-:Y:S04]  /*27210*/  STS.64 [R19+0xc000], R148 ;  /* 0x00c0009413007388 */ /* 0x000fe80000000a00 */
[----:B------:R-:W-:Y:S04]  /*27220*/  STS.64 [R19+0xc800], R150 ;  /* 0x00c8009613007388 */ /* 0x000fe80000000a00 */
[----:B------:R4:W-:Y:S04]  /*27230*/  STS.64 [R17+0xc000], R144 ;  /* 0x00c0009011007388 */ /* 0x0009e80000000a00 */
[----:B------:R-:W-:Y:S04]  /*27240*/  STS.64 [R17+0xc800], R146 ;  /* 0x00c8009211007388 */ /* 0x000fe80000000a00 */
[----:B------:R-:W2:Y:S04]  /*27250*/  LD.E.64 R6, [R2.64+0xb0] ;  /* 0x0000b00402067980 */ /* 0x000ea8000c101b00 */
[----:B-1----:R-:W2:Y:S04]  /*27260*/  LD.E R157, [R2.64+0x60] ;  /* 0x00006004029d7980 */ /* 0x002ea8000c101900 */
[----:B---3--:R-:W1:Y:S01]  /*27270*/  S2R R141, SR_TID.X ;  /* 0x00000000008d7919 */ /* 0x008e620000002100 */
[----:B------:R-:W-:-:S03]  /*27280*/  LEA.HI R13, R9, R8, RZ, 0x4 ;  /* 0x00000008090d7211 */ /* 0x000fc600078f20ff */
[----:B------:R3:W5:Y:S01]  /*27290*/  LD.E R156, [R2.64+0xcc] ;  /* 0x0000cc04029c7980 */ /* 0x000762000c101900 */
[----:B------:R-:W-:-:S03]  /*272a0*/  LOP3.LUT R13, R13, 0xfffffff0, RZ, 0xc0, !PT ;  /* 0xfffffff00d0d7812 */ /* 0x000fc600078ec0ff */
[----:B------:R3:W5:Y:S01]  /*272b0*/  LD.E.64 R158, [R2.64+0x78] ;  /* 0x00007804029e7980 */ /* 0x000762000c101b00 */
[----:B----4-:R-:W-:-:S03]  /*272c0*/  IADD3 R142, -R13, R8, RZ ;  /* 0x000000080d8e7210 */ /* 0x010fc60007ffe1ff */
[----:B------:R3:W5:Y:S01]  /*272d0*/  LD.E.64 R152, [R2.64+0xa8] ;  /* 0x0000a80402987980 */ /* 0x000762000c101b00 */
[----:B------:R-:W-:Y:S01]  /*272e0*/  LEA.HI R13, R142, R142, RZ, 0x1 ;  /* 0x0000008e8e0d7211 */ /* 0x000fe200078f08ff */
[----:B------:R-:W4:Y:S01]  /*272f0*/  @P4 MUFU.LG2 R4, R4 ;  /* 0x0000000400044308 */ /* 0x000f220000000c00 */
[----:B------:R-:W-:Y:S01]  /*27300*/  LOP3.LUT R11, R11, 0xffffffe0, RZ, 0xc0, !PT ;  /* 0xffffffe00b0b7812 */ /* 0x000fe200078ec0ff */
[----:B------:R-:W-:Y:S01]  /*27310*/  BSSY B0, `(.L_x_4496) ;  /* 0x0000055000007945 */ /* 0x000fe20003800000 */
[C---:B------:R-:W-:Y:S02]  /*27320*/  SHF.L.U32 R15, R13.reuse, 0x2, RZ ;  /* 0x000000020d0f7819 */ /* 0x040fe400000006ff */
[----:B------:R-:W-:Y:S02]  /*27330*/  LOP3.LUT R13, R13, 0xffffffe, RZ, 0xc0, !PT ;  /* 0x0ffffffe0d0d7812 */ /* 0x000fe400078ec0ff */
[----:B------:R-:W-:Y:S01]  /*27340*/  IADD3 R8, -R11, R8, RZ ;  /* 0x000000080b087210 */ /* 0x000fe20007ffe1ff */
[----:B------:R-:W3:Y:S01]  /*27350*/  @P3 MUFU.LG2 R5, R5 ;  /* 0x0000000500053308 */ /* 0x000ee20000000c00 */
[----:B------:R-:W-:-:S02]  /*27360*/  SHF.R.S32.HI R143, RZ, 0x1f, R10 ;  /* 0x0000001fff8f7819 */ /* 0x000fc4000001140a */
[----:B-1----:R-:W-:Y:S02]  /*27370*/  SHF.R.S32.HI R140, RZ, 0x1f, R141 ;  /* 0x0000001fff8c7819 */ /* 0x002fe4000001148d */
[----:B------:R-:W-:Y:S02]  /*27380*/  IADD3 R13, R142, -R13, RZ ;  /* 0x8000000d8e0d7210 */ /* 0x000fe40007ffe0ff */
[-C--:B------:R-:W-:Y:S01]  /*27390*/  LEA.HI R9, R140, R141.reuse, RZ, 0x4 ;  /* 0x0000008d8c097211 */ /* 0x080fe200078f20ff */
[----:B----4-:R-:W-:Y:S01]  /*273a0*/  @P4 FMUL.FTZ R4, R4, 0.69314718246459960938 ;  /* 0x3f31721804044820 */ /* 0x010fe20000410000 */
[----:B------:R-:W-:Y:S02]  /*273b0*/  LEA.HI R140, R140, R141, RZ, 0x5 ;  /* 0x0000008d8c8c7211 */ /* 0x000fe400078f28ff */
[----:B------:R-:W-:Y:S02]  /*273c0*/  SHF.R.S32.HI R9, RZ, 0x4, R9 ;  /* 0x00000004ff097819 */ /* 0x000fe40000011409 */
[----:B------:R-:W-:-:S02]  /*273d0*/  LOP3.LUT R140, R140, 0xffffffe0, RZ, 0xc0, !PT ;  /* 0xffffffe08c8c7812 */ /* 0x000fc400078ec0ff */
[----:B------:R-:W-:Y:S01]  /*273e0*/  SHF.L.U32 R12, R9, 0x6, RZ ;  /* 0x00000006090c7819 */ /* 0x000fe200000006ff */
[----:B---3--:R-:W-:Y:S01]  /*273f0*/  @P3 FMUL.FTZ R5, R5, 0.69314718246459960938 ;  /* 0x3f31721805053820 */ /* 0x008fe20000410000 */
        /* <DEDUP_REMOVED lines=14> */
[----:B------:R-:W-:Y:S01]  /*274e0*/  MOV R10, 0xff800000 ;  /* 0xff800000000a7802 */ /* 0x000fe20000000f00 */
[----:B------:R-:W1:Y:S01]  /*274f0*/  LDS.128 R136, [R144.X4] ;  /* 0x0000000090887984 */ /* 0x000e620000004c00 */
[----:B------:R-:W-:Y:S01]  /*27500*/  MOV R140, 0xff800000 ;  /* 0xff800000008c7802 */ /* 0x000fe20000000f00 */
[-C--:B-----5:R-:W-:Y:S02]  /*27510*/  @P4 FFMA.FTZ R10, R165, R0.reuse, R4 ;  /* 0x00000000a50a4223 */ /* 0x0a0fe40000010004 */
[----:B------:R-:W3:Y:S01]  /*27520*/  LDS.128 R132, [R144.X4+0x800] ;  /* 0x0008000090847984 */ /* 0x000ee20000004c00 */
[----:B------:R-:W-:-:S03]  /*27530*/  @P3 FFMA.FTZ R140, R164, R0, R5 ;  /* 0x00000000a48c3223 */ /* 0x000fc60000010005 */
        /* <DEDUP_REMOVED lines=30> */
[----:B---3--:R-:W-:-:S02]  /*27720*/  SHF.L.U32 R144, R142, 0x2, RZ ;  /* 0x000000028e907819 */ /* 0x008fc400000006ff */
[----:B------:R-:W-:Y:S02]  /*27730*/  SHF.R.S32.HI R142, RZ, 0x2, R11 ;  /* 0x00000002ff8e7819 */ /* 0x000fe4000001140b */
[----:B------:R-:W-:Y:S02]  /*27740*/  SHF.R.S32.HI R145, RZ, 0x1f, R144 ;  /* 0x0000001fff917819 */ /* 0x000fe40000011490 */
[----:B------:R-:W-:Y:S01]  /*27750*/  LEA R142, R143, R142, 0x4 ;  /* 0x0000008e8f8e7211 */ /* 0x000fe200078e20ff */
[----:B--2---:R-:W-:-:S04]  /*27760*/  IMAD R6, R6, UR8, R241 ;  /* 0x0000000806067c24 */ /* 0x004fc8000f8e02f1 */
[----:B------:R-:W-:-:S04]  /*27770*/  IMAD R6, R6, R157, R242 ;  /* 0x0000009d06067224 */ /* 0x000fc800078e02f2 */
        /* <DEDUP_REMOVED lines=14> */
.L_x_4497:
[----:B-1--4-:R-:W-:Y:S05]  /*27860*/  BSYNC B0 ;  /* 0x0000000000007941 */ /* 0x012fea0003800000 */
.L_x_4496:
        /* <DEDUP_REMOVED lines=15> */
[C---:B-1----:R-:W-:Y:S02]  /*27960*/  IADD3 R3, R5.reuse, 0x80, RZ ;  /* 0x0000008005037810 */ /* 0x042fe40007ffe0ff */
        /* <DEDUP_REMOVED lines=9> */
.L_x_4499:
[----:B------:R-:W-:Y:S05]  /*27a00*/  BSYNC B0 ;  /* 0x0000000000007941 */ /* 0x000fea0003800000 */
.L_x_4498:
[----:B-1----:R-:W-:Y:S01]  /*27a10*/  IADD3 R3, R9, 0x8, RZ ;  /* 0x0000000809037810 */ /* 0x002fe20007ffe0ff */
[----:B------:R-:W-:Y:S03]  /*27a20*/  BSSY B0, `(.L_x_4500) ;  /* 0x000000e000007945 */ /* 0x000fe60003800000 */
[----:B------:R-:W-:-:S13]  /*27a30*/  ISETP.GE.AND P0, PT, R3, R240, PT ;  /* 0x000000f00300720c */ /* 0x000fda0003f06270 */
[----:B------:R-:W-:Y:S05]  /*27a40*/  @P0 BRA `(.L_x_4501) ;  /* 0x000000b000000947 */ /* 0x000fea0003800000 */
[C---:B------:R-:W-:Y:S01]  /*27a50*/  IADD3 R7, R5.reuse, 0x40, RZ ;  /* 0x0000004005077810 */ /* 0x040fe20007ffe0ff */
[----:B------:R-:W-:Y:S01]  /*27a60*/  ULDC.64 UR4, c[0x0][0x118] ;  /* 0x0000460000047ab9 */ /* 0x000fe20000000a00 */
[C---:B------:R-:W-:Y:S02]  /*27a70*/  IADD3 R3, R5.reuse, 0x80, RZ ;  /* 0x0000008005037810 */ /* 0x040fe40007ffe0ff */
        /* <DEDUP_REMOVED lines=8> */
.L_x_4501:
[----:B------:R-:W-:Y:S05]  /*27b00*/  BSYNC B0 ;  /* 0x0000000000007941 */ /* 0x000fea0003800000 */
.L_x_4500:
[----:B------:R-:W-:Y:S01]  /*27b10*/  IADD3 R3, R9, 0x10, RZ ;  /* 0x0000001009037810 */ /* 0x000fe20007ffe0ff */
        /* <DEDUP_REMOVED lines=14> */
.L_x_4503:
[----:B------:R-:W-:Y:S05]  /*27c00*/  BSYNC B0 ;  /* 0x0000000000007941 */ /* 0x000fea0003800000 */
.L_x_4502:
        /* <DEDUP_REMOVED lines=15> */
.L_x_4505:
[----:B------:R-:W-:Y:S05]  /*27d00*/  BSYNC B0 ;  /* 0x0000000000007941 */ /* 0x000fea0003800000 */
.L_x_4504:
        /* <DEDUP_REMOVED lines=15> */
.L_x_4507:
[----:B------:R-:W-:Y:S05]  /*27e00*/  BSYNC B0 ;  /* 0x0000000000007941 */ /* 0x000fea0003800000 */
.L_x_4506:
        /* <DEDUP_REMOVED lines=15> */
.L_x_4509:
[----:B------:R-:W-:Y:S05]  /*27f00*/  BSYNC B0 ;  /* 0x0000000000007941 */ /* 0x000fea0003800000 */
.L_x_4508:
        /* <DEDUP_REMOVED lines=15> */
.L_x_4511:
[----:B------:R-:W-:Y:S05]  /*28000*/  BSYNC B0 ;  /* 0x0000000000007941 */ /* 0x000fea0003800000 */
.L_x_4510:
[----:B------:R-:W-:Y:S01]  /*28010*/  IADD3 R9, R9, 0x38, RZ ;  /* 0x0000003809097810 */ /* 0x000fe20007ffe0ff */
[----:B------:R-:W-:-:S03]  /*28020*/  IMAD.MOV.U32 R239, RZ, RZ, 0x0 ;  /* 0x00000000ffef7424 */ /* 0x000fc600078e00ff */
[----:B------:R-:W-:-:S13]  /*28030*/  ISETP.GE.AND P0, PT, R9, R240, PT ;  /* 0x000000f00900720c */ /* 0x000fda0003f06270 */
[----:B------:R-:W-:Y:S05]  /*28040*/  @P0 RET.REL.NODEC R238 `(_ZN5flash24flash_fwd_splitkv_kernelI23Flash_fwd_kernel_traitsILi256ELi64ELi64ELi4ELb0ELb0EN7cutlass10bfloat16_tE19Flash_kernel_traitsILi256ELi64ELi64ELi4ES3_EELb1ELb0ELb1ELb0ELb0ELb0ELb1ELb1EEEvNS_16Flash_fwd_paramsE) ;  /* 0xfffd7fb0ee000950 */ /* 0x000fea0003c3ffff */
[C---:B------:R-:W-:Y:S01]  /*28050*/  IADD3 R3, R5.reuse, 0x40, RZ ;  /* 0x0000004005037810 */ /* 0x040fe20007ffe0ff */
        /* <DEDUP_REMOVED lines=10> */
[----:B------:R-:W-:Y:S05]  /*28100*/  @P0 RET.REL.NODEC R238 `(_ZN5flash24flash_fwd_splitkv_kernelI23Flash_fwd_kernel_traitsILi256ELi64ELi64ELi4ELb0ELb0EN7cutlass10bfloat16_tE19Flash_kernel_traitsILi256ELi64ELi64ELi4ES3_EELb1ELb0ELb1ELb0ELb0ELb0ELb1ELb1EEEvNS_16Flash_fwd_paramsE) ;  /* 0xfffd7ef0ee000950 */ /* 0x000fea0003c3ffff */
[----:B------:R-:W-:Y:S01]  /*28110*/  MOV R239, 0x0 ;  /* 0x0000000000ef7802 */ /* 0x000fe20000000f00 */
[----:B------:R-:W-:-:S02]  /*28120*/  ULDC.64 UR4, c[0x0][0x118] ;  /* 0x0000460000047ab9 */ /* 0x000fc40000000a00 */
[----:B------:R1:W-:Y:S01]  /*28130*/  ST.E.128 [R10.64+0xe300], R12 ;  /* 0x00e3000c0a007985 */ /* 0x0003e2000c101d04 */
[----:B------:R-:W-:Y:S05]  /*28140*/  RET.REL.NODEC R238 `(_ZN5flash24flash_fwd_splitkv_kernelI23Flash_fwd_kernel_traitsILi256ELi64ELi64ELi4ELb0ELb0EN7cutlass10bfloat16_tE19Flash_kernel_traitsILi256ELi64ELi64ELi4ES3_EELb1ELb0ELb1ELb0ELb0ELb0ELb1ELb1EEEvNS_16Flash_fwd_paramsE) ;  /* 0xfffd7eb0ee007950 */ /* 0x000fea0003c3ffff */
.L_x_4494:
[----:B------:R-:W-:Y:S02]  /*28150*/  MOV R7, 0x2 ;  /* 0x0000000200077802 */ /* 0x000fe40000000f00 */
[----:B------:R-:W-:Y:S02]  /*28160*/  MOV R6, 0x28180 ;  /* 0x0002818000067802 */ /* 0x000fe40000000f00 */
[----:B-1---5:R-:W-:Y:S05]  /*28170*/  CALL.REL.NOINC `($__internal_24_$__cuda_sm70_shflsync_bfly_p) ;  /* 0x0000010000007944 */ /* 0x022fea0003c00000 */
[----:B-12---:R-:W-:Y:S05]  /*28180*/  BRA `(.L_x_4512) ;  /* 0xffffe1b000007947 */ /* 0x006fea000383ffff */
.L_x_4495:
[----:B--2---:R-:W-:Y:S01]  /*28190*/  IMAD.MOV.U32 R248, RZ, RZ, R9 ;  /* 0x000000fffff87224 */ /* 0x004fe200078e0009 */
[----:B------:R-:W-:Y:S02]  /*281a0*/  MOV R7, 0x1 ;  /* 0x0000000100077802 */ /* 0x000fe40000000f00 */
[----:B------:R-:W-:Y:S02]  /*281b0*/  MOV R6, 0x281d0 ;  /* 0x000281d000067802 */ /* 0x000fe40000000f00 */
[----:B-1---5:R-:W-:Y:S05]  /*281c0*/  CALL.REL.NOINC `($__internal_24_$__cuda_sm70_shflsync_bfly_p) ;  /* 0x000000b000007944 */ /* 0x022fea0003c00000 */
[----:B--2---:R-:W-:Y:S01]  /*281d0*/  FADD.FTZ R4, R9, R10 ;  /* 0x0000000a09047221 */ /* 0x004fe20000010000 */
[----:B-1----:R-:W-:Y:S02]  /*281e0*/  MOV R248, R249 ;  /* 0x000000f900f87202 */ /* 0x002fe40000000f00 */
[----:B------:R-:W-:Y:S02]  /*281f0*/  MOV R7, 0x2 ;  /* 0x0000000200077802 */ /* 0x000fe40000000f00 */
[----:B------:R-:W-:-:S02]  /*28200*/  MOV R6, 0x28220 ;  /* 0x0002822000067802 */ /* 0x000fc40000000f00 */
[----:B------:R-:W-:Y:S05]  /*28210*/  CALL.REL.NOINC `($__internal_24_$__cuda_sm70_shflsync_bfly_p) ;  /* 0x0000006000007944 */ /* 0x000fea0003c00000 */
[----:B--2---:R-:W-:Y:S01]  /*28220*/  FADD.FTZ R11, R249, R10 ;  /* 0x0000000af90b7221 */ /* 0x004fe20000010000 */
[----:B-1----:R-:W-:-:S02]  /*28230*/  MOV R7, 0x1 ;  /* 0x0000000100077802 */ /* 0x002fc40000000f00 */
[----:B------:R-:W-:Y:S02]  /*28240*/  MOV R6, 0x28270 ;  /* 0x0002827000067802 */ /* 0x000fe40000000f00 */
[----:B------:R-:W-:Y:S02]  /*28250*/  MOV R248, R11 ;  /* 0x0000000b00f87202 */ /* 0x000fe40000000f00 */
[----:B------:R-:W-:Y:S05]  /*28260*/  CALL.REL.NOINC `($__internal_24_$__cuda_sm70_shflsync_bfly_p) ;  /* 0x0000001000007944 */ /* 0x000fea0003c00000 */
[----:B-12---:R-:W-:Y:S05]  /*28270*/  BRA `(.L_x_4513) ;  /* 0xffffe13000007947 */ /* 0x006fea000383ffff */
        .weak           $__internal_24_$__cuda_sm70_shflsync_bfly_p
        .type           $__internal_24_$__cuda_sm70_shflsync_bfly_p,@function
        .size           $__internal_24_$__cuda_sm70_shflsync_bfly_p,(.L_x_4895 - $__internal_24_$__cuda_sm70_shflsync_bfly_p)
$__internal_24_$__cuda_sm70_shflsync_bfly_p:
[----:B------:R-:W-:Y:S01]  /*28280*/  MOV R12, R6 ;  /* 0x00000006000c7202 */ /* 0x000fe20000000f00 */
[----:B------:R-:W-:Y:S04]  /*28290*/  WARPSYNC R5 ;  /* 0x0000000500007348 */ /* 0x000fe80003800000 */
[----:B------:R-:W-:Y:S01]  /*282a0*/  MOV R13, 0x0 ;  /* 0x00000000000d7802 */ /* 0x000fe20000000f00 */
[----:B------:R1:W2:Y:S03]  /*282b0*/  SHFL.BFLY PT, R10, R248, R7, R8 ;  /* 0x0c000007f80a7389 */ /* 0x0002a600000e0008 */
[----:B------:R-:W-:Y:S05]  /*282c0*/  RET.REL.NODEC R12 `(_ZN5flash24flash_fwd_splitkv_kernelI23Flash_fwd_kernel_traitsILi256ELi64ELi64ELi4ELb0ELb0EN7cutlass10bfloat16_tE19Flash_kernel_traitsILi256ELi64ELi64ELi4ES3_EELb1ELb0ELb1ELb0ELb0ELb0ELb1ELb1EEEvNS_16Flash_fwd_paramsE) ;  /* 0xfffd7d300c007950 */ /* 0x000fea0003c3ffff */
.L_x_4514:
        /* <DEDUP_REMOVED lines=11> */
.L_x_4895:


//--------------------- .text._ZN5flash24flash_fwd_splitkv_kernelI23Flash_fwd_kernel_traitsILi256ELi64ELi64ELi4ELb0ELb0EN7cutlass10bfloat16_tE19Flash_kernel_traitsILi256ELi64ELi64ELi4ES3_EELb1ELb0ELb1ELb0ELb0ELb1ELb1ELb1EEEvNS_16Flash_fwd_paramsE --------------------------
	.section	.text._ZN5flash24flash_fwd_splitkv_kernelI23Flash_fwd_kernel_traitsILi256ELi64ELi64ELi4ELb0ELb0EN7cutlass10bfloat16_tE19Flash_kernel_traitsILi256ELi64ELi64ELi4ES3_EELb1ELb0ELb1ELb0ELb0ELb1ELb1ELb1EEEvNS_16Flash_fwd_paramsE,"ax",@progbits
	.sectioninfo	@"SHI_REGISTERS=255"
	.align	128
        .global         _ZN5flash24flash_fwd_splitkv_kernelI23Flash_fwd_kernel_traitsILi256ELi64ELi64ELi4ELb0ELb0EN7cutlass10bfloat16_tE19Flash_kernel_traitsILi256ELi64ELi64ELi4ES3_EELb1ELb0ELb1ELb0ELb0ELb1ELb1ELb1EEEvNS_16Flash_fwd_paramsE
        .type           _ZN5flash24flash_fwd_splitkv_kernelI23Flash_fwd_kernel_traitsILi256ELi64ELi64ELi4ELb0ELb0EN7cutlass10bfloat16_tE19Flash_kernel_traitsILi256ELi64ELi64ELi4ES3_EELb1ELb0ELb1ELb0ELb0ELb1ELb1ELb1EEEvNS_16Flash_fwd_paramsE,@function
        .size           _ZN5flash24flash_fwd_splitkv_kernelI23Flash_fwd_kernel_traitsILi256ELi64ELi64ELi4ELb0ELb0EN7cutlass10bfloat16_tE19Flash_kernel_traitsILi256ELi64ELi64ELi4ES3_EELb1ELb0ELb1ELb0ELb0ELb1ELb1ELb1EEEvNS_16Flash_fwd_paramsE,(.L_x_4897 - _ZN5flash24flash_fwd_splitkv_kernelI23Flash_fwd_kernel_traitsILi256ELi64ELi64ELi4ELb0ELb0EN7cutlass10bfloat16_tE19Flash_kernel_traitsILi256ELi64ELi64ELi4ES3_EELb1ELb0ELb1ELb0ELb0ELb1ELb1ELb1EEEvNS_16Flash_fwd_paramsE)
        .other          _ZN5flash24flash_fwd_splitkv_kernelI23Flash_fwd_kernel_traitsILi256ELi64ELi64ELi4ELb0ELb0EN7cutlass10bfloat16_tE19Flash_kernel_traitsILi256ELi64ELi64ELi4ES3_EELb1ELb0ELb1ELb0ELb0ELb1ELb1ELb1EEEvNS_16Flash_fwd_paramsE,@"STO_CUDA_ENTRY STV_DEFAULT"
_ZN5flash24flash_fwd_splitkv_kernelI23Flash_fwd_kernel_traitsILi256ELi64ELi64ELi4ELb0ELb0EN7cutlass10bfloat16_tE19Flash_kernel_traitsILi256ELi64ELi64ELi4ES3_EELb1ELb0ELb1ELb0ELb0ELb1ELb1ELb1EEEvNS_16Flash_fwd_paramsE:
.text._ZN5flash24flash_fwd_splitkv_kernelI23Flash_fwd_kernel_traitsILi256ELi64ELi64ELi4ELb0ELb0EN7cutlass10bfloat16_tE19Flash_kernel_traitsILi256ELi64ELi64ELi4ES3_EELb1ELb0ELb1ELb0ELb0ELb1ELb1ELb1EEEvNS_16Flash_fwd_paramsE:
        /* <DEDUP_REMOVED lines=30> */
[----:B---34-:R-:W-:Y:S05]  /*01e0*/  CALL.REL.NOINC `($_ZN5flash24flash_fwd_splitkv_kernelI23Flash_fwd_kernel_traitsILi256ELi64ELi64ELi4ELb0ELb0EN7cutlass10bfloat16_tE19Flash_kernel_traitsILi256ELi64ELi64ELi4ES3_EELb1ELb0ELb1ELb0ELb0ELb1ELb1ELb1EEEvNS_16Flash_fwd_paramsE$_ZN5flash30compute_attn_1rowblock_splitkvI23Flash_fwd_kernel_traitsILi256ELi64ELi64ELi4ELb0ELb0EN7cutlass10bfloat16_tE19Flash_kernel_traitsILi256ELi64ELi64ELi4ES3_EELb1ELb0ELb1ELb0ELb0ELb1ELb1ELb1ENS_16Flash_fwd_paramsEEEvRKT8_iiiii) ;  /* 0x0000002000007944 */ /* 0x018fea0003c00000 */
[----:B------:R-:W-:Y:S05]  /*01f0*/  BSYNC B4 ;  /* 0x0000000000047941 */ /* 0x000fea0003800000 */
.L_x_4515:
[----:B------:R-:W-:Y:S05]  /*0200*/  EXIT ;  /* 0x000000000000794d */ /* 0x000fea0003800000 */
        .type           $_ZN5flash24flash_fwd_splitkv_kernelI23Flash_fwd_kernel_traitsILi256ELi64ELi64ELi4ELb0ELb0EN7cutlass10bfloat16_tE19Flash_kernel_traitsILi256ELi64ELi64ELi4ES3_EELb1ELb0ELb1ELb0ELb0ELb1ELb1ELb1EEEvNS_16Flash_fwd_paramsE$_ZN5flash30compute_attn_1rowblock_splitkvI23Flash_fwd_kernel_traitsILi256ELi64ELi64ELi4ELb0ELb0EN7cutlass10bfloat16_tE19Flash_kernel_traitsILi256ELi64ELi64ELi4ES3_EELb1ELb0ELb1ELb0ELb0ELb1ELb1ELb1ENS_16Flash_fwd_paramsEEEvRKT8_iiiii,@function
        .size           $_ZN5flash24flash_fwd_splitkv_kernelI23Flash_fwd_kernel_traitsILi256ELi64ELi64ELi4ELb0ELb0EN7cutlass10bfloat16_tE19Flash_kernel_traitsILi256ELi64ELi64ELi4ES3_EELb1ELb0ELb1ELb0ELb0ELb1ELb1ELb1EEEvNS_16Flash_fwd_paramsE$_ZN5flash30compute_attn_1rowblock_splitkvI23Flash_fwd_kernel_traitsILi256ELi64ELi64ELi4ELb0ELb0EN7cutlass10bfloat16_tE19Flash_kernel_traitsILi256ELi64ELi64ELi4ES3_EELb1ELb0ELb1ELb0ELb0ELb1ELb1ELb1ENS_16Flash_fwd_paramsEEEvRKT8_iiiii,($__internal_25_$__cuda_sm70_shflsync_bfly_p - $_ZN5flash24flash_fwd_splitkv_kernelI23Flash_fwd_kernel_traitsILi256ELi64ELi64ELi4ELb0ELb0EN7cutlass10bfloat16_tE19Flash_kernel_traitsILi256ELi64ELi64ELi4ES3_EELb1ELb0ELb1ELb0ELb0ELb1ELb1ELb1EEEvNS_16Flash_fwd_paramsE$_ZN5flash30compute_attn_1rowblock_splitkvI23Flash_fwd_kernel_traitsILi256ELi64ELi64ELi4ELb0ELb0EN7cutlass10bfloat16_tE19Flash_kernel_traitsILi256ELi64ELi64ELi4ES3_EELb1ELb0ELb1ELb0ELb0ELb1ELb1ELb1ENS_16Flash_fwd_paramsEEEvRKT8_iiiii)
$_ZN5flash24flash_fwd_splitkv_kernelI23Flash_fwd_kernel_traitsILi256ELi64ELi64ELi4ELb0ELb0EN7cutlass10bfloat16_tE19Flash_kernel_traitsILi256ELi64ELi64ELi4ES3_EELb1ELb0ELb1ELb0ELb0ELb1ELb1ELb1EEEvNS_16Flash_fwd_paramsE$_ZN5flash30compute_attn_1rowblock_splitkvI23Flash_fwd_kernel_traitsILi256ELi64ELi64ELi4ELb0ELb0EN7cutlass10bfloat16_tE19Flash_kernel_traitsILi256ELi64ELi64ELi4ES3_EELb1ELb0ELb1ELb0ELb0ELb1ELb1ELb1ENS_16Flash_fwd_paramsEEEvRKT8_iiiii:
        /* <DEDUP_REMOVED lines=20> */
.L_x_4517:
[----:B------:R-:W-:Y:S05]  /*0350*/  BSYNC B0 ;  /* 0x0000000000007941 */ /* 0x000fea0003800000 */
.L_x_4516:
        /* <DEDUP_REMOVED lines=17> */
.L_x_4519:
[----:B------:R3:W5:Y:S02]  /*0470*/  LD.E R3, [R14.64+0xb8] ;  /* 0x0000b8060e037980 */ /* 0x000764000c101900 */
.L_x_4520:
[----:B------:R-:W-:Y:S05]  /*0480*/  BSYNC B0 ;  /* 0x0000000000007941 */ /* 0x000fea0003800000 */
.L_x_4518:
        /* <DEDUP_REMOVED lines=10> */
.L_x_4522:
[----:B------:R-:W2:Y:S01]  /*0530*/  LD.E.64 R2, [R14.64+0x108] ;  /* 0x000108060e027980 */ /* 0x000ea2000c101b00 */
[----:B------:R-:W-:Y:S01]  /*0540*/  BSSY B0, `(.L_x_4524) ;  /* 0x0000006000007945 */ /* 0x000fe20003800000 */
[----:B--2---:R-:W-:-:S04]  /*0550*/  ISETP.NE.U32.AND P0, PT, R2, RZ, PT ;  /* 0x000000ff0200720c */ /* 0x004fc80003f05070 */
[----:B------:R-:W-:Y:S01]  /*0560*/  ISETP.NE.AND.EX P0, PT, R3, RZ, PT, P0 ;  /* 0x000000ff0300720c */ /* 0x000fe20003f05300 */
[----:B------:R-:W-:-:S12]  /*0570*/  IMAD.MOV.U32 R3, RZ, RZ, RZ ;  /* 0x000000ffff037224 */ /* 0x000fd800078e00ff */
[----:B------:R-:W-:Y:S05]  /*0580*/  @!P0 BRA `(.L_x_4525) ;  /* 0x0000001000008947 */ /* 0x000fea0003800000 */
[----:B------:R2:W5:Y:S02]  /*0590*/  LD.E R3, [R14.64+0xbc] ;  /* 0x0000bc060e037980 */ /* 0x000564000c101900 */
.L_x_4525:
[----:B------:R-:W-:Y:S05]  /*05a0*/  BSYNC B0 ;  /* 0x0000000000007941 */ /* 0x000fea0003800000 */
.L_x_4524:
[----:B-----5:R-:W-:Y:S02]  /*05b0*/  IADD3 R68, R78, R3, RZ ;  /* 0x000000034e447210 */ /* 0x020fe40007ffe0ff */
.L_x_4523:
[----:B------:R-:W-:Y:S05]  /*05c0*/  BSYNC B1 ;  /* 0x0000000000017941 */ /* 0x000fea0003800000 */
.L_x_4521:
[----:B------:R-:W-:Y:S01]  /*05d0*/  IMAD.SHL.U32 R71, R243, 0x40, RZ ;  /* 0x00000040f3477824 */ /* 0x000fe200078e00ff */
[----:B------:R-:W-:Y:S01]  /*05e0*/  MOV R2, R242 ;  /* 0x000000f200027202 */ /* 0x000fe20000000f00 */
[----:B------:R-:W-:-:S03]  /*05f0*/  IMAD.MOV.U32 R3, RZ, RZ, 0x0 ;  /* 0x00000000ff037424 */ /* 0x000fc600078e00ff */
[----:B------:R-:W-:-:S13]  /*0600*/  ISETP.GT.AND P0, PT, R244, R71, PT ;  /* 0x00000047f400720c */ /* 0x000fda0003f04270 */
[----:B------:R-:W-:Y:S05]  /*0610*/  @!P0 RET.REL.NODEC R2 `(_ZN5flash24flash_fwd_splitkv_kernelI23Flash_fwd_kernel_traitsILi256ELi64ELi64ELi4ELb0ELb0EN7cutlass10bfloat16_tE19Flash_kernel_traitsILi256ELi64ELi64ELi4ES3_EELb1ELb0ELb1ELb0ELb0ELb1ELb1ELb1EEEvNS_16Flash_fwd_paramsE) ;  /* 0xfffff9e002008950 */ /* 0x000fea0003c3ffff */
        /* <DEDUP_REMOVED lines=84> */
.L_x_4528:
[----:B-1----:R-:W-:Y:S05]  /*0b60*/  BSYNC B0 ;  /* 0x0000000000007941 */ /* 0x002fea0003800000 */
.L_x_4527:
        /* <DEDUP_REMOVED lines=12> */
.L_x_4530:
[----:B------:R-:W-:Y:S05]  /*0c30*/  BSYNC B0 ;  /* 0x0000000000007941 */ /* 0x000fea0003800000 */
.L_x_4529:
        /* <DEDUP_REMOVED lines=12> */
.L_x_4532:
[----:B------:R-:W-:Y:S05]  /*0d00*/  BSYNC B0 ;  /* 0x0000000000007941 */ /* 0x000fea0003800000 */
.L_x_4531:
        /* <DEDUP_REMOVED lines=12> */
.L_x_4534:
[----:B------:R-:W-:Y:S05]  /*0dd0*/  BSYNC B0 ;  /* 0x0000000000007941 */ /* 0x000fea0003800000 */
.L_x_4533:
        /* <DEDUP_REMOVED lines=12> */
.L_x_4536:
[----:B------:R-:W-:Y:S05]  /*0ea0*/  BSYNC B0 ;  /* 0x0000000000007941 */ /* 0x000fea0003800000 */
.L_x_4535:
        /* <DEDUP_REMOVED lines=12> */
.L_x_4538:
[----:B------:R-:W-:Y:S05]  /*0f70*/  BSYNC B0 ;  /* 0x0000000000007941 */ /* 0x000fea0003800000 */
.L_x_4537:
        /* <DEDUP_REMOVED lines=12> */
.L_x_4540:
[----:B------:R-:W-:Y:S05]  /*1040*/  BSYNC B0 ;  /* 0x0000000000007941 */ /* 0x000fea0003800000 */
.L_x_4539:
        /* <DEDUP_REMOVED lines=12> */
.L_x_4542:
[----:B------:R-:W-:Y:S05]  /*1110*/  BSYNC B0 ;  /* 0x0000000000007941 */ /* 0x000fea0003800000 */
.L_x_4541:
        /* <DEDUP_REMOVED lines=29> */
[----:B------:R-:W-:Y:S05]  /*12f0*/  @P6 RET.REL.NODEC R242 `(_ZN5flash24flash_fwd_splitkv_kernelI23Flash_fwd_kernel_traitsILi256ELi64ELi64ELi4ELb0ELb0EN7cutlass10bfloat16_tE19Flash_kernel_traitsILi256ELi64ELi64ELi4ES3_EELb1ELb0ELb1ELb0ELb0ELb1ELb1ELb1EEEvNS_16Flash_fwd_paramsE) ;  /* 0xffffed00f2006950 */ /* 0x000fea0003c3ffff */
[----:B-1----:R-:W-:Y:S02]  /*1300*/  MOV R5, 0xff800000 ;  /* 0xff80000000057802 */ /* 0x002fe40000000f00 */
[----:B------:R-:W-:-:S03]  /*1310*/  MOV R243, 0x0 ;  /* 0x0000000000f37802 */ /* 0x000fc60000000f00 */
[----:B------:R1:W-:Y:S01]  /*1320*/  ST.E [R2.64+0xe0], R5 ;  /* 0x0000e00502007985 */ /* 0x0003e2000c101906 */
[----:B------:R-:W-:Y:S05]  /*1330*/  RET.REL.NODEC R242 `(_ZN5flash24flash_fwd_splitkv_kernelI23Flash_fwd_kernel_traitsILi256ELi64ELi64ELi4ELb0ELb0EN7cutlass10bfloat16_tE19Flash_kernel_traitsILi256ELi64ELi64ELi4ES3_EELb1ELb0ELb1ELb0ELb0ELb1ELb1ELb1EEEvNS_16Flash_fwd_paramsE) ;  /* 0xffffecc0f2007950 */ /* 0x000fea0003c3ffff */
.L_x_4526:
        /* <DEDUP_REMOVED lines=105> */
.L_x_4544:
        /* <DEDUP_REMOVED lines=81> */
.L_x_4545:
[----:B-1----:R-:W-:Y:S05]  /*1ee0*/  BSYNC B0 ;  /* 0x0000000000007941 */ /* 0x002fea0003800000 */
.L_x_4543:
        /* <DEDUP_REMOVED lines=297> */
.L_x_4664:
        /* <DEDUP_REMOVED lines=22> */
.L_x_4548:
[----:B------:R-:W-:Y:S05]  /*32e0*/  BSYNC B0 ;  /* 0x0000000000007941 */ /* 0x000fea0003800000 */
.L_x_4547:
        /* <DEDUP_REMOVED lines=21> */
.L_x_4550:
[----:B------:R-:W-:Y:S05]  /*3440*/  BSYNC B0 ;  /* 0x0000000000007941 */ /* 0x000fea0003800000 */
.L_x_4549:
        /* <DEDUP_REMOVED lines=21> */
.L_x_4552:
[----:B------:R-:W-:Y:S05]  /*35a0*/  BSYNC B0 ;  /* 0x0000000000007941 */ /* 0x000fea0003800000 */
.L_x_4551:
        /* <DEDUP_REMOVED lines=21> */
.L_x_4554:
[----:B------:R-:W-:Y:S05]  /*3700*/  BSYNC B0 ;  /* 0x0000000000007941 */ /* 0x000fea0003800000 */
.L_x_4553:
        /* <DEDUP_REMOVED lines=65> */
.L_x_4561:
[----:B------:R-:W-:Y:S05]  /*3b20*/  BSYNC B0 ;  /* 0x0000000000007941 */ /* 0x000fea0003800000 */
.L_x_4560:
        /* <DEDUP_REMOVED lines=50> */
.L_x_4563:
[----:B------:R-:W-:Y:S05]  /*3e50*/  BSYNC B0 ;  /* 0x0000000000007941 */ /* 0x000fea0003800000 */
.L_x_4562:
        /* <DEDUP_REMOVED lines=50> */
.L_x_4565:
[----:B------:R-:W-:Y:S05]  /*4180*/  BSYNC B0 ;  /* 0x0000000000007941 */ /* 0x000fea0003800000 */
.L_x_4564:
        /* <DEDUP_REMOVED lines=49> */
.L_x_4559:
[----:B------:R-:W-:Y:S05]  /*44a0*/  BSYNC B1 ;  /* 0x0000000000017941 */ /* 0x000fea0003800000 */
.L_x_4558:
        /* <DEDUP_REMOVED lines=63> */
.L_x_4569:
[----:B------:R-:W-:Y:S05]  /*48a0*/  BSYNC B0 ;  /* 0x0000000000007941 */ /* 0x000fea0003800000 */
.L_x_4568:
        /* <DEDUP_REMOVED lines=53> */
.L_x_4571:
[----:B------:R-:W-:Y:S05]  /*4c00*/  BSYNC B0 ;  /* 0x0000000000007941 */ /* 0x000fea0003800000 */
.L_x_4570:
        /* <DEDUP_REMOVED lines=53> */
.L_x_4573:
[----:B------:R-:W-:Y:S05]  /*4f60*/  BSYNC B0 ;  /* 0x0000000000007941 */ /* 0x000fea0003800000 */
.L_x_4572:
        /* <DEDUP_REMOVED lines=52> */
.L_x_4567:
[----:B------:R-:W-:Y:S05]  /*52b0*/  BSYNC B1 ;  /* 0x0000000000017941 */ /* 0x000fea0003800000 */
.L_x_4566:
        /* <DEDUP_REMOVED lines=63> */
.L_x_4577:
[----:B------:R-:W-:Y:S05]  /*56b0*/  BSYNC B0 ;  /* 0x0000000000007941 */ /* 0x000fea0003800000 */
.L_x_4576:
        /* <DEDUP_REMOVED lines=53> */
.L_x_4579:
[----:B------:R-:W-:Y:S05]  /*5a10*/  BSYNC B0 ;  /* 0x0000000000007941 */ /* 0x000fea0003800000 */
.L_x_4578:
        /* <DEDUP_REMOVED lines=53> */
.L_x_4581:
[----:B------:R-:W-:Y:S05]  /*5d70*/  BSYNC B0 ;  /* 0x0000000000007941 */ /* 0x000fea0003800000 */
.L_x_4580:
        /* <DEDUP_REMOVED lines=52> */
.L_x_4575:
[----:B------:R-:W-:Y:S05]  /*60c0*/  BSYNC B1 ;  /* 0x0000000000017941 */ /* 0x000fea0003800000 */
.L_x_4574:
        /* <DEDUP_REMOVED lines=65> */
.L_x_4585:
[----:B------:R-:W-:Y:S05]  /*64e0*/  BSYNC B0 ;  /* 0x0000000000007941 */ /* 0x000fea0003800000 */
.L_x_4584:
        /* <DEDUP_REMOVED lines=53> */
.L_x_4587:
[----:B------:R-:W-:Y:S05]  /*6840*/  BSYNC B0 ;  /* 0x0000000000007941 */ /* 0x000fea0003800000 */
.L_x_4586:
        /* <DEDUP_REMOVED lines=53> */
.L_x_4589:
[----:B------:R-:W-:Y:S05]  /*6ba0*/  BSYNC B0 ;  /* 0x0000000000007941 */ /* 0x000fea0003800000 */
.L_x_4588:
        /* <DEDUP_REMOVED lines=52> */
.L_x_4583:
[----:B------:R-:W-:Y:S05]  /*6ef0*/  BSYNC B1 ;  /* 0x0000000000017941 */ /* 0x000fea0003800000 */
.L_x_4582:
[----:B-1----:R-:W2:Y:S02]  /*6f00*/  LD.E R3, [R14.64+0xd0] ;  /* 0x0000d0060e037980 */ /* 0x002ea4000c101900 */
[----:B--2---:R-:W-:Y:S05]  /*6f10*/  IMAD.U32 R3, R3, -0x20, RZ ;  /* 0xffffffe003037824 */ /* 0x004fea00078e00ff */
[C---:B------:R-:W-:Y:S02]  /*6f20*/  LEA R20, P1, R3.reuse, R20, 0x1 ;  /* 0x0000001403147211 */ /* 0x040fe400078208ff */
[C---:B------:R-:W-:Y:S02]  /*6f30*/  LEA R58, P0, R3.reuse, R58, 0x1 ;  /* 0x0000003a033a7211 */ /* 0x040fe400078008ff */
[C---:B------:R-:W-:Y:S02]  /*6f40*/  LEA.HI.X.SX32 R21, R3.reuse, R21, 0x1, P1 ;  /* 0x0000001503157211 */ /* 0x040fe400008f0eff */
[----:B------:R-:W-:Y:S01]  /*6f50*/  LEA.HI.X.SX32 R59, R3, R59, 0x1, P0 ;  /* 0x0000003b033b7211 */ /* 0x000fe200000f0eff */
[----:B------:R-:W-:-:S05]  /*6f60*/  BRA `(.L_x_4590) ;  /* 0x0000680000007947 */ /* 0x000fca0003800000 */
.L_x_4557:
        /* <DEDUP_REMOVED lines=89> */
.L_x_4596:
[----:B------:R-:W-:Y:S05]  /*7500*/  BSYNC B0 ;  /* 0x0000000000007941 */ /* 0x000fea0003800000 */
.L_x_4595:
[----:B-----5:R3:W-:Y:S02]  /*7510*/  ST.E.128 [R140.64], R44 ;  /* 0x0000002c8c007985 */ /* 0x0207e4000c101d06 */
.L_x_4594:
[----:B------:R-:W-:Y:S05]  /*7520*/  BSYNC B1 ;  /* 0x0000000000017941 */ /* 0x000fea0003800000 */
.L_x_4593:
        /* <DEDUP_REMOVED lines=87> */
.L_x_4600:
[----:B------:R-:W-:Y:S05]  /*7aa0*/  BSYNC B0 ;  /* 0x0000000000007941 */ /* 0x000fea0003800000 */
.L_x_4599:
[----:B-----5:R4:W-:Y:S02]  /*7ab0*/  ST.E.128 [R140.64+0x80], R44 ;  /* 0x0000802c8c007985 */ /* 0x0209e4000c101d06 */
.L_x_4598:
[----:B------:R-:W-:Y:S05]  /*7ac0*/  BSYNC B1 ;  /* 0x0000000000017941 */ /* 0x000fea0003800000 */
.L_x_4597:
        /* <DEDUP_REMOVED lines=87> */
.L_x_4604:
[----:B------:R-:W-:Y:S05]  /*8040*/  BSYNC B0 ;  /* 0x0000000000007941 */ /* 0x000fea0003800000 */
.L_x_4603:
[----:B-----5:R4:W-:Y:S02]  /*8050*/  ST.E.128 [R140.64+0x100], R44 ;  /* 0x0001002c8c007985 */ /* 0x0209e4000c101d06 */
.L_x_4602:
[----:B------:R-:W-:Y:S05]  /*8060*/  BSYNC B1 ;  /* 0x0000000000017941 */ /* 0x000fea0003800000 */
.L_x_4601:
        /* <DEDUP_REMOVED lines=86> */
.L_x_4606:
[----:B------:R-:W-:Y:S05]  /*85d0*/  BSYNC B0 ;  /* 0x0000000000007941 */ /* 0x000fea0003800000 */
.L_x_4605:
[----:B-----5:R4:W-:Y:S02]  /*85e0*/  ST.E.128 [R140.64+0x180], R44 ;  /* 0x0001802c8c007985 */ /* 0x0209e4000c101d06 */
.L_x_4592:
[----:B------:R-:W-:Y:S05]  /*85f0*/  BSYNC B2 ;  /* 0x0000000000027941 */ /* 0x000fea0003800000 */
.L_x_4591:
        /* <DEDUP_REMOVED lines=97> */
.L_x_4612:
[----:B------:R-:W-:Y:S05]  /*8c10*/  BSYNC B0 ;  /* 0x0000000000007941 */ /* 0x000fea0003800000 */
.L_x_4611:
[C---:B-1----:R-:W-:Y:S04]  /*8c20*/  LEA R2, P0, R237.reuse, R140, 0x1 ;  /* 0x0000008ced027211 */ /* 0x042fe800078008ff */
[----:B------:R-:W-:Y:S05]  /*8c30*/  LEA.HI.X R3, R237, R141, R238, 0x1, P0 ;  /* 0x0000008ded037211 */ /* 0x000fea00000f0cee */
[----:B-----5:R1:W-:Y:S04]  /*8c40*/  ST.E.128 [R2.64], R48 ;  /* 0x0000003002007985 */ /* 0x0203e8000c101d06 */
.L_x_4610:
[----:B------:R-:W-:Y:S05]  /*8c50*/  BSYNC B1 ;  /* 0x0000000000017941 */ /* 0x000fea0003800000 */
.L_x_4609:
        /* <DEDUP_REMOVED lines=92> */
.L_x_4616:
[----:B------:R-:W-:Y:S05]  /*9220*/  BSYNC B0 ;  /* 0x0000000000007941 */ /* 0x000fea0003800000 */
.L_x_4615:
[C---:B------:R-:W-:Y:S04]  /*9230*/  LEA R2, P0, R100.reuse, R140, 0x1 ;  /* 0x0000008c64027211 */ /* 0x040fe800078008ff */
[----:B------:R-:W-:Y:S05]  /*9240*/  LEA.HI.X R3, R100, R141, R99, 0x1, P0 ;  /* 0x0000008d64037211 */ /* 0x000fea00000f0c63 */
[----:B-----5:R1:W-:Y:S04]  /*9250*/  ST.E.128 [R2.64], R48 ;  /* 0x0000003002007985 */ /* 0x0203e8000c101d06 */
.L_x_4614:
[----:B------:R-:W-:Y:S05]  /*9260*/  BSYNC B1 ;  /* 0x0000000000017941 */ /* 0x000fea0003800000 */
.L_x_4613:
        /* <DEDUP_REMOVED lines=92> */
.L_x_4620:
[----:B------:R-:W-:Y:S05]  /*9830*/  BSYNC B0 ;  /* 0x0000000000007941 */ /* 0x000fea0003800000 */
.L_x_4619:
[C---:B------:R-:W-:Y:S04]  /*9840*/  LEA R2, P0, R96.reuse, R140, 0x1 ;  /* 0x0000008c60027211 */ /* 0x040fe800078008ff */
[----:B------:R-:W-:Y:S05]  /*9850*/  LEA.HI.X R3, R96, R141, R95, 0x1, P0 ;  /* 0x0000008d60037211 */ /* 0x000fea00000f0c5f */
[----:B-----5:R1:W-:Y:S04]  /*9860*/  ST.E.128 [R2.64], R48 ;  /* 0x0000003002007985 */ /* 0x0203e8000c101d06 */
.L_x_4618:
[----:B------:R-:W-:Y:S05]  /*9870*/  BSYNC B1 ;  /* 0x0000000000017941 */ /* 0x000fea0003800000 */
.L_x_4617:
        /* <DEDUP_REMOVED lines=91> */
.L_x_4622:
[----:B------:R-:W-:Y:S05]  /*9e30*/  BSYNC B0 ;  /* 0x0000000000007941 */ /* 0x000fea0003800000 */
.L_x_4621:
[C---:B------:R-:W-:Y:S04]  /*9e40*/  LEA R2, P0, R90.reuse, R140, 0x1 ;  /* 0x0000008c5a027211 */ /* 0x040fe800078008ff */
[----:B------:R-:W-:Y:S05]  /*9e50*/  LEA.HI.X R3, R90, R141, R89, 0x1, P0 ;  /* 0x0000008d5a037211 */ /* 0x000fea00000f0c59 */
[----:B-----5:R1:W-:Y:S04]  /*9e60*/  ST.E.128 [R2.64], R48 ;  /* 0x0000003002007985 */ /* 0x0203e8000c101d06 */
.L_x_4608:
[----:B------:R-:W-:Y:S05]  /*9e70*/  BSYNC B2 ;  /* 0x0000000000027941 */ /* 0x000fea0003800000 */
.L_x_4607:
        /* <DEDUP_REMOVED lines=97> */
.L_x_4628:
[----:B------:R-:W-:Y:S05]  /*a490*/  BSYNC B0 ;  /* 0x0000000000007941 */ /* 0x000fea0003800000 */
.L_x_4627:
[C---:B------:R-:W-:Y:S04]  /*a4a0*/  LEA R2, P0, R101.reuse, R140, 0x1 ;  /* 0x0000008c65027211 */ /* 0x040fe800078008ff */
[----:B------:R-:W-:Y:S05]  /*a4b0*/  LEA.HI.X R3, R101, R141, R102, 0x1, P0 ;  /* 0x0000008d65037211 */ /* 0x000fea00000f0c66 */
[----:B-----5:R1:W-:Y:S04]  /*a4c0*/  ST.E.128 [R2.64], R48 ;  /* 0x0000003002007985 */ /* 0x0203e8000c101d06 */
.L_x_4626:
[----:B------:R-:W-:Y:S05]  /*a4d0*/  BSYNC B1 ;  /* 0x0000000000017941 */ /* 0x000fea0003800000 */
.L_x_4625:
        /* <DEDUP_REMOVED lines=92> */
.L_x_4632:
[----:B------:R-:W-:Y:S05]  /*aaa0*/  BSYNC B0 ;  /* 0x0000000000007941 */ /* 0x000fea0003800000 */
.L_x_4631:
[C---:B------:R-:W-:Y:S04]  /*aab0*/  LEA R2, P0, R98.reuse, R140, 0x1 ;  /* 0x0000008c62027211 */ /* 0x040fe800078008ff */
[----:B------:R-:W-:Y:S05]  /*aac0*/  LEA.HI.X R3, R98, R141, R97, 0x1, P0 ;  /* 0x0000008d62037211 */ /* 0x000fea00000f0c61 */
[----:B-----5:R1:W-:Y:S04]  /*aad0*/  ST.E.128 [R2.64], R48 ;  /* 0x0000003002007985 */ /* 0x0203e8000c101d06 */
.L_x_4630:
[----:B------:R-:W-:Y:S05]  /*aae0*/  BSYNC B1 ;  /* 0x0000000000017941 */ /* 0x000fea0003800000 */
.L_x_4629:
        /* <DEDUP_REMOVED lines=92> */
.L_x_4636:
[----:B------:R-:W-:Y:S05]  /*b0b0*/  BSYNC B0 ;  /* 0x0000000000007941 */ /* 0x000fea0003800000 */
.L_x_4635:
[C---:B------:R-:W-:Y:S04]  /*b0c0*/  LEA R2, P0, R94.reuse, R140, 0x1 ;  /* 0x0000008c5e027211 */ /* 0x040fe800078008ff */
[----:B------:R-:W-:Y:S05]  /*b0d0*/  LEA.HI.X R3, R94, R141, R93, 0x1, P0 ;  /* 0x0000008d5e037211 */ /* 0x000fea00000f0c5d */
[----:B-----5:R1:W-:Y:S04]  /*b0e0*/  ST.E.128 [R2.64], R48 ;  /* 0x0000003002007985 */ /* 0x0203e8000c101d06 */
.L_x_4634:
[----:B------:R-:W-:Y:S05]  /*b0f0*/  BSYNC B1 ;  /* 0x0000000000017941 */ /* 0x000fea0003800000 */
.L_x_4633:
        /* <DEDUP_REMOVED lines=91> */
.L_x_4638:
[----:B------:R-:W-:Y:S05]  /*b6b0*/  BSYNC B0 ;  /* 0x0000000000007941 */ /* 0x000fea0003800000 */
.L_x_4637:
[C---:B------:R-:W-:Y:S04]  /*b6c0*/  LEA R2, P0, R88.reuse, R140, 0x1 ;  /* 0x0000008c58027211 */ /* 0x040fe800078008ff */
[----:B------:R-:W-:Y:S05]  /*b6d0*/  LEA.HI.X R3, R88, R141, R87, 0x1, P0 ;  /* 0x0000008d58037211 */ /* 0x000fea00000f0c57 */
[----:B-----5:R1:W-:Y:S04]  /*b6e0*/  ST.E.128 [R2.64], R48 ;  /* 0x0000003002007985 */ /* 0x0203e8000c101d06 */
.L_x_4624:
[----:B------:R-:W-:Y:S05]  /*b6f0*/  BSYNC B2 ;  /* 0x0000000000027941 */ /* 0x000fea0003800000 */
.L_x_4623:
        /* <DEDUP_REMOVED lines=98> */
.L_x_4644:
[----:B------:R-:W-:Y:S05]  /*bd20*/  BSYNC B0 ;  /* 0x0000000000007941 */ /* 0x000fea0003800000 */
.L_x_4643:
[----:B------:R-:W-:Y:S02]  /*bd30*/  IMAD R0, R67, 0x60, RZ ;  /* 0x0000006043007824 */ /* 0x000fe400078e02ff */
[----:B------:R-:W-:Y:S05]  /*bd40*/  IMAD.WIDE.U32 R2, R66, 0x60, R140 ;  /* 0x0000006042027825 */ /* 0x000fea00078e008c */
[----:B------:R-:W-:Y:S05]  /*bd50*/  IADD3 R3, R3, R0, RZ ;  /* 0x0000000003037210 */ /* 0x000fea0007ffe0ff */
[----:B-----5:R1:W-:Y:S02]  /*bd60*/  ST.E.128 [R2.64], R48 ;  /* 0x0000003002007985 */ /* 0x0203e4000c101d06 */
.L_x_4642:
[----:B------:R-:W-:Y:S05]  /*bd70*/  BSYNC B1 ;  /* 0x0000000000017941 */ /* 0x000fea0003800000 */
.L_x_4641:
        /* <DEDUP_REMOVED lines=92> */
.L_x_4648:
[----:B------:R-:W-:Y:S05]  /*c340*/  BSYNC B0 ;  /* 0x0000000000007941 */ /* 0x000fea0003800000 */
.L_x_4647:
[C---:B------:R-:W-:Y:S04]  /*c350*/  LEA R2, P0, R92.reuse, R140, 0x1 ;  /* 0x0000008c5c027211 */ /* 0x040fe800078008ff */
[----:B------:R-:W-:Y:S05]  /*c360*/  LEA.HI.X R3, R92, R141, R91, 0x1, P0 ;  /* 0x0000008d5c037211 */ /* 0x000fea00000f0c5b */
[----:B-----5:R1:W-:Y:S04]  /*c370*/  ST.E.128 [R2.64], R48 ;  /* 0x0000003002007985 */ /* 0x0203e8000c101d06 */
.L_x_4646:
[----:B------:R-:W-:Y:S05]  /*c380*/  BSYNC B1 ;  /* 0x0000000000017941 */ /* 0x000fea0003800000 */
.L_x_4645:
        /* <DEDUP_REMOVED lines=92> */
.L_x_4652:
[----:B------:R-:W-:Y:S05]  /*c950*/  BSYNC B0 ;  /* 0x0000000000007941 */ /* 0x000fea0003800000 */
.L_x_4651:
[C---:B------:R-:W-:Y:S04]  /*c960*/  LEA R2, P0, R86.reuse, R140, 0x1 ;  /* 0x0000008c56027211 */ /* 0x040fe800078008ff */
[----:B------:R-:W-:Y:S05]  /*c970*/  LEA.HI.X R3, R86, R141, R85, 0x1, P0 ;  /* 0x0000008d56037211 */ /* 0x000fea00000f0c55 */
[----:B-----5:R1:W-:Y:S04]  /*c980*/  ST.E.128 [R2.64], R48 ;  /* 0x0000003002007985 */ /* 0x0203e8000c101d06 */
.L_x_4650:
[----:B------:R-:W-:Y:S05]  /*c990*/  BSYNC B1 ;  /* 0x0000000000017941 */ /* 0x000fea0003800000 */
.L_x_4649:
        /* <DEDUP_REMOVED lines=91> */
.L_x_4654:
[----:B------:R-:W-:Y:S05]  /*cf50*/  BSYNC B0 ;  /* 0x0000000000007941 */ /* 0x000fea0003800000 */
.L_x_4653:
[C---:B-1----:R-:W-:Y:S04]  /*cf60*/  LEA R2, P0, R84.reuse, R140, 0x1 ;  /* 0x0000008c54027211 */ /* 0x042fe800078008ff */
[----:B------:R-:W-:Y:S05]  /*cf70*/  LEA.HI.X R3, R84, R141, R83, 0x1, P0 ;  /* 0x0000008d54037211 */ /* 0x000fea00000f0c53 */
[----:B-----5:R1:W-:Y:S04]  /*cf80*/  ST.E.128 [R2.64], R24 ;  /* 0x0000001802007985 */ /* 0x0203e8000c101d06 */
.L_x_4640:
[----:B------:R-:W-:Y:S05]  /*cf90*/  BSYNC B2 ;  /* 0x0000000000027941 */ /* 0x000fea0003800000 */
.L_x_4639:
[----:B-12---:R-:W2:Y:S02]  /*cfa0*/  LD.E R3, [R14.64+0xd0] ;  /* 0x0000d0060e037980 */ /* 0x006ea4000c101900 */
[----:B--2---:R-:W-:Y:S05]  /*cfb0*/  IMAD.U32 R3, R3, -0x20, RZ ;  /* 0xffffffe003037824 */ /* 0x004fea00078e00ff */
[C---:B------:R-:W-:Y:S02]  /*cfc0*/  LEA R138, P1, R3.reuse, R138, 0x1 ;  /* 0x0000008a038a7211 */ /* 0x040fe400078208ff */
[C---:B------:R-:W-:Y:S02]  /*cfd0*/  LEA R136, P0, R3.reuse, R136, 0x1 ;  /* 0x0000008803887211 */ /* 0x040fe400078008ff */
[C---:B------:R-:W-:Y:S02]  /*cfe0*/  LEA.HI.X.SX32 R139, R3.reuse, R139, 0x1, P1 ;  /* 0x0000008b038b7211 */ /* 0x040fe400008f0eff */
[----:B------:R-:W-:Y:S01]  /*cff0*/  LEA.HI.X.SX32 R137, R3, R137, 0x1, P0 ;  /* 0x0000008903897211 */ /* 0x000fe200000f0eff */
[----:B------:R-:W-:-:S05]  /*d000*/  BRA `(.L_x_4590) ;  /* 0x0000076000007947 */ /* 0x000fca0003800000 */
.L_x_4556:
        /* <DEDUP_REMOVED lines=14> */
.L_x_4656:
[----:B------:R-:W-:Y:S05]  /*d0f0*/  BSYNC B0 ;  /* 0x0000000000007941 */ /* 0x000fea0003800000 */
.L_x_4655:
        /* <DEDUP_REMOVED lines=33> */
.L_x_4658:
[----:B------:R-:W-:Y:S05]  /*d310*/  BSYNC B0 ;  /* 0x0000000000007941 */ /* 0x000fea0003800000 */
.L_x_4657:
        /* <DEDUP_REMOVED lines=33> */
.L_x_4660:
[----:B------:R-:W-:Y:S05]  /*d530*/  BSYNC B0 ;  /* 0x0000000000007941 */ /* 0x000fea0003800000 */
.L_x_4659:
        /* <DEDUP_REMOVED lines=35> */
.L_x_4590:
[----:B------:R-:W-:Y:S05]  /*d770*/  BSYNC B3 ;  /* 0x0000000000037941 */ /* 0x000fea0003800000 */
.L_x_4555:
        /* <DEDUP_REMOVED lines=89> */
.L_x_4662:
        /* <DEDUP_REMOVED lines=8> */
.L_x_4663:
[----:B------:R-:W-:Y:S05]  /*dd90*/  BSYNC B0 ;  /* 0x0000000000007941 */ /* 0x000fea0003800000 */
.L_x_4661:
[----:B------:R-:W-:Y:S04]  /*dda0*/  IADD3 R9, R9, -0x1, RZ ;  /* 0xffffffff09097810 */ /* 0x000fe80007ffe0ff */
[----:B------:R-:W-:Y:S11]  /*ddb0*/  ISETP.GT.AND P0, PT, R9, R103, PT ;  /* 0x000000670900720c */ /* 0x000ff60003f04270 */
[----:B------:R-:W-:Y:S02]  /*ddc0*/  @!UPT UIADD3 URZ, URZ, URZ, URZ ;  /* 0x0000003f3f3ff290 */ /* 0x000fe4000fffe03f */
[----:B------:R-:W-:-:S05]  /*ddd0*/  @P0 BRA `(.L_x_4664) ;  /* 0xffff53a000000947 */ /* 0x000fca000383ffff */
.L_x_4546:
        /* <DEDUP_REMOVED lines=108> */
.L_x_4673:
[----:B------:R-:W-:Y:S05]  /*e4a0*/  BSYNC B0 ;  /* 0x0000000000007941 */ /* 0x000fea0003800000 */
.L_x_4672:
[----:B-----5:R3:W-:Y:S02]  /*e4b0*/  STS.128 [R247], R24 ;  /* 0x00000018f7007388 */ /* 0x0207e40000000c00 */
.L_x_4671:
[----:B------:R-:W-:Y:S05]  /*e4c0*/  BSYNC B1 ;  /* 0x0000000000017941 */ /* 0x000fea0003800000 */
.L_x_4670:
        /* <DEDUP_REMOVED lines=47> */
.L_x_4677:
[----:B------:R-:W-:Y:S05]  /*e7c0*/  BSYNC B0 ;  /* 0x0000000000007941 */ /* 0x000fea0003800000 */
.L_x_4676:
[----:B-----5:R1:W-:Y:S02]  /*e7d0*/  STS.128 [R247+0x2000], R24 ;  /* 0x00200018f7007388 */ /* 0x0203e40000000c00 */
.L_x_4675:
[----:B------:R-:W-:Y:S05]  /*e7e0*/  BSYNC B1 ;  /* 0x0000000000017941 */ /* 0x000fea0003800000 */
.L_x_4674:
        /* <DEDUP_REMOVED lines=47> */
.L_x_4681:
[----:B------:R-:W-:Y:S05]  /*eae0*/  BSYNC B0 ;  /* 0x0000000000007941 */ /* 0x000fea0003800000 */
.L_x_4680:
[----:B-----5:R3:W-:Y:S02]  /*eaf0*/  STS.128 [R247+0x4000], R24 ;  /* 0x00400018f7007388 */ /* 0x0207e40000000c00 */
.L_x_4679:
[----:B------:R-:W-:Y:S05]  /*eb00*/  BSYNC B1 ;  /* 0x0000000000017941 */ /* 0x000fea0003800000 */
.L_x_4678:
        /* <DEDUP_REMOVED lines=46> */
.L_x_4683:
[----:B------:R-:W-:Y:S05]  /*edf0*/  BSYNC B0 ;  /* 0x0000000000007941 */ /* 0x000fea0003800000 */
.L_x_4682:
[----:B-----5:R3:W-:Y:S02]  /*ee00*/  STS.128 [R247+0x6000], R24 ;  /* 0x00600018f7007388 */ /* 0x0207e40000000c00 */
.L_x_4669:
[----:B------:R-:W-:Y:S05]  /*ee10*/  BSYNC B2 ;  /* 0x0000000000027941 */ /* 0x000fea0003800000 */
.L_x_4668:
        /* <DEDUP_REMOVED lines=60> */
.L_x_4689:
[----:B------:R-:W-:Y:S05]  /*f1e0*/  BSYNC B0 ;  /* 0x0000000000007941 */ /* 0x000fea0003800000 */
.L_x_4688:
[----:B-----5:R3:W-:Y:S02]  /*f1f0*/  STS.128 [R247+0x800], R24 ;  /* 0x00080018f7007388 */ /* 0x0207e40000000c00 */
.L_x_4687:
[----:B------:R-:W-:Y:S05]  /*f200*/  BSYNC B1 ;  /* 0x0000000000017941 */ /* 0x000fea0003800000 */
.L_x_4686:
        /* <DEDUP_REMOVED lines=47> */
.L_x_4693:
[----:B------:R-:W-:Y:S05]  /*f500*/  BSYNC B0 ;  /* 0x0000000000007941 */ /* 0x000fea0003800000 */
.L_x_4692:
[----:B-----5:R3:W-:Y:S02]  /*f510*/  STS.128 [R247+0x2800], R24 ;  /* 0x00280018f7007388 */ /* 0x0207e40000000c00 */
.L_x_4691:
[----:B------:R-:W-:Y:S05]  /*f520*/  BSYNC B1 ;  /* 0x0000000000017941 */ /* 0x000fea0003800000 */
.L_x_4690:
        /* <DEDUP_REMOVED lines=47> */
.L_x_4697:
[----:B------:R-:W-:Y:S05]  /*f820*/  BSYNC B0 ;  /* 0x0000000000007941 */ /* 0x000fea0003800000 */
.L_x_4696:
[----:B-----5:R3:W-:Y:S02]  /*f830*/  STS.128 [R247+0x4800], R24 ;  /* 0x00480018f7007388 */ /* 0x0207e40000000c00 */
.L_x_4695:
[----:B------:R-:W-:Y:S05]  /*f840*/  BSYNC B1 ;  /* 0x0000000000017941 */ /* 0x000fea0003800000 */
.L_x_4694:
        /* <DEDUP_REMOVED lines=45> */
.L_x_4699:
[----:B------:R-:W-:Y:S05]  /*fb20*/  BSYNC B0 ;  /* 0x0000000000007941 */ /* 0x000fea0003800000 */
.L_x_4698:
[----:B-----5:R1:W-:Y:S02]  /*fb30*/  STS.128 [R247+0x6800], R44 ;  /* 0x0068002cf7007388 */ /* 0x0203e40000000c00 */
.L_x_4685:
[----:B------:R-:W-:Y:S05]  /*fb40*/  BSYNC B2 ;  /* 0x0000000000027941 */ /* 0x000fea0003800000 */
.L_x_4684:
        /* <DEDUP_REMOVED lines=60> */
.L_x_4705:
[----:B------:R-:W-:Y:S05]  /*ff10*/  BSYNC B0 ;  /* 0x0000000000007941 */ /* 0x000fea0003800000 */
.L_x_4704:
[----:B-----5:R3:W-:Y:S02]  /*ff20*/  STS.128 [R247+0x1000], R24 ;  /* 0x00100018f7007388 */ /* 0x0207e40000000c00 */
.L_x_4703:
[----:B------:R-:W-:Y:S05]  /*ff30*/  BSYNC B1 ;  /* 0x0000000000017941 */ /* 0x000fea0003800000 */
.L_x_4702:
        /* <DEDUP_REMOVED lines=46> */
.L_x_4709:
[----:B------:R-:W-:Y:S05]  /*10220*/  BSYNC B0 ;  /* 0x0000000000007941 */ /* 0x000fea0003800000 */
.L_x_4708:
[----:B-----5:R3:W-:Y:S02]  /*10230*/  STS.128 [R247+0x3000], R24 ;  /* 0x00300018f7007388 */ /* 0x0207e40000000c00 */
.L_x_4707:
[----:B------:R-:W-:Y:S05]  /*10240*/  BSYNC B1 ;  /* 0x0000000000017941 */ /* 0x000fea0003800000 */
.L_x_4706:
        /* <DEDUP_REMOVED lines=46> */
.L_x_4713:
[----:B------:R-:W-:Y:S05]  /*10530*/  BSYNC B0 ;  /* 0x0000000000007941 */ /* 0x000fea0003800000 */
.L_x_4712:
[----:B-----5:R3:W-:Y:S02]  /*10540*/  STS.128 [R247+0x5000], R24 ;  /* 0x00500018f7007388 */ /* 0x0207e40000000c00 */
.L_x_4711:
[----:B------:R-:W-:Y:S05]  /*10550*/  BSYNC B1 ;  /* 0x0000000000017941 */ /* 0x000fea0003800000 */
.L_x_4710:
        /* <DEDUP_REMOVED lines=47> */
.L_x_4715:
[----:B------:R-:W-:Y:S05]  /*10850*/  BSYNC B0 ;  /* 0x0000000000007941 */ /* 0x000fea0003800000 */
.L_x_4714:
[----:B-----5:R3:W-:Y:S02]  /*10860*/  STS.128 [R247+0x7000], R24 ;  /* 0x00700018f7007388 */ /* 0x0207e40000000c00 */
.L_x_4701:
[----:B------:R-:W-:Y:S05]  /*10870*/  BSYNC B2 ;  /* 0x0000000000027941 */ /* 0x000fea0003800000 */
.L_x_4700:
        /* <DEDUP_REMOVED lines=60> */
.L_x_4720:
[----:B------:R-:W-:Y:S05]  /*10c40*/  BSYNC B0 ;  /* 0x0000000000007941 */ /* 0x000fea0003800000 */
.L_x_4719:
[----:B-----5:R1:W-:Y:S02]  /*10c50*/  STS.128 [R247+0x1800], R20 ;  /* 0x00180014f7007388 */ /* 0x0203e40000000c00 */
.L_x_4718:
[----:B------:R-:W-:Y:S05]  /*10c60*/  BSYNC B1 ;  /* 0x0000000000017941 */ /* 0x000fea0003800000 */
.L_x_4717:
        /* <DEDUP_REMOVED lines=46> */
.L_x_4724:
[----:B------:R-:W-:Y:S05]  /*10f50*/  BSYNC B0 ;  /* 0x0000000000007941 */ /* 0x000fea0003800000 */
.L_x_4723:
[----:B-----5:R1:W-:Y:S02]  /*10f60*/  STS.128 [R247+0x3800], R16 ;  /* 0x00380010f7007388 */ /* 0x0203e40000000c00 */
.L_x_4722:
[----:B------:R-:W-:Y:S05]  /*10f70*/  BSYNC B1 ;  /* 0x0000000000017941 */ /* 0x000fea0003800000 */
.L_x_4721:
        /* <DEDUP_REMOVED lines=48> */
.L_x_4728:
[----:B------:R-:W-:Y:S05]  /*11280*/  BSYNC B0 ;  /* 0x0000000000007941 */ /* 0x000fea0003800000 */
.L_x_4727:
[----:B-----5:R1:W-:Y:S02]  /*11290*/  STS.128 [R247+0x5800], R16 ;  /* 0x00580010f7007388 */ /* 0x0203e40000000c00 */
.L_x_4726:
[----:B------:R-:W-:Y:S05]  /*112a0*/  BSYNC B1 ;  /* 0x0000000000017941 */ /* 0x000fea0003800000 */
.L_x_4725:
        /* <DEDUP_REMOVED lines=45> */
.L_x_4730:
[----:B------:R-:W-:Y:S05]  /*11580*/  BSYNC B0 ;  /* 0x0000000000007941 */ /* 0x000fea0003800000 */
.L_x_4729:
[----:B-----5:R1:W-:Y:S01]  /*11590*/  STS.128 [R247+0x7800], R40 ;  /* 0x00780028f7007388 */ /* 0x0203e20000000c00 */
[----:B------:R-:W-:Y:S05]  /*115a0*/  BRA `(.L_x_4716) ;  /* 0x0000672000007947 */ /* 0x000fea0003800000 */
.L_x_4667:
        /* <DEDUP_REMOVED lines=89> */
.L_x_4736:
[----:B------:R-:W-:Y:S05]  /*11b40*/  BSYNC B0 ;  /* 0x0000000000007941 */ /* 0x000fea0003800000 */
.L_x_4735:
[----:B-----5:R3:W-:Y:S02]  /*11b50*/  STS.128 [R247], R32 ;  /* 0x00000020f7007388 */ /* 0x0207e40000000c00 */
.L_x_4734:
[----:B------:R-:W-:Y:S05]  /*11b60*/  BSYNC B1 ;  /* 0x0000000000017941 */ /* 0x000fea0003800000 */
.L_x_4733:
        /* <DEDUP_REMOVED lines=87> */
.L_x_4740:
[----:B------:R-:W-:Y:S05]  /*120e0*/  BSYNC B0 ;  /* 0x0000000000007941 */ /* 0x000fea0003800000 */
.L_x_4739:
[----:B-----5:R1:W-:Y:S02]  /*120f0*/  STS.128 [R247+0x2000], R32 ;  /* 0x00200020f7007388 */ /* 0x0203e40000000c00 */
.L_x_4738:
[----:B------:R-:W-:Y:S05]  /*12100*/  BSYNC B1 ;  /* 0x0000000000017941 */ /* 0x000fea0003800000 */
.L_x_4737:
        /* <DEDUP_REMOVED lines=87> */
.L_x_4744:
[----:B------:R-:W-:Y:S05]  /*12680*/  BSYNC B0 ;  /* 0x0000000000007941 */ /* 0x000fea0003800000 */
.L_x_4743:
[----:B-----5:R3:W-:Y:S02]  /*12690*/  STS.128 [R247+0x4000], R32 ;  /* 0x00400020f7007388 */ /* 0x0207e40000000c00 */
.L_x_4742:
[----:B------:R-:W-:Y:S05]  /*126a0*/  BSYNC B1 ;  /* 0x0000000000017941 */ /* 0x000fea0003800000 */
.L_x_4741:
        /* <DEDUP_REMOVED lines=86> */
.L_x_4746:
[----:B------:R-:W-:Y:S05]  /*12c10*/  BSYNC B0 ;  /* 0x0000000000007941 */ /* 0x000fea0003800000 */
.L_x_4745:
[----:B-----5:R3:W-:Y:S02]  /*12c20*/  STS.128 [R247+0x6000], R32 ;  /* 0x00600020f7007388 */ /* 0x0207e40000000c00 */
.L_x_4732:
[----:B------:R-:W-:Y:S05]  /*12c30*/  BSYNC B2 ;  /* 0x0000000000027941 */ /* 0x000fea0003800000 */
.L_x_4731:
        /* <DEDUP_REMOVED lines=94> */
.L_x_4752:
[----:B------:R-:W-:Y:S05]  /*13220*/  BSYNC B0 ;  /* 0x0000000000007941 */ /* 0x000fea0003800000 */
.L_x_4751:
[----:B-----5:R3:W-:Y:S02]  /*13230*/  STS.128 [R247+0x800], R32 ;  /* 0x00080020f7007388 */ /* 0x0207e40000000c00 */
.L_x_4750:
[----:B------:R-:W-:Y:S05]  /*13240*/  BSYNC B1 ;  /* 0x0000000000017941 */ /* 0x000fea0003800000 */
.L_x_4749:
        /* <DEDUP_REMOVED lines=90> */
.L_x_4756:
[----:B------:R-:W-:Y:S05]  /*137f0*/  BSYNC B0 ;  /* 0x0000000000007941 */ /* 0x000fea0003800000 */
.L_x_4755:
[----:B-----5:R3:W-:Y:S02]  /*13800*/  STS.128 [R247+0x2800], R32 ;  /* 0x00280020f7007388 */ /* 0x0207e40000000c00 */
.L_x_4754:
[----:B------:R-:W-:Y:S05]  /*13810*/  BSYNC B1 ;  /* 0x0000000000017941 */ /* 0x000fea0003800000 */
.L_x_4753:
        /* <DEDUP_REMOVED lines=90> */
.L_x_4760:
[----:B------:R-:W-:Y:S05]  /*13dc0*/  BSYNC B0 ;  /* 0x0000000000007941 */ /* 0x000fea0003800000 */
.L_x_4759:
[----:B-----5:R3:W-:Y:S02]  /*13dd0*/  STS.128 [R247+0x4800], R32 ;  /* 0x00480020f7007388 */ /* 0x0207e40000000c00 */
.L_x_4758:
[----:B------:R-:W-:Y:S05]  /*13de0*/  BSYNC B1 ;  /* 0x0000000000017941 */ /* 0x000fea0003800000 */
.L_x_4757:
        /* <DEDUP_REMOVED lines=90> */
.L_x_4762:
[----:B------:R-:W-:Y:S05]  /*14390*/  BSYNC B0 ;  /* 0x0000000000007941 */ /* 0x000fea0003800000 */
.L_x_4761:
[----:B-----5:R1:W-:Y:S02]  /*143a0*/  STS.128 [R247+0x6800], R20 ;  /* 0x00680014f7007388 */ /* 0x0203e40000000c00 */
.L_x_4748:
[----:B------:R-:W-:Y:S05]  /*143b0*/  BSYNC B2 ;  /* 0x0000000000027941 */ /* 0x000fea0003800000 */
.L_x_4747:
        /* <DEDUP_REMOVED lines=95> */
.L_x_4768:
[----:B------:R-:W-:Y:S05]  /*149b0*/  BSYNC B0 ;  /* 0x0000000000007941 */ /* 0x000fea0003800000 */
.L_x_4767:
[----:B-----5:R3:W-:Y:S02]  /*149c0*/  STS.128 [R247+0x1000], R32 ;  /* 0x00100020f7007388 */ /* 0x0207e40000000c00 */
.L_x_4766:
[----:B------:R-:W-:Y:S05]  /*149d0*/  BSYNC B1 ;  /* 0x0000000000017941 */ /* 0x000fea0003800000 */
.L_x_4765:
        /* <DEDUP_REMOVED lines=90> */
.L_x_4772:
[----:B------:R-:W-:Y:S05]  /*14f80*/  BSYNC B0 ;  /* 0x0000000000007941 */ /* 0x000fea0003800000 */
.L_x_4771:
[----:B-----5:R3:W-:Y:S02]  /*14f90*/  STS.128 [R247+0x3000], R32 ;  /* 0x00300020f7007388 */ /* 0x0207e40000000c00 */
.L_x_4770:
[----:B------:R-:W-:Y:S05]  /*14fa0*/  BSYNC B1 ;  /* 0x0000000000017941 */ /* 0x000fea0003800000 */
.L_x_4769:
        /* <DEDUP_REMOVED lines=90> */
.L_x_4776:
[----:B------:R-:W-:Y:S05]  /*15550*/  BSYNC B0 ;  /* 0x0000000000007941 */ /* 0x000fea0003800000 */
.L_x_4775:
[----:B-----5:R3:W-:Y:S02]  /*15560*/  STS.128 [R247+0x5000], R32 ;  /* 0x00500020f7007388 */ /* 0x0207e40000000c00 */
.L_x_4774:
[----:B------:R-:W-:Y:S05]  /*15570*/  BSYNC B1 ;  /* 0x0000000000017941 */ /* 0x000fea0003800000 */
.L_x_4773:
        /* <DEDUP_REMOVED lines=92> */
.L_x_4778:
[----:B------:R-:W-:Y:S05]  /*15b40*/  BSYNC B0 ;  /* 0x0000000000007941 */ /* 0x000fea0003800000 */
.L_x_4777:
[----:B-----5:R1:W-:Y:S02]  /*15b50*/  STS.128 [R247+0x7000], R24 ;  /* 0x00700018f7007388 */ /* 0x0203e40000000c00 */
.L_x_4764:
[----:B------:R-:W-:Y:S05]  /*15b60*/  BSYNC B2 ;  /* 0x0000000000027941 */ /* 0x000fea0003800000 */
.L_x_4763:
        /* <DEDUP_REMOVED lines=96> */
.L_x_4782:
[----:B------:R-:W-:Y:S05]  /*16170*/  BSYNC B0 ;  /* 0x0000000000007941 */ /* 0x000fea0003800000 */
.L_x_4781:
[----:B-----5:R1:W-:Y:S02]  /*16180*/  STS.128 [R247+0x1800], R20 ;  /* 0x00180014f7007388 */ /* 0x0203e40000000c00 */
.L_x_4780:
[----:B------:R-:W-:Y:S05]  /*16190*/  BSYNC B1 ;  /* 0x0000000000017941 */ /* 0x000fea0003800000 */
.L_x_4779:
        /* <DEDUP_REMOVED lines=92> */
.L_x_4786:
[----:B------:R-:W-:Y:S05]  /*16760*/  BSYNC B0 ;  /* 0x0000000000007941 */ /* 0x000fea0003800000 */
.L_x_4785:
[----:B-----5:R1:W-:Y:S02]  /*16770*/  STS.128 [R247+0x3800], R16 ;  /* 0x00380010f7007388 */ /* 0x0203e40000000c00 */
.L_x_4784:
[----:B------:R-:W-:Y:S05]  /*16780*/  BSYNC B1 ;  /* 0x0000000000017941 */ /* 0x000fea0003800000 */
.L_x_4783:
        /* <DEDUP_REMOVED lines=93> */
.L_x_4790:
[----:B------:R-:W-:Y:S05]  /*16d60*/  BSYNC B0 ;  /* 0x0000000000007941 */ /* 0x000fea0003800000 */
.L_x_4789:
[----:B-----5:R1:W-:Y:S02]  /*16d70*/  STS.128 [R247+0x5800], R16 ;  /* 0x00580010f7007388 */ /* 0x0203e40000000c00 */
.L_x_4788:
[----:B------:R-:W-:Y:S05]  /*16d80*/  BSYNC B1 ;  /* 0x0000000000017941 */ /* 0x000fea0003800000 */
.L_x_4787:
        /* <DEDUP_REMOVED lines=92> */
.L_x_4792:
[----:B------:R-:W-:Y:S05]  /*17350*/  BSYNC B0 ;  /* 0x0000000000007941 */ /* 0x000fea0003800000 */
.L_x_4791:
[----:B-----5:R1:W-:Y:S01]  /*17360*/  STS.128 [R247+0x7800], R16 ;  /* 0x00780010f7007388 */ /* 0x0203e20000000c00 */
[----:B------:R-:W-:Y:S05]  /*17370*/  BRA `(.L_x_4716) ;  /* 0x0000095000007947 */ /* 0x000fea0003800000 */
.L_x_4666:
        /* <DEDUP_REMOVED lines=37> */
.L_x_4794:
[----:B------:R-:W-:Y:S05]  /*175d0*/  BSYNC B0 ;  /* 0x0000000000007941 */ /* 0x000fea0003800000 */
.L_x_4793:
        /* <DEDUP_REMOVED lines=36> */
.L_x_4796:
[----:B------:R-:W-:Y:S05]  /*17820*/  BSYNC B0 ;  /* 0x0000000000007941 */ /* 0x000fea0003800000 */
.L_x_4795:
        /* <DEDUP_REMOVED lines=36> */
.L_x_4798:
[----:B------:R-:W-:Y:S05]  /*17a70*/  BSYNC B0 ;  /* 0x0000000000007941 */ /* 0x000fea0003800000 */
.L_x_4797:
        /* <DEDUP_REMOVED lines=37> */
.L_x_4716:
[----:B------:R-:W-:Y:S05]  /*17cd0*/  BSYNC B3 ;  /* 0x0000000000037941 */ /* 0x000fea0003800000 */
.L_x_4665:
        /* <DEDUP_REMOVED lines=34> */
.L_x_4800:
[----:B------:R-:W-:Y:S05]  /*17f00*/  BSYNC B0 ;  /* 0x0000000000007941 */ /* 0x000fea0003800000 */
.L_x_4799:
        /* <DEDUP_REMOVED lines=38> */
.L_x_4802:
[----:B------:R-:W-:Y:S05]  /*18170*/  BSYNC B0 ;  /* 0x0000000000007941 */ /* 0x000fea0003800000 */
.L_x_4801:
        /* <DEDUP_REMOVED lines=40> */
.L_x_4804:
[----:B------:R-:W-:Y:S05]  /*18400*/  BSYNC B0 ;  /* 0x0000000000007941 */ /* 0x000fea0003800000 */
.L_x_4803:
        /* <DEDUP_REMOVED lines=41> */
.L_x_4806:
[----:B------:R-:W-:Y:S05]  /*186a0*/  BSYNC B0 ;  /* 0x0000000000007941 */ /* 0x000fea0003800000 */
.L_x_4805:
        /* <DEDUP_REMOVED lines=56> */
.L_x_4808:
[----:B-1----:R-:W-:Y:S05]  /*18a30*/  BSYNC B0 ;  /* 0x0000000000007941 */ /* 0x002fea0003800000 */
.L_x_4807:
        /* <DEDUP_REMOVED lines=40> */
.L_x_4810:
[----:B------:R-:W-:Y:S05]  /*18cc0*/  BSYNC B0 ;  /* 0x0000000000007941 */ /* 0x000fea0003800000 */
.L_x_4809:
        /* <DEDUP_REMOVED lines=42> */
.L_x_4812:
[----:B------:R-:W-:Y:S05]  /*18f70*/  BSYNC B0 ;  /* 0x0000000000007941 */ /* 0x000fea0003800000 */
.L_x_4811:
        /* <DEDUP_REMOVED lines=47> */
.L_x_4814:
[----:B------:R-:W-:Y:S05]  /*19270*/  BSYNC B0 ;  /* 0x0000000000007941 */ /* 0x000fea0003800000 */
.L_x_4813:
[C---:B------:R-:W-:Y:S01]  /*19280*/  IMAD.SHL.U32 R2, R70.reuse, 0x40, RZ ;  /* 0x0000004046027824 */ /* 0x040fe200078e00ff */
[----:B------:R-:W-:Y:S01]  /*19290*/  R2P PR, R70, 0x6 ;  /* 0x0000000646007804 */ /* 0x000fe20000000000 */
[----:B------:R-:W-:Y:S01]  /*192a0*/  IMAD.SHL.U32 R178, R178, 0x8, RZ ;  /* 0x00000008b2b27824 */ /* 0x000fe200078e00ff */
[----:B--2---:R-:W2:Y:S01]  /*192b0*/  LD.E R53, [R14.64+0x18c] ;  /* 0x00018c060e357980 */ /* 0x004ea2000c101900 */
[----:B------:R-:W-:Y:S01]  /*192c0*/  IMAD R230, R69, 0x400, R56 ;  /* 0x0000040045e67824 */ /* 0x000fe200078e0238 */
[----:B------:R-:W-:Y:S01]  /*192d0*/  LOP3.LUT R5, R2, 0x1c0, RZ, 0xc0, !PT ;  /* 0x000001c002057812 */ /* 0x000fe200078ec0ff */
[----:B------:R-:W-:Y:S01]  /*192e0*/  IMAD.IADD R52, R13, 0x1, R52 ;  /* 0x000000010d347824 */ /* 0x000fe200078e0234 */
        /* <DEDUP_REMOVED lines=203> */
[C---:B------:R-:W-:Y:S08]  /*19fa0*/  HMMA.16816.F32.BF16 R48, R8.reuse, R96, R48 ;  /* 0x000000600830723c */ /* 0x040ff00000041830 */
[----:B------:R-:W-:Y:S01]  /*19fb0*/  HMMA.16816.F32.BF16 R44, R8, R98, R44 ;  /* 0x00000062082c723c */ /* 0x000fe2000004182c */
[----:B------:R-:W2:Y:S07]  /*19fc0*/  LDSM.16.M88.4 R8, [R227+0x7800] ;  /* 0x00780000e308783b */ /* 0x000eae0000000200 */
[C---:B------:R-:W-:Y:S08]  /*19fd0*/  HMMA.16816.F32.BF16 R64, R36.reuse, R84, R64 ;  /* 0x000000542440723c */ /* 0x040ff00000041840 */
[----:B------:R-:W-:Y:S08]  /*19fe0*/  HMMA.16816.F32.BF16 R80, R36, R86, R80 ;  /* 0x000000562450723c */ /* 0x000ff00000041850 */
[C---:B------:R-:W-:Y:S08]  /*19ff0*/  HMMA.16816.F32.BF16 R76, R4.reuse, R40, R76 ;  /* 0x00000028044c723c */ /* 0x040ff0000004184c */
[----:B------:R-:W-:Y:S01]  /*1a000*/  HMMA.16816.F32.BF16 R92, R4, R42, R92 ;  /* 0x0000002a045c723c */ /* 0x000fe2000004185c */
[----:B------:R-:W-:Y:S07]  /*1a010*/  LDSM.16.M88.4 R40, [R220+0x6800] ;  /* 0x00680000dc28783b */ /* 0x000fee0000000200 */
[C---:B-1----:R-:W-:Y:S08]  /*1a020*/  HMMA.16816.F32.BF16 R48, R36.reuse, R20, R48 ;  /* 0x000000142430723c */ /* 0x042ff00000041830 */
[----:B------:R-:W-:Y:S01]  /*1a030*/  HMMA.16816.F32.BF16 R44, R36, R22, R44 ;  /* 0x00000016242c723c */ /* 0x000fe2000004182c */
[----:B------:R-:W-:Y:S07]  /*1a040*/  LDSM.16.M88.4 R20, [R220+0x7800] ;  /* 0x00780000dc14783b */ /* 0x000fee0000000200 */
[C---:B------:R-:W-:Y:S08]  /*1a050*/  HMMA.16816.F32.BF16 R64, R4.reuse, R32, R64 ;  /* 0x000000200440723c */ /* 0x040ff00000041840 */
[----:B------:R-:W-:Y:S01]  /*1a060*/  HMMA.16816.F32.BF16 R80, R4, R34, R80 ;  /* 0x000000220450723c */ /* 0x000fe20000041850 */
[----:B------:R-:W1:Y:S07]  /*1a070*/  LDSM.16.M88.4 R32, [R224+0xf800] ;  /* 0x00f80000e020783b */ /* 0x000e6e0000000200 */
[C---:B------:R-:W-:Y:S08]  /*1a080*/  HMMA.16816.F32.BF16 R76, R16.reuse, R28, R76 ;  /* 0x0000001c104c723c */ /* 0x040ff0000004184c */
[----:B------:R-:W-:Y:S01]  /*1a090*/  HMMA.16816.F32.BF16 R92, R16, R30, R92 ;  /* 0x0000001e105c723c */ /* 0x000fe2000004185c */
[----:B------:R-:W3:Y:S01]  /*1a0a0*/  LDSM.16.M88.4 R28, [R220+0x7000] ;  /* 0x00700000dc1c783b */ /* 0x000ee20000000200 */
[----:B------:R-:W-:Y:S01]  /*1a0b0*/  IMAD R12, R69, 0x10, R12 ;  /* 0x00000010450c7824 */ /* 0x000fe200078e020c */
[----:B------:R-:W-:-:S02]  /*1a0c0*/  IADD3 R104, R52, 0x18, RZ ;  /* 0x0000001834687810 */ /* 0x000fc40007ffe0ff */
[C---:B------:R-:W-:Y:S02]  /*1a0d0*/  IADD3 R58, R52.reuse, 0x8, RZ ;  /* 0x00000008343a7810 */ /* 0x040fe40007ffe0ff */
[C---:B------:R-:W-:Y:S01]  /*1a0e0*/  IADD3 R102, R52.reuse, 0x10, RZ ;  /* 0x0000001034667810 */ /* 0x040fe20007ffe0ff */
[C---:B--2---:R-:W-:Y:S01]  /*1a0f0*/  HMMA.16816.F32.BF16 R48, R4.reuse, R8, R48 ;  /* 0x000000080430723c */ /* 0x044fe20000041830 */
[C---:B------:R-:W-:Y:S02]  /*1a100*/  IADD3 R100, R52.reuse, 0x11, RZ ;  /* 0x0000001134647810 */ /* 0x040fe40007ffe0ff */
[C---:B------:R-:W-:Y:S02]  /*1a110*/  IADD3 R70, R52.reuse, 0x9, RZ ;  /* 0x0000000934467810 */ /* 0x040fe40007ffe0ff */
[C---:B------:R-:W-:Y:S02]  /*1a120*/  IADD3 R106, R52.reuse, 0x19, RZ ;  /* 0x00000019346a7810 */ /* 0x040fe40007ffe0ff */
[C---:B------:R-:W-:Y:S01]  /*1a130*/  IADD3 R84, R52.reuse, 0x21, RZ ;  /* 0x0000002134547810 */ /* 0x040fe20007ffe0ff */
[----:B------:R-:W-:Y:S01]  /*1a140*/  HMMA.16816.F32.BF16 R44, R4, R10, R44 ;  /* 0x0000000a042c723c */ /* 0x000fe2000004182c */
[----:B------:R-:W-:Y:S01]  /*1a150*/  IADD3 R112, R52, 0x29, RZ ;  /* 0x0000002934707810 */ /* 0x000fe20007ffe0ff */
[----:B------:R-:W-:Y:S01]  /*1a160*/  FMUL.FTZ R86, R90, R53 ;  /* 0x000000355a567220 */ /* 0x000fe20000410000 */
[----:B------:R-:W-:-:S02]  /*1a170*/  IADD3 R110, R52, 0x28, RZ ;  /* 0x00000028346e7810 */ /* 0x000fc40007ffe0ff */
[C---:B------:R-:W-:Y:S01]  /*1a180*/  IADD3 R54, R52.reuse, 0x1, RZ ;  /* 0x0000000134367810 */ /* 0x040fe20007ffe0ff */
[----:B------:R-:W-:Y:S01]  /*1a190*/  MUFU.TANH R122, R122 ;  /* 0x0000007a007a7308 */ /* 0x000fe20000002400 */
[C---:B------:R-:W-:Y:S01]  /*1a1a0*/  IADD3 R114, R52.reuse, 0x30, RZ ;  /* 0x0000003034727810 */ /* 0x040fe20007ffe0ff */
[----:B------:R-:W-:Y:S01]  /*1a1b0*/  HMMA.16816.F32.BF16 R64, R16, R60, R64 ;  /* 0x0000003c1040723c */ /* 0x000fe20000041840 */
[----:B------:R-:W-:Y:S01]  /*1a1c0*/  IADD3 R116, R52, 0x38, RZ ;  /* 0x0000003834747810 */ /* 0x000fe20007ffe0ff */
[----:B------:R-:W-:-:S06]  /*1a1d0*/  DEPBAR.LE SB0, 0x0 ;  /* 0x000080000000791a */ /* 0x000fcc0000000000 */
[C---:B------:R-:W-:Y:S08]  /*1a1e0*/  HMMA.16816.F32.BF16 R80, R16.reuse, R62, R80 ;  /* 0x0000003e1050723c */ /* 0x040ff00000041850 */
[C---:B-1----:R-:W-:Y:S08]  /*1a1f0*/  HMMA.16816.F32.BF16 R48, R16.reuse, R32, R48 ;  /* 0x000000201030723c */ /* 0x042ff00000041830 */
[----:B------:R-:W-:Y:S08]  /*1a200*/  HMMA.16816.F32.BF16 R44, R16, R34, R44 ;  /* 0x00000022102c723c */ /* 0x000ff0000004182c */
[C---:B------:R-:W-:Y:S08]  /*1a210*/  HMMA.16816.F32.BF16 R92, R24.reuse, R42, R92 ;  /* 0x0000002a185c723c */ /* 0x040ff0000004185c */
[C---:B------:R-:W-:Y:S08]  /*1a220*/  HMMA.16816.F32.BF16 R76, R24.reuse, R40, R76 ;  /* 0x00000028184c723c */ /* 0x040ff0000004184c */
[C---:B---3--:R-:W-:Y:S08]  /*1a230*/  HMMA.16816.F32.BF16 R64, R24.reuse, R28, R64 ;  /* 0x0000001c1840723c */ /* 0x048ff00000041840 */
[----:B------:R-:W-:Y:S01]  /*1a240*/  HMMA.16816.F32.BF16 R80, R24, R30, R80 ;  /* 0x0000001e1850723c */ /* 0x000fe20000041850 */
[----:B------:R-:W-:-:S02]  /*1a250*/  FMUL.FTZ R41, R88, R53 ;  /* 0x0000003558297220 */ /* 0x000fc40000410000 */
[----:B------:R-:W-:-:S05]  /*1a260*/  FMUL.FTZ R92, R92, R53 ;  /* 0x000000355c5c7220 */ /* 0x000fca0000410000 */
[----:B------:R-:W-:Y:S01]  /*1a270*/  HMMA.16816.F32.BF16 R48, R24, R20, R48 ;  /* 0x000000141830723c */ /* 0x000fe20000041830 */
[----:B------:R-:W-:-:S07]  /*1a280*/  FMUL.FTZ R42, R76, R53 ;  /* 0x000000354c2a7220 */ /* 0x000fce0000410000 */
[----:B------:R-:W-:Y:S01]  /*1a290*/  HMMA.16816.F32.BF16 R44, R24, R22, R44 ;  /* 0x00000016182c723c */ /* 0x000fe2000004182c */
[----:B------:R-:W-:Y:S01]  /*1a2a0*/  I2F R109, R104 ;  /* 0x00000068006d7306 */ /* 0x000fe20000201400 */
[-C--:B------:R-:W-:Y:S01]  /*1a2b0*/  FMUL.FTZ R76, R79, R53.reuse ;  /* 0x000000354f4c7220 */ /* 0x080fe20000410000 */
[----:B------:R-:W-:Y:S01]  /*1a2c0*/  IADD3 R71, R12, 0x1, R71 ;  /* 0x000000010c477810 */ /* 0x000fe20007ffe047 */
[----:B------:R-:W-:-:S05]  /*1a2d0*/  FMUL.FTZ R60, R91, R53 ;  /* 0x000000355b3c7220 */ /* 0x000fca0000410000 */
[----:B------:R-:W1:Y:S01]  /*1a2e0*/  MUFU.TANH R29, R92 ;  /* 0x0000005c001d7308 */ /* 0x000e620000002400 */
[----:B------:R-:W-:Y:S01]  /*1a2f0*/  FMUL.FTZ R28, R93, R53 ;  /* 0x000000355d1c7220 */ /* 0x000fe20000410000 */
[----:B------:R-:W-:Y:S01]  /*1a300*/  IADD3 R2, R68, R71, -R244 ;  /* 0x0000004744027210 */ /* 0x000fe20007ffe8f4 */
[----:B------:R-:W-:-:S05]  /*1a310*/  FMUL.FTZ R8, R95, R53 ;  /* 0x000000355f087220 */ /* 0x000fca0000410000 */
[----:B------:R-:W-:Y:S01]  /*1a320*/  I2F R103, R58 ;  /* 0x0000003a00677306 */ /* 0x000fe20000201400 */
[----:B------:R-:W-:-:S07]  /*1a330*/  FMUL.FTZ R30, R65, R53 ;  /* 0x00000035411e7220 */ /* 0x000fce0000410000 */
[----:B------:R-:W2:Y:S01]  /*1a340*/  MUFU.TANH R41, R41 ;  /* 0x0000002900297308 */ /* 0x000ea20000002400 */
[----:B------:R-:W-:Y:S02]  /*1a350*/  IMAD.IADD R3, R3, 0x1, R2 ;  /* 0x0000000103037824 */ /* 0x000fe400078e0202 */
[----:B------:R-:W-:-:S05]  /*1a360*/  FMUL.FTZ R21, R81, R53 ;  /* 0x0000003551157220 */ /* 0x000fca0000410000 */
[----:B------:R-:W-:Y:S01]  /*1a370*/  I2F R107, R102 ;  /* 0x00000066006b7306 */ /* 0x000fe20000201400 */
[----:B------:R-:W-:-:S07]  /*1a380*/  FMUL.FTZ R40, R89, R53 ;  /* 0x0000003559287220 */ /* 0x000fce0000410000 */
[----:B------:R-:W-:Y:S01]  /*1a390*/  I2F R111, R100 ;  /* 0x00000064006f7306 */ /* 0x000fe20000201400 */
[----:B------:R-:W-:-:S07]  /*1a3a0*/  FMUL.FTZ R34, R82, R53 ;  /* 0x0000003552227220 */ /* 0x000fce0000410000 */
[----:B------:R-:W3:Y:S08]  /*1a3b0*/  MUFU.TANH R42, R42 ;  /* 0x0000002a002a7308 */ /* 0x000ef00000002400 */
[----:B------:R-:W4:Y:S01]  /*1a3c0*/  MUFU.TANH R76, R76 ;  /* 0x0000004c004c7308 */ /* 0x000f220000002400 */
[----:B------:R-:W-:-:S07]  /*1a3d0*/  IMNMX R2, R3, R68, PT ;  /* 0x0000004403027217 */ /* 0x000fce0003800200 */
[----:B------:R-:W-:Y:S01]  /*1a3e0*/  I2F R105, R70 ;  /* 0x0000004600697306 */ /* 0x000fe20000201400 */
[----:B------:R-:W-:-:S07]  /*1a3f0*/  IADD3 R9, R3, 0x8, RZ ;  /* 0x0000000803097810 */ /* 0x000fce0007ffe0ff */
[----:B------:R-:W2:Y:S01]  /*1a400*/  MUFU.TANH R60, R60 ;  /* 0x0000003c003c7308 */ /* 0x000ea20000002400 */
[----:B-1----:R-:W-:-:S07]  /*1a410*/  FFMA.FTZ R12, R0, R109, R29 ;  /* 0x0000006d000c7223 */ /* 0x002fce000001001d */
[----:B------:R-:W-:Y:S01]  /*1a420*/  I2F R113, R106 ;  /* 0x0000006a00717306 */ /* 0x000fe20000201400 */
[----:B------:R-:W-:-:S07]  /*1a430*/  FMUL.FTZ R23, R50, R53 ;  /* 0x0000003532177220 */ /* 0x000fce0000410000 */
[----:B------:R-:W1:Y:S01]  /*1a440*/  MUFU.TANH R28, R28 ;  /* 0x0000001c001c7308 */ /* 0x000e620000002400 */
[----:B------:R-:W-:-:S07]  /*1a450*/  FMUL.FTZ R62, R94, R53 ;  /* 0x000000355e3e7220 */ /* 0x000fce0000410000 */
[----:B------:R-:W-:Y:S01]  /*1a460*/  I2F R85, R84 ;  /* 0x0000005400557306 */ /* 0x000fe20000201400 */
[----:B--2---:R-:W-:-:S07]  /*1a470*/  FFMA.FTZ R41, R0, R103, R41 ;  /* 0x0000006700297223 */ /* 0x004fce0000010029 */
[----:B------:R-:W2:Y:S01]  /*1a480*/  MUFU.TANH R8, R8 ;  /* 0x0000000800087308 */ /* 0x000ea20000002400 */
[----:B------:R-:W-:-:S07]  /*1a490*/  FMUL.FTZ R29, R44, R53 ;  /* 0x000000352c1d7220 */ /* 0x000fce0000410000 */
[----:B------:R-:W1:Y:S01]  /*1a4a0*/  MUFU.TANH R30, R30 ;  /* 0x0000001e001e7308 */ /* 0x000e620000002400 */
[-C--:B------:R-:W-:Y:S01]  /*1a4b0*/  FMUL.FTZ R43, R77, R53.reuse ;  /* 0x000000354d2b7220 */ /* 0x080fe20000410000 */
[----:B------:R-:W-:Y:S01]  /*1a4c0*/  ISETP.GE.AND P5, PT, R58, R2, PT ;  /* 0x000000023a00720c */ /* 0x000fe20003fa6270 */
[----:B------:R-:W-:Y:S01]  /*1a4d0*/  FMUL.FTZ R61, R78, R53 ;  /* 0x000000354e3d7220 */ /* 0x000fe20000410000 */
[----:B------:R-:W-:-:S04]  /*1a4e0*/  IMNMX R3, R9, R68, PT ;  /* 0x0000004409037217 */ /* 0x000fc80003800200 */
[----:B------:R-:W-:Y:S01]  /*1a4f0*/  I2F R119, R112 ;  /* 0x0000007000777306 */ /* 0x000fe20000201400 */
[----:B------:R-:W-:Y:S01]  /*1a500*/  FMUL.FTZ R32, R67, R53 ;  /* 0x0000003543207220 */ /* 0x000fe20000410000 */
[----:B------:R-:W-:-:S06]  /*1a510*/  FSEL R20, R41, -INF , !P5 ;  /* 0xff80000029147808 */ /* 0x000fcc0006800000 */
[----:B------:R-:W1:Y:S01]  /*1a520*/  MUFU.TANH R21, R21 ;  /* 0x0000001500157308 */ /* 0x000e620000002400 */
[----:B------:R-:W-:Y:S01]  /*1a530*/  FMUL.FTZ R33, R80, R53 ;  /* 0x0000003550217220 */ /* 0x000fe20000410000 */
[----:B------:R-:W-:Y:S01]  /*1a540*/  ISETP.GE.AND P3, PT, R102, R2, PT ;  /* 0x000000026600720c */ /* 0x000fe20003f66270 */
[----:B---3--:R-:W-:-:S05]  /*1a550*/  FFMA.FTZ R5, R0, R107, R42 ;  /* 0x0000006b00057223 */ /* 0x008fca000001002a */
[----:B------:R-:W-:Y:S01]  /*1a560*/  I2F R117, R110 ;  /* 0x0000006e00757306 */ /* 0x000fe20000201400 */
[----:B----4-:R-:W-:Y:S01]  /*1a570*/  FFMA.FTZ R9, R0, R111, R76 ;  /* 0x0000006f00097223 */ /* 0x010fe2000001004c */
[----:B------:R-:W-:Y:S01]  /*1a580*/  ISETP.GE.AND P5, PT, R100, R3, PT ;  /* 0x000000036400720c */ /* 0x000fe20003fa6270 */
[----:B------:R-:W-:-:S05]  /*1a590*/  FMUL.FTZ R36, R64, R53 ;  /* 0x0000003540247220 */ /* 0x000fca0000410000 */
[----:B------:R-:W-:Y:S01]  /*1a5a0*/  MUFU.TANH R40, R40 ;  /* 0x0000002800287308 */ /* 0x000fe20000002400 */
[----:B------:R-:W-:-:S07]  /*1a5b0*/  FMUL.FTZ R31, R66, R53 ;  /* 0x00000035421f7220 */ /* 0x000fce0000410000 */
[----:B------:R-:W3:Y:S01]  /*1a5c0*/  MUFU.TANH R86, R86 ;  /* 0x0000005600567308 */ /* 0x000ee20000002400 */
[----:B------:R-:W-:-:S07]  /*1a5d0*/  FFMA.FTZ R17, R0, R105, R60 ;  /* 0x0000006900117223 */ /* 0x000fce000001003c */
[----:B------:R-:W4:Y:S01]  /*1a5e0*/  MUFU.TANH R34, R34 ;  /* 0x0000002200227308 */ /* 0x000f220000002400 */
[----:B------:R-:W-:-:S07]  /*1a5f0*/  IADD3 R108, R52, 0x20, RZ ;  /* 0x00000020346c7810 */ /* 0x000fce0007ffe0ff */
[----:B------:R-:W3:Y:S01]  /*1a600*/  I2F R101, R54 ;  /* 0x0000003600657306 */ /* 0x000ee20000201400 */
[----:B------:R-:W-:Y:S01]  /*1a610*/  ISETP.GE.AND P1, PT, R70, R3, PT ;  /* 0x000000034600720c */ /* 0x000fe20003f26270 */
[----:B-1----:R-:W-:Y:S01]  /*1a620*/  FFMA.FTZ R11, R0, R113, R28 ;  /* 0x00000071000b7223 */ /* 0x002fe2000001001c */
[----:B------:R-:W-:-:S05]  /*1a630*/  FSEL R5, R5, -INF , !P3 ;  /* 0xff80000005057808 */ /* 0x000fca0005800000 */
[----:B------:R-:W-:Y:S01]  /*1a640*/  I2F R73, R114 ;  /* 0x0000007200497306 */ /* 0x000fe20000201400 */
[----:B------:R-:W-:Y:S01]  /*1a650*/  FMUL.FTZ R22, R49, R53 ;  /* 0x0000003531167220 */ /* 0x000fe20000410000 */
[----:B------:R-:W-:Y:S01]  /*1a660*/  FSEL R9, R9, -INF , !P5 ;  /* 0xff80000009097808 */ /* 0x000fe20006800000 */
[----:B--2---:R-:W-:-:S05]  /*1a670*/  FFMA.FTZ R16, R0, R113, R8 ;  /* 0x0000007100107223 */ /* 0x004fca0000010008 */
[----:B------:R-:W1:Y:S01]  /*1a680*/  MUFU.TANH R23, R23 ;  /* 0x0000001700177308 */ /* 0x000e620000002400 */
[----:B------:R-:W-:Y:S01]  /*1a690*/  FMUL.FTZ R28, R51, R53 ;  /* 0x00000035331c7220 */ /* 0x000fe20000410000 */
[----:B------:R-:W-:Y:S01]  /*1a6a0*/  ISETP.GE.AND P3, PT, R106, R3, PT ;  /* 0x000000036a00720c */ /* 0x000fe20003f66270 */
[----:B------:R-:W-:-:S05]  /*1a6b0*/  FFMA.FTZ R30, R0, R85, R30 ;  /* 0x00000055001e7223 */ /* 0x000fca000001001e */
[----:B------:R-:W-:Y:S01]  /*1a6c0*/  I2F R125, R116 ;  /* 0x00000074007d7306 */ /* 0x000fe20000201400 */
[-C--:B------:R-:W-:Y:S01]  /*1a6d0*/  FMUL.FTZ R35, R83, R53.reuse ;  /* 0x0000003553237220 */ /* 0x080fe20000410000 */
[----:B------:R-:W-:Y:S01]  /*1a6e0*/  ISETP.GE.AND P5, PT, R84, R2, PT ;  /* 0x000000025400720c */ /* 0x000fe20003fa6270 */
[----:B------:R-:W-:-:S05]  /*1a6f0*/  FMUL.FTZ R37, R48, R53 ;  /* 0x0000003530257220 */ /* 0x000fca0000410000 */
[----:B------:R-:W2:Y:S01]  /*1a700*/  MUFU.TANH R62, R62 ;  /* 0x0000003e003e7308 */ /* 0x000ea20000002400 */
[----:B------:R-:W-:-:S07]  /*1a710*/  IADD3 R72, R52, 0x31, RZ ;  /* 0x0000003134487810 */ /* 0x000fce0007ffe0ff */
[----:B------:R-:W1:Y:S01]  /*1a720*/  MUFU.TANH R29, R29 ;  /* 0x0000001d001d7308 */ /* 0x000e620000002400 */
[----:B------:R-:W-:-:S07]  /*1a730*/  FSEL R17, R17, -INF , !P1 ;  /* 0xff80000011117808 */ /* 0x000fce0004800000 */
[----:B------:R-:W-:Y:S01]  /*1a740*/  MUFU.TANH R43, R43 ;  /* 0x0000002b002b7308 */ /* 0x000fe20000002400 */
[----:B------:R-:W-:-:S07]  /*1a750*/  ISETP.GE.AND P1, PT, R106, R2, PT ;  /* 0x000000026a00720c */ /* 0x000fce0003f26270 */
[----:B------:R-:W1:Y:S01]  /*1a760*/  MUFU.TANH R61, R61 ;  /* 0x0000003d003d7308 */ /* 0x000e620000002400 */
[----:B------:R-:W-:Y:S01]  /*1a770*/  FSEL R16, R16, -INF , !P3 ;  /* 0xff80000010107808 */ /* 0x000fe20005800000 */
[----:B------:R-:W-:Y:S01]  /*1a780*/  FFMA.FTZ R21, R0, R119, R21 ;  /* 0x0000007700157223 */ /* 0x000fe20000010015 */
[----:B------:R-:W-:-:S05]  /*1a790*/  FSEL R180, R30, -INF , !P5 ;  /* 0xff8000001eb47808 */ /* 0x000fca0006800000 */
[----:B------:R-:W1:Y:S01]  /*1a7a0*/  MUFU.TANH R32, R32 ;  /* 0x0000002000207308 */ /* 0x000e620000002400 */
[----:B------:R-:W-:Y:S01]  /*1a7b0*/  ISETP.GE.AND P3, PT, R112, R2, PT ;  /* 0x000000027000720c */ /* 0x000fe20003f66270 */
[----:B------:R-:W-:-:S06]  /*1a7c0*/  FMUL.FTZ R30, R45, R53 ;  /* 0x000000352d1e7220 */ /* 0x000fcc0000410000 */
[----:B------:R-:W1:Y:S01]  /*1a7d0*/  MUFU.TANH R33, R33 ;  /* 0x0000002100217308 */ /* 0x000e620000002400 */
[C---:B---3--:R-:W-:Y:S01]  /*1a7e0*/  FFMA.FTZ R86, R0.reuse, R103, R86 ;  /* 0x0000006700567223 */ /* 0x048fe20000010056 */
[----:B------:R-:W-:Y:S01]  /*1a7f0*/  FSEL R11, R11, -INF , !P1 ;  /* 0xff8000000b0b7808 */ /* 0x000fe20004800000 */
[----:B------:R-:W-:-:S05]  /*1a800*/  FFMA.FTZ R19, R0, R105, R40 ;  /* 0x0000006900137223 */ /* 0x000fca0000010028 */
[----:B------:R-:W-:Y:S01]  /*1a810*/  I2F R115, R108 ;  /* 0x0000006c00737306 */ /* 0x000fe20000201400 */
[----:B----4-:R-:W-:Y:S01]  /*1a820*/  FFMA.FTZ R25, R0, R117, R34 ;  /* 0x0000007500197223 */ /* 0x010fe20000010022 */
[----:B------:R-:W-:Y:S01]  /*1a830*/  IADD3 R118, R52, 0x39, RZ ;  /* 0x0000003934767810 */ /* 0x000fe20007ffe0ff */
[----:B------:R-:W-:-:S05]  /*1a840*/  FMUL.FTZ R46, R46, R53 ;  /* 0x000000352e2e7220 */ /* 0x000fca0000410000 */
[----:B------:R-:W3:Y:S01]  /*1a850*/  MUFU.TANH R36, R36 ;  /* 0x0000002400247308 */ /* 0x000ee20000002400 */
[----:B------:R-:W-:Y:S01]  /*1a860*/  ISETP.GE.AND P2, PT, R58, R3, PT ;  /* 0x000000033a00720c */ /* 0x000fe20003f46270 */
[----:B------:R-:W-:-:S06]  /*1a870*/  FFMA.FTZ R6, R0, R101, R120 ;  /* 0x0000006500067223 */ /* 0x000fcc0000010078 */
[----:B------:R-:W4:Y:S01]  /*1a880*/  MUFU.TANH R31, R31 ;  /* 0x0000001f001f7308 */ /* 0x000f220000002400 */
[-C--:B------:R-:W-:Y:S01]  /*1a890*/  ISETP.GE.AND P0, PT, R70, R2.reuse, PT ;  /* 0x000000024600720c */ /* 0x080fe20003f06270 */
[----:B------:R-:W-:Y:S01]  /*1a8a0*/  FFMA.FTZ R7, R0, R101, R122 ;  /* 0x0000006500077223 */ /* 0x000fe2000001007a */
[----:B------:R-:W-:Y:S01]  /*1a8b0*/  ISETP.GE.AND P1, PT, R110, R3, PT ;  /* 0x000000036e00720c */ /* 0x000fe20003f26270 */
[----:B------:R-:W-:Y:S01]  /*1a8c0*/  FMUL.FTZ R47, R47, R53 ;  /* 0x000000352f2f7220 */ /* 0x000fe20000410000 */
[----:B------:R-:W-:-:S03]  /*1a8d0*/  ISETP.GE.AND P6, PT, R54, R2, PT ;  /* 0x000000023600720c */ /* 0x000fc60003fc6270 */
[----:B------:R-:W-:Y:S01]  /*1a8e0*/  I2F R121, R72 ;  /* 0x0000004800797306 */ /* 0x000fe20000201400 */
[----:B------:R-:W-:Y:S01]  /*1a8f0*/  ISETP.GE.AND P4, PT, R54, R3, PT ;  /* 0x000000033600720c */ /* 0x000fe20003f86270 */
[----:B-1----:R-:W-:Y:S01]  /*1a900*/  FFMA.FTZ R189, R0, R73, R23 ;  /* 0x0000004900bd7223 */ /* 0x002fe20000010017 */
[----:B------:R-:W-:-:S05]  /*1a910*/  FSEL R182, R21, -INF , !P3 ;  /* 0xff80000015b67808 */ /* 0x000fca0005800000 */
[----:B------:R-:W1:Y:S01]  /*1a920*/  MUFU.TANH R22, R22 ;  /* 0x0000001600167308 */ /* 0x000e620000002400 */
[----:B------:R-:W-:Y:S01]  /*1a930*/  FSEL R18, R86, -INF , !P2 ;  /* 0xff80000056127808 */ /* 0x000fe20005000000 */
[----:B--2---:R-:W-:-:S06]  /*1a940*/  FFMA.FTZ R62, R0, R109, R62 ;  /* 0x0000006d003e7223 */ /* 0x004fcc000001003e */
[----:B------:R-:W2:Y:S01]  /*1a950*/  MUFU.TANH R28, R28 ;  /* 0x0000001c001c7308 */ /* 0x000ea20000002400 */
[----:B------:R-:W-:Y:S01]  /*1a960*/  FSEL R19, R19, -INF , !P0 ;  /* 0xff80000013137808 */ /* 0x000fe20004000000 */
[----:B------:R-:W-:Y:S01]  /*1a970*/  FFMA.FTZ R191, R0, R125, R29 ;  /* 0x0000007d00bf7223 */ /* 0x000fe2000001001d */
[----:B------:R-:W-:-:S05]  /*1a980*/  FSEL R25, R25, -INF , !P1 ;  /* 0xff80000019197808 */ /* 0x000fca0004800000 */
[----:B------:R-:W1:Y:S01]  /*1a990*/  MUFU.TANH R35, R35 ;  /* 0x0000002300237308 */ /* 0x000e620000002400 */
[----:B------:R-:W-:Y:S01]  /*1a9a0*/  FSEL R6, R6, -INF , !P6 ;  /* 0xff80000006067808 */ /* 0x000fe20007000000 */
[----:B------:R-:W-:-:S06]  /*1a9b0*/  FFMA.FTZ R10, R0, R107, R61 ;  /* 0x0000006b000a7223 */ /* 0x000fcc000001003d */
[----:B------:R-:W1:Y:S01]  /*1a9c0*/  MUFU.TANH R37, R37 ;  /* 0x0000002500257308 */ /* 0x000e620000002400 */
[----:B------:R-:W-:Y:S01]  /*1a9d0*/  FSEL R7, R7, -INF , !P4 ;  /* 0xff80000007077808 */ /* 0x000fe20006000000 */
[----:B------:R-:W-:Y:S01]  /*1a9e0*/  FFMA.FTZ R4, R0, R111, R43 ;  /* 0x0000006f00047223 */ /* 0x000fe2000001002b */
[C---:B------:R-:W-:Y:S02]  /*1a9f0*/  ISETP.GE.AND P2, PT, R104.reuse, R2, PT ;  /* 0x000000026800720c */ /* 0x040fe40003f46270 */
[----:B------:R-:W-:-:S03]  /*1aa00*/  ISETP.GE.AND P0, PT, R104, R3, PT ;  /* 0x000000036800720c */ /* 0x000fc60003f06270 */
[----:B------:R-:W1:Y:S01]  /*1aa10*/  MUFU.TANH R21, R46 ;  /* 0x0000002e00157308 */ /* 0x000e620000002400 */
[-C--:B------:R-:W-:Y:S02]  /*1aa20*/  ISETP.GE.AND P1, PT, R116, R2.reuse, PT ;  /* 0x000000027400720c */ /* 0x080fe40003f26270 */
[----:B------:R-:W-:Y:S02]  /*1aa30*/  ISETP.GE.AND P6, PT, R102, R3, PT ;  /* 0x000000036600720c */ /* 0x000fe40003fc6270 */
[----:B------:R-:W-:-:S03]  /*1aa40*/  ISETP.GE.AND P4, PT, R100, R2, PT ;  /* 0x000000026400720c */ /* 0x000fc60003f86270 */
[----:B------:R-:W1:Y:S01]  /*1aa50*/  I2F R59, R52 ;  /* 0x00000034003b7306 */ /* 0x000e620000201400 */
[----:B------:R-:W-:Y:S01]  /*1aa60*/  FSEL R12, R12, -INF , !P2 ;  /* 0xff8000000c0c7808 */ /* 0x000fe20005000000 */
[----:B------:R-:W-:Y:S01]  /*1aa70*/  FFMA.FTZ R26, R0, R85, R32 ;  /* 0x00000055001a7223 */ /* 0x000fe20000010020 */
[----:B------:R-:W-:-:S05]  /*1aa80*/  FSEL R8, R62, -INF , !P0 ;  /* 0xff8000003e087808 */ /* 0x000fca0004000000 */
[----:B------:R-:W-:Y:S01]  /*1aa90*/  I2F R123, R118 ;  /* 0x00000076007b7306 */ /* 0x000fe20000201400 */
[----:B------:R-:W-:Y:S01]  /*1aaa0*/  FFMA.FTZ R33, R0, R117, R33 ;  /* 0x0000007500217223 */ /* 0x000fe20000010021 */
[----:B------:R-:W-:-:S06]  /*1aab0*/  FSEL R191, R191, -INF , !P1 ;  /* 0xff800000bfbf7808 */ /* 0x000fcc0004800000 */
[----:B------:R-:W1:Y:S01]  /*1aac0*/  MUFU.TANH R75, R75 ;  /* 0x0000004b004b7308 */ /* 0x000e620000002400 */
[----:B------:R-:W-:Y:S01]  /*1aad0*/  FSEL R10, R10, -INF , !P6 ;  /* 0xff8000000a0a7808 */ /* 0x000fe20007000000 */
[----:B---3--:R-:W-:-:S06]  /*1aae0*/  FFMA.FTZ R36, R0, R115, R36 ;  /* 0x0000007300247223 */ /* 0x008fcc0000010024 */
[----:B------:R-:W3:Y:S01]  /*1aaf0*/  MUFU.TANH R30, R30 ;  /* 0x0000001e001e7308 */ /* 0x000ee20000002400 */
[----:B------:R-:W-:Y:S01]  /*1ab00*/  FSEL R4, R4, -INF , !P4 ;  /* 0xff80000004047808 */ /* 0x000fe20006000000 */
[----:B----4-:R-:W-:-:S06]  /*1ab10*/  FFMA.FTZ R27, R0, R115, R31 ;  /* 0x00000073001b7223 */ /* 0x010fcc000001001f */
[----:B------:R-:W4:Y:S01]  /*1ab20*/  MUFU.TANH R23, R47 ;  /* 0x0000002f00177308 */ /* 0x000f220000002400 */
[----:B------:R-:W-:Y:S02]  /*1ab30*/  ISETP.GE.AND P2, PT, R84, R3, PT ;  /* 0x000000035400720c */ /* 0x000fe40003f46270 */
[-C--:B------:R-:W-:Y:S02]  /*1ab40*/  ISETP.GE.AND P0, PT, R110, R2.reuse, PT ;  /* 0x000000026e00720c */ /* 0x080fe40003f06270 */
[----:B------:R-:W-:Y:S02]  /*1ab50*/  ISETP.GT.AND P1, PT, R250, R239, PT ;  /* 0x000000effa00720c */ /* 0x000fe40003f24270 */
[C---:B------:R-:W-:Y:S02]  /*1ab60*/  ISETP.GE.AND P6, PT, R108.reuse, R2, PT ;  /* 0x000000026c00720c */ /* 0x040fe40003fc6270 */
[----:B------:R-:W-:Y:S01]  /*1ab70*/  ISETP.GE.AND P4, PT, R108, R3, PT ;  /* 0x000000036c00720c */ /* 0x000fe20003f86270 */
[-C--:B-1----:R-:W-:Y:S01]  /*1ab80*/  FFMA.FTZ R22, R0, R121.reuse, R22 ;  /* 0x0000007900167223 */ /* 0x082fe20000010016 */
[----:B------:R-:W-:Y:S01]  /*1ab90*/  FSEL R26, R26, -INF , !P2 ;  /* 0xff8000001a1a7808 */ /* 0x000fe20005000000 */
[C---:B--2---:R-:W-:Y:S01]  /*1aba0*/  FFMA.FTZ R28, R0.reuse, R121, R28 ;  /* 0x00000079001c7223 */ /* 0x044fe2000001001c */
[----:B------:R-:W-:Y:S01]  /*1abb0*/  FSEL R181, R33, -INF , !P0 ;  /* 0xff80000021b57808 */ /* 0x000fe20004000000 */
[----:B------:R-:W-:Y:S01]  /*1abc0*/  FFMA.FTZ R24, R0, R119, R35 ;  /* 0x0000007700187223 */ /* 0x000fe20000010023 */
[----:B------:R-:W-:Y:S01]  /*1abd0*/  FSEL R179, R36, -INF , !P6 ;  /* 0xff80000024b37808 */ /* 0x000fe20007000000 */
[----:B------:R-:W-:Y:S01]  /*1abe0*/  FFMA.FTZ R37, R0, R73, R37 ;  /* 0x0000004900257223 */ /* 0x000fe20000010025 */
[----:B------:R-:W-:-:S02]  /*1abf0*/  FSEL R27, R27, -INF , !P4 ;  /* 0xff8000001b1b7808 */ /* 0x000fc40006000000 */
[CC--:B------:R-:W-:Y:S02]  /*1ac00*/  ISETP.GE.AND P2, PT, R72.reuse, R2.reuse, PT ;  /* 0x000000024800720c */ /* 0x0c0fe40003f46270 */
[-C--:B------:R-:W-:Y:S02]  /*1ac10*/  ISETP.GE.AND P0, PT, R72, R3.reuse, PT ;  /* 0x000000034800720c */ /* 0x080fe40003f06270 */
[-C--:B------:R-:W-:Y:S02]  /*1ac20*/  ISETP.GE.AND P6, PT, R112, R3.reuse, PT ;  /* 0x000000037000720c */ /* 0x080fe40003fc6270 */
[C---:B------:R-:W-:Y:S02]  /*1ac30*/  ISETP.GE.AND P4, PT, R114.reuse, R2, PT ;  /* 0x000000027200720c */ /* 0x040fe40003f86270 */
[----:B------:R-:W-:Y:S01]  /*1ac40*/  ISETP.GE.AND P5, PT, R114, R3, PT ;  /* 0x000000037200720c */ /* 0x000fe20003fa6270 */
[----:B------:R-:W-:Y:S01]  /*1ac50*/  FFMA.FTZ R29, R0, R125, R21 ;  /* 0x0000007d001d7223 */ /* 0x000fe20000010015 */
[----:B------:R-:W-:Y:S01]  /*1ac60*/  FSEL R193, R22, -INF , !P2 ;  /* 0xff80000016c17808 */ /* 0x000fe20005000000 */
[-C--:B------:R-:W-:Y:S01]  /*1ac70*/  FFMA.FTZ R21, R0, R59.reuse, R74 ;  /* 0x0000003b00157223 */ /* 0x080fe2000001004a */
[----:B------:R-:W-:Y:S01]  /*1ac80*/  FSEL R186, R28, -INF , !P0 ;  /* 0xff8000001cba7808 */ /* 0x000fe20004000000 */
[----:B------:R-:W-:Y:S01]  /*1ac90*/  FFMA.FTZ R22, R0, R59, R75 ;  /* 0x0000003b00167223 */ /* 0x000fe2000001004b */
[----:B------:R-:W-:Y:S01]  /*1aca0*/  FSEL R24, R24, -INF , !P6 ;  /* 0xff80000018187808 */ /* 0x000fe20007000000 */
[CC--:B---3--:R-:W-:Y:S01]  /*1acb0*/  FFMA.FTZ R30, R0.reuse, R123.reuse, R30 ;  /* 0x0000007b001e7223 */ /* 0x0c8fe2000001001e */
[----:B------:R-:W-:Y:S01]  /*1acc0*/  FSEL R195, R37, -INF , !P4 ;  /* 0xff80000025c37808 */ /* 0x000fe20006000000 */
[----:B----4-:R-:W-:Y:S01]  /*1acd0*/  FFMA.FTZ R28, R0, R123, R23 ;  /* 0x0000007b001c7223 */ /* 0x010fe20000010017 */
[----:B------:R-:W-:Y:S01]  /*1ace0*/  FSEL R189, R189, -INF , !P5 ;  /* 0xff800000bdbd7808 */ /* 0x000fe20006800000 */
[----:B------:R-:W-:Y:S01]  /*1acf0*/  BSSY B1, `(.L_x_4815) ;  /* 0x00000dc000017945 */ /* 0x000fe20003800000 */
[----:B------:R-:W-:-:S02]  /*1ad00*/  ISETP.GE.AND P3, PT, R116, R3, PT ;  /* 0x000000037400720c */ /* 0x000fc40003f66270 */
[CC--:B------:R-:W-:Y:S02]  /*1ad10*/  ISETP.GE.AND P6, PT, R52.reuse, R2.reuse, PT ;  /* 0x000000023400720c */ /* 0x0c0fe40003fc6270 */
[-C--:B------:R-:W-:Y:S02]  /*1ad20*/  ISETP.GE.AND P4, PT, R52, R3.reuse, PT ;  /* 0x000000033400720c */ /* 0x080fe40003f86270 */
        /* <DEDUP_REMOVED lines=19> */
[----:B------:R-:W-:Y:S02]  /*1ae60*/  FSEL R29, R29, -INF , !P3 ;  /* 0xff8000001d1d7808 */ /* 0x000fe40005800000 */
[----:B------:R-:W-:Y:S02]  /*1ae70*/  FSEL R21, R21, -INF , !P6 ;  /* 0xff80000015157808 */ /* 0x000fe40007000000 */
[----:B------:R-:W-:-:S02]  /*1ae80*/  FSEL R22, R22, -INF , !P4 ;  /* 0xff80000016167808 */ /* 0x000fc40006000000 */
        /* <DEDUP_REMOVED lines=23> */
[----:B------:R-:W-:-:S06]  /*1b000*/  IMAD.HI.U32 R38, R41, R38, R40 ;  /* 0x0000002629267227 */ /* 0x000fcc00078e0028 */
[----:B------:R-:W-:-:S04]  /*1b010*/  IMAD.HI.U32 R33, R38, R23, RZ ;  /* 0x0000001726217227 */ /* 0x000fc800078e00ff */
[----:B------:R-:W-:Y:S02]  /*1b020*/  IMAD.HI.U32 R35, R38, R31, RZ ;  /* 0x0000001f26237227 */ /* 0x000fe400078e00ff */
[----:B------:R-:W2:Y:S02]  /*1b030*/  LD.E.64 R38, [R14.64+0x20] ;  /* 0x000020060e267980 */ /* 0x000ea4000c101b00 */
[-C--:B------:R-:W-:Y:S02]  /*1b040*/  IMAD R23, R33, R30.reuse, R23 ;  /* 0x0000001e21177224 */ /* 0x080fe400078e0217 */
[----:B------:R-:W-:Y:S01]  /*1b050*/  IMAD R31, R35, R30, R31 ;  /* 0x0000001e231f7224 */ /* 0x000fe200078e021f */
[----:B------:R-:W-:Y:S02]  /*1b060*/  LOP3.LUT R30, RZ, R36, RZ, 0x33, !PT ;  /* 0x00000024ff1e7212 */ /* 0x000fe400078e33ff */
        /* <DEDUP_REMOVED lines=8> */
[----:B------:R-:W-:Y:S02]  /*1b0f0*/  ISETP.GE.AND P2, PT, R34, RZ, PT ;  /* 0x000000ff2200720c */ /* 0x000fe40003f46270 */
        /* <DEDUP_REMOVED lines=26> */
.L_x_4818:
[----:B------:R-:W2:Y:S02]  /*1b2a0*/  LD.E R30, [R14.64+0x38] ;  /* 0x000038060e1e7980 */ /* 0x000ea4000c101900 */
[----:B--2---:R-:W-:-:S04]  /*1b2b0*/  LEA R30, -R30, RZ, 0x6 ;  /* 0x000000ff1e1e7211 */ /* 0x004fc800078e31ff */
[----:B------:R-:W-:Y:S02]  /*1b2c0*/  SHF.R.S32.HI R23, RZ, 0x1f, R30 ;  /* 0x0000001fff177819 */ /* 0x000fe4000001141e */
.L_x_4819:
[----:B------:R-:W-:Y:S05]  /*1b2d0*/  BSYNC B0 ;  /* 0x0000000000007941 */ /* 0x000fea0003800000 */
.L_x_4817:
        /* <DEDUP_REMOVED lines=125> */
.L_x_4816:
[----:B------:R-:W-:Y:S05]  /*1bab0*/  BSYNC B1 ;  /* 0x0000000000017941 */ /* 0x000fea0003800000 */
.L_x_4815:
[----:B-1----:R1:W2:Y:S01]  /*1bac0*/  LD.E R31, [R14.64+0xdc] ;  /* 0x0000dc060e1f7980 */ /* 0x0022a2000c101900 */
[----:B------:R-:W-:-:S02]  /*1bad0*/  FMNMX.FTZ R13, R21, R6, !PT ;  /* 0x00000006150d7209 */ /* 0x000fc40007810000 */
[----:B------:R-:W-:Y:S02]  /*1bae0*/  SHF.L.U32 R234, R56, 0x1, RZ ;  /* 0x0000000138ea7819 */ /* 0x000fe400000006ff */
[----:B------:R-:W-:Y:S02]  /*1baf0*/  FMNMX.FTZ R30, R20, R13, !PT ;  /* 0x0000000d141e7209 */ /* 0x000fe40007810000 */
[----:B------:R-:W-:Y:S01]  /*1bb00*/  FMNMX.FTZ R13, R22, R7, !PT ;  /* 0x00000007160d7209 */ /* 0x000fe20007810000 */
[----:B------:R-:W-:Y:S01]  /*1bb10*/  LDSM.16.MT88.4 R156, [R234+0x10000] ;  /* 0x01000000ea9c783b */ /* 0x000fe20000004200 */
[----:B------:R-:W-:Y:S02]  /*1bb20*/  FMNMX.FTZ R30, R19, R30, !PT ;  /* 0x0000001e131e7209 */ /* 0x000fe40007810000 */
[----:B------:R-:W-:Y:S01]  /*1bb30*/  FMNMX.FTZ R32, R18, R13, !PT ;  /* 0x0000000d12207209 */ /* 0x000fe20007810000 */
[----:B------:R-:W-:Y:S01]  /*1bb40*/  LDSM.16.MT88.4 R40, [R234+0x12000] ;  /* 0x01200000ea28783b */ /* 0x000fe20000004200 */
[----:B------:R-:W-:-:S02]  /*1bb50*/  FMNMX.FTZ R23, R5, R30, !PT ;  /* 0x0000001e05177209 */ /* 0x000fc40007810000 */
[-C--:B------:R-:W-:Y:S01]  /*1bb60*/  LEA R233, R57, R234.reuse, 0x1 ;  /* 0x000000ea39e97211 */ /* 0x080fe200078e08ff */
        /* <DEDUP_REMOVED lines=8> */
[----:B------:R-:W-:Y:S01]  /*1bbf0*/  LEA R231, R55, R233, 0x1 ;  /* 0x000000e937e77211 */ /* 0x000fe200078e08ff */
[----:B------:R-:W-:Y:S01]  /*1bc00*/  LDSM.16.MT88.4 R48, [R233+0x12000] ;  /* 0x01200000e930783b */ /* 0x000fe20000004200 */
[----:B------:R-:W-:Y:S02]  /*1bc10*/  FMNMX.FTZ R13, R179, R30, !PT ;  /* 0x0000001eb30d7209 */ /* 0x000fe40007810000 */
[----:B------:R-:W-:Y:S01]  /*1bc20*/  FMNMX.FTZ R30, R10, R23, !PT ;  /* 0x000000170a1e7209 */ /* 0x000fe20007810000 */
[----:B------:R-:W-:Y:S01]  /*1bc30*/  LDSM.16.MT88.4 R132, [R231+0x10000] ;  /* 0x01000000e784783b */ /* 0x000fe20000004200 */
[----:B-1----:R-:W-:Y:S02]  /*1bc40*/  FMNMX.FTZ R14, R180, R13, !PT ;  /* 0x0000000db40e7209 */ /* 0x002fe40007810000 */
        /* <DEDUP_REMOVED lines=49> */
[----:B------:R-:W1:Y:S01]  /*1bf60*/  MUFU.EX2 R173, R173 ;  /* 0x000000ad00ad7308 */ /* 0x000e620000000800 */
[-CC-:B------:R-:W-:Y:S02]  /*1bf70*/  FFMA.FTZ R172, R5, R31.reuse, -R194.reuse ;  /* 0x0000001f05ac7223 */ /* 0x180fe400000108c2 */
[-CC-:B------:R-:W-:Y:S02]  /*1bf80*/  FFMA.FTZ R167, R4, R31.reuse, -R194.reuse ;  /* 0x0000001f04a77223 */ /* 0x180fe400000108c2 */
[----:B------:R-:W2:Y:S01]  /*1bf90*/  LDSM.16.MT88.4 R4, [R231+0x16000] ;  /* 0x01600000e704783b */ /* 0x000ea20000004200 */
[-CC-:B------:R-:W-:Y:S02]  /*1bfa0*/  FFMA.FTZ R168, R12, R31.reuse, -R194.reuse ;  /* 0x0000001f0ca87223 */ /* 0x180fe400000108c2 */
[----:B------:R-:W-:Y:S01]  /*1bfb0*/  MUFU.EX2 R174, R174 ;  /* 0x000000ae00ae7308 */ /* 0x000fe20000000800 */
[-C--:B------:R-:W-:Y:S01]  /*1bfc0*/  FFMA.FTZ R33, R11, R31.reuse, -R194 ;  /* 0x0000001f0b217223 */ /* 0x080fe200000108c2 */
[----:B------:R-:W3:Y:S01]  /*1bfd0*/  LDSM.16.MT88.4 R12, [R234+0x10800] ;  /* 0x01080000ea0c783b */ /* 0x000ee20000004200 */
[----:B------:R-:W-:-:S02]  /*1bfe0*/  FFMA.FTZ R171, R10, R31, -R30 ;  /* 0x0000001f0aab7223 */ /* 0x000fc4000001081e */
[-CC-:B------:R-:W-:Y:S02]  /*1bff0*/  FFMA.FTZ R34, R9, R31.reuse, -R30.reuse ;  /* 0x0000001f09227223 */ /* 0x180fe4000001081e */
[-CC-:B------:R-:W-:Y:S01]  /*1c000*/  FFMA.FTZ R35, R8, R31.reuse, -R30.reuse ;  /* 0x0000001f08237223 */ /* 0x180fe2000001081e */
[----:B------:R-:W4:Y:S01]  /*1c010*/  MUFU.EX2 R169, R169 ;  /* 0x000000a900a97308 */ /* 0x000f220000000800 */
[----:B------:R-:W5:Y:S01]  /*1c020*/  LDSM.16.MT88.4 R8, [R233+0x10800] ;  /* 0x01080000e908783b */ /* 0x000f620000004200 */
[----:B-1----:R-:W-:Y:S01]  /*1c030*/  F2FP.BF16.PACK_AB R128, R173, R176 ;  /* 0x000000b0ad80723e */ /* 0x002fe200000010ff */
[-C--:B------:R-:W-:Y:S02]  /*1c040*/  FFMA.FTZ R32, R16, R31.reuse, -R30 ;  /* 0x0000001f10207223 */ /* 0x080fe4000001081e */
[----:B------:R-:W1:Y:S01]  /*1c050*/  LDSM.16.MT88.4 R16, [R232+0x10800] ;  /* 0x01080000e810783b */ /* 0x000e620000004200 */
[-CC-:B------:R-:W-:Y:S02]  /*1c060*/  FFMA.FTZ R179, R179, R31.reuse, -R194.reuse ;  /* 0x0000001fb3b37223 */ /* 0x180fe400000108c2 */
[----:B------:R-:W-:Y:S01]  /*1c070*/  MUFU.EX2 R178, R178 ;  /* 0x000000b200b27308 */ /* 0x000fe20000000800 */
[----:B------:R-:W-:-:S02]  /*1c080*/  FFMA.FTZ R180, R180, R31, -R194 ;  /* 0x0000001fb4b47223 */ /* 0x000fc400000108c2 */
[-CC-:B------:R-:W-:Y:S02]  /*1c090*/  FFMA.FTZ R181, R181, R31.reuse, -R194.reuse ;  /* 0x0000001fb5b57223 */ /* 0x180fe400000108c2 */
[-C--:B------:R-:W-:Y:S02]  /*1c0a0*/  FFMA.FTZ R182, R182, R31.reuse, -R194 ;  /* 0x0000001fb6b67223 */ /* 0x080fe400000108c2 */
[-CC-:B------:R-:W-:Y:S01]  /*1c0b0*/  FFMA.FTZ R183, R27, R31.reuse, -R30.reuse ;  /* 0x0000001f1bb77223 */ /* 0x180fe2000001081e */
[----:B------:R-:W2:Y:S01]  /*1c0c0*/  MUFU.EX2 R175, R175 ;  /* 0x000000af00af7308 */ /* 0x000ea20000000800 */
[----:B----4-:R-:W-:Y:S01]  /*1c0d0*/  F2FP.BF16.PACK_AB R130, R169, R174 ;  /* 0x000000aea982723e */ /* 0x010fe200000010ff */
[-CC-:B------:R-:W-:Y:S02]  /*1c0e0*/  FFMA.FTZ R188, R26, R31.reuse, -R30.reuse ;  /* 0x0000001f1abc7223 */ /* 0x180fe4000001081e */
[-CC-:B------:R-:W-:Y:S02]  /*1c0f0*/  FFMA.FTZ R187, R25, R31.reuse, -R30.reuse ;  /* 0x0000001f19bb7223 */ /* 0x180fe4000001081e */
[----:B------:R-:W-:-:S02]  /*1c100*/  FFMA.FTZ R190, R24, R31, -R30 ;  /* 0x0000001f18be7223 */ /* 0x000fc4000001081e */
[----:B------:R-:W-:Y:S01]  /*1c110*/  MUFU.EX2 R177, R177 ;  /* 0x000000b100b17308 */ /* 0x000fe20000000800 */
[----:B------:R-:W-:Y:S01]  /*1c120*/  LDSM.16.MT88.4 R24, [R231+0x11000] ;  /* 0x01100000e718783b */ /* 0x000fe20000004200 */
[-CC-:B------:R-:W-:Y:S02]  /*1c130*/  FFMA.FTZ R196, R193, R31.reuse, -R194.reuse ;  /* 0x0000001fc1c47223 */ /* 0x180fe400000108c2 */
[-CC-:B------:R-:W-:Y:S02]  /*1c140*/  FFMA.FTZ R195, R195, R31.reuse, -R194.reuse ;  /* 0x0000001fc3c37223 */ /* 0x180fe400000108c2 */
[-CC-:B------:R-:W-:Y:S02]  /*1c150*/  FFMA.FTZ R191, R191, R31.reuse, -R194.reuse ;  /* 0x0000001fbfbf7223 */ /* 0x180fe400000108c2 */
[----:B------:R-:W4:Y:S01]  /*1c160*/  MUFU.EX2 R170, R170 ;  /* 0x000000aa00aa7308 */ /* 0x000f220000000800 */
[----:B--2---:R-:W-:Y:S01]  /*1c170*/  F2FP.BF16.PACK_AB R129, R175, R178 ;  /* 0x000000b2af81723e */ /* 0x004fe200000010ff */
[----:B------:R-:W-:-:S02]  /*1c180*/  FFMA.FTZ R192, R192, R31, -R194 ;  /* 0x0000001fc0c07223 */ /* 0x000fc400000108c2 */
[-CC-:B------:R-:W-:Y:S02]  /*1c190*/  FFMA.FTZ R189, R189, R31.reuse, -R30.reuse ;  /* 0x0000001fbdbd7223 */ /* 0x180fe4000001081e */
[-CC-:B------:R-:W-:Y:S02]  /*1c1a0*/  FFMA.FTZ R186, R186, R31.reuse, -R30.reuse ;  /* 0x0000001fbaba7223 */ /* 0x180fe4000001081e */
[----:B------:R-:W-:Y:S01]  /*1c1b0*/  MUFU.EX2 R172, R172 ;  /* 0x000000ac00ac7308 */ /* 0x000fe20000000800 */
[-CC-:B------:R-:W-:Y:S02]  /*1c1c0*/  FFMA.FTZ R193, R29, R31.reuse, -R30.reuse ;  /* 0x0000001f1dc17223 */ /* 0x180fe4000001081e */
[----:B------:R-:W-:Y:S02]  /*1c1d0*/  FFMA.FTZ R252, R28, R31, -R30 ;  /* 0x0000001f1cfc7223 */ /* 0x000fe4000001081e */
[----:B------:R-:W-:Y:S01]  /*1c1e0*/  FADD.FTZ R173, R176, R173 ;  /* 0x000000adb0ad7221 */ /* 0x000fe20000010000 */
[----:B------:R-:W-:Y:S01]  /*1c1f0*/  LDSM.16.MT88.4 R28, [R231+0x11800] ;  /* 0x01180000e71c783b */ /* 0x000fe20000004200 */
[----:B------:R-:W-:Y:S01]  /*1c200*/  FADD.FTZ R178, R178, R175 ;  /* 0x000000afb2b27221 */ /* 0x000fe20000010000 */
[----:B----4-:R-:W-:Y:S01]  /*1c210*/  F2FP.BF16.PACK_AB R131, R170, R177 ;  /* 0x000000b1aa83723e */ /* 0x010fe200000010ff */
[----:B------:R-:W2:Y:S01]  /*1c220*/  MUFU.EX2 R167, R167 ;  /* 0x000000a700a77308 */ /* 0x000ea20000000800 */
        /* <DEDUP_REMOVED lines=73> */
[C---:B-----5:R-:W-:Y:S08]  /*1c6c0*/  HMMA.16816.F32.BF16 R152, R4.reuse, R8, R152 ;  /* 0x000000080498723c */ /* 0x060ff00000041898 */
        /* <DEDUP_REMOVED lines=233> */
.L_x_4822:
[----:B------:R-:W-:Y:S02]  /*1d560*/  ULDC.64 UR4, c[0x0][0x118] ;  /* 0x0000460000047ab9 */ /* 0x000fe40000000a00 */
[----:B------:R-:W2:Y:S02]  /*1d570*/  LD.E R6, [R196.64+0x40] ;  /* 0x00004004c4067980 */ /* 0x000ea4000c101900 */
[----:B--2---:R-:W-:-:S04]  /*1d580*/  LEA R6, -R6, RZ, 0x6 ;  /* 0x000000ff06067211 */ /* 0x004fc800078e31ff */
[----:B------:R-:W-:Y:S02]  /*1d590*/  SHF.R.S32.HI R4, RZ, 0x1f, R6 ;  /* 0x0000001fff047819 */ /* 0x000fe40000011406 */
.L_x_4823:
[----:B------:R-:W-:Y:S05]  /*1d5a0*/  BSYNC B0 ;  /* 0x0000000000007941 */ /* 0x000fea0003800000 */
.L_x_4821:
        /* <DEDUP_REMOVED lines=129> */
[----:B------:R-:W2:Y:S04]  /*1ddc0*/  LDSM.16.M88.4 R32, [R227] ;  /* 0x00000000e320783b */ /* 0x000ea80000000200 */
[----:B-1----:R-:W1:Y:S04]  /*1ddd0*/  LDSM.16.M88.4 R28, [R223] ;  /* 0x00000000df1c783b */ /* 0x002e680000000200 */
[----:B------:R-:W1:Y:S04]  /*1dde0*/  LDSM.16.M88.4 R188, [R222] ;  /* 0x00000000debc783b */ /* 0x000e680000000200 */
[----:B------:R-:W1:Y:S04]  /*1ddf0*/  LDSM.16.M88.4 R176, [R221] ;  /* 0x00000000ddb0783b */ /* 0x000e680000000200 */
[----:B------:R-:W-:Y:S01]  /*1de00*/  LDSM.16.M88.4 R192, [R220+0x1000] ;  /* 0x00100000dcc0783b */ /* 0x000fe20000000200 */
[C---:B-----5:R-:W-:Y:S03]  /*1de10*/  HMMA.16816.F32.BF16 R24, R180.reuse, R20, RZ ;  /* 0x00000014b418723c */ /* 0x060fe600000418ff */
[----:B------:R-:W5:Y:S04]  /*1de20*/  LD.E R198, [R196.64+0x18c] ;  /* 0x00018c04c4c67980 */ /* 0x000f68000c101900 */
[----:B------:R-:W0:Y:S01]  /*1de30*/  LDGDEPBAR ;  /* 0x00000000000079af */ /* 0x000e220000000000 */
[C---:B---3--:R-:W-:Y:S08]  /*1de40*/  HMMA.16816.F32.BF16 R16, R180.reuse, R12, RZ ;  /* 0x0000000cb410723c */ /* 0x048ff000000418ff */
[C---:B------:R-:W-:Y:S08]  /*1de50*/  HMMA.16816.F32.BF16 R20, R180.reuse, R22, RZ ;  /* 0x00000016b414723c */ /* 0x040ff000000418ff */
[C---:B------:R-:W-:Y:S08]  /*1de60*/  HMMA.16816.F32.BF16 R12, R180.reuse, R14, RZ ;  /* 0x0000000eb40c723c */ /* 0x040ff000000418ff */
[C---:B----4-:R-:W-:Y:S08]  /*1de70*/  HMMA.16816.F32.BF16 R8, R180.reuse, R4, RZ ;  /* 0x00000004b408723c */ /* 0x050ff000000418ff */
[C---:B------:R-:W-:Y:S08]  /*1de80*/  HMMA.16816.F32.BF16 R4, R180.reuse, R6, RZ ;  /* 0x00000006b404723c */ /* 0x040ff000000418ff */
[C---:B--2---:R-:W-:Y:S08]  /*1de90*/  HMMA.16816.F32.BF16 R184, R180.reuse, R168, RZ ;  /* 0x000000a8b4b8723c */ /* 0x044ff000000418ff */
[----:B------:R-:W-:Y:S01]  /*1dea0*/  HMMA.16816.F32.BF16 R180, R180, R170, RZ ;  /* 0x000000aab4b4723c */ /* 0x000fe200000418ff */
[----:B------:R-:W-:Y:S07]  /*1deb0*/  LDSM.16.M88.4 R168, [R226] ;  /* 0x00000000e2a8783b */ /* 0x000fee0000000200 */
[C---:B------:R-:W-:Y:S08]  /*1dec0*/  HMMA.16816.F32.BF16 R24, R172.reuse, R32, R24 ;  /* 0x00000020ac18723c */ /* 0x040ff00000041818 */
        /* <DEDUP_REMOVED lines=8> */
[C---:B------:R-:W-:Y:S08]  /*1df50*/  HMMA.16816.F32.BF16 R184, R172.reuse, R176, R184 ;  /* 0x000000b0acb8723c */ /* 0x040ff000000418b8 */
[----:B------:R-:W-:Y:S01]  /*1df60*/  HMMA.16816.F32.BF16 R180, R172, R178, R180 ;  /* 0x000000b2acb4723c */ /* 0x000fe200000418b4 */
[----:B------:R-:W4:Y:S04]  /*1df70*/  LDSM.16.M88.4 R176, [R224+0x9800] ;  /* 0x00980000e0b0783b */ /* 0x000f280000000200 */
[----:B------:R-:W-:Y:S03]  /*1df80*/  LDSM.16.M88.4 R172, [R225] ;  /* 0x00000000e1ac783b */ /* 0x000fe60000000200 */
[C---:B--2---:R-:W-:Y:S08]  /*1df90*/  HMMA.16816.F32.BF16 R24, R168.reuse, R32, R24 ;  /* 0x00000020a818723c */ /* 0x044ff00000041818 */
[C---:B------:R-:W-:Y:S01]  /*1dfa0*/  HMMA.16816.F32.BF16 R20, R168.reuse, R34, R20 ;  /* 0x00000022a814723c */ /* 0x040fe20000041814 */
[----:B------:R-:W2:Y:S07]  /*1dfb0*/  LDSM.16.M88.4 R32, [R220] ;  /* 0x00000000dc20783b */ /* 0x000eae0000000200 */
[C---:B-1----:R-:W-:Y:S08]  /*1dfc0*/  HMMA.16816.F32.BF16 R16, R168.reuse, R28, R16 ;  /* 0x0000001ca810723c */ /* 0x042ff00000041810 */
[C---:B------:R-:W-:Y:S01]  /*1dfd0*/  HMMA.16816.F32.BF16 R12, R168.reuse, R30, R12 ;  /* 0x0000001ea80c723c */ /* 0x040fe2000004180c */
[----:B------:R-:W1:Y:S07]  /*1dfe0*/  LDSM.16.M88.4 R28, [R220+0x800] ;  /* 0x00080000dc1c783b */ /* 0x000e6e0000000200 */
[C---:B---3--:R-:W-:Y:S08]  /*1dff0*/  HMMA.16816.F32.BF16 R8, R168.reuse, R188, R8 ;  /* 0x000000bca808723c */ /* 0x048ff00000041808 */
[C---:B------:R-:W-:Y:S01]  /*1e000*/  HMMA.16816.F32.BF16 R4, R168.reuse, R190, R4 ;  /* 0x000000bea804723c */ /* 0x040fe20000041804 */
[----:B------:R-:W-:Y:S07]  /*1e010*/  LDSM.16.M88.4 R188, [R230+0x2000] ;  /* 0x00200000e6bc783b */ /* 0x000fee0000000200 */
[C---:B----4-:R-:W-:Y:S08]  /*1e020*/  HMMA.16816.F32.BF16 R184, R168.reuse, R176, R184 ;  /* 0x000000b0a8b8723c */ /* 0x050ff000000418b8 */
[----:B------:R-:W-:Y:S01]  /*1e030*/  HMMA.16816.F32.BF16 R180, R168, R178, R180 ;  /* 0x000000b2a8b4723c */ /* 0x000fe200000418b4 */
[----:B------:R-:W3:Y:S04]  /*1e040*/  LDSM.16.M88.4 R176, [R220+0x1800] ;  /* 0x00180000dcb0783b */ /* 0x000ee80000000200 */
[----:B------:R-:W4:Y:S03]  /*1e050*/  LDSM.16.M88.4 R168, [R229+0xa000] ;  /* 0x00a00000e5a8783b */ /* 0x000f260000000200 */
        /* <DEDUP_REMOVED lines=11> */
[----:B------:R-:W-:Y:S04]  /*1e110*/  LDSM.16.M88.4 R176, [R219] ;  /* 0x00000000dbb0783b */ /* 0x000fe80000000200 */
[----:B------:R-:W-:Y:S03]  /*1e120*/  LDSM.16.M88.4 R172, [R218] ;  /* 0x00000000daac783b */ /* 0x000fe60000000200 */
[C---:B----4-:R-:W-:Y:S08]  /*1e130*/  HMMA.16816.F32.BF16 R24, R188.reuse, R168, R24 ;  /* 0x000000a8bc18723c */ /* 0x050ff00000041818 */
[C---:B------:R-:W-:Y:S01]  /*1e140*/  HMMA.16816.F32.BF16 R20, R188.reuse, R170, R20 ;  /* 0x000000aabc14723c */ /* 0x040fe20000041814 */
[----:B------:R-:W-:Y:S07]  /*1e150*/  LDSM.16.M88.4 R168, [R216] ;  /* 0x00000000d8a8783b */ /* 0x000fee0000000200 */
[C---:B--2---:R-:W-:Y:S08]  /*1e160*/  HMMA.16816.F32.BF16 R16, R188.reuse, R32, R16 ;  /* 0x00000020bc10723c */ /* 0x044ff00000041810 */
[C---:B------:R-:W-:Y:S01]  /*1e170*/  HMMA.16816.F32.BF16 R12, R188.reuse, R34, R12 ;  /* 0x00000022bc0c723c */ /* 0x040fe2000004180c */
[----:B------:R-:W2:Y:S07]  /*1e180*/  LDSM.16.M88.4 R32, [R228+0x2000] ;  /* 0x00200000e420783b */ /* 0x000eae0000000200 */
[C---:B-1----:R-:W-:Y:S08]  /*1e190*/  HMMA.16816.F32.BF16 R8, R188.reuse, R28, R8 ;  /* 0x0000001cbc08723c */ /* 0x042ff00000041808 */
[C---:B------:R-:W-:Y:S01]  /*1e1a0*/  HMMA.16816.F32.BF16 R4, R188.reuse, R30, R4 ;  /* 0x0000001ebc04723c */ /* 0x040fe20000041804 */
[----:B------:R-:W1:Y:S07]  /*1e1b0*/  LDSM.16.M88.4 R28, [R217] ;  /* 0x00000000d91c783b */ /* 0x000e6e0000000200 */
        /* <DEDUP_REMOVED lines=13> */
[C---:B------:R-:W-:Y:S08]  /*1e290*/  HMMA.16816.F32.BF16 R16, R32.reuse, R172, R16 ;  /* 0x000000ac2010723c */ /* 0x040ff00000041810 */
        /* <DEDUP_REMOVED lines=24> */
[----:B------:R-:W1:Y:S07]  /*1e420*/  LDSM.16.M88.4 R176, [R229+0xd800] ;  /* 0x00d80000e5b0783b */ /* 0x000e6e0000000200 */
[C---:B--2---:R-:W-:Y:S08]  /*1e430*/  HMMA.16816.F32.BF16 R184, R32.reuse, R168, R184 ;  /* 0x000000a820b8723c */ /* 0x044ff000000418b8 */
[----:B------:R-:W-:Y:S01]  /*1e440*/  HMMA.16816.F32.BF16 R180, R32, R170, R180 ;  /* 0x000000aa20b4723c */ /* 0x000fe200000418b4 */
[----:B------:R-:W-:Y:S04]  /*1e450*/  LDSM.16.M88.4 R168, [R228+0x4000] ;  /* 0x00400000e4a8783b */ /* 0x000fe80000000200 */
[----:B------:R-:W2:Y:S03]  /*1e460*/  LDSM.16.M88.4 R32, [R215] ;  /* 0x00000000d720783b */ /* 0x000ea60000000200 */
        /* <DEDUP_REMOVED lines=8> */
[----:B------:R-:W-:Y:S07]  /*1e4f0*/  LDSM.16.M88.4 R188, [R224+0xd000] ;  /* 0x00d00000e0bc783b */ /* 0x000fee0000000200 */
[C---:B------:R-:W-:Y:S08]  /*1e500*/  HMMA.16816.F32.BF16 R184, R172.reuse, R176, R184 ;  /* 0x000000b0acb8723c */ /* 0x040ff000000418b8 */
[----:B------:R-:W-:Y:S01]  /*1e510*/  HMMA.16816.F32.BF16 R180, R172, R178, R180 ;  /* 0x000000b2acb4723c */ /* 0x000fe200000418b4 */
[----:B------:R-:W1:Y:S04]  /*1e520*/  LDSM.16.M88.4 R176, [R212] ;  /* 0x00000000d4b0783b */ /* 0x000e680000000200 */
[----:B------:R-:W-:Y:S03]  /*1e530*/  LDSM.16.M88.4 R172, [R226+0x4000] ;  /* 0x00400000e2ac783b */ /* 0x000fe60000000200 */
        /* <DEDUP_REMOVED lines=21> */
[----:B------:R-:W3:Y:S07]  /*1e690*/  LDSM.16.M88.4 R188, [R220+0x5800] ;  /* 0x00580000dcbc783b */ /* 0x000eee0000000200 */
        /* <DEDUP_REMOVED lines=15> */
[----:B------:R-:W-:Y:S07]  /*1e790*/  LDSM.16.M88.4 R188, [R210] ;  /* 0x00000000d2bc783b */ /* 0x000fee0000000200 */
[C---:B-1----:R-:W-:Y:S08]  /*1e7a0*/  HMMA.16816.F32.BF16 R24, R176.reuse, R172, R24 ;  /* 0x000000acb018723c */ /* 0x042ff00000041818 */
[C---:B------:R-:W-:Y:S01]  /*1e7b0*/  HMMA.16816.F32.BF16 R20, R176.reuse, R174, R20 ;  /* 0x000000aeb014723c */ /* 0x040fe20000041814 */
[----:B------:R-:W-:Y:S07]  /*1e7c0*/  LDSM.16.M88.4 R172, [R209] ;  /* 0x00000000d1ac783b */ /* 0x000fee0000000200 */
[C---:B----4-:R-:W-:Y:S08]  /*1e7d0*/  HMMA.16816.F32.BF16 R16, R176.reuse, R168, R16 ;  /* 0x000000a8b010723c */ /* 0x050ff00000041810 */
[C---:B------:R-:W-:Y:S01]  /*1e7e0*/  HMMA.16816.F32.BF16 R12, R176.reuse, R170, R12 ;  /* 0x000000aab00c723c */ /* 0x040fe2000004180c */
[----:B------:R-:W1:Y:S07]  /*1e7f0*/  LDSM.16.M88.4 R168, [R228+0x6000] ;  /* 0x00600000e4a8783b */ /* 0x000e6e0000000200 */
[C---:B--2---:R-:W-:Y:S08]  /*1e800*/  HMMA.16816.F32.BF16 R8, R176.reuse, R32, R8 ;  /* 0x00000020b008723c */ /* 0x044ff00000041808 */
[C---:B------:R-:W-:Y:S01]  /*1e810*/  HMMA.16816.F32.BF16 R4, R176.reuse, R34, R4 ;  /* 0x00000022b004723c */ /* 0x040fe20000041804 */
[----:B------:R-:W2:Y:S07]  /*1e820*/  LDSM.16.M88.4 R32, [R211] ;  /* 0x00000000d320783b */ /* 0x000eae0000000200 */
[C---:B---3--:R-:W-:Y:S08]  /*1e830*/  HMMA.16816.F32.BF16 R184, R176.reuse, R28, R184 ;  /* 0x0000001cb0b8723c */ /* 0x048ff000000418b8 */
[----:B------:R-:W-:Y:S01]  /*1e840*/  HMMA.16816.F32.BF16 R180, R176, R30, R180 ;  /* 0x0000001eb0b4723c */ /* 0x000fe200000418b4 */
[----:B------:R-:W3:Y:S04]  /*1e850*/  LDSM.16.M88.4 R28, [R208] ;  /* 0x00000000d01c783b */ /* 0x000ee80000000200 */
        /* <DEDUP_REMOVED lines=8> */
[C---:B------:R-:W-:Y:S08]  /*1e8e0*/  HMMA.16816.F32.BF16 R12, R168.reuse, R190, R12 ;  /* 0x000000bea80c723c */ /* 0x040ff0000004180c */
[C---:B---3--:R-:W-:Y:S08]  /*1e8f0*/  HMMA.16816.F32.BF16 R184, R168.reuse, R28, R184 ;  /* 0x0000001ca8b8723c */ /* 0x048ff000000418b8 */
[----:B------:R-:W-:Y:S01]  /*1e900*/  HMMA.16816.F32.BF16 R180, R168, R30, R180 ;  /* 0x0000001ea8b4723c */ /* 0x000fe200000418b4 */
[----:B------:R-:W3:Y:S04]  /*1e910*/  LDSM.16.M88.4 R168, [R224+0xf000] ;  /* 0x00f00000e0a8783b */ /* 0x000ee80000000200 */
[----:B------:R-:W4:Y:S03]  /*1e920*/  LDSM.16.M88.4 R28, [R224+0xf800] ;  /* 0x00f80000e01c783b */ /* 0x000f260000000200 */
[C---:B-1----:R-:W-:Y:S08]  /*1e930*/  HMMA.16816.F32.BF16 R16, R176.reuse, R172, R16 ;  /* 0x000000acb010723c */ /* 0x042ff00000041810 */
[C---:B--2---:R-:W-:Y:S08]  /*1e940*/  HMMA.16816.F32.BF16 R24, R176.reuse, R32, R24 ;  /* 0x00000020b018723c */ /* 0x044ff00000041818 */
[C---:B------:R-:W-:Y:S01]  /*1e950*/  HMMA.16816.F32.BF16 R20, R176.reuse, R34, R20 ;  /* 0x00000022b014723c */ /* 0x040fe20000041814 */
[----:B------:R-:W-:Y:S07]  /*1e960*/  LDSM.16.M88.4 R32, [R220+0x6000] ;  /* 0x00600000dc20783b */ /* 0x000fee0000000200 */
        /* <DEDUP_REMOVED lines=8> */
[----:B------:R-:W4:Y:S01]  /*1e9f0*/  LDSM.16.M88.4 R176, [R220+0x7800] ;  /* 0x00780000dcb0783b */ /* 0x000f220000000200 */
[----:B------:R-:W-:-:S04]  /*1ea00*/  DEPBAR.LE SB0, 0x0 ;  /* 0x000080000000791a */ /* 0x000fc80000000000 */
[----:B------:R-:W5:Y:S01]  /*1ea10*/  S2R R188, SR_TID.X ;  /* 0x0000000000bc7919 */ /* 0x000f620000002100 */
[C---:B-1----:R-:W-:Y:S08]  /*1ea20*/  HMMA.16816.F32.BF16 R24, R172.reuse, R32, R24 ;  /* 0x00000020ac18723c */ /* 0x042ff00000041818 */
[C---:B------:R-:W-:Y:S08]  /*1ea30*/  HMMA.16816.F32.BF16 R20, R172.reuse, R34, R20 ;  /* 0x00000022ac14723c */ /* 0x040ff00000041814 */
[----:B--2---:R-:W-:Y:S01]  /*1ea40*/  HMMA.16816.F32.BF16 R16, R172, R168, R16 ;  /* 0x000000a8ac10723c */ /* 0x004fe20000041810 */
[----:B-----5:R-:W-:-:S07]  /*1ea50*/  IMAD.SHL.U32 R188, R188, 0x2, RZ ;  /* 0x00000002bcbc7824 */ /* 0x020fce00078e00ff */
[----:B------:R-:W-:Y:S01]  /*1ea60*/  HMMA.16816.F32.BF16 R12, R172, R170, R12 ;  /* 0x000000aaac0c723c */ /* 0x000fe2000004180c */
[----:B------:R-:W-:-:S07]  /*1ea70*/  LOP3.LUT R33, R188, 0x6, RZ, 0xc0, !PT ;  /* 0x00000006bc217812 */ /* 0x000fce00078ec0ff */
[----:B---3--:R-:W-:Y:S01]  /*1ea80*/  HMMA.16816.F32.BF16 R8, R172, R28, R8 ;  /* 0x0000001cac08723c */ /* 0x008fe20000041808 */
[----:B------:R-:W-:-:S07]  /*1ea90*/  IMAD R32, R250, 0x40, R33 ;  /* 0x00000040fa207824 */ /* 0x000fce00078e0221 */
[----:B------:R-:W-:Y:S01]  /*1eaa0*/  HMMA.16816.F32.BF16 R4, R172, R30, R4 ;  /* 0x0000001eac04723c */ /* 0x000fe20000041804 */
[----:B------:R-:W-:Y:S01]  /*1eab0*/  IADD3 R34, R32, 0x1, RZ ;  /* 0x0000000120227810 */ /* 0x000fe20007ffe0ff */
[----:B------:R-:W-:Y:S01]  /*1eac0*/  FMUL.FTZ R170, R24, R198 ;  /* 0x000000c618aa7220 */ /* 0x000fe20000410000 */
[----:B------:R-:W-:-:S05]  /*1ead0*/  IADD3 R168, R32, 0x8, RZ ;  /* 0x0000000820a87810 */ /* 0x000fca0007ffe0ff */
[----:B----4-:R-:W-:Y:S01]  /*1eae0*/  HMMA.16816.F32.BF16 R180, R172, R178, R180 ;  /* 0x000000b2acb4723c */ /* 0x010fe200000418b4 */
[----:B------:R-:W-:-:S06]  /*1eaf0*/  FMUL.FTZ R24, R25, R198 ;  /* 0x000000c619187220 */ /* 0x000fcc0000410000 */
[-C--:B------:R-:W-:Y:S02]  /*1eb00*/  FMUL.FTZ R178, R27, R198.reuse ;  /* 0x000000c61bb27220 */ /* 0x080fe40000410000 */
[-C--:B------:R-:W-:Y:S01]  /*1eb10*/  FMUL.FTZ R27, R20, R198.reuse ;  /* 0x000000c6141b7220 */ /* 0x080fe20000410000 */
[----:B------:R-:W-:Y:S01]  /*1eb20*/  I2F R35, R34 ;  /* 0x0000002200237306 */ /* 0x000fe20000201400 */
[-C--:B------:R-:W-:Y:S01]  /*1eb30*/  FMUL.FTZ R20, R21, R198.reuse ;  /* 0x000000c615147220 */ /* 0x080fe20000410000 */
[----:B------:R-:W-:Y:S01]  /*1eb40*/  IADD3 R28, R32, 0x9, RZ ;  /* 0x00000009201c7810 */ /* 0x000fe20007ffe0ff */
[----:B------:R-:W-:-:S05]  /*1eb50*/  FMUL.FTZ R25, R22, R198 ;  /* 0x000000c616197220 */ /* 0x000fca0000410000 */
[----:B------:R-:W-:Y:S01]  /*1eb60*/  I2F R169, R168 ;  /* 0x000000a800a97306 */ /* 0x000fe20000201400 */
[----:B------:R-:W-:-:S07]  /*1eb70*/  FMUL.FTZ R189, R23, R198 ;  /* 0x000000c617bd7220 */ /* 0x000fce0000410000 */
[----:B------:R-:W1:Y:S01]  /*1eb80*/  MUFU.TANH R178, R178 ;  /* 0x000000b200b27308 */ /* 0x000e620000002400 */
[----:B------:R-:W-:-:S07]  /*1eb90*/  FMUL.FTZ R21, R18, R198 ;  /* 0x000000c612157220 */ /* 0x000fce0000410000 */
[----:B------:R-:W2:Y:S01]  /*1eba0*/  MUFU.TANH R27, R27 ;  /* 0x0000001b001b7308 */ /* 0x000ea20000002400 */
[-C--:B------:R-:W-:Y:S01]  /*1ebb0*/  FMUL.FTZ R22, R16, R198.reuse ;  /* 0x000000c610167220 */ /* 0x080fe20000410000 */
[----:B------:R-:W-:Y:S01]  /*1ebc0*/  IADD3 R30, R32, 0x10, RZ ;  /* 0x00000010201e7810 */ /* 0x000fe20007ffe0ff */
[----:B------:R-:W-:-:S05]  /*1ebd0*/  FMUL.FTZ R19, R19, R198 ;  /* 0x000000c613137220 */ /* 0x000fca0000410000 */
[----:B------:R-:W-:Y:S01]  /*1ebe0*/  MUFU.TANH R24, R24 ;  /* 0x0000001800187308 */ /* 0x000fe20000002400 */
[-C--:B------:R-:W-:Y:S01]  /*1ebf0*/  FMUL.FTZ R16, R17, R198.reuse ;  /* 0x000000c611107220 */ /* 0x080fe20000410000 */
[----:B------:R-:W-:Y:S01]  /*1ec00*/  HMMA.16816.F32.BF16 R184, R172, R176, R184 ;  /* 0x000000b0acb8723c */ /* 0x000fe200000418b8 */
[----:B------:R-:W-:-:S05]  /*1ec10*/  FMUL.FTZ R8, R8, R198 ;  /* 0x000000c608087220 */ /* 0x000fca0000410000 */
[----:B------:R-:W-:Y:S01]  /*1ec20*/  I2F R29, R28 ;  /* 0x0000001c001d7306 */ /* 0x000fe20000201400 */
[----:B------:R-:W-:Y:S01]  /*1ec30*/  IADD3 R176, R32, 0x11, RZ ;  /* 0x0000001120b07810 */ /* 0x000fe20007ffe0ff */
[----:B------:R-:W-:-:S06]  /*1ec40*/  FMUL.FTZ R18, R12, R198 ;  /* 0x000000c60c127220 */ /* 0x000fcc0000410000 */
[----:B------:R-:W3:Y:S01]  /*1ec50*/  MUFU.TANH R20, R20 ;  /* 0x0000001400147308 */ /* 0x000ee20000002400 */
[----:B------:R-:W-:Y:S01]  /*1ec60*/  IADD3 R171, R32, 0x18, RZ ;  /* 0x0000001820ab7810 */ /* 0x000fe20007ffe0ff */
[----:B------:R-:W-:-:S06]  /*1ec70*/  FMUL.FTZ R17, R14, R198 ;  /* 0x000000c60e117220 */ /* 0x000fcc0000410000 */
[----:B------:R-:W-:Y:S01]  /*1ec80*/  MUFU.TANH R25, R25 ;  /* 0x0000001900197308 */ /* 0x000fe20000002400 */
[----:B------:R-:W-:Y:S01]  /*1ec90*/  FMUL.FTZ R9, R9, R198 ;  /* 0x000000c609097220 */ /* 0x000fe20000410000 */
[----:B------:R-:W-:-:S06]  /*1eca0*/  ISETP.GE.AND P5, PT, R34, R3, PT ;  /* 0x000000032200720c */ /* 0x000fcc0003fa6270 */
[----:B------:R-:W-:Y:S01]  /*1ecb0*/  MUFU.TANH R189, R189 ;  /* 0x000000bd00bd7308 */ /* 0x000fe20000002400 */
[----:B------:R-:W-:Y:S01]  /*1ecc0*/  FMUL.FTZ R188, R15, R198 ;  /* 0x000000c60fbc7220 */ /* 0x000fe20000410000 */
[----:B------:R-:W-:Y:S01]  /*1ecd0*/  ISETP.GE.AND P1, PT, R168, R2, PT ;  /* 0x00000002a800720c */ /* 0x000fe20003f26270 */
[----:B------:R-:W-:-:S05]  /*1ece0*/  FMUL.FTZ R12, R13, R198 ;  /* 0x000000c60d0c7220 */ /* 0x000fca0000410000 */
[----:B------:R-:W-:Y:S01]  /*1ecf0*/  I2F R31, R30 ;  /* 0x0000001e001f7306 */ /* 0x000fe20000201400 */
[----:B------:R-:W-:-:S07]  /*1ed00*/  IADD3 R174, R32, 0x19, RZ ;  /* 0x0000001920ae7810 */ /* 0x000fce0007ffe0ff */
[----:B------:R-:W4:Y:S01]  /*1ed10*/  MUFU.TANH R21, R21 ;  /* 0x0000001500157308 */ /* 0x000f220000002400 */
[----:B------:R-:W-:-:S07]  /*1ed20*/  FMUL.FTZ R6, R6, R198 ;  /* 0x000000c606067220 */ /* 0x000fce0000410000 */
[----:B------:R5:W-:Y:S01]  /*1ed30*/  MUFU.TANH R23, R19 ;  /* 0x0000001300177308 */ /* 0x000be20000002400 */
[----:B------:R-:W-:-:S07]  /*1ed40*/  ISETP.GE.AND P6, PT, R34, R2, PT ;  /* 0x000000022200720c */ /* 0x000fce0003fc6270 */
[----:B------:R-:W2:Y:S01]  /*1ed50*/  MUFU.TANH R22, R22 ;  /* 0x0000001600167308 */ /* 0x000ea20000002400 */
[----:B-----5:R-:W-:-:S07]  /*1ed60*/  FMUL.FTZ R19, R11, R198 ;  /* 0x000000c60b137220 */ /* 0x020fce0000410000 */
[----:B------:R2:W-:Y:S01]  /*1ed70*/  MUFU.TANH R14, R8 ;  /* 0x00000008000e7308 */ /* 0x0005e20000002400 */
[----:B------:R-:W-:Y:S02]  /*1ed80*/  FMUL.FTZ R11, R5, R198 ;  /* 0x000000c6050b7220 */ /* 0x000fe40000410000 */
[----:B-1----:R-:W-:-:S05]  /*1ed90*/  FFMA.FTZ R5, R0, R35, R178 ;  /* 0x0000002300057223 */ /* 0x002fca00000100b2 */
[----:B------:R-:W-:Y:S01]  /*1eda0*/  I2F R177, R176 ;  /* 0x000000b000b17306 */ /* 0x000fe20000201400 */
[----:B------:R-:W-:Y:S01]  /*1edb0*/  FSEL R5, R5, -INF , !P5 ;  /* 0xff80000005057808 */ /* 0x000fe20006800000 */
[----:B------:R-:W-:-:S06]  /*1edc0*/  FMUL.FTZ R10, R10, R198 ;  /* 0x000000c60a0a7220 */ /* 0x000fcc0000410000 */
[----:B------:R-:W1:Y:S01]  /*1edd0*/  MUFU.TANH R16, R16 ;  /* 0x0000001000107308 */ /* 0x000e620000002400 */
[----:B--2---:R-:W-:Y:S01]  /*1ede0*/  FFMA.FTZ R8, R0, R169, R27 ;  /* 0x000000a900087223 */ /* 0x004fe2000001001b */
[----:B------:R-:W-:Y:S01]  /*1edf0*/  IADD3 R172, R32, 0x20, RZ ;  /* 0x0000002020ac7810 */ /* 0x000fe20007ffe0ff */
[----:B------:R-:W-:Y:S01]  /*1ee00*/  FMUL.FTZ R4, R4, R198 ;  /* 0x000000c604047220 */ /* 0x000fe20000410000 */
[----:B------:R-:W-:-:S04]  /*1ee10*/  ISETP.GE.AND P5, PT, R28, R2, PT ;  /* 0x000000021c00720c */ /* 0x000fc80003fa6270 */
[----:B------:R-:W-:Y:S01]  /*1ee20*/  I2F R179, R171 ;  /* 0x000000ab00b37306 */ /* 0x000fe20000201400 */
[----:B------:R-:W-:Y:S02]  /*1ee30*/  FSEL R8, R8, -INF , !P1 ;  /* 0xff80000008087808 */ /* 0x000fe40004800000 */
[----:B------:R-:W-:-:S05]  /*1ee40*/  ISETP.GE.AND P1, PT, R28, R3, PT ;  /* 0x000000031c00720c */ /* 0x000fca0003f26270 */
[----:B------:R-:W2:Y:S01]  /*1ee50*/  MUFU.TANH R18, R18 ;  /* 0x0000001200127308 */ /* 0x000ea20000002400 */
[----:B------:R-:W-:Y:S01]  /*1ee60*/  FMUL.FTZ R28, R7, R198 ;  /* 0x000000c6071c7220 */ /* 0x000fe20000410000 */
[----:B------:R-:W-:Y:S01]  /*1ee70*/  IADD3 R193, R32, 0x21, RZ ;  /* 0x0000002120c17810 */ /* 0x000fe20007ffe0ff */
[----:B---3--:R-:W-:-:S05]  /*1ee80*/  FFMA.FTZ R7, R0, R29, R20 ;  /* 0x0000001d00077223 */ /* 0x008fca0000010014 */
[----:B------:R3:W-:Y:S08]  /*1ee90*/  MUFU.TANH R13, R9 ;  /* 0x00000009000d7308 */ /* 0x0007f00000002400 */
[----:B------:R-:W5:Y:S01]  /*1eea0*/  MUFU.TANH R17, R17 ;  /* 0x0000001100117308 */ /* 0x000f620000002400 */
[----:B---3--:R-:W-:-:S07]  /*1eeb0*/  FFMA.FTZ R9, R0, R35, R24 ;  /* 0x0000002300097223 */ /* 0x008fce0000010018 */
[----:B------:R-:W-:Y:S01]  /*1eec0*/  I2F R175, R174 ;  /* 0x000000ae00af7306 */ /* 0x000fe20000201400 */
[----:B------:R-:W-:-:S07]  /*1eed0*/  FSEL R9, R9, -INF , !P6 ;  /* 0xff80000009097808 */ /* 0x000fce0007000000 */
[----:B------:R-:W3:Y:S01]  /*1eee0*/  MUFU.TANH R188, R188 ;  /* 0x000000bc00bc7308 */ /* 0x000ee20000002400 */
[----:B------:R-:W-:Y:S01]  /*1eef0*/  ISETP.GE.AND P6, PT, R168, R3, PT ;  /* 0x00000003a800720c */ /* 0x000fe20003fc6270 */
[----:B----4-:R-:W-:Y:S01]  /*1ef00*/  FFMA.FTZ R20, R0, R31, R21 ;  /* 0x0000001f00147223 */ /* 0x010fe20000010015 */
[----:B------:R-:W-:-:S05]  /*1ef10*/  FSEL R7, R7, -INF , !P5 ;  /* 0xff80000007077808 */ /* 0x000fca0006800000 */
[----:B------:R-:W4:Y:S01]  /*1ef20*/  MUFU.TANH R12, R12 ;  /* 0x0000000c000c7308 */ /* 0x000f220000002400 */
[----:B------:R-:W-:Y:S01]  /*1ef30*/  IADD3 R24, R32, 0x28, RZ ;  /* 0x0000002820187810 */ /* 0x000fe20007ffe0ff */
[----:B------:R-:W-:-:S06]  /*1ef40*/  FFMA.FTZ R22, R0, R31, R22 ;  /* 0x0000001f00167223 */ /* 0x000fcc0000010016 */
[----:B------:R2:W-:Y:S01]  /*1ef50*/  MUFU.TANH R35, R6 ;  /* 0x0000000600237308 */ /* 0x0005e20000002400 */
[----:B------:R-:W-:Y:S01]  /*1ef60*/  ISETP.GE.AND P5, PT, R30, R3, PT ;  /* 0x000000031e00720c */ /* 0x000fe20003fa6270 */
[----:B-1----:R-:W-:-:S06]  /*1ef70*/  FFMA.FTZ R16, R0, R177, R16 ;  /* 0x000000b100107223 */ /* 0x002fcc0000010010 */
[----:B------:R-:W1:Y:S01]  /*1ef80*/  I2F R173, R172 ;  /* 0x000000ac00ad7306 */ /* 0x000e620000201400 */
[----:B------:R-:W-:Y:S01]  /*1ef90*/  IADD3 R27, R32, 0x29, RZ ;  /* 0x00000029201b7810 */ /* 0x000fe20007ffe0ff */
[----:B--2---:R-:W-:-:S06]  /*1efa0*/  FFMA.FTZ R6, R0, R169, R25 ;  /* 0x000000a900067223 */ /* 0x004fcc0000010019 */
[----:B------:R2:W-:Y:S01]  /*1efb0*/  MUFU.TANH R15, R4 ;  /* 0x00000004000f7308 */ /* 0x0005e20000002400 */
[----:B------:R-:W-:-:S07]  /*1efc0*/  FSEL R6, R6, -INF , !P6 ;  /* 0xff80000006067808 */ /* 0x000fce0007000000 */
[----:B------:R-:W1:Y:S01]  /*1efd0*/  MUFU.TANH R10, R10 ;  /* 0x0000000a000a7308 */ /* 0x000e620000002400 */
[----:B------:R-:W-:Y:S01]  /*1efe0*/  ISETP.GE.AND P6, PT, R30, R2, PT ;  /* 0x000000021e00720c */ /* 0x000fe20003fc6270 */
[----:B--2---:R-:W-:-:S06]  /*1eff0*/  FFMA.FTZ R4, R0, R29, R189 ;  /* 0x0000001d00047223 */ /* 0x004fcc00000100bd */
[----:B------:R-:W2:Y:S01]  /*1f000*/  I2F R34, R193 ;  /* 0x000000c100227306 */ /* 0x000ea20000201400 */
[----:B------:R-:W-:Y:S01]  /*1f010*/  FSEL R20, R20, -INF , !P5 ;  /* 0xff80000014147808 */ /* 0x000fe20006800000 */
[----:B------:R-:W-:Y:S01]  /*1f020*/  FFMA.FTZ R18, R0, R179, R18 ;  /* 0x000000b300127223 */ /* 0x000fe20000010012 */
[----:B------:R-:W-:Y:S02]  /*1f030*/  FSEL R4, R4, -INF , !P1 ;  /* 0xff80000004047808 */ /* 0x000fe40004800000 */
[----:B------:R-:W-:-:S03]  /*1f040*/  ISETP.GE.AND P1, PT, R176, R2, PT ;  /* 0x00000002b000720c */ /* 0x000fc60003f26270 */
[----:B------:R-:W1:Y:S01]  /*1f050*/  MUFU.TANH R19, R19 ;  /* 0x0000001300137308 */ /* 0x000e620000002400 */
[----:B------:R-:W-:Y:S01]  /*1f060*/  FSEL R178, R22, -INF , !P6 ;  /* 0xff80000016b27808 */ /* 0x000fe20007000000 */
[C---:B------:R-:W-:Y:S01]  /*1f070*/  FFMA.FTZ R192, R0.reuse, R177, R23 ;  /* 0x000000b100c07223 */ /* 0x040fe20000010017 */
[----:B------:R-:W-:Y:S01]  /*1f080*/  ISETP.GE.AND P5, PT, R171, R2, PT ;  /* 0x00000002ab00720c */ /* 0x000fe20003fa6270 */
[----:B-----5:R-:W-:Y:S01]  /*1f090*/  FFMA.FTZ R189, R0, R179, R17 ;  /* 0x000000b300bd7223 */ /* 0x020fe20000010011 */
[----:B------:R-:W-:-:S03]  /*1f0a0*/  ISETP.GE.AND P6, PT, R176, R3, PT ;  /* 0x00000003b000720c */ /* 0x000fc60003fc6270 */
[----:B------:R-:W5:Y:S01]  /*1f0b0*/  I2F R168, R24 ;  /* 0x0000001800a87306 */ /* 0x000f620000201400 */
[----:B------:R-:W-:Y:S01]  /*1f0c0*/  FSEL R23, R16, -INF , !P1 ;  /* 0xff80000010177808 */ /* 0x000fe20004800000 */
[----:B---3--:R-:W-:Y:S01]  /*1f0d0*/  FFMA.FTZ R188, R0, R175, R188 ;  /* 0x000000af00bc7223 */ /* 0x008fe200000100bc */
[----:B------:R-:W-:Y:S01]  /*1f0e0*/  ISETP.GE.AND P1, PT, R171, R3, PT ;  /* 0x00000003ab00720c */ /* 0x000fe20003f26270 */
[----:B------:R-:W-:Y:S01]  /*1f0f0*/  FMUL.FTZ R31, R184, R198 ;  /* 0x000000c6b81f7220 */ /* 0x000fe20000410000 */
[----:B------:R-:W-:-:S03]  /*1f100*/  FSEL R22, R18, -INF , !P5 ;  /* 0xff80000012167808 */ /* 0x000fc60006800000 */
[----:B------:R-:W-:Y:S01]  /*1f110*/  MUFU.TANH R11, R11 ;  /* 0x0000000b000b7308 */ /* 0x000fe20000002400 */
[----:B------:R-:W-:Y:S01]  /*1f120*/  FSEL R192, R192, -INF , !P6 ;  /* 0xff800000c0c07808 */ /* 0x000fe20007000000 */
[----:B----4-:R-:W-:Y:S01]  /*1f130*/  FFMA.FTZ R21, R0, R175, R12 ;  /* 0x000000af00157223 */ /* 0x010fe2000001000c */
[----:B------:R-:W-:-:S05]  /*1f140*/  ISETP.GE.AND P5, PT, R174, R3, PT ;  /* 0x00000003ae00720c */ /* 0x000fca0003fa6270 */
[----:B------:R-:W3:Y:S01]  /*1f150*/  I2F R169, R27 ;  /* 0x0000001b00a97306 */ /* 0x000ee20000201400 */
[----:B------:R-:W-:Y:S01]  /*1f160*/  IADD3 R194, R32, 0x30, RZ ;  /* 0x0000003020c27810 */ /* 0x000fe20007ffe0ff */
[----:B------:R-:W-:Y:S01]  /*1f170*/  FMUL.FTZ R186, R186, R198 ;  /* 0x000000c6baba7220 */ /* 0x000fe20000410000 */
[-C--:B------:R-:W-:Y:S01]  /*1f180*/  ISETP.GE.AND P6, PT, R174, R2.reuse, PT ;  /* 0x00000002ae00720c */ /* 0x080fe20003fc6270 */
[CC--:B-1----:R-:W-:Y:S01]  /*1f190*/  FFMA.FTZ R14, R0.reuse, R173.reuse, R14 ;  /* 0x000000ad000e7223 */ /* 0x0c2fe2000001000e */
[----:B------:R-:W-:Y:S01]  /*1f1a0*/  FSEL R189, R189, -INF , !P1 ;  /* 0xff800000bdbd7808 */ /* 0x000fe20004800000 */
[----:B------:R-:W-:Y:S01]  /*1f1b0*/  FFMA.FTZ R25, R0, R173, R10 ;  /* 0x000000ad00197223 */ /* 0x000fe2000001000a */
[----:B------:R-:W-:Y:S01]  /*1f1c0*/  ISETP.GE.AND P1, PT, R172, R2, PT ;  /* 0x00000002ac00720c */ /* 0x000fe20003f26270 */
[----:B------:R-:W1:Y:S01]  /*1f1d0*/  MUFU.TANH R28, R28 ;  /* 0x0000001c001c7308 */ /* 0x000e620000002400 */
[----:B------:R-:W-:Y:S01]  /*1f1e0*/  FSEL R191, R188, -INF , !P5 ;  /* 0xff800000bcbf7808 */ /* 0x000fe20006800000 */
[----:B--2---:R-:W-:Y:S01]  /*1f1f0*/  FFMA.FTZ R188, R0, R34, R13 ;  /* 0x0000002200bc7223 */ /* 0x004fe2000001000d */
[----:B------:R-:W-:Y:S01]  /*1f200*/  FSEL R21, R21, -INF , !P6 ;  /* 0xff80000015157808 */ /* 0x000fe20007000000 */
[----:B------:R-:W-:Y:S01]  /*1f210*/  FMUL.FTZ R12, R185, R198 ;  /* 0x000000c6b90c7220 */ /* 0x000fe20000410000 */
[----:B------:R-:W-:Y:S01]  /*1f220*/  ISETP.GE.AND P6, PT, R172, R3, PT ;  /* 0x00000003ac00720c */ /* 0x000fe20003fc6270 */
[----:B------:R-:W-:Y:S01]  /*1f230*/  FFMA.FTZ R19, R0, R34, R19 ;  /* 0x0000002200137223 */ /* 0x000fe20000010013 */
[----:B------:R-:W-:Y:S01]  /*1f240*/  ISETP.GE.AND P5, PT, R193, R2, PT ;  /* 0x00000002c100720c */ /* 0x000fe20003fa6270 */
[----:B------:R-:W-:Y:S01]  /*1f250*/  I2F R195, R194 ;  /* 0x000000c200c37306 */ /* 0x000fe20000201400 */
[----:B------:R-:W-:-:S02]  /*1f260*/  FSEL R190, R14, -INF , !P1 ;  /* 0xff8000000ebe7808 */ /* 0x000fc40004800000 */
[----:B------:R-:W-:-:S05]  /*1f270*/  ISETP.GE.AND P1, PT, R193, R3, PT ;  /* 0x00000003c100720c */ /* 0x000fca0003f26270 */
[----:B------:R2:W4:Y:S01]  /*1f280*/  MUFU.TANH R10, R186 ;  /* 0x000000ba000a7308 */ /* 0x0005220000002400 */
[----:B------:R-:W-:Y:S01]  /*1f290*/  IADD3 R29, R32, 0x31, RZ ;  /* 0x00000031201d7810 */ /* 0x000fe20007ffe0ff */
[----:B-----5:R-:W-:Y:S01]  /*1f2a0*/  FFMA.FTZ R15, R0, R168, R15 ;  /* 0x000000a8000f7223 */ /* 0x020fe2000001000f */
[----:B------:R-:W-:-:S05]  /*1f2b0*/  FSEL R25, R25, -INF , !P6 ;  /* 0xff80000019197808 */ /* 0x000fca0007000000 */
[----:B------:R-:W5:Y:S01]  /*1f2c0*/  MUFU.TANH R31, R31 ;  /* 0x0000001f001f7308 */ /* 0x000f620000002400 */
[----:B------:R-:W-:Y:S01]  /*1f2d0*/  FSEL R188, R188, -INF , !P5 ;  /* 0xff800000bcbc7808 */ /* 0x000fe20006800000 */
[----:B------:R-:W-:Y:S01]  /*1f2e0*/  FMUL.FTZ R187, R187, R198 ;  /* 0x000000c6bbbb7220 */ /* 0x000fe20000410000 */
[----:B------:R-:W-:Y:S01]  /*1f2f0*/  ISETP.GE.AND P6, PT, R24, R2, PT ;  /* 0x000000021800720c */ /* 0x000fe20003fc6270 */
[-C--:B------:R-:W-:Y:S01]  /*1f300*/  FMUL.FTZ R14, R180, R198.reuse ;  /* 0x000000c6b40e7220 */ /* 0x080fe20000410000 */
[----:B------:R-:W-:Y:S01]  /*1f310*/  ISETP.GE.AND P5, PT, R24, R3, PT ;  /* 0x000000031800720c */ /* 0x000fe20003fa6270 */
[----:B---3--:R-:W-:Y:S01]  /*1f320*/  FFMA.FTZ R11, R0, R169, R11 ;  /* 0x000000a9000b7223 */ /* 0x008fe2000001000b */
[----:B------:R-:W-:Y:S01]  /*1f330*/  FSEL R24, R19, -INF , !P1 ;  /* 0xff80000013187808 */ /* 0x000fe20004800000 */
[----:B------:R-:W-:Y:S01]  /*1f340*/  I2F R199, R29 ;  /* 0x0000001d00c77306 */ /* 0x000fe20000201400 */
[----:B------:R-:W-:Y:S01]  /*1f350*/  IADD3 R171, R32, 0x38, RZ ;  /* 0x0000003820ab7810 */ /* 0x000fe20007ffe0ff */
[----:B------:R-:W-:Y:S01]  /*1f360*/  FMUL.FTZ R182, R182, R198 ;  /* 0x000000c6b6b67220 */ /* 0x000fe20000410000 */
[----:B------:R-:W-:-:S02]  /*1f370*/  ISETP.GE.AND P1, PT, R27, R2, PT ;  /* 0x000000021b00720c */ /* 0x000fc40003f26270 */
[----:B--2---:R-:W-:-:S03]  /*1f380*/  FSEL R186, R15, -INF , !P6 ;  /* 0xff8000000fba7808 */ /* 0x004fc60007000000 */
[----:B------:R-:W2:Y:S01]  /*1f390*/  MUFU.TANH R12, R12 ;  /* 0x0000000c000c7308 */ /* 0x000ea20000002400 */
[----:B------:R-:W-:Y:S01]  /*1f3a0*/  ISETP.GE.AND P6, PT, R27, R3, PT ;  /* 0x000000031b00720c */ /* 0x000fe20003fc6270 */
[----:B------:R-:W-:Y:S01]  /*1f3b0*/  FFMA.FTZ R30, R0, R168, R35 ;  /* 0x000000a8001e7223 */ /* 0x000fe20000010023 */
[----:B------:R-:W-:Y:S01]  /*1f3c0*/  FSEL R27, R11, -INF , !P1 ;  /* 0xff8000000b1b7808 */ /* 0x000fe20004800000 */
[----:B------:R-:W-:-:S04]  /*1f3d0*/  FMUL.FTZ R26, R26, R198 ;  /* 0x000000c61a1a7220 */ /* 0x000fc80000410000 */
[----:B------:R-:W3:Y:S01]  /*1f3e0*/  MUFU.TANH R13, R187 ;  /* 0x000000bb000d7308 */ /* 0x000ee20000002400 */
[----:B-1----:R-:W-:Y:S01]  /*1f3f0*/  FFMA.FTZ R28, R0, R169, R28 ;  /* 0x000000a9001c7223 */ /* 0x002fe2000001001c */
[----:B------:R-:W-:Y:S01]  /*1f400*/  FSEL R30, R30, -INF , !P5 ;  /* 0xff8000001e1e7808 */ /* 0x000fe20006800000 */
[----:B----4-:R-:W-:-:S05]  /*1f410*/  FFMA.FTZ R176, R0, R195, R10 ;  /* 0x000000c300b07223 */ /* 0x010fca000001000a */
[----:B------:R-:W-:Y:S01]  /*1f420*/  I2F R177, R171 ;  /* 0x000000ab00b17306 */ /* 0x000fe20000201400 */
[----:B-----5:R-:W-:Y:S01]  /*1f430*/  FFMA.FTZ R15, R0, R195, R31 ;  /* 0x000000c3000f7223 */ /* 0x020fe2000001001f */
[----:B------:R-:W-:-:S06]  /*1f440*/  ISETP.GE.AND P5, PT, R194, R2, PT ;  /* 0x00000002c200720c */ /* 0x000fcc0003fa6270 */
[----:B------:R-:W1:Y:S08]  /*1f450*/  MUFU.TANH R14, R14 ;  /* 0x0000000e000e7308 */ /* 0x000e700000002400 */
[----:B------:R-:W4:Y:S01]  /*1f460*/  MUFU.TANH R11, R182 ;  /* 0x000000b6000b7308 */ /* 0x000f220000002400 */
[----:B------:R-:W-:-:S07]  /*1f470*/  FSEL R31, R28, -INF , !P6 ;  /* 0xff8000001c1f7808 */ /* 0x000fce0007000000 */
[----:B------:R-:W-:Y:S01]  /*1f480*/  I2F R33, R32 ;  /* 0x0000002000217306 */ /* 0x000fe20000201400 */
[----:B------:R-:W-:-:S07]  /*1f490*/  FSEL R28, R15, -INF , !P5 ;  /* 0xff8000000f1c7808 */ /* 0x000fce0006800000 */
[----:B------:R-:W5:Y:S01]  /*1f4a0*/  MUFU.TANH R170, R170 ;  /* 0x000000aa00aa7308 */ /* 0x000f620000002400 */
[----:B------:R-:W-:-:S07]  /*1f4b0*/  ISETP.GE.AND P6, PT, R29, R2, PT ;  /* 0x000000021d00720c */ /* 0x000fce0003fc6270 */
[----:B------:R-:W5:Y:S01]  /*1f4c0*/  MUFU.TANH R10, R26 ;  /* 0x0000001a000a7308 */ /* 0x000f620000002400 */
[----:B------:R-:W-:Y:S01]  /*1f4d0*/  ISETP.GE.AND P5, PT, R29, R3, PT ;  /* 0x000000031d00720c */ /* 0x000fe20003fa6270 */
[----:B--2---:R-:W-:Y:S01]  /*1f4e0*/  FFMA.FTZ R29, R0, R199, R12 ;  /* 0x000000c7001d7223 */ /* 0x004fe2000001000c */
[----:B------:R-:W-:Y:S01]  /*1f4f0*/  ISETP.GE.AND P1, PT, R194, R3, PT ;  /* 0x00000003c200720c */ /* 0x000fe20003f26270 */
[----:B---3--:R-:W-:Y:S01]  /*1f500*/  FFMA.FTZ R13, R0, R199, R13 ;  /* 0x000000c7000d7223 */ /* 0x008fe2000001000d */
[----:B------:R-:W-:Y:S01]  /*1f510*/  IADD3 R16, R32, 0x39, RZ ;  /* 0x0000003920107810 */ /* 0x000fe20007ffe0ff */
[-C--:B-1----:R-:W-:Y:S01]  /*1f520*/  FFMA.FTZ R14, R0, R177.reuse, R14 ;  /* 0x000000b1000e7223 */ /* 0x082fe2000001000e */
[----:B------:R-:W-:Y:S01]  /*1f530*/  FSEL R176, R176, -INF , !P1 ;  /* 0xff800000b0b07808 */ /* 0x000fe20004800000 */
[----:B------:R-:W-:Y:S01]  /*1f540*/  FMUL.FTZ R181, R181, R198 ;  /* 0x000000c6b5b57220 */ /* 0x000fe20000410000 */
[----:B------:R-:W-:Y:S01]  /*1f550*/  ISETP.GE.AND P1, PT, R171, R2, PT ;  /* 0x00000002ab00720c */ /* 0x000fe20003f26270 */
[----:B------:R-:W-:Y:S01]  /*1f560*/  FMUL.FTZ R183, R183, R198 ;  /* 0x000000c6b7b77220 */ /* 0x000fe20000410000 */
[----:B------:R-:W-:Y:S01]  /*1f570*/  FSEL R29, R29, -INF , !P6 ;  /* 0xff8000001d1d7808 */ /* 0x000fe20007000000 */
[C---:B----4-:R-:W-:Y:S01]  /*1f580*/  FFMA.FTZ R172, R0.reuse, R177, R11 ;  /* 0x000000b100ac7223 */ /* 0x050fe2000001000b */
[----:B------:R-:W-:Y:S01]  /*1f590*/  ISETP.GE.AND P6, PT, R171, R3, PT ;  /* 0x00000003ab00720c */ /* 0x000fe20003fc6270 */
[-C--:B-----5:R-:W-:Y:S01]  /*1f5a0*/  FFMA.FTZ R170, R0, R33.reuse, R170 ;  /* 0x0000002100aa7223 */ /* 0x0a0fe200000100aa */
[----:B------:R-:W-:Y:S01]  /*1f5b0*/  FSEL R175, R13, -INF , !P5 ;  /* 0xff8000000daf7808 */ /* 0x000fe20006800000 */
[----:B------:R-:W-:Y:S01]  /*1f5c0*/  I2F R17, R16 ;  /* 0x0000001000117306 */ /* 0x000fe20000201400 */
[----:B------:R-:W-:Y:S01]  /*1f5d0*/  ISETP.GE.AND P5, PT, R32, R2, PT ;  /* 0x000000022000720c */ /* 0x000fe20003fa6270 */
[----:B------:R-:W-:Y:S01]  /*1f5e0*/  FFMA.FTZ R10, R0, R33, R10 ;  /* 0x00000021000a7223 */ /* 0x000fe2000001000a */
[----:B------:R-:W-:Y:S01]  /*1f5f0*/  FSEL R179, R14, -INF , !P1 ;  /* 0xff8000000eb37808 */ /* 0x000fe20004800000 */
[----:B------:R-:W-:Y:S01]  /*1f600*/  BAR.SYNC.DEFER_BLOCKING 0x0 ;  /* 0x0000000000007b1d */ /* 0x000fe20000010000 */
[----:B------:R-:W-:-:S02]  /*1f610*/  ISETP.GE.AND P1, PT, R32, R3, PT ;  /* 0x000000032000720c */ /* 0x000fc40003f26270 */
[----:B------:R-:W-:-:S03]  /*1f620*/  FSEL R172, R172, -INF , !P6 ;  /* 0xff800000acac7808 */ /* 0x000fc60007000000 */
[----:B------:R-:W1:Y:S01]  /*1f630*/  MUFU.TANH R12, R181 ;  /* 0x000000b5000c7308 */ /* 0x000e620000002400 */
[----:B------:R-:W-:Y:S02]  /*1f640*/  ISETP.GE.AND P6, PT, R16, R2, PT ;  /* 0x000000021000720c */ /* 0x000fe40003fc6270 */
[----:B------:R-:W-:-:S05]  /*1f650*/  FSEL R2, R170, -INF , !P5 ;  /* 0xff800000aa027808 */ /* 0x000fca0006800000 */
[----:B------:R-:W2:Y:S01]  /*1f660*/  MUFU.TANH R11, R183 ;  /* 0x000000b7000b7308 */ /* 0x000ea20000002400 */
[----:B------:R-:W-:Y:S02]  /*1f670*/  ISETP.GE.AND P5, PT, R16, R3, PT ;  /* 0x000000031000720c */ /* 0x000fe40003fa6270 */
[----:B------:R-:W-:Y:S02]  /*1f680*/  FSEL R3, R10, -INF , !P1 ;  /* 0xff8000000a037808 */ /* 0x000fe40004800000 */
[----:B------:R-:W-:Y:S01]  /*1f690*/  ISETP.GT.AND P1, PT, R250, R239, PT ;  /* 0x000000effa00720c */ /* 0x000fe20003f24270 */
[----:B------:R-:W-:Y:S01]  /*1f6a0*/  BSSY B1, `(.L_x_4824) ;  /* 0x00000ce000017945 */ /* 0x000fe20003800000 */
[CC--:B-1----:R-:W-:Y:S02]  /*1f6b0*/  FFMA.FTZ R12, R0.reuse, R17.reuse, R12 ;  /* 0x00000011000c7223 */ /* 0x0c2fe4000001000c */
[----:B------:R-:W-:Y:S02]  /*1f6c0*/  IMAD.MOV.U32 R184, RZ, RZ, R166 ;  /* 0x000000ffffb87224 */ /* 0x000fe400078e00a6 */
[----:B--2---:R-:W-:Y:S01]  /*1f6d0*/  FFMA.FTZ R11, R0, R17, R11 ;  /* 0x00000011000b7223 */ /* 0x004fe2000001000b */
[----:B------:R-:W-:Y:S01]  /*1f6e0*/  FSEL R177, R12, -INF , !P6 ;  /* 0xff8000000cb17808 */ /* 0x000fe20007000000 */
[----:B------:R-:W-:-:S03]  /*1f6f0*/  IMAD.MOV.U32 R185, RZ, RZ, R167 ;  /* 0x000000ffffb97224 */ /* 0x000fc600078e00a7 */
[----:B------:R-:W-:Y:S02]  /*1f700*/  FSEL R170, R11, -INF , !P5 ;  /* 0xff8000000baa7808 */ /* 0x000fe40006800000 */
        /* <DEDUP_REMOVED lines=64> */
.L_x_4827:
[----:B------:R-:W-:Y:S02]  /*1fb10*/  ULDC.64 UR4, c[0x0][0x118] ;  /* 0x0000460000047ab9 */ /* 0x000fe40000000a00 */
[----:B------:R-:W2:Y:S02]  /*1fb20*/  LD.E R14, [R196.64+0x38] ;  /* 0x00003804c40e7980 */ /* 0x000ea4000c101900 */
[----:B--2---:R-:W-:-:S04]  /*1fb30*/  LEA R14, -R14, RZ, 0x6 ;  /* 0x000000ff0e0e7211 */ /* 0x004fc800078e31ff */
[----:B------:R-:W-:Y:S02]  /*1fb40*/  SHF.R.S32.HI R15, RZ, 0x1f, R14 ;  /* 0x0000001fff0f7819 */ /* 0x000fe4000001140e */
.L_x_4828:
[----:B------:R-:W-:Y:S05]  /*1fb50*/  BSYNC B0 ;  /* 0x0000000000007941 */ /* 0x000fea0003800000 */
.L_x_4826:
        /* <DEDUP_REMOVED lines=130> */
.L_x_4825:
[----:B------:R-:W-:Y:S05]  /*20380*/  BSYNC B1 ;  /* 0x0000000000017941 */ /* 0x000fea0003800000 */
.L_x_4824:
[----:B------:R-:W-:Y:S01]  /*20390*/  ULDC.64 UR4, c[0x0][0x118] ;  /* 0x0000460000047ab9 */ /* 0x000fe20000000a00 */
[----:B-1----:R-:W-:Y:S01]  /*203a0*/  FMNMX.FTZ R10, R165, R2, !PT ;  /* 0x00000002a50a7209 */ /* 0x002fe20007810000 */
[----:B------:R-:W2:Y:S03]  /*203b0*/  LD.E R174, [R196.64+0xdc] ;  /* 0x0000dc04c4ae7980 */ /* 0x000ea6000c101900 */
        /* <DEDUP_REMOVED lines=49> */
[-CC-:B------:R-:W-:Y:S01]  /*206d0*/  FFMA.FTZ R166, R2, R174.reuse, -R181.reuse ;  /* 0x000000ae02a67223 */ /* 0x180fe200000108b5 */
[----:B------:R-:W1:Y:S01]  /*206e0*/  LDSM.16.MT88.4 R8, [R234+0x10000] ;  /* 0x01000000ea08783b */ /* 0x000e620000004200 */
[-C--:B------:R-:W-:Y:S01]  /*206f0*/  FFMA.FTZ R33, R7, R174.reuse, -R181 ;  /* 0x000000ae07217223 */ /* 0x080fe200000108b5 */
[----:B------:R-:W-:Y:S01]  /*20700*/  FSEL R7, R167, RZ, P0 ;  /* 0x000000ffa7077208 */ /* 0x000fe20000000000 */
[-CC-:B------:R-:W-:Y:S01]  /*20710*/  FFMA.FTZ R2, R6, R174.reuse, -R173.reuse ;  /* 0x000000ae06027223 */ /* 0x180fe200000108ad */
[----:B------:R-:W-:Y:S01]  /*20720*/  FSEL R6, R168, RZ, P2 ;  /* 0x000000ffa8067208 */ /* 0x000fe20001000000 */
[-CC-:B------:R-:W-:Y:S01]  /*20730*/  FFMA.FTZ R32, R3, R174.reuse, -R173.reuse ;  /* 0x000000ae03207223 */ /* 0x180fe200000108ad */
[----:B------:R-:W-:Y:S01]  /*20740*/  MUFU.EX2 R166, R166 ;  /* 0x000000a600a67308 */ /* 0x000fe20000000800 */
[----:B------:R-:W-:-:S02]  /*20750*/  FFMA.FTZ R3, R5, R174, -R173 ;  /* 0x000000ae05037223 */ /* 0x000fc400000108ad */
[----:B------:R-:W-:Y:S02]  /*20760*/  FADD.FTZ R5, R165, -R6 ;  /* 0x80000006a5057221 */ /* 0x000fe40000010000 */
[----:B------:R-:W-:Y:S02]  /*20770*/  FADD.FTZ R7, R164, -R7 ;  /* 0x80000007a4077221 */ /* 0x000fe40000010000 */
        /* <DEDUP_REMOVED lines=9> */
[--C-:B------:R-:W-:Y:S02]  /*20810*/  FFMA.FTZ R180, R20, R174, -R173.reuse ;  /* 0x000000ae14b47223 */ /* 0x100fe400000108ad */
[----:B------:R-:W-:Y:S01]  /*20820*/  LDSM.16.MT88.4 R20, [R234+0x10800] ;  /* 0x01080000ea14783b */ /* 0x000fe20000004200 */
[----:B------:R-:W3:Y:S01]  /*20830*/  MUFU.EX2 R33, R33 ;  /* 0x0000002100217308 */ /* 0x000ee20000000800 */
[----:B--2---:R-:W-:Y:S01]  /*20840*/  F2FP.BF16.PACK_AB R4, R35, R166 ;  /* 0x000000a62304723e */ /* 0x004fe200000010ff */
[----:B------:R-:W-:-:S02]  /*20850*/  FFMA.FTZ R182, R189, R174, -R173 ;  /* 0x000000aebdb67223 */ /* 0x000fc400000108ad */
[-CC-:B------:R-:W-:Y:S02]  /*20860*/  FFMA.FTZ R191, R191, R174.reuse, -R173.reuse ;  /* 0x000000aebfbf7223 */ /* 0x180fe400000108ad */
[-C--:B------:R-:W-:Y:S02]  /*20870*/  FFMA.FTZ R192, R192, R174.reuse, -R173 ;  /* 0x000000aec0c07223 */ /* 0x080fe400000108ad */
[----:B------:R-:W-:Y:S01]  /*20880*/  MUFU.EX2 R32, R32 ;  /* 0x0000002000207308 */ /* 0x000fe20000000800 */
[-CC-:B------:R-:W-:Y:S02]  /*20890*/  FFMA.FTZ R193, R188, R174.reuse, -R181.reuse ;  /* 0x000000aebcc17223 */ /* 0x180fe400000108b5 */
[-C--:B------:R-:W-:Y:S02]  /*208a0*/  FFMA.FTZ R195, R27, R174.reuse, -R181 ;  /* 0x000000ae1bc37223 */ /* 0x080fe400000108b5 */
[-CC-:B------:R-:W-:Y:S02]  /*208b0*/  FFMA.FTZ R188, R25, R174.reuse, -R173.reuse ;  /* 0x000000ae19bc7223 */ /* 0x180fe400000108ad */
[----:B------:R-:W-:Y:S01]  /*208c0*/  FFMA.FTZ R197, R24, R174, -R173 ;  /* 0x000000ae18c57223 */ /* 0x000fe200000108ad */
[----:B------:R-:W2:Y:S01]  /*208d0*/  MUFU.EX2 R3, R3 ;  /* 0x0000000300037308 */ /* 0x000ea20000000800 */
[----:B---3--:R-:W-:Y:S01]  /*208e0*/  F2FP.BF16.PACK_AB R6, R33, R34 ;  /* 0x000000222106723e */ /* 0x008fe200000010ff */
[----:B------:R-:W-:Y:S01]  /*208f0*/  LDSM.16.MT88.4 R24, [R234+0x11000] ;  /* 0x01100000ea18783b */ /* 0x000fe20000004200 */
[----:B------:R-:W-:-:S02]  /*20900*/  FFMA.FTZ R190, R190, R174, -R181 ;  /* 0x000000aebebe7223 */ /* 0x000fc400000108b5 */
[-C--:B------:R-:W-:Y:S02]  /*20910*/  FFMA.FTZ R186, R186, R174.reuse, -R181 ;  /* 0x000000aebaba7223 */ /* 0x080fe400000108b5 */
[-C--:B------:R-:W-:Y:S01]  /*20920*/  FFMA.FTZ R199, R31, R174.reuse, -R173 ;  /* 0x000000ae1fc77223 */ /* 0x080fe200000108ad */
[----:B------:R-:W-:Y:S01]  /*20930*/  MUFU.EX2 R2, R2 ;  /* 0x0000000200027308 */ /* 0x000fe20000000800 */
[-CC-:B------:R-:W-:Y:S02]  /*20940*/  FFMA.FTZ R194, R28, R174.reuse, -R181.reuse ;  /* 0x000000ae1cc27223 */ /* 0x180fe400000108b5 */
[-C--:B------:R-:W-:Y:S02]  /*20950*/  FFMA.FTZ R201, R29, R174.reuse, -R181 ;  /* 0x000000ae1dc97223 */ /* 0x080fe400000108b5 */
[-CC-:B------:R-:W-:Y:S02]  /*20960*/  FFMA.FTZ R176, R176, R174.reuse, -R173.reuse ;  /* 0x000000aeb0b07223 */ /* 0x180fe400000108ad */
[--C-:B------:R-:W-:Y:S01]  /*20970*/  FFMA.FTZ R175, R175, R174, -R173.reuse ;  /* 0x000000aeafaf7223 */ /* 0x100fe200000108ad */
[----:B------:R-:W3:Y:S01]  /*20980*/  MUFU.EX2 R165, R165 ;  /* 0x000000a500a57308 */ /* 0x000ee20000000800 */
[----:B--2---:R-:W-:Y:S01]  /*20990*/  F2FP.BF16.PACK_AB R5, R3, R32 ;  /* 0x000000200305723e */ /* 0x004fe200000010ff */
[----:B------:R-:W-:-:S02]  /*209a0*/  FFMA.FTZ R172, R172, R174, -R173 ;  /* 0x000000aeacac7223 */ /* 0x000fc400000108ad */
[-CC-:B------:R-:W-:Y:S02]  /*209b0*/  FFMA.FTZ R179, R179, R174.reuse, -R181.reuse ;  /* 0x000000aeb3b37223 */ /* 0x180fe400000108b5 */
[----:B------:R-:W-:Y:S02]  /*209c0*/  FFMA.FTZ R196, R177, R174, -R181 ;  /* 0x000000aeb1c47223 */ /* 0x000fe400000108b5 */
[----:B------:R-:W2:Y:S08]  /*209d0*/  MUFU.EX2 R171, R171 ;  /* 0x000000ab00ab7308 */ /* 0x000eb00000000800 */
        /* <DEDUP_REMOVED lines=34> */
[----:B------:R-:W3:Y:S01]  /*20c00*/  LDSM.16.MT88.4 R16, [R234+0x12000] ;  /* 0x01200000ea10783b */ /* 0x000ee20000004200 */
[-C--:B------:R-:W-:Y:S01]  /*20c10*/  FMUL.FTZ R142, R142, R169.reuse ;  /* 0x000000a98e8e7220 */ /* 0x080fe20000410000 */
[----:B------:R4:W5:Y:S01]  /*20c20*/  MUFU.EX2 R189, R192 ;  /* 0x000000c000bd7308 */ /* 0x0009620000000800 */
        /* <DEDUP_REMOVED lines=31> */
[----:B------:R-:W-:Y:S01]  /*20e20*/  MUFU.EX2 R186, R186 ;  /* 0x000000ba00ba7308 */ /* 0x000fe20000000800 */
[----:B------:R-:W-:-:S02]  /*20e30*/  FMUL.FTZ R47, R47, R169 ;  /* 0x000000a92f2f7220 */ /* 0x000fc40000410000 */
[-C--:B------:R-:W-:Y:S02]  /*20e40*/  FMUL.FTZ R48, R48, R171.reuse ;  /* 0x000000ab30307220 */ /* 0x080fe40000410000 */
[----:B------:R-:W-:Y:S01]  /*20e50*/  FMUL.FTZ R49, R49, R171 ;  /* 0x000000ab31317220 */ /* 0x000fe20000410000 */
[C---:B------:R-:W-:Y:S01]  /*20e60*/  HMMA.16816.F32.BF16 R40, R4.reuse, R18, R40 ;  /* 0x000000120428723c */ /* 0x040fe20000041828 */
[-C--:B------:R-:W-:Y:S01]  /*20e70*/  FMUL.FTZ R50, R50, R169.reuse ;  /* 0x000000a932327220 */ /* 0x080fe20000410000 */
[----:B------:R-:W3:Y:S01]  /*20e80*/  LDSM.16.MT88.4 R16, [R231+0x12000] ;  /* 0x01200000e710783b */ /* 0x000ee20000004200 */
[----:B------:R-:W-:Y:S01]  /*20e90*/  FMUL.FTZ R51, R51, R169 ;  /* 0x000000a933337220 */ /* 0x000fe20000410000 */
[----:B------:R-:W-:Y:S01]  /*20ea0*/  MUFU.EX2 R195, R195 ;  /* 0x000000c300c37308 */ /* 0x000fe20000000800 */
        /* <DEDUP_REMOVED lines=25> */
[----:B------:R-:W-:Y:S01]  /*21040*/  MUFU.EX2 R194, R194 ;  /* 0x000000c200c27308 */ /* 0x000fe20000000800 */
[-C--:B------:R-:W-:Y:S02]  /*21050*/  FMUL.FTZ R68, R68, R171.reuse ;  /* 0x000000ab44447220 */ /* 0x080fe40000410000 */
[----:B------:R-:W-:Y:S02]  /*21060*/  FMUL.FTZ R69, R69, R171 ;  /* 0x000000ab45457220 */ /* 0x000fe40000410000 */
[-C--:B------:R-:W-:Y:S01]  /*21070*/  FMUL.FTZ R70, R70, R169.reuse ;  /* 0x000000a946467220 */ /* 0x080fe20000410000 */
[----:B---3--:R-:W-:Y:S01]  /*21080*/  HMMA.16816.F32.BF16 R60, R4, R16, R60 ;  /* 0x00000010043c723c */ /* 0x008fe2000004183c */
[----:B------:R-:W-:Y:S01]  /*21090*/  FMUL.FTZ R71, R71, R169 ;  /* 0x000000a947477220 */ /* 0x000fe20000410000 */
[----:B------:R-:W-:Y:S01]  /*210a0*/  MUFU.EX2 R201, R201 ;  /* 0x000000c900c97308 */ /* 0x000fe20000000800 */
        /* <DEDUP_REMOVED lines=88> */
[-CC-:B----4-:R-:W-:Y:S02]  /*21630*/  FFMA.FTZ R192, R30, R174.reuse, -R173.reuse ;  /* 0x000000ae1ec07223 */ /* 0x190fe400000108ad */
[----:B------:R-:W-:Y:S01]  /*21640*/  FFMA.FTZ R173, R170, R174, -R173 ;  /* 0x000000aeaaad7223 */ /* 0x000fe200000108ad */
[----:B------:R-:W-:Y:S01]  /*21650*/  LDSM.16.MT88.4 R28, [R231+0x17000] ;  /* 0x01700000e71c783b */ /* 0x000fe20000004200 */
[----:B------:R-:W-:-:S02]  /*21660*/  FFMA.FTZ R166, R206, R171, R166 ;  /* 0x000000abcea67223 */ /* 0x000fc400000100a6 */
[C---:B-1----:R-:W-:Y:S01]  /*21670*/  HMMA.16816.F32.BF16 R124, R4.reuse, R8, R124 ;  /* 0x00000008047c723c */ /* 0x042fe2000004187c */
[----:B------:R-:W1:Y:S01]  /*21680*/  MUFU.EX2 R192, R192 ;  /* 0x000000c000c07308 */ /* 0x000e620000000800 */
[----:B------:R-:W-:Y:S02]  /*21690*/  FADD.FTZ R35, R35, R166 ;  /* 0x000000a623237221 */ /* 0x000fe40000010000 */
[----:B------:R-:W-:Y:S02]  /*216a0*/  FFMA.FTZ R32, R252, R169, R32 ;  /* 0x000000a9fc207223 */ /* 0x000fe40000010020 */
[----:B------:R-:W-:Y:S02]  /*216b0*/  FADD.FTZ R34, R34, R35 ;  /* 0x0000002322227221 */ /* 0x000fe40000010000 */
[----:B------:R-:W-:Y:S01]  /*216c0*/  HMMA.16816.F32.BF16 R128, R4, R10, R128 ;  /* 0x0000000a0480723c */ /* 0x000fe20000041880 */
[----:B------:R-:W4:Y:S01]  /*216d0*/  LDSM.16.MT88.4 R8, [R231+0x10800] ;  /* 0x01080000e708783b */ /* 0x000f220000004200 */
[----:B------:R-:W1:Y:S01]  /*216e0*/  MUFU.EX2 R173, R173 ;  /* 0x000000ad00ad7308 */ /* 0x000e620000000800 */
[----:B------:R-:W-:-:S02]  /*216f0*/  FADD.FTZ R33, R33, R34 ;  /* 0x0000002221217221 */ /* 0x000fc40000010000 */
[----:B------:R-:W-:Y:S02]  /*21700*/  FADD.FTZ R3, R3, R32 ;  /* 0x0000002003037221 */ /* 0x000fe40000010000 */
[----:B------:R-:W-:Y:S01]  /*21710*/  F2FP.BF16.PACK_AB R4, R183, R164 ;  /* 0x000000a4b704723e */ /* 0x000fe200000010ff */
        /* <DEDUP_REMOVED lines=9> */
[----:B------:R-:W-:Y:S01]  /*217b0*/  FADD.FTZ R180, R180, R165 ;  /* 0x000000a5b4b47221 */ /* 0x000fe20000010000 */
[----:B------:R-:W-:Y:S01]  /*217c0*/  MOV R165, R168 ;  /* 0x000000a800a57202 */ /* 0x000fe20000000f00 */
[----:B------:R-:W-:Y:S01]  /*217d0*/  HMMA.16816.F32.BF16 R160, R4, R20, R160 ;  /* 0x0000001404a0723c */ /* 0x000fe200000418a0 */
[----:B------:R-:W-:Y:S02]  /*217e0*/  FADD.FTZ R187, R187, R178 ;  /* 0x000000b2bbbb7221 */ /* 0x000fe40000010000 */
[----:B------:R-:W-:-:S04]  /*217f0*/  FADD.FTZ R189, R189, R180 ;  /* 0x000000b4bdbd7221 */ /* 0x000fc80000010000 */
[----:B------:R-:W-:Y:S01]  /*21800*/  FADD.FTZ R182, R182, R189 ;  /* 0x000000bdb6b67221 */ /* 0x000fe20000010000 */
[----:B------:R-:W-:Y:S01]  /*21810*/  HMMA.16816.F32.BF16 R156, R4, R22, R156 ;  /* 0x00000016049c723c */ /* 0x000fe2000004189c */
[----:B------:R-:W5:Y:S02]  /*21820*/  LDSM.16.MT88.4 R20, [R234+0x12800] ;  /* 0x01280000ea14783b */ /* 0x000f640000004200 */
[----:B------:R-:W-:-:S05]  /*21830*/  FADD.FTZ R191, R191, R182 ;  /* 0x000000b6bfbf7221 */ /* 0x000fca0000010000 */
        /* <DEDUP_REMOVED lines=51> */
[----:B-1----:R-:W-:Y:S01]  /*21b70*/  F2FP.BF16.PACK_AB R7, R199, R192 ;  /* 0x000000c0c707723e */ /* 0x002fe200000010ff */
[----:B------:R-:W-:-:S02]  /*21b80*/  FADD.FTZ R197, R197, R188 ;  /* 0x000000bcc5c57221 */ /* 0x000fc40000010000 */
[----:B------:R-:W-:Y:S02]  /*21b90*/  FADD.FTZ R186, R186, R193 ;  /* 0x000000c1baba7221 */ /* 0x000fe40000010000 */
[----:B------:R-:W-:Y:S02]  /*21ba0*/  FADD.FTZ R192, R192, R197 ;  /* 0x000000c5c0c07221 */ /* 0x000fe40000010000 */
[----:B------:R-:W-:Y:S01]  /*21bb0*/  HMMA.16816.F32.BF16 R160, R4, R24, R160 ;  /* 0x0000001804a0723c */ /* 0x000fe200000418a0 */
[----:B------:R-:W-:Y:S02]  /*21bc0*/  FADD.FTZ R195, R195, R186 ;  /* 0x000000bac3c37221 */ /* 0x000fe40000010000 */
[----:B------:R-:W-:-:S05]  /*21bd0*/  FADD.FTZ R199, R199, R192 ;  /* 0x000000c0c7c77221 */ /* 0x000fca0000010000 */
        /* <DEDUP_REMOVED lines=35> */
[C---:B---3--:R-:W-:Y:S08]  /*21e10*/  HMMA.16816.F32.BF16 R100, R4.reuse, R8, R100 ;  /* 0x000000080464723c */ /* 0x048ff00000041864 */
[C---:B------:R-:W-:Y:S01]  /*21e20*/  HMMA.16816.F32.BF16 R104, R4.reuse, R10, R104 ;  /* 0x0000000a0468723c */ /* 0x040fe20000041868 */
[----:B------:R-:W-:Y:S07]  /*21e30*/  LDSM.16.MT88.4 R8, [R232+0x11800] ;  /* 0x01180000e808783b */ /* 0x000fee0000004200 */
[C---:B-----5:R-:W-:Y:S08]  /*21e40*/  HMMA.16816.F32.BF16 R108, R4.reuse, R20, R108 ;  /* 0x00000014046c723c */ /* 0x060ff0000004186c */
[C---:B------:R-:W-:Y:S01]  /*21e50*/  HMMA.16816.F32.BF16 R112, R4.reuse, R22, R112 ;  /* 0x000000160470723c */ /* 0x040fe20000041870 */
[----:B------:R-:W2:Y:S07]  /*21e60*/  LDSM.16.MT88.4 R20, [R234+0x11800] ;  /* 0x01180000ea14783b */ /* 0x000eae0000004200 */
[C---:B-1----:R-:W-:Y:S08]  /*21e70*/  HMMA.16816.F32.BF16 R116, R4.reuse, R24, R116 ;  /* 0x000000180474723c */ /* 0x042ff00000041874 */
[C---:B------:R-:W-:Y:S01]  /*21e80*/  HMMA.16816.F32.BF16 R120, R4.reuse, R26, R120 ;  /* 0x0000001a0478723c */ /* 0x040fe20000041878 */
[----:B------:R-:W1:Y:S07]  /*21e90*/  LDSM.16.MT88.4 R24, [R233+0x13800] ;  /* 0x01380000e918783b */ /* 0x000e6e0000004200 */
        /* <DEDUP_REMOVED lines=15> */
[----:B------:R-:W-:-:S03]  /*21f90*/  FADD.FTZ R252, R173, R172 ;  /* 0x000000acadfc7221 */ /* 0x000fc60000010000 */
[----:B------:R-:W-:Y:S02]  /*21fa0*/  STL [R1], R2 ;  /* 0x0000000201007387 */ /* 0x000fe40000100800 */
[C---:B------:R-:W-:Y:S02]  /*21fb0*/  HMMA.16816.F32.BF16 R156, R4.reuse, R22, R156 ;  /* 0x00000016049c723c */ /* 0x040fe4000004189c */
[----:B------:R-:W2:Y:S06]  /*21fc0*/  LDSM.16.MT88.4 R20, [R232+0x13800] ;  /* 0x01380000e814783b */ /* 0x000eac0000004200 */
        /* <DEDUP_REMOVED lines=35> */
[C---:B-1----:R-:W-:Y:S08]  /*22200*/  HMMA.16816.F32.BF16 R116, R4.reuse, R24, R116 ;  /* 0x000000180474723c */ /* 0x042ff00000041874 */
[C---:B------:R-:W-:Y:S08]  /*22210*/  HMMA.16816.F32.BF16 R120, R4.reuse, R26, R120 ;  /* 0x0000001a0478723c */ /* 0x040ff00000041878 */
[C---:B-----5:R-:W-:Y:S08]  /*22220*/  HMMA.16816.F32.BF16 R124, R4.reuse, R12, R124 ;  /* 0x0000000c047c723c */ /* 0x060ff0000004187c */
[----:B------:R-:W-:Y:S11]  /*22230*/  HMMA.16816.F32.BF16 R128, R4, R14, R128 ;  /* 0x0000000e0480723c */ /* 0x000ff60000041880 */
[----:B------:R-:W-:Y:S08]  /*22240*/  @!UPT UIADD3 URZ, URZ, URZ, URZ ;  /* 0x0000003f3f3ff290 */ /* 0x000ff0000fffe03f */
.L_x_4820:
[----:B------:R-:W-:Y:S05]  /*22250*/  @!P1 BRA `(.L_x_4829) ;  /* 0x00004e6000009947 */ /* 0x000fea0003800000 */
[----:B------:R-:W-:Y:S02]  /*22260*/  MOV R3, R164 ;  /* 0x000000a400037202 */ /* 0x000fe40000000f00 */
[----:B------:R-:W-:-:S02]  /*22270*/  MOV R168, R165 ;  /* 0x000000a500a87202 */ /* 0x000fc40000000f00 */
.L_x_4838:
        /* <DEDUP_REMOVED lines=77> */
.L_x_4831:
[----:B------:R-:W-:Y:S02]  /*22750*/  ULDC.64 UR4, c[0x0][0x118] ;  /* 0x0000460000047ab9 */ /* 0x000fe40000000a00 */
[----:B------:R-:W2:Y:S02]  /*22760*/  LD.E R6, [R164.64+0x40] ;  /* 0x00004004a4067980 */ /* 0x000ea4000c101900 */
[----:B--2---:R-:W-:Y:S04]  /*22770*/  LEA R6, -R6, RZ, 0x6 ;  /* 0x000000ff06067211 */ /* 0x004fe800078e31ff */
[----:B------:R-:W-:Y:S02]  /*22780*/  SHF.R.S32.HI R2, RZ, 0x1f, R6 ;  /* 0x0000001fff027819 */ /* 0x000fe40000011406 */
.L_x_4832:
[----:B------:R-:W-:Y:S05]  /*22790*/  BSYNC B0 ;  /* 0x0000000000007941 */ /* 0x000fea0003800000 */
.L_x_4830:
        /* <DEDUP_REMOVED lines=309> */
[----:B------:R-:W-:Y:S08]  /*23af0*/  HMMA.16816.F32.BF16 R32, R180, R190, R32 ;  /* 0x000000beb420723c */ /* 0x000ff00000041820 */
[C---:B-----5:R-:W-:Y:S08]  /*23b00*/  HMMA.16816.F32.BF16 R4, R196.reuse, R204, R4 ;  /* 0x000000ccc404723c */ /* 0x060ff00000041804 */
[C---:B------:R-:W-:Y:S08]  /*23b10*/  HMMA.16816.F32.BF16 R8, R196.reuse, R206, R8 ;  /* 0x000000cec408723c */ /* 0x040ff00000041808 */
[C---:B--2---:R-:W-:Y:S08]  /*23b20*/  HMMA.16816.F32.BF16 R12, R196.reuse, R172, R12 ;  /* 0x000000acc40c723c */ /* 0x044ff0000004180c */
[C---:B------:R-:W-:Y:S01]  /*23b30*/  HMMA.16816.F32.BF16 R16, R196.reuse, R174, R16 ;  /* 0x000000aec410723c */ /* 0x040fe20000041810 */
[----:B------:R-:W1:Y:S07]  /*23b40*/  LDSM.16.M88.4 R172, [R220+0x6800] ;  /* 0x00680000dcac783b */ /* 0x000e6e0000000200 */
[C---:B------:R-:W-:Y:S08]  /*23b50*/  HMMA.16816.F32.BF16 R20, R196.reuse, R176, R20 ;  /* 0x000000b0c414723c */ /* 0x040ff00000041814 */
[C---:B------:R-:W-:Y:S08]  /*23b60*/  HMMA.16816.F32.BF16 R24, R196.reuse, R178, R24 ;  /* 0x000000b2c418723c */ /* 0x040ff00000041818 */
[C---:B------:R-:W-:Y:S07]  /*23b70*/  HMMA.16816.F32.BF16 R28, R196.reuse, R184, R28 ;  /* 0x000000b8c41c723c */ /* 0x040fee000004181c */
[----:B------:R-:W-:Y:S01]  /*23b80*/  MOV R184, R170 ;  /* 0x000000aa00b87202 */ /* 0x000fe20000000f00 */
[----:B------:R-:W-:Y:S04]  /*23b90*/  HMMA.16816.F32.BF16 R32, R196, R186, R32 ;  /* 0x000000bac420723c */ /* 0x000fe80000041820 */
[----:B------:R-:W-:Y:S04]  /*23ba0*/  IMAD.MOV.U32 R185, RZ, RZ, R171 ;  /* 0x000000ffffb97224 */ /* 0x000fe800078e00ab */
        /* <DEDUP_REMOVED lines=45> */
[----:B------:R-:W3:Y:S02]  /*23e80*/  MUFU.TANH R12, R12 ;  /* 0x0000000c000c7308 */ /* 0x000ee40000002400 */
        /* <DEDUP_REMOVED lines=23> */
[----:B------:R-:W1:Y:S10]  /*24000*/  MUFU.TANH R7, R7 ;  /* 0x0000000700077308 */ /* 0x000e740000002400 */
[----:B------:R1:W1:Y:S10]  /*24010*/  MUFU.TANH R180, R30 ;  /* 0x0000001e00b47308 */ /* 0x0002740000002400 */
[----:B------:R1:W1:Y:S10]  /*24020*/  MUFU.TANH R178, R31 ;  /* 0x0000001f00b27308 */ /* 0x0002740000002400 */
[----:B------:R-:W1:Y:S10]  /*24030*/  MUFU.TANH R179, R179 ;  /* 0x000000b300b37308 */ /* 0x000e740000002400 */
[----:B------:R1:W1:Y:S10]  /*24040*/  MUFU.TANH R177, R33 ;  /* 0x0000002100b17308 */ /* 0x0002740000002400 */
[----:B------:R1:W1:Y:S10]  /*24050*/  MUFU.TANH R169, R34 ;  /* 0x0000002200a97308 */ /* 0x0002740000002400 */
[----:B------:R1:W1:Y:S01]  /*24060*/  MUFU.TANH R167, R35 ;  /* 0x0000002300a77308 */ /* 0x0002620000002400 */
[----:B------:R-:W-:-:S05]  /*24070*/  @!P0 BRA `(.L_x_4834) ;  /* 0x00000be000008947 */ /* 0x000fca0003800000 */
[----:B--234-:R-:W-:Y:S01]  /*24080*/  ISETP.NE.U32.AND P0, PT, R248, RZ, PT ;  /* 0x000000fff800720c */ /* 0x01cfe20003f05070 */
        /* <DEDUP_REMOVED lines=8> */
[----:B-1----:R-:W3:Y:S02]  /*24110*/  LD.E.64 R18, [R164.64+0x20] ;  /* 0x00002004a4127980 */ /* 0x002ee4000c101b00 */
[----:B------:R-:W-:Y:S02]  /*24120*/  IABS R5, R10 ;  /* 0x0000000a00057213 */ /* 0x000fe40000000000 */
[-C--:B--2---:R-:W-:Y:S02]  /*24130*/  IABS R8, R15.reuse ;  /* 0x0000000f00087213 */ /* 0x084fe40000000000 */
[-C--:B------:R-:W-:Y:S02]  /*24140*/  IABS R6, R15.reuse ;  /* 0x0000000f00067213 */ /* 0x080fe40000000000 */
[----:B------:R-:W1:Y:S01]  /*24150*/  I2F.RP R2, R8 ;  /* 0x0000000800027306 */ /* 0x000e620000209400 */
[-C--:B------:R-:W-:Y:S02]  /*24160*/  LOP3.LUT R10, R10, R15.reuse, RZ, 0x3c, !PT ;  /* 0x0000000f0a0a7212 */ /* 0x080fe400078e3cff */
[----:B------:R-:W-:Y:S07]  /*24170*/  IMAD.MOV R6, RZ, RZ, -R6 ;  /* 0x000000ffff067224 */ /* 0x000fee00078e0a06 */
[----:B-1----:R-:W1:Y:S02]  /*24180*/  MUFU.RCP R2, R2 ;  /* 0x0000000200027308 */ /* 0x002e640000001000 */
[----:B-1----:R-:W-:Y:S02]  /*24190*/  IADD3 R16, R2, 0xffffffe, RZ ;  /* 0x0ffffffe02107810 */ /* 0x002fe40007ffe0ff */
[----:B------:R-:W-:Y:S06]  /*241a0*/  IABS R2, R4 ;  /* 0x0000000400027213 */ /* 0x000fec0000000000 */
[----:B------:R-:W1:Y:S01]  /*241b0*/  F2I.FTZ.U32.TRUNC.NTZ R17, R16 ;  /* 0x0000001000117305 */ /* 0x000e62000021f000 */
[----:B------:R-:W-:Y:S01]  /*241c0*/  LOP3.LUT R4, R4, R15, RZ, 0x3c, !PT ;  /* 0x0000000f04047212 */ /* 0x000fe200078e3cff */
[--C-:B-1----:R-:W-:Y:S02]  /*241d0*/  IMAD.MOV R11, RZ, RZ, -R17.reuse ;  /* 0x000000ffff0b7224 */ /* 0x102fe400078e0a11 */
[----:B------:R-:W-:Y:S02]  /*241e0*/  IMAD.MOV.U32 R16, RZ, RZ, RZ ;  /* 0x000000ffff107224 */ /* 0x000fe400078e00ff */
[----:B------:R-:W-:Y:S04]  /*241f0*/  IMAD R11, R11, R8, RZ ;  /* 0x000000080b0b7224 */ /* 0x000fe800078e02ff */
[----:B------:R-:W-:Y:S02]  /*24200*/  IMAD.HI.U32 R11, R17, R11, R16 ;  /* 0x0000000b110b7227 */ /* 0x000fe400078e0010 */
[----:B------:R-:W2:Y:S04]  /*24210*/  LD.E.64 R16, [R164.64+0x38] ;  /* 0x00003804a4107980 */ /* 0x000ea8000c101b00 */
        /* <DEDUP_REMOVED lines=43> */
.L_x_4836:
[----:B------:R-:W-:Y:S02]  /*244d0*/  ULDC.64 UR4, c[0x0][0x118] ;  /* 0x0000460000047ab9 */ /* 0x000fe40000000a00 */
[----:B------:R-:W2:Y:S02]  /*244e0*/  LD.E R6, [R164.64+0x38] ;  /* 0x00003804a4067980 */ /* 0x000ea4000c101900 */
[----:B--2---:R-:W-:Y:S04]  /*244f0*/  LEA R6, -R6, RZ, 0x6 ;  /* 0x000000ff06067211 */ /* 0x004fe800078e31ff */
[----:B------:R-:W-:Y:S02]  /*24500*/  SHF.R.S32.HI R2, RZ, 0x1f, R6 ;  /* 0x0000001fff027819 */ /* 0x000fe40000011406 */
.L_x_4837:
[----:B------:R-:W-:Y:S05]  /*24510*/  BSYNC B0 ;  /* 0x0000000000007941 */ /* 0x000fea0003800000 */
.L_x_4835:
[CC--:B------:R-:W-:Y:S01]  /*24520*/  LEA R20, P0, R6.reuse, R240.reuse, 0x1 ;  /* 0x000000f006147211 */ /* 0x0c0fe200078008ff */
[----:B------:R-:W-:Y:S01]  /*24530*/  ULDC.64 UR4, c[0x0][0x118] ;  /* 0x0000460000047ab9 */ /* 0x000fe20000000a00 */
[C---:B------:R-:W-:Y:S02]  /*24540*/  IADD3 R9, P1, R6.reuse, R237, RZ ;  /* 0x000000ed06097210 */ /* 0x040fe40007f3e0ff */
[----:B-1----:R-:W-:Y:S02]  /*24550*/  LEA.HI.X R21, R6, R241, R2, 0x1, P0 ;  /* 0x000000f106157211 */ /* 0x002fe400000f0c02 */
        /* <DEDUP_REMOVED lines=112> */
.L_x_4834:
[----:B--234-:R-:W-:Y:S05]  /*24c60*/  BSYNC B1 ;  /* 0x0000000000017941 */ /* 0x01cfea0003800000 */
.L_x_4833:
[----:B------:R-:W-:Y:S01]  /*24c70*/  ULDC.64 UR4, c[0x0][0x118] ;  /* 0x0000460000047ab9 */ /* 0x000fe20000000a00 */
[----:B-1----:R-:W1:Y:S08]  /*24c80*/  S2R R9, SR_TID.X ;  /* 0x0000000000097919 */ /* 0x002e700000002100 */
[----:B------:R2:W3:Y:S01]  /*24c90*/  LD.E R166, [R164.64+0xdc] ;  /* 0x0000dc04a4a67980 */ /* 0x0004e2000c101900 */
        /* <DEDUP_REMOVED lines=15> */
[C---:B------:R-:W-:Y:S01]  /*24d90*/  IADD3 R2, R5.reuse, 0x28, RZ ;  /* 0x0000002805027810 */ /* 0x040fe20007ffe0ff */
[----:B------:R-:W5:Y:S01]  /*24da0*/  I2F R6, R6 ;  /* 0x0000000600067306 */ /* 0x000f620000201400 */
[C---:B------:R-:W-:Y:S02]  /*24db0*/  IADD3 R11, R5.reuse, 0x29, RZ ;  /* 0x00000029050b7810 */ /* 0x040fe40007ffe0ff */
[----:B------:R-:W-:Y:S01]  /*24dc0*/  IADD3 R15, R5, 0x30, RZ ;  /* 0x00000030050f7810 */ /* 0x000fe20007ffe0ff */
[CC--:B-1----:R-:W-:Y:S02]  /*24dd0*/  FFMA.FTZ R189, R0.reuse, R9.reuse, R189 ;  /* 0x0000000900bd7223 */ /* 0x0c2fe400000100bd */
[C---:B------:R-:W-:Y:S03]  /*24de0*/  FFMA.FTZ R9, R0.reuse, R9, R181 ;  /* 0x0000000900097223 */ /* 0x040fe600000100b5 */
[----:B------:R-:W-:Y:S01]  /*24df0*/  FMNMX.FTZ R4, R189, R3, !PT ;  /* 0x00000003bd047209 */ /* 0x000fe20007810000 */
[----:B------:R-:W1:Y:S01]  /*24e00*/  I2F R29, R29 ;  /* 0x0000001d001d7306 */ /* 0x000e620000201400 */
[CC--:B----4-:R-:W-:Y:S02]  /*24e10*/  FFMA.FTZ R175, R0.reuse, R19.reuse, R175 ;  /* 0x0000001300af7223 */ /* 0x0d0fe400000100af */
[C---:B------:R-:W-:Y:S07]  /*24e20*/  FFMA.FTZ R194, R0.reuse, R19, R12 ;  /* 0x0000001300c27223 */ /* 0x040fee000001000c */
[----:B------:R-:W4:Y:S01]  /*24e30*/  I2F R27, R27 ;  /* 0x0000001b001b7306 */ /* 0x000f220000201400 */
[CC--:B-----5:R-:W-:Y:S02]  /*24e40*/  FFMA.FTZ R191, R0.reuse, R6.reuse, R191 ;  /* 0x0000000600bf7223 */ /* 0x0e0fe400000100bf */
[C---:B------:R-:W-:Y:S07]  /*24e50*/  FFMA.FTZ R6, R0.reuse, R6, R187 ;  /* 0x0000000600067223 */ /* 0x040fee00000100bb */
[----:B------:R-:W5:Y:S01]  /*24e60*/  I2F R25, R25 ;  /* 0x0000001900197306 */ /* 0x000f620000201400 */
[CC--:B-1----:R-:W-:Y:S02]  /*24e70*/  FFMA.FTZ R186, R0.reuse, R29.reuse, R186 ;  /* 0x0000001d00ba7223 */ /* 0x0c2fe400000100ba */
[----:B------:R-:W-:Y:S01]  /*24e80*/  FFMA.FTZ R199, R0, R29, R199 ;  /* 0x0000001d00c77223 */ /* 0x000fe200000100c7 */
[----:B------:R-:W-:Y:S06]  /*24e90*/  FMNMX.FTZ R29, R9, R168, !PT ;  /* 0x000000a8091d7209 */ /* 0x000fec0007810000 */
[----:B------:R-:W1:Y:S01]  /*24ea0*/  I2F R23, R23 ;  /* 0x0000001700177306 */ /* 0x000e620000201400 */
[----:B------:R-:W-:Y:S02]  /*24eb0*/  FMNMX.FTZ R16, R6, R29, !PT ;  /* 0x0000001d06107209 */ /* 0x000fe40007810000 */
[----:B------:R-:W-:Y:S01]  /*24ec0*/  LDSM.16.MT88.4 R28, [R232+0x10000] ;  /* 0x01000000e81c783b */ /* 0x000fe20000004200 */
[CC--:B----4-:R-:W-:Y:S01]  /*24ed0*/  FFMA.FTZ R8, R0.reuse, R27.reuse, R188 ;  /* 0x0000001b00087223 */ /* 0x0d0fe200000100bc */
[----:B------:R-:W-:Y:S01]  /*24ee0*/  FMNMX.FTZ R16, R199, R16, !PT ;  /* 0x00000010c7107209 */ /* 0x000fe20007810000 */
[----:B------:R-:W-:Y:S01]  /*24ef0*/  FFMA.FTZ R201, R0, R27, R201 ;  /* 0x0000001b00c97223 */ /* 0x000fe200000100c9 */
[----:B------:R-:W-:Y:S02]  /*24f00*/  FMNMX.FTZ R27, R191, R4, !PT ;  /* 0x00000004bf1b7209 */ /* 0x000fe40007810000 */
[----:B------:R-:W-:Y:S01]  /*24f10*/  IADD3 R4, R5, 0x38, RZ ;  /* 0x0000003805047810 */ /* 0x000fe20007ffe0ff */
[----:B------:R-:W4:Y:S01]  /*24f20*/  I2F R21, R21 ;  /* 0x0000001500157306 */ /* 0x000f220000201400 */
[----:B------:R-:W-:Y:S02]  /*24f30*/  FMNMX.FTZ R27, R186, R27, !PT ;  /* 0x0000001bba1b7209 */ /* 0x000fe40007810000 */
[----:B------:R-:W-:Y:S01]  /*24f40*/  FMNMX.FTZ R16, R201, R16, !PT ;  /* 0x00000010c9107209 */ /* 0x000fe20007810000 */
[----:B-----5:R-:W-:Y:S01]  /*24f50*/  FFMA.FTZ R195, R0, R25, R13 ;  /* 0x0000001900c37223 */ /* 0x020fe2000001000d */
[----:B------:R-:W-:Y:S01]  /*24f60*/  FMNMX.FTZ R27, R8, R27, !PT ;  /* 0x0000001b081b7209 */ /* 0x000fe20007810000 */
[----:B------:R-:W-:Y:S01]  /*24f70*/  FFMA.FTZ R174, R0, R25, R174 ;  /* 0x0000001900ae7223 */ /* 0x000fe200000100ae */
[----:B------:R-:W-:Y:S02]  /*24f80*/  IADD3 R5, R5, 0x39, RZ ;  /* 0x0000003905057810 */ /* 0x000fe40007ffe0ff */
[----:B------:R-:W-:Y:S01]  /*24f90*/  FMNMX.FTZ R12, R194, R27, !PT ;  /* 0x0000001bc20c7209 */ /* 0x000fe20007810000 */
[----:B------:R5:W2:Y:S03]  /*24fa0*/  I2F R19, R14 ;  /* 0x0000000e00137306 */ /* 0x000aa60000201400 */
[----:B------:R-:W-:Y:S01]  /*24fb0*/  FMNMX.FTZ R13, R195, R12, !PT ;  /* 0x0000000cc30d7209 */ /* 0x000fe20007810000 */
[CC--:B-1----:R-:W-:Y:S02]  /*24fc0*/  FFMA.FTZ R196, R0.reuse, R23.reuse, R196 ;  /* 0x0000001700c47223 */ /* 0x0c2fe400000100c4 */
[----:B------:R-:W-:Y:S03]  /*24fd0*/  FFMA.FTZ R173, R0, R23, R173 ;  /* 0x0000001700ad7223 */ /* 0x000fe600000100ad */
[----:B------:R-:W-:Y:S01]  /*24fe0*/  FMNMX.FTZ R12, R196, R13, !PT ;  /* 0x0000000dc40c7209 */ /* 0x000fe20007810000 */
[----:B------:R-:W1:Y:S01]  /*24ff0*/  I2F R10, R10 ;  /* 0x0000000a000a7306 */ /* 0x000e620000201400 */
[CC--:B----4-:R-:W-:Y:S02]  /*25000*/  FFMA.FTZ R172, R0.reuse, R21.reuse, R172 ;  /* 0x0000001500ac7223 */ /* 0x0d0fe400000100ac */
[----:B------:R-:W-:Y:S01]  /*25010*/  FFMA.FTZ R197, R0, R21, R197 ;  /* 0x0000001500c57223 */ /* 0x000fe200000100c5 */
[----:B------:R-:W-:Y:S06]  /*25020*/  FMNMX.FTZ R21, R175, R16, !PT ;  /* 0x00000010af157209 */ /* 0x000fec0007810000 */
[----:B------:R-:W4:Y:S01]  /*25030*/  I2F R17, R17 ;  /* 0x0000001100117306 */ /* 0x000f220000201400 */
[----:B------:R-:W-:Y:S02]  /*25040*/  FMNMX.FTZ R12, R197, R12, !PT ;  /* 0x0000000cc50c7209 */ /* 0x000fe40007810000 */
[----:B-----5:R-:W-:Y:S01]  /*25050*/  FMNMX.FTZ R14, R174, R21, !PT ;  /* 0x00000015ae0e7209 */ /* 0x020fe20007810000 */
[CC--:B--2---:R-:W-:Y:S02]  /*25060*/  FFMA.FTZ R178, R0.reuse, R19.reuse, R178 ;  /* 0x0000001300b27223 */ /* 0x0c4fe400000100b2 */
[C---:B------:R-:W-:Y:S01]  /*25070*/  FFMA.FTZ R170, R0.reuse, R19, R7 ;  /* 0x0000001300aa7223 */ /* 0x040fe20000010007 */
[----:B------:R-:W-:Y:S03]  /*25080*/  FMNMX.FTZ R13, R173, R14, !PT ;  /* 0x0000000ead0d7209 */ /* 0x000fe60007810000 */
        /* <DEDUP_REMOVED lines=9> */
[----:B------:R-:W-:Y:S03]  /*25120*/  FMNMX.FTZ R12, R206, R21, !PT ;  /* 0x00000015ce0c7209 */ /* 0x000fe60007810000 */
[----:B------:R-:W4:Y:S01]  /*25130*/  I2F R15, R15 ;  /* 0x0000000f000f7306 */ /* 0x000f220000201400 */
[----:B------:R-:W-:Y:S01]  /*25140*/  LDSM.16.MT88.4 R20, [R233+0x10000] ;  /* 0x01000000e914783b */ /* 0x000fe20000004200 */
[CC--:B--2---:R-:W-:Y:S02]  /*25150*/  FFMA.FTZ R205, R0.reuse, R2.reuse, R205 ;  /* 0x0000000200cd7223 */ /* 0x0c4fe400000100cd */
[----:B------:R-:W-:Y:S01]  /*25160*/  FFMA.FTZ R183, R0, R2, R183 ;  /* 0x0000000200b77223 */ /* 0x000fe200000100b7 */
[----:B------:R-:W-:Y:S02]  /*25170*/  FMNMX.FTZ R2, R202, R13, !PT ;  /* 0x0000000dca027209 */ /* 0x000fe40007810000 */
        /* <DEDUP_REMOVED lines=10> */
[----:B------:R-:W-:Y:S02]  /*25220*/  FMNMX.FTZ R17, R180, R17, !PT ;  /* 0x00000011b4117209 */ /* 0x000fe40007810000 */
[----:B------:R-:W-:Y:S02]  /*25230*/  FMNMX.FTZ R11, R176, R11, !PT ;  /* 0x0000000bb00b7209 */ /* 0x000fe40007810000 */
[----:B------:R-:W-:Y:S01]  /*25240*/  FMNMX.FTZ R2, R178, R17, !PT ;  /* 0x00000011b2027209 */ /* 0x000fe20007810000 */
[-C--:B--2---:R-:W-:Y:S01]  /*25250*/  FFMA.FTZ R169, R0, R4.reuse, R169 ;  /* 0x0000000400a97223 */ /* 0x084fe200000100a9 */
[----:B------:R-:W-:Y:S01]  /*25260*/  FMNMX.FTZ R14, R170, R11, !PT ;  /* 0x0000000baa0e7209 */ /* 0x000fe20007810000 */
[C---:B------:R-:W-:Y:S03]  /*25270*/  FFMA.FTZ R179, R0.reuse, R4, R179 ;  /* 0x0000000400b37223 */ /* 0x040fe600000100b3 */
[----:B------:R-:W-:Y:S02]  /*25280*/  FMNMX.FTZ R2, R169, R2, !PT ;  /* 0x00000002a9027209 */ /* 0x000fe40007810000 */
[----:B------:R-:W-:Y:S01]  /*25290*/  FMNMX.FTZ R14, R179, R14, !PT ;  /* 0x0000000eb30e7209 */ /* 0x000fe20007810000 */
[CC--:B-1----:R-:W-:Y:S02]  /*252a0*/  FFMA.FTZ R167, R0.reuse, R5.reuse, R167 ;  /* 0x0000000500a77223 */ /* 0x0c2fe400000100a7 */
[----:B------:R-:W-:Y:S03]  /*252b0*/  FFMA.FTZ R177, R0, R5, R177 ;  /* 0x0000000500b17223 */ /* 0x000fe600000100b1 */
[----:B------:R-:W-:Y:S02]  /*252c0*/  FMNMX.FTZ R4, R167, R2, !PT ;  /* 0x00000002a7047209 */ /* 0x000fe40007810000 */
[----:B------:R-:W-:Y:S03]  /*252d0*/  FMNMX.FTZ R12, R177, R14, !PT ;  /* 0x0000000eb10c7209 */ /* 0x000fe60007810000 */
[----:B------:R-:W1:Y:S08]  /*252e0*/  SHFL.BFLY PT, R7, R4, 0x2, 0x1f ;  /* 0x0c401f0004077f89 */ /* 0x000e7000000e0000 */
[----:B------:R-:W2:Y:S01]  /*252f0*/  SHFL.BFLY PT, R11, R12, 0x2, 0x1f ;  /* 0x0c401f000c0b7f89 */ /* 0x000ea200000e0000 */
[----:B-1----:R-:W-:Y:S07]  /*25300*/  FMNMX.FTZ R5, R4, R7, !PT ;  /* 0x0000000704057209 */ /* 0x002fee0007810000 */
[----:B------:R-:W1:Y:S01]  /*25310*/  SHFL.BFLY PT, R164, R5, 0x1, 0x1f ;  /* 0x0c201f0005a47f89 */ /* 0x000e6200000e0000 */
[----:B--2---:R-:W-:Y:S07]  /*25320*/  FMNMX.FTZ R10, R12, R11, !PT ;  /* 0x0000000b0c0a7209 */ /* 0x004fee0007810000 */
[----:B------:R-:W2:Y:S08]  /*25330*/  SHFL.BFLY PT, R165, R10, 0x1, 0x1f ;  /* 0x0c201f000aa57f89 */ /* 0x000eb000000e0000 */
[----:B------:R-:W4:Y:S01]  /*25340*/  LDSM.16.MT88.4 R12, [R234+0x10000] ;  /* 0x01000000ea0c783b */ /* 0x000f220000004200 */
[----:B-1----:R-:W-:Y:S04]  /*25350*/  FMNMX.FTZ R164, R5, R164, !PT ;  /* 0x000000a405a47209 */ /* 0x002fe80007810000 */
[C---:B------:R-:W-:Y:S01]  /*25360*/  FSETP.NEU.FTZ.AND P0, PT, R164.reuse, -INF , PT ;  /* 0xff800000a400780b */ /* 0x040fe20003f1d000 */
[----:B------:R-:W-:Y:S01]  /*25370*/  FADD.FTZ R3, -R164, R3 ;  /* 0x00000003a4037221 */ /* 0x000fe20000010100 */
[----:B--2---:R-:W-:Y:S01]  /*25380*/  FMNMX.FTZ R165, R10, R165, !PT ;  /* 0x000000a50aa57209 */ /* 0x004fe20007810000 */
[C---:B---3--:R-:W-:Y:S04]  /*25390*/  FMUL.FTZ R171, R166.reuse, R164 ;  /* 0x000000a4a6ab7220 */ /* 0x048fe80000410000 */
        /* <DEDUP_REMOVED lines=8> */
[----:B------:R-:W1:Y:S01]  /*25420*/  MUFU.EX2 R2, R2 ;  /* 0x0000000200027308 */ /* 0x000e620000000800 */
[-CC-:B------:R-:W-:Y:S01]  /*25430*/  FFMA.FTZ R187, R186, R166.reuse, -R171.reuse ;  /* 0x000000a6babb7223 */ /* 0x180fe200000108ab */
[----:B------:R-:W-:Y:S01]  /*25440*/  ISETP.GT.AND P0, PT, R250, R239, PT ;  /* 0x000000effa00720c */ /* 0x000fe20003f04270 */
[-C--:B------:R-:W-:Y:S02]  /*25450*/  FFMA.FTZ R186, R8, R166.reuse, -R171 ;  /* 0x000000a608ba7223 */ /* 0x080fe400000108ab */
[-CC-:B------:R-:W-:Y:S02]  /*25460*/  FFMA.FTZ R193, R9, R166.reuse, -R181.reuse ;  /* 0x000000a609c17223 */ /* 0x180fe400000108b5 */
[-CC-:B------:R-:W-:Y:S02]  /*25470*/  FFMA.FTZ R192, R6, R166.reuse, -R181.reuse ;  /* 0x000000a606c07223 */ /* 0x180fe400000108b5 */
[-CC-:B------:R-:W-:Y:S01]  /*25480*/  FFMA.FTZ R191, R199, R166.reuse, -R181.reuse ;  /* 0x000000a6c7bf7223 */ /* 0x180fe200000108b5 */
[----:B------:R-:W-:Y:S01]  /*25490*/  MUFU.EX2 R189, R189 ;  /* 0x000000bd00bd7308 */ /* 0x000fe20000000800 */
[-CC-:B------:R-:W-:Y:S02]  /*254a0*/  FFMA.FTZ R190, R201, R166.reuse, -R181.reuse ;  /* 0x000000a6c9be7223 */ /* 0x180fe400000108b5 */
[----:B------:R-:W-:Y:S02]  /*254b0*/  FMUL.FTZ R4, R166, R3 ;  /* 0x00000003a6047220 */ /* 0x000fe40000410000 */
[-CC-:B------:R-:W-:Y:S02]  /*254c0*/  FFMA.FTZ R198, R175, R166.reuse, -R181.reuse ;  /* 0x000000a6afc67223 */ /* 0x180fe400000108b5 */
[-CC-:B------:R-:W-:Y:S02]  /*254d0*/  FFMA.FTZ R199, R174, R166.reuse, -R181.reuse ;  /* 0x000000a6aec77223 */ /* 0x180fe400000108b5 */
[-CC-:B------:R-:W-:Y:S01]  /*254e0*/  FFMA.FTZ R200, R173, R166.reuse, -R181.reuse ;  /* 0x000000a6adc87223 */ /* 0x180fe200000108b5 */
[----:B------:R-:W2:Y:S01]  /*254f0*/  MUFU.EX2 R3, R4 ;  /* 0x0000000400037308 */ /* 0x000ea20000000800 */
[----:B------:R-:W-:Y:S02]  /*25500*/  FFMA.FTZ R201, R172, R166, -R181 ;  /* 0x000000a6acc97223 */ /* 0x000fe400000108b5 */
[----:B------:R-:W-:Y:S01]  /*25510*/  LDSM.16.MT88.4 R172, [R233+0x14800] ;  /* 0x01480000e9ac783b */ /* 0x000fe20000004200 */
[C---:B-1----:R-:W-:Y:S02]  /*25520*/  FMUL.FTZ R6, R2.reuse, R162 ;  /* 0x000000a202067220 */ /* 0x042fe40000410000 */
[C---:B------:R-:W-:Y:S02]  /*25530*/  FMUL.FTZ R7, R2.reuse, R163 ;  /* 0x000000a302077220 */ /* 0x040fe40000410000 */
[C---:B------:R-:W-:Y:S02]  /*25540*/  FMUL.FTZ R10, R2.reuse, R158 ;  /* 0x0000009e020a7220 */ /* 0x040fe40000410000 */
        /* <DEDUP_REMOVED lines=31> */
[----:B--2---:R-:W-:Y:S01]  /*25740*/  F2FP.BF16.PACK_AB R163, R186, R187 ;  /* 0x000000bbbaa3723e */ /* 0x004fe200000010ff */
        /* <DEDUP_REMOVED lines=10> */
[----:B------:R-:W2:Y:S01]  /*257f0*/  MUFU.EX2 R190, R190 ;  /* 0x000000be00be7308 */ /* 0x000ea20000000800 */
[----:B------:R-:W-:Y:S02]  /*25800*/  FMUL.FTZ R51, R2, R51 ;  /* 0x0000003302337220 */ /* 0x000fe40000410000 */
[C---:B------:R-:W-:Y:S01]  /*25810*/  FMUL.FTZ R48, R3.reuse, R48 ;  /* 0x0000003003307220 */ /* 0x040fe20000410000 */
[----:B-1----:R-:W-:Y:S01]  /*25820*/  F2FP.BF16.PACK_AB R160, R192, R193 ;  /* 0x000000c1c0a0723e */ /* 0x002fe200000010ff */
        /* <DEDUP_REMOVED lines=9> */
[----:B------:R-:W1:Y:S01]  /*258c0*/  MUFU.EX2 R199, R199 ;  /* 0x000000c700c77308 */ /* 0x000e620000000800 */
[----:B------:R-:W-:Y:S02]  /*258d0*/  FMUL.FTZ R57, R3, R57 ;  /* 0x0000003903397220 */ /* 0x000fe40000410000 */
[----:B------:R-:W-:Y:S01]  /*258e0*/  FMUL.FTZ R62, R2, R62 ;  /* 0x0000003e023e7220 */ /* 0x000fe20000410000 */
[----:B--2---:R-:W-:Y:S01]  /*258f0*/  F2FP.BF16.PACK_AB R162, R190, R191 ;  /* 0x000000bfbea2723e */ /* 0x004fe200000010ff */
[-C--:B------:R-:W-:Y:S02]  /*25900*/  FFMA.FTZ R180, R180, R166.reuse, -R171 ;  /* 0x000000a6b4b47223 */ /* 0x080fe400000108ab */
[-C--:B------:R-:W-:Y:S02]  /*25910*/  FFMA.FTZ R176, R176, R166.reuse, -R181 ;  /* 0x000000a6b0b07223 */ /* 0x080fe400000108b5 */
[-C--:B------:R-:W-:Y:S01]  /*25920*/  FFMA.FTZ R178, R178, R166.reuse, -R171 ;  /* 0x000000a6b2b27223 */ /* 0x080fe200000108ab */
[----:B------:R-:W-:Y:S01]  /*25930*/  MUFU.EX2 R200, R200 ;  /* 0x000000c800c87308 */ /* 0x000fe20000000800 */
[C---:B----4-:R-:W-:Y:S05]  /*25940*/  HMMA.16816.F32.BF16 R4, R160.reuse, R12, R4 ;  /* 0x0000000ca004723c */ /* 0x050fea0000041804 */
[----:B------:R-:W-:Y:S02]  /*25950*/  FFMA.FTZ R179, R179, R166, -R181 ;  /* 0x000000a6b3b37223 */ /* 0x000fe400000108b5 */
[C---:B------:R-:W-:Y:S01]  /*25960*/  FMUL.FTZ R12, R3.reuse, R152 ;  /* 0x00000098030c7220 */ /* 0x040fe20000410000 */
[C---:B------:R-:W-:Y:S01]  /*25970*/  HMMA.16816.F32.BF16 R8, R160.reuse, R14, R8 ;  /* 0x0000000ea008723c */ /* 0x040fe20000041808 */
[----:B------:R-:W2:Y:S03]  /*25980*/  MUFU.EX2 R201, R201 ;  /* 0x000000c900c97308 */ /* 0x000ea60000000800 */
[C---:B------:R-:W-:Y:S02]  /*25990*/  FMUL.FTZ R13, R3.reuse, R153 ;  /* 0x00000099030d7220 */ /* 0x040fe40000410000 */
[C---:B------:R-:W-:Y:S02]  /*259a0*/  FMUL.FTZ R63, R2.reuse, R63 ;  /* 0x0000003f023f7220 */ /* 0x040fe40000410000 */
[C---:B------:R-:W-:Y:S04]  /*259b0*/  FMUL.FTZ R14, R2.reuse, R154 ;  /* 0x0000009a020e7220 */ /* 0x040fe80000410000 */
[C---:B------:R-:W-:Y:S02]  /*259c0*/  FMUL.FTZ R15, R2.reuse, R155 ;  /* 0x0000009b020f7220 */ /* 0x040fe40000410000 */
[----:B------:R-:W3:Y:S01]  /*259d0*/  LDSM.16.MT88.4 R152, [R231+0x10000] ;  /* 0x01000000e798783b */ /* 0x000ee20000004200 */
        /* <DEDUP_REMOVED lines=11> */
[----:B------:R-:W4:Y:S01]  /*25a90*/  LDSM.16.MT88.4 R144, [R234+0x12000] ;  /* 0x01200000ea90783b */ /* 0x000f220000004200 */
        /* <DEDUP_REMOVED lines=11> */
[----:B------:R-:W5:Y:S01]  /*25b50*/  LDSM.16.MT88.4 R136, [R233+0x12000] ;  /* 0x01200000e988783b */ /* 0x000f620000004200 */
[C---:B------:R-:W-:Y:S02]  /*25b60*/  FMUL.FTZ R74, R2.reuse, R74 ;  /* 0x0000004a024a7220 */ /* 0x040fe40000410000 */
[C---:B------:R-:W-:Y:S02]  /*25b70*/  FMUL.FTZ R75, R2.reuse, R75 ;  /* 0x0000004b024b7220 */ /* 0x040fe40000410000 */
[C---:B---3--:R-:W-:Y:S03]  /*25b80*/  HMMA.16816.F32.BF16 R28, R160.reuse, R152, R28 ;  /* 0x00000098a01c723c */ /* 0x048fe6000004181c */
[C---:B------:R-:W-:Y:S02]  /*25b90*/  FMUL.FTZ R72, R3.reuse, R72 ;  /* 0x0000004803487220 */ /* 0x040fe40000410000 */
[C---:B------:R-:W-:Y:S02]  /*25ba0*/  FMUL.FTZ R73, R3.reuse, R73 ;  /* 0x0000004903497220 */ /* 0x040fe40000410000 */
[C---:B------:R-:W-:Y:S01]  /*25bb0*/  FMUL.FTZ R78, R2.reuse, R78 ;  /* 0x0000004e024e7220 */ /* 0x040fe20000410000 */
        /* <DEDUP_REMOVED lines=8> */
[----:B------:R-:W-:Y:S03]  /*25c40*/  LDSM.16.MT88.4 R144, [R232+0x10800] ;  /* 0x01080000e890783b */ /* 0x000fe60000004200 */
[C---:B------:R-:W-:Y:S02]  /*25c50*/  FMUL.FTZ R83, R2.reuse, R83 ;  /* 0x0000005302537220 */ /* 0x040fe40000410000 */
[C---:B------:R-:W-:Y:S02]  /*25c60*/  FMUL.FTZ R80, R3.reuse, R80 ;  /* 0x0000005003507220 */ /* 0x040fe40000410000 */
[C---:B------:R-:W-:Y:S01]  /*25c70*/  FMUL.FTZ R81, R3.reuse, R81 ;  /* 0x0000005103517220 */ /* 0x040fe20000410000 */
[C---:B-----5:R-:W-:Y:S03]  /*25c80*/  HMMA.16816.F32.BF16 R44, R160.reuse, R136, R44 ;  /* 0x00000088a02c723c */ /* 0x060fe6000004182c */
[C---:B------:R-:W-:Y:S02]  /*25c90*/  FMUL.FTZ R86, R2.reuse, R86 ;  /* 0x0000005602567220 */ /* 0x040fe40000410000 */
[C---:B------:R-:W-:Y:S02]  /*25ca0*/  FMUL.FTZ R87, R2.reuse, R87 ;  /* 0x0000005702577220 */ /* 0x040fe40000410000 */
[C---:B------:R-:W-:Y:S01]  /*25cb0*/  FMUL.FTZ R84, R3.reuse, R84 ;  /* 0x0000005403547220 */ /* 0x040fe20000410000 */
        /* <DEDUP_REMOVED lines=8> */
[----:B------:R-:W4:Y:S03]  /*25d40*/  LDSM.16.MT88.4 R132, [R233+0x14000] ;  /* 0x01400000e984783b */ /* 0x000f260000004200 */
[C---:B------:R-:W-:Y:S02]  /*25d50*/  FMUL.FTZ R89, R3.reuse, R89 ;  /* 0x0000005903597220 */ /* 0x040fe40000410000 */
[C---:B------:R-:W-:Y:S02]  /*25d60*/  FMUL.FTZ R94, R2.reuse, R94 ;  /* 0x0000005e025e7220 */ /* 0x040fe40000410000 */
[C---:B------:R-:W-:Y:S04]  /*25d70*/  HMMA.16816.F32.BF16 R60, R160.reuse, R140, R60 ;  /* 0x0000008ca03c723c */ /* 0x040fe8000004183c */
[C---:B------:R-:W-:Y:S02]  /*25d80*/  FMUL.FTZ R95, R2.reuse, R95 ;  /* 0x0000005f025f7220 */ /* 0x040fe40000410000 */
[C---:B------:R-:W-:Y:S02]  /*25d90*/  FMUL.FTZ R92, R3.reuse, R92 ;  /* 0x0000005c035c7220 */ /* 0x040fe40000410000 */
[C---:B------:R-:W-:Y:S01]  /*25da0*/  HMMA.16816.F32.BF16 R64, R160.reuse, R142, R64 ;  /* 0x0000008ea040723c */ /* 0x040fe20000041840 */
[----:B------:R-:W5:Y:S03]  /*25db0*/  LDSM.16.MT88.4 R140, [R232+0x14000] ;  /* 0x01400000e88c783b */ /* 0x000f660000004200 */
        /* <DEDUP_REMOVED lines=18> */
[C---:B-----5:R-:W-:Y:S04]  /*25ee0*/  HMMA.16816.F32.BF16 R84, R160.reuse, R140, R84 ;  /* 0x0000008ca054723c */ /* 0x060fe80000041854 */
        /* <DEDUP_REMOVED lines=27> */
[----:B------:R-:W-:Y:S02]  /*260a0*/  FMUL.FTZ R121, R3, R121 ;  /* 0x0000007903797220 */ /* 0x000fe40000410000 */
[C---:B------:R-:W-:Y:S02]  /*260b0*/  FMUL.FTZ R126, R2.reuse, R126 ;  /* 0x0000007e027e7220 */ /* 0x040fe40000410000 */
[----:B------:R-:W-:Y:S01]  /*260c0*/  FMUL.FTZ R127, R2, R127 ;  /* 0x0000007f027f7220 */ /* 0x000fe20000410000 */
[C---:B---3--:R-:W-:Y:S03]  /*260d0*/  HMMA.16816.F32.BF16 R116, R160.reuse, R136, R116 ;  /* 0x00000088a074723c */ /* 0x048fe60000041874 */
[-CC-:B------:R-:W-:Y:S02]  /*260e0*/  FFMA.FTZ R194, R194, R166.reuse, -R171.reuse ;  /* 0x000000a6c2c27223 */ /* 0x180fe400000108ab */
[-CC-:B------:R-:W-:Y:S02]  /*260f0*/  FFMA.FTZ R195, R195, R166.reuse, -R171.reuse ;  /* 0x000000a6c3c37223 */ /* 0x180fe400000108ab */
[-CC-:B------:R-:W-:Y:S01]  /*26100*/  FFMA.FTZ R196, R196, R166.reuse, -R171.reuse ;  /* 0x000000a6c4c47223 */ /* 0x180fe200000108ab */
[C---:B------:R-:W-:Y:S01]  /*26110*/  HMMA.16816.F32.BF16 R120, R160.reuse, R138, R120 ;  /* 0x0000008aa078723c */ /* 0x040fe20000041878 */
[----:B------:R-:W-:Y:S01]  /*26120*/  MUFU.EX2 R194, R194 ;  /* 0x000000c200c27308 */ /* 0x000fe20000000800 */
[----:B------:R-:W3:Y:S02]  /*26130*/  LDSM.16.MT88.4 R136, [R233+0x10800] ;  /* 0x01080000e988783b */ /* 0x000ee40000004200 */
[----:B------:R-:W-:Y:S02]  /*26140*/  FFMA.FTZ R197, R197, R166, -R171 ;  /* 0x000000a6c5c57223 */ /* 0x000fe400000108ab */
[C---:B------:R-:W-:Y:S02]  /*26150*/  FMUL.FTZ R124, R3.reuse, R124 ;  /* 0x0000007c037c7220 */ /* 0x040fe40000410000 */
[C---:B------:R-:W-:Y:S03]  /*26160*/  FMUL.FTZ R125, R3.reuse, R125 ;  /* 0x0000007d037d7220 */ /* 0x040fe60000410000 */
[----:B------:R-:W5:Y:S01]  /*26170*/  MUFU.EX2 R195, R195 ;  /* 0x000000c300c37308 */ /* 0x000f620000000800 */
[C---:B------:R-:W-:Y:S02]  /*26180*/  FMUL.FTZ R130, R2.reuse, R130 ;  /* 0x0000008202827220 */ /* 0x040fe40000410000 */
[----:B------:R-:W-:Y:S01]  /*26190*/  FMUL.FTZ R131, R2, R131 ;  /* 0x0000008302837220 */ /* 0x000fe20000410000 */
[C---:B----4-:R-:W-:Y:S03]  /*261a0*/  HMMA.16816.F32.BF16 R124, R160.reuse, R132, R124 ;  /* 0x00000084a07c723c */ /* 0x050fe6000004187c */
[C---:B------:R-:W-:Y:S02]  /*261b0*/  FMUL.FTZ R128, R3.reuse, R128 ;  /* 0x0000008003807220 */ /* 0x040fe40000410000 */
[----:B------:R-:W-:Y:S01]  /*261c0*/  FMUL.FTZ R129, R3, R129 ;  /* 0x0000008103817220 */ /* 0x000fe20000410000 */
[----:B------:R-:W-:Y:S01]  /*261d0*/  MUFU.EX2 R196, R196 ;  /* 0x000000c400c47308 */ /* 0x000fe20000000800 */
[----:B-1----:R-:W-:Y:S01]  /*261e0*/  F2FP.BF16.PACK_AB R132, R199, R198 ;  /* 0x000000c6c784723e */ /* 0x002fe200000010ff */
[-CC-:B------:R-:W-:Y:S04]  /*261f0*/  FFMA.FTZ R183, R183, R166.reuse, -R181.reuse ;  /* 0x000000a6b7b77223 */ /* 0x180fe800000108b5 */
[----:B------:R-:W-:Y:S01]  /*26200*/  HMMA.16816.F32.BF16 R128, R160, R134, R128 ;  /* 0x00000086a080723c */ /* 0x000fe20000041880 */
[----:B------:R-:W-:Y:S02]  /*26210*/  LDSM.16.MT88.4 R160, [R234+0x14800] ;  /* 0x01480000eaa0783b */ /* 0x000fe40000004200 */
[-CC-:B------:R-:W-:Y:S01]  /*26220*/  FFMA.FTZ R182, R182, R166.reuse, -R181.reuse ;  /* 0x000000a6b6b67223 */ /* 0x180fe200000108b5 */
[----:B------:R-:W1:Y:S01]  /*26230*/  MUFU.EX2 R197, R197 ;  /* 0x000000c500c57308 */ /* 0x000e620000000800 */
[--C-:B------:R-:W-:Y:S02]  /*26240*/  FFMA.FTZ R203, R203, R166, -R181.reuse ;  /* 0x000000a6cbcb7223 */ /* 0x100fe400000108b5 */
[----:B--2---:R-:W-:Y:S01]  /*26250*/  F2FP.BF16.PACK_AB R134, R201, R200 ;  /* 0x000000c8c986723e */ /* 0x004fe200000010ff */
[--C-:B------:R-:W-:Y:S01]  /*26260*/  FFMA.FTZ R202, R202, R166, -R181.reuse ;  /* 0x000000a6caca7223 */ /* 0x100fe200000108b5 */
[----:B-----5:R-:W-:Y:S03]  /*26270*/  F2FP.BF16.PACK_AB R133, R195, R194 ;  /* 0x000000c2c385723e */ /* 0x020fe600000010ff */
[-CC-:B------:R-:W-:Y:S02]  /*26280*/  FFMA.FTZ R170, R170, R166.reuse, -R181.reuse ;  /* 0x000000a6aaaa7223 */ /* 0x180fe400000108b5 */
[-C--:B------:R-:W-:Y:S01]  /*26290*/  FFMA.FTZ R181, R177, R166.reuse, -R181 ;  /* 0x000000a6b1b57223 */ /* 0x080fe200000108b5 */
[----:B------:R-:W2:Y:S01]  /*262a0*/  MUFU.EX2 R168, R183 ;  /* 0x000000b700a87308 */ /* 0x000ea20000000800 */
[-CC-:B------:R-:W-:Y:S02]  /*262b0*/  FFMA.FTZ R169, R169, R166.reuse, -R171.reuse ;  /* 0x000000a6a9a97223 */ /* 0x180fe400000108ab */
[-CC-:B------:R-:W-:Y:S02]  /*262c0*/  FFMA.FTZ R207, R207, R166.reuse, -R171.reuse ;  /* 0x000000a6cfcf7223 */ /* 0x180fe400000108ab */
[-CC-:B------:R-:W-:Y:S02]  /*262d0*/  FFMA.FTZ R206, R206, R166.reuse, -R171.reuse ;  /* 0x000000a6cece7223 */ /* 0x180fe400000108ab */
[-CC-:B------:R-:W-:Y:S02]  /*262e0*/  FFMA.FTZ R205, R205, R166.reuse, -R171.reuse ;  /* 0x000000a6cdcd7223 */ /* 0x180fe400000108ab */
[-CC-:B------:R-:W-:Y:S01]  /*262f0*/  FFMA.FTZ R204, R204, R166.reuse, -R171.reuse ;  /* 0x000000a6cccc7223 */ /* 0x180fe200000108ab */
[----:B------:R2:W4:Y:S01]  /*26300*/  MUFU.EX2 R183, R182 ;  /* 0x000000b600b77308 */ /* 0x0005220000000800 */
[----:B------:R-:W-:Y:S01]  /*26310*/  FFMA.FTZ R171, R167, R166, -R171 ;  /* 0x000000a6a7ab7223 */ /* 0x000fe200000108ab */
[----:B-1----:R-:W-:Y:S01]  /*26320*/  F2FP.BF16.PACK_AB R135, R197, R196 ;  /* 0x000000c4c587723e */ /* 0x002fe200000010ff */
[----:B------:R-:W-:Y:S04]  /*26330*/  FFMA.FTZ R189, R2, R252, R189 ;  /* 0x000000fc02bd7223 */ /* 0x000fe800000100bd */
[----:B------:R-:W-:Y:S02]  /*26340*/  FADD.FTZ R188, R188, R189 ;  /* 0x000000bdbcbc7221 */ /* 0x000fe40000010000 */
[C---:B------:R-:W-:Y:S01]  /*26350*/  HMMA.16816.F32.BF16 R4, R132.reuse, R140, R4 ;  /* 0x0000008c8404723c */ /* 0x040fe20000041804 */
[----:B------:R-:W-:Y:S07]  /*26360*/  MUFU.EX2 R207, R207 ;  /* 0x000000cf00cf7308 */ /* 0x000fee0000000800 */
[C---:B------:R-:W-:Y:S01]  /*26370*/  HMMA.16816.F32.BF16 R8, R132.reuse, R142, R8 ;  /* 0x0000008e8408723c */ /* 0x040fe20000041808 */
[----:B------:R-:W1:Y:S02]  /*26380*/  LDSM.16.MT88.4 R140, [R233+0x12800] ;  /* 0x01280000e98c783b */ /* 0x000e640000004200 */
[----:B------:R-:W5:Y:S01]  /*26390*/  MUFU.EX2 R206, R206 ;  /* 0x000000ce00ce7308 */ /* 0x000f620000000800 */
[----:B--2---:R-:W-:Y:S04]  /*263a0*/  MOV R182, R168 ;  /* 0x000000a800b67202 */ /* 0x004fe80000000f00 */
[C---:B---3--:R-:W-:Y:S05]  /*263b0*/  HMMA.16816.F32.BF16 R12, R132.reuse, R136, R12 ;  /* 0x00000088840c723c */ /* 0x048fea000004180c */
[----:B------:R-:W-:Y:S03]  /*263c0*/  MUFU.EX2 R168, R179 ;  /* 0x000000b300a87308 */ /* 0x000fe60000000800 */
[C---:B------:R-:W-:Y:S01]  /*263d0*/  HMMA.16816.F32.BF16 R16, R132.reuse, R138, R16 ;  /* 0x0000008a8410723c */ /* 0x040fe20000041810 */
[----:B------:R-:W2:Y:S06]  /*263e0*/  LDSM.16.MT88.4 R136, [R232+0x12800] ;  /* 0x01280000e888783b */ /* 0x000eac0000004200 */
[----:B------:R-:W-:Y:S01]  /*263f0*/  MUFU.EX2 R205, R205 ;  /* 0x000000cd00cd7308 */ /* 0x000fe20000000800 */
[C---:B------:R-:W-:Y:S08]  /*26400*/  HMMA.16816.F32.BF16 R20, R132.reuse, R144, R20 ;  /* 0x000000908414723c */ /* 0x040ff00000041814 */
[C---:B------:R-:W-:Y:S01]  /*26410*/  HMMA.16816.F32.BF16 R24, R132.reuse, R146, R24 ;  /* 0x000000928418723c */ /* 0x040fe20000041818 */
[----:B------:R-:W3:Y:S01]  /*26420*/  LDSM.16.MT88.4 R144, [R232+0x14800] ;  /* 0x01480000e890783b */ /* 0x000ee20000004200 */
[----:B------:R-:W1:Y:S06]  /*26430*/  MUFU.EX2 R204, R204 ;  /* 0x000000cc00cc7308 */ /* 0x000e6c0000000800 */
[C---:B------:R-:W-:Y:S04]  /*26440*/  HMMA.16816.F32.BF16 R28, R132.reuse, R148, R28 ;  /* 0x00000094841c723c */ /* 0x040fe8000004181c */
[----:B------:R-:W-:Y:S04]  /*26450*/  MUFU.EX2 R203, R203 ;  /* 0x000000cb00cb7308 */ /* 0x000fe80000000800 */
[C---:B------:R-:W-:Y:S01]  /*26460*/  HMMA.16816.F32.BF16 R32, R132.reuse, R150, R32 ;  /* 0x000000968420723c */ /* 0x040fe20000041820 */
[----:B------:R-:W-:Y:S05]  /*26470*/  LDSM.16.MT88.4 R148, [R233+0x16800] ;  /* 0x01680000e994783b */ /* 0x000fea0000004200 */
[----:B------:R-:W2:Y:S02]  /*26480*/  MUFU.EX2 R202, R202 ;  /* 0x000000ca00ca7308 */ /* 0x000ea40000000800 */
[C---:B------:R-:W-:Y:S08]  /*26490*/  HMMA.16816.F32.BF16 R36, R132.reuse, R152, R36 ;  /* 0x000000988424723c */ /* 0x040ff00000041824 */
[C---:B------:R-:W-:Y:S01]  /*264a0*/  HMMA.16816.F32.BF16 R40, R132.reuse, R154, R40 ;  /* 0x0000009a8428723c */ /* 0x040fe20000041828 */
[----:B------:R-:W-:Y:S01]  /*264b0*/  LDSM.16.MT88.4 R152, [R232+0x11000] ;  /* 0x01100000e898783b */ /* 0x000fe20000004200 */
[----:B------:R-:W-:Y:S06]  /*264c0*/  MUFU.EX2 R166, R171 ;  /* 0x000000ab00a67308 */ /* 0x000fec0000000800 */
        /* <DEDUP_REMOVED lines=29> */
[----:B------:R-:W-:Y:S07]  /*266a0*/  LDSM.16.MT88.4 R144, [R234+0x13000] ;  /* 0x01300000ea90783b */ /* 0x000fee0000004200 */
[C---:B-1----:R-:W-:Y:S08]  /*266b0*/  HMMA.16816.F32.BF16 R124, R132.reuse, R140, R124 ;  /* 0x0000008c847c723c */ /* 0x042ff0000004187c */
[----:B------:R-:W-:Y:S01]  /*266c0*/  HMMA.16816.F32.BF16 R128, R132, R142, R128 ;  /* 0x0000008e8480723c */ /* 0x000fe20000041880 */
[----:B------:R-:W1:Y:S06]  /*266d0*/  LDSM.16.MT88.4 R140, [R231+0x11000] ;  /* 0x01100000e78c783b */ /* 0x000e6c0000004200 */
[----:B----4-:R-:W-:Y:S02]  /*266e0*/  F2FP.BF16.PACK_AB R134, R183, R182 ;  /* 0x000000b6b786723e */ /* 0x010fe400000010ff */
[----:B-----5:R-:W-:Y:S03]  /*266f0*/  F2FP.BF16.PACK_AB R133, R206, R207 ;  /* 0x000000cfce85723e */ /* 0x020fe600000010ff */
[----:B------:R-:W-:Y:S02]  /*26700*/  F2FP.BF16.PACK_AB R135, R204, R205 ;  /* 0x000000cdcc87723e */ /* 0x000fe400000010ff */
[----:B------:R-:W-:Y:S07]  /*26710*/  F2FP.BF16.PACK_AB R132, R202, R203 ;  /* 0x000000cbca84723e */ /* 0x000fee00000010ff */
[C---:B--2---:R-:W-:Y:S08]  /*26720*/  HMMA.16816.F32.BF16 R4, R132.reuse, R136, R4 ;  /* 0x000000888404723c */ /* 0x044ff00000041804 */
        /* <DEDUP_REMOVED lines=14> */
[C---:B--2---:R-:W-:Y:S08]  /*26810*/  HMMA.16816.F32.BF16 R44, R132.reuse, R136, R44 ;  /* 0x00000088842c723c */ /* 0x044ff0000004182c */
[C---:B------:R-:W-:Y:S01]  /*26820*/  HMMA.16816.F32.BF16 R48, R132.reuse, R138, R48 ;  /* 0x0000008a8430723c */ /* 0x040fe20000041830 */
[----:B------:R-:W1:Y:S07]  /*26830*/  LDSM.16.MT88.4 R136, [R231+0x15000] ;  /* 0x01500000e788783b */ /* 0x000e6e0000004200 */
[C---:B---3--:R-:W-:Y:S08]  /*26840*/  HMMA.16816.F32.BF16 R52, R132.reuse, R148, R52 ;  /* 0x000000948434723c */ /* 0x048ff00000041834 */
[C---:B------:R-:W-:Y:S01]  /*26850*/  HMMA.16816.F32.BF16 R56, R132.reuse, R150, R56 ;  /* 0x000000968438723c */ /* 0x040fe20000041838 */
[----:B------:R-:W2:Y:S07]  /*26860*/  LDSM.16.MT88.4 R148, [R232+0x17000] ;  /* 0x01700000e894783b */ /* 0x000eae0000004200 */
[C---:B------:R-:W-:Y:S01]  /*26870*/  HMMA.16816.F32.BF16 R60, R132.reuse, R156, R60 ;  /* 0x0000009c843c723c */ /* 0x040fe2000004183c */
[----:B------:R-:W-:Y:S07]  /*26880*/  MUFU.EX2 R156, R180 ;  /* 0x000000b4009c7308 */ /* 0x000fee0000000800 */
[C---:B------:R-:W-:Y:S03]  /*26890*/  HMMA.16816.F32.BF16 R64, R132.reuse, R158, R64 ;  /* 0x0000009e8440723c */ /* 0x040fe60000041840 */
[----:B------:R-:W-:Y:S05]  /*268a0*/  MUFU.EX2 R157, R176 ;  /* 0x000000b0009d7308 */ /* 0x000fea0000000800 */
[C---:B------:R-:W-:Y:S05]  /*268b0*/  HMMA.16816.F32.BF16 R68, R132.reuse, R160, R68 ;  /* 0x000000a08444723c */ /* 0x040fea0000041844 */
[----:B------:R3:W-:Y:S03]  /*268c0*/  MUFU.EX2 R161, R178 ;  /* 0x000000b200a17308 */ /* 0x0007e60000000800 */
[C---:B------:R-:W-:Y:S07]  /*268d0*/  HMMA.16816.F32.BF16 R72, R132.reuse, R162, R72 ;  /* 0x000000a28448723c */ /* 0x040fee0000041848 */
[----:B------:R-:W5:Y:S01]  /*268e0*/  MUFU.EX2 R163, R181 ;  /* 0x000000b500a37308 */ /* 0x000f620000000800 */
[C---:B------:R-:W-:Y:S08]  /*268f0*/  HMMA.16816.F32.BF16 R76, R132.reuse, R172, R76 ;  /* 0x000000ac844c723c */ /* 0x040ff0000004184c */
[C---:B------:R-:W-:Y:S01]  /*26900*/  HMMA.16816.F32.BF16 R80, R132.reuse, R174, R80 ;  /* 0x000000ae8450723c */ /* 0x040fe20000041850 */
[----:B------:R-:W-:Y:S01]  /*26910*/  LDSM.16.MT88.4 R172, [R232+0x11800] ;  /* 0x01180000e8ac783b */ /* 0x000fe20000004200 */
[----:B------:R-:W2:Y:S06]  /*26920*/  MUFU.EX2 R160, R170 ;  /* 0x000000aa00a07308 */ /* 0x000eac0000000800 */
[C---:B----4-:R-:W-:Y:S01]  /*26930*/  HMMA.16816.F32.BF16 R84, R132.reuse, R152, R84 ;  /* 0x000000988454723c */ /* 0x050fe20000041854 */
[----:B---3--:R-:W-:Y:S03]  /*26940*/  LDSM.16.MT88.4 R176, [R231+0x11800] ;  /* 0x01180000e7b0783b */ /* 0x008fe60000004200 */
[----:B------:R-:W3:Y:S01]  /*26950*/  MUFU.EX2 R152, R169 ;  /* 0x000000a900987308 */ /* 0x000ee20000000800 */
[----:B-----5:R-:W-:Y:S03]  /*26960*/  MOV R167, R163 ;  /* 0x000000a300a77202 */ /* 0x020fe60000000f00 */
[C---:B------:R-:W-:Y:S08]  /*26970*/  HMMA.16816.F32.BF16 R88, R132.reuse, R154, R88 ;  /* 0x0000009a8458723c */ /* 0x040ff00000041858 */
[C---:B-1----:R-:W-:Y:S08]  /*26980*/  HMMA.16816.F32.BF16 R92, R132.reuse, R136, R92 ;  /* 0x00000088845c723c */ /* 0x042ff0000004185c */
[C---:B------:R-:W-:Y:S01]  /*26990*/  HMMA.16816.F32.BF16 R96, R132.reuse, R138, R96 ;  /* 0x0000008a8460723c */ /* 0x040fe20000041860 */
[----:B------:R-:W1:Y:S07]  /*269a0*/  LDSM.16.MT88.4 R136, [R231+0x17000] ;  /* 0x01700000e788783b */ /* 0x000e6e0000004200 */
[C---:B------:R-:W-:Y:S08]  /*269b0*/  HMMA.16816.F32.BF16 R100, R132.reuse, R140, R100 ;  /* 0x0000008c8464723c */ /* 0x040ff00000041864 */
[C---:B------:R-:W-:Y:S01]  /*269c0*/  HMMA.16816.F32.BF16 R104, R132.reuse, R142, R104 ;  /* 0x0000008e8468723c */ /* 0x040fe20000041868 */
[----:B------:R-:W-:Y:S07]  /*269d0*/  LDSM.16.MT88.4 R140, [R233+0x11800] ;  /* 0x01180000e98c783b */ /* 0x000fee0000004200 */
[C---:B------:R-:W-:Y:S07]  /*269e0*/  HMMA.16816.F32.BF16 R108, R132.reuse, R144, R108 ;  /* 0x00000090846c723c */ /* 0x040fee000004186c */
[----:B------:R-:W-:Y:S01]  /*269f0*/  MOV R144, R156 ;  /* 0x0000009c00907202 */ /* 0x000fe20000000f00 */
[C---:B------:R-:W-:Y:S04]  /*26a00*/  HMMA.16816.F32.BF16 R112, R132.reuse, R146, R112 ;  /* 0x000000928470723c */ /* 0x040fe80000041870 */
[----:B------:R-:W-:Y:S02]  /*26a10*/  MOV R145, R157 ;  /* 0x0000009d00917202 */ /* 0x000fe40000000f00 */
[----:B------:R-:W4:Y:S02]  /*26a20*/  LDSM.16.MT88.4 R156, [R234+0x11800] ;  /* 0x01180000ea9c783b */ /* 0x000f240000004200 */
[C---:B--2---:R-:W-:Y:S08]  /*26a30*/  HMMA.16816.F32.BF16 R116, R132.reuse, R148, R116 ;  /* 0x000000948474723c */ /* 0x044ff00000041874 */
[C---:B------:R-:W-:Y:S08]  /*26a40*/  HMMA.16816.F32.BF16 R120, R132.reuse, R150, R120 ;  /* 0x000000968478723c */ /* 0x040ff00000041878 */
[C---:B-1----:R-:W-:Y:S07]  /*26a50*/  HMMA.16816.F32.BF16 R124, R132.reuse, R136, R124 ;  /* 0x00000088847c723c */ /* 0x042fee000004187c */
[----:B------:R-:W-:Y:S01]  /*26a60*/  MOV R136, R182 ;  /* 0x000000b600887202 */ /* 0x000fe20000000f00 */
[----:B------:R-:W-:Y:S04]  /*26a70*/  HMMA.16816.F32.BF16 R128, R132, R138, R128 ;  /* 0x0000008a8480723c */ /* 0x000fe80000041880 */
[----:B------:R-:W-:Y:S02]  /*26a80*/  MOV R137, R183 ;  /* 0x000000b700897202 */ /* 0x000fe40000000f00 */
[----:B------:R-:W1:Y:S01]  /*26a90*/  LDSM.16.MT88.4 R180, [R234+0x13800] ;  /* 0x01380000eab4783b */ /* 0x000e620000004200 */
[----:B------:R-:W-:Y:S02]  /*26aa0*/  MOV R132, R160 ;  /* 0x000000a000847202 */ /* 0x000fe40000000f00 */
[----:B------:R-:W-:Y:S03]  /*26ab0*/  MOV R133, R161 ;  /* 0x000000a100857202 */ /* 0x000fe60000000f00 */
[----:B------:R-:W-:Y:S02]  /*26ac0*/  MOV R134, R168 ;  /* 0x000000a800867202 */ /* 0x000fe40000000f00 */
[----:B---3--:R-:W-:Y:S02]  /*26ad0*/  MOV R135, R152 ;  /* 0x0000009800877202 */ /* 0x008fe40000000f00 */
[----:B------:R-:W-:Y:S02]  /*26ae0*/  F2FP.BF16.PACK_AB R169, R133, R144 ;  /* 0x0000009085a9723e */ /* 0x000fe400000010ff */
[----:B------:R-:W-:Y:S02]  /*26af0*/  F2FP.BF16.PACK_AB R168, R132, R145 ;  /* 0x0000009184a8723e */ /* 0x000fe400000010ff */
[----:B------:R-:W-:Y:S02]  /*26b00*/  F2FP.BF16.PACK_AB R170, R167, R134 ;  /* 0x00000086a7aa723e */ /* 0x000fe400000010ff */
[----:B------:R-:W-:Y:S07]  /*26b10*/  F2FP.BF16.PACK_AB R171, R166, R135 ;  /* 0x00000087a6ab723e */ /* 0x000fee00000010ff */
[C---:B----4-:R-:W-:Y:S01]  /*26b20*/  HMMA.16816.F32.BF16 R160, R168.reuse, R156, R4 ;  /* 0x0000009ca8a0723c */ /* 0x050fe20000041804 */
[----:B------:R-:W2:Y:S07]  /*26b30*/  LDSM.16.MT88.4 R4, [R233+0x13800] ;  /* 0x01380000e904783b */ /* 0x000eae0000004200 */
[C---:B------:R-:W-:Y:S01]  /*26b40*/  HMMA.16816.F32.BF16 R156, R168.reuse, R158, R8 ;  /* 0x0000009ea89c723c */ /* 0x040fe20000041808 */
[----:B------:R-:W3:Y:S07]  /*26b50*/  LDSM.16.MT88.4 R8, [R232+0x13800] ;  /* 0x01380000e808783b */ /* 0x000eee0000004200 */
[C---:B------:R-:W-:Y:S01]  /*26b60*/  HMMA.16816.F32.BF16 R152, R168.reuse, R140, R12 ;  /* 0x0000008ca898723c */ /* 0x040fe2000004180c */
[----:B------:R-:W4:Y:S07]  /*26b70*/  LDSM.16.MT88.4 R12, [R231+0x13800] ;  /* 0x01380000e70c783b */ /* 0x000f2e0000004200 */
[C---:B------:R-:W-:Y:S07]  /*26b80*/  HMMA.16816.F32.BF16 R148, R168.reuse, R142, R16 ;  /* 0x0000008ea894723c */ /* 0x040fee0000041810 */
[----:B------:R-:W-:Y:S02]  /*26b90*/  MOV R18, R144 ;  /* 0x0000009000127202 */ /* 0x000fe40000000f00 */
[----:B------:R-:W-:Y:S02]  /*26ba0*/  MOV R19, R145 ;  /* 0x0000009100137202 */ /* 0x000fe40000000f00 */
[C---:B------:R-:W-:Y:S07]  /*26bb0*/  HMMA.16816.F32.BF16 R144, R168.reuse, R172, R20 ;  /* 0x000000aca890723c */ /* 0x040fee0000041814 */
[----:B------:R-:W-:Y:S01]  /*26bc0*/  MOV R22, R136 ;  /* 0x0000008800167202 */ /* 0x000fe20000000f00 */
[C---:B------:R-:W-:Y:S01]  /*26bd0*/  HMMA.16816.F32.BF16 R140, R168.reuse, R174, R24 ;  /* 0x000000aea88c723c */ /* 0x040fe20000041818 */
[----:B------:R-:W-:Y:S03]  /*26be0*/  LDSM.16.MT88.4 R24, [R232+0x15800] ;  /* 0x01580000e818783b */ /* 0x000fe60000004200 */
[----:B------:R-:W-:Y:S02]  /*26bf0*/  MOV R23, R137 ;  /* 0x0000008900177202 */ /* 0x000fe40000000f00 */
[----:B------:R-:W-:Y:S02]  /*26c00*/  MOV R172, R134 ;  /* 0x0000008600ac7202 */ /* 0x000fe40000000f00 */
[C---:B------:R-:W-:Y:S01]  /*26c10*/  HMMA.16816.F32.BF16 R136, R168.reuse, R176, R28 ;  /* 0x000000b0a888723c */ /* 0x040fe2000004181c */
[----:B------:R-:W-:Y:S03]  /*26c20*/  LDSM.16.MT88.4 R28, [R231+0x15800] ;  /* 0x01580000e71c783b */ /* 0x000fe60000004200 */
[----:B------:R-:W-:Y:S02]  /*26c30*/  MOV R174, R132 ;  /* 0x0000008400ae7202 */ /* 0x000fe40000000f00 */
[----:B------:R-:W-:Y:S02]  /*26c40*/  MOV R175, R133 ;  /* 0x0000008500af7202 */ /* 0x000fe40000000f00 */
[----:B------:R-:W-:Y:S02]  /*26c50*/  MOV R173, R135 ;  /* 0x0000008700ad7202 */ /* 0x000fe40000000f00 */
[C---:B------:R-:W-:Y:S01]  /*26c60*/  HMMA.16816.F32.BF16 R132, R168.reuse, R178, R32 ;  /* 0x000000b2a884723c */ /* 0x040fe20000041820 */
[----:B------:R-:W-:Y:S02]  /*26c70*/  LDSM.16.MT88.4 R32, [R234+0x17800] ;  /* 0x01780000ea20783b */ /* 0x000fe40000004200 */
[----:B------:R-:W-:Y:S02]  /*26c80*/  MOV R177, R18 ;  /* 0x0000001200b17202 */ /* 0x000fe40000000f00 */
[----:B------:R-:W-:Y:S02]  /*26c90*/  MOV R176, R19 ;  /* 0x0000001300b07202 */ /* 0x000fe40000000f00 */
[----:B------:R-:W-:Y:S01]  /*26ca0*/  MOV R178, R22 ;  /* 0x0000001600b27202 */ /* 0x000fe20000000f00 */
[C---:B-1----:R-:W-:Y:S01]  /*26cb0*/  HMMA.16816.F32.BF16 R36, R168.reuse, R180, R36 ;  /* 0x000000b4a824723c */ /* 0x042fe20000041824 */
[----:B------:R-:W5:Y:S03]  /*26cc0*/  LDL.LU R181, [R1] ;  /* 0x0000000001b57983 */ /* 0x000f660000300800 */
[----:B------:R-:W-:Y:S01]  /*26cd0*/  MOV R179, R23 ;  /* 0x0000001700b37202 */ /* 0x000fe20000000f00 */
[----:B------:R-:W1:Y:S03]  /*26ce0*/  LDSM.16.MT88.4 R16, [R234+0x15800] ;  /* 0x01580000ea10783b */ /* 0x000e660000004200 */
[C---:B------:R-:W-:Y:S05]  /*26cf0*/  HMMA.16816.F32.BF16 R40, R168.reuse, R182, R40 ;  /* 0x000000b6a828723c */ /* 0x040fea0000041828 */
[----:B------:R-:W1:Y:S03]  /*26d00*/  LDSM.16.MT88.4 R20, [R233+0x15800] ;  /* 0x01580000e914783b */ /* 0x000e660000004200 */
        /* <DEDUP_REMOVED lines=22> */
[----:B------:R-:W-:Y:S04]  /*26e70*/  FADD.FTZ R5, R186, R5 ;  /* 0x00000005ba057221 */ /* 0x000fe80000010000 */
[----:B------:R-:W-:Y:S01]  /*26e80*/  FADD.FTZ R194, R194, R5 ;  /* 0x00000005c2c27221 */ /* 0x000fe20000010000 */
[C---:B---3--:R-:W-:Y:S03]  /*26e90*/  HMMA.16816.F32.BF16 R116, R168.reuse, R8, R116 ;  /* 0x00000008a874723c */ /* 0x048fe60000041874 */
[----:B------:R-:W-:Y:S04]  /*26ea0*/  FADD.FTZ R195, R195, R194 ;  /* 0x000000c2c3c37221 */ /* 0x000fe80000010000 */
[----:B------:R-:W-:Y:S01]  /*26eb0*/  FADD.FTZ R4, R196, R195 ;  /* 0x000000c3c4047221 */ /* 0x000fe20000010000 */
[C---:B------:R-:W-:Y:S04]  /*26ec0*/  HMMA.16816.F32.BF16 R120, R168.reuse, R10, R120 ;  /* 0x0000000aa878723c */ /* 0x040fe80000041878 */
[----:B------:R-:W-:Y:S04]  /*26ed0*/  FADD.FTZ R4, R197, R4 ;  /* 0x00000004c5047221 */ /* 0x000fe80000010000 */
[----:B------:R-:W-:Y:S01]  /*26ee0*/  FADD.FTZ R207, R207, R4 ;  /* 0x00000004cfcf7221 */ /* 0x000fe20000010000 */
[C---:B----4-:R-:W-:Y:S03]  /*26ef0*/  HMMA.16816.F32.BF16 R124, R168.reuse, R12, R124 ;  /* 0x0000000ca87c723c */ /* 0x050fe6000004187c */
[----:B------:R-:W-:Y:S04]  /*26f00*/  FADD.FTZ R206, R206, R207 ;  /* 0x000000cfcece7221 */ /* 0x000fe80000010000 */
[----:B------:R-:W-:Y:S01]  /*26f10*/  FADD.FTZ R205, R205, R206 ;  /* 0x000000cecdcd7221 */ /* 0x000fe20000010000 */
[----:B------:R-:W-:Y:S04]  /*26f20*/  HMMA.16816.F32.BF16 R128, R168, R14, R128 ;  /* 0x0000000ea880723c */ /* 0x000fe80000041880 */
[----:B------:R-:W-:Y:S03]  /*26f30*/  FADD.FTZ R204, R204, R205 ;  /* 0x000000cdcccc7221 */ /* 0x000fe60000010000 */
[----:B------:R-:W-:Y:S01]  /*26f40*/  MOV R168, R165 ;  /* 0x000000a500a87202 */ /* 0x000fe20000000f00 */
[----:B------:R-:W-:Y:S04]  /*26f50*/  FADD.FTZ R204, R177, R204 ;  /* 0x000000ccb1cc7221 */ /* 0x000fe80000010000 */
[----:B------:R-:W-:Y:S02]  /*26f60*/  FADD.FTZ R204, R175, R204 ;  /* 0x000000ccafcc7221 */ /* 0x000fe40000010000 */
[----:B-----5:R-:W-:Y:S04]  /*26f70*/  FFMA.FTZ R193, R3, R181, R193 ;  /* 0x000000b503c17223 */ /* 0x020fe800000100c1 */
[----:B------:R-:W-:Y:S04]  /*26f80*/  FADD.FTZ R192, R192, R193 ;  /* 0x000000c1c0c07221 */ /* 0x000fe80000010000 */
[----:B------:R-:W-:Y:S04]  /*26f90*/  FADD.FTZ R3, R191, R192 ;  /* 0x000000c0bf037221 */ /* 0x000fe80000010000 */
[----:B------:R-:W-:Y:S04]  /*26fa0*/  FADD.FTZ R3, R190, R3 ;  /* 0x00000003be037221 */ /* 0x000fe80000010000 */
[----:B------:R-:W-:Y:S02]  /*26fb0*/  FADD.FTZ R198, R198, R3 ;  /* 0x00000003c6c67221 */ /* 0x000fe40000010000 */
[----:B------:R-:W-:Y:S02]  /*26fc0*/  FADD.FTZ R3, R173, R204 ;  /* 0x000000ccad037221 */ /* 0x000fe40000010000 */
[----:B------:R-:W-:Y:S02]  /*26fd0*/  FADD.FTZ R199, R199, R198 ;  /* 0x000000c6c7c77221 */ /* 0x000fe40000010000 */
[----:B------:R-:W-:Y:S01]  /*26fe0*/  FADD.FTZ R252, R166, R3 ;  /* 0x00000003a6fc7221 */ /* 0x000fe20000010000 */
[----:B------:R-:W-:Y:S01]  /*26ff0*/  MOV R3, R164 ;  /* 0x000000a400037202 */ /* 0x000fe20000000f00 */
        /* <DEDUP_REMOVED lines=12> */
.L_x_4829:
[----:B------:R-:W-:Y:S02]  /*270c0*/  ULDC.64 UR4, c[0x0][0x40] ;  /* 0x0000100000047ab9 */ /* 0x000fe40000000a00 */
[----:B------:R-:W-:-:S04]  /*270d0*/  UIADD3 UR4, UP0, UR4, 0x160, URZ ;  /* 0x0000016004047890 */ /* 0x000fc8000ff1e03f */
[----:B------:R-:W-:Y:S02]  /*270e0*/  UIADD3.X UR5, URZ, UR5, URZ, UP0, !UPT ;  /* 0x000000053f057290 */ /* 0x000fe400087fe43f */
[----:B-1----:R-:W-:-:S04]  /*270f0*/  IMAD.U32 R2, RZ, RZ, UR4 ;  /* 0x00000004ff027e24 */ /* 0x002fc8000f8e00ff */
        /* <DEDUP_REMOVED lines=8> */
.L_x_4857:
        /* <DEDUP_REMOVED lines=8> */
.L_x_4858:
        /* <DEDUP_REMOVED lines=9> */
[----:B--2-4-:R-:W-:-:S07]  /*27290*/  SHF.R.S32.HI R9, RZ, 0x1f, R8 ;  /* 0x0000001fff097819 */ /* 0x014fce0000011408 */
[----:B------:R-:W2:Y:S01]  /*272a0*/  @P3 MUFU.RCP R6, R5 ;  /* 0x0000000500063308 */ /* 0x000ea20000001000 */
        /* <DEDUP_REMOVED lines=87> */
[C---:B--2---:R-:W-:Y:S02]  /*27820*/  FMUL.FTZ R163, R6.reuse, R163 ;  /* 0x000000a306a37220 */ /* 0x044fe40000410000 */
        /* <DEDUP_REMOVED lines=82> */
[----:B------:R2:W-:Y:S04]  /*27d50*/  STS.64 [R18+0x800], R142 ;  /* 0x0008008e12007388 */ /* 0x0005e80000000a00 */
        /* <DEDUP_REMOVED lines=52> */
[----:B------:R-:W4:Y:S04]  /*280a0*/  LD.E.64 R6, [R2.64+0xb0] ;  /* 0x0000b00402067980 */ /* 0x000f28000c101b00 */
[----:B--2---:R-:W2:Y:S04]  /*280b0*/  LD.E R143, [R2.64+0x60] ;  /* 0x00006004028f7980 */ /* 0x004ea8000c101900 */
[----:B------:R-:W1:Y:S01]  /*280c0*/  S2R R141, SR_TID.X ;  /* 0x00000000008d7919 */ /* 0x000e620000002100 */
[----:B---3--:R-:W-:-:S03]  /*280d0*/  LEA.HI R13, R9, R8, RZ, 0x4 ;  /* 0x00000008090d7211 */ /* 0x008fc600078f20ff */
[----:B------:R3:W5:Y:S01]  /*280e0*/  LD.E R142, [R2.64+0xcc] ;  /* 0x0000cc04028e7980 */ /* 0x000762000c101900 */
[----:B------:R-:W-:-:S03]  /*280f0*/  LOP3.LUT R13, R13, 0xfffffff0, RZ, 0xc0, !PT ;  /* 0xfffffff00d0d7812 */ /* 0x000fc600078ec0ff */
[----:B------:R3:W5:Y:S01]  /*28100*/  LD.E.64 R148, [R2.64+0x78] ;  /* 0x0000780402947980 */ /* 0x000762000c101b00 */
[----:B------:R-:W-:-:S03]  /*28110*/  IADD3 R144, -R13, R8, RZ ;  /* 0x000000080d907210 */ /* 0x000fc60007ffe1ff */
[----:B------:R3:W5:Y:S01]  /*28120*/  LD.E.64 R150, [R2.64+0xa8] ;  /* 0x0000a80402967980 */ /* 0x000762000c101b00 */
[----:B------:R-:W-:Y:S01]  /*28130*/  LEA.HI R13, R144, R144, RZ, 0x1 ;  /* 0x00000090900d7211 */ /* 0x000fe200078f08ff */
[----:B------:R-:W1:Y:S01]  /*28140*/  @P4 MUFU.LG2 R4, R4 ;  /* 0x0000000400044308 */ /* 0x000e620000000c00 */
        /* <DEDUP_REMOVED lines=10> */
[----:B------:R-:W-:Y:S01]  /*281f0*/  @P4 FMUL.FTZ R4, R4, 0.69314718246459960938 ;  /* 0x3f31721804044820 */ /* 0x000fe20000410000 */
        /* <DEDUP_REMOVED lines=59> */
[----:B----4-:R-:W-:-:S04]  /*285b0*/  IMAD R6, R6, UR8, R245 ;  /* 0x0000000806067c24 */ /* 0x010fc8000f8e02f5 */
[----:B--2---:R-:W-:-:S04]  /*285c0*/  IMAD R6, R6, R143, R246 ;  /* 0x0000008f06067224 */ /* 0x004fc800078e02f6 */
[----:B------:R-:W-:Y:S01]  /*285d0*/  IMAD R11, R7, R6, R8 ;  /* 0x00000006070b7224 */ /* 0x000fe200078e0208 */
[----:B------:R-:W-:Y:S05]  /*285e0*/  @P0 BRA `(.L_x_4842) ;  /* 0x000000c000000947 */ /* 0x000fea0003800000 */
[----:B-1----:R-:W-:Y:S01]  /*285f0*/  IMAD R5, R243, -0x40, R244 ;  /* 0xffffffc0f3057824 */ /* 0x002fe200078e02f4 */
        /* <DEDUP_REMOVED lines=11> */
.L_x_4842:
[----:B-1----:R-:W-:Y:S05]  /*286b0*/  BSYNC B0 ;  /* 0x0000000000007941 */ /* 0x002fea0003800000 */
.L_x_4841:
        /* <DEDUP_REMOVED lines=25> */
.L_x_4844:
[----:B------:R-:W-:Y:S05]  /*28850*/  BSYNC B0 ;  /* 0x0000000000007941 */ /* 0x000fea0003800000 */
.L_x_4843:
        /* <DEDUP_REMOVED lines=15> */
.L_x_4846:
[----:B------:R-:W-:Y:S05]  /*28950*/  BSYNC B0 ;  /* 0x0000000000007941 */ /* 0x000fea0003800000 */
.L_x_4845:
        /* <DEDUP_REMOVED lines=15> */
.L_x_4848:
[----:B------:R-:W-:Y:S05]  /*28a50*/  BSYNC B0 ;  /* 0x0000000000007941 */ /* 0x000fea0003800000 */
.L_x_4847:
        /* <DEDUP_REMOVED lines=15> */
.L_x_4850:
[----:B------:R-:W-:Y:S05]  /*28b50*/  BSYNC B0 ;  /* 0x0000000000007941 */ /* 0x000fea0003800000 */
.L_x_4849:
        /* <DEDUP_REMOVED lines=15> */
.L_x_4852:
[----:B------:R-:W-:Y:S05]  /*28c50*/  BSYNC B0 ;  /* 0x0000000000007941 */ /* 0x000fea0003800000 */
.L_x_4851:
        /* <DEDUP_REMOVED lines=15> */
.L_x_4854:
[----:B------:R-:W-:Y:S05]  /*28d50*/  BSYNC B0 ;  /* 0x0000000000007941 */ /* 0x000fea0003800000 */
.L_x_4853:
        /* <DEDUP_REMOVED lines=15> */
.L_x_4856:
[----:B------:R-:W-:Y:S05]  /*28e50*/  BSYNC B0 ;  /* 0x0000000000007941 */ /* 0x000fea0003800000 */
.L_x_4855:
[----:B------:R-:W-:Y:S01]  /*28e60*/  IADD3 R9, R9, 0x38, RZ ;  /* 0x0000003809097810 */ /* 0x000fe20007ffe0ff */
[----:B------:R-:W-:-:S03]  /*28e70*/  IMAD.MOV.U32 R243, RZ, RZ, 0x0 ;  /* 0x00000000fff37424 */ /* 0x000fc600078e00ff */
[----:B------:R-:W-:-:S13]  /*28e80*/  ISETP.GE.AND P0, PT, R9, R244, PT ;  /* 0x000000f40900720c */ /* 0x000fda0003f06270 */
[----:B------:R-:W-:Y:S05]  /*28e90*/  @P0 RET.REL.NODEC R242 `(_ZN5flash24flash_fwd_splitkv_kernelI23Flash_fwd_kernel_traitsILi256ELi64ELi64ELi4ELb0ELb0EN7cutlass10bfloat16_tE19Flash_kernel_traitsILi256ELi64ELi64ELi4ES3_EELb1ELb0ELb1ELb0ELb0ELb1ELb1ELb1EEEvNS_16Flash_fwd_paramsE) ;  /* 0xfffd7160f2000950 */ /* 0x000fea0003c3ffff */
        /* <DEDUP_REMOVED lines=11> */
[----:B------:R-:W-:Y:S05]  /*28f50*/  @P0 RET.REL.NODEC R242 `(_ZN5flash24flash_fwd_splitkv_kernelI23Flash_fwd_kernel_traitsILi256ELi64ELi64ELi4ELb0ELb0EN7cutlass10bfloat16_tE19Flash_kernel_traitsILi256ELi64ELi64ELi4ES3_EELb1ELb0ELb1ELb0ELb0ELb1ELb1ELb1EEEvNS_16Flash_fwd_paramsE) ;  /* 0xfffd70a0f2000950 */ /* 0x000fea0003c3ffff */
[----:B------:R-:W-:Y:S01]  /*28f60*/  MOV R243, 0x0 ;  /* 0x0000000000f37802 */ /* 0x000fe20000000f00 */
[----:B------:R-:W-:-:S02]  /*28f70*/  ULDC.64 UR4, c[0x0][0x118] ;  /* 0x0000460000047ab9 */ /* 0x000fc40000000a00 */
[----:B------:R1:W-:Y:S01]  /*28f80*/  ST.E.128 [R10.64+0xe300], R12 ;  /* 0x00e3000c0a007985 */ /* 0x0003e2000c101d04 */
[----:B------:R-:W-:Y:S05]  /*28f90*/  RET.REL.NODEC R242 `(_ZN5flash24flash_fwd_splitkv_kernelI23Flash_fwd_kernel_traitsILi256ELi64ELi64ELi4ELb0ELb0EN7cutlass10bfloat16_tE19Flash_kernel_traitsILi256ELi64ELi64ELi4ES3_EELb1ELb0ELb1ELb0ELb0ELb1ELb1ELb1EEEvNS_16Flash_fwd_paramsE) ;  /* 0xfffd7060f2007950 */ /* 0x000fea0003c3ffff */
.L_x_4839:
[----:B------:R2:W5:Y:S01]  /*28fa0*/  LDL R10, [R1] ;  /* 0x00000000010a7983 */ /* 0x0005620000100800 */
[----:B------:R-:W-:Y:S02]  /*28fb0*/  MOV R7, 0x2 ;  /* 0x0000000200077802 */ /* 0x000fe40000000f00 */
[----:B------:R-:W-:Y:S02]  /*28fc0*/  MOV R6, 0x28fe0 ;  /* 0x00028fe000067802 */ /* 0x000fe40000000f00 */
[----:B-12--5:R-:W-:Y:S05]  /*28fd0*/  CALL.REL.NOINC `($__internal_25_$__cuda_sm70_shflsync_bfly_p) ;  /* 0x000000f000007944 */ /* 0x026fea0003c00000 */
[----:B-12---:R-:W-:Y:S05]  /*28fe0*/  BRA `(.L_x_4857) ;  /* 0xffffe19000007947 */ /* 0x006fea000383ffff */
.L_x_4840:
[----:B------:R-:W-:Y:S02]  /*28ff0*/  MOV R7, 0x1 ;  /* 0x0000000100077802 */ /* 0x000fe40000000f00 */
[----:B------:R-:W-:Y:S02]  /*29000*/  MOV R6, 0x29020 ;  /* 0x0002902000067802 */ /* 0x000fe40000000f00 */
[----:B-1---5:R-:W-:Y:S05]  /*29010*/  CALL.REL.NOINC `($__internal_25_$__cuda_sm70_shflsync_bfly_p) ;  /* 0x000000b000007944 */ /* 0x022fea0003c00000 */
[----:B--2---:R-:W-:Y:S01]  /*29020*/  FADD.FTZ R4, R10, R7 ;  /* 0x000000070a047221 */ /* 0x004fe20000010000 */
[----:B-1----:R-:W-:Y:S02]  /*29030*/  MOV R10, R252 ;  /* 0x000000fc000a7202 */ /* 0x002fe40000000f00 */
[----:B------:R-:W-:Y:S02]  /*29040*/  MOV R7, 0x2 ;  /* 0x0000000200077802 */ /* 0x000fe40000000f00 */
[----:B------:R-:W-:-:S02]  /*29050*/  MOV R6, 0x29070 ;  /* 0x0002907000067802 */ /* 0x000fc40000000f00 */
[----:B------:R-:W-:Y:S05]  /*29060*/  CALL.REL.NOINC `($__internal_25_$__cuda_sm70_shflsync_bfly_p) ;  /* 0x0000006000007944 */ /* 0x000fea0003c00000 */
[----:B--2---:R-:W-:Y:S01]  /*29070*/  FADD.FTZ R9, R252, R7 ;  /* 0x00000007fc097221 */ /* 0x004fe20000010000 */
[----:B------:R-:W-:-:S02]  /*29080*/  MOV R7, 0x1 ;  /* 0x0000000100077802 */ /* 0x000fc40000000f00 */
[----:B------:R-:W-:Y:S02]  /*29090*/  MOV R6, 0x290c0 ;  /* 0x000290c000067802 */ /* 0x000fe40000000f00 */
[----:B-1----:R-:W-:Y:S02]  /*290a0*/  MOV R10, R9 ;  /* 0x00000009000a7202 */ /* 0x002fe40000000f00 */
[----:B------:R-:W-:Y:S05]  /*290b0*/  CALL.REL.NOINC `($__internal_25_$__cuda_sm70_shflsync_bfly_p) ;  /* 0x0000001000007944 */ /* 0x000fea0003c00000 */
[----:B-12---:R-:W-:Y:S05]  /*290c0*/  BRA `(.L_x_4858) ;  /* 0xffffe13000007947 */ /* 0x006fea000383ffff */
        .weak           $__internal_25_$__cuda_sm70_shflsync_bfly_p
        .type           $__internal_25_$__cuda_sm70_shflsync_bfly_p,@function
        .size           $__internal_25_$__cuda_sm70_shflsync_bfly_p,(.L_x_4897 - $__internal_25_$__cuda_sm70_shflsync_bfly_p)
$__internal_25_$__cuda_sm70_shflsync_bfly_p:
[----:B------:R-:W-:Y:S01]  /*290d0*/  MOV R12, R6 ;  /* 0x00000006000c7202 */ /* 0x000fe20000000f00 */
[----:B------:R-:W-:Y:S04]  /*290e0*/  WARPSYNC R5 ;  /* 0x0000000500007348 */ /* 0x000fe80003800000 */
[----:B------:R-:W-:Y:S01]  /*290f0*/  MOV R13, 0x0 ;  /* 0x00000000000d7802 */ /* 0x000fe20000000f00 */
[----:B------:R1:W2:Y:S03]  /*29100*/  SHFL.BFLY PT, R7, R10, R7, R8 ;  /* 0x0c0000070a077389 */ /* 0x0002a600000e0008 */
[----:B------:R-:W-:Y:S05]  /*29110*/  RET.REL.NODEC R12 `(_ZN5flash24flash_fwd_splitkv_kernelI23Flash_fwd_kernel_traitsILi256ELi64ELi64ELi4ELb0ELb0EN7cutlass10bfloat16_tE19Flash_kernel_traitsILi256ELi64ELi64ELi4ES3_EELb1ELb0ELb1ELb0ELb0ELb1ELb1ELb1EEEvNS_16Flash_fwd_paramsE) ;  /* 0xfffd6ee00c007950 */ /* 0x000fea0003c3ffff */
.L_x_4859:
        /* <DEDUP_REMOVED lines=14> */
.L_x_4897:


//--------------------- .nv.shared._ZN5flash32flash_fwd_splitkv_combine_kernelI23Flash_fwd_kernel_traitsILi256ELi64ELi64ELi4ELb0ELb0EN7cutlass10bfloat16_tE19Flash_kernel_traitsILi256ELi64ELi64ELi4ES3_EELi4ELi7ELb0EEEvNS_16Flash_fwd_paramsE --------------------------
	.section	.nv.shared._ZN5flash32flash_fwd_splitkv_combine_kernelI23Flash_fwd_kernel_traitsILi256ELi64ELi64ELi4ELb0ELb0EN7cutlass10bfloat16_tE19Flash_kernel_traitsILi256ELi64ELi64ELi4ES3_EELi4ELi7ELb0EEEvNS_16Flash_fwd_paramsE,"aw",@nobits
	.sectionflags	@""
	.align	16
.nv.shared._ZN5flash32flash_fwd_splitkv_combine_kernelI23Flash_fwd_kernel_traitsILi256ELi64ELi64ELi4ELb0ELb0EN7cutlass10bfloat16_tE19Flash_kernel_traitsILi256ELi64ELi64ELi4ES3_EELi4ELi7ELb0EEEvNS_16Flash_fwd_paramsE:
	.zero		2560


//--------------------- .nv.global                --------------------------
	.section	.nv.global,"aw",@nobits
.nv.global:
	.type		_ZN79_INTERNAL_b332253a_43_flash_fwd_split_hdim256_bf16_causal_sm80_cu_60c5005d_30214cute1_E,@object
	.size		_ZN79_INTERNAL_b332253a_43_flash_fwd_split_hdim256_bf16_causal_sm80_cu_60c5005d_30214cute1_E,(_ZN79_INTERNAL_b332253a_43_flash_fwd_split_hdim256_bf16_causal_sm80_cu_60c5005d_30214cuda3std3__45__cpo6cbeginE - _ZN79_INTERNAL_b332253a_43_flash_fwd_split_hdim256_bf16_causal_sm80_cu_60c5005d_30214cute1_E)
_ZN79_INTERNAL_b332253a_43_flash_fwd_split_hdim256_bf16_causal_sm80_cu_60c5005d_30214cute1_E:
	.zero		1
	.type		_ZN79_INTERNAL_b332253a_43_flash_fwd_split_hdim256_bf16_causal_sm80_cu_60c5005d_30214cuda3std3__45__cpo6cbeginE,@object
	.size		_ZN79_INTERNAL_b332253a_43_flash_fwd_split_hdim256_bf16_causal_sm80_cu_60c5005d_30214cuda3std3__45__cpo6cbeginE,(_ZN79_INTERNAL_b332253a_43_flash_fwd_split_hdim256_bf16_causal_sm80_cu_60c5005d_30214cuda3std3__48in_placeE - _ZN79_INTERNAL_b332253a_43_flash_fwd_split_hdim256_bf16_causal_sm80_cu_60c5005d_30214cuda3std3__45__cpo6cbeginE)
_ZN79_INTERNAL_b332253a_43_flash_fwd_split_hdim256_bf16_causal_sm80_cu_60c5005d_30214cuda3std3__45__cpo6cbeginE:
	.zero		1
	.type		_ZN79_INTERNAL_b332253a_43_flash_fwd_split_hdim256_bf16_causal_sm80_cu_60c5005d_30214cuda3std3__48in_placeE,@object
	.size		_ZN79_INTERNAL_b332253a_43_flash_fwd_split_hdim256_bf16_causal_sm80_cu_60c5005d_30214cuda3std3__48in_placeE,(_ZN79_INTERNAL_b332253a_43_flash_fwd_split_hdim256_bf16_causal_sm80_cu_60c5005d_30214cuda3std6ranges3__45__cpo9iter_moveE - _ZN79_INTERNAL_b332253a_43_flash_fwd_split_hdim256_bf16_causal_sm80_cu_60c5005d_30214cuda3std3__48in_placeE)
_ZN79_INTERNAL_b332253a_43_flash_fwd_split_hdim256_bf16_causal_sm80_cu_60c5005d_30214cuda3std3__48in_placeE:
	.zero		1
	.type		_ZN79_INTERNAL_b332253a_43_flash_fwd_split_hdim256_bf16_causal_sm80_cu_60c5005d_30214cuda3std6ranges3__45__cpo9iter_moveE,@object
	.size		_ZN79_INTERNAL_b332253a_43_flash_fwd_split_hdim256_bf16_causal_sm80_cu_60c5005d_30214cuda3std6ranges3__45__cpo9iter_moveE,(_ZN79_INTERNAL_b332253a_43_flash_fwd_split_hdim256_bf16_causal_sm80_cu_60c5005d_30214cuda3std3__45__cpo5beginE - _ZN79_INTERNAL_b332253a_43_flash_fwd_split_hdim256_bf16_causal_sm80_cu_60c5005d_30214cuda3std6ranges3__45__cpo9iter_moveE)
_ZN79_INTERNAL_b332253a_43_flash_fwd_split_hdim256_bf16_causal_sm80_cu_60c5005d_30214cuda3std6ranges3__45__cpo9iter_moveE:
	.zero		1
	.type		_ZN79_INTERNAL_b332253a_43_flash_fwd_split_hdim256_bf16_causal_sm80_cu_60c5005d_30214cuda3std3__45__cpo5beginE,@object
	.size		_ZN79_INTERNAL_b332253a_43_flash_fwd_split_hdim256_bf16_causal_sm80_cu_60c5005d_30214cuda3std3__45__cpo5beginE,(_ZN79_INTERNAL_b332253a_43_flash_fwd_split_hdim256_bf16_causal_sm80_cu_60c5005d_30214cuda3std3__481_GLOBAL__N__b332253a_43_flash_fwd_split_hdim256_bf16_causal_sm80_cu_60c5005d_30216ignoreE - _ZN79_INTERNAL_b332253a_43_flash_fwd_split_hdim256_bf16_causal_sm80_cu_60c5005d_30214cuda3std3__45__cpo5beginE)
_ZN79_INTERNAL_b332253a_43_flash_fwd_split_hdim256_bf16_causal_sm80_cu_60c5005d_30214cuda3std3__45__cpo5beginE:
	.zero		1
	.type		_ZN79_INTERNAL_b332253a_43_flash_fwd_split_hdim256_bf16_causal_sm80_cu_60c5005d_30214cuda3std3__481_GLOBAL__N__b332253a_43_flash_fwd_split_hdim256_bf16_causal_sm80_cu_60c5005d_30216ignoreE,@object
	.size		_ZN79_INTERNAL_b332253a_43_flash_fwd_split_hdim256_bf16_causal_sm80_cu_60c5005d_30214cuda3std3__481_GLOBAL__N__b332253a_43_flash_fwd_split_hdim256_bf16_causal_sm80_cu_60c5005d_30216ignoreE,(_ZN79_INTERNAL_b332253a_43_flash_fwd_split_hdim256_bf16_causal_sm80_cu_60c5005d_30214cute7productE - _ZN79_INTERNAL_b332253a_43_flash_fwd_split_hdim256_bf16_causal_sm80_cu_60c5005d_30214cuda3std3__481_GLOBAL__N__b332253a_43_flash_fwd_split_hdim256_bf16_causal_sm80_cu_60c5005d_30216ignoreE)
_ZN79_INTERNAL_b332253a_43_flash_fwd_split_hdim256_bf16_causal_sm80_cu_60c5005d_30214cuda3std3__481_GLOBAL__N__b332253a_43_flash_fwd_split_hdim256_bf16_causal_sm80_cu_60c5005d_30216ignoreE:
	.zero		1
	.type		_ZN79_INTERNAL_b332253a_43_flash_fwd_split_hdim256_bf16_causal_sm80_cu_60c5005d_30214cute7productE,@object
	.size		_ZN79_INTERNAL_b332253a_43_flash_fwd_split_hdim256_bf16_causal_sm80_cu_60c5005d_30214cute7productE,(_ZN79_INTERNAL_b332253a_43_flash_fwd_split_hdim256_bf16_causal_sm80_cu_60c5005d_30214cuda3std3__45__cpo3endE - _ZN79_INTERNAL_b332253a_43_flash_fwd_split_hdim256_bf16_causal_sm80_cu_60c5005d_30214cute7productE)
_ZN79_INTERNAL_b332253a_43_flash_fwd_split_hdim256_bf16_causal_sm80_cu_60c5005d_30214cute7productE:
	.zero		1
	.type		_ZN79_INTERNAL_b332253a_43_flash_fwd_split_hdim256_bf16_causal_sm80_cu_60c5005d_30214cuda3std3__45__cpo3endE,@object
	.size		_ZN79_INTERNAL_b332253a_43_flash_fwd_split_hdim256_bf16_causal_sm80_cu_60c5005d_30214cuda3std3__45__cpo3endE,(_ZN79_INTERNAL_b332253a_43_flash_fwd_split_hdim256_bf16_causal_sm80_cu_60c5005d_30214cuda3std3__419piecewise_constructE - _ZN79_INTERNAL_b332253a_43_flash_fwd_split_hdim256_bf16_causal_sm80_cu_60c5005d_30214cuda3std3__45__cpo3endE)
_ZN79_INTERNAL_b332253a_43_flash_fwd_split_hdim256_bf16_causal_sm80_cu_60c5005d_30214cuda3std3__45__cpo3endE:
	.zero		1
	.type		_ZN79_INTERNAL_b332253a_43_flash_fwd_split_hdim256_bf16_causal_sm80_cu_60c5005d_30214cuda3std3__419piecewise_constructE,@object
	.size		_ZN79_INTERNAL_b332253a_43_flash_fwd_split_hdim256_bf16_causal_sm80_cu_60c5005d_30214cuda3std3__419piecewise_constructE,(_ZN79_INTERNAL_b332253a_43_flash_fwd_split_hdim256_bf16_causal_sm80_cu_60c5005d_30214cuda3std3__45__cpo4cendE - _ZN79_INTERNAL_b332253a_43_flash_fwd_split_hdim256_bf16_causal_sm80_cu_60c5005d_30214cuda3std3__419piecewise_constructE)
_ZN79_INTERNAL_b332253a_43_flash_fwd_split_hdim256_bf16_causal_sm80_cu_60c5005d_30214cuda3std3__419piecewise_constructE:
	.zero		1
	.type		_ZN79_INTERNAL_b332253a_43_flash_fwd_split_hdim256_bf16_causal_sm80_cu_60c5005d_30214cuda3std3__45__cpo4cendE,@object
	.size		_ZN79_INTERNAL_b332253a_43_flash_fwd_split_hdim256_bf16_causal_sm80_cu_60c5005d_30214cuda3std3__45__cpo4cendE,(_ZN79_INTERNAL_b332253a_43_flash_fwd_split_hdim256_bf16_causal_sm80_cu_60c5005d_30214cuda3std6ranges3__45__cpo4swapE - _ZN79_INTERNAL_b332253a_43_flash_fwd_split_hdim256_bf16_causal_sm80_cu_60c5005d_30214cuda3std3__45__cpo4cendE)
_ZN79_INTERNAL_b332253a_43_flash_fwd_split_hdim256_bf16_causal_sm80_cu_60c5005d_30214cuda3std3__45__cpo4cendE:
	.zero		1
	.type		_ZN79_INTERNAL_b332253a_43_flash_fwd_split_hdim256_bf16_causal_sm80_cu_60c5005d_30214cuda3std6ranges3__45__cpo4swapE,@object
	.size		_ZN79_INTERNAL_b332253a_43_flash_fwd_split_hdim256_bf16_causal_sm80_cu_60c5005d_30214cuda3std6ranges3__45__cpo4swapE,(.L_7 - _ZN79_INTERNAL_b332253a_43_flash_fwd_split_hdim256_bf16_causal_sm80_cu_60c5005d_30214cuda3std6ranges3__45__cpo4swapE)
_ZN79_INTERNAL_b332253a_43_flash_fwd_split_hdim256_bf16_causal_sm80_cu_60c5005d_30214cuda3std6ranges3__45__cpo4swapE:
	.zero		1
.L_7:


//--------------------- .nv.shared._ZN5flash32flash_fwd_splitkv_combine_kernelI23Flash_fwd_kernel_traitsILi256ELi64ELi64ELi4ELb0ELb0EN7cutlass10bfloat16_tE19Flash_kernel_traitsILi256ELi64ELi64ELi4ES3_EELi4ELi6ELb0EEEvNS_16Flash_fwd_paramsE --------------------------
	.section	.nv.shared._ZN5flash32flash_fwd_splitkv_combine_kernelI23Flash_fwd_kernel_traitsILi256ELi64ELi64ELi4ELb0ELb0EN7cutlass10bfloat16_tE19Flash_kernel_traitsILi256ELi64ELi64ELi4ES3_EELi4ELi6ELb0EEEvNS_16Flash_fwd_paramsE,"aw",@nobits
	.sectionflags	@""
	.align	16
.nv.shared._ZN5flash32flash_fwd_splitkv_combine_kernelI23Flash_fwd_kernel_traitsILi256ELi64ELi64ELi4ELb0ELb0EN7cutlass10bfloat16_tE19Flash_kernel_traitsILi256ELi64ELi64ELi4ES3_EELi4ELi6ELb0EEEvNS_16Flash_fwd_paramsE:
	.zero		1280


//--------------------- .nv.shared._ZN5flash32flash_fwd_splitkv_combine_kernelI23Flash_fwd_kernel_traitsILi256ELi64ELi64ELi4ELb0ELb0EN7cutlass10bfloat16_tE19Flash_kernel_traitsILi256ELi64ELi64ELi4ES3_EELi4ELi5ELb0EEEvNS_16Flash_fwd_paramsE --------------------------
	.section	.nv.shared._ZN5flash32flash_fwd_splitkv_combine_kernelI23Flash_fwd_kernel_traitsILi256ELi64ELi64ELi4ELb0ELb0EN7cutlass10bfloat16_tE19Flash_kernel_traitsILi256ELi64ELi64ELi4ES3_EELi4ELi5ELb0EEEvNS_16Flash_fwd_paramsE,"aw",@nobits
	.sectionflags	@""
	.align	16
.nv.shared._ZN5flash32flash_fwd_splitkv_combine_kernelI23Flash_fwd_kernel_traitsILi256ELi64ELi64ELi4ELb0ELb0EN7cutlass10bfloat16_tE19Flash_kernel_traitsILi256ELi64ELi64ELi4ES3_EELi4ELi5ELb0EEEvNS_16Flash_fwd_paramsE:
	.zero		640


//--------------------- .nv.shared._ZN5flash32flash_fwd_splitkv_combine_kernelI23Flash_fwd_kernel_traitsILi256ELi64ELi64ELi4ELb0ELb0EN7cutlass10bfloat16_tE19Flash_kernel_traitsILi256ELi64ELi64ELi4ES3_EELi4ELi4ELb0EEEvNS_16Flash_fwd_paramsE --------------------------
	.section	.nv.shared._ZN5flash32flash_fwd_splitkv_combine_kernelI23Flash_fwd_kernel_traitsILi256ELi64ELi64ELi4ELb0ELb0EN7cutlass10bfloat16_tE19Flash_kernel_traitsILi256ELi64ELi64ELi4ES3_EELi4ELi4ELb0EEEvNS_16Flash_fwd_paramsE,"aw",@nobits
	.sectionflags	@""
	.align	16
.nv.shared._ZN5flash32flash_fwd_splitkv_combine_kernelI23Flash_fwd_kernel_traitsILi256ELi64ELi64ELi4ELb0ELb0EN7cutlass10bfloat16_tE19Flash_kernel_traitsILi256ELi64ELi64ELi4ES3_EELi4ELi4ELb0EEEvNS_16Flash_fwd_paramsE:
	.zero		320


//--------------------- .nv.shared._ZN5flash32flash_fwd_splitkv_combine_kernelI23Flash_fwd_kernel_traitsILi256ELi64ELi64ELi4ELb0ELb0EN7cutlass10bfloat16_tE19Flash_kernel_traitsILi256ELi64ELi64ELi4ES3_EELi4ELi3ELb0EEEvNS_16Flash_fwd_paramsE --------------------------
	.section	.nv.shared._ZN5flash32flash_fwd_splitkv_combine_kernelI23Flash_fwd_kernel_traitsILi256ELi64ELi64ELi4ELb0ELb0EN7cutlass10bfloat16_tE19Flash_kernel_traitsILi256ELi64ELi64ELi4ES3_EELi4ELi3ELb0EEEvNS_16Flash_fwd_paramsE,"aw",@nobits
	.sectionflags	@""
	.align	16
.nv.shared._ZN5flash32flash_fwd_splitkv_combine_kernelI23Flash_fwd_kernel_traitsILi256ELi64ELi64ELi4ELb0ELb0EN7cutlass10bfloat16_tE19Flash_kernel_traitsILi256ELi64ELi64ELi4ES3_EELi4ELi3ELb0EEEvNS_16Flash_fwd_paramsE:
	.zero		160


//--------------------- .nv.shared._ZN5flash32flash_fwd_splitkv_combine_kernelI23Flash_fwd_kernel_traitsILi256ELi64ELi64ELi4ELb0ELb0EN7cutlass10bfloat16_tE19Flash_kernel_traitsILi256ELi64ELi64ELi4ES3_EELi4ELi2ELb0EEEvNS_16Flash_fwd_paramsE --------------------------
	.section	.nv.shared._ZN5flash32flash_fwd_splitkv_combine_kernelI23Flash_fwd_kernel_traitsILi256ELi64ELi64ELi4ELb0ELb0EN7cutlass10bfloat16_tE19Flash_kernel_traitsILi256ELi64ELi64ELi4ES3_EELi4ELi2ELb0EEEvNS_16Flash_fwd_paramsE,"aw",@nobits
	.sectionflags	@""
	.align	16
.nv.shared._ZN5flash32flash_fwd_splitkv_combine_kernelI23Flash_fwd_kernel_traitsILi256ELi64ELi64ELi4ELb0ELb0EN7cutlass10bfloat16_tE19Flash_kernel_traitsILi256ELi64ELi64ELi4ES3_EELi4ELi2ELb0EEEvNS_16Flash_fwd_paramsE:
	.zero		80


//--------------------- .nv.shared._ZN5flash32flash_fwd_splitkv_combine_kernelI23Flash_fwd_kernel_traitsILi256ELi64ELi64ELi4ELb0ELb0EN7cutlass10bfloat16_tE19Flash_kernel_traitsILi256ELi64ELi64ELi4ES3_EELi4ELi1ELb0EEEvNS_16Flash_fwd_paramsE --------------------------
	.section	.nv.shared._ZN5flash32flash_fwd_splitkv_combine_kernelI23Flash_fwd_kernel_traitsILi256ELi64ELi64ELi4ELb0ELb0EN7cutlass10bfloat16_tE19Flash_kernel_traitsILi256ELi64ELi64ELi4ES3_EELi4ELi1ELb0EEEvNS_16Flash_fwd_paramsE,"aw",@nobits
	.sectionflags	@""
	.align	16
.nv.shared._ZN5flash32flash_fwd_splitkv_combine_kernelI23Flash_fwd_kernel_traitsILi256ELi64ELi64ELi4ELb0ELb0EN7cutlass10bfloat16_tE19Flash_kernel_traitsILi256ELi64ELi64ELi4ES3_EELi4ELi1ELb0EEEvNS_16Flash_fwd_paramsE:
	.zero		48


//--------------------- .nv.shared._ZN5flash32flash_fwd_splitkv_combine_kernelI23Flash_fwd_kernel_traitsILi256ELi64ELi64ELi4ELb0ELb0EN7cutlass10bfloat16_tE19Flash_kernel_traitsILi256ELi64ELi64ELi4ES3_EELi4ELi7ELb1EEEvNS_16Flash_fwd_paramsE --------------------------
	.section	.nv.shared._ZN5flash32flash_fwd_splitkv_combine_kernelI23Flash_fwd_kernel_traitsILi256ELi64ELi64ELi4ELb0ELb0EN7cutlass10bfloat16_tE19Flash_kernel_traitsILi256ELi64ELi64ELi4ES3_EELi4ELi7ELb1EEEvNS_16Flash_fwd_paramsE,"aw",@nobits
	.sectionflags	@""
	.align	16
.nv.shared._ZN5flash32flash_fwd_splitkv_combine_kernelI23Flash_fwd_kernel_traitsILi256ELi64ELi64ELi4ELb0ELb0EN7cutlass10bfloat16_tE19Flash_kernel_traitsILi256ELi64ELi64ELi4ES3_EELi4ELi7ELb1EEEvNS_16Flash_fwd_paramsE:
	.zero		2560


//--------------------- .nv.shared._ZN5flash32flash_fwd_splitkv_combine_kernelI23Flash_fwd_kernel_traitsILi256ELi64ELi64ELi4ELb0ELb0EN7cutlass10bfloat16_tE19Flash_kernel_traitsILi256ELi64ELi64ELi4ES3_EELi4ELi6ELb1EEEvNS_16Flash_fwd_paramsE --------------------------
	.section	.nv.shared._ZN5flash32flash_fwd_splitkv_combine_kernelI23Flash_fwd_kernel_traitsILi256ELi64ELi64ELi4ELb0ELb0EN7cutlass10bfloat16_tE19Flash_kernel_traitsILi256ELi64ELi64ELi4ES3_EELi4ELi6ELb1EEEvNS_16Flash_fwd_paramsE,"aw",@nobits
	.sectionflags	@""
	.align	16
.nv.shared._ZN5flash32flash_fwd_splitkv_combine_kernelI23Flash_fwd_kernel_traitsILi256ELi64ELi64ELi4ELb0ELb0EN7cutlass10bfloat16_tE19Flash_kernel_traitsILi256ELi64ELi64ELi4ES3_EELi4ELi6ELb1EEEvNS_16Flash_fwd_paramsE:
	.zero		1280


//--------------------- .nv.shared._ZN5flash32flash_fwd_splitkv_combine_kernelI23Flash_fwd_kernel_traitsILi256ELi64ELi64ELi4ELb0ELb0EN7cutlass10bfloat16_tE19Flash_kernel_traitsILi256ELi64ELi64ELi4ES3_EELi4ELi5ELb1EEEvNS_16Flash_fwd_paramsE --------------------------
	.section	.nv.shared._ZN5flash32flash_fwd_splitkv_combine_kernelI23Flash_fwd_kernel_traitsILi256ELi64ELi64ELi4ELb0ELb0EN7cutlass10bfloat16_tE19Flash_kernel_traitsILi256ELi64ELi64ELi4ES3_EELi4ELi5ELb1EEEvNS_16Flash_fwd_paramsE,"aw",@nobits
	.sectionflags	@""
	.align	16
.nv.shared._ZN5flash32flash_fwd_splitkv_combine_kernelI23Flash_fwd_kernel_traitsILi256ELi64ELi64ELi4ELb0ELb0EN7cutlass10bfloat16_tE19Flash_kernel_traitsILi256ELi64ELi64ELi4ES3_EELi4ELi5ELb1EEEvNS_16Flash_fwd_paramsE:
	.zero		640


//--------------------- .nv.shared._ZN5flash32flash_fwd_splitkv_combine_kernelI23Flash_fwd_kernel_traitsILi256ELi64ELi64ELi4ELb0ELb0EN7cutlass10bfloat16_tE19Flash_kernel_traitsILi256ELi64ELi64ELi4ES3_EELi4ELi4ELb1EEEvNS_16Flash_fwd_paramsE --------------------------
	.section	.nv.shared._ZN5flash32flash_fwd_splitkv_combine_kernelI23Flash_fwd_kernel_traitsILi256ELi64ELi64ELi4ELb0ELb0EN7cutlass10bfloat16_tE19Flash_kernel_traitsILi256ELi64ELi64ELi4ES3_EELi4ELi4ELb1EEEvNS_16Flash_fwd_paramsE,"aw",@nobits
	.sectionflags	@""
	.align	16
.nv.shared._ZN5flash32flash_fwd_splitkv_combine_kernelI23Flash_fwd_kernel_traitsILi256ELi64ELi64ELi4ELb0ELb0EN7cutlass10bfloat16_tE19Flash_kernel_traitsILi256ELi64ELi64ELi4ES3_EELi4ELi4ELb1EEEvNS_16Flash_fwd_paramsE:
	.zero		320


//--------------------- .nv.shared._ZN5flash32flash_fwd_splitkv_combine_kernelI23Flash_fwd_kernel_traitsILi256ELi64ELi64ELi4ELb0ELb0EN7cutlass10bfloat16_tE19Flash_kernel_traitsILi256ELi64ELi64ELi4ES3_EELi4ELi3ELb1EEEvNS_16Flash_fwd_paramsE --------------------------
	.section	.nv.shared._ZN5flash32flash_fwd_splitkv_combine_kernelI23Flash_fwd_kernel_traitsILi256ELi64ELi64ELi4ELb0ELb0EN7cutlass10bfloat16_tE19Flash_kernel_traitsILi256ELi64ELi64ELi4ES3_EELi4ELi3ELb1EEEvNS_16Flash_fwd_paramsE,"aw",@nobits
	.sectionflags	@""
	.align	16
.nv.shared._ZN5flash32flash_fwd_splitkv_combine_kernelI23Flash_fwd_kernel_traitsILi256ELi64ELi64ELi4ELb0ELb0EN7cutlass10bfloat16_tE19Flash_kernel_traitsILi256ELi64ELi64ELi4ES3_EELi4ELi3ELb1EEEvNS_16Flash_fwd_paramsE:
	.zero		160


//--------------------- .nv.shared._ZN5flash32flash_fwd_splitkv_combine_kernelI23Flash_fwd_kernel_traitsILi256ELi64ELi64ELi4ELb0ELb0EN7cutlass10bfloat16_tE19Flash_kernel_traitsILi256ELi64ELi64ELi4ES3_EELi4ELi2ELb1EEEvNS_16Flash_fwd_paramsE --------------------------
	.section	.nv.shared._ZN5flash32flash_fwd_splitkv_combine_kernelI23Flash_fwd_kernel_traitsILi256ELi64ELi64ELi4ELb0ELb0EN7cutlass10bfloat16_tE19Flash_kernel_traitsILi256ELi64ELi64ELi4ES3_EELi4ELi2ELb1EEEvNS_16Flash_fwd_paramsE,"aw",@nobits
	.sectionflags	@""
	.align	16
.nv.shared._ZN5flash32flash_fwd_splitkv_combine_kernelI23Flash_fwd_kernel_traitsILi256ELi64ELi64ELi4ELb0ELb0EN7cutlass10bfloat16_tE19Flash_kernel_traitsILi256ELi64ELi64ELi4ES3_EELi4ELi2ELb1EEEvNS_16Flash_fwd_paramsE:
	.zero		80


//--------------------- .nv.shared._ZN5flash32flash_fwd_splitkv_combine_kernelI23Flash_fwd_kernel_traitsILi256ELi64ELi64ELi4ELb0ELb0EN7cutlass10bfloat16_tE19Flash_kernel_traitsILi256ELi64ELi64ELi4ES3_EELi4ELi1ELb1EEEvNS_16Flash_fwd_paramsE --------------------------
	.section	.nv.shared._ZN5flash32flash_fwd_splitkv_combine_kernelI23Flash_fwd_kernel_traitsILi256ELi64ELi64ELi4ELb0ELb0EN7cutlass10bfloat16_tE19Flash_kernel_traitsILi256ELi64ELi64ELi4ES3_EELi4ELi1ELb1EEEvNS_16Flash_fwd_paramsE,"aw",@nobits
	.sectionflags	@""
	.align	16
.nv.shared._ZN5flash32flash_fwd_splitkv_combine_kernelI23Flash_fwd_kernel_traitsILi256ELi64ELi64ELi4ELb0ELb0EN7cutlass10bfloat16_tE19Flash_kernel_traitsILi256ELi64ELi64ELi4ES3_EELi4ELi1ELb1EEEvNS_16Flash_fwd_paramsE:
	.zero		48


//--------------------- .nv.shared._ZN5flash24flash_fwd_splitkv_kernelI23Flash_fwd_kernel_traitsILi256ELi64ELi64ELi4ELb0ELb0EN7cutlass10bfloat16_tE19Flash_kernel_traitsILi256ELi64ELi64ELi4ES3_EELb1ELb0ELb0ELb0ELb0ELb0ELb0ELb0EEEvNS_16Flash_fwd_paramsE --------------------------
	.section	.nv.shared._ZN5flash24flash_fwd_splitkv_kernelI23Flash_fwd_kernel_traitsILi256ELi64ELi64ELi4ELb0ELb0EN7cutlass10bfloat16_tE19Flash_kernel_traitsILi256ELi64ELi64ELi4ES3_EELb1ELb0ELb0ELb0ELb0ELb0ELb0ELb0EEEvNS_16Flash_fwd_paramsE,"aw",@nobits
	.sectionflags	@""
	.align	16


//--------------------- .nv.shared._ZN5flash24flash_fwd_splitkv_kernelI23Flash_fwd_kernel_traitsILi256ELi64ELi64ELi4ELb0ELb0EN7cutlass10bfloat16_tE19Flash_kernel_traitsILi256ELi64ELi64ELi4ES3_EELb1ELb0ELb0ELb0ELb0ELb1ELb0ELb0EEEvNS_16Flash_fwd_paramsE --------------------------
	.section	.nv.shared._ZN5flash24flash_fwd_splitkv_kernelI23Flash_fwd_kernel_traitsILi256ELi64ELi64ELi4ELb0ELb0EN7cutlass10bfloat16_tE19Flash_kernel_traitsILi256ELi64ELi64ELi4ES3_EELb1ELb0ELb0ELb0ELb0ELb1ELb0ELb0EEEvNS_16Flash_fwd_paramsE,"aw",@nobits
	.sectionflags	@""
	.align	16


//--------------------- .nv.shared._ZN5flash24flash_fwd_splitkv_kernelI23Flash_fwd_kernel_traitsILi256ELi64ELi64ELi4ELb0ELb0EN7cutlass10bfloat16_tE19Flash_kernel_traitsILi256ELi64ELi64ELi4ES3_EELb1ELb0ELb0ELb0ELb0ELb0ELb0ELb1EEEvNS_16Flash_fwd_paramsE --------------------------
	.section	.nv.shared._ZN5flash24flash_fwd_splitkv_kernelI23Flash_fwd_kernel_traitsILi256ELi64ELi64ELi4ELb0ELb0EN7cutlass10bfloat16_tE19Flash_kernel_traitsILi256ELi64ELi64ELi4ES3_EELb1ELb0ELb0ELb0ELb0ELb0ELb0ELb1EEEvNS_16Flash_fwd_paramsE,"aw",@nobits
	.sectionflags	@""
	.align	16


//--------------------- .nv.shared._ZN5flash24flash_fwd_splitkv_kernelI23Flash_fwd_kernel_traitsILi256ELi64ELi64ELi4ELb0ELb0EN7cutlass10bfloat16_tE19Flash_kernel_traitsILi256ELi64ELi64ELi4ES3_EELb1ELb0ELb0ELb0ELb0ELb1ELb0ELb1EEEvNS_16Flash_fwd_paramsE --------------------------
	.section	.nv.shared._ZN5flash24flash_fwd_splitkv_kernelI23Flash_fwd_kernel_traitsILi256ELi64ELi64ELi4ELb0ELb0EN7cutlass10bfloat16_tE19Flash_kernel_traitsILi256ELi64ELi64ELi4ES3_EELb1ELb0ELb0ELb0ELb0ELb1ELb0ELb1EEEvNS_16Flash_fwd_paramsE,"aw",@nobits
	.sectionflags	@""
	.align	16


//--------------------- .nv.shared._ZN5flash24flash_fwd_splitkv_kernelI23Flash_fwd_kernel_traitsILi256ELi64ELi64ELi4ELb0ELb0EN7cutlass10bfloat16_tE19Flash_kernel_traitsILi256ELi64ELi64ELi4ES3_EELb1ELb0ELb0ELb0ELb0ELb0ELb1ELb0EEEvNS_16Flash_fwd_paramsE --------------------------
	.section	.nv.shared._ZN5flash24flash_fwd_splitkv_kernelI23Flash_fwd_kernel_traitsILi256ELi64ELi64ELi4ELb0ELb0EN7cutlass10bfloat16_tE19Flash_kernel_traitsILi256ELi64ELi64ELi4ES3_EELb1ELb0ELb0ELb0ELb0ELb0ELb1ELb0EEEvNS_16Flash_fwd_paramsE,"aw",@nobits
	.sectionflags	@""
	.align	16


//--------------------- .nv.shared._ZN5flash24flash_fwd_splitkv_kernelI23Flash_fwd_kernel_traitsILi256ELi64ELi64ELi4ELb0ELb0EN7cutlass10bfloat16_tE19Flash_kernel_traitsILi256ELi64ELi64ELi4ES3_EELb1ELb0ELb0ELb0ELb0ELb1ELb1ELb0EEEvNS_16Flash_fwd_paramsE --------------------------
	.section	.nv.shared._ZN5flash24flash_fwd_splitkv_kernelI23Flash_fwd_kernel_traitsILi256ELi64ELi64ELi4ELb0ELb0EN7cutlass10bfloat16_tE19Flash_kernel_traitsILi256ELi64ELi64ELi4ES3_EELb1ELb0ELb0ELb0ELb0ELb1ELb1ELb0EEEvNS_16Flash_fwd_paramsE,"aw",@nobits
	.sectionflags	@""
	.align	16


//--------------------- .nv.shared._ZN5flash24flash_fwd_splitkv_kernelI23Flash_fwd_kernel_traitsILi256ELi64ELi64ELi4ELb0ELb0EN7cutlass10bfloat16_tE19Flash_kernel_traitsILi256ELi64ELi64ELi4ES3_EELb1ELb0ELb0ELb0ELb0ELb0ELb1ELb1EEEvNS_16Flash_fwd_paramsE --------------------------
	.section	.nv.shared._ZN5flash24flash_fwd_splitkv_kernelI23Flash_fwd_kernel_traitsILi256ELi64ELi64ELi4ELb0ELb0EN7cutlass10bfloat16_tE19Flash_kernel_traitsILi256ELi64ELi64ELi4ES3_EELb1ELb0ELb0ELb0ELb0ELb0ELb1ELb1EEEvNS_16Flash_fwd_paramsE,"aw",@nobits
	.sectionflags	@""
	.align	16


//--------------------- .nv.shared._ZN5flash24flash_fwd_splitkv_kernelI23Flash_fwd_kernel_traitsILi256ELi64ELi64ELi4ELb0ELb0EN7cutlass10bfloat16_tE19Flash_kernel_traitsILi256ELi64ELi64ELi4ES3_EELb1ELb0ELb0ELb0ELb0ELb1ELb1ELb1EEEvNS_16Flash_fwd_paramsE --------------------------
	.section	.nv.shared._ZN5flash24flash_fwd_splitkv_kernelI23Flash_fwd_kernel_traitsILi256ELi64ELi64ELi4ELb0ELb0EN7cutlass10bfloat16_tE19Flash_kernel_traitsILi256ELi64ELi64ELi4ES3_EELb1ELb0ELb0ELb0ELb0ELb1ELb1ELb1EEEvNS_16Flash_fwd_paramsE,"aw",@nobits
	.sectionflags	@""
	.align	16


//--------------------- .nv.shared._ZN5flash24flash_fwd_splitkv_kernelI23Flash_fwd_kernel_traitsILi256ELi64ELi64ELi4ELb0ELb0EN7cutlass10bfloat16_tE19Flash_kernel_traitsILi256ELi64ELi64ELi4ES3_EELb1ELb0ELb0ELb0ELb1ELb0ELb0ELb0EEEvNS_16Flash_fwd_paramsE --------------------------
	.section	.nv.shared._ZN5flash24flash_fwd_splitkv_kernelI23Flash_fwd_kernel_traitsILi256ELi64ELi64ELi4ELb0ELb0EN7cutlass10bfloat16_tE19Flash_kernel_traitsILi256ELi64ELi64ELi4ES3_EELb1ELb0ELb0ELb0ELb1ELb0ELb0ELb0EEEvNS_16Flash_fwd_paramsE,"aw",@nobits
	.sectionflags	@""
	.align	16


//--------------------- .nv.shared._ZN5flash24flash_fwd_splitkv_kernelI23Flash_fwd_kernel_traitsILi256ELi64ELi64ELi4ELb0ELb0EN7cutlass10bfloat16_tE19Flash_kernel_traitsILi256ELi64ELi64ELi4ES3_EELb1ELb0ELb0ELb0ELb1ELb1ELb0ELb0EEEvNS_16Flash_fwd_paramsE --------------------------
	.section	.nv.shared._ZN5flash24flash_fwd_splitkv_kernelI23Flash_fwd_kernel_traitsILi256ELi64ELi64ELi4ELb0ELb0EN7cutlass10bfloat16_tE19Flash_kernel_traitsILi256ELi64ELi64ELi4ES3_EELb1ELb0ELb0ELb0ELb1ELb1ELb0ELb0EEEvNS_16Flash_fwd_paramsE,"aw",@nobits
	.sectionflags	@""
	.align	16


//--------------------- .nv.shared._ZN5flash24flash_fwd_splitkv_kernelI23Flash_fwd_kernel_traitsILi256ELi64ELi64ELi4ELb0ELb0EN7cutlass10bfloat16_tE19Flash_kernel_traitsILi256ELi64ELi64ELi4ES3_EELb1ELb0ELb1ELb0ELb0ELb0ELb0ELb0EEEvNS_16Flash_fwd_paramsE --------------------------
	.section	.nv.shared._ZN5flash24flash_fwd_splitkv_kernelI23Flash_fwd_kernel_traitsILi256ELi64ELi64ELi4ELb0ELb0EN7cutlass10bfloat16_tE19Flash_kernel_traitsILi256ELi64ELi64ELi4ES3_EELb1ELb0ELb1ELb0ELb0ELb0ELb0ELb0EEEvNS_16Flash_fwd_paramsE,"aw",@nobits
	.sectionflags	@""
	.align	16


//--------------------- .nv.shared._ZN5flash24flash_fwd_splitkv_kernelI23Flash_fwd_kernel_traitsILi256ELi64ELi64ELi4ELb0ELb0EN7cutlass10bfloat16_tE19Flash_kernel_traitsILi256ELi64ELi64ELi4ES3_EELb1ELb0ELb1ELb0ELb0ELb1ELb0ELb0EEEvNS_16Flash_fwd_paramsE --------------------------
	.section	.nv.shared._ZN5flash24flash_fwd_splitkv_kernelI23Flash_fwd_kernel_traitsILi256ELi64ELi64ELi4ELb0ELb0EN7cutlass10bfloat16_tE19Flash_kernel_traitsILi256ELi64ELi64ELi4ES3_EELb1ELb0ELb1ELb0ELb0ELb1ELb0ELb0EEEvNS_16Flash_fwd_paramsE,"aw",@nobits
	.sectionflags	@""
	.align	16


//--------------------- .nv.shared._ZN5flash24flash_fwd_splitkv_kernelI23Flash_fwd_kernel_traitsILi256ELi64ELi64ELi4ELb0ELb0EN7cutlass10bfloat16_tE19Flash_kernel_traitsILi256ELi64ELi64ELi4ES3_EELb1ELb0ELb0ELb0ELb1ELb0ELb0ELb1EEEvNS_16Flash_fwd_paramsE --------------------------
	.section	.nv.shared._ZN5flash24flash_fwd_splitkv_kernelI23Flash_fwd_kernel_traitsILi256ELi64ELi64ELi4ELb0ELb0EN7cutlass10bfloat16_tE19Flash_kernel_traitsILi256ELi64ELi64ELi4ES3_EELb1ELb0ELb0ELb0ELb1ELb0ELb0ELb1EEEvNS_16Flash_fwd_paramsE,"aw",@nobits
	.sectionflags	@""
	.align	16


//--------------------- .nv.shared._ZN5flash24flash_fwd_splitkv_kernelI23Flash_fwd_kernel_traitsILi256ELi64ELi64ELi4ELb0ELb0EN7cutlass10bfloat16_tE19Flash_kernel_traitsILi256ELi64ELi64ELi4ES3_EELb1ELb0ELb0ELb0ELb1ELb1ELb0ELb1EEEvNS_16Flash_fwd_paramsE --------------------------
	.section	.nv.shared._ZN5flash24flash_fwd_splitkv_kernelI23Flash_fwd_kernel_traitsILi256ELi64ELi64ELi4ELb0ELb0EN7cutlass10bfloat16_tE19Flash_kernel_traitsILi256ELi64ELi64ELi4ES3_EELb1ELb0ELb0ELb0ELb1ELb1ELb0ELb1EEEvNS_16Flash_fwd_paramsE,"aw",@nobits
	.sectionflags	@""
	.align	16


//--------------------- .nv.shared._ZN5flash24flash_fwd_splitkv_kernelI23Flash_fwd_kernel_traitsILi256ELi64ELi64ELi4ELb0ELb0EN7cutlass10bfloat16_tE19Flash_kernel_traitsILi256ELi64ELi64ELi4ES3_EELb1ELb0ELb1ELb0ELb0ELb0ELb0ELb1EEEvNS_16Flash_fwd_paramsE --------------------------
	.section	.nv.shared._ZN5flash24flash_fwd_splitkv_kernelI23Flash_fwd_kernel_traitsILi256ELi64ELi64ELi4ELb0ELb0EN7cutlass10bfloat16_tE19Flash_kernel_traitsILi256ELi64ELi64ELi4ES3_EELb1ELb0ELb1ELb0ELb0ELb0ELb0ELb1EEEvNS_16Flash_fwd_paramsE,"aw",@nobits
	.sectionflags	@""
	.align	16


//--------------------- .nv.shared._ZN5flash24flash_fwd_splitkv_kernelI23Flash_fwd_kernel_traitsILi256ELi64ELi64ELi4ELb0ELb0EN7cutlass10bfloat16_tE19Flash_kernel_traitsILi256ELi64ELi64ELi4ES3_EELb1ELb0ELb1ELb0ELb0ELb1ELb0ELb1EEEvNS_16Flash_fwd_paramsE --------------------------
	.section	.nv.shared._ZN5flash24flash_fwd_splitkv_kernelI23Flash_fwd_kernel_traitsILi256ELi64ELi64ELi4ELb0ELb0EN7cutlass10bfloat16_tE19Flash_kernel_traitsILi256ELi64ELi64ELi4ES3_EELb1ELb0ELb1ELb0ELb0ELb1ELb0ELb1EEEvNS_16Flash_fwd_paramsE,"aw",@nobits
	.sectionflags	@""
	.align	16


//--------------------- .nv.shared._ZN5flash24flash_fwd_splitkv_kernelI23Flash_fwd_kernel_traitsILi256ELi64ELi64ELi4ELb0ELb0EN7cutlass10bfloat16_tE19Flash_kernel_traitsILi256ELi64ELi64ELi4ES3_EELb1ELb0ELb0ELb0ELb1ELb0ELb1ELb0EEEvNS_16Flash_fwd_paramsE --------------------------
	.section	.nv.shared._ZN5flash24flash_fwd_splitkv_kernelI23Flash_fwd_kernel_traitsILi256ELi64ELi64ELi4ELb0ELb0EN7cutlass10bfloat16_tE19Flash_kernel_traitsILi256ELi64ELi64ELi4ES3_EELb1ELb0ELb0ELb0ELb1ELb0ELb1ELb0EEEvNS_16Flash_fwd_paramsE,"aw",@nobits
	.sectionflags	@""
	.align	16


//--------------------- .nv.shared._ZN5flash24flash_fwd_splitkv_kernelI23Flash_fwd_kernel_traitsILi256ELi64ELi64ELi4ELb0ELb0EN7cutlass10bfloat16_tE19Flash_kernel_traitsILi256ELi64ELi64ELi4ES3_EELb1ELb0ELb0ELb0ELb1ELb1ELb1ELb0EEEvNS_16Flash_fwd_paramsE --------------------------
	.section	.nv.shared._ZN5flash24flash_fwd_splitkv_kernelI23Flash_fwd_kernel_traitsILi256ELi64ELi64ELi4ELb0ELb0EN7cutlass10bfloat16_tE19Flash_kernel_traitsILi256ELi64ELi64ELi4ES3_EELb1ELb0ELb0ELb0ELb1ELb1ELb1ELb0EEEvNS_16Flash_fwd_paramsE,"aw",@nobits
	.sectionflags	@""
	.align	16


//--------------------- .nv.shared._ZN5flash24flash_fwd_splitkv_kernelI23Flash_fwd_kernel_traitsILi256ELi64ELi64ELi4ELb0ELb0EN7cutlass10bfloat16_tE19Flash_kernel_traitsILi256ELi64ELi64ELi4ES3_EELb1ELb0ELb1ELb0ELb0ELb0ELb1ELb0EEEvNS_16Flash_fwd_paramsE --------------------------
	.section	.nv.shared._ZN5flash24flash_fwd_splitkv_kernelI23Flash_fwd_kernel_traitsILi256ELi64ELi64ELi4ELb0ELb0EN7cutlass10bfloat16_tE19Flash_kernel_traitsILi256ELi64ELi64ELi4ES3_EELb1ELb0ELb1ELb0ELb0ELb0ELb1ELb0EEEvNS_16Flash_fwd_paramsE,"aw",@nobits
	.sectionflags	@""
	.align	16


//--------------------- .nv.shared._ZN5flash24flash_fwd_splitkv_kernelI23Flash_fwd_kernel_traitsILi256ELi64ELi64ELi4ELb0ELb0EN7cutlass10bfloat16_tE19Flash_kernel_traitsILi256ELi64ELi64ELi4ES3_EELb1ELb0ELb1ELb0ELb0ELb1ELb1ELb0EEEvNS_16Flash_fwd_paramsE --------------------------
	.section	.nv.shared._ZN5flash24flash_fwd_splitkv_kernelI23Flash_fwd_kernel_traitsILi256ELi64ELi64ELi4ELb0ELb0EN7cutlass10bfloat16_tE19Flash_kernel_traitsILi256ELi64ELi64ELi4ES3_EELb1ELb0ELb1ELb0ELb0ELb1ELb1ELb0EEEvNS_16Flash_fwd_paramsE,"aw",@nobits
	.sectionflags	@""
	.align	16


//--------------------- .nv.shared._ZN5flash24flash_fwd_splitkv_kernelI23Flash_fwd_kernel_traitsILi256ELi64ELi64ELi4ELb0ELb0EN7cutlass10bfloat16_tE19Flash_kernel_traitsILi256ELi64ELi64ELi4ES3_EELb1ELb0ELb0ELb0ELb1ELb0ELb1ELb1EEEvNS_16Flash_fwd_paramsE --------------------------
	.section	.nv.shared._ZN5flash24flash_fwd_splitkv_kernelI23Flash_fwd_kernel_traitsILi256ELi64ELi64ELi4ELb0ELb0EN7cutlass10bfloat16_tE19Flash_kernel_traitsILi256ELi64ELi64ELi4ES3_EELb1ELb0ELb0ELb0ELb1ELb0ELb1ELb1EEEvNS_16Flash_fwd_paramsE,"aw",@nobits
	.sectionflags	@""
	.align	16


//--------------------- .nv.shared._ZN5flash24flash_fwd_splitkv_kernelI23Flash_fwd_kernel_traitsILi256ELi64ELi64ELi4ELb0ELb0EN7cutlass10bfloat16_tE19Flash_kernel_traitsILi256ELi64ELi64ELi4ES3_EELb1ELb0ELb0ELb0ELb1ELb1ELb1ELb1EEEvNS_16Flash_fwd_paramsE --------------------------
	.section	.nv.shared._ZN5flash24flash_fwd_splitkv_kernelI23Flash_fwd_kernel_traitsILi256ELi64ELi64ELi4ELb0ELb0EN7cutlass10bfloat16_tE19Flash_kernel_traitsILi256ELi64ELi64ELi4ES3_EELb1ELb0ELb0ELb0ELb1ELb1ELb1ELb1EEEvNS_16Flash_fwd_paramsE,"aw",@nobits
	.sectionflags	@""
	.align	16


//--------------------- .nv.shared._ZN5flash24flash_fwd_splitkv_kernelI23Flash_fwd_kernel_traitsILi256ELi64ELi64ELi4ELb0ELb0EN7cutlass10bfloat16_tE19Flash_kernel_traitsILi256ELi64ELi64ELi4ES3_EELb1ELb0ELb1ELb0ELb0ELb0ELb1ELb1EEEvNS_16Flash_fwd_paramsE --------------------------
	.section	.nv.shared._ZN5flash24flash_fwd_splitkv_kernelI23Flash_fwd_kernel_traitsILi256ELi64ELi64ELi4ELb0ELb0EN7cutlass10bfloat16_tE19Flash_kernel_traitsILi256ELi64ELi64ELi4ES3_EELb1ELb0ELb1ELb0ELb0ELb0ELb1ELb1EEEvNS_16Flash_fwd_paramsE,"aw",@nobits
	.sectionflags	@""
	.align	16


//--------------------- .nv.shared._ZN5flash24flash_fwd_splitkv_kernelI23Flash_fwd_kernel_traitsILi256ELi64ELi64ELi4ELb0ELb0EN7cutlass10bfloat16_tE19Flash_kernel_traitsILi256ELi64ELi64ELi4ES3_EELb1ELb0ELb1ELb0ELb0ELb1ELb1ELb1EEEvNS_16Flash_fwd_paramsE --------------------------
	.section	.nv.shared._ZN5flash24flash_fwd_splitkv_kernelI23Flash_fwd_kernel_traitsILi256ELi64ELi64ELi4ELb0ELb0EN7cutlass10bfloat16_tE19Flash_kernel_traitsILi256ELi64ELi64ELi4ES3_EELb1ELb0ELb1ELb0ELb0ELb1ELb1ELb1EEEvNS_16Flash_fwd_paramsE,"aw",@nobits
	.sectionflags	@""
	.align	16
